	.target	sm_80

	.elftype	@"ET_EXEC"


//--------------------- .note.nv.tkinfo           --------------------------
	.section	.note.nv.tkinfo,"",@"SHT_NOTE"
	.sectionflags	@"SHF_NOTE_NV_TKINFO"
	.tkinfo
        /*0018*/ 	.word	0x00000002
        /*0030*/ 	.string	""
        /*0030*/ 	.string	"ptxas"
        /*0030*/ 	.string	"Cuda compilation tools, release 13.0, V13.0.88"
        /*0030*/ 	.string	"Build cuda_13.0.r13.0/compiler.36424714_0"
        /*0030*/ 	.string	"-arch sm_80 -m 64 "



//--------------------- .note.nv.cuinfo           --------------------------
	.section	.note.nv.cuinfo,"",@"SHT_NOTE"
	.sectionflags	@"SHF_NOTE_NV_CUINFO"
        /*0018*/ 	.short	0x0002
        /*001a*/ 	.short	0x0050
        /*001c*/ 	.short	0x0082
	.zero		2


//--------------------- .nv.info                  --------------------------
	.section	.nv.info,"",@"SHT_CUDA_INFO"
	.align	4


	//----- nvinfo : EIATTR_REGCOUNT
	.align		4
        /*0000*/ 	.byte	0x04, 0x2f
        /*0002*/ 	.short	(.L_12 - .L_11)
	.align		4
.L_11:
        /*0004*/ 	.word	index@(_ZN7cutlass13device_kernelIN5flash19enable_sm80_to_sm89INS1_16FlashAttnFwdSm80INS1_25CollectiveMainloopFwdSm80ILi8ELi1ELb0EN4cute5tupleIJNS5_1CILi128EEENS7_ILi48EEENS7_ILi256EEEEEELi256ENS_6half_tEfNS_4arch4Sm80ELb1ELb0ELb0ELb1ELb1ELb1ELb1ELb1EEENS1_21CollectiveEpilogueFwdINS6_IJS8_SA_S9_EEENS6_IJNS7_ILi1EEESI_SI_EEESC_SE_Li256ELb1ELb1ELb1ELb0EEENS1_36VarlenDynamicPersistentTileSchedulerILi128ELi48ELi256ELi256ELb1ELb1ELb0ELb1ELb1ELb1EEEEEEEEEvNT_6ParamsE)
        /*0008*/ 	.word	0x000000ff


	//----- nvinfo : EIATTR_FRAME_SIZE
	.align		4
.L_12:
        /*000c*/ 	.byte	0x04, 0x11
        /*000e*/ 	.short	(.L_14 - .L_13)
	.align		4
.L_13:
        /*0010*/ 	.word	index@($__internal_52_$__cuda_sm70_votesync_ballot)
        /*0014*/ 	.word	0x00000000


	//----- nvinfo : EIATTR_FRAME_SIZE
	.align		4
.L_14:
        /*0018*/ 	.byte	0x04, 0x11
        /*001a*/ 	.short	(.L_16 - .L_15)
	.align		4
.L_15:
        /*001c*/ 	.word	index@($__internal_51_$__cuda_sm70_shflsync_up_p)
        /*0020*/ 	.word	0x00000000


	//----- nvinfo : EIATTR_FRAME_SIZE
	.align		4
.L_16:
        /*0024*/ 	.byte	0x04, 0x11
        /*0026*/ 	.short	(.L_18 - .L_17)
	.align		4
.L_17:
        /*0028*/ 	.word	index@($__internal_50_$__cuda_sm70_shflsync_idx_p)
        /*002c*/ 	.word	0x00000000


	//----- nvinfo : EIATTR_FRAME_SIZE
	.align		4
.L_18:
        /*0030*/ 	.byte	0x04, 0x11
        /*0032*/ 	.short	(.L_20 - .L_19)
	.align		4
.L_19:
        /*0034*/ 	.word	index@($__internal_49_$__cuda_sm70_shflsync_bfly_p)
        /*0038*/ 	.word	0x00000000


	//----- nvinfo : EIATTR_FRAME_SIZE
	.align		4
.L_20:
        /*003c*/ 	.byte	0x04, 0x11
        /*003e*/ 	.short	(.L_22 - .L_21)
	.align		4
.L_21:
        /*0040*/ 	.word	index@(_ZN7cutlass13device_kernelIN5flash19enable_sm80_to_sm89INS1_16FlashAttnFwdSm80INS1_25CollectiveMainloopFwdSm80ILi8ELi1ELb0EN4cute5tupleIJNS5_1CILi128EEENS7_ILi48EEENS7_ILi256EEEEEELi256ENS_6half_tEfNS_4arch4Sm80ELb1ELb0ELb0ELb1ELb1ELb1ELb1ELb1EEENS1_21CollectiveEpilogueFwdINS6_IJS8_SA_S9_EEENS6_IJNS7_ILi1EEESI_SI_EEESC_SE_Li256ELb1ELb1ELb1ELb0EEENS1_36VarlenDynamicPersistentTileSchedulerILi128ELi48ELi256ELi256ELb1ELb1ELb0ELb1ELb1ELb1EEEEEEEEEvNT_6ParamsE)
        /*0044*/ 	.word	0x00000198


	//----- nvinfo : EIATTR_REGCOUNT
	.align		4
.L_22:
        /*0048*/ 	.byte	0x04, 0x2f
        /*004a*/ 	.short	(.L_24 - .L_23)
	.align		4
.L_23:
        /*004c*/ 	.word	index@(_ZN7cutlass13device_kernelIN5flash19enable_sm80_to_sm89INS1_16FlashAttnFwdSm80INS1_25CollectiveMainloopFwdSm80ILi8ELi1ELb0EN4cute5tupleIJNS5_1CILi128EEENS7_ILi64EEENS7_ILi256EEEEEELi256ENS_6half_tEfNS_4arch4Sm80ELb1ELb0ELb0ELb1ELb1ELb0ELb1ELb1EEENS1_21CollectiveEpilogueFwdINS6_IJS8_SA_S9_EEENS6_IJNS7_ILi1EEESI_SI_EEESC_SE_Li256ELb1ELb1ELb1ELb0EEENS1_36VarlenDynamicPersistentTileSchedulerILi128ELi64ELi256ELi256ELb1ELb1ELb0ELb1ELb1ELb1EEEEEEEEEvNT_6ParamsE)
        /*0050*/ 	.word	0x000000ff


	//----- nvinfo : EIATTR_FRAME_SIZE
	.align		4
.L_24:
        /*0054*/ 	.byte	0x04, 0x11
        /*0056*/ 	.short	(.L_26 - .L_25)
	.align		4
.L_25:
        /*0058*/ 	.word	index@($__internal_48_$__cuda_sm70_votesync_ballot)
        /*005c*/ 	.word	0x00000000


	//----- nvinfo : EIATTR_FRAME_SIZE
	.align		4
.L_26:
        /*0060*/ 	.byte	0x04, 0x11
        /*0062*/ 	.short	(.L_28 - .L_27)
	.align		4
.L_27:
        /*0064*/ 	.word	index@($__internal_47_$__cuda_sm70_shflsync_up_p)
        /*0068*/ 	.word	0x00000000


	//----- nvinfo : EIATTR_FRAME_SIZE
	.align		4
.L_28:
        /*006c*/ 	.byte	0x04, 0x11
        /*006e*/ 	.short	(.L_30 - .L_29)
	.align		4
.L_29:
        /*0070*/ 	.word	index@($__internal_46_$__cuda_sm70_shflsync_idx_p)
        /*0074*/ 	.word	0x00000000


	//----- nvinfo : EIATTR_FRAME_SIZE
	.align		4
.L_30:
        /*0078*/ 	.byte	0x04, 0x11
        /*007a*/ 	.short	(.L_32 - .L_31)
	.align		4
.L_31:
        /*007c*/ 	.word	index@($__internal_45_$__cuda_sm70_shflsync_bfly_p)
        /*0080*/ 	.word	0x00000000


	//----- nvinfo : EIATTR_FRAME_SIZE
	.align		4
.L_32:
        /*0084*/ 	.byte	0x04, 0x11
        /*0086*/ 	.short	(.L_34 - .L_33)
	.align		4
.L_33:
        /*0088*/ 	.word	index@(_ZN7cutlass13device_kernelIN5flash19enable_sm80_to_sm89INS1_16FlashAttnFwdSm80INS1_25CollectiveMainloopFwdSm80ILi8ELi1ELb0EN4cute5tupleIJNS5_1CILi128EEENS7_ILi64EEENS7_ILi256EEEEEELi256ENS_6half_tEfNS_4arch4Sm80ELb1ELb0ELb0ELb1ELb1ELb0ELb1ELb1EEENS1_21CollectiveEpilogueFwdINS6_IJS8_SA_S9_EEENS6_IJNS7_ILi1EEESI_SI_EEESC_SE_Li256ELb1ELb1ELb1ELb0EEENS1_36VarlenDynamicPersistentTileSchedulerILi128ELi64ELi256ELi256ELb1ELb1ELb0ELb1ELb1ELb1EEEEEEEEEvNT_6ParamsE)
        /*008c*/ 	.word	0x00000038


	//----- nvinfo : EIATTR_REGCOUNT
	.align		4
.L_34:
        /*0090*/ 	.byte	0x04, 0x2f
        /*0092*/ 	.short	(.L_36 - .L_35)
	.align		4
.L_35:
        /*0094*/ 	.word	index@(_ZN7cutlass13device_kernelIN5flash19enable_sm80_to_sm89INS1_16FlashAttnFwdSm80INS1_25CollectiveMainloopFwdSm80ILi8ELi1ELb0EN4cute5tupleIJNS5_1CILi128EEENS7_ILi96EEENS7_ILi256EEEEEELi256ENS_6half_tEfNS_4arch4Sm80ELb1ELb0ELb0ELb0ELb1ELb0ELb1ELb1EEENS1_21CollectiveEpilogueFwdINS6_IJS8_SA_S9_EEENS6_IJNS7_ILi1EEESI_SI_EEESC_SE_Li256ELb0ELb1ELb1ELb0EEENS1_30DynamicPersistentTileSchedulerILi256ELi256ELb1ELb1ELb0EEEEEEEEEvNT_6ParamsE)
        /*0098*/ 	.word	0x000000ff


	//----- nvinfo : EIATTR_FRAME_SIZE
	.align		4
.L_36:
        /*009c*/ 	.byte	0x04, 0x11
        /*009e*/ 	.short	(.L_38 - .L_37)
	.align		4
.L_37:
        /*00a0*/ 	.word	index@($__internal_44_$__cuda_sm70_shflsync_idx_p)
        /*00a4*/ 	.word	0x00000000


	//----- nvinfo : EIATTR_FRAME_SIZE
	.align		4
.L_38:
        /*00a8*/ 	.byte	0x04, 0x11
        /*00aa*/ 	.short	(.L_40 - .L_39)
	.align		4
.L_39:
        /*00ac*/ 	.word	index@($__internal_43_$__cuda_sm70_shflsync_bfly_p)
        /*00b0*/ 	.word	0x00000000


	//----- nvinfo : EIATTR_FRAME_SIZE
	.align		4
.L_40:
        /*00b4*/ 	.byte	0x04, 0x11
        /*00b6*/ 	.short	(.L_42 - .L_41)
	.align		4
.L_41:
        /*00b8*/ 	.word	index@(_ZN7cutlass13device_kernelIN5flash19enable_sm80_to_sm89INS1_16FlashAttnFwdSm80INS1_25CollectiveMainloopFwdSm80ILi8ELi1ELb0EN4cute5tupleIJNS5_1CILi128EEENS7_ILi96EEENS7_ILi256EEEEEELi256ENS_6half_tEfNS_4arch4Sm80ELb1ELb0ELb0ELb0ELb1ELb0ELb1ELb1EEENS1_21CollectiveEpilogueFwdINS6_IJS8_SA_S9_EEENS6_IJNS7_ILi1EEESI_SI_EEESC_SE_Li256ELb0ELb1ELb1ELb0EEENS1_30DynamicPersistentTileSchedulerILi256ELi256ELb1ELb1ELb0EEEEEEEEEvNT_6ParamsE)
        /*00bc*/ 	.word	0x00000198


	//----- nvinfo : EIATTR_REGCOUNT
	.align		4
.L_42:
        /*00c0*/ 	.byte	0x04, 0x2f
        /*00c2*/ 	.short	(.L_44 - .L_43)
	.align		4
.L_43:
        /*00c4*/ 	.word	index@(_ZN7cutlass13device_kernelIN5flash19enable_sm80_to_sm89INS1_16FlashAttnFwdSm80INS1_25CollectiveMainloopFwdSm80ILi8ELi1ELb0EN4cute5tupleIJNS5_1CILi128EEENS7_ILi48EEENS7_ILi256EEEEEELi256ENS_6half_tEfNS_4arch4Sm80ELb0ELb1ELb0ELb1ELb1ELb1ELb1ELb1EEENS1_21CollectiveEpilogueFwdINS6_IJS8_SA_S9_EEENS6_IJNS7_ILi1EEESI_SI_EEESC_SE_Li256ELb1ELb1ELb1ELb0EEENS1_36VarlenDynamicPersistentTileSchedulerILi128ELi48ELi256ELi256ELb1ELb1ELb0ELb1ELb0ELb1EEEEEEEEEvNT_6ParamsE)
        /*00c8*/ 	.word	0x000000ff


	//----- nvinfo : EIATTR_FRAME_SIZE
	.align		4
.L_44:
        /*00cc*/ 	.byte	0x04, 0x11
        /*00ce*/ 	.short	(.L_46 - .L_45)
	.align		4
.L_45:
        /*00d0*/ 	.word	index@($__internal_42_$__cuda_sm70_votesync_ballot)
        /*00d4*/ 	.word	0x00000000


	//----- nvinfo : EIATTR_FRAME_SIZE
	.align		4
.L_46:
        /*00d8*/ 	.byte	0x04, 0x11
        /*00da*/ 	.short	(.L_48 - .L_47)
	.align		4
.L_47:
        /*00dc*/ 	.word	index@($__internal_41_$__cuda_sm70_shflsync_up_p)
        /*00e0*/ 	.word	0x00000000


	//----- nvinfo : EIATTR_FRAME_SIZE
	.align		4
.L_48:
        /*00e4*/ 	.byte	0x04, 0x11
        /*00e6*/ 	.short	(.L_50 - .L_49)
	.align		4
.L_49:
        /*00e8*/ 	.word	index@($__internal_40_$__cuda_sm70_shflsync_idx_p)
        /*00ec*/ 	.word	0x00000000


	//----- nvinfo : EIATTR_FRAME_SIZE
	.align		4
.L_50:
        /*00f0*/ 	.byte	0x04, 0x11
        /*00f2*/ 	.short	(.L_52 - .L_51)
	.align		4
.L_51:
        /*00f4*/ 	.word	index@($__internal_39_$__cuda_sm70_shflsync_bfly_p)
        /*00f8*/ 	.word	0x00000000


	//----- nvinfo : EIATTR_FRAME_SIZE
	.align		4
.L_52:
        /*00fc*/ 	.byte	0x04, 0x11
        /*00fe*/ 	.short	(.L_54 - .L_53)
	.align		4
.L_53:
        /*0100*/ 	.word	index@($_ZN7cutlass13device_kernelIN5flash19enable_sm80_to_sm89INS1_16FlashAttnFwdSm80INS1_25CollectiveMainloopFwdSm80ILi8ELi1ELb0EN4cute5tupleIJNS5_1CILi128EEENS7_ILi48EEENS7_ILi256EEEEEELi256ENS_6half_tEfNS_4arch4Sm80ELb0ELb1ELb0ELb1ELb1ELb1ELb1ELb1EEENS1_21CollectiveEpilogueFwdINS6_IJS8_SA_S9_EEENS6_IJNS7_ILi1EEESI_SI_EEESC_SE_Li256ELb1ELb1ELb1ELb0EEENS1_36VarlenDynamicPersistentTileSchedulerILi128ELi48ELi256ELi256ELb1ELb1ELb0ELb1ELb0ELb1EEEEEEEEEvNT_6ParamsE$_ZZN5flash25CollectiveMainloopFwdSm80ILi8ELi1ELb0EN4cute5tupleIJNS1_1CILi128EEENS3_ILi48EEENS3_ILi256EEEEEELi256EN7cutlass6half_tEfNS8_4arch4Sm80ELb0ELb1ELb0ELb1ELb1ELb1ELb1ELb1EE3mmaINS_16FlashAttnFwdSm80ISC_NS_21CollectiveEpilogueFwdINS2_IJS4_S6_S5_EEENS2_IJNS3_ILi1EEESH_SH_EEES9_SB_Li256ELb1ELb1ELb1ELb0EEENS_36VarlenDynamicPersistentTileSchedulerILi128ELi48ELi256ELi256ELb1ELb1ELb0ELb1ELb0ELb1EEEE13SharedStorageENS1_6TensorINS1_11ArrayEngineIfLm128EEENS1_6LayoutINS2_IJNS2_IJNS3_ILi2EEESS_EEESH_NS3_ILi32EEEEEENS2_IJNS2_IJSH_SS_EEENS3_ILi0EEENS3_ILi4EEEEEEEEEENS_7SoftmaxILi2ELi0EEEEEbRKNSC_6ParamsERT0_RT1_iRKNS_16SeqlenInfoQKNewKILb1ELb1EEENS2_IJiiiiEEERT_ENKUlvE_clEv)
        /*0104*/ 	.word	0x00000000


	//----- nvinfo : EIATTR_FRAME_SIZE
	.align		4
.L_54:
        /*0108*/ 	.byte	0x04, 0x11
        /*010a*/ 	.short	(.L_56 - .L_55)
	.align		4
.L_55:
        /*010c*/ 	.word	index@(_ZN7cutlass13device_kernelIN5flash19enable_sm80_to_sm89INS1_16FlashAttnFwdSm80INS1_25CollectiveMainloopFwdSm80ILi8ELi1ELb0EN4cute5tupleIJNS5_1CILi128EEENS7_ILi48EEENS7_ILi256EEEEEELi256ENS_6half_tEfNS_4arch4Sm80ELb0ELb1ELb0ELb1ELb1ELb1ELb1ELb1EEENS1_21CollectiveEpilogueFwdINS6_IJS8_SA_S9_EEENS6_IJNS7_ILi1EEESI_SI_EEESC_SE_Li256ELb1ELb1ELb1ELb0EEENS1_36VarlenDynamicPersistentTileSchedulerILi128ELi48ELi256ELi256ELb1ELb1ELb0ELb1ELb0ELb1EEEEEEEEEvNT_6ParamsE)
        /*0110*/ 	.word	0x000001e8


	//----- nvinfo : EIATTR_REGCOUNT
	.align		4
.L_56:
        /*0114*/ 	.byte	0x04, 0x2f
        /*0116*/ 	.short	(.L_58 - .L_57)
	.align		4
.L_57:
        /*0118*/ 	.word	index@(_ZN7cutlass13device_kernelIN5flash19enable_sm80_to_sm89INS1_16FlashAttnFwdSm80INS1_25CollectiveMainloopFwdSm80ILi8ELi1ELb0EN4cute5tupleIJNS5_1CILi128EEENS7_ILi64EEENS7_ILi256EEEEEELi256ENS_6half_tEfNS_4arch4Sm80ELb0ELb1ELb0ELb1ELb1ELb0ELb1ELb1EEENS1_21CollectiveEpilogueFwdINS6_IJS8_SA_S9_EEENS6_IJNS7_ILi1EEESI_SI_EEESC_SE_Li256ELb1ELb1ELb1ELb0EEENS1_36VarlenDynamicPersistentTileSchedulerILi128ELi64ELi256ELi256ELb1ELb1ELb0ELb1ELb0ELb1EEEEEEEEEvNT_6ParamsE)
        /*011c*/ 	.word	0x000000ff


	//----- nvinfo : EIATTR_FRAME_SIZE
	.align		4
.L_58:
        /*0120*/ 	.byte	0x04, 0x11
        /*0122*/ 	.short	(.L_60 - .L_59)
	.align		4
.L_59:
        /*0124*/ 	.word	index@($__internal_38_$__cuda_sm70_votesync_ballot)
        /*0128*/ 	.word	0x00000000


	//----- nvinfo : EIATTR_FRAME_SIZE
	.align		4
.L_60:
        /*012c*/ 	.byte	0x04, 0x11
        /*012e*/ 	.short	(.L_62 - .L_61)
	.align		4
.L_61:
        /*0130*/ 	.word	index@($__internal_37_$__cuda_sm70_shflsync_up_p)
        /*0134*/ 	.word	0x00000000


	//----- nvinfo : EIATTR_FRAME_SIZE
	.align		4
.L_62:
        /*0138*/ 	.byte	0x04, 0x11
        /*013a*/ 	.short	(.L_64 - .L_63)
	.align		4
.L_63:
        /*013c*/ 	.word	index@($__internal_36_$__cuda_sm70_shflsync_idx_p)
        /*0140*/ 	.word	0x00000000


	//----- nvinfo : EIATTR_FRAME_SIZE
	.align		4
.L_64:
        /*0144*/ 	.byte	0x04, 0x11
        /*0146*/ 	.short	(.L_66 - .L_65)
	.align		4
.L_65:
        /*0148*/ 	.word	index@($__internal_35_$__cuda_sm70_shflsync_bfly_p)
        /*014c*/ 	.word	0x00000000


	//----- nvinfo : EIATTR_FRAME_SIZE
	.align		4
.L_66:
        /*0150*/ 	.byte	0x04, 0x11
        /*0152*/ 	.short	(.L_68 - .L_67)
	.align		4
.L_67:
        /*0154*/ 	.word	index@(_ZN7cutlass13device_kernelIN5flash19enable_sm80_to_sm89INS1_16FlashAttnFwdSm80INS1_25CollectiveMainloopFwdSm80ILi8ELi1ELb0EN4cute5tupleIJNS5_1CILi128EEENS7_ILi64EEENS7_ILi256EEEEEELi256ENS_6half_tEfNS_4arch4Sm80ELb0ELb1ELb0ELb1ELb1ELb0ELb1ELb1EEENS1_21CollectiveEpilogueFwdINS6_IJS8_SA_S9_EEENS6_IJNS7_ILi1EEESI_SI_EEESC_SE_Li256ELb1ELb1ELb1ELb0EEENS1_36VarlenDynamicPersistentTileSchedulerILi128ELi64ELi256ELi256ELb1ELb1ELb0ELb1ELb0ELb1EEEEEEEEEvNT_6ParamsE)
        /*0158*/ 	.word	0x00000030


	//----- nvinfo : EIATTR_REGCOUNT
	.align		4
.L_68:
        /*015c*/ 	.byte	0x04, 0x2f
        /*015e*/ 	.short	(.L_70 - .L_69)
	.align		4
.L_69:
        /*0160*/ 	.word	index@(_ZN7cutlass13device_kernelIN5flash19enable_sm80_to_sm89INS1_16FlashAttnFwdSm80INS1_25CollectiveMainloopFwdSm80ILi8ELi1ELb0EN4cute5tupleIJNS5_1CILi128EEENS7_ILi64EEENS7_ILi256EEEEEELi256ENS_6half_tEfNS_4arch4Sm80ELb0ELb1ELb0ELb0ELb1ELb0ELb1ELb1EEENS1_21CollectiveEpilogueFwdINS6_IJS8_SA_S9_EEENS6_IJNS7_ILi1EEESI_SI_EEESC_SE_Li256ELb0ELb1ELb1ELb0EEENS1_19SingleTileSchedulerILb0ELb1ELb1ELi128EEEEEEEEEvNT_6ParamsE)
        /*0164*/ 	.word	0x000000ff


	//----- nvinfo : EIATTR_FRAME_SIZE
	.align		4
.L_70:
        /*0168*/ 	.byte	0x04, 0x11
        /*016a*/ 	.short	(.L_72 - .L_71)
	.align		4
.L_71:
        /*016c*/ 	.word	index@(_ZN7cutlass13device_kernelIN5flash19enable_sm80_to_sm89INS1_16FlashAttnFwdSm80INS1_25CollectiveMainloopFwdSm80ILi8ELi1ELb0EN4cute5tupleIJNS5_1CILi128EEENS7_ILi64EEENS7_ILi256EEEEEELi256ENS_6half_tEfNS_4arch4Sm80ELb0ELb1ELb0ELb0ELb1ELb0ELb1ELb1EEENS1_21CollectiveEpilogueFwdINS6_IJS8_SA_S9_EEENS6_IJNS7_ILi1EEESI_SI_EEESC_SE_Li256ELb0ELb1ELb1ELb0EEENS1_19SingleTileSchedulerILb0ELb1ELb1ELi128EEEEEEEEEvNT_6ParamsE)
        /*0170*/ 	.word	0x00000000


	//----- nvinfo : EIATTR_REGCOUNT
	.align		4
.L_72:
        /*0174*/ 	.byte	0x04, 0x2f
        /*0176*/ 	.short	(.L_74 - .L_73)
	.align		4
.L_73:
        /*0178*/ 	.word	index@(_ZN7cutlass13device_kernelIN5flash19enable_sm80_to_sm89INS1_16FlashAttnFwdSm80INS1_25CollectiveMainloopFwdSm80ILi8ELi1ELb0EN4cute5tupleIJNS5_1CILi128EEENS7_ILi48EEENS7_ILi256EEEEEELi256ENS_6half_tEfNS_4arch4Sm80ELb0ELb0ELb0ELb1ELb1ELb1ELb1ELb1EEENS1_21CollectiveEpilogueFwdINS6_IJS8_SA_S9_EEENS6_IJNS7_ILi1EEESI_SI_EEESC_SE_Li256ELb1ELb1ELb1ELb0EEENS1_36VarlenDynamicPersistentTileSchedulerILi128ELi48ELi256ELi256ELb1ELb1ELb0ELb0ELb1ELb1EEEEEEEEEvNT_6ParamsE)
        /*017c*/ 	.word	0x000000ff


	//----- nvinfo : EIATTR_FRAME_SIZE
	.align		4
.L_74:
        /*0180*/ 	.byte	0x04, 0x11
        /*0182*/ 	.short	(.L_76 - .L_75)
	.align		4
.L_75:
        /*0184*/ 	.word	index@($__internal_34_$__cuda_sm70_votesync_ballot)
        /*0188*/ 	.word	0x00000000


	//----- nvinfo : EIATTR_FRAME_SIZE
	.align		4
.L_76:
        /*018c*/ 	.byte	0x04, 0x11
        /*018e*/ 	.short	(.L_78 - .L_77)
	.align		4
.L_77:
        /*0190*/ 	.word	index@($__internal_33_$__cuda_sm70_shflsync_up_p)
        /*0194*/ 	.word	0x00000000


	//----- nvinfo : EIATTR_FRAME_SIZE
	.align		4
.L_78:
        /*0198*/ 	.byte	0x04, 0x11
        /*019a*/ 	.short	(.L_80 - .L_79)
	.align		4
.L_79:
        /*019c*/ 	.word	index@($__internal_32_$__cuda_sm70_shflsync_idx_p)
        /*01a0*/ 	.word	0x00000000


	//----- nvinfo : EIATTR_FRAME_SIZE
	.align		4
.L_80:
        /*01a4*/ 	.byte	0x04, 0x11
        /*01a6*/ 	.short	(.L_82 - .L_81)
	.align		4
.L_81:
        /*01a8*/ 	.word	index@($__internal_31_$__cuda_sm70_shflsync_bfly_p)
        /*01ac*/ 	.word	0x00000000


	//----- nvinfo : EIATTR_FRAME_SIZE
	.align		4
.L_82:
        /*01b0*/ 	.byte	0x04, 0x11
        /*01b2*/ 	.short	(.L_84 - .L_83)
	.align		4
.L_83:
        /*01b4*/ 	.word	index@(_ZN7cutlass13device_kernelIN5flash19enable_sm80_to_sm89INS1_16FlashAttnFwdSm80INS1_25CollectiveMainloopFwdSm80ILi8ELi1ELb0EN4cute5tupleIJNS5_1CILi128EEENS7_ILi48EEENS7_ILi256EEEEEELi256ENS_6half_tEfNS_4arch4Sm80ELb0ELb0ELb0ELb1ELb1ELb1ELb1ELb1EEENS1_21CollectiveEpilogueFwdINS6_IJS8_SA_S9_EEENS6_IJNS7_ILi1EEESI_SI_EEESC_SE_Li256ELb1ELb1ELb1ELb0EEENS1_36VarlenDynamicPersistentTileSchedulerILi128ELi48ELi256ELi256ELb1ELb1ELb0ELb0ELb1ELb1EEEEEEEEEvNT_6ParamsE)
        /*01b8*/ 	.word	0x00000190


	//----- nvinfo : EIATTR_REGCOUNT
	.align		4
.L_84:
        /*01bc*/ 	.byte	0x04, 0x2f
        /*01be*/ 	.short	(.L_86 - .L_85)
	.align		4
.L_85:
        /*01c0*/ 	.word	index@(_ZN7cutlass13device_kernelIN5flash19enable_sm80_to_sm89INS1_16FlashAttnFwdSm80INS1_25CollectiveMainloopFwdSm80ILi8ELi1ELb0EN4cute5tupleIJNS5_1CILi128EEENS7_ILi64EEENS7_ILi256EEEEEELi256ENS_6half_tEfNS_4arch4Sm80ELb0ELb0ELb0ELb1ELb1ELb0ELb1ELb1EEENS1_21CollectiveEpilogueFwdINS6_IJS8_SA_S9_EEENS6_IJNS7_ILi1EEESI_SI_EEESC_SE_Li256ELb1ELb1ELb1ELb0EEENS1_36VarlenDynamicPersistentTileSchedulerILi128ELi64ELi256ELi256ELb1ELb1ELb0ELb0ELb1ELb1EEEEEEEEEvNT_6ParamsE)
        /*01c4*/ 	.word	0x000000ff


	//----- nvinfo : EIATTR_FRAME_SIZE
	.align		4
.L_86:
        /*01c8*/ 	.byte	0x04, 0x11
        /*01ca*/ 	.short	(.L_88 - .L_87)
	.align		4
.L_87:
        /*01cc*/ 	.word	index@($__internal_30_$__cuda_sm70_votesync_ballot)
        /*01d0*/ 	.word	0x00000000


	//----- nvinfo : EIATTR_FRAME_SIZE
	.align		4
.L_88:
        /*01d4*/ 	.byte	0x04, 0x11
        /*01d6*/ 	.short	(.L_90 - .L_89)
	.align		4
.L_89:
        /*01d8*/ 	.word	index@($__internal_29_$__cuda_sm70_shflsync_up_p)
        /*01dc*/ 	.word	0x00000000


	//----- nvinfo : EIATTR_FRAME_SIZE
	.align		4
.L_90:
        /*01e0*/ 	.byte	0x04, 0x11
        /*01e2*/ 	.short	(.L_92 - .L_91)
	.align		4
.L_91:
        /*01e4*/ 	.word	index@($__internal_28_$__cuda_sm70_shflsync_idx_p)
        /*01e8*/ 	.word	0x00000000


	//----- nvinfo : EIATTR_FRAME_SIZE
	.align		4
.L_92:
        /*01ec*/ 	.byte	0x04, 0x11
        /*01ee*/ 	.short	(.L_94 - .L_93)
	.align		4
.L_93:
        /*01f0*/ 	.word	index@($__internal_27_$__cuda_sm70_shflsync_bfly_p)
        /*01f4*/ 	.word	0x00000000


	//----- nvinfo : EIATTR_FRAME_SIZE
	.align		4
.L_94:
        /*01f8*/ 	.byte	0x04, 0x11
        /*01fa*/ 	.short	(.L_96 - .L_95)
	.align		4
.L_95:
        /*01fc*/ 	.word	index@(_ZN7cutlass13device_kernelIN5flash19enable_sm80_to_sm89INS1_16FlashAttnFwdSm80INS1_25CollectiveMainloopFwdSm80ILi8ELi1ELb0EN4cute5tupleIJNS5_1CILi128EEENS7_ILi64EEENS7_ILi256EEEEEELi256ENS_6half_tEfNS_4arch4Sm80ELb0ELb0ELb0ELb1ELb1ELb0ELb1ELb1EEENS1_21CollectiveEpilogueFwdINS6_IJS8_SA_S9_EEENS6_IJNS7_ILi1EEESI_SI_EEESC_SE_Li256ELb1ELb1ELb1ELb0EEENS1_36VarlenDynamicPersistentTileSchedulerILi128ELi64ELi256ELi256ELb1ELb1ELb0ELb0ELb1ELb1EEEEEEEEEvNT_6ParamsE)
        /*0200*/ 	.word	0x00000158


	//----- nvinfo : EIATTR_REGCOUNT
	.align		4
.L_96:
        /*0204*/ 	.byte	0x04, 0x2f
        /*0206*/ 	.short	(.L_98 - .L_97)
	.align		4
.L_97:
        /*0208*/ 	.word	index@(_ZN7cutlass13device_kernelIN5flash19enable_sm80_to_sm89INS1_16FlashAttnFwdSm80INS1_25CollectiveMainloopFwdSm80ILi8ELi1ELb0EN4cute5tupleIJNS5_1CILi128EEENS7_ILi96EEENS7_ILi256EEEEEELi256ENS_6half_tEfNS_4arch4Sm80ELb0ELb0ELb0ELb0ELb1ELb0ELb1ELb1EEENS1_21CollectiveEpilogueFwdINS6_IJS8_SA_S9_EEENS6_IJNS7_ILi1EEESI_SI_EEESC_SE_Li256ELb0ELb1ELb1ELb0EEENS1_19SingleTileSchedulerILb0ELb1ELb1ELi128EEEEEEEEEvNT_6ParamsE)
        /*020c*/ 	.word	0x000000ff


	//----- nvinfo : EIATTR_FRAME_SIZE
	.align		4
.L_98:
        /*0210*/ 	.byte	0x04, 0x11
        /*0212*/ 	.short	(.L_100 - .L_99)
	.align		4
.L_99:
        /*0214*/ 	.word	index@(_ZN7cutlass13device_kernelIN5flash19enable_sm80_to_sm89INS1_16FlashAttnFwdSm80INS1_25CollectiveMainloopFwdSm80ILi8ELi1ELb0EN4cute5tupleIJNS5_1CILi128EEENS7_ILi96EEENS7_ILi256EEEEEELi256ENS_6half_tEfNS_4arch4Sm80ELb0ELb0ELb0ELb0ELb1ELb0ELb1ELb1EEENS1_21CollectiveEpilogueFwdINS6_IJS8_SA_S9_EEENS6_IJNS7_ILi1EEESI_SI_EEESC_SE_Li256ELb0ELb1ELb1ELb0EEENS1_19SingleTileSchedulerILb0ELb1ELb1ELi128EEEEEEEEEvNT_6ParamsE)
        /*0218*/ 	.word	0x00000048


	//----- nvinfo : EIATTR_REGCOUNT
	.align		4
.L_100:
        /*021c*/ 	.byte	0x04, 0x2f
        /*021e*/ 	.short	(.L_102 - .L_101)
	.align		4
.L_101:
        /*0220*/ 	.word	index@(_ZN7cutlass13device_kernelIN5flash19enable_sm80_to_sm89INS1_16FlashAttnFwdSm80INS1_25CollectiveMainloopFwdSm80ILi8ELi1ELb0EN4cute5tupleIJNS5_1CILi128EEENS7_ILi32EEENS7_ILi256EEEEEELi256ENS_6half_tEfNS_4arch4Sm80ELb1ELb0ELb0ELb1ELb1ELb1ELb1ELb1EEENS1_21CollectiveEpilogueFwdINS6_IJS8_SA_S9_EEENS6_IJNS7_ILi1EEESI_SI_EEESC_SE_Li256ELb1ELb1ELb1ELb0EEENS1_36VarlenDynamicPersistentTileSchedulerILi128ELi32ELi256ELi256ELb1ELb1ELb0ELb1ELb1ELb1EEEEEEEEEvNT_6ParamsE)
        /*0224*/ 	.word	0x000000ff


	//----- nvinfo : EIATTR_FRAME_SIZE
	.align		4
.L_102:
        /*0228*/ 	.byte	0x04, 0x11
        /*022a*/ 	.short	(.L_104 - .L_103)
	.align		4
.L_103:
        /*022c*/ 	.word	index@($__internal_26_$__cuda_sm70_votesync_ballot)
        /*0230*/ 	.word	0x00000000


	//----- nvinfo : EIATTR_FRAME_SIZE
	.align		4
.L_104:
        /*0234*/ 	.byte	0x04, 0x11
        /*0236*/ 	.short	(.L_106 - .L_105)
	.align		4
.L_105:
        /*0238*/ 	.word	index@($__internal_25_$__cuda_sm70_shflsync_up_p)
        /*023c*/ 	.word	0x00000000


	//----- nvinfo : EIATTR_FRAME_SIZE
	.align		4
.L_106:
        /*0240*/ 	.byte	0x04, 0x11
        /*0242*/ 	.short	(.L_108 - .L_107)
	.align		4
.L_107:
        /*0244*/ 	.word	index@($__internal_24_$__cuda_sm70_shflsync_idx_p)
        /*0248*/ 	.word	0x00000000


	//----- nvinfo : EIATTR_FRAME_SIZE
	.align		4
.L_108:
        /*024c*/ 	.byte	0x04, 0x11
        /*024e*/ 	.short	(.L_110 - .L_109)
	.align		4
.L_109:
        /*0250*/ 	.word	index@($__internal_23_$__cuda_sm70_shflsync_bfly_p)
        /*0254*/ 	.word	0x00000000


	//----- nvinfo : EIATTR_FRAME_SIZE
	.align		4
.L_110:
        /*0258*/ 	.byte	0x04, 0x11
        /*025a*/ 	.short	(.L_112 - .L_111)
	.align		4
.L_111:
        /*025c*/ 	.word	index@(_ZN7cutlass13device_kernelIN5flash19enable_sm80_to_sm89INS1_16FlashAttnFwdSm80INS1_25CollectiveMainloopFwdSm80ILi8ELi1ELb0EN4cute5tupleIJNS5_1CILi128EEENS7_ILi32EEENS7_ILi256EEEEEELi256ENS_6half_tEfNS_4arch4Sm80ELb1ELb0ELb0ELb1ELb1ELb1ELb1ELb1EEENS1_21CollectiveEpilogueFwdINS6_IJS8_SA_S9_EEENS6_IJNS7_ILi1EEESI_SI_EEESC_SE_Li256ELb1ELb1ELb1ELb0EEENS1_36VarlenDynamicPersistentTileSchedulerILi128ELi32ELi256ELi256ELb1ELb1ELb0ELb1ELb1ELb1EEEEEEEEEvNT_6ParamsE)
        /*0260*/ 	.word	0x00000048


	//----- nvinfo : EIATTR_REGCOUNT
	.align		4
.L_112:
        /*0264*/ 	.byte	0x04, 0x2f
        /*0266*/ 	.short	(.L_114 - .L_113)
	.align		4
.L_113:
        /*0268*/ 	.word	index@(_ZN7cutlass13device_kernelIN5flash19enable_sm80_to_sm89INS1_16FlashAttnFwdSm80INS1_25CollectiveMainloopFwdSm80ILi8ELi1ELb1EN4cute5tupleIJNS5_1CILi128EEENS7_ILi48EEENS7_ILi256EEEEEELi256ENS_6half_tEfNS_4arch4Sm80ELb1ELb0ELb0ELb1ELb1ELb0ELb1ELb1EEENS1_21CollectiveEpilogueFwdINS6_IJS8_SA_S9_EEENS6_IJNS7_ILi1EEESI_SI_EEESC_SE_Li256ELb1ELb1ELb1ELb0EEENS1_36VarlenDynamicPersistentTileSchedulerILi128ELi48ELi256ELi256ELb1ELb1ELb0ELb1ELb1ELb1EEEEEEEEEvNT_6ParamsE)
        /*026c*/ 	.word	0x000000ff


	//----- nvinfo : EIATTR_FRAME_SIZE
	.align		4
.L_114:
        /*0270*/ 	.byte	0x04, 0x11
        /*0272*/ 	.short	(.L_116 - .L_115)
	.align		4
.L_115:
        /*0274*/ 	.word	index@($__internal_22_$__cuda_sm70_votesync_ballot)
        /*0278*/ 	.word	0x00000000


	//----- nvinfo : EIATTR_FRAME_SIZE
	.align		4
.L_116:
        /*027c*/ 	.byte	0x04, 0x11
        /*027e*/ 	.short	(.L_118 - .L_117)
	.align		4
.L_117:
        /*0280*/ 	.word	index@($__internal_21_$__cuda_sm70_shflsync_up_p)
        /*0284*/ 	.word	0x00000000


	//----- nvinfo : EIATTR_FRAME_SIZE
	.align		4
.L_118:
        /*0288*/ 	.byte	0x04, 0x11
        /*028a*/ 	.short	(.L_120 - .L_119)
	.align		4
.L_119:
        /*028c*/ 	.word	index@($__internal_20_$__cuda_sm70_shflsync_idx_p)
        /*0290*/ 	.word	0x00000000


	//----- nvinfo : EIATTR_FRAME_SIZE
	.align		4
.L_120:
        /*0294*/ 	.byte	0x04, 0x11
        /*0296*/ 	.short	(.L_122 - .L_121)
	.align		4
.L_121:
        /*0298*/ 	.word	index@($__internal_19_$__cuda_sm70_shflsync_bfly_p)
        /*029c*/ 	.word	0x00000000


	//----- nvinfo : EIATTR_FRAME_SIZE
	.align		4
.L_122:
        /*02a0*/ 	.byte	0x04, 0x11
        /*02a2*/ 	.short	(.L_124 - .L_123)
	.align		4
.L_123:
        /*02a4*/ 	.word	index@(_ZN7cutlass13device_kernelIN5flash19enable_sm80_to_sm89INS1_16FlashAttnFwdSm80INS1_25CollectiveMainloopFwdSm80ILi8ELi1ELb1EN4cute5tupleIJNS5_1CILi128EEENS7_ILi48EEENS7_ILi256EEEEEELi256ENS_6half_tEfNS_4arch4Sm80ELb1ELb0ELb0ELb1ELb1ELb0ELb1ELb1EEENS1_21CollectiveEpilogueFwdINS6_IJS8_SA_S9_EEENS6_IJNS7_ILi1EEESI_SI_EEESC_SE_Li256ELb1ELb1ELb1ELb0EEENS1_36VarlenDynamicPersistentTileSchedulerILi128ELi48ELi256ELi256ELb1ELb1ELb0ELb1ELb1ELb1EEEEEEEEEvNT_6ParamsE)
        /*02a8*/ 	.word	0x00000220


	//----- nvinfo : EIATTR_REGCOUNT
	.align		4
.L_124:
        /*02ac*/ 	.byte	0x04, 0x2f
        /*02ae*/ 	.short	(.L_126 - .L_125)
	.align		4
.L_125:
        /*02b0*/ 	.word	index@(_ZN7cutlass13device_kernelIN5flash19enable_sm80_to_sm89INS1_16FlashAttnFwdSm80INS1_25CollectiveMainloopFwdSm80ILi8ELi1ELb1EN4cute5tupleIJNS5_1CILi128EEENS7_ILi64EEENS7_ILi256EEEEEELi256ENS_6half_tEfNS_4arch4Sm80ELb1ELb0ELb0ELb0ELb1ELb0ELb1ELb1EEENS1_21CollectiveEpilogueFwdINS6_IJS8_SA_S9_EEENS6_IJNS7_ILi1EEESI_SI_EEESC_SE_Li256ELb0ELb1ELb1ELb0EEENS1_30DynamicPersistentTileSchedulerILi256ELi256ELb1ELb1ELb0EEEEEEEEEvNT_6ParamsE)
        /*02b4*/ 	.word	0x000000ff


	//----- nvinfo : EIATTR_FRAME_SIZE
	.align		4
.L_126:
        /*02b8*/ 	.byte	0x04, 0x11
        /*02ba*/ 	.short	(.L_128 - .L_127)
	.align		4
.L_127:
        /*02bc*/ 	.word	index@($__internal_18_$__cuda_sm70_shflsync_idx_p)
        /*02c0*/ 	.word	0x00000000


	//----- nvinfo : EIATTR_FRAME_SIZE
	.align		4
.L_128:
        /*02c4*/ 	.byte	0x04, 0x11
        /*02c6*/ 	.short	(.L_130 - .L_129)
	.align		4
.L_129:
        /*02c8*/ 	.word	index@($__internal_17_$__cuda_sm70_shflsync_bfly_p)
        /*02cc*/ 	.word	0x00000000


	//----- nvinfo : EIATTR_FRAME_SIZE
	.align		4
.L_130:
        /*02d0*/ 	.byte	0x04, 0x11
        /*02d2*/ 	.short	(.L_132 - .L_131)
	.align		4
.L_131:
        /*02d4*/ 	.word	index@(_ZN7cutlass13device_kernelIN5flash19enable_sm80_to_sm89INS1_16FlashAttnFwdSm80INS1_25CollectiveMainloopFwdSm80ILi8ELi1ELb1EN4cute5tupleIJNS5_1CILi128EEENS7_ILi64EEENS7_ILi256EEEEEELi256ENS_6half_tEfNS_4arch4Sm80ELb1ELb0ELb0ELb0ELb1ELb0ELb1ELb1EEENS1_21CollectiveEpilogueFwdINS6_IJS8_SA_S9_EEENS6_IJNS7_ILi1EEESI_SI_EEESC_SE_Li256ELb0ELb1ELb1ELb0EEENS1_30DynamicPersistentTileSchedulerILi256ELi256ELb1ELb1ELb0EEEEEEEEEvNT_6ParamsE)
        /*02d8*/ 	.word	0x000001f8


	//----- nvinfo : EIATTR_REGCOUNT
	.align		4
.L_132:
        /*02dc*/ 	.byte	0x04, 0x2f
        /*02de*/ 	.short	(.L_134 - .L_133)
	.align		4
.L_133:
        /*02e0*/ 	.word	index@(_ZN7cutlass13device_kernelIN5flash19enable_sm80_to_sm89INS1_16FlashAttnFwdSm80INS1_25CollectiveMainloopFwdSm80ILi8ELi1ELb0EN4cute5tupleIJNS5_1CILi128EEENS7_ILi32EEENS7_ILi256EEEEEELi256ENS_6half_tEfNS_4arch4Sm80ELb0ELb1ELb0ELb1ELb1ELb1ELb1ELb1EEENS1_21CollectiveEpilogueFwdINS6_IJS8_SA_S9_EEENS6_IJNS7_ILi1EEESI_SI_EEESC_SE_Li256ELb1ELb1ELb1ELb0EEENS1_36VarlenDynamicPersistentTileSchedulerILi128ELi32ELi256ELi256ELb1ELb1ELb0ELb1ELb0ELb1EEEEEEEEEvNT_6ParamsE)
        /*02e4*/ 	.word	0x000000ff


	//----- nvinfo : EIATTR_FRAME_SIZE
	.align		4
.L_134:
        /*02e8*/ 	.byte	0x04, 0x11
        /*02ea*/ 	.short	(.L_136 - .L_135)
	.align		4
.L_135:
        /*02ec*/ 	.word	index@($__internal_16_$__cuda_sm70_votesync_ballot)
        /*02f0*/ 	.word	0x00000000


	//----- nvinfo : EIATTR_FRAME_SIZE
	.align		4
.L_136:
        /*02f4*/ 	.byte	0x04, 0x11
        /*02f6*/ 	.short	(.L_138 - .L_137)
	.align		4
.L_137:
        /*02f8*/ 	.word	index@($__internal_15_$__cuda_sm70_shflsync_up_p)
        /*02fc*/ 	.word	0x00000000


	//----- nvinfo : EIATTR_FRAME_SIZE
	.align		4
.L_138:
        /*0300*/ 	.byte	0x04, 0x11
        /*0302*/ 	.short	(.L_140 - .L_139)
	.align		4
.L_139:
        /*0304*/ 	.word	index@($__internal_14_$__cuda_sm70_shflsync_idx_p)
        /*0308*/ 	.word	0x00000000


	//----- nvinfo : EIATTR_FRAME_SIZE
	.align		4
.L_140:
        /*030c*/ 	.byte	0x04, 0x11
        /*030e*/ 	.short	(.L_142 - .L_141)
	.align		4
.L_141:
        /*0310*/ 	.word	index@($__internal_13_$__cuda_sm70_shflsync_bfly_p)
        /*0314*/ 	.word	0x00000000


	//----- nvinfo : EIATTR_FRAME_SIZE
	.align		4
.L_142:
        /*0318*/ 	.byte	0x04, 0x11
        /*031a*/ 	.short	(.L_144 - .L_143)
	.align		4
.L_143:
        /*031c*/ 	.word	index@(_ZN7cutlass13device_kernelIN5flash19enable_sm80_to_sm89INS1_16FlashAttnFwdSm80INS1_25CollectiveMainloopFwdSm80ILi8ELi1ELb0EN4cute5tupleIJNS5_1CILi128EEENS7_ILi32EEENS7_ILi256EEEEEELi256ENS_6half_tEfNS_4arch4Sm80ELb0ELb1ELb0ELb1ELb1ELb1ELb1ELb1EEENS1_21CollectiveEpilogueFwdINS6_IJS8_SA_S9_EEENS6_IJNS7_ILi1EEESI_SI_EEESC_SE_Li256ELb1ELb1ELb1ELb0EEENS1_36VarlenDynamicPersistentTileSchedulerILi128ELi32ELi256ELi256ELb1ELb1ELb0ELb1ELb0ELb1EEEEEEEEEvNT_6ParamsE)
        /*0320*/ 	.word	0x00000048


	//----- nvinfo : EIATTR_REGCOUNT
	.align		4
.L_144:
        /*0324*/ 	.byte	0x04, 0x2f
        /*0326*/ 	.short	(.L_146 - .L_145)
	.align		4
.L_145:
        /*0328*/ 	.word	index@(_ZN7cutlass13device_kernelIN5flash19enable_sm80_to_sm89INS1_16FlashAttnFwdSm80INS1_25CollectiveMainloopFwdSm80ILi8ELi1ELb1EN4cute5tupleIJNS5_1CILi128EEENS7_ILi48EEENS7_ILi256EEEEEELi256ENS_6half_tEfNS_4arch4Sm80ELb0ELb1ELb0ELb1ELb1ELb0ELb1ELb1EEENS1_21CollectiveEpilogueFwdINS6_IJS8_SA_S9_EEENS6_IJNS7_ILi1EEESI_SI_EEESC_SE_Li256ELb1ELb1ELb1ELb0EEENS1_36VarlenDynamicPersistentTileSchedulerILi128ELi48ELi256ELi256ELb1ELb1ELb0ELb1ELb0ELb1EEEEEEEEEvNT_6ParamsE)
        /*032c*/ 	.word	0x000000ff


	//----- nvinfo : EIATTR_FRAME_SIZE
	.align		4
.L_146:
        /*0330*/ 	.byte	0x04, 0x11
        /*0332*/ 	.short	(.L_148 - .L_147)
	.align		4
.L_147:
        /*0334*/ 	.word	index@($__internal_12_$__cuda_sm70_votesync_ballot)
        /*0338*/ 	.word	0x00000000


	//----- nvinfo : EIATTR_FRAME_SIZE
	.align		4
.L_148:
        /*033c*/ 	.byte	0x04, 0x11
        /*033e*/ 	.short	(.L_150 - .L_149)
	.align		4
.L_149:
        /*0340*/ 	.word	index@($__internal_11_$__cuda_sm70_shflsync_up_p)
        /*0344*/ 	.word	0x00000000


	//----- nvinfo : EIATTR_FRAME_SIZE
	.align		4
.L_150:
        /*0348*/ 	.byte	0x04, 0x11
        /*034a*/ 	.short	(.L_152 - .L_151)
	.align		4
.L_151:
        /*034c*/ 	.word	index@($__internal_10_$__cuda_sm70_shflsync_idx_p)
        /*0350*/ 	.word	0x00000000


	//----- nvinfo : EIATTR_FRAME_SIZE
	.align		4
.L_152:
        /*0354*/ 	.byte	0x04, 0x11
        /*0356*/ 	.short	(.L_154 - .L_153)
	.align		4
.L_153:
        /*0358*/ 	.word	index@($__internal_9_$__cuda_sm70_shflsync_bfly_p)
        /*035c*/ 	.word	0x00000000


	//----- nvinfo : EIATTR_FRAME_SIZE
	.align		4
.L_154:
        /*0360*/ 	.byte	0x04, 0x11
        /*0362*/ 	.short	(.L_156 - .L_155)
	.align		4
.L_155:
        /*0364*/ 	.word	index@(_ZN7cutlass13device_kernelIN5flash19enable_sm80_to_sm89INS1_16FlashAttnFwdSm80INS1_25CollectiveMainloopFwdSm80ILi8ELi1ELb1EN4cute5tupleIJNS5_1CILi128EEENS7_ILi48EEENS7_ILi256EEEEEELi256ENS_6half_tEfNS_4arch4Sm80ELb0ELb1ELb0ELb1ELb1ELb0ELb1ELb1EEENS1_21CollectiveEpilogueFwdINS6_IJS8_SA_S9_EEENS6_IJNS7_ILi1EEESI_SI_EEESC_SE_Li256ELb1ELb1ELb1ELb0EEENS1_36VarlenDynamicPersistentTileSchedulerILi128ELi48ELi256ELi256ELb1ELb1ELb0ELb1ELb0ELb1EEEEEEEEEvNT_6ParamsE)
        /*0368*/ 	.word	0x00000218


	//----- nvinfo : EIATTR_REGCOUNT
	.align		4
.L_156:
        /*036c*/ 	.byte	0x04, 0x2f
        /*036e*/ 	.short	(.L_158 - .L_157)
	.align		4
.L_157:
        /*0370*/ 	.word	index@(_ZN7cutlass13device_kernelIN5flash19enable_sm80_to_sm89INS1_16FlashAttnFwdSm80INS1_25CollectiveMainloopFwdSm80ILi8ELi1ELb1EN4cute5tupleIJNS5_1CILi128EEENS7_ILi48EEENS7_ILi256EEEEEELi256ENS_6half_tEfNS_4arch4Sm80ELb0ELb1ELb0ELb0ELb1ELb0ELb1ELb1EEENS1_21CollectiveEpilogueFwdINS6_IJS8_SA_S9_EEENS6_IJNS7_ILi1EEESI_SI_EEESC_SE_Li256ELb0ELb1ELb1ELb0EEENS1_19SingleTileSchedulerILb0ELb1ELb1ELi128EEEEEEEEEvNT_6ParamsE)
        /*0374*/ 	.word	0x000000ff


	//----- nvinfo : EIATTR_FRAME_SIZE
	.align		4
.L_158:
        /*0378*/ 	.byte	0x04, 0x11
        /*037a*/ 	.short	(.L_160 - .L_159)
	.align		4
.L_159:
        /*037c*/ 	.word	index@($__internal_8_$__cuda_sm70_shflsync_idx_p)
        /*0380*/ 	.word	0x00000000


	//----- nvinfo : EIATTR_FRAME_SIZE
	.align		4
.L_160:
        /*0384*/ 	.byte	0x04, 0x11
        /*0386*/ 	.short	(.L_162 - .L_161)
	.align		4
.L_161:
        /*0388*/ 	.word	index@(_ZN7cutlass13device_kernelIN5flash19enable_sm80_to_sm89INS1_16FlashAttnFwdSm80INS1_25CollectiveMainloopFwdSm80ILi8ELi1ELb1EN4cute5tupleIJNS5_1CILi128EEENS7_ILi48EEENS7_ILi256EEEEEELi256ENS_6half_tEfNS_4arch4Sm80ELb0ELb1ELb0ELb0ELb1ELb0ELb1ELb1EEENS1_21CollectiveEpilogueFwdINS6_IJS8_SA_S9_EEENS6_IJNS7_ILi1EEESI_SI_EEESC_SE_Li256ELb0ELb1ELb1ELb0EEENS1_19SingleTileSchedulerILb0ELb1ELb1ELi128EEEEEEEEEvNT_6ParamsE)
        /*038c*/ 	.word	0x00000078


	//----- nvinfo : EIATTR_REGCOUNT
	.align		4
.L_162:
        /*0390*/ 	.byte	0x04, 0x2f
        /*0392*/ 	.short	(.L_164 - .L_163)
	.align		4
.L_163:
        /*0394*/ 	.word	index@(_ZN7cutlass13device_kernelIN5flash19enable_sm80_to_sm89INS1_16FlashAttnFwdSm80INS1_25CollectiveMainloopFwdSm80ILi8ELi1ELb0EN4cute5tupleIJNS5_1CILi128EEENS7_ILi32EEENS7_ILi256EEEEEELi256ENS_6half_tEfNS_4arch4Sm80ELb0ELb0ELb0ELb1ELb1ELb1ELb1ELb1EEENS1_21CollectiveEpilogueFwdINS6_IJS8_SA_S9_EEENS6_IJNS7_ILi1EEESI_SI_EEESC_SE_Li256ELb1ELb1ELb1ELb0EEENS1_36VarlenDynamicPersistentTileSchedulerILi128ELi32ELi256ELi256ELb1ELb1ELb0ELb0ELb1ELb1EEEEEEEEEvNT_6ParamsE)
        /*0398*/ 	.word	0x000000ff


	//----- nvinfo : EIATTR_FRAME_SIZE
	.align		4
.L_164:
        /*039c*/ 	.byte	0x04, 0x11
        /*039e*/ 	.short	(.L_166 - .L_165)
	.align		4
.L_165:
        /*03a0*/ 	.word	index@($__internal_7_$__cuda_sm70_votesync_ballot)
        /*03a4*/ 	.word	0x00000000


	//----- nvinfo : EIATTR_FRAME_SIZE
	.align		4
.L_166:
        /*03a8*/ 	.byte	0x04, 0x11
        /*03aa*/ 	.short	(.L_168 - .L_167)
	.align		4
.L_167:
        /*03ac*/ 	.word	index@($__internal_6_$__cuda_sm70_shflsync_up_p)
        /*03b0*/ 	.word	0x00000000


	//----- nvinfo : EIATTR_FRAME_SIZE
	.align		4
.L_168:
        /*03b4*/ 	.byte	0x04, 0x11
        /*03b6*/ 	.short	(.L_170 - .L_169)
	.align		4
.L_169:
        /*03b8*/ 	.word	index@($__internal_5_$__cuda_sm70_shflsync_idx_p)
        /*03bc*/ 	.word	0x00000000


	//----- nvinfo : EIATTR_FRAME_SIZE
	.align		4
.L_170:
        /*03c0*/ 	.byte	0x04, 0x11
        /*03c2*/ 	.short	(.L_172 - .L_171)
	.align		4
.L_171:
        /*03c4*/ 	.word	index@($__internal_4_$__cuda_sm70_shflsync_bfly_p)
        /*03c8*/ 	.word	0x00000000


	//----- nvinfo : EIATTR_FRAME_SIZE
	.align		4
.L_172:
        /*03cc*/ 	.byte	0x04, 0x11
        /*03ce*/ 	.short	(.L_174 - .L_173)
	.align		4
.L_173:
        /*03d0*/ 	.word	index@(_ZN7cutlass13device_kernelIN5flash19enable_sm80_to_sm89INS1_16FlashAttnFwdSm80INS1_25CollectiveMainloopFwdSm80ILi8ELi1ELb0EN4cute5tupleIJNS5_1CILi128EEENS7_ILi32EEENS7_ILi256EEEEEELi256ENS_6half_tEfNS_4arch4Sm80ELb0ELb0ELb0ELb1ELb1ELb1ELb1ELb1EEENS1_21CollectiveEpilogueFwdINS6_IJS8_SA_S9_EEENS6_IJNS7_ILi1EEESI_SI_EEESC_SE_Li256ELb1ELb1ELb1ELb0EEENS1_36VarlenDynamicPersistentTileSchedulerILi128ELi32ELi256ELi256ELb1ELb1ELb0ELb0ELb1ELb1EEEEEEEEEvNT_6ParamsE)
        /*03d4*/ 	.word	0x00000058


	//----- nvinfo : EIATTR_REGCOUNT
	.align		4
.L_174:
        /*03d8*/ 	.byte	0x04, 0x2f
        /*03da*/ 	.short	(.L_176 - .L_175)
	.align		4
.L_175:
        /*03dc*/ 	.word	index@(_ZN7cutlass13device_kernelIN5flash19enable_sm80_to_sm89INS1_16FlashAttnFwdSm80INS1_25CollectiveMainloopFwdSm80ILi8ELi1ELb1EN4cute5tupleIJNS5_1CILi128EEENS7_ILi48EEENS7_ILi256EEEEEELi256ENS_6half_tEfNS_4arch4Sm80ELb0ELb0ELb0ELb1ELb1ELb0ELb1ELb1EEENS1_21CollectiveEpilogueFwdINS6_IJS8_SA_S9_EEENS6_IJNS7_ILi1EEESI_SI_EEESC_SE_Li256ELb1ELb1ELb1ELb0EEENS1_36VarlenDynamicPersistentTileSchedulerILi128ELi48ELi256ELi256ELb1ELb1ELb0ELb0ELb1ELb1EEEEEEEEEvNT_6ParamsE)
        /*03e0*/ 	.word	0x000000ff


	//----- nvinfo : EIATTR_FRAME_SIZE
	.align		4
.L_176:
        /*03e4*/ 	.byte	0x04, 0x11
        /*03e6*/ 	.short	(.L_178 - .L_177)
	.align		4
.L_177:
        /*03e8*/ 	.word	index@($__internal_3_$__cuda_sm70_votesync_ballot)
        /*03ec*/ 	.word	0x00000000


	//----- nvinfo : EIATTR_FRAME_SIZE
	.align		4
.L_178:
        /*03f0*/ 	.byte	0x04, 0x11
        /*03f2*/ 	.short	(.L_180 - .L_179)
	.align		4
.L_179:
        /*03f4*/ 	.word	index@($__internal_2_$__cuda_sm70_shflsync_up_p)
        /*03f8*/ 	.word	0x00000000


	//----- nvinfo : EIATTR_FRAME_SIZE
	.align		4
.L_180:
        /*03fc*/ 	.byte	0x04, 0x11
        /*03fe*/ 	.short	(.L_182 - .L_181)
	.align		4
.L_181:
        /*0400*/ 	.word	index@($__internal_1_$__cuda_sm70_shflsync_idx_p)
        /*0404*/ 	.word	0x00000000


	//----- nvinfo : EIATTR_FRAME_SIZE
	.align		4
.L_182:
        /*0408*/ 	.byte	0x04, 0x11
        /*040a*/ 	.short	(.L_184 - .L_183)
	.align		4
.L_183:
        /*040c*/ 	.word	index@($__internal_0_$__cuda_sm70_shflsync_bfly_p)
        /*0410*/ 	.word	0x00000000


	//----- nvinfo : EIATTR_FRAME_SIZE
	.align		4
.L_184:
        /*0414*/ 	.byte	0x04, 0x11
        /*0416*/ 	.short	(.L_186 - .L_185)
	.align		4
.L_185:
        /*0418*/ 	.word	index@(_ZN7cutlass13device_kernelIN5flash19enable_sm80_to_sm89INS1_16FlashAttnFwdSm80INS1_25CollectiveMainloopFwdSm80ILi8ELi1ELb1EN4cute5tupleIJNS5_1CILi128EEENS7_ILi48EEENS7_ILi256EEEEEELi256ENS_6half_tEfNS_4arch4Sm80ELb0ELb0ELb0ELb1ELb1ELb0ELb1ELb1EEENS1_21CollectiveEpilogueFwdINS6_IJS8_SA_S9_EEENS6_IJNS7_ILi1EEESI_SI_EEESC_SE_Li256ELb1ELb1ELb1ELb0EEENS1_36VarlenDynamicPersistentTileSchedulerILi128ELi48ELi256ELi256ELb1ELb1ELb0ELb0ELb1ELb1EEEEEEEEEvNT_6ParamsE)
        /*041c*/ 	.word	0x00000198


	//----- nvinfo : EIATTR_REGCOUNT
	.align		4
.L_186:
        /*0420*/ 	.byte	0x04, 0x2f
        /*0422*/ 	.short	(.L_188 - .L_187)
	.align		4
.L_187:
        /*0424*/ 	.word	index@(_ZN7cutlass13device_kernelIN5flash19enable_sm80_to_sm89INS1_16FlashAttnFwdSm80INS1_25CollectiveMainloopFwdSm80ILi8ELi1ELb1EN4cute5tupleIJNS5_1CILi128EEENS7_ILi64EEENS7_ILi256EEEEEELi256ENS_6half_tEfNS_4arch4Sm80ELb0ELb0ELb0ELb0ELb1ELb0ELb1ELb1EEENS1_21CollectiveEpilogueFwdINS6_IJS8_SA_S9_EEENS6_IJNS7_ILi1EEESI_SI_EEESC_SE_Li256ELb0ELb1ELb1ELb0EEENS1_19SingleTileSchedulerILb0ELb1ELb1ELi128EEEEEEEEEvNT_6ParamsE)
        /*0428*/ 	.word	0x000000ff


	//----- nvinfo : EIATTR_FRAME_SIZE
	.align		4
.L_188:
        /*042c*/ 	.byte	0x04, 0x11
        /*042e*/ 	.short	(.L_190 - .L_189)
	.align		4
.L_189:
        /*0430*/ 	.word	index@(_ZN7cutlass13device_kernelIN5flash19enable_sm80_to_sm89INS1_16FlashAttnFwdSm80INS1_25CollectiveMainloopFwdSm80ILi8ELi1ELb1EN4cute5tupleIJNS5_1CILi128EEENS7_ILi64EEENS7_ILi256EEEEEELi256ENS_6half_tEfNS_4arch4Sm80ELb0ELb0ELb0ELb0ELb1ELb0ELb1ELb1EEENS1_21CollectiveEpilogueFwdINS6_IJS8_SA_S9_EEENS6_IJNS7_ILi1EEESI_SI_EEESC_SE_Li256ELb0ELb1ELb1ELb0EEENS1_19SingleTileSchedulerILb0ELb1ELb1ELi128EEEEEEEEEvNT_6ParamsE)
        /*0434*/ 	.word	0x00000060


	//----- nvinfo : EIATTR_MIN_STACK_SIZE
	.align		4
.L_190:
        /*0438*/ 	.byte	0x04, 0x12
        /*043a*/ 	.short	(.L_192 - .L_191)
	.align		4
.L_191:
        /*043c*/ 	.word	index@(_ZN7cutlass13device_kernelIN5flash19enable_sm80_to_sm89INS1_16FlashAttnFwdSm80INS1_25CollectiveMainloopFwdSm80ILi8ELi1ELb1EN4cute5tupleIJNS5_1CILi128EEENS7_ILi64EEENS7_ILi256EEEEEELi256ENS_6half_tEfNS_4arch4Sm80ELb0ELb0ELb0ELb0ELb1ELb0ELb1ELb1EEENS1_21CollectiveEpilogueFwdINS6_IJS8_SA_S9_EEENS6_IJNS7_ILi1EEESI_SI_EEESC_SE_Li256ELb0ELb1ELb1ELb0EEENS1_19SingleTileSchedulerILb0ELb1ELb1ELi128EEEEEEEEEvNT_6ParamsE)
        /*0440*/ 	.word	0x00000060


	//----- nvinfo : EIATTR_MIN_STACK_SIZE
	.align		4
.L_192:
        /*0444*/ 	.byte	0x04, 0x12
        /*0446*/ 	.short	(.L_194 - .L_193)
	.align		4
.L_193:
        /*0448*/ 	.word	index@(_ZN7cutlass13device_kernelIN5flash19enable_sm80_to_sm89INS1_16FlashAttnFwdSm80INS1_25CollectiveMainloopFwdSm80ILi8ELi1ELb1EN4cute5tupleIJNS5_1CILi128EEENS7_ILi48EEENS7_ILi256EEEEEELi256ENS_6half_tEfNS_4arch4Sm80ELb0ELb0ELb0ELb1ELb1ELb0ELb1ELb1EEENS1_21CollectiveEpilogueFwdINS6_IJS8_SA_S9_EEENS6_IJNS7_ILi1EEESI_SI_EEESC_SE_Li256ELb1ELb1ELb1ELb0EEENS1_36VarlenDynamicPersistentTileSchedulerILi128ELi48ELi256ELi256ELb1ELb1ELb0ELb0ELb1ELb1EEEEEEEEEvNT_6ParamsE)
        /*044c*/ 	.word	0x00000198


	//----- nvinfo : EIATTR_MIN_STACK_SIZE
	.align		4
.L_194:
        /*0450*/ 	.byte	0x04, 0x12
        /*0452*/ 	.short	(.L_196 - .L_195)
	.align		4
.L_195:
        /*0454*/ 	.word	index@(_ZN7cutlass13device_kernelIN5flash19enable_sm80_to_sm89INS1_16FlashAttnFwdSm80INS1_25CollectiveMainloopFwdSm80ILi8ELi1ELb0EN4cute5tupleIJNS5_1CILi128EEENS7_ILi32EEENS7_ILi256EEEEEELi256ENS_6half_tEfNS_4arch4Sm80ELb0ELb0ELb0ELb1ELb1ELb1ELb1ELb1EEENS1_21CollectiveEpilogueFwdINS6_IJS8_SA_S9_EEENS6_IJNS7_ILi1EEESI_SI_EEESC_SE_Li256ELb1ELb1ELb1ELb0EEENS1_36VarlenDynamicPersistentTileSchedulerILi128ELi32ELi256ELi256ELb1ELb1ELb0ELb0ELb1ELb1EEEEEEEEEvNT_6ParamsE)
        /*0458*/ 	.word	0x00000058


	//----- nvinfo : EIATTR_MIN_STACK_SIZE
	.align		4
.L_196:
        /*045c*/ 	.byte	0x04, 0x12
        /*045e*/ 	.short	(.L_198 - .L_197)
	.align		4
.L_197:
        /*0460*/ 	.word	index@(_ZN7cutlass13device_kernelIN5flash19enable_sm80_to_sm89INS1_16FlashAttnFwdSm80INS1_25CollectiveMainloopFwdSm80ILi8ELi1ELb1EN4cute5tupleIJNS5_1CILi128EEENS7_ILi48EEENS7_ILi256EEEEEELi256ENS_6half_tEfNS_4arch4Sm80ELb0ELb1ELb0ELb0ELb1ELb0ELb1ELb1EEENS1_21CollectiveEpilogueFwdINS6_IJS8_SA_S9_EEENS6_IJNS7_ILi1EEESI_SI_EEESC_SE_Li256ELb0ELb1ELb1ELb0EEENS1_19SingleTileSchedulerILb0ELb1ELb1ELi128EEEEEEEEEvNT_6ParamsE)
        /*0464*/ 	.word	0x00000078


	//----- nvinfo : EIATTR_MIN_STACK_SIZE
	.align		4
.L_198:
        /*0468*/ 	.byte	0x04, 0x12
        /*046a*/ 	.short	(.L_200 - .L_199)
	.align		4
.L_199:
        /*046c*/ 	.word	index@(_ZN7cutlass13device_kernelIN5flash19enable_sm80_to_sm89INS1_16FlashAttnFwdSm80INS1_25CollectiveMainloopFwdSm80ILi8ELi1ELb1EN4cute5tupleIJNS5_1CILi128EEENS7_ILi48EEENS7_ILi256EEEEEELi256ENS_6half_tEfNS_4arch4Sm80ELb0ELb1ELb0ELb1ELb1ELb0ELb1ELb1EEENS1_21CollectiveEpilogueFwdINS6_IJS8_SA_S9_EEENS6_IJNS7_ILi1EEESI_SI_EEESC_SE_Li256ELb1ELb1ELb1ELb0EEENS1_36VarlenDynamicPersistentTileSchedulerILi128ELi48ELi256ELi256ELb1ELb1ELb0ELb1ELb0ELb1EEEEEEEEEvNT_6ParamsE)
        /*0470*/ 	.word	0x00000218


	//----- nvinfo : EIATTR_MIN_STACK_SIZE
	.align		4
.L_200:
        /*0474*/ 	.byte	0x04, 0x12
        /*0476*/ 	.short	(.L_202 - .L_201)
	.align		4
.L_201:
        /*0478*/ 	.word	index@(_ZN7cutlass13device_kernelIN5flash19enable_sm80_to_sm89INS1_16FlashAttnFwdSm80INS1_25CollectiveMainloopFwdSm80ILi8ELi1ELb0EN4cute5tupleIJNS5_1CILi128EEENS7_ILi32EEENS7_ILi256EEEEEELi256ENS_6half_tEfNS_4arch4Sm80ELb0ELb1ELb0ELb1ELb1ELb1ELb1ELb1EEENS1_21CollectiveEpilogueFwdINS6_IJS8_SA_S9_EEENS6_IJNS7_ILi1EEESI_SI_EEESC_SE_Li256ELb1ELb1ELb1ELb0EEENS1_36VarlenDynamicPersistentTileSchedulerILi128ELi32ELi256ELi256ELb1ELb1ELb0ELb1ELb0ELb1EEEEEEEEEvNT_6ParamsE)
        /*047c*/ 	.word	0x00000048


	//----- nvinfo : EIATTR_MIN_STACK_SIZE
	.align		4
.L_202:
        /*0480*/ 	.byte	0x04, 0x12
        /*0482*/ 	.short	(.L_204 - .L_203)
	.align		4
.L_203:
        /*0484*/ 	.word	index@(_ZN7cutlass13device_kernelIN5flash19enable_sm80_to_sm89INS1_16FlashAttnFwdSm80INS1_25CollectiveMainloopFwdSm80ILi8ELi1ELb1EN4cute5tupleIJNS5_1CILi128EEENS7_ILi64EEENS7_ILi256EEEEEELi256ENS_6half_tEfNS_4arch4Sm80ELb1ELb0ELb0ELb0ELb1ELb0ELb1ELb1EEENS1_21CollectiveEpilogueFwdINS6_IJS8_SA_S9_EEENS6_IJNS7_ILi1EEESI_SI_EEESC_SE_Li256ELb0ELb1ELb1ELb0EEENS1_30DynamicPersistentTileSchedulerILi256ELi256ELb1ELb1ELb0EEEEEEEEEvNT_6ParamsE)
        /*0488*/ 	.word	0x000001f8


	//----- nvinfo : EIATTR_MIN_STACK_SIZE
	.align		4
.L_204:
        /*048c*/ 	.byte	0x04, 0x12
        /*048e*/ 	.short	(.L_206 - .L_205)
	.align		4
.L_205:
        /*0490*/ 	.word	index@(_ZN7cutlass13device_kernelIN5flash19enable_sm80_to_sm89INS1_16FlashAttnFwdSm80INS1_25CollectiveMainloopFwdSm80ILi8ELi1ELb1EN4cute5tupleIJNS5_1CILi128EEENS7_ILi48EEENS7_ILi256EEEEEELi256ENS_6half_tEfNS_4arch4Sm80ELb1ELb0ELb0ELb1ELb1ELb0ELb1ELb1EEENS1_21CollectiveEpilogueFwdINS6_IJS8_SA_S9_EEENS6_IJNS7_ILi1EEESI_SI_EEESC_SE_Li256ELb1ELb1ELb1ELb0EEENS1_36VarlenDynamicPersistentTileSchedulerILi128ELi48ELi256ELi256ELb1ELb1ELb0ELb1ELb1ELb1EEEEEEEEEvNT_6ParamsE)
        /*0494*/ 	.word	0x00000220


	//----- nvinfo : EIATTR_MIN_STACK_SIZE
	.align		4
.L_206:
        /*0498*/ 	.byte	0x04, 0x12
        /*049a*/ 	.short	(.L_208 - .L_207)
	.align		4
.L_207:
        /*049c*/ 	.word	index@(_ZN7cutlass13device_kernelIN5flash19enable_sm80_to_sm89INS1_16FlashAttnFwdSm80INS1_25CollectiveMainloopFwdSm80ILi8ELi1ELb0EN4cute5tupleIJNS5_1CILi128EEENS7_ILi32EEENS7_ILi256EEEEEELi256ENS_6half_tEfNS_4arch4Sm80ELb1ELb0ELb0ELb1ELb1ELb1ELb1ELb1EEENS1_21CollectiveEpilogueFwdINS6_IJS8_SA_S9_EEENS6_IJNS7_ILi1EEESI_SI_EEESC_SE_Li256ELb1ELb1ELb1ELb0EEENS1_36VarlenDynamicPersistentTileSchedulerILi128ELi32ELi256ELi256ELb1ELb1ELb0ELb1ELb1ELb1EEEEEEEEEvNT_6ParamsE)
        /*04a0*/ 	.word	0x00000048


	//----- nvinfo : EIATTR_MIN_STACK_SIZE
	.align		4
.L_208:
        /*04a4*/ 	.byte	0x04, 0x12
        /*04a6*/ 	.short	(.L_210 - .L_209)
	.align		4
.L_209:
        /*04a8*/ 	.word	index@(_ZN7cutlass13device_kernelIN5flash19enable_sm80_to_sm89INS1_16FlashAttnFwdSm80INS1_25CollectiveMainloopFwdSm80ILi8ELi1ELb0EN4cute5tupleIJNS5_1CILi128EEENS7_ILi96EEENS7_ILi256EEEEEELi256ENS_6half_tEfNS_4arch4Sm80ELb0ELb0ELb0ELb0ELb1ELb0ELb1ELb1EEENS1_21CollectiveEpilogueFwdINS6_IJS8_SA_S9_EEENS6_IJNS7_ILi1EEESI_SI_EEESC_SE_Li256ELb0ELb1ELb1ELb0EEENS1_19SingleTileSchedulerILb0ELb1ELb1ELi128EEEEEEEEEvNT_6ParamsE)
        /*04ac*/ 	.word	0x00000048


	//----- nvinfo : EIATTR_MIN_STACK_SIZE
	.align		4
.L_210:
        /*04b0*/ 	.byte	0x04, 0x12
        /*04b2*/ 	.short	(.L_212 - .L_211)
	.align		4
.L_211:
        /*04b4*/ 	.word	index@(_ZN7cutlass13device_kernelIN5flash19enable_sm80_to_sm89INS1_16FlashAttnFwdSm80INS1_25CollectiveMainloopFwdSm80ILi8ELi1ELb0EN4cute5tupleIJNS5_1CILi128EEENS7_ILi64EEENS7_ILi256EEEEEELi256ENS_6half_tEfNS_4arch4Sm80ELb0ELb0ELb0ELb1ELb1ELb0ELb1ELb1EEENS1_21CollectiveEpilogueFwdINS6_IJS8_SA_S9_EEENS6_IJNS7_ILi1EEESI_SI_EEESC_SE_Li256ELb1ELb1ELb1ELb0EEENS1_36VarlenDynamicPersistentTileSchedulerILi128ELi64ELi256ELi256ELb1ELb1ELb0ELb0ELb1ELb1EEEEEEEEEvNT_6ParamsE)
        /*04b8*/ 	.word	0x00000158


	//----- nvinfo : EIATTR_MIN_STACK_SIZE
	.align		4
.L_212:
        /*04bc*/ 	.byte	0x04, 0x12
        /*04be*/ 	.short	(.L_214 - .L_213)
	.align		4
.L_213:
        /*04c0*/ 	.word	index@(_ZN7cutlass13device_kernelIN5flash19enable_sm80_to_sm89INS1_16FlashAttnFwdSm80INS1_25CollectiveMainloopFwdSm80ILi8ELi1ELb0EN4cute5tupleIJNS5_1CILi128EEENS7_ILi48EEENS7_ILi256EEEEEELi256ENS_6half_tEfNS_4arch4Sm80ELb0ELb0ELb0ELb1ELb1ELb1ELb1ELb1EEENS1_21CollectiveEpilogueFwdINS6_IJS8_SA_S9_EEENS6_IJNS7_ILi1EEESI_SI_EEESC_SE_Li256ELb1ELb1ELb1ELb0EEENS1_36VarlenDynamicPersistentTileSchedulerILi128ELi48ELi256ELi256ELb1ELb1ELb0ELb0ELb1ELb1EEEEEEEEEvNT_6ParamsE)
        /*04c4*/ 	.word	0x00000190


	//----- nvinfo : EIATTR_MIN_STACK_SIZE
	.align		4
.L_214:
        /*04c8*/ 	.byte	0x04, 0x12
        /*04ca*/ 	.short	(.L_216 - .L_215)
	.align		4
.L_215:
        /*04cc*/ 	.word	index@(_ZN7cutlass13device_kernelIN5flash19enable_sm80_to_sm89INS1_16FlashAttnFwdSm80INS1_25CollectiveMainloopFwdSm80ILi8ELi1ELb0EN4cute5tupleIJNS5_1CILi128EEENS7_ILi64EEENS7_ILi256EEEEEELi256ENS_6half_tEfNS_4arch4Sm80ELb0ELb1ELb0ELb0ELb1ELb0ELb1ELb1EEENS1_21CollectiveEpilogueFwdINS6_IJS8_SA_S9_EEENS6_IJNS7_ILi1EEESI_SI_EEESC_SE_Li256ELb0ELb1ELb1ELb0EEENS1_19SingleTileSchedulerILb0ELb1ELb1ELi128EEEEEEEEEvNT_6ParamsE)
        /*04d0*/ 	.word	0x00000000


	//----- nvinfo : EIATTR_MIN_STACK_SIZE
	.align		4
.L_216:
        /*04d4*/ 	.byte	0x04, 0x12
        /*04d6*/ 	.short	(.L_218 - .L_217)
	.align		4
.L_217:
        /*04d8*/ 	.word	index@(_ZN7cutlass13device_kernelIN5flash19enable_sm80_to_sm89INS1_16FlashAttnFwdSm80INS1_25CollectiveMainloopFwdSm80ILi8ELi1ELb0EN4cute5tupleIJNS5_1CILi128EEENS7_ILi64EEENS7_ILi256EEEEEELi256ENS_6half_tEfNS_4arch4Sm80ELb0ELb1ELb0ELb1ELb1ELb0ELb1ELb1EEENS1_21CollectiveEpilogueFwdINS6_IJS8_SA_S9_EEENS6_IJNS7_ILi1EEESI_SI_EEESC_SE_Li256ELb1ELb1ELb1ELb0EEENS1_36VarlenDynamicPersistentTileSchedulerILi128ELi64ELi256ELi256ELb1ELb1ELb0ELb1ELb0ELb1EEEEEEEEEvNT_6ParamsE)
        /*04dc*/ 	.word	0x00000030


	//----- nvinfo : EIATTR_MIN_STACK_SIZE
	.align		4
.L_218:
        /*04e0*/ 	.byte	0x04, 0x12
        /*04e2*/ 	.short	(.L_220 - .L_219)
	.align		4
.L_219:
        /*04e4*/ 	.word	index@(_ZN7cutlass13device_kernelIN5flash19enable_sm80_to_sm89INS1_16FlashAttnFwdSm80INS1_25CollectiveMainloopFwdSm80ILi8ELi1ELb0EN4cute5tupleIJNS5_1CILi128EEENS7_ILi48EEENS7_ILi256EEEEEELi256ENS_6half_tEfNS_4arch4Sm80ELb0ELb1ELb0ELb1ELb1ELb1ELb1ELb1EEENS1_21CollectiveEpilogueFwdINS6_IJS8_SA_S9_EEENS6_IJNS7_ILi1EEESI_SI_EEESC_SE_Li256ELb1ELb1ELb1ELb0EEENS1_36VarlenDynamicPersistentTileSchedulerILi128ELi48ELi256ELi256ELb1ELb1ELb0ELb1ELb0ELb1EEEEEEEEEvNT_6ParamsE)
        /*04e8*/ 	.word	0x000001e8


	//----- nvinfo : EIATTR_MIN_STACK_SIZE
	.align		4
.L_220:
        /*04ec*/ 	.byte	0x04, 0x12
        /*04ee*/ 	.short	(.L_222 - .L_221)
	.align		4
.L_221:
        /*04f0*/ 	.word	index@(_ZN7cutlass13device_kernelIN5flash19enable_sm80_to_sm89INS1_16FlashAttnFwdSm80INS1_25CollectiveMainloopFwdSm80ILi8ELi1ELb0EN4cute5tupleIJNS5_1CILi128EEENS7_ILi96EEENS7_ILi256EEEEEELi256ENS_6half_tEfNS_4arch4Sm80ELb1ELb0ELb0ELb0ELb1ELb0ELb1ELb1EEENS1_21CollectiveEpilogueFwdINS6_IJS8_SA_S9_EEENS6_IJNS7_ILi1EEESI_SI_EEESC_SE_Li256ELb0ELb1ELb1ELb0EEENS1_30DynamicPersistentTileSchedulerILi256ELi256ELb1ELb1ELb0EEEEEEEEEvNT_6ParamsE)
        /*04f4*/ 	.word	0x00000198


	//----- nvinfo : EIATTR_MIN_STACK_SIZE
	.align		4
.L_222:
        /*04f8*/ 	.byte	0x04, 0x12
        /*04fa*/ 	.short	(.L_224 - .L_223)
	.align		4
.L_223:
        /*04fc*/ 	.word	index@(_ZN7cutlass13device_kernelIN5flash19enable_sm80_to_sm89INS1_16FlashAttnFwdSm80INS1_25CollectiveMainloopFwdSm80ILi8ELi1ELb0EN4cute5tupleIJNS5_1CILi128EEENS7_ILi64EEENS7_ILi256EEEEEELi256ENS_6half_tEfNS_4arch4Sm80ELb1ELb0ELb0ELb1ELb1ELb0ELb1ELb1EEENS1_21CollectiveEpilogueFwdINS6_IJS8_SA_S9_EEENS6_IJNS7_ILi1EEESI_SI_EEESC_SE_Li256ELb1ELb1ELb1ELb0EEENS1_36VarlenDynamicPersistentTileSchedulerILi128ELi64ELi256ELi256ELb1ELb1ELb0ELb1ELb1ELb1EEEEEEEEEvNT_6ParamsE)
        /*0500*/ 	.word	0x00000038


	//----- nvinfo : EIATTR_MIN_STACK_SIZE
	.align		4
.L_224:
        /*0504*/ 	.byte	0x04, 0x12
        /*0506*/ 	.short	(.L_226 - .L_225)
	.align		4
.L_225:
        /*0508*/ 	.word	index@(_ZN7cutlass13device_kernelIN5flash19enable_sm80_to_sm89INS1_16FlashAttnFwdSm80INS1_25CollectiveMainloopFwdSm80ILi8ELi1ELb0EN4cute5tupleIJNS5_1CILi128EEENS7_ILi48EEENS7_ILi256EEEEEELi256ENS_6half_tEfNS_4arch4Sm80ELb1ELb0ELb0ELb1ELb1ELb1ELb1ELb1EEENS1_21CollectiveEpilogueFwdINS6_IJS8_SA_S9_EEENS6_IJNS7_ILi1EEESI_SI_EEESC_SE_Li256ELb1ELb1ELb1ELb0EEENS1_36VarlenDynamicPersistentTileSchedulerILi128ELi48ELi256ELi256ELb1ELb1ELb0ELb1ELb1ELb1EEEEEEEEEvNT_6ParamsE)
        /*050c*/ 	.word	0x00000198
.L_226:


//--------------------- .nv.info._ZN7cutlass13device_kernelIN5flash19enable_sm80_to_sm89INS1_16FlashAttnFwdSm80INS1_25CollectiveMainloopFwdSm80ILi8ELi1ELb1EN4cute5tupleIJNS5_1CILi128EEENS7_ILi64EEENS7_ILi256EEEEEELi256ENS_6half_tEfNS_4arch4Sm80ELb0ELb0ELb0ELb0ELb1ELb0ELb1ELb1EEENS1_21CollectiveEpilogueFwdINS6_IJS8_SA_S9_EEENS6_IJNS7_ILi1EEESI_SI_EEESC_SE_Li256ELb0ELb1ELb1ELb0EEENS1_19SingleTileSchedulerILb0ELb1ELb1ELi128EEEEEEEEEvNT_6ParamsE --------------------------
	.section	.nv.info._ZN7cutlass13device_kernelIN5flash19enable_sm80_to_sm89INS1_16FlashAttnFwdSm80INS1_25CollectiveMainloopFwdSm80ILi8ELi1ELb1EN4cute5tupleIJNS5_1CILi128EEENS7_ILi64EEENS7_ILi256EEEEEELi256ENS_6half_tEfNS_4arch4Sm80ELb0ELb0ELb0ELb0ELb1ELb0ELb1ELb1EEENS1_21CollectiveEpilogueFwdINS6_IJS8_SA_S9_EEENS6_IJNS7_ILi1EEESI_SI_EEESC_SE_Li256ELb0ELb1ELb1ELb0EEENS1_19SingleTileSchedulerILb0ELb1ELb1ELi128EEEEEEEEEvNT_6ParamsE,"",@"SHT_CUDA_INFO"
	.sectionflags	@""
	.align	4


	//----- nvinfo : EIATTR_CUDA_API_VERSION
	.align		4
        /*0000*/ 	.byte	0x04, 0x37
        /*0002*/ 	.short	(.L_228 - .L_227)
.L_227:
        /*0004*/ 	.word	0x00000082


	//----- nvinfo : EIATTR_SW2861232_WAR
	.align		4
.L_228:
        /*0008*/ 	.byte	0x01, 0x35
	.zero		2


	//----- nvinfo : EIATTR_PARAM_CBANK
	.align		4
        /*000c*/ 	.byte	0x04, 0x0a
        /*000e*/ 	.short	(.L_230 - .L_229)
	.align		4
.L_229:
        /*0010*/ 	.word	index@(.nv.constant0._ZN7cutlass13device_kernelIN5flash19enable_sm80_to_sm89INS1_16FlashAttnFwdSm80INS1_25CollectiveMainloopFwdSm80ILi8ELi1ELb1EN4cute5tupleIJNS5_1CILi128EEENS7_ILi64EEENS7_ILi256EEEEEELi256ENS_6half_tEfNS_4arch4Sm80ELb0ELb0ELb0ELb0ELb1ELb0ELb1ELb1EEENS1_21CollectiveEpilogueFwdINS6_IJS8_SA_S9_EEENS6_IJNS7_ILi1EEESI_SI_EEESC_SE_Li256ELb0ELb1ELb1ELb0EEENS1_19SingleTileSchedulerILb0ELb1ELb1ELi128EEEEEEEEEvNT_6ParamsE)
        /*0014*/ 	.short	0x0160
        /*0016*/ 	.short	0x0418


	//----- nvinfo : EIATTR_CBANK_PARAM_SIZE
	.align		4
.L_230:
        /*0018*/ 	.byte	0x03, 0x19
        /*001a*/ 	.short	0x0418


	//----- nvinfo : EIATTR_KPARAM_INFO
	.align		4
        /*001c*/ 	.byte	0x04, 0x17
        /*001e*/ 	.short	(.L_232 - .L_231)
.L_231:
        /*0020*/ 	.word	0x00000000
        /*0024*/ 	.short	0x0000
        /*0026*/ 	.short	0x0000
        /*0028*/ 	.byte	0x00, 0xf0, 0x61, 0x10


	//----- nvinfo : EIATTR_MAXREG_COUNT
	.align		4
.L_232:
        /*002c*/ 	.byte	0x03, 0x1b
        /*002e*/ 	.short	0x00ff


	//----- nvinfo : EIATTR_NUM_BARRIERS
	.align		4
        /*0030*/ 	.byte	0x02, 0x4c
        /*0032*/ 	.byte	0x02
	.zero		1


	//----- nvinfo : EIATTR_ANNOTATIONS
	.align		4
        /*0034*/ 	.byte	0x04, 0x55
        /*0036*/ 	.short	(.L_234 - .L_233)


	//   ....[0]....
.L_233:
        /*0038*/ 	.word	0x00000001
        /*003c*/ 	.byte	0xd0, 0x0c, 0x00, 0x00, 0x01, 0x00, 0x00, 0x00, 0x70, 0x14, 0x00, 0x00, 0x01, 0x00, 0x00, 0x00
        /* <DEDUP_REMOVED lines=33> */
        /*025c*/ 	.byte	0x60, 0x90, 0x00, 0x00


	//----- nvinfo : EIATTR_MERCURY_ISA_VERSION
	.align		4
.L_234:
        /*0260*/ 	.byte	0x03, 0x5f
        /*0262*/ 	.short	0x0000


	//----- nvinfo : EIATTR_COOP_GROUP_MASK_REGIDS
	.align		4
        /*0264*/ 	.byte	0x04, 0x29
        /*0266*/ 	.short	(.L_236 - .L_235)


	//   ....[0]....
.L_235:
        /*0268*/ 	.word	0xffffffff


	//   ....[1]....
        /*026c*/ 	.word	0xffffffff


	//   ....[2]....
        /*0270*/ 	.word	0xffffffff


	//   ....[3]....
        /*0274*/ 	.word	0xffffffff


	//   ....[4]....
        /*0278*/ 	.word	0xffffffff


	//   ....[5]....
        /*027c*/ 	.word	0xffffffff


	//   ....[6]....
        /*0280*/ 	.word	0xffffffff


	//   ....[7]....
        /*0284*/ 	.word	0xffffffff


	//   ....[8]....
        /*0288*/ 	.word	0xffffffff


	//   ....[9]....
        /*028c*/ 	.word	0xffffffff


	//   ....[10]....
        /*0290*/ 	.word	0xffffffff


	//   ....[11]....
        /*0294*/ 	.word	0xffffffff


	//   ....[12]....
        /*0298*/ 	.word	0xffffffff


	//   ....[13]....
        /*029c*/ 	.word	0xffffffff


	//   ....[14]....
        /*02a0*/ 	.word	0xffffffff


	//   ....[15]....
        /*02a4*/ 	.word	0xffffffff


	//   ....[16]....
        /*02a8*/ 	.word	0xffffffff


	//   ....[17]....
        /*02ac*/ 	.word	0xffffffff


	//   ....[18]....
        /*02b0*/ 	.word	0xffffffff


	//   ....[19]....
        /*02b4*/ 	.word	0xffffffff


	//   ....[20]....
        /*02b8*/ 	.word	0xffffffff


	//   ....[21]....
        /*02bc*/ 	.word	0xffffffff


	//   ....[22]....
        /*02c0*/ 	.word	0xffffffff


	//   ....[23]....
        /*02c4*/ 	.word	0xffffffff


	//   ....[24]....
        /*02c8*/ 	.word	0xffffffff


	//   ....[25]....
        /*02cc*/ 	.word	0xffffffff


	//   ....[26]....
        /*02d0*/ 	.word	0xffffffff


	//   ....[27]....
        /*02d4*/ 	.word	0xffffffff


	//   ....[28]....
        /*02d8*/ 	.word	0xffffffff


	//   ....[29]....
        /*02dc*/ 	.word	0xffffffff


	//   ....[30]....
        /*02e0*/ 	.word	0xffffffff


	//   ....[31]....
        /*02e4*/ 	.word	0xffffffff


	//   ....[32]....
        /*02e8*/ 	.word	0xffffffff


	//   ....[33]....
        /*02ec*/ 	.word	0xffffffff


	//   ....[34]....
        /*02f0*/ 	.word	0xffffffff


	//   ....[35]....
        /*02f4*/ 	.word	0xffffffff


	//   ....[36]....
        /*02f8*/ 	.word	0xffffffff


	//   ....[37]....
        /*02fc*/ 	.word	0xffffffff


	//   ....[38]....
        /*0300*/ 	.word	0xffffffff


	//   ....[39]....
        /*0304*/ 	.word	0xffffffff


	//   ....[40]....
        /*0308*/ 	.word	0xffffffff


	//   ....[41]....
        /*030c*/ 	.word	0xffffffff


	//   ....[42]....
        /*0310*/ 	.word	0xffffffff


	//   ....[43]....
        /*0314*/ 	.word	0xffffffff


	//   ....[44]....
        /*0318*/ 	.word	0xffffffff


	//   ....[45]....
        /*031c*/ 	.word	0xffffffff


	//   ....[46]....
        /*0320*/ 	.word	0xffffffff


	//   ....[47]....
        /*0324*/ 	.word	0xffffffff


	//   ....[48]....
        /*0328*/ 	.word	0xffffffff


	//----- nvinfo : EIATTR_COOP_GROUP_INSTR_OFFSETS
	.align		4
.L_236:
        /*032c*/ 	.byte	0x04, 0x28
        /*032e*/ 	.short	(.L_238 - .L_237)


	//   ....[0]....
.L_237:
        /*0330*/ 	.word	0x00000060


	//   ....[1]....
        /*0334*/ 	.word	0x00001130


	//   ....[2]....
        /*0338*/ 	.word	0x00001160


	//   ....[3]....
        /*033c*/ 	.word	0x000011f0


	//   ....[4]....
        /*0340*/ 	.word	0x00001250


	//   ....[5]....
        /*0344*/ 	.word	0x00001490


	//   ....[6]....
        /*0348*/ 	.word	0x000014b0


	//   ....[7]....
        /*034c*/ 	.word	0x00001530


	//   ....[8]....
        /*0350*/ 	.word	0x00001540


	//   ....[9]....
        /*0354*/ 	.word	0x000015e0


	//   ....[10]....
        /*0358*/ 	.word	0x00001620


	//   ....[11]....
        /*035c*/ 	.word	0x00001650


	//   ....[12]....
        /*0360*/ 	.word	0x00001660


	//   ....[13]....
        /*0364*/ 	.word	0x000016a0


	//   ....[14]....
        /*0368*/ 	.word	0x000016c0


	//   ....[15]....
        /*036c*/ 	.word	0x000018a0


	//   ....[16]....
        /*0370*/ 	.word	0x000018c0


	//   ....[17]....
        /*0374*/ 	.word	0x00002f60


	//   ....[18]....
        /*0378*/ 	.word	0x00002f70


	//   ....[19]....
        /*037c*/ 	.word	0x00003050


	//   ....[20]....
        /*0380*/ 	.word	0x00003070


	//   ....[21]....
        /*0384*/ 	.word	0x000037e0


	//   ....[22]....
        /*0388*/ 	.word	0x00003880


	//   ....[23]....
        /*038c*/ 	.word	0x000038a0


	//   ....[24]....
        /*0390*/ 	.word	0x00003900


	//   ....[25]....
        /*0394*/ 	.word	0x00005cf0


	//   ....[26]....
        /*0398*/ 	.word	0x00005d00


	//   ....[27]....
        /*039c*/ 	.word	0x00005d80


	//   ....[28]....
        /*03a0*/ 	.word	0x00005d90


	//   ....[29]....
        /*03a4*/ 	.word	0x00006160


	//   ....[30]....
        /*03a8*/ 	.word	0x00006170


	//   ....[31]....
        /*03ac*/ 	.word	0x00006180


	//   ....[32]....
        /*03b0*/ 	.word	0x000061f0


	//   ....[33]....
        /*03b4*/ 	.word	0x00007120


	//   ....[34]....
        /*03b8*/ 	.word	0x00007140


	//   ....[35]....
        /*03bc*/ 	.word	0x00007810


	//   ....[36]....
        /*03c0*/ 	.word	0x00007830


	//   ....[37]....
        /*03c4*/ 	.word	0x000090a0


	//   ....[38]....
        /*03c8*/ 	.word	0x000090b0


	//   ....[39]....
        /*03cc*/ 	.word	0x000090e0


	//   ....[40]....
        /*03d0*/ 	.word	0x000090f0


	//   ....[41]....
        /*03d4*/ 	.word	0x00009fd0


	//   ....[42]....
        /*03d8*/ 	.word	0x0000a010


	//   ....[43]....
        /*03dc*/ 	.word	0x0000a050


	//   ....[44]....
        /*03e0*/ 	.word	0x0000a080


	//   ....[45]....
        /*03e4*/ 	.word	0x0000a170


	//   ....[46]....
        /*03e8*/ 	.word	0x0000a190


	//   ....[47]....
        /*03ec*/ 	.word	0x0000adb0


	//   ....[48]....
        /*03f0*/ 	.word	0x0000adc0


	//----- nvinfo : EIATTR_EXIT_INSTR_OFFSETS
	.align		4
.L_238:
        /*03f4*/ 	.byte	0x04, 0x1c
        /*03f6*/ 	.short	(.L_240 - .L_239)


	//   ....[0]....
.L_239:
        /*03f8*/ 	.word	0x000001c0


	//   ....[1]....
        /*03fc*/ 	.word	0x0000add0


	//   ....[2]....
        /*0400*/ 	.word	0x0000b970


	//   ....[3]....
        /*0404*/ 	.word	0x0000b9c0


	//   ....[4]....
        /*0408*/ 	.word	0x0000b9f0


	//   ....[5]....
        /*040c*/ 	.word	0x0000ba50


	//   ....[6]....
        /*0410*/ 	.word	0x0000bce0


	//----- nvinfo : EIATTR_CTAIDZ_USED
	.align		4
.L_240:
        /*0414*/ 	.byte	0x01, 0x04
	.zero		2


	//----- nvinfo : EIATTR_MAX_THREADS
	.align		4
        /*0418*/ 	.byte	0x04, 0x05
        /*041a*/ 	.short	(.L_242 - .L_241)
.L_241:
        /*041c*/ 	.word	0x00000100
        /*0420*/ 	.word	0x00000001
        /*0424*/ 	.word	0x00000001


	//----- nvinfo : EIATTR_CRS_STACK_SIZE
	.align		4
.L_242:
        /*0428*/ 	.byte	0x04, 0x1e
        /*042a*/ 	.short	(.L_244 - .L_243)
.L_243:
        /*042c*/ 	.word	0x00000000
.L_244:


//--------------------- .nv.info._ZN7cutlass13device_kernelIN5flash19enable_sm80_to_sm89INS1_16FlashAttnFwdSm80INS1_25CollectiveMainloopFwdSm80ILi8ELi1ELb1EN4cute5tupleIJNS5_1CILi128EEENS7_ILi48EEENS7_ILi256EEEEEELi256ENS_6half_tEfNS_4arch4Sm80ELb0ELb0ELb0ELb1ELb1ELb0ELb1ELb1EEENS1_21CollectiveEpilogueFwdINS6_IJS8_SA_S9_EEENS6_IJNS7_ILi1EEESI_SI_EEESC_SE_Li256ELb1ELb1ELb1ELb0EEENS1_36VarlenDynamicPersistentTileSchedulerILi128ELi48ELi256ELi256ELb1ELb1ELb0ELb0ELb1ELb1EEEEEEEEEvNT_6ParamsE --------------------------
	.section	.nv.info._ZN7cutlass13device_kernelIN5flash19enable_sm80_to_sm89INS1_16FlashAttnFwdSm80INS1_25CollectiveMainloopFwdSm80ILi8ELi1ELb1EN4cute5tupleIJNS5_1CILi128EEENS7_ILi48EEENS7_ILi256EEEEEELi256ENS_6half_tEfNS_4arch4Sm80ELb0ELb0ELb0ELb1ELb1ELb0ELb1ELb1EEENS1_21CollectiveEpilogueFwdINS6_IJS8_SA_S9_EEENS6_IJNS7_ILi1EEESI_SI_EEESC_SE_Li256ELb1ELb1ELb1ELb0EEENS1_36VarlenDynamicPersistentTileSchedulerILi128ELi48ELi256ELi256ELb1ELb1ELb0ELb0ELb1ELb1EEEEEEEEEvNT_6ParamsE,"",@"SHT_CUDA_INFO"
	.sectionflags	@""
	.align	4


	//----- nvinfo : EIATTR_CUDA_API_VERSION
	.align		4
        /*0000*/ 	.byte	0x04, 0x37
        /*0002*/ 	.short	(.L_246 - .L_245)
.L_245:
        /*0004*/ 	.word	0x00000082


	//----- nvinfo : EIATTR_SW2861232_WAR
	.align		4
.L_246:
        /*0008*/ 	.byte	0x01, 0x35
	.zero		2


	//----- nvinfo : EIATTR_PARAM_CBANK
	.align		4
        /*000c*/ 	.byte	0x04, 0x0a
        /*000e*/ 	.short	(.L_248 - .L_247)
	.align		4
.L_247:
        /*0010*/ 	.word	index@(.nv.constant0._ZN7cutlass13device_kernelIN5flash19enable_sm80_to_sm89INS1_16FlashAttnFwdSm80INS1_25CollectiveMainloopFwdSm80ILi8ELi1ELb1EN4cute5tupleIJNS5_1CILi128EEENS7_ILi48EEENS7_ILi256EEEEEELi256ENS_6half_tEfNS_4arch4Sm80ELb0ELb0ELb0ELb1ELb1ELb0ELb1ELb1EEENS1_21CollectiveEpilogueFwdINS6_IJS8_SA_S9_EEENS6_IJNS7_ILi1EEESI_SI_EEESC_SE_Li256ELb1ELb1ELb1ELb0EEENS1_36VarlenDynamicPersistentTileSchedulerILi128ELi48ELi256ELi256ELb1ELb1ELb0ELb0ELb1ELb1EEEEEEEEEvNT_6ParamsE)
        /*0014*/ 	.short	0x0160
        /*0016*/ 	.short	0x0438


	//----- nvinfo : EIATTR_CBANK_PARAM_SIZE
	.align		4
.L_248:
        /*0018*/ 	.byte	0x03, 0x19
        /*001a*/ 	.short	0x0438


	//----- nvinfo : EIATTR_KPARAM_INFO
	.align		4
        /*001c*/ 	.byte	0x04, 0x17
        /*001e*/ 	.short	(.L_250 - .L_249)
.L_249:
        /*0020*/ 	.word	0x00000000
        /*0024*/ 	.short	0x0000
        /*0026*/ 	.short	0x0000
        /*0028*/ 	.byte	0x00, 0xf0, 0xe1, 0x10


	//----- nvinfo : EIATTR_MAXREG_COUNT
	.align		4
.L_250:
        /*002c*/ 	.byte	0x03, 0x1b
        /*002e*/ 	.short	0x00ff


	//----- nvinfo : EIATTR_NUM_BARRIERS
	.align		4
        /*0030*/ 	.byte	0x02, 0x4c
        /*0032*/ 	.byte	0x06
	.zero		1


	//----- nvinfo : EIATTR_ANNOTATIONS
	.align		4
        /*0034*/ 	.byte	0x04, 0x55
        /*0036*/ 	.short	(.L_252 - .L_251)


	//   ....[0]....
.L_251:
        /* <DEDUP_REMOVED lines=181> */
        /*0b7c*/ 	.byte	0xc0, 0x0d, 0x01, 0x00, 0x01, 0x00, 0x00, 0x00, 0xd0, 0x0d, 0x01, 0x00


	//----- nvinfo : EIATTR_MERCURY_ISA_VERSION
	.align		4
.L_252:
        /*0b88*/ 	.byte	0x03, 0x5f
        /*0b8a*/ 	.short	0x0000


	//----- nvinfo : EIATTR_INT_WARP_WIDE_INSTR_OFFSETS
	.align		4
        /*0b8c*/ 	.byte	0x04, 0x31
        /*0b8e*/ 	.short	(.L_254 - .L_253)


	//   ....[0]....
.L_253:
        /*0b90*/ 	.word	0x00009e50


	//   ....[1]....
        /*0b94*/ 	.word	0x00009ed0


	//----- nvinfo : EIATTR_COOP_GROUP_MASK_REGIDS
	.align		4
.L_254:
        /*0b98*/ 	.byte	0x04, 0x29
        /*0b9a*/ 	.short	(.L_256 - .L_255)


	//   ....[0]....
.L_255:
        /*0b9c*/ 	.word	0xffffffff


	//   ....[1]....
        /*0ba0*/ 	.word	0xffffffff


	//   ....[2]....
        /*0ba4*/ 	.word	0xffffffff


	//   ....[3]....
        /*0ba8*/ 	.word	0xffffffff


	//   ....[4]....
        /*0bac*/ 	.word	0xffffffff


	//   ....[5]....
        /*0bb0*/ 	.word	0xffffffff


	//   ....[6]....
        /*0bb4*/ 	.word	0xffffffff


	//   ....[7]....
        /*0bb8*/ 	.word	0xffffffff


	//   ....[8]....
        /*0bbc*/ 	.word	0xffffffff


	//   ....[9]....
        /*0bc0*/ 	.word	0xffffffff


	//   ....[10]....
        /*0bc4*/ 	.word	0xffffffff


	//   ....[11]....
        /*0bc8*/ 	.word	0xffffffff


	//   ....[12]....
        /*0bcc*/ 	.word	0xffffffff


	//   ....[13]....
        /*0bd0*/ 	.word	0xffffffff


	//   ....[14]....
        /*0bd4*/ 	.word	0xffffffff


	//   ....[15]....
        /*0bd8*/ 	.word	0xffffffff


	//   ....[16]....
        /*0bdc*/ 	.word	0xffffffff


	//   ....[17]....
        /*0be0*/ 	.word	0xffffffff


	//   ....[18]....
        /*0be4*/ 	.word	0xffffffff


	//   ....[19]....
        /*0be8*/ 	.word	0xffffffff


	//   ....[20]....
        /*0bec*/ 	.word	0xffffffff


	//   ....[21]....
        /*0bf0*/ 	.word	0xffffffff


	//   ....[22]....
        /*0bf4*/ 	.word	0xffffffff


	//   ....[23]....
        /*0bf8*/ 	.word	0xffffffff


	//   ....[24]....
        /*0bfc*/ 	.word	0xffffffff


	//   ....[25]....
        /*0c00*/ 	.word	0xffffffff


	//   ....[26]....
        /*0c04*/ 	.word	0xffffffff


	//   ....[27]....
        /*0c08*/ 	.word	0xffffffff


	//   ....[28]....
        /*0c0c*/ 	.word	0xffffffff


	//   ....[29]....
        /*0c10*/ 	.word	0xffffffff


	//   ....[30]....
        /*0c14*/ 	.word	0xffffffff


	//   ....[31]....
        /*0c18*/ 	.word	0xffffffff


	//   ....[32]....
        /*0c1c*/ 	.word	0xffffffff


	//   ....[33]....
        /*0c20*/ 	.word	0xffffffff


	//   ....[34]....
        /*0c24*/ 	.word	0xffffffff


	//   ....[35]....
        /*0c28*/ 	.word	0xffffffff


	//   ....[36]....
        /*0c2c*/ 	.word	0xffffffff


	//   ....[37]....
        /*0c30*/ 	.word	0xffffffff


	//   ....[38]....
        /*0c34*/ 	.word	0xffffffff


	//   ....[39]....
        /*0c38*/ 	.word	0xffffffff


	//   ....[40]....
        /*0c3c*/ 	.word	0xffffffff


	//   ....[41]....
        /*0c40*/ 	.word	0xffffffff


	//   ....[42]....
        /*0c44*/ 	.word	0xffffffff


	//   ....[43]....
        /*0c48*/ 	.word	0xffffffff


	//   ....[44]....
        /*0c4c*/ 	.word	0xffffffff


	//   ....[45]....
        /*0c50*/ 	.word	0xffffffff


	//   ....[46]....
        /*0c54*/ 	.word	0xffffffff


	//   ....[47]....
        /*0c58*/ 	.word	0xffffffff


	//   ....[48]....
        /*0c5c*/ 	.word	0xffffffff


	//   ....[49]....
        /*0c60*/ 	.word	0xffffffff


	//   ....[50]....
        /*0c64*/ 	.word	0xffffffff


	//   ....[51]....
        /*0c68*/ 	.word	0xffffffff


	//   ....[52]....
        /*0c6c*/ 	.word	0xffffffff


	//   ....[53]....
        /*0c70*/ 	.word	0xffffffff


	//   ....[54]....
        /*0c74*/ 	.word	0xffffffff


	//   ....[55]....
        /*0c78*/ 	.word	0xffffffff


	//   ....[56]....
        /*0c7c*/ 	.word	0xffffffff


	//   ....[57]....
        /*0c80*/ 	.word	0xffffffff


	//   ....[58]....
        /*0c84*/ 	.word	0xffffffff


	//   ....[59]....
        /*0c88*/ 	.word	0xffffffff


	//   ....[60]....
        /*0c8c*/ 	.word	0xffffffff


	//   ....[61]....
        /*0c90*/ 	.word	0xffffffff


	//   ....[62]....
        /*0c94*/ 	.word	0xffffffff


	//   ....[63]....
        /*0c98*/ 	.word	0xffffffff


	//   ....[64]....
        /*0c9c*/ 	.word	0xffffffff


	//   ....[65]....
        /*0ca0*/ 	.word	0xffffffff


	//   ....[66]....
        /*0ca4*/ 	.word	0xffffffff


	//   ....[67]....
        /*0ca8*/ 	.word	0xffffffff


	//   ....[68]....
        /*0cac*/ 	.word	0xffffffff


	//   ....[69]....
        /*0cb0*/ 	.word	0xffffffff


	//   ....[70]....
        /*0cb4*/ 	.word	0xffffffff


	//   ....[71]....
        /*0cb8*/ 	.word	0xffffffff


	//   ....[72]....
        /*0cbc*/ 	.word	0xffffffff


	//   ....[73]....
        /*0cc0*/ 	.word	0xffffffff


	//   ....[74]....
        /*0cc4*/ 	.word	0xffffffff


	//   ....[75]....
        /*0cc8*/ 	.word	0xffffffff


	//   ....[76]....
        /*0ccc*/ 	.word	0xffffffff


	//   ....[77]....
        /*0cd0*/ 	.word	0xffffffff


	//   ....[78]....
        /*0cd4*/ 	.word	0xffffffff


	//   ....[79]....
        /*0cd8*/ 	.word	0xffffffff


	//   ....[80]....
        /*0cdc*/ 	.word	0xffffffff


	//   ....[81]....
        /*0ce0*/ 	.word	0xffffffff


	//   ....[82]....
        /*0ce4*/ 	.word	0xffffffff


	//   ....[83]....
        /*0ce8*/ 	.word	0xffffffff


	//   ....[84]....
        /*0cec*/ 	.word	0xffffffff


	//   ....[85]....
        /*0cf0*/ 	.word	0xffffffff


	//   ....[86]....
        /*0cf4*/ 	.word	0xffffffff


	//   ....[87]....
        /*0cf8*/ 	.word	0xffffffff


	//   ....[88]....
        /*0cfc*/ 	.word	0xffffffff


	//   ....[89]....
        /*0d00*/ 	.word	0xffffffff


	//   ....[90]....
        /*0d04*/ 	.word	0xffffffff


	//   ....[91]....
        /*0d08*/ 	.word	0xffffffff


	//   ....[92]....
        /*0d0c*/ 	.word	0xffffffff


	//   ....[93]....
        /*0d10*/ 	.word	0xffffffff


	//   ....[94]....
        /*0d14*/ 	.word	0xffffffff


	//   ....[95]....
        /*0d18*/ 	.word	0xffffffff


	//   ....[96]....
        /*0d1c*/ 	.word	0xffffffff


	//   ....[97]....
        /*0d20*/ 	.word	0xffffffff


	//   ....[98]....
        /*0d24*/ 	.word	0xffffffff


	//   ....[99]....
        /*0d28*/ 	.word	0xffffffff


	//   ....[100]....
        /*0d2c*/ 	.word	0xffffffff


	//   ....[101]....
        /*0d30*/ 	.word	0xffffffff


	//   ....[102]....
        /*0d34*/ 	.word	0xffffffff


	//   ....[103]....
        /*0d38*/ 	.word	0xffffffff


	//   ....[104]....
        /*0d3c*/ 	.word	0xffffffff


	//   ....[105]....
        /*0d40*/ 	.word	0xffffffff


	//   ....[106]....
        /*0d44*/ 	.word	0xffffffff


	//   ....[107]....
        /*0d48*/ 	.word	0xffffffff


	//   ....[108]....
        /*0d4c*/ 	.word	0xffffffff


	//   ....[109]....
        /*0d50*/ 	.word	0xffffffff


	//   ....[110]....
        /*0d54*/ 	.word	0xffffffff


	//   ....[111]....
        /*0d58*/ 	.word	0xffffffff


	//   ....[112]....
        /*0d5c*/ 	.word	0xffffffff


	//   ....[113]....
        /*0d60*/ 	.word	0xffffffff


	//   ....[114]....
        /*0d64*/ 	.word	0xffffffff


	//   ....[115]....
        /*0d68*/ 	.word	0xffffffff


	//   ....[116]....
        /*0d6c*/ 	.word	0xffffffff


	//   ....[117]....
        /*0d70*/ 	.word	0xffffffff


	//   ....[118]....
        /*0d74*/ 	.word	0xffffffff


	//   ....[119]....
        /*0d78*/ 	.word	0xffffffff


	//   ....[120]....
        /*0d7c*/ 	.word	0xffffffff


	//   ....[121]....
        /*0d80*/ 	.word	0xffffffff


	//   ....[122]....
        /*0d84*/ 	.word	0xffffffff


	//   ....[123]....
        /*0d88*/ 	.word	0xffffffff


	//   ....[124]....
        /*0d8c*/ 	.word	0xffffffff


	//   ....[125]....
        /*0d90*/ 	.word	0xffffffff


	//   ....[126]....
        /*0d94*/ 	.word	0xffffffff


	//   ....[127]....
        /*0d98*/ 	.word	0xffffffff


	//   ....[128]....
        /*0d9c*/ 	.word	0xffffffff


	//   ....[129]....
        /*0da0*/ 	.word	0xffffffff


	//   ....[130]....
        /*0da4*/ 	.word	0xffffffff


	//   ....[131]....
        /*0da8*/ 	.word	0xffffffff


	//   ....[132]....
        /*0dac*/ 	.word	0xffffffff


	//   ....[133]....
        /*0db0*/ 	.word	0xffffffff


	//   ....[134]....
        /*0db4*/ 	.word	0xffffffff


	//   ....[135]....
        /*0db8*/ 	.word	0xffffffff


	//   ....[136]....
        /*0dbc*/ 	.word	0xffffffff


	//   ....[137]....
        /*0dc0*/ 	.word	0xffffffff


	//   ....[138]....
        /*0dc4*/ 	.word	0xffffffff


	//   ....[139]....
        /*0dc8*/ 	.word	0xffffffff


	//   ....[140]....
        /*0dcc*/ 	.word	0xffffffff


	//   ....[141]....
        /*0dd0*/ 	.word	0xffffffff


	//   ....[142]....
        /*0dd4*/ 	.word	0xffffffff


	//   ....[143]....
        /*0dd8*/ 	.word	0xffffffff


	//   ....[144]....
        /*0ddc*/ 	.word	0xffffffff


	//   ....[145]....
        /*0de0*/ 	.word	0xffffffff


	//   ....[146]....
        /*0de4*/ 	.word	0xffffffff


	//   ....[147]....
        /*0de8*/ 	.word	0xffffffff


	//   ....[148]....
        /*0dec*/ 	.word	0xffffffff


	//   ....[149]....
        /*0df0*/ 	.word	0xffffffff


	//   ....[150]....
        /*0df4*/ 	.word	0xffffffff


	//   ....[151]....
        /*0df8*/ 	.word	0xffffffff


	//   ....[152]....
        /*0dfc*/ 	.word	0xffffffff


	//   ....[153]....
        /*0e00*/ 	.word	0xffffffff


	//   ....[154]....
        /*0e04*/ 	.word	0xffffffff


	//   ....[155]....
        /*0e08*/ 	.word	0xffffffff


	//   ....[156]....
        /*0e0c*/ 	.word	0xffffffff


	//   ....[157]....
        /*0e10*/ 	.word	0xffffffff


	//   ....[158]....
        /*0e14*/ 	.word	0xffffffff


	//   ....[159]....
        /*0e18*/ 	.word	0xffffffff


	//   ....[160]....
        /*0e1c*/ 	.word	0xffffffff


	//   ....[161]....
        /*0e20*/ 	.word	0xffffffff


	//   ....[162]....
        /*0e24*/ 	.word	0xffffffff


	//   ....[163]....
        /*0e28*/ 	.word	0xffffffff


	//   ....[164]....
        /*0e2c*/ 	.word	0xffffffff


	//   ....[165]....
        /*0e30*/ 	.word	0xffffffff


	//   ....[166]....
        /*0e34*/ 	.word	0xffffffff


	//   ....[167]....
        /*0e38*/ 	.word	0xffffffff


	//   ....[168]....
        /*0e3c*/ 	.word	0xffffffff


	//   ....[169]....
        /*0e40*/ 	.word	0xffffffff


	//   ....[170]....
        /*0e44*/ 	.word	0xffffffff


	//   ....[171]....
        /*0e48*/ 	.word	0xffffffff


	//----- nvinfo : EIATTR_COOP_GROUP_INSTR_OFFSETS
	.align		4
.L_256:
        /*0e4c*/ 	.byte	0x04, 0x28
        /*0e4e*/ 	.short	(.L_258 - .L_257)


	//   ....[0]....
.L_257:
        /*0e50*/ 	.word	0x00000050


	//   ....[1]....
        /*0e54*/ 	.word	0x00000200


	//   ....[2]....
        /*0e58*/ 	.word	0x00000230


	//   ....[3]....
        /*0e5c*/ 	.word	0x00000260


	//   ....[4]....
        /*0e60*/ 	.word	0x00000290


	//   ....[5]....
        /*0e64*/ 	.word	0x000002c0


	//   ....[6]....
        /*0e68*/ 	.word	0x000002f0


	//   ....[7]....
        /*0e6c*/ 	.word	0x00000460


	//   ....[8]....
        /*0e70*/ 	.word	0x000004a0


	//   ....[9]....
        /*0e74*/ 	.word	0x000004d0


	//   ....[10]....
        /*0e78*/ 	.word	0x00000500


	//   ....[11]....
        /*0e7c*/ 	.word	0x00000530


	//   ....[12]....
        /*0e80*/ 	.word	0x00000560


	//   ....[13]....
        /*0e84*/ 	.word	0x000005f0


	//   ....[14]....
        /*0e88*/ 	.word	0x00000620


	//   ....[15]....
        /*0e8c*/ 	.word	0x00000640


	//   ....[16]....
        /*0e90*/ 	.word	0x000006a0


	//   ....[17]....
        /*0e94*/ 	.word	0x00002b60


	//   ....[18]....
        /*0e98*/ 	.word	0x00002b80


	//   ....[19]....
        /*0e9c*/ 	.word	0x00002bb0


	//   ....[20]....
        /*0ea0*/ 	.word	0x00002c20


	//   ....[21]....
        /*0ea4*/ 	.word	0x00002db0


	//   ....[22]....
        /*0ea8*/ 	.word	0x00002df0


	//   ....[23]....
        /*0eac*/ 	.word	0x00002f30


	//   ....[24]....
        /*0eb0*/ 	.word	0x00002fd0


	//   ....[25]....
        /*0eb4*/ 	.word	0x00003100


	//   ....[26]....
        /*0eb8*/ 	.word	0x00003120


	//   ....[27]....
        /*0ebc*/ 	.word	0x000031b0


	//   ....[28]....
        /*0ec0*/ 	.word	0x00003210


	//   ....[29]....
        /*0ec4*/ 	.word	0x000034d0


	//   ....[30]....
        /*0ec8*/ 	.word	0x000034e0


	//   ....[31]....
        /*0ecc*/ 	.word	0x000038d0


	//   ....[32]....
        /*0ed0*/ 	.word	0x000038e0


	//   ....[33]....
        /*0ed4*/ 	.word	0x00004760


	//   ....[34]....
        /*0ed8*/ 	.word	0x00004780


	//   ....[35]....
        /*0edc*/ 	.word	0x00004970


	//   ....[36]....
        /*0ee0*/ 	.word	0x00004980


	//   ....[37]....
        /*0ee4*/ 	.word	0x00004f20


	//   ....[38]....
        /*0ee8*/ 	.word	0x00004f50


	//   ....[39]....
        /*0eec*/ 	.word	0x00004f60


	//   ....[40]....
        /*0ef0*/ 	.word	0x00004f90


	//   ....[41]....
        /*0ef4*/ 	.word	0x000065d0


	//   ....[42]....
        /*0ef8*/ 	.word	0x000065f0


	//   ....[43]....
        /*0efc*/ 	.word	0x000067d0


	//   ....[44]....
        /*0f00*/ 	.word	0x000067e0


	//   ....[45]....
        /*0f04*/ 	.word	0x000075d0


	//   ....[46]....
        /*0f08*/ 	.word	0x000075f0


	//   ....[47]....
        /*0f0c*/ 	.word	0x000077b0


	//   ....[48]....
        /*0f10*/ 	.word	0x000077c0


	//   ....[49]....
        /*0f14*/ 	.word	0x00007b10


	//   ....[50]....
        /*0f18*/ 	.word	0x00007b40


	//   ....[51]....
        /*0f1c*/ 	.word	0x00007b60


	//   ....[52]....
        /*0f20*/ 	.word	0x00007b80


	//   ....[53]....
        /*0f24*/ 	.word	0x00009440


	//   ....[54]....
        /*0f28*/ 	.word	0x00009450


	//   ....[55]....
        /*0f2c*/ 	.word	0x00009480


	//   ....[56]....
        /*0f30*/ 	.word	0x00009490


	//   ....[57]....
        /*0f34*/ 	.word	0x0000ad40


	//   ....[58]....
        /*0f38*/ 	.word	0x0000ad50


	//   ....[59]....
        /*0f3c*/ 	.word	0x0000ad70


	//   ....[60]....
        /*0f40*/ 	.word	0x0000ad80


	//   ....[61]....
        /*0f44*/ 	.word	0x0000b1b0


	//   ....[62]....
        /*0f48*/ 	.word	0x0000b1d0


	//   ....[63]....
        /*0f4c*/ 	.word	0x0000b430


	//   ....[64]....
        /*0f50*/ 	.word	0x0000b440


	//   ....[65]....
        /*0f54*/ 	.word	0x0000b650


	//   ....[66]....
        /*0f58*/ 	.word	0x0000b670


	//   ....[67]....
        /*0f5c*/ 	.word	0x0000b880


	//   ....[68]....
        /*0f60*/ 	.word	0x0000b890


	//   ....[69]....
        /*0f64*/ 	.word	0x0000bc90


	//   ....[70]....
        /*0f68*/ 	.word	0x0000bcb0


	//   ....[71]....
        /*0f6c*/ 	.word	0x0000c900


	//   ....[72]....
        /*0f70*/ 	.word	0x0000c910


	//   ....[73]....
        /*0f74*/ 	.word	0x0000dd40


	//   ....[74]....
        /*0f78*/ 	.word	0x0000dd60


	//   ....[75]....
        /*0f7c*/ 	.word	0x0000dfd0


	//   ....[76]....
        /*0f80*/ 	.word	0x0000dfe0


	//   ....[77]....
        /*0f84*/ 	.word	0x0000e1f0


	//   ....[78]....
        /*0f88*/ 	.word	0x0000e210


	//   ....[79]....
        /*0f8c*/ 	.word	0x0000e420


	//   ....[80]....
        /*0f90*/ 	.word	0x0000e430


	//   ....[81]....
        /*0f94*/ 	.word	0x0000e700


	//   ....[82]....
        /*0f98*/ 	.word	0x0000e720


	//   ....[83]....
        /*0f9c*/ 	.word	0x0000e850


	//   ....[84]....
        /*0fa0*/ 	.word	0x0000e890


	//   ....[85]....
        /*0fa4*/ 	.word	0x0000e8c0


	//   ....[86]....
        /*0fa8*/ 	.word	0x0000e8f0


	//   ....[87]....
        /*0fac*/ 	.word	0x0000e920


	//   ....[88]....
        /*0fb0*/ 	.word	0x0000e950


	//   ....[89]....
        /*0fb4*/ 	.word	0x0000eab0


	//   ....[90]....
        /*0fb8*/ 	.word	0x0000eaf0


	//   ....[91]....
        /*0fbc*/ 	.word	0x0000eb20


	//   ....[92]....
        /*0fc0*/ 	.word	0x0000eb50


	//   ....[93]....
        /*0fc4*/ 	.word	0x0000eb80


	//   ....[94]....
        /*0fc8*/ 	.word	0x0000ebb0


	//   ....[95]....
        /*0fcc*/ 	.word	0x0000ec40


	//   ....[96]....
        /*0fd0*/ 	.word	0x0000ec70


	//   ....[97]....
        /*0fd4*/ 	.word	0x0000ec80


	//   ....[98]....
        /*0fd8*/ 	.word	0x0000ece0


	//   ....[99]....
        /*0fdc*/ 	.word	0x0000f2c0


	//   ....[100]....
        /*0fe0*/ 	.word	0x0000f320


	//   ....[101]....
        /*0fe4*/ 	.word	0x0000f370


	//   ....[102]....
        /*0fe8*/ 	.word	0x0000f3c0


	//   ....[103]....
        /*0fec*/ 	.word	0x0000f410


	//   ....[104]....
        /*0ff0*/ 	.word	0x0000f480


	//   ....[105]....
        /*0ff4*/ 	.word	0x0000f4c0


	//   ....[106]....
        /*0ff8*/ 	.word	0x0000f530


	//   ....[107]....
        /*0ffc*/ 	.word	0x0000f5a0


	//   ....[108]....
        /*1000*/ 	.word	0x0000f600


	//   ....[109]....
        /*1004*/ 	.word	0x0000f670


	//   ....[110]....
        /*1008*/ 	.word	0x0000f6d0


	//   ....[111]....
        /*100c*/ 	.word	0x0000f730


	//   ....[112]....
        /*1010*/ 	.word	0x0000f7a0


	//   ....[113]....
        /*1014*/ 	.word	0x0000f800


	//   ....[114]....
        /*1018*/ 	.word	0x0000f860


	//   ....[115]....
        /*101c*/ 	.word	0x0000f8b0


	//   ....[116]....
        /*1020*/ 	.word	0x0000f900


	//   ....[117]....
        /*1024*/ 	.word	0x0000f950


	//   ....[118]....
        /*1028*/ 	.word	0x0000f9a0


	//   ....[119]....
        /*102c*/ 	.word	0x0000fa10


	//   ....[120]....
        /*1030*/ 	.word	0x0000fa70


	//   ....[121]....
        /*1034*/ 	.word	0x0000fad0


	//   ....[122]....
        /*1038*/ 	.word	0x0000fb30


	//   ....[123]....
        /*103c*/ 	.word	0x0000fba0


	//   ....[124]....
        /*1040*/ 	.word	0x0000fc00


	//   ....[125]....
        /*1044*/ 	.word	0x0000fc60


	//   ....[126]....
        /*1048*/ 	.word	0x0000fca0


	//   ....[127]....
        /*104c*/ 	.word	0x0000fce0


	//   ....[128]....
        /*1050*/ 	.word	0x0000fd30


	//   ....[129]....
        /*1054*/ 	.word	0x0000fd70


	//   ....[130]....
        /*1058*/ 	.word	0x0000fdc0


	//   ....[131]....
        /*105c*/ 	.word	0x0000fe10


	//   ....[132]....
        /*1060*/ 	.word	0x0000fe60


	//   ....[133]....
        /*1064*/ 	.word	0x0000fec0


	//   ....[134]....
        /*1068*/ 	.word	0x0000ff30


	//   ....[135]....
        /*106c*/ 	.word	0x0000ffa0


	//   ....[136]....
        /*1070*/ 	.word	0x00010000


	//   ....[137]....
        /*1074*/ 	.word	0x00010060


	//   ....[138]....
        /*1078*/ 	.word	0x000100c0


	//   ....[139]....
        /*107c*/ 	.word	0x00010130


	//   ....[140]....
        /*1080*/ 	.word	0x00010190


	//   ....[141]....
        /*1084*/ 	.word	0x000101f0


	//   ....[142]....
        /*1088*/ 	.word	0x00010250


	//   ....[143]....
        /*108c*/ 	.word	0x000102c0


	//   ....[144]....
        /*1090*/ 	.word	0x00010320


	//   ....[145]....
        /*1094*/ 	.word	0x00010380


	//   ....[146]....
        /*1098*/ 	.word	0x000103e0


	//   ....[147]....
        /*109c*/ 	.word	0x00010450


	//   ....[148]....
        /*10a0*/ 	.word	0x000104b0


	//   ....[149]....
        /*10a4*/ 	.word	0x00010510


	//   ....[150]....
        /*10a8*/ 	.word	0x00010570


	//   ....[151]....
        /*10ac*/ 	.word	0x000105e0


	//   ....[152]....
        /*10b0*/ 	.word	0x00010640


	//   ....[153]....
        /*10b4*/ 	.word	0x000106a0


	//   ....[154]....
        /*10b8*/ 	.word	0x00010700


	//   ....[155]....
        /*10bc*/ 	.word	0x00010770


	//   ....[156]....
        /*10c0*/ 	.word	0x000107c0


	//   ....[157]....
        /*10c4*/ 	.word	0x00010800


	//   ....[158]....
        /*10c8*/ 	.word	0x00010850


	//   ....[159]....
        /*10cc*/ 	.word	0x000108a0


	//   ....[160]....
        /*10d0*/ 	.word	0x000108f0


	//   ....[161]....
        /*10d4*/ 	.word	0x00010960


	//   ....[162]....
        /*10d8*/ 	.word	0x000109a0


	//   ....[163]....
        /*10dc*/ 	.word	0x000109f0


	//   ....[164]....
        /*10e0*/ 	.word	0x00010a40


	//   ....[165]....
        /*10e4*/ 	.word	0x00010a90


	//   ....[166]....
        /*10e8*/ 	.word	0x00010ae0


	//   ....[167]....
        /*10ec*/ 	.word	0x00010b50


	//   ....[168]....
        /*10f0*/ 	.word	0x00010b90


	//   ....[169]....
        /*10f4*/ 	.word	0x00010c00


	//   ....[170]....
        /*10f8*/ 	.word	0x00010c60


	//   ....[171]....
        /*10fc*/ 	.word	0x00010cd0


	//----- nvinfo : EIATTR_EXIT_INSTR_OFFSETS
	.align		4
.L_258:
        /*1100*/ 	.byte	0x04, 0x1c
        /*1102*/ 	.short	(.L_260 - .L_259)


	//   ....[0]....
.L_259:
        /*1104*/ 	.word	0x00000c10


	//   ....[1]....
        /*1108*/ 	.word	0x0000f280


	//----- nvinfo : EIATTR_MAX_THREADS
	.align		4
.L_260:
        /*110c*/ 	.byte	0x04, 0x05
        /*110e*/ 	.short	(.L_262 - .L_261)
.L_261:
        /*1110*/ 	.word	0x00000100
        /*1114*/ 	.word	0x00000001
        /*1118*/ 	.word	0x00000001


	//----- nvinfo : EIATTR_CRS_STACK_SIZE
	.align		4
.L_262:
        /*111c*/ 	.byte	0x04, 0x1e
        /*111e*/ 	.short	(.L_264 - .L_263)
.L_263:
        /*1120*/ 	.word	0x00000000
.L_264:


//--------------------- .nv.info._ZN7cutlass13device_kernelIN5flash19enable_sm80_to_sm89INS1_16FlashAttnFwdSm80INS1_25CollectiveMainloopFwdSm80ILi8ELi1ELb0EN4cute5tupleIJNS5_1CILi128EEENS7_ILi32EEENS7_ILi256EEEEEELi256ENS_6half_tEfNS_4arch4Sm80ELb0ELb0ELb0ELb1ELb1ELb1ELb1ELb1EEENS1_21CollectiveEpilogueFwdINS6_IJS8_SA_S9_EEENS6_IJNS7_ILi1EEESI_SI_EEESC_SE_Li256ELb1ELb1ELb1ELb0EEENS1_36VarlenDynamicPersistentTileSchedulerILi128ELi32ELi256ELi256ELb1ELb1ELb0ELb0ELb1ELb1EEEEEEEEEvNT_6ParamsE --------------------------
	.section	.nv.info._ZN7cutlass13device_kernelIN5flash19enable_sm80_to_sm89INS1_16FlashAttnFwdSm80INS1_25CollectiveMainloopFwdSm80ILi8ELi1ELb0EN4cute5tupleIJNS5_1CILi128EEENS7_ILi32EEENS7_ILi256EEEEEELi256ENS_6half_tEfNS_4arch4Sm80ELb0ELb0ELb0ELb1ELb1ELb1ELb1ELb1EEENS1_21CollectiveEpilogueFwdINS6_IJS8_SA_S9_EEENS6_IJNS7_ILi1EEESI_SI_EEESC_SE_Li256ELb1ELb1ELb1ELb0EEENS1_36VarlenDynamicPersistentTileSchedulerILi128ELi32ELi256ELi256ELb1ELb1ELb0ELb0ELb1ELb1EEEEEEEEEvNT_6ParamsE,"",@"SHT_CUDA_INFO"
	.sectionflags	@""
	.align	4


	//----- nvinfo : EIATTR_CUDA_API_VERSION
	.align		4
        /*0000*/ 	.byte	0x04, 0x37
        /*0002*/ 	.short	(.L_266 - .L_265)
.L_265:
        /*0004*/ 	.word	0x00000082


	//----- nvinfo : EIATTR_SW2861232_WAR
	.align		4
.L_266:
        /*0008*/ 	.byte	0x01, 0x35
	.zero		2


	//----- nvinfo : EIATTR_PARAM_CBANK
	.align		4
        /*000c*/ 	.byte	0x04, 0x0a
        /*000e*/ 	.short	(.L_268 - .L_267)
	.align		4
.L_267:
        /*0010*/ 	.word	index@(.nv.constant0._ZN7cutlass13device_kernelIN5flash19enable_sm80_to_sm89INS1_16FlashAttnFwdSm80INS1_25CollectiveMainloopFwdSm80ILi8ELi1ELb0EN4cute5tupleIJNS5_1CILi128EEENS7_ILi32EEENS7_ILi256EEEEEELi256ENS_6half_tEfNS_4arch4Sm80ELb0ELb0ELb0ELb1ELb1ELb1ELb1ELb1EEENS1_21CollectiveEpilogueFwdINS6_IJS8_SA_S9_EEENS6_IJNS7_ILi1EEESI_SI_EEESC_SE_Li256ELb1ELb1ELb1ELb0EEENS1_36VarlenDynamicPersistentTileSchedulerILi128ELi32ELi256ELi256ELb1ELb1ELb0ELb0ELb1ELb1EEEEEEEEEvNT_6ParamsE)
        /*0014*/ 	.short	0x0160
        /*0016*/ 	.short	0x0438


	//----- nvinfo : EIATTR_CBANK_PARAM_SIZE
	.align		4
.L_268:
        /*0018*/ 	.byte	0x03, 0x19
        /*001a*/ 	.short	0x0438


	//----- nvinfo : EIATTR_KPARAM_INFO
	.align		4
        /*001c*/ 	.byte	0x04, 0x17
        /*001e*/ 	.short	(.L_270 - .L_269)
.L_269:
        /*0020*/ 	.word	0x00000000
        /*0024*/ 	.short	0x0000
        /*0026*/ 	.short	0x0000
        /*0028*/ 	.byte	0x00, 0xf0, 0xe1, 0x10


	//----- nvinfo : EIATTR_MAXREG_COUNT
	.align		4
.L_270:
        /*002c*/ 	.byte	0x03, 0x1b
        /*002e*/ 	.short	0x00ff


	//----- nvinfo : EIATTR_NUM_BARRIERS
	.align		4
        /*0030*/ 	.byte	0x02, 0x4c
        /*0032*/ 	.byte	0x06
	.zero		1


	//----- nvinfo : EIATTR_ANNOTATIONS
	.align		4
        /*0034*/ 	.byte	0x04, 0x55
        /*0036*/ 	.short	(.L_272 - .L_271)


	//   ....[0]....
.L_271:
        /* <DEDUP_REMOVED lines=25> */


	//----- nvinfo : EIATTR_MERCURY_ISA_VERSION
	.align		4
.L_272:
        /*01b0*/ 	.byte	0x03, 0x5f
        /*01b2*/ 	.short	0x0000


	//----- nvinfo : EIATTR_INT_WARP_WIDE_INSTR_OFFSETS
	.align		4
        /*01b4*/ 	.byte	0x04, 0x31
        /*01b6*/ 	.short	(.L_274 - .L_273)


	//   ....[0]....
.L_273:
        /*01b8*/ 	.word	0x00012140


	//   ....[1]....
        /*01bc*/ 	.word	0x000121b0


	//----- nvinfo : EIATTR_COOP_GROUP_MASK_REGIDS
	.align		4
.L_274:
        /*01c0*/ 	.byte	0x04, 0x29
        /*01c2*/ 	.short	(.L_276 - .L_275)


	//   ....[0]....
.L_275:
        /*01c4*/ 	.word	0xffffffff


	//   ....[1]....
        /*01c8*/ 	.word	0xffffffff


	//   ....[2]....
        /*01cc*/ 	.word	0xffffffff


	//   ....[3]....
        /*01d0*/ 	.word	0xffffffff


	//   ....[4]....
        /*01d4*/ 	.word	0xffffffff


	//   ....[5]....
        /*01d8*/ 	.word	0xffffffff


	//   ....[6]....
        /*01dc*/ 	.word	0xffffffff


	//   ....[7]....
        /*01e0*/ 	.word	0xffffffff


	//   ....[8]....
        /*01e4*/ 	.word	0xffffffff


	//   ....[9]....
        /*01e8*/ 	.word	0xffffffff


	//   ....[10]....
        /*01ec*/ 	.word	0xffffffff


	//   ....[11]....
        /*01f0*/ 	.word	0xffffffff


	//   ....[12]....
        /*01f4*/ 	.word	0xffffffff


	//   ....[13]....
        /*01f8*/ 	.word	0xffffffff


	//   ....[14]....
        /*01fc*/ 	.word	0xffffffff


	//   ....[15]....
        /*0200*/ 	.word	0xffffffff


	//   ....[16]....
        /*0204*/ 	.word	0xffffffff


	//   ....[17]....
        /*0208*/ 	.word	0xffffffff


	//   ....[18]....
        /*020c*/ 	.word	0xffffffff


	//   ....[19]....
        /*0210*/ 	.word	0xffffffff


	//   ....[20]....
        /*0214*/ 	.word	0xffffffff


	//   ....[21]....
        /*0218*/ 	.word	0xffffffff


	//   ....[22]....
        /*021c*/ 	.word	0xffffffff


	//   ....[23]....
        /*0220*/ 	.word	0xffffffff


	//   ....[24]....
        /*0224*/ 	.word	0xffffffff


	//   ....[25]....
        /*0228*/ 	.word	0xffffffff


	//   ....[26]....
        /*022c*/ 	.word	0xffffffff


	//   ....[27]....
        /*0230*/ 	.word	0xffffffff


	//   ....[28]....
        /*0234*/ 	.word	0xffffffff


	//   ....[29]....
        /*0238*/ 	.word	0xffffffff


	//   ....[30]....
        /*023c*/ 	.word	0xffffffff


	//   ....[31]....
        /*0240*/ 	.word	0xffffffff


	//   ....[32]....
        /*0244*/ 	.word	0xffffffff


	//   ....[33]....
        /*0248*/ 	.word	0xffffffff


	//   ....[34]....
        /*024c*/ 	.word	0xffffffff


	//   ....[35]....
        /*0250*/ 	.word	0xffffffff


	//   ....[36]....
        /*0254*/ 	.word	0xffffffff


	//   ....[37]....
        /*0258*/ 	.word	0xffffffff


	//   ....[38]....
        /*025c*/ 	.word	0xffffffff


	//   ....[39]....
        /*0260*/ 	.word	0xffffffff


	//   ....[40]....
        /*0264*/ 	.word	0xffffffff


	//   ....[41]....
        /*0268*/ 	.word	0xffffffff


	//   ....[42]....
        /*026c*/ 	.word	0xffffffff


	//   ....[43]....
        /*0270*/ 	.word	0xffffffff


	//   ....[44]....
        /*0274*/ 	.word	0xffffffff


	//   ....[45]....
        /*0278*/ 	.word	0xffffffff


	//   ....[46]....
        /*027c*/ 	.word	0xffffffff


	//   ....[47]....
        /*0280*/ 	.word	0xffffffff


	//   ....[48]....
        /*0284*/ 	.word	0xffffffff


	//   ....[49]....
        /*0288*/ 	.word	0xffffffff


	//   ....[50]....
        /*028c*/ 	.word	0xffffffff


	//   ....[51]....
        /*0290*/ 	.word	0xffffffff


	//   ....[52]....
        /*0294*/ 	.word	0xffffffff


	//   ....[53]....
        /*0298*/ 	.word	0xffffffff


	//   ....[54]....
        /*029c*/ 	.word	0xffffffff


	//   ....[55]....
        /*02a0*/ 	.word	0xffffffff


	//   ....[56]....
        /*02a4*/ 	.word	0xffffffff


	//   ....[57]....
        /*02a8*/ 	.word	0xffffffff


	//   ....[58]....
        /*02ac*/ 	.word	0xffffffff


	//   ....[59]....
        /*02b0*/ 	.word	0xffffffff


	//   ....[60]....
        /*02b4*/ 	.word	0xffffffff


	//   ....[61]....
        /*02b8*/ 	.word	0xffffffff


	//   ....[62]....
        /*02bc*/ 	.word	0xffffffff


	//   ....[63]....
        /*02c0*/ 	.word	0xffffffff


	//   ....[64]....
        /*02c4*/ 	.word	0xffffffff


	//   ....[65]....
        /*02c8*/ 	.word	0xffffffff


	//   ....[66]....
        /*02cc*/ 	.word	0xffffffff


	//   ....[67]....
        /*02d0*/ 	.word	0xffffffff


	//   ....[68]....
        /*02d4*/ 	.word	0xffffffff


	//   ....[69]....
        /*02d8*/ 	.word	0xffffffff


	//   ....[70]....
        /*02dc*/ 	.word	0xffffffff


	//   ....[71]....
        /*02e0*/ 	.word	0xffffffff


	//   ....[72]....
        /*02e4*/ 	.word	0xffffffff


	//   ....[73]....
        /*02e8*/ 	.word	0xffffffff


	//   ....[74]....
        /*02ec*/ 	.word	0xffffffff


	//   ....[75]....
        /*02f0*/ 	.word	0xffffffff


	//   ....[76]....
        /*02f4*/ 	.word	0xffffffff


	//   ....[77]....
        /*02f8*/ 	.word	0xffffffff


	//   ....[78]....
        /*02fc*/ 	.word	0xffffffff


	//   ....[79]....
        /*0300*/ 	.word	0xffffffff


	//   ....[80]....
        /*0304*/ 	.word	0xffffffff


	//   ....[81]....
        /*0308*/ 	.word	0xffffffff


	//   ....[82]....
        /*030c*/ 	.word	0xffffffff


	//   ....[83]....
        /*0310*/ 	.word	0xffffffff


	//   ....[84]....
        /*0314*/ 	.word	0xffffffff


	//   ....[85]....
        /*0318*/ 	.word	0xffffffff


	//   ....[86]....
        /*031c*/ 	.word	0xffffffff


	//   ....[87]....
        /*0320*/ 	.word	0xffffffff


	//   ....[88]....
        /*0324*/ 	.word	0xffffffff


	//   ....[89]....
        /*0328*/ 	.word	0xffffffff


	//   ....[90]....
        /*032c*/ 	.word	0xffffffff


	//   ....[91]....
        /*0330*/ 	.word	0xffffffff


	//   ....[92]....
        /*0334*/ 	.word	0xffffffff


	//   ....[93]....
        /*0338*/ 	.word	0xffffffff


	//   ....[94]....
        /*033c*/ 	.word	0xffffffff


	//   ....[95]....
        /*0340*/ 	.word	0xffffffff


	//   ....[96]....
        /*0344*/ 	.word	0xffffffff


	//   ....[97]....
        /*0348*/ 	.word	0xffffffff


	//   ....[98]....
        /*034c*/ 	.word	0xffffffff


	//   ....[99]....
        /*0350*/ 	.word	0xffffffff


	//   ....[100]....
        /*0354*/ 	.word	0xffffffff


	//   ....[101]....
        /*0358*/ 	.word	0xffffffff


	//   ....[102]....
        /*035c*/ 	.word	0xffffffff


	//   ....[103]....
        /*0360*/ 	.word	0xffffffff


	//   ....[104]....
        /*0364*/ 	.word	0xffffffff


	//   ....[105]....
        /*0368*/ 	.word	0xffffffff


	//   ....[106]....
        /*036c*/ 	.word	0xffffffff


	//   ....[107]....
        /*0370*/ 	.word	0xffffffff


	//   ....[108]....
        /*0374*/ 	.word	0xffffffff


	//   ....[109]....
        /*0378*/ 	.word	0xffffffff


	//   ....[110]....
        /*037c*/ 	.word	0xffffffff


	//   ....[111]....
        /*0380*/ 	.word	0xffffffff


	//   ....[112]....
        /*0384*/ 	.word	0xffffffff


	//   ....[113]....
        /*0388*/ 	.word	0xffffffff


	//   ....[114]....
        /*038c*/ 	.word	0xffffffff


	//   ....[115]....
        /*0390*/ 	.word	0xffffffff


	//   ....[116]....
        /*0394*/ 	.word	0xffffffff


	//   ....[117]....
        /*0398*/ 	.word	0xffffffff


	//   ....[118]....
        /*039c*/ 	.word	0xffffffff


	//   ....[119]....
        /*03a0*/ 	.word	0xffffffff


	//   ....[120]....
        /*03a4*/ 	.word	0xffffffff


	//   ....[121]....
        /*03a8*/ 	.word	0xffffffff


	//   ....[122]....
        /*03ac*/ 	.word	0xffffffff


	//   ....[123]....
        /*03b0*/ 	.word	0xffffffff


	//   ....[124]....
        /*03b4*/ 	.word	0xffffffff


	//   ....[125]....
        /*03b8*/ 	.word	0xffffffff


	//   ....[126]....
        /*03bc*/ 	.word	0xffffffff


	//   ....[127]....
        /*03c0*/ 	.word	0xffffffff


	//   ....[128]....
        /*03c4*/ 	.word	0xffffffff


	//   ....[129]....
        /*03c8*/ 	.word	0xffffffff


	//   ....[130]....
        /*03cc*/ 	.word	0xffffffff


	//   ....[131]....
        /*03d0*/ 	.word	0xffffffff


	//   ....[132]....
        /*03d4*/ 	.word	0xffffffff


	//   ....[133]....
        /*03d8*/ 	.word	0xffffffff


	//   ....[134]....
        /*03dc*/ 	.word	0xffffffff


	//   ....[135]....
        /*03e0*/ 	.word	0xffffffff


	//   ....[136]....
        /*03e4*/ 	.word	0xffffffff


	//   ....[137]....
        /*03e8*/ 	.word	0xffffffff


	//   ....[138]....
        /*03ec*/ 	.word	0xffffffff


	//   ....[139]....
        /*03f0*/ 	.word	0xffffffff


	//   ....[140]....
        /*03f4*/ 	.word	0xffffffff


	//   ....[141]....
        /*03f8*/ 	.word	0xffffffff


	//   ....[142]....
        /*03fc*/ 	.word	0xffffffff


	//   ....[143]....
        /*0400*/ 	.word	0xffffffff


	//   ....[144]....
        /*0404*/ 	.word	0xffffffff


	//   ....[145]....
        /*0408*/ 	.word	0xffffffff


	//   ....[146]....
        /*040c*/ 	.word	0xffffffff


	//   ....[147]....
        /*0410*/ 	.word	0xffffffff


	//   ....[148]....
        /*0414*/ 	.word	0xffffffff


	//   ....[149]....
        /*0418*/ 	.word	0xffffffff


	//   ....[150]....
        /*041c*/ 	.word	0xffffffff


	//   ....[151]....
        /*0420*/ 	.word	0xffffffff


	//   ....[152]....
        /*0424*/ 	.word	0xffffffff


	//   ....[153]....
        /*0428*/ 	.word	0xffffffff


	//   ....[154]....
        /*042c*/ 	.word	0xffffffff


	//   ....[155]....
        /*0430*/ 	.word	0xffffffff


	//   ....[156]....
        /*0434*/ 	.word	0xffffffff


	//   ....[157]....
        /*0438*/ 	.word	0xffffffff


	//   ....[158]....
        /*043c*/ 	.word	0xffffffff


	//   ....[159]....
        /*0440*/ 	.word	0xffffffff


	//   ....[160]....
        /*0444*/ 	.word	0xffffffff


	//   ....[161]....
        /*0448*/ 	.word	0xffffffff


	//   ....[162]....
        /*044c*/ 	.word	0xffffffff


	//   ....[163]....
        /*0450*/ 	.word	0xffffffff


	//   ....[164]....
        /*0454*/ 	.word	0xffffffff


	//   ....[165]....
        /*0458*/ 	.word	0xffffffff


	//   ....[166]....
        /*045c*/ 	.word	0xffffffff


	//   ....[167]....
        /*0460*/ 	.word	0xffffffff


	//   ....[168]....
        /*0464*/ 	.word	0xffffffff


	//   ....[169]....
        /*0468*/ 	.word	0xffffffff


	//   ....[170]....
        /*046c*/ 	.word	0xffffffff


	//   ....[171]....
        /*0470*/ 	.word	0xffffffff


	//   ....[172]....
        /*0474*/ 	.word	0xffffffff


	//   ....[173]....
        /*0478*/ 	.word	0xffffffff


	//   ....[174]....
        /*047c*/ 	.word	0xffffffff


	//   ....[175]....
        /*0480*/ 	.word	0xffffffff


	//   ....[176]....
        /*0484*/ 	.word	0xffffffff


	//   ....[177]....
        /*0488*/ 	.word	0xffffffff


	//----- nvinfo : EIATTR_COOP_GROUP_INSTR_OFFSETS
	.align		4
.L_276:
        /*048c*/ 	.byte	0x04, 0x28
        /*048e*/ 	.short	(.L_278 - .L_277)


	//   ....[0]....
.L_277:
        /*0490*/ 	.word	0x00000050


	//   ....[1]....
        /*0494*/ 	.word	0x000001e0


	//   ....[2]....
        /*0498*/ 	.word	0x00000210


	//   ....[3]....
        /*049c*/ 	.word	0x00000240


	//   ....[4]....
        /*04a0*/ 	.word	0x00000270


	//   ....[5]....
        /*04a4*/ 	.word	0x000002a0


	//   ....[6]....
        /*04a8*/ 	.word	0x000002d0


	//   ....[7]....
        /*04ac*/ 	.word	0x00000440


	//   ....[8]....
        /*04b0*/ 	.word	0x00000480


	//   ....[9]....
        /*04b4*/ 	.word	0x000004b0


	//   ....[10]....
        /*04b8*/ 	.word	0x000004e0


	//   ....[11]....
        /*04bc*/ 	.word	0x00000510


	//   ....[12]....
        /*04c0*/ 	.word	0x00000540


	//   ....[13]....
        /*04c4*/ 	.word	0x000005d0


	//   ....[14]....
        /*04c8*/ 	.word	0x00000600


	//   ....[15]....
        /*04cc*/ 	.word	0x00000620


	//   ....[16]....
        /*04d0*/ 	.word	0x00000680


	//   ....[17]....
        /*04d4*/ 	.word	0x000033b0


	//   ....[18]....
        /*04d8*/ 	.word	0x000033c0


	//   ....[19]....
        /*04dc*/ 	.word	0x000045d0


	//   ....[20]....
        /*04e0*/ 	.word	0x000045e0


	//   ....[21]....
        /*04e4*/ 	.word	0x000056f0


	//   ....[22]....
        /*04e8*/ 	.word	0x00005710


	//   ....[23]....
        /*04ec*/ 	.word	0x00005ad0


	//   ....[24]....
        /*04f0*/ 	.word	0x00005ae0


	//   ....[25]....
        /*04f4*/ 	.word	0x00006790


	//   ....[26]....
        /*04f8*/ 	.word	0x000067b0


	//   ....[27]....
        /*04fc*/ 	.word	0x00006930


	//   ....[28]....
        /*0500*/ 	.word	0x00006940


	//   ....[29]....
        /*0504*/ 	.word	0x00006aa0


	//   ....[30]....
        /*0508*/ 	.word	0x00006ac0


	//   ....[31]....
        /*050c*/ 	.word	0x00006c20


	//   ....[32]....
        /*0510*/ 	.word	0x00006c30


	//   ....[33]....
        /*0514*/ 	.word	0x00007020


	//   ....[34]....
        /*0518*/ 	.word	0x00007030


	//   ....[35]....
        /*051c*/ 	.word	0x000072a0


	//   ....[36]....
        /*0520*/ 	.word	0x000072e0


	//   ....[37]....
        /*0524*/ 	.word	0x00007320


	//   ....[38]....
        /*0528*/ 	.word	0x00007350


	//   ....[39]....
        /*052c*/ 	.word	0x0000a470


	//   ....[40]....
        /*0530*/ 	.word	0x0000a4b0


	//   ....[41]....
        /*0534*/ 	.word	0x0000a4f0


	//   ....[42]....
        /*0538*/ 	.word	0x0000a520


	//   ....[43]....
        /*053c*/ 	.word	0x0000db90


	//   ....[44]....
        /*0540*/ 	.word	0x0000dba0


	//   ....[45]....
        /*0544*/ 	.word	0x0000e670


	//   ....[46]....
        /*0548*/ 	.word	0x0000e690


	//   ....[47]....
        /*054c*/ 	.word	0x0000ea30


	//   ....[48]....
        /*0550*/ 	.word	0x0000ea40


	//   ....[49]....
        /*0554*/ 	.word	0x0000ea70


	//   ....[50]....
        /*0558*/ 	.word	0x0000ea80


	//   ....[51]....
        /*055c*/ 	.word	0x0000f7d0


	//   ....[52]....
        /*0560*/ 	.word	0x0000f7e0


	//   ....[53]....
        /*0564*/ 	.word	0x000101c0


	//   ....[54]....
        /*0568*/ 	.word	0x000101e0


	//   ....[55]....
        /*056c*/ 	.word	0x00010410


	//   ....[56]....
        /*0570*/ 	.word	0x00010430


	//   ....[57]....
        /*0574*/ 	.word	0x00010450


	//   ....[58]....
        /*0578*/ 	.word	0x00010470


	//   ....[59]....
        /*057c*/ 	.word	0x00011730


	//   ....[60]....
        /*0580*/ 	.word	0x00011760


	//   ....[61]....
        /*0584*/ 	.word	0x00011780


	//   ....[62]....
        /*0588*/ 	.word	0x000117a0


	//   ....[63]....
        /*058c*/ 	.word	0x00012f20


	//   ....[64]....
        /*0590*/ 	.word	0x00012f40


	//   ....[65]....
        /*0594*/ 	.word	0x00012f50


	//   ....[66]....
        /*0598*/ 	.word	0x00012f70


	//   ....[67]....
        /*059c*/ 	.word	0x00013330


	//   ....[68]....
        /*05a0*/ 	.word	0x00013350


	//   ....[69]....
        /*05a4*/ 	.word	0x000134b0


	//   ....[70]....
        /*05a8*/ 	.word	0x000134c0


	//   ....[71]....
        /*05ac*/ 	.word	0x00013630


	//   ....[72]....
        /*05b0*/ 	.word	0x00013650


	//   ....[73]....
        /*05b4*/ 	.word	0x000137c0


	//   ....[74]....
        /*05b8*/ 	.word	0x000137d0


	//   ....[75]....
        /*05bc*/ 	.word	0x00013b30


	//   ....[76]....
        /*05c0*/ 	.word	0x00013b50


	//   ....[77]....
        /*05c4*/ 	.word	0x000148e0


	//   ....[78]....
        /*05c8*/ 	.word	0x000148f0


	//   ....[79]....
        /*05cc*/ 	.word	0x00015e50


	//   ....[80]....
        /*05d0*/ 	.word	0x00015e70


	//   ....[81]....
        /*05d4*/ 	.word	0x00015fe0


	//   ....[82]....
        /*05d8*/ 	.word	0x00015ff0


	//   ....[83]....
        /*05dc*/ 	.word	0x00016160


	//   ....[84]....
        /*05e0*/ 	.word	0x00016180


	//   ....[85]....
        /*05e4*/ 	.word	0x000162f0


	//   ....[86]....
        /*05e8*/ 	.word	0x00016300


	//   ....[87]....
        /*05ec*/ 	.word	0x00016510


	//   ....[88]....
        /*05f0*/ 	.word	0x00016530


	//   ....[89]....
        /*05f4*/ 	.word	0x00016650


	//   ....[90]....
        /*05f8*/ 	.word	0x00016690


	//   ....[91]....
        /*05fc*/ 	.word	0x000166c0


	//   ....[92]....
        /*0600*/ 	.word	0x000166f0


	//   ....[93]....
        /*0604*/ 	.word	0x00016720


	//   ....[94]....
        /*0608*/ 	.word	0x00016750


	//   ....[95]....
        /*060c*/ 	.word	0x000168b0


	//   ....[96]....
        /*0610*/ 	.word	0x000168f0


	//   ....[97]....
        /*0614*/ 	.word	0x00016920


	//   ....[98]....
        /*0618*/ 	.word	0x00016950


	//   ....[99]....
        /*061c*/ 	.word	0x00016980


	//   ....[100]....
        /*0620*/ 	.word	0x000169b0


	//   ....[101]....
        /*0624*/ 	.word	0x00016a40


	//   ....[102]....
        /*0628*/ 	.word	0x00016a70


	//   ....[103]....
        /*062c*/ 	.word	0x00016a80


	//   ....[104]....
        /*0630*/ 	.word	0x00016ae0


	//   ....[105]....
        /*0634*/ 	.word	0x00017020


	//   ....[106]....
        /*0638*/ 	.word	0x00017080


	//   ....[107]....
        /*063c*/ 	.word	0x000170d0


	//   ....[108]....
        /*0640*/ 	.word	0x00017120


	//   ....[109]....
        /*0644*/ 	.word	0x00017170


	//   ....[110]....
        /*0648*/ 	.word	0x000171e0


	//   ....[111]....
        /*064c*/ 	.word	0x00017230


	//   ....[112]....
        /*0650*/ 	.word	0x00017290


	//   ....[113]....
        /*0654*/ 	.word	0x00017300


	//   ....[114]....
        /*0658*/ 	.word	0x00017360


	//   ....[115]....
        /*065c*/ 	.word	0x000173d0


	//   ....[116]....
        /*0660*/ 	.word	0x00017440


	//   ....[117]....
        /*0664*/ 	.word	0x000174b0


	//   ....[118]....
        /*0668*/ 	.word	0x00017510


	//   ....[119]....
        /*066c*/ 	.word	0x00017580


	//   ....[120]....
        /*0670*/ 	.word	0x000175f0


	//   ....[121]....
        /*0674*/ 	.word	0x00017660


	//   ....[122]....
        /*0678*/ 	.word	0x000176c0


	//   ....[123]....
        /*067c*/ 	.word	0x00017730


	//   ....[124]....
        /*0680*/ 	.word	0x000177a0


	//   ....[125]....
        /*0684*/ 	.word	0x00017800


	//   ....[126]....
        /*0688*/ 	.word	0x00017850


	//   ....[127]....
        /*068c*/ 	.word	0x000178a0


	//   ....[128]....
        /*0690*/ 	.word	0x000178f0


	//   ....[129]....
        /*0694*/ 	.word	0x00017950


	//   ....[130]....
        /*0698*/ 	.word	0x000179c0


	//   ....[131]....
        /*069c*/ 	.word	0x00017a30


	//   ....[132]....
        /*06a0*/ 	.word	0x00017a80


	//   ....[133]....
        /*06a4*/ 	.word	0x00017ac0


	//   ....[134]....
        /*06a8*/ 	.word	0x00017b10


	//   ....[135]....
        /*06ac*/ 	.word	0x00017b50


	//   ....[136]....
        /*06b0*/ 	.word	0x00017ba0


	//   ....[137]....
        /*06b4*/ 	.word	0x00017bf0


	//   ....[138]....
        /*06b8*/ 	.word	0x00017c40


	//   ....[139]....
        /*06bc*/ 	.word	0x00017c90


	//   ....[140]....
        /*06c0*/ 	.word	0x00017d00


	//   ....[141]....
        /*06c4*/ 	.word	0x00017d70


	//   ....[142]....
        /*06c8*/ 	.word	0x00017de0


	//   ....[143]....
        /*06cc*/ 	.word	0x00017e40


	//   ....[144]....
        /*06d0*/ 	.word	0x00017eb0


	//   ....[145]....
        /*06d4*/ 	.word	0x00017f20


	//   ....[146]....
        /*06d8*/ 	.word	0x00017f90


	//   ....[147]....
        /*06dc*/ 	.word	0x00017ff0


	//   ....[148]....
        /*06e0*/ 	.word	0x00018060


	//   ....[149]....
        /*06e4*/ 	.word	0x000180d0


	//   ....[150]....
        /*06e8*/ 	.word	0x00018140


	//   ....[151]....
        /*06ec*/ 	.word	0x000181a0


	//   ....[152]....
        /*06f0*/ 	.word	0x00018210


	//   ....[153]....
        /*06f4*/ 	.word	0x00018280


	//   ....[154]....
        /*06f8*/ 	.word	0x000182f0


	//   ....[155]....
        /*06fc*/ 	.word	0x00018350


	//   ....[156]....
        /*0700*/ 	.word	0x000183c0


	//   ....[157]....
        /*0704*/ 	.word	0x00018430


	//   ....[158]....
        /*0708*/ 	.word	0x000184a0


	//   ....[159]....
        /*070c*/ 	.word	0x00018500


	//   ....[160]....
        /*0710*/ 	.word	0x00018570


	//   ....[161]....
        /*0714*/ 	.word	0x000185e0


	//   ....[162]....
        /*0718*/ 	.word	0x00018630


	//   ....[163]....
        /*071c*/ 	.word	0x00018670


	//   ....[164]....
        /*0720*/ 	.word	0x000186c0


	//   ....[165]....
        /*0724*/ 	.word	0x00018710


	//   ....[166]....
        /*0728*/ 	.word	0x00018760


	//   ....[167]....
        /*072c*/ 	.word	0x000187d0


	//   ....[168]....
        /*0730*/ 	.word	0x00018820


	//   ....[169]....
        /*0734*/ 	.word	0x00018870


	//   ....[170]....
        /*0738*/ 	.word	0x000188c0


	//   ....[171]....
        /*073c*/ 	.word	0x00018910


	//   ....[172]....
        /*0740*/ 	.word	0x00018960


	//   ....[173]....
        /*0744*/ 	.word	0x000189d0


	//   ....[174]....
        /*0748*/ 	.word	0x00018a20


	//   ....[175]....
        /*074c*/ 	.word	0x00018a80


	//   ....[176]....
        /*0750*/ 	.word	0x00018ae0


	//   ....[177]....
        /*0754*/ 	.word	0x00018b50


	//----- nvinfo : EIATTR_EXIT_INSTR_OFFSETS
	.align		4
.L_278:
        /*0758*/ 	.byte	0x04, 0x1c
        /*075a*/ 	.short	(.L_280 - .L_279)


	//   ....[0]....
.L_279:
        /*075c*/ 	.word	0x00000b40


	//   ....[1]....
        /*0760*/ 	.word	0x00016fe0


	//----- nvinfo : EIATTR_MAX_THREADS
	.align		4
.L_280:
        /*0764*/ 	.byte	0x04, 0x05
        /*0766*/ 	.short	(.L_282 - .L_281)
.L_281:
        /*0768*/ 	.word	0x00000100
        /*076c*/ 	.word	0x00000001
        /*0770*/ 	.word	0x00000001


	//----- nvinfo : EIATTR_CRS_STACK_SIZE
	.align		4
.L_282:
        /*0774*/ 	.byte	0x04, 0x1e
        /*0776*/ 	.short	(.L_284 - .L_283)
.L_283:
        /*0778*/ 	.word	0x00000000
.L_284:


//--------------------- .nv.info._ZN7cutlass13device_kernelIN5flash19enable_sm80_to_sm89INS1_16FlashAttnFwdSm80INS1_25CollectiveMainloopFwdSm80ILi8ELi1ELb1EN4cute5tupleIJNS5_1CILi128EEENS7_ILi48EEENS7_ILi256EEEEEELi256ENS_6half_tEfNS_4arch4Sm80ELb0ELb1ELb0ELb0ELb1ELb0ELb1ELb1EEENS1_21CollectiveEpilogueFwdINS6_IJS8_SA_S9_EEENS6_IJNS7_ILi1EEESI_SI_EEESC_SE_Li256ELb0ELb1ELb1ELb0EEENS1_19SingleTileSchedulerILb0ELb1ELb1ELi128EEEEEEEEEvNT_6ParamsE --------------------------
	.section	.nv.info._ZN7cutlass13device_kernelIN5flash19enable_sm80_to_sm89INS1_16FlashAttnFwdSm80INS1_25CollectiveMainloopFwdSm80ILi8ELi1ELb1EN4cute5tupleIJNS5_1CILi128EEENS7_ILi48EEENS7_ILi256EEEEEELi256ENS_6half_tEfNS_4arch4Sm80ELb0ELb1ELb0ELb0ELb1ELb0ELb1ELb1EEENS1_21CollectiveEpilogueFwdINS6_IJS8_SA_S9_EEENS6_IJNS7_ILi1EEESI_SI_EEESC_SE_Li256ELb0ELb1ELb1ELb0EEENS1_19SingleTileSchedulerILb0ELb1ELb1ELi128EEEEEEEEEvNT_6ParamsE,"",@"SHT_CUDA_INFO"
	.sectionflags	@""
	.align	4


	//----- nvinfo : EIATTR_CUDA_API_VERSION
	.align		4
        /*0000*/ 	.byte	0x04, 0x37
        /*0002*/ 	.short	(.L_286 - .L_285)
.L_285:
        /*0004*/ 	.word	0x00000082


	//----- nvinfo : EIATTR_SW2861232_WAR
	.align		4
.L_286:
        /*0008*/ 	.byte	0x01, 0x35
	.zero		2


	//----- nvinfo : EIATTR_PARAM_CBANK
	.align		4
        /*000c*/ 	.byte	0x04, 0x0a
        /*000e*/ 	.short	(.L_288 - .L_287)
	.align		4
.L_287:
        /*0010*/ 	.word	index@(.nv.constant0._ZN7cutlass13device_kernelIN5flash19enable_sm80_to_sm89INS1_16FlashAttnFwdSm80INS1_25CollectiveMainloopFwdSm80ILi8ELi1ELb1EN4cute5tupleIJNS5_1CILi128EEENS7_ILi48EEENS7_ILi256EEEEEELi256ENS_6half_tEfNS_4arch4Sm80ELb0ELb1ELb0ELb0ELb1ELb0ELb1ELb1EEENS1_21CollectiveEpilogueFwdINS6_IJS8_SA_S9_EEENS6_IJNS7_ILi1EEESI_SI_EEESC_SE_Li256ELb0ELb1ELb1ELb0EEENS1_19SingleTileSchedulerILb0ELb1ELb1ELi128EEEEEEEEEvNT_6ParamsE)
        /*0014*/ 	.short	0x0160
        /*0016*/ 	.short	0x0418


	//----- nvinfo : EIATTR_CBANK_PARAM_SIZE
	.align		4
.L_288:
        /*0018*/ 	.byte	0x03, 0x19
        /*001a*/ 	.short	0x0418


	//----- nvinfo : EIATTR_KPARAM_INFO
	.align		4
        /*001c*/ 	.byte	0x04, 0x17
        /*001e*/ 	.short	(.L_290 - .L_289)
.L_289:
        /*0020*/ 	.word	0x00000000
        /*0024*/ 	.short	0x0000
        /*0026*/ 	.short	0x0000
        /*0028*/ 	.byte	0x00, 0xf0, 0x61, 0x10


	//----- nvinfo : EIATTR_MAXREG_COUNT
	.align		4
.L_290:
        /*002c*/ 	.byte	0x03, 0x1b
        /*002e*/ 	.short	0x00ff


	//----- nvinfo : EIATTR_NUM_BARRIERS
	.align		4
        /*0030*/ 	.byte	0x02, 0x4c
        /*0032*/ 	.byte	0x02
	.zero		1


	//----- nvinfo : EIATTR_ANNOTATIONS
	.align		4
        /*0034*/ 	.byte	0x04, 0x55
        /*0036*/ 	.short	(.L_292 - .L_291)


	//   ....[0]....
.L_291:
        /* <DEDUP_REMOVED lines=96> */


	//----- nvinfo : EIATTR_MERCURY_ISA_VERSION
	.align		4
.L_292:
        /*0628*/ 	.byte	0x03, 0x5f
        /*062a*/ 	.short	0x0000


	//----- nvinfo : EIATTR_COOP_GROUP_MASK_REGIDS
	.align		4
        /*062c*/ 	.byte	0x04, 0x29
        /*062e*/ 	.short	(.L_294 - .L_293)


	//   ....[0]....
.L_293:
        /*0630*/ 	.word	0xffffffff


	//   ....[1]....
        /*0634*/ 	.word	0xffffffff


	//   ....[2]....
        /*0638*/ 	.word	0xffffffff


	//   ....[3]....
        /*063c*/ 	.word	0xffffffff


	//   ....[4]....
        /*0640*/ 	.word	0xffffffff


	//   ....[5]....
        /*0644*/ 	.word	0xffffffff


	//   ....[6]....
        /*0648*/ 	.word	0xffffffff


	//   ....[7]....
        /*064c*/ 	.word	0xffffffff


	//   ....[8]....
        /*0650*/ 	.word	0xffffffff


	//   ....[9]....
        /*0654*/ 	.word	0xffffffff


	//   ....[10]....
        /*0658*/ 	.word	0xffffffff


	//   ....[11]....
        /*065c*/ 	.word	0xffffffff


	//   ....[12]....
        /*0660*/ 	.word	0xffffffff


	//   ....[13]....
        /*0664*/ 	.word	0xffffffff


	//   ....[14]....
        /*0668*/ 	.word	0xffffffff


	//   ....[15]....
        /*066c*/ 	.word	0xffffffff


	//   ....[16]....
        /*0670*/ 	.word	0xffffffff


	//   ....[17]....
        /*0674*/ 	.word	0xffffffff


	//   ....[18]....
        /*0678*/ 	.word	0xffffffff


	//   ....[19]....
        /*067c*/ 	.word	0xffffffff


	//   ....[20]....
        /*0680*/ 	.word	0xffffffff


	//   ....[21]....
        /*0684*/ 	.word	0xffffffff


	//   ....[22]....
        /*0688*/ 	.word	0xffffffff


	//   ....[23]....
        /*068c*/ 	.word	0xffffffff


	//   ....[24]....
        /*0690*/ 	.word	0xffffffff


	//   ....[25]....
        /*0694*/ 	.word	0xffffffff


	//   ....[26]....
        /*0698*/ 	.word	0xffffffff


	//   ....[27]....
        /*069c*/ 	.word	0xffffffff


	//   ....[28]....
        /*06a0*/ 	.word	0xffffffff


	//   ....[29]....
        /*06a4*/ 	.word	0xffffffff


	//   ....[30]....
        /*06a8*/ 	.word	0xffffffff


	//   ....[31]....
        /*06ac*/ 	.word	0xffffffff


	//   ....[32]....
        /*06b0*/ 	.word	0xffffffff


	//   ....[33]....
        /*06b4*/ 	.word	0xffffffff


	//   ....[34]....
        /*06b8*/ 	.word	0xffffffff


	//   ....[35]....
        /*06bc*/ 	.word	0xffffffff


	//   ....[36]....
        /*06c0*/ 	.word	0xffffffff


	//   ....[37]....
        /*06c4*/ 	.word	0xffffffff


	//   ....[38]....
        /*06c8*/ 	.word	0xffffffff


	//   ....[39]....
        /*06cc*/ 	.word	0xffffffff


	//   ....[40]....
        /*06d0*/ 	.word	0xffffffff


	//   ....[41]....
        /*06d4*/ 	.word	0xffffffff


	//   ....[42]....
        /*06d8*/ 	.word	0xffffffff


	//   ....[43]....
        /*06dc*/ 	.word	0xffffffff


	//   ....[44]....
        /*06e0*/ 	.word	0xffffffff


	//   ....[45]....
        /*06e4*/ 	.word	0xffffffff


	//   ....[46]....
        /*06e8*/ 	.word	0xffffffff


	//   ....[47]....
        /*06ec*/ 	.word	0xffffffff


	//   ....[48]....
        /*06f0*/ 	.word	0xffffffff


	//   ....[49]....
        /*06f4*/ 	.word	0xffffffff


	//   ....[50]....
        /*06f8*/ 	.word	0xffffffff


	//   ....[51]....
        /*06fc*/ 	.word	0xffffffff


	//   ....[52]....
        /*0700*/ 	.word	0xffffffff


	//   ....[53]....
        /*0704*/ 	.word	0xffffffff


	//   ....[54]....
        /*0708*/ 	.word	0xffffffff


	//   ....[55]....
        /*070c*/ 	.word	0xffffffff


	//   ....[56]....
        /*0710*/ 	.word	0xffffffff


	//   ....[57]....
        /*0714*/ 	.word	0xffffffff


	//   ....[58]....
        /*0718*/ 	.word	0xffffffff


	//   ....[59]....
        /*071c*/ 	.word	0xffffffff


	//   ....[60]....
        /*0720*/ 	.word	0xffffffff


	//   ....[61]....
        /*0724*/ 	.word	0xffffffff


	//   ....[62]....
        /*0728*/ 	.word	0xffffffff


	//   ....[63]....
        /*072c*/ 	.word	0xffffffff


	//   ....[64]....
        /*0730*/ 	.word	0xffffffff


	//   ....[65]....
        /*0734*/ 	.word	0xffffffff


	//   ....[66]....
        /*0738*/ 	.word	0xffffffff


	//   ....[67]....
        /*073c*/ 	.word	0xffffffff


	//   ....[68]....
        /*0740*/ 	.word	0xffffffff


	//   ....[69]....
        /*0744*/ 	.word	0xffffffff


	//   ....[70]....
        /*0748*/ 	.word	0xffffffff


	//   ....[71]....
        /*074c*/ 	.word	0xffffffff


	//   ....[72]....
        /*0750*/ 	.word	0xffffffff


	//   ....[73]....
        /*0754*/ 	.word	0xffffffff


	//   ....[74]....
        /*0758*/ 	.word	0xffffffff


	//   ....[75]....
        /*075c*/ 	.word	0xffffffff


	//   ....[76]....
        /*0760*/ 	.word	0xffffffff


	//   ....[77]....
        /*0764*/ 	.word	0xffffffff


	//   ....[78]....
        /*0768*/ 	.word	0xffffffff


	//   ....[79]....
        /*076c*/ 	.word	0xffffffff


	//   ....[80]....
        /*0770*/ 	.word	0xffffffff


	//   ....[81]....
        /*0774*/ 	.word	0xffffffff


	//   ....[82]....
        /*0778*/ 	.word	0xffffffff


	//   ....[83]....
        /*077c*/ 	.word	0xffffffff


	//   ....[84]....
        /*0780*/ 	.word	0xffffffff


	//   ....[85]....
        /*0784*/ 	.word	0xffffffff


	//   ....[86]....
        /*0788*/ 	.word	0xffffffff


	//----- nvinfo : EIATTR_COOP_GROUP_INSTR_OFFSETS
	.align		4
.L_294:
        /*078c*/ 	.byte	0x04, 0x28
        /*078e*/ 	.short	(.L_296 - .L_295)


	//   ....[0]....
.L_295:
        /*0790*/ 	.word	0x00000060


	//   ....[1]....
        /*0794*/ 	.word	0x000016e0


	//   ....[2]....
        /*0798*/ 	.word	0x00001720


	//   ....[3]....
        /*079c*/ 	.word	0x00001780


	//   ....[4]....
        /*07a0*/ 	.word	0x000017b0


	//   ....[5]....
        /*07a4*/ 	.word	0x00001970


	//   ....[6]....
        /*07a8*/ 	.word	0x00001990


	//   ....[7]....
        /*07ac*/ 	.word	0x000019a0


	//   ....[8]....
        /*07b0*/ 	.word	0x000019b0


	//   ....[9]....
        /*07b4*/ 	.word	0x00001b00


	//   ....[10]....
        /*07b8*/ 	.word	0x00001b40


	//   ....[11]....
        /*07bc*/ 	.word	0x00001df0


	//   ....[12]....
        /*07c0*/ 	.word	0x00001e00


	//   ....[13]....
        /*07c4*/ 	.word	0x00002160


	//   ....[14]....
        /*07c8*/ 	.word	0x00002190


	//   ....[15]....
        /*07cc*/ 	.word	0x00002580


	//   ....[16]....
        /*07d0*/ 	.word	0x00002590


	//   ....[17]....
        /*07d4*/ 	.word	0x000035a0


	//   ....[18]....
        /*07d8*/ 	.word	0x000035b0


	//   ....[19]....
        /*07dc*/ 	.word	0x000036c0


	//   ....[20]....
        /*07e0*/ 	.word	0x000036e0


	//   ....[21]....
        /*07e4*/ 	.word	0x00003a00


	//   ....[22]....
        /*07e8*/ 	.word	0x00003c50


	//   ....[23]....
        /*07ec*/ 	.word	0x000047e0


	//   ....[24]....
        /*07f0*/ 	.word	0x00004830


	//   ....[25]....
        /*07f4*/ 	.word	0x000049d0


	//   ....[26]....
        /*07f8*/ 	.word	0x00004a40


	//   ....[27]....
        /*07fc*/ 	.word	0x00006520


	//   ....[28]....
        /*0800*/ 	.word	0x00006540


	//   ....[29]....
        /*0804*/ 	.word	0x00006690


	//   ....[30]....
        /*0808*/ 	.word	0x000066a0


	//   ....[31]....
        /*080c*/ 	.word	0x00007400


	//   ....[32]....
        /*0810*/ 	.word	0x00007420


	//   ....[33]....
        /*0814*/ 	.word	0x00007530


	//   ....[34]....
        /*0818*/ 	.word	0x00007550


	//   ....[35]....
        /*081c*/ 	.word	0x00007750


	//   ....[36]....
        /*0820*/ 	.word	0x00007d90


	//   ....[37]....
        /*0824*/ 	.word	0x00008110


	//   ....[38]....
        /*0828*/ 	.word	0x00008130


	//   ....[39]....
        /*082c*/ 	.word	0x00008c50


	//   ....[40]....
        /*0830*/ 	.word	0x00008c70


	//   ....[41]....
        /*0834*/ 	.word	0x0000a4d0


	//   ....[42]....
        /*0838*/ 	.word	0x0000a4e0


	//   ....[43]....
        /*083c*/ 	.word	0x0000a640


	//   ....[44]....
        /*0840*/ 	.word	0x0000a650


	//   ....[45]....
        /*0844*/ 	.word	0x0000b3e0


	//   ....[46]....
        /*0848*/ 	.word	0x0000b400


	//   ....[47]....
        /*084c*/ 	.word	0x0000b4f0


	//   ....[48]....
        /*0850*/ 	.word	0x0000b500


	//   ....[49]....
        /*0854*/ 	.word	0x0000b700


	//   ....[50]....
        /*0858*/ 	.word	0x0000b720


	//   ....[51]....
        /*085c*/ 	.word	0x0000bd20


	//   ....[52]....
        /*0860*/ 	.word	0x0000bd40


	//   ....[53]....
        /*0864*/ 	.word	0x0000d380


	//   ....[54]....
        /*0868*/ 	.word	0x0000d390


	//   ....[55]....
        /*086c*/ 	.word	0x0000d560


	//   ....[56]....
        /*0870*/ 	.word	0x0000d570


	//   ....[57]....
        /*0874*/ 	.word	0x0000e350


	//   ....[58]....
        /*0878*/ 	.word	0x0000e360


	//   ....[59]....
        /*087c*/ 	.word	0x0000e420


	//   ....[60]....
        /*0880*/ 	.word	0x0000e450


	//   ....[61]....
        /*0884*/ 	.word	0x0000e630


	//   ....[62]....
        /*0888*/ 	.word	0x0000ec50


	//   ....[63]....
        /*088c*/ 	.word	0x0000efc0


	//   ....[64]....
        /*0890*/ 	.word	0x0000efe0


	//   ....[65]....
        /*0894*/ 	.word	0x0000fb00


	//   ....[66]....
        /*0898*/ 	.word	0x0000fb20


	//   ....[67]....
        /*089c*/ 	.word	0x00010d70


	//   ....[68]....
        /*08a0*/ 	.word	0x00010d80


	//   ....[69]....
        /*08a4*/ 	.word	0x00010db0


	//   ....[70]....
        /*08a8*/ 	.word	0x00010dc0


	//   ....[71]....
        /*08ac*/ 	.word	0x00011cd0


	//   ....[72]....
        /*08b0*/ 	.word	0x00011d10


	//   ....[73]....
        /*08b4*/ 	.word	0x00011d30


	//   ....[74]....
        /*08b8*/ 	.word	0x00011d50


	//   ....[75]....
        /*08bc*/ 	.word	0x00011dd0


	//   ....[76]....
        /*08c0*/ 	.word	0x00011e00


	//   ....[77]....
        /*08c4*/ 	.word	0x00012a60


	//   ....[78]....
        /*08c8*/ 	.word	0x00012a70


	//   ....[79]....
        /*08cc*/ 	.word	0x000139d0


	//   ....[80]....
        /*08d0*/ 	.word	0x00013a20


	//   ....[81]....
        /*08d4*/ 	.word	0x00013a70


	//   ....[82]....
        /*08d8*/ 	.word	0x00013ac0


	//   ....[83]....
        /*08dc*/ 	.word	0x00013b20


	//   ....[84]....
        /*08e0*/ 	.word	0x00013b70


	//   ....[85]....
        /*08e4*/ 	.word	0x00013bc0


	//   ....[86]....
        /*08e8*/ 	.word	0x00013c10


	//----- nvinfo : EIATTR_EXIT_INSTR_OFFSETS
	.align		4
.L_296:
        /*08ec*/ 	.byte	0x04, 0x1c
        /*08ee*/ 	.short	(.L_298 - .L_297)


	//   ....[0]....
.L_297:
        /*08f0*/ 	.word	0x000001c0


	//   ....[1]....
        /*08f4*/ 	.word	0x00012a80


	//   ....[2]....
        /*08f8*/ 	.word	0x00013620


	//   ....[3]....
        /*08fc*/ 	.word	0x00013670


	//   ....[4]....
        /*0900*/ 	.word	0x000136a0


	//   ....[5]....
        /*0904*/ 	.word	0x00013700


	//   ....[6]....
        /*0908*/ 	.word	0x00013990


	//----- nvinfo : EIATTR_CTAIDZ_USED
	.align		4
.L_298:
        /*090c*/ 	.byte	0x01, 0x04
	.zero		2


	//----- nvinfo : EIATTR_MAX_THREADS
	.align		4
        /*0910*/ 	.byte	0x04, 0x05
        /*0912*/ 	.short	(.L_300 - .L_299)
.L_299:
        /*0914*/ 	.word	0x00000100
        /*0918*/ 	.word	0x00000001
        /*091c*/ 	.word	0x00000001


	//----- nvinfo : EIATTR_CRS_STACK_SIZE
	.align		4
.L_300:
        /*0920*/ 	.byte	0x04, 0x1e
        /*0922*/ 	.short	(.L_302 - .L_301)
.L_301:
        /*0924*/ 	.word	0x00000000
.L_302:


//--------------------- .nv.info._ZN7cutlass13device_kernelIN5flash19enable_sm80_to_sm89INS1_16FlashAttnFwdSm80INS1_25CollectiveMainloopFwdSm80ILi8ELi1ELb1EN4cute5tupleIJNS5_1CILi128EEENS7_ILi48EEENS7_ILi256EEEEEELi256ENS_6half_tEfNS_4arch4Sm80ELb0ELb1ELb0ELb1ELb1ELb0ELb1ELb1EEENS1_21CollectiveEpilogueFwdINS6_IJS8_SA_S9_EEENS6_IJNS7_ILi1EEESI_SI_EEESC_SE_Li256ELb1ELb1ELb1ELb0EEENS1_36VarlenDynamicPersistentTileSchedulerILi128ELi48ELi256ELi256ELb1ELb1ELb0ELb1ELb0ELb1EEEEEEEEEvNT_6ParamsE --------------------------
	.section	.nv.info._ZN7cutlass13device_kernelIN5flash19enable_sm80_to_sm89INS1_16FlashAttnFwdSm80INS1_25CollectiveMainloopFwdSm80ILi8ELi1ELb1EN4cute5tupleIJNS5_1CILi128EEENS7_ILi48EEENS7_ILi256EEEEEELi256ENS_6half_tEfNS_4arch4Sm80ELb0ELb1ELb0ELb1ELb1ELb0ELb1ELb1EEENS1_21CollectiveEpilogueFwdINS6_IJS8_SA_S9_EEENS6_IJNS7_ILi1EEESI_SI_EEESC_SE_Li256ELb1ELb1ELb1ELb0EEENS1_36VarlenDynamicPersistentTileSchedulerILi128ELi48ELi256ELi256ELb1ELb1ELb0ELb1ELb0ELb1EEEEEEEEEvNT_6ParamsE,"",@"SHT_CUDA_INFO"
	.sectionflags	@""
	.align	4


	//----- nvinfo : EIATTR_CUDA_API_VERSION
	.align		4
        /*0000*/ 	.byte	0x04, 0x37
        /*0002*/ 	.short	(.L_304 - .L_303)
.L_303:
        /*0004*/ 	.word	0x00000082


	//----- nvinfo : EIATTR_SW2861232_WAR
	.align		4
.L_304:
        /*0008*/ 	.byte	0x01, 0x35
	.zero		2


	//----- nvinfo : EIATTR_PARAM_CBANK
	.align		4
        /*000c*/ 	.byte	0x04, 0x0a
        /*000e*/ 	.short	(.L_306 - .L_305)
	.align		4
.L_305:
        /*0010*/ 	.word	index@(.nv.constant0._ZN7cutlass13device_kernelIN5flash19enable_sm80_to_sm89INS1_16FlashAttnFwdSm80INS1_25CollectiveMainloopFwdSm80ILi8ELi1ELb1EN4cute5tupleIJNS5_1CILi128EEENS7_ILi48EEENS7_ILi256EEEEEELi256ENS_6half_tEfNS_4arch4Sm80ELb0ELb1ELb0ELb1ELb1ELb0ELb1ELb1EEENS1_21CollectiveEpilogueFwdINS6_IJS8_SA_S9_EEENS6_IJNS7_ILi1EEESI_SI_EEESC_SE_Li256ELb1ELb1ELb1ELb0EEENS1_36VarlenDynamicPersistentTileSchedulerILi128ELi48ELi256ELi256ELb1ELb1ELb0ELb1ELb0ELb1EEEEEEEEEvNT_6ParamsE)
        /*0014*/ 	.short	0x0160
        /*0016*/ 	.short	0x0438


	//----- nvinfo : EIATTR_CBANK_PARAM_SIZE
	.align		4
.L_306:
        /*0018*/ 	.byte	0x03, 0x19
        /*001a*/ 	.short	0x0438


	//----- nvinfo : EIATTR_KPARAM_INFO
	.align		4
        /*001c*/ 	.byte	0x04, 0x17
        /*001e*/ 	.short	(.L_308 - .L_307)
.L_307:
        /*0020*/ 	.word	0x00000000
        /*0024*/ 	.short	0x0000
        /*0026*/ 	.short	0x0000
        /*0028*/ 	.byte	0x00, 0xf0, 0xe1, 0x10


	//----- nvinfo : EIATTR_MAXREG_COUNT
	.align		4
.L_308:
        /*002c*/ 	.byte	0x03, 0x1b
        /*002e*/ 	.short	0x00ff


	//----- nvinfo : EIATTR_NUM_BARRIERS
	.align		4
        /*0030*/ 	.byte	0x02, 0x4c
        /*0032*/ 	.byte	0x06
	.zero		1


	//----- nvinfo : EIATTR_ANNOTATIONS
	.align		4
        /*0034*/ 	.byte	0x04, 0x55
        /*0036*/ 	.short	(.L_310 - .L_309)


	//   ....[0]....
.L_309:
        /* <DEDUP_REMOVED lines=470> */


	//----- nvinfo : EIATTR_MERCURY_ISA_VERSION
	.align		4
.L_310:
        /*1d88*/ 	.byte	0x03, 0x5f
        /*1d8a*/ 	.short	0x0000


	//----- nvinfo : EIATTR_INT_WARP_WIDE_INSTR_OFFSETS
	.align		4
        /*1d8c*/ 	.byte	0x04, 0x31
        /*1d8e*/ 	.short	(.L_312 - .L_311)


	//   ....[0]....
.L_311:
        /*1d90*/ 	.word	0x00013730


	//   ....[1]....
        /*1d94*/ 	.word	0x000137b0


	//----- nvinfo : EIATTR_COOP_GROUP_MASK_REGIDS
	.align		4
.L_312:
        /*1d98*/ 	.byte	0x04, 0x29
        /*1d9a*/ 	.short	(.L_314 - .L_313)


	//   ....[0]....
.L_313:
        /*1d9c*/ 	.word	0xffffffff


	//   ....[1]....
        /*1da0*/ 	.word	0xffffffff


	//   ....[2]....
        /*1da4*/ 	.word	0xffffffff


	//   ....[3]....
        /*1da8*/ 	.word	0xffffffff


	//   ....[4]....
        /*1dac*/ 	.word	0xffffffff


	//   ....[5]....
        /*1db0*/ 	.word	0xffffffff


	//   ....[6]....
        /*1db4*/ 	.word	0xffffffff


	//   ....[7]....
        /*1db8*/ 	.word	0xffffffff


	//   ....[8]....
        /*1dbc*/ 	.word	0xffffffff


	//   ....[9]....
        /*1dc0*/ 	.word	0xffffffff


	//   ....[10]....
        /*1dc4*/ 	.word	0xffffffff


	//   ....[11]....
        /*1dc8*/ 	.word	0xffffffff


	//   ....[12]....
        /*1dcc*/ 	.word	0xffffffff


	//   ....[13]....
        /*1dd0*/ 	.word	0xffffffff


	//   ....[14]....
        /*1dd4*/ 	.word	0xffffffff


	//   ....[15]....
        /*1dd8*/ 	.word	0xffffffff


	//   ....[16]....
        /*1ddc*/ 	.word	0xffffffff


	//   ....[17]....
        /*1de0*/ 	.word	0xffffffff


	//   ....[18]....
        /*1de4*/ 	.word	0xffffffff


	//   ....[19]....
        /*1de8*/ 	.word	0xffffffff


	//   ....[20]....
        /*1dec*/ 	.word	0xffffffff


	//   ....[21]....
        /*1df0*/ 	.word	0xffffffff


	//   ....[22]....
        /*1df4*/ 	.word	0xffffffff


	//   ....[23]....
        /*1df8*/ 	.word	0xffffffff


	//   ....[24]....
        /*1dfc*/ 	.word	0xffffffff


	//   ....[25]....
        /*1e00*/ 	.word	0xffffffff


	//   ....[26]....
        /*1e04*/ 	.word	0xffffffff


	//   ....[27]....
        /*1e08*/ 	.word	0xffffffff


	//   ....[28]....
        /*1e0c*/ 	.word	0xffffffff


	//   ....[29]....
        /*1e10*/ 	.word	0xffffffff


	//   ....[30]....
        /*1e14*/ 	.word	0xffffffff


	//   ....[31]....
        /*1e18*/ 	.word	0xffffffff


	//   ....[32]....
        /*1e1c*/ 	.word	0xffffffff


	//   ....[33]....
        /*1e20*/ 	.word	0xffffffff


	//   ....[34]....
        /*1e24*/ 	.word	0xffffffff


	//   ....[35]....
        /*1e28*/ 	.word	0xffffffff


	//   ....[36]....
        /*1e2c*/ 	.word	0xffffffff


	//   ....[37]....
        /*1e30*/ 	.word	0xffffffff


	//   ....[38]....
        /*1e34*/ 	.word	0xffffffff


	//   ....[39]....
        /*1e38*/ 	.word	0xffffffff


	//   ....[40]....
        /*1e3c*/ 	.word	0xffffffff


	//   ....[41]....
        /*1e40*/ 	.word	0xffffffff


	//   ....[42]....
        /*1e44*/ 	.word	0xffffffff


	//   ....[43]....
        /*1e48*/ 	.word	0xffffffff


	//   ....[44]....
        /*1e4c*/ 	.word	0xffffffff


	//   ....[45]....
        /*1e50*/ 	.word	0xffffffff


	//   ....[46]....
        /*1e54*/ 	.word	0xffffffff


	//   ....[47]....
        /*1e58*/ 	.word	0xffffffff


	//   ....[48]....
        /*1e5c*/ 	.word	0xffffffff


	//   ....[49]....
        /*1e60*/ 	.word	0xffffffff


	//   ....[50]....
        /*1e64*/ 	.word	0xffffffff


	//   ....[51]....
        /*1e68*/ 	.word	0xffffffff


	//   ....[52]....
        /*1e6c*/ 	.word	0xffffffff


	//   ....[53]....
        /*1e70*/ 	.word	0xffffffff


	//   ....[54]....
        /*1e74*/ 	.word	0xffffffff


	//   ....[55]....
        /*1e78*/ 	.word	0xffffffff


	//   ....[56]....
        /*1e7c*/ 	.word	0xffffffff


	//   ....[57]....
        /*1e80*/ 	.word	0xffffffff


	//   ....[58]....
        /*1e84*/ 	.word	0xffffffff


	//   ....[59]....
        /*1e88*/ 	.word	0xffffffff


	//   ....[60]....
        /*1e8c*/ 	.word	0xffffffff


	//   ....[61]....
        /*1e90*/ 	.word	0xffffffff


	//   ....[62]....
        /*1e94*/ 	.word	0xffffffff


	//   ....[63]....
        /*1e98*/ 	.word	0xffffffff


	//   ....[64]....
        /*1e9c*/ 	.word	0xffffffff


	//   ....[65]....
        /*1ea0*/ 	.word	0xffffffff


	//   ....[66]....
        /*1ea4*/ 	.word	0xffffffff


	//   ....[67]....
        /*1ea8*/ 	.word	0xffffffff


	//   ....[68]....
        /*1eac*/ 	.word	0xffffffff


	//   ....[69]....
        /*1eb0*/ 	.word	0xffffffff


	//   ....[70]....
        /*1eb4*/ 	.word	0xffffffff


	//   ....[71]....
        /*1eb8*/ 	.word	0xffffffff


	//   ....[72]....
        /*1ebc*/ 	.word	0xffffffff


	//   ....[73]....
        /*1ec0*/ 	.word	0xffffffff


	//   ....[74]....
        /*1ec4*/ 	.word	0xffffffff


	//   ....[75]....
        /*1ec8*/ 	.word	0xffffffff


	//   ....[76]....
        /*1ecc*/ 	.word	0xffffffff


	//   ....[77]....
        /*1ed0*/ 	.word	0xffffffff


	//   ....[78]....
        /*1ed4*/ 	.word	0xffffffff


	//   ....[79]....
        /*1ed8*/ 	.word	0xffffffff


	//   ....[80]....
        /*1edc*/ 	.word	0xffffffff


	//   ....[81]....
        /*1ee0*/ 	.word	0xffffffff


	//   ....[82]....
        /*1ee4*/ 	.word	0xffffffff


	//   ....[83]....
        /*1ee8*/ 	.word	0xffffffff


	//   ....[84]....
        /*1eec*/ 	.word	0xffffffff


	//   ....[85]....
        /*1ef0*/ 	.word	0xffffffff


	//   ....[86]....
        /*1ef4*/ 	.word	0xffffffff


	//   ....[87]....
        /*1ef8*/ 	.word	0xffffffff


	//   ....[88]....
        /*1efc*/ 	.word	0xffffffff


	//   ....[89]....
        /*1f00*/ 	.word	0xffffffff


	//   ....[90]....
        /*1f04*/ 	.word	0xffffffff


	//   ....[91]....
        /*1f08*/ 	.word	0xffffffff


	//   ....[92]....
        /*1f0c*/ 	.word	0xffffffff


	//   ....[93]....
        /*1f10*/ 	.word	0xffffffff


	//   ....[94]....
        /*1f14*/ 	.word	0xffffffff


	//   ....[95]....
        /*1f18*/ 	.word	0xffffffff


	//   ....[96]....
        /*1f1c*/ 	.word	0xffffffff


	//   ....[97]....
        /*1f20*/ 	.word	0xffffffff


	//   ....[98]....
        /*1f24*/ 	.word	0xffffffff


	//   ....[99]....
        /*1f28*/ 	.word	0xffffffff


	//   ....[100]....
        /*1f2c*/ 	.word	0xffffffff


	//   ....[101]....
        /*1f30*/ 	.word	0xffffffff


	//   ....[102]....
        /*1f34*/ 	.word	0xffffffff


	//   ....[103]....
        /*1f38*/ 	.word	0xffffffff


	//   ....[104]....
        /*1f3c*/ 	.word	0xffffffff


	//   ....[105]....
        /*1f40*/ 	.word	0xffffffff


	//   ....[106]....
        /*1f44*/ 	.word	0xffffffff


	//   ....[107]....
        /*1f48*/ 	.word	0xffffffff


	//   ....[108]....
        /*1f4c*/ 	.word	0xffffffff


	//   ....[109]....
        /*1f50*/ 	.word	0xffffffff


	//   ....[110]....
        /*1f54*/ 	.word	0xffffffff


	//   ....[111]....
        /*1f58*/ 	.word	0xffffffff


	//   ....[112]....
        /*1f5c*/ 	.word	0xffffffff


	//   ....[113]....
        /*1f60*/ 	.word	0xffffffff


	//   ....[114]....
        /*1f64*/ 	.word	0xffffffff


	//   ....[115]....
        /*1f68*/ 	.word	0xffffffff


	//   ....[116]....
        /*1f6c*/ 	.word	0xffffffff


	//   ....[117]....
        /*1f70*/ 	.word	0xffffffff


	//   ....[118]....
        /*1f74*/ 	.word	0xffffffff


	//   ....[119]....
        /*1f78*/ 	.word	0xffffffff


	//   ....[120]....
        /*1f7c*/ 	.word	0xffffffff


	//   ....[121]....
        /*1f80*/ 	.word	0xffffffff


	//   ....[122]....
        /*1f84*/ 	.word	0xffffffff


	//   ....[123]....
        /*1f88*/ 	.word	0xffffffff


	//   ....[124]....
        /*1f8c*/ 	.word	0xffffffff


	//   ....[125]....
        /*1f90*/ 	.word	0xffffffff


	//   ....[126]....
        /*1f94*/ 	.word	0xffffffff


	//   ....[127]....
        /*1f98*/ 	.word	0xffffffff


	//   ....[128]....
        /*1f9c*/ 	.word	0xffffffff


	//   ....[129]....
        /*1fa0*/ 	.word	0xffffffff


	//   ....[130]....
        /*1fa4*/ 	.word	0xffffffff


	//   ....[131]....
        /*1fa8*/ 	.word	0xffffffff


	//   ....[132]....
        /*1fac*/ 	.word	0xffffffff


	//   ....[133]....
        /*1fb0*/ 	.word	0xffffffff


	//   ....[134]....
        /*1fb4*/ 	.word	0xffffffff


	//   ....[135]....
        /*1fb8*/ 	.word	0xffffffff


	//   ....[136]....
        /*1fbc*/ 	.word	0xffffffff


	//   ....[137]....
        /*1fc0*/ 	.word	0xffffffff


	//   ....[138]....
        /*1fc4*/ 	.word	0xffffffff


	//   ....[139]....
        /*1fc8*/ 	.word	0xffffffff


	//   ....[140]....
        /*1fcc*/ 	.word	0xffffffff


	//   ....[141]....
        /*1fd0*/ 	.word	0xffffffff


	//   ....[142]....
        /*1fd4*/ 	.word	0xffffffff


	//   ....[143]....
        /*1fd8*/ 	.word	0xffffffff


	//   ....[144]....
        /*1fdc*/ 	.word	0xffffffff


	//   ....[145]....
        /*1fe0*/ 	.word	0xffffffff


	//   ....[146]....
        /*1fe4*/ 	.word	0xffffffff


	//   ....[147]....
        /*1fe8*/ 	.word	0xffffffff


	//   ....[148]....
        /*1fec*/ 	.word	0xffffffff


	//   ....[149]....
        /*1ff0*/ 	.word	0xffffffff


	//   ....[150]....
        /*1ff4*/ 	.word	0xffffffff


	//   ....[151]....
        /*1ff8*/ 	.word	0xffffffff


	//   ....[152]....
        /*1ffc*/ 	.word	0xffffffff


	//   ....[153]....
        /*2000*/ 	.word	0xffffffff


	//   ....[154]....
        /*2004*/ 	.word	0xffffffff


	//   ....[155]....
        /*2008*/ 	.word	0xffffffff


	//   ....[156]....
        /*200c*/ 	.word	0xffffffff


	//   ....[157]....
        /*2010*/ 	.word	0xffffffff


	//   ....[158]....
        /*2014*/ 	.word	0xffffffff


	//   ....[159]....
        /*2018*/ 	.word	0xffffffff


	//   ....[160]....
        /*201c*/ 	.word	0xffffffff


	//   ....[161]....
        /*2020*/ 	.word	0xffffffff


	//   ....[162]....
        /*2024*/ 	.word	0xffffffff


	//   ....[163]....
        /*2028*/ 	.word	0xffffffff


	//   ....[164]....
        /*202c*/ 	.word	0xffffffff


	//   ....[165]....
        /*2030*/ 	.word	0xffffffff


	//   ....[166]....
        /*2034*/ 	.word	0xffffffff


	//   ....[167]....
        /*2038*/ 	.word	0xffffffff


	//   ....[168]....
        /*203c*/ 	.word	0xffffffff


	//   ....[169]....
        /*2040*/ 	.word	0xffffffff


	//   ....[170]....
        /*2044*/ 	.word	0xffffffff


	//   ....[171]....
        /*2048*/ 	.word	0xffffffff


	//   ....[172]....
        /*204c*/ 	.word	0xffffffff


	//   ....[173]....
        /*2050*/ 	.word	0xffffffff


	//   ....[174]....
        /*2054*/ 	.word	0xffffffff


	//   ....[175]....
        /*2058*/ 	.word	0xffffffff


	//   ....[176]....
        /*205c*/ 	.word	0xffffffff


	//   ....[177]....
        /*2060*/ 	.word	0xffffffff


	//   ....[178]....
        /*2064*/ 	.word	0xffffffff


	//   ....[179]....
        /*2068*/ 	.word	0xffffffff


	//   ....[180]....
        /*206c*/ 	.word	0xffffffff


	//   ....[181]....
        /*2070*/ 	.word	0xffffffff


	//   ....[182]....
        /*2074*/ 	.word	0xffffffff


	//   ....[183]....
        /*2078*/ 	.word	0xffffffff


	//   ....[184]....
        /*207c*/ 	.word	0xffffffff


	//   ....[185]....
        /*2080*/ 	.word	0xffffffff


	//   ....[186]....
        /*2084*/ 	.word	0xffffffff


	//   ....[187]....
        /*2088*/ 	.word	0xffffffff


	//   ....[188]....
        /*208c*/ 	.word	0xffffffff


	//   ....[189]....
        /*2090*/ 	.word	0xffffffff


	//   ....[190]....
        /*2094*/ 	.word	0xffffffff


	//   ....[191]....
        /*2098*/ 	.word	0xffffffff


	//   ....[192]....
        /*209c*/ 	.word	0xffffffff


	//   ....[193]....
        /*20a0*/ 	.word	0xffffffff


	//   ....[194]....
        /*20a4*/ 	.word	0xffffffff


	//   ....[195]....
        /*20a8*/ 	.word	0xffffffff


	//   ....[196]....
        /*20ac*/ 	.word	0xffffffff


	//   ....[197]....
        /*20b0*/ 	.word	0xffffffff


	//   ....[198]....
        /*20b4*/ 	.word	0xffffffff


	//   ....[199]....
        /*20b8*/ 	.word	0xffffffff


	//   ....[200]....
        /*20bc*/ 	.word	0xffffffff


	//   ....[201]....
        /*20c0*/ 	.word	0xffffffff


	//   ....[202]....
        /*20c4*/ 	.word	0xffffffff


	//   ....[203]....
        /*20c8*/ 	.word	0xffffffff


	//   ....[204]....
        /*20cc*/ 	.word	0xffffffff


	//   ....[205]....
        /*20d0*/ 	.word	0xffffffff


	//   ....[206]....
        /*20d4*/ 	.word	0xffffffff


	//   ....[207]....
        /*20d8*/ 	.word	0xffffffff


	//   ....[208]....
        /*20dc*/ 	.word	0xffffffff


	//   ....[209]....
        /*20e0*/ 	.word	0xffffffff


	//   ....[210]....
        /*20e4*/ 	.word	0xffffffff


	//   ....[211]....
        /*20e8*/ 	.word	0xffffffff


	//   ....[212]....
        /*20ec*/ 	.word	0xffffffff


	//   ....[213]....
        /*20f0*/ 	.word	0xffffffff


	//   ....[214]....
        /*20f4*/ 	.word	0xffffffff


	//   ....[215]....
        /*20f8*/ 	.word	0xffffffff


	//   ....[216]....
        /*20fc*/ 	.word	0xffffffff


	//   ....[217]....
        /*2100*/ 	.word	0xffffffff


	//   ....[218]....
        /*2104*/ 	.word	0xffffffff


	//   ....[219]....
        /*2108*/ 	.word	0xffffffff


	//   ....[220]....
        /*210c*/ 	.word	0xffffffff


	//   ....[221]....
        /*2110*/ 	.word	0xffffffff


	//   ....[222]....
        /*2114*/ 	.word	0xffffffff


	//   ....[223]....
        /*2118*/ 	.word	0xffffffff


	//   ....[224]....
        /*211c*/ 	.word	0xffffffff


	//   ....[225]....
        /*2120*/ 	.word	0xffffffff


	//   ....[226]....
        /*2124*/ 	.word	0xffffffff


	//   ....[227]....
        /*2128*/ 	.word	0xffffffff


	//   ....[228]....
        /*212c*/ 	.word	0xffffffff


	//   ....[229]....
        /*2130*/ 	.word	0xffffffff


	//   ....[230]....
        /*2134*/ 	.word	0xffffffff


	//   ....[231]....
        /*2138*/ 	.word	0xffffffff


	//----- nvinfo : EIATTR_COOP_GROUP_INSTR_OFFSETS
	.align		4
.L_314:
        /*213c*/ 	.byte	0x04, 0x28
        /*213e*/ 	.short	(.L_316 - .L_315)


	//   ....[0]....
.L_315:
        /*2140*/ 	.word	0x00000050


	//   ....[1]....
        /*2144*/ 	.word	0x00000200


	//   ....[2]....
        /*2148*/ 	.word	0x00000230


	//   ....[3]....
        /*214c*/ 	.word	0x00000260


	//   ....[4]....
        /*2150*/ 	.word	0x00000290


	//   ....[5]....
        /*2154*/ 	.word	0x000002c0


	//   ....[6]....
        /*2158*/ 	.word	0x000002f0


	//   ....[7]....
        /*215c*/ 	.word	0x00000450


	//   ....[8]....
        /*2160*/ 	.word	0x00000490


	//   ....[9]....
        /*2164*/ 	.word	0x000004c0


	//   ....[10]....
        /*2168*/ 	.word	0x000004f0


	//   ....[11]....
        /*216c*/ 	.word	0x00000520


	//   ....[12]....
        /*2170*/ 	.word	0x00000550


	//   ....[13]....
        /*2174*/ 	.word	0x000005e0


	//   ....[14]....
        /*2178*/ 	.word	0x00000630


	//   ....[15]....
        /*217c*/ 	.word	0x00000650


	//   ....[16]....
        /*2180*/ 	.word	0x000006b0


	//   ....[17]....
        /*2184*/ 	.word	0x00003560


	//   ....[18]....
        /*2188*/ 	.word	0x00003590


	//   ....[19]....
        /*218c*/ 	.word	0x000035c0


	//   ....[20]....
        /*2190*/ 	.word	0x000035e0


	//   ....[21]....
        /*2194*/ 	.word	0x000037c0


	//   ....[22]....
        /*2198*/ 	.word	0x000037e0


	//   ....[23]....
        /*219c*/ 	.word	0x00003820


	//   ....[24]....
        /*21a0*/ 	.word	0x00003850


	//   ....[25]....
        /*21a4*/ 	.word	0x00003aa0


	//   ....[26]....
        /*21a8*/ 	.word	0x00003ad0


	//   ....[27]....
        /*21ac*/ 	.word	0x00003cd0


	//   ....[28]....
        /*21b0*/ 	.word	0x00003d20


	//   ....[29]....
        /*21b4*/ 	.word	0x00004000


	//   ....[30]....
        /*21b8*/ 	.word	0x00004010


	//   ....[31]....
        /*21bc*/ 	.word	0x00004510


	//   ....[32]....
        /*21c0*/ 	.word	0x00004520


	//   ....[33]....
        /*21c4*/ 	.word	0x00005490


	//   ....[34]....
        /*21c8*/ 	.word	0x000054b0


	//   ....[35]....
        /*21cc*/ 	.word	0x00005710


	//   ....[36]....
        /*21d0*/ 	.word	0x00005720


	//   ....[37]....
        /*21d4*/ 	.word	0x00005a90


	//   ....[38]....
        /*21d8*/ 	.word	0x00006050


	//   ....[39]....
        /*21dc*/ 	.word	0x00006640


	//   ....[40]....
        /*21e0*/ 	.word	0x00006670


	//   ....[41]....
        /*21e4*/ 	.word	0x00006690


	//   ....[42]....
        /*21e8*/ 	.word	0x000066a0


	//   ....[43]....
        /*21ec*/ 	.word	0x00007e50


	//   ....[44]....
        /*21f0*/ 	.word	0x00007e70


	//   ....[45]....
        /*21f4*/ 	.word	0x000080c0


	//   ....[46]....
        /*21f8*/ 	.word	0x000080d0


	//   ....[47]....
        /*21fc*/ 	.word	0x00008eb0


	//   ....[48]....
        /*2200*/ 	.word	0x00008ed0


	//   ....[49]....
        /*2204*/ 	.word	0x00009140


	//   ....[50]....
        /*2208*/ 	.word	0x00009150


	//   ....[51]....
        /*220c*/ 	.word	0x000094d0


	//   ....[52]....
        /*2210*/ 	.word	0x00009af0


	//   ....[53]....
        /*2214*/ 	.word	0x0000a150


	//   ....[54]....
        /*2218*/ 	.word	0x0000a180


	//   ....[55]....
        /*221c*/ 	.word	0x0000a1a0


	//   ....[56]....
        /*2220*/ 	.word	0x0000a1c0


	//   ....[57]....
        /*2224*/ 	.word	0x0000bfc0


	//   ....[58]....
        /*2228*/ 	.word	0x0000bfe0


	//   ....[59]....
        /*222c*/ 	.word	0x0000c230


	//   ....[60]....
        /*2230*/ 	.word	0x0000c240


	//   ....[61]....
        /*2234*/ 	.word	0x0000d020


	//   ....[62]....
        /*2238*/ 	.word	0x0000d040


	//   ....[63]....
        /*223c*/ 	.word	0x0000d2b0


	//   ....[64]....
        /*2240*/ 	.word	0x0000d2c0


	//   ....[65]....
        /*2244*/ 	.word	0x0000d6c0


	//   ....[66]....
        /*2248*/ 	.word	0x0000d6f0


	//   ....[67]....
        /*224c*/ 	.word	0x0000d710


	//   ....[68]....
        /*2250*/ 	.word	0x0000d730


	//   ....[69]....
        /*2254*/ 	.word	0x0000f1f0


	//   ....[70]....
        /*2258*/ 	.word	0x0000f2e0


	//   ....[71]....
        /*225c*/ 	.word	0x0000f450


	//   ....[72]....
        /*2260*/ 	.word	0x0000f460


	//   ....[73]....
        /*2264*/ 	.word	0x00010240


	//   ....[74]....
        /*2268*/ 	.word	0x00010260


	//   ....[75]....
        /*226c*/ 	.word	0x00010410


	//   ....[76]....
        /*2270*/ 	.word	0x00010420


	//   ....[77]....
        /*2274*/ 	.word	0x000106e0


	//   ....[78]....
        /*2278*/ 	.word	0x00010d00


	//   ....[79]....
        /*227c*/ 	.word	0x00011360


	//   ....[80]....
        /*2280*/ 	.word	0x00011390


	//   ....[81]....
        /*2284*/ 	.word	0x000113b0


	//   ....[82]....
        /*2288*/ 	.word	0x000113d0


	//   ....[83]....
        /*228c*/ 	.word	0x00012cf0


	//   ....[84]....
        /*2290*/ 	.word	0x00012d40


	//   ....[85]....
        /*2294*/ 	.word	0x00012d60


	//   ....[86]....
        /*2298*/ 	.word	0x00012d70


	//   ....[87]....
        /*229c*/ 	.word	0x000145f0


	//   ....[88]....
        /*22a0*/ 	.word	0x00014610


	//   ....[89]....
        /*22a4*/ 	.word	0x00014630


	//   ....[90]....
        /*22a8*/ 	.word	0x00014650


	//   ....[91]....
        /*22ac*/ 	.word	0x00014a10


	//   ....[92]....
        /*22b0*/ 	.word	0x00014a30


	//   ....[93]....
        /*22b4*/ 	.word	0x00014c70


	//   ....[94]....
        /*22b8*/ 	.word	0x00014c80


	//   ....[95]....
        /*22bc*/ 	.word	0x00014e70


	//   ....[96]....
        /*22c0*/ 	.word	0x00014e90


	//   ....[97]....
        /*22c4*/ 	.word	0x00015080


	//   ....[98]....
        /*22c8*/ 	.word	0x00015090


	//   ....[99]....
        /*22cc*/ 	.word	0x00015470


	//   ....[100]....
        /*22d0*/ 	.word	0x00015490


	//   ....[101]....
        /*22d4*/ 	.word	0x000160e0


	//   ....[102]....
        /*22d8*/ 	.word	0x000160f0


	//   ....[103]....
        /*22dc*/ 	.word	0x00017570


	//   ....[104]....
        /*22e0*/ 	.word	0x00017590


	//   ....[105]....
        /*22e4*/ 	.word	0x000177e0


	//   ....[106]....
        /*22e8*/ 	.word	0x000177f0


	//   ....[107]....
        /*22ec*/ 	.word	0x000179e0


	//   ....[108]....
        /*22f0*/ 	.word	0x00017a00


	//   ....[109]....
        /*22f4*/ 	.word	0x00017bf0


	//   ....[110]....
        /*22f8*/ 	.word	0x00017c00


	//   ....[111]....
        /*22fc*/ 	.word	0x00017eb0


	//   ....[112]....
        /*2300*/ 	.word	0x00017ed0


	//   ....[113]....
        /*2304*/ 	.word	0x00018000


	//   ....[114]....
        /*2308*/ 	.word	0x00018040


	//   ....[115]....
        /*230c*/ 	.word	0x00018070


	//   ....[116]....
        /*2310*/ 	.word	0x000180a0


	//   ....[117]....
        /*2314*/ 	.word	0x000180d0


	//   ....[118]....
        /*2318*/ 	.word	0x00018100


	//   ....[119]....
        /*231c*/ 	.word	0x00018260


	//   ....[120]....
        /*2320*/ 	.word	0x000182a0


	//   ....[121]....
        /*2324*/ 	.word	0x000182d0


	//   ....[122]....
        /*2328*/ 	.word	0x00018300


	//   ....[123]....
        /*232c*/ 	.word	0x00018330


	//   ....[124]....
        /*2330*/ 	.word	0x00018360


	//   ....[125]....
        /*2334*/ 	.word	0x000183f0


	//   ....[126]....
        /*2338*/ 	.word	0x00018450


	//   ....[127]....
        /*233c*/ 	.word	0x00018460


	//   ....[128]....
        /*2340*/ 	.word	0x000184c0


	//   ....[129]....
        /*2344*/ 	.word	0x00018f30


	//   ....[130]....
        /*2348*/ 	.word	0x00018f90


	//   ....[131]....
        /*234c*/ 	.word	0x00018fe0


	//   ....[132]....
        /*2350*/ 	.word	0x00019030


	//   ....[133]....
        /*2354*/ 	.word	0x00019080


	//   ....[134]....
        /*2358*/ 	.word	0x00019110


	//   ....[135]....
        /*235c*/ 	.word	0x00019160


	//   ....[136]....
        /*2360*/ 	.word	0x000191f0


	//   ....[137]....
        /*2364*/ 	.word	0x00019280


	//   ....[138]....
        /*2368*/ 	.word	0x00019310


	//   ....[139]....
        /*236c*/ 	.word	0x000193a0


	//   ....[140]....
        /*2370*/ 	.word	0x00019420


	//   ....[141]....
        /*2374*/ 	.word	0x000194b0


	//   ....[142]....
        /*2378*/ 	.word	0x00019540


	//   ....[143]....
        /*237c*/ 	.word	0x000195d0


	//   ....[144]....
        /*2380*/ 	.word	0x00019650


	//   ....[145]....
        /*2384*/ 	.word	0x000196e0


	//   ....[146]....
        /*2388*/ 	.word	0x00019770


	//   ....[147]....
        /*238c*/ 	.word	0x000197d0


	//   ....[148]....
        /*2390*/ 	.word	0x00019820


	//   ....[149]....
        /*2394*/ 	.word	0x00019870


	//   ....[150]....
        /*2398*/ 	.word	0x000198c0


	//   ....[151]....
        /*239c*/ 	.word	0x00019950


	//   ....[152]....
        /*23a0*/ 	.word	0x000199e0


	//   ....[153]....
        /*23a4*/ 	.word	0x00019a70


	//   ....[154]....
        /*23a8*/ 	.word	0x00019af0


	//   ....[155]....
        /*23ac*/ 	.word	0x00019b80


	//   ....[156]....
        /*23b0*/ 	.word	0x00019c10


	//   ....[157]....
        /*23b4*/ 	.word	0x00019ca0


	//   ....[158]....
        /*23b8*/ 	.word	0x00019d20


	//   ....[159]....
        /*23bc*/ 	.word	0x00019db0


	//   ....[160]....
        /*23c0*/ 	.word	0x00019e40


	//   ....[161]....
        /*23c4*/ 	.word	0x00019e90


	//   ....[162]....
        /*23c8*/ 	.word	0x00019ed0


	//   ....[163]....
        /*23cc*/ 	.word	0x00019f20


	//   ....[164]....
        /*23d0*/ 	.word	0x00019f60


	//   ....[165]....
        /*23d4*/ 	.word	0x00019fe0


	//   ....[166]....
        /*23d8*/ 	.word	0x0001a070


	//   ....[167]....
        /*23dc*/ 	.word	0x0001a100


	//   ....[168]....
        /*23e0*/ 	.word	0x0001a180


	//   ....[169]....
        /*23e4*/ 	.word	0x0001a210


	//   ....[170]....
        /*23e8*/ 	.word	0x0001a2a0


	//   ....[171]....
        /*23ec*/ 	.word	0x0001a330


	//   ....[172]....
        /*23f0*/ 	.word	0x0001a3b0


	//   ....[173]....
        /*23f4*/ 	.word	0x0001a400


	//   ....[174]....
        /*23f8*/ 	.word	0x0001a440


	//   ....[175]....
        /*23fc*/ 	.word	0x0001a490


	//   ....[176]....
        /*2400*/ 	.word	0x0001a4d0


	//   ....[177]....
        /*2404*/ 	.word	0x0001a550


	//   ....[178]....
        /*2408*/ 	.word	0x0001a5e0


	//   ....[179]....
        /*240c*/ 	.word	0x0001a660


	//   ....[180]....
        /*2410*/ 	.word	0x0001a6f0


	//   ....[181]....
        /*2414*/ 	.word	0x0001a780


	//   ....[182]....
        /*2418*/ 	.word	0x0001a810


	//   ....[183]....
        /*241c*/ 	.word	0x0001a890


	//   ....[184]....
        /*2420*/ 	.word	0x0001a920


	//   ....[185]....
        /*2424*/ 	.word	0x0001a9b0


	//   ....[186]....
        /*2428*/ 	.word	0x0001aa00


	//   ....[187]....
        /*242c*/ 	.word	0x0001aa40


	//   ....[188]....
        /*2430*/ 	.word	0x0001aa90


	//   ....[189]....
        /*2434*/ 	.word	0x0001aae0


	//   ....[190]....
        /*2438*/ 	.word	0x0001ab30


	//   ....[191]....
        /*243c*/ 	.word	0x0001ab80


	//   ....[192]....
        /*2440*/ 	.word	0x0001abd0


	//   ....[193]....
        /*2444*/ 	.word	0x0001ac30


	//   ....[194]....
        /*2448*/ 	.word	0x0001acc0


	//   ....[195]....
        /*244c*/ 	.word	0x0001ad50


	//   ....[196]....
        /*2450*/ 	.word	0x0001ade0


	//   ....[197]....
        /*2454*/ 	.word	0x0001ae60


	//   ....[198]....
        /*2458*/ 	.word	0x0001aef0


	//   ....[199]....
        /*245c*/ 	.word	0x0001af80


	//   ....[200]....
        /*2460*/ 	.word	0x0001b010


	//   ....[201]....
        /*2464*/ 	.word	0x0001b090


	//   ....[202]....
        /*2468*/ 	.word	0x0001b120


	//   ....[203]....
        /*246c*/ 	.word	0x0001b1b0


	//   ....[204]....
        /*2470*/ 	.word	0x0001b240


	//   ....[205]....
        /*2474*/ 	.word	0x0001b2c0


	//   ....[206]....
        /*2478*/ 	.word	0x0001b350


	//   ....[207]....
        /*247c*/ 	.word	0x0001b3e0


	//   ....[208]....
        /*2480*/ 	.word	0x0001b470


	//   ....[209]....
        /*2484*/ 	.word	0x0001b4f0


	//   ....[210]....
        /*2488*/ 	.word	0x0001b580


	//   ....[211]....
        /*248c*/ 	.word	0x0001b610


	//   ....[212]....
        /*2490*/ 	.word	0x0001b6a0


	//   ....[213]....
        /*2494*/ 	.word	0x0001b720


	//   ....[214]....
        /*2498*/ 	.word	0x0001b7b0


	//   ....[215]....
        /*249c*/ 	.word	0x0001b840


	//   ....[216]....
        /*24a0*/ 	.word	0x0001b890


	//   ....[217]....
        /*24a4*/ 	.word	0x0001b8d0


	//   ....[218]....
        /*24a8*/ 	.word	0x0001b920


	//   ....[219]....
        /*24ac*/ 	.word	0x0001b970


	//   ....[220]....
        /*24b0*/ 	.word	0x0001b9c0


	//   ....[221]....
        /*24b4*/ 	.word	0x0001ba50


	//   ....[222]....
        /*24b8*/ 	.word	0x0001baa0


	//   ....[223]....
        /*24bc*/ 	.word	0x0001baf0


	//   ....[224]....
        /*24c0*/ 	.word	0x0001bb40


	//   ....[225]....
        /*24c4*/ 	.word	0x0001bb90


	//   ....[226]....
        /*24c8*/ 	.word	0x0001bbe0


	//   ....[227]....
        /*24cc*/ 	.word	0x0001bc70


	//   ....[228]....
        /*24d0*/ 	.word	0x0001bcc0


	//   ....[229]....
        /*24d4*/ 	.word	0x0001bd50


	//   ....[230]....
        /*24d8*/ 	.word	0x0001bdd0


	//   ....[231]....
        /*24dc*/ 	.word	0x0001be60


	//----- nvinfo : EIATTR_EXIT_INSTR_OFFSETS
	.align		4
.L_316:
        /*24e0*/ 	.byte	0x04, 0x1c
        /*24e2*/ 	.short	(.L_318 - .L_317)


	//   ....[0]....
.L_317:
        /*24e4*/ 	.word	0x000010d0


	//   ....[1]....
        /*24e8*/ 	.word	0x00018ef0


	//----- nvinfo : EIATTR_MAX_THREADS
	.align		4
.L_318:
        /*24ec*/ 	.byte	0x04, 0x05
        /*24ee*/ 	.short	(.L_320 - .L_319)
.L_319:
        /*24f0*/ 	.word	0x00000100
        /*24f4*/ 	.word	0x00000001
        /*24f8*/ 	.word	0x00000001


	//----- nvinfo : EIATTR_CRS_STACK_SIZE
	.align		4
.L_320:
        /*24fc*/ 	.byte	0x04, 0x1e
        /*24fe*/ 	.short	(.L_322 - .L_321)
.L_321:
        /*2500*/ 	.word	0x00000000
.L_322:


//--------------------- .nv.info._ZN7cutlass13device_kernelIN5flash19enable_sm80_to_sm89INS1_16FlashAttnFwdSm80INS1_25CollectiveMainloopFwdSm80ILi8ELi1ELb0EN4cute5tupleIJNS5_1CILi128EEENS7_ILi32EEENS7_ILi256EEEEEELi256ENS_6half_tEfNS_4arch4Sm80ELb0ELb1ELb0ELb1ELb1ELb1ELb1ELb1EEENS1_21CollectiveEpilogueFwdINS6_IJS8_SA_S9_EEENS6_IJNS7_ILi1EEESI_SI_EEESC_SE_Li256ELb1ELb1ELb1ELb0EEENS1_36VarlenDynamicPersistentTileSchedulerILi128ELi32ELi256ELi256ELb1ELb1ELb0ELb1ELb0ELb1EEEEEEEEEvNT_6ParamsE --------------------------
	.section	.nv.info._ZN7cutlass13device_kernelIN5flash19enable_sm80_to_sm89INS1_16FlashAttnFwdSm80INS1_25CollectiveMainloopFwdSm80ILi8ELi1ELb0EN4cute5tupleIJNS5_1CILi128EEENS7_ILi32EEENS7_ILi256EEEEEELi256ENS_6half_tEfNS_4arch4Sm80ELb0ELb1ELb0ELb1ELb1ELb1ELb1ELb1EEENS1_21CollectiveEpilogueFwdINS6_IJS8_SA_S9_EEENS6_IJNS7_ILi1EEESI_SI_EEESC_SE_Li256ELb1ELb1ELb1ELb0EEENS1_36VarlenDynamicPersistentTileSchedulerILi128ELi32ELi256ELi256ELb1ELb1ELb0ELb1ELb0ELb1EEEEEEEEEvNT_6ParamsE,"",@"SHT_CUDA_INFO"
	.sectionflags	@""
	.align	4


	//----- nvinfo : EIATTR_CUDA_API_VERSION
	.align		4
        /*0000*/ 	.byte	0x04, 0x37
        /*0002*/ 	.short	(.L_324 - .L_323)
.L_323:
        /*0004*/ 	.word	0x00000082


	//----- nvinfo : EIATTR_SW2861232_WAR
	.align		4
.L_324:
        /*0008*/ 	.byte	0x01, 0x35
	.zero		2


	//----- nvinfo : EIATTR_PARAM_CBANK
	.align		4
        /*000c*/ 	.byte	0x04, 0x0a
        /*000e*/ 	.short	(.L_326 - .L_325)
	.align		4
.L_325:
        /*0010*/ 	.word	index@(.nv.constant0._ZN7cutlass13device_kernelIN5flash19enable_sm80_to_sm89INS1_16FlashAttnFwdSm80INS1_25CollectiveMainloopFwdSm80ILi8ELi1ELb0EN4cute5tupleIJNS5_1CILi128EEENS7_ILi32EEENS7_ILi256EEEEEELi256ENS_6half_tEfNS_4arch4Sm80ELb0ELb1ELb0ELb1ELb1ELb1ELb1ELb1EEENS1_21CollectiveEpilogueFwdINS6_IJS8_SA_S9_EEENS6_IJNS7_ILi1EEESI_SI_EEESC_SE_Li256ELb1ELb1ELb1ELb0EEENS1_36VarlenDynamicPersistentTileSchedulerILi128ELi32ELi256ELi256ELb1ELb1ELb0ELb1ELb0ELb1EEEEEEEEEvNT_6ParamsE)
        /*0014*/ 	.short	0x0160
        /*0016*/ 	.short	0x0438


	//----- nvinfo : EIATTR_CBANK_PARAM_SIZE
	.align		4
.L_326:
        /*0018*/ 	.byte	0x03, 0x19
        /*001a*/ 	.short	0x0438


	//----- nvinfo : EIATTR_KPARAM_INFO
	.align		4
        /*001c*/ 	.byte	0x04, 0x17
        /*001e*/ 	.short	(.L_328 - .L_327)
.L_327:
        /*0020*/ 	.word	0x00000000
        /*0024*/ 	.short	0x0000
        /*0026*/ 	.short	0x0000
        /*0028*/ 	.byte	0x00, 0xf0, 0xe1, 0x10


	//----- nvinfo : EIATTR_MAXREG_COUNT
	.align		4
.L_328:
        /*002c*/ 	.byte	0x03, 0x1b
        /*002e*/ 	.short	0x00ff


	//----- nvinfo : EIATTR_NUM_BARRIERS
	.align		4
        /*0030*/ 	.byte	0x02, 0x4c
        /*0032*/ 	.byte	0x06
	.zero		1


	//----- nvinfo : EIATTR_ANNOTATIONS
	.align		4
        /*0034*/ 	.byte	0x04, 0x55
        /*0036*/ 	.short	(.L_330 - .L_329)


	//   ....[0]....
.L_329:
        /* <DEDUP_REMOVED lines=21> */


	//----- nvinfo : EIATTR_MERCURY_ISA_VERSION
	.align		4
.L_330:
        /*0170*/ 	.byte	0x03, 0x5f
        /*0172*/ 	.short	0x0000


	//----- nvinfo : EIATTR_INT_WARP_WIDE_INSTR_OFFSETS
	.align		4
        /*0174*/ 	.byte	0x04, 0x31
        /*0176*/ 	.short	(.L_332 - .L_331)


	//   ....[0]....
.L_331:
        /*0178*/ 	.word	0x0001afe0


	//   ....[1]....
        /*017c*/ 	.word	0x0001b050


	//----- nvinfo : EIATTR_COOP_GROUP_MASK_REGIDS
	.align		4
.L_332:
        /*0180*/ 	.byte	0x04, 0x29
        /*0182*/ 	.short	(.L_334 - .L_333)


	//   ....[0]....
.L_333:
        /*0184*/ 	.word	0xffffffff


	//   ....[1]....
        /*0188*/ 	.word	0xffffffff


	//   ....[2]....
        /*018c*/ 	.word	0xffffffff


	//   ....[3]....
        /*0190*/ 	.word	0xffffffff


	//   ....[4]....
        /*0194*/ 	.word	0xffffffff


	//   ....[5]....
        /*0198*/ 	.word	0xffffffff


	//   ....[6]....
        /*019c*/ 	.word	0xffffffff


	//   ....[7]....
        /*01a0*/ 	.word	0xffffffff


	//   ....[8]....
        /*01a4*/ 	.word	0xffffffff


	//   ....[9]....
        /*01a8*/ 	.word	0xffffffff


	//   ....[10]....
        /*01ac*/ 	.word	0xffffffff


	//   ....[11]....
        /*01b0*/ 	.word	0xffffffff


	//   ....[12]....
        /*01b4*/ 	.word	0xffffffff


	//   ....[13]....
        /*01b8*/ 	.word	0xffffffff


	//   ....[14]....
        /*01bc*/ 	.word	0xffffffff


	//   ....[15]....
        /*01c0*/ 	.word	0xffffffff


	//   ....[16]....
        /*01c4*/ 	.word	0xffffffff


	//   ....[17]....
        /*01c8*/ 	.word	0xffffffff


	//   ....[18]....
        /*01cc*/ 	.word	0xffffffff


	//   ....[19]....
        /*01d0*/ 	.word	0xffffffff


	//   ....[20]....
        /*01d4*/ 	.word	0xffffffff


	//   ....[21]....
        /*01d8*/ 	.word	0xffffffff


	//   ....[22]....
        /*01dc*/ 	.word	0xffffffff


	//   ....[23]....
        /*01e0*/ 	.word	0xffffffff


	//   ....[24]....
        /*01e4*/ 	.word	0xffffffff


	//   ....[25]....
        /*01e8*/ 	.word	0xffffffff


	//   ....[26]....
        /*01ec*/ 	.word	0xffffffff


	//   ....[27]....
        /*01f0*/ 	.word	0xffffffff


	//   ....[28]....
        /*01f4*/ 	.word	0xffffffff


	//   ....[29]....
        /*01f8*/ 	.word	0xffffffff


	//   ....[30]....
        /*01fc*/ 	.word	0xffffffff


	//   ....[31]....
        /*0200*/ 	.word	0xffffffff


	//   ....[32]....
        /*0204*/ 	.word	0xffffffff


	//   ....[33]....
        /*0208*/ 	.word	0xffffffff


	//   ....[34]....
        /*020c*/ 	.word	0xffffffff


	//   ....[35]....
        /*0210*/ 	.word	0xffffffff


	//   ....[36]....
        /*0214*/ 	.word	0xffffffff


	//   ....[37]....
        /*0218*/ 	.word	0xffffffff


	//   ....[38]....
        /*021c*/ 	.word	0xffffffff


	//   ....[39]....
        /*0220*/ 	.word	0xffffffff


	//   ....[40]....
        /*0224*/ 	.word	0xffffffff


	//   ....[41]....
        /*0228*/ 	.word	0xffffffff


	//   ....[42]....
        /*022c*/ 	.word	0xffffffff


	//   ....[43]....
        /*0230*/ 	.word	0xffffffff


	//   ....[44]....
        /*0234*/ 	.word	0xffffffff


	//   ....[45]....
        /*0238*/ 	.word	0xffffffff


	//   ....[46]....
        /*023c*/ 	.word	0xffffffff


	//   ....[47]....
        /*0240*/ 	.word	0xffffffff


	//   ....[48]....
        /*0244*/ 	.word	0xffffffff


	//   ....[49]....
        /*0248*/ 	.word	0xffffffff


	//   ....[50]....
        /*024c*/ 	.word	0xffffffff


	//   ....[51]....
        /*0250*/ 	.word	0xffffffff


	//   ....[52]....
        /*0254*/ 	.word	0xffffffff


	//   ....[53]....
        /*0258*/ 	.word	0xffffffff


	//   ....[54]....
        /*025c*/ 	.word	0xffffffff


	//   ....[55]....
        /*0260*/ 	.word	0xffffffff


	//   ....[56]....
        /*0264*/ 	.word	0xffffffff


	//   ....[57]....
        /*0268*/ 	.word	0xffffffff


	//   ....[58]....
        /*026c*/ 	.word	0xffffffff


	//   ....[59]....
        /*0270*/ 	.word	0xffffffff


	//   ....[60]....
        /*0274*/ 	.word	0xffffffff


	//   ....[61]....
        /*0278*/ 	.word	0xffffffff


	//   ....[62]....
        /*027c*/ 	.word	0xffffffff


	//   ....[63]....
        /*0280*/ 	.word	0xffffffff


	//   ....[64]....
        /*0284*/ 	.word	0xffffffff


	//   ....[65]....
        /*0288*/ 	.word	0xffffffff


	//   ....[66]....
        /*028c*/ 	.word	0xffffffff


	//   ....[67]....
        /*0290*/ 	.word	0xffffffff


	//   ....[68]....
        /*0294*/ 	.word	0xffffffff


	//   ....[69]....
        /*0298*/ 	.word	0xffffffff


	//   ....[70]....
        /*029c*/ 	.word	0xffffffff


	//   ....[71]....
        /*02a0*/ 	.word	0xffffffff


	//   ....[72]....
        /*02a4*/ 	.word	0xffffffff


	//   ....[73]....
        /*02a8*/ 	.word	0xffffffff


	//   ....[74]....
        /*02ac*/ 	.word	0xffffffff


	//   ....[75]....
        /*02b0*/ 	.word	0xffffffff


	//   ....[76]....
        /*02b4*/ 	.word	0xffffffff


	//   ....[77]....
        /*02b8*/ 	.word	0xffffffff


	//   ....[78]....
        /*02bc*/ 	.word	0xffffffff


	//   ....[79]....
        /*02c0*/ 	.word	0xffffffff


	//   ....[80]....
        /*02c4*/ 	.word	0xffffffff


	//   ....[81]....
        /*02c8*/ 	.word	0xffffffff


	//   ....[82]....
        /*02cc*/ 	.word	0xffffffff


	//   ....[83]....
        /*02d0*/ 	.word	0xffffffff


	//   ....[84]....
        /*02d4*/ 	.word	0xffffffff


	//   ....[85]....
        /*02d8*/ 	.word	0xffffffff


	//   ....[86]....
        /*02dc*/ 	.word	0xffffffff


	//   ....[87]....
        /*02e0*/ 	.word	0xffffffff


	//   ....[88]....
        /*02e4*/ 	.word	0xffffffff


	//   ....[89]....
        /*02e8*/ 	.word	0xffffffff


	//   ....[90]....
        /*02ec*/ 	.word	0xffffffff


	//   ....[91]....
        /*02f0*/ 	.word	0xffffffff


	//   ....[92]....
        /*02f4*/ 	.word	0xffffffff


	//   ....[93]....
        /*02f8*/ 	.word	0xffffffff


	//   ....[94]....
        /*02fc*/ 	.word	0xffffffff


	//   ....[95]....
        /*0300*/ 	.word	0xffffffff


	//   ....[96]....
        /*0304*/ 	.word	0xffffffff


	//   ....[97]....
        /*0308*/ 	.word	0xffffffff


	//   ....[98]....
        /*030c*/ 	.word	0xffffffff


	//   ....[99]....
        /*0310*/ 	.word	0xffffffff


	//   ....[100]....
        /*0314*/ 	.word	0xffffffff


	//   ....[101]....
        /*0318*/ 	.word	0xffffffff


	//   ....[102]....
        /*031c*/ 	.word	0xffffffff


	//   ....[103]....
        /*0320*/ 	.word	0xffffffff


	//   ....[104]....
        /*0324*/ 	.word	0xffffffff


	//   ....[105]....
        /*0328*/ 	.word	0xffffffff


	//   ....[106]....
        /*032c*/ 	.word	0xffffffff


	//   ....[107]....
        /*0330*/ 	.word	0xffffffff


	//   ....[108]....
        /*0334*/ 	.word	0xffffffff


	//   ....[109]....
        /*0338*/ 	.word	0xffffffff


	//   ....[110]....
        /*033c*/ 	.word	0xffffffff


	//   ....[111]....
        /*0340*/ 	.word	0xffffffff


	//   ....[112]....
        /*0344*/ 	.word	0xffffffff


	//   ....[113]....
        /*0348*/ 	.word	0xffffffff


	//   ....[114]....
        /*034c*/ 	.word	0xffffffff


	//   ....[115]....
        /*0350*/ 	.word	0xffffffff


	//   ....[116]....
        /*0354*/ 	.word	0xffffffff


	//   ....[117]....
        /*0358*/ 	.word	0xffffffff


	//   ....[118]....
        /*035c*/ 	.word	0xffffffff


	//   ....[119]....
        /*0360*/ 	.word	0xffffffff


	//   ....[120]....
        /*0364*/ 	.word	0xffffffff


	//   ....[121]....
        /*0368*/ 	.word	0xffffffff


	//   ....[122]....
        /*036c*/ 	.word	0xffffffff


	//   ....[123]....
        /*0370*/ 	.word	0xffffffff


	//   ....[124]....
        /*0374*/ 	.word	0xffffffff


	//   ....[125]....
        /*0378*/ 	.word	0xffffffff


	//   ....[126]....
        /*037c*/ 	.word	0xffffffff


	//   ....[127]....
        /*0380*/ 	.word	0xffffffff


	//   ....[128]....
        /*0384*/ 	.word	0xffffffff


	//   ....[129]....
        /*0388*/ 	.word	0xffffffff


	//   ....[130]....
        /*038c*/ 	.word	0xffffffff


	//   ....[131]....
        /*0390*/ 	.word	0xffffffff


	//   ....[132]....
        /*0394*/ 	.word	0xffffffff


	//   ....[133]....
        /*0398*/ 	.word	0xffffffff


	//   ....[134]....
        /*039c*/ 	.word	0xffffffff


	//   ....[135]....
        /*03a0*/ 	.word	0xffffffff


	//   ....[136]....
        /*03a4*/ 	.word	0xffffffff


	//   ....[137]....
        /*03a8*/ 	.word	0xffffffff


	//   ....[138]....
        /*03ac*/ 	.word	0xffffffff


	//   ....[139]....
        /*03b0*/ 	.word	0xffffffff


	//   ....[140]....
        /*03b4*/ 	.word	0xffffffff


	//   ....[141]....
        /*03b8*/ 	.word	0xffffffff


	//   ....[142]....
        /*03bc*/ 	.word	0xffffffff


	//   ....[143]....
        /*03c0*/ 	.word	0xffffffff


	//   ....[144]....
        /*03c4*/ 	.word	0xffffffff


	//   ....[145]....
        /*03c8*/ 	.word	0xffffffff


	//   ....[146]....
        /*03cc*/ 	.word	0xffffffff


	//   ....[147]....
        /*03d0*/ 	.word	0xffffffff


	//   ....[148]....
        /*03d4*/ 	.word	0xffffffff


	//   ....[149]....
        /*03d8*/ 	.word	0xffffffff


	//   ....[150]....
        /*03dc*/ 	.word	0xffffffff


	//   ....[151]....
        /*03e0*/ 	.word	0xffffffff


	//   ....[152]....
        /*03e4*/ 	.word	0xffffffff


	//   ....[153]....
        /*03e8*/ 	.word	0xffffffff


	//   ....[154]....
        /*03ec*/ 	.word	0xffffffff


	//   ....[155]....
        /*03f0*/ 	.word	0xffffffff


	//   ....[156]....
        /*03f4*/ 	.word	0xffffffff


	//   ....[157]....
        /*03f8*/ 	.word	0xffffffff


	//   ....[158]....
        /*03fc*/ 	.word	0xffffffff


	//   ....[159]....
        /*0400*/ 	.word	0xffffffff


	//   ....[160]....
        /*0404*/ 	.word	0xffffffff


	//   ....[161]....
        /*0408*/ 	.word	0xffffffff


	//   ....[162]....
        /*040c*/ 	.word	0xffffffff


	//   ....[163]....
        /*0410*/ 	.word	0xffffffff


	//   ....[164]....
        /*0414*/ 	.word	0xffffffff


	//   ....[165]....
        /*0418*/ 	.word	0xffffffff


	//   ....[166]....
        /*041c*/ 	.word	0xffffffff


	//   ....[167]....
        /*0420*/ 	.word	0xffffffff


	//   ....[168]....
        /*0424*/ 	.word	0xffffffff


	//   ....[169]....
        /*0428*/ 	.word	0xffffffff


	//   ....[170]....
        /*042c*/ 	.word	0xffffffff


	//   ....[171]....
        /*0430*/ 	.word	0xffffffff


	//   ....[172]....
        /*0434*/ 	.word	0xffffffff


	//   ....[173]....
        /*0438*/ 	.word	0xffffffff


	//   ....[174]....
        /*043c*/ 	.word	0xffffffff


	//   ....[175]....
        /*0440*/ 	.word	0xffffffff


	//   ....[176]....
        /*0444*/ 	.word	0xffffffff


	//   ....[177]....
        /*0448*/ 	.word	0xffffffff


	//   ....[178]....
        /*044c*/ 	.word	0xffffffff


	//   ....[179]....
        /*0450*/ 	.word	0xffffffff


	//   ....[180]....
        /*0454*/ 	.word	0xffffffff


	//   ....[181]....
        /*0458*/ 	.word	0xffffffff


	//   ....[182]....
        /*045c*/ 	.word	0xffffffff


	//   ....[183]....
        /*0460*/ 	.word	0xffffffff


	//   ....[184]....
        /*0464*/ 	.word	0xffffffff


	//   ....[185]....
        /*0468*/ 	.word	0xffffffff


	//   ....[186]....
        /*046c*/ 	.word	0xffffffff


	//   ....[187]....
        /*0470*/ 	.word	0xffffffff


	//   ....[188]....
        /*0474*/ 	.word	0xffffffff


	//   ....[189]....
        /*0478*/ 	.word	0xffffffff


	//   ....[190]....
        /*047c*/ 	.word	0xffffffff


	//   ....[191]....
        /*0480*/ 	.word	0xffffffff


	//   ....[192]....
        /*0484*/ 	.word	0xffffffff


	//   ....[193]....
        /*0488*/ 	.word	0xffffffff


	//   ....[194]....
        /*048c*/ 	.word	0xffffffff


	//   ....[195]....
        /*0490*/ 	.word	0xffffffff


	//   ....[196]....
        /*0494*/ 	.word	0xffffffff


	//   ....[197]....
        /*0498*/ 	.word	0xffffffff


	//   ....[198]....
        /*049c*/ 	.word	0xffffffff


	//   ....[199]....
        /*04a0*/ 	.word	0xffffffff


	//   ....[200]....
        /*04a4*/ 	.word	0xffffffff


	//   ....[201]....
        /*04a8*/ 	.word	0xffffffff


	//   ....[202]....
        /*04ac*/ 	.word	0xffffffff


	//   ....[203]....
        /*04b0*/ 	.word	0xffffffff


	//   ....[204]....
        /*04b4*/ 	.word	0xffffffff


	//   ....[205]....
        /*04b8*/ 	.word	0xffffffff


	//   ....[206]....
        /*04bc*/ 	.word	0xffffffff


	//   ....[207]....
        /*04c0*/ 	.word	0xffffffff


	//   ....[208]....
        /*04c4*/ 	.word	0xffffffff


	//   ....[209]....
        /*04c8*/ 	.word	0xffffffff


	//   ....[210]....
        /*04cc*/ 	.word	0xffffffff


	//   ....[211]....
        /*04d0*/ 	.word	0xffffffff


	//   ....[212]....
        /*04d4*/ 	.word	0xffffffff


	//   ....[213]....
        /*04d8*/ 	.word	0xffffffff


	//   ....[214]....
        /*04dc*/ 	.word	0xffffffff


	//   ....[215]....
        /*04e0*/ 	.word	0xffffffff


	//   ....[216]....
        /*04e4*/ 	.word	0xffffffff


	//   ....[217]....
        /*04e8*/ 	.word	0xffffffff


	//   ....[218]....
        /*04ec*/ 	.word	0xffffffff


	//   ....[219]....
        /*04f0*/ 	.word	0xffffffff


	//   ....[220]....
        /*04f4*/ 	.word	0xffffffff


	//   ....[221]....
        /*04f8*/ 	.word	0xffffffff


	//   ....[222]....
        /*04fc*/ 	.word	0xffffffff


	//   ....[223]....
        /*0500*/ 	.word	0xffffffff


	//   ....[224]....
        /*0504*/ 	.word	0xffffffff


	//   ....[225]....
        /*0508*/ 	.word	0xffffffff


	//   ....[226]....
        /*050c*/ 	.word	0xffffffff


	//   ....[227]....
        /*0510*/ 	.word	0xffffffff


	//   ....[228]....
        /*0514*/ 	.word	0xffffffff


	//   ....[229]....
        /*0518*/ 	.word	0xffffffff


	//   ....[230]....
        /*051c*/ 	.word	0xffffffff


	//   ....[231]....
        /*0520*/ 	.word	0xffffffff


	//   ....[232]....
        /*0524*/ 	.word	0xffffffff


	//   ....[233]....
        /*0528*/ 	.word	0xffffffff


	//   ....[234]....
        /*052c*/ 	.word	0xffffffff


	//   ....[235]....
        /*0530*/ 	.word	0xffffffff


	//   ....[236]....
        /*0534*/ 	.word	0xffffffff


	//   ....[237]....
        /*0538*/ 	.word	0xffffffff


	//   ....[238]....
        /*053c*/ 	.word	0xffffffff


	//   ....[239]....
        /*0540*/ 	.word	0xffffffff


	//   ....[240]....
        /*0544*/ 	.word	0xffffffff


	//   ....[241]....
        /*0548*/ 	.word	0xffffffff


	//   ....[242]....
        /*054c*/ 	.word	0xffffffff


	//   ....[243]....
        /*0550*/ 	.word	0xffffffff


	//   ....[244]....
        /*0554*/ 	.word	0xffffffff


	//   ....[245]....
        /*0558*/ 	.word	0xffffffff


	//----- nvinfo : EIATTR_COOP_GROUP_INSTR_OFFSETS
	.align		4
.L_334:
        /*055c*/ 	.byte	0x04, 0x28
        /*055e*/ 	.short	(.L_336 - .L_335)


	//   ....[0]....
.L_335:
        /*0560*/ 	.word	0x00000050


	//   ....[1]....
        /*0564*/ 	.word	0x000001e0


	//   ....[2]....
        /*0568*/ 	.word	0x00000210


	//   ....[3]....
        /*056c*/ 	.word	0x00000240


	//   ....[4]....
        /*0570*/ 	.word	0x00000270


	//   ....[5]....
        /*0574*/ 	.word	0x000002a0


	//   ....[6]....
        /*0578*/ 	.word	0x000002d0


	//   ....[7]....
        /*057c*/ 	.word	0x00000430


	//   ....[8]....
        /*0580*/ 	.word	0x00000470


	//   ....[9]....
        /*0584*/ 	.word	0x000004a0


	//   ....[10]....
        /*0588*/ 	.word	0x000004d0


	//   ....[11]....
        /*058c*/ 	.word	0x00000500


	//   ....[12]....
        /*0590*/ 	.word	0x00000530


	//   ....[13]....
        /*0594*/ 	.word	0x000005c0


	//   ....[14]....
        /*0598*/ 	.word	0x00000600


	//   ....[15]....
        /*059c*/ 	.word	0x00000620


	//   ....[16]....
        /*05a0*/ 	.word	0x00000680


	//   ....[17]....
        /*05a4*/ 	.word	0x00003b00


	//   ....[18]....
        /*05a8*/ 	.word	0x00003b10


	//   ....[19]....
        /*05ac*/ 	.word	0x00004d20


	//   ....[20]....
        /*05b0*/ 	.word	0x00004d30


	//   ....[21]....
        /*05b4*/ 	.word	0x00005e40


	//   ....[22]....
        /*05b8*/ 	.word	0x00005e60


	//   ....[23]....
        /*05bc*/ 	.word	0x00006220


	//   ....[24]....
        /*05c0*/ 	.word	0x00006230


	//   ....[25]....
        /*05c4*/ 	.word	0x000072a0


	//   ....[26]....
        /*05c8*/ 	.word	0x000072c0


	//   ....[27]....
        /*05cc*/ 	.word	0x00007440


	//   ....[28]....
        /*05d0*/ 	.word	0x00007450


	//   ....[29]....
        /*05d4*/ 	.word	0x000075d0


	//   ....[30]....
        /*05d8*/ 	.word	0x000075f0


	//   ....[31]....
        /*05dc*/ 	.word	0x00007770


	//   ....[32]....
        /*05e0*/ 	.word	0x00007780


	//   ....[33]....
        /*05e4*/ 	.word	0x00007b70


	//   ....[34]....
        /*05e8*/ 	.word	0x00007b80


	//   ....[35]....
        /*05ec*/ 	.word	0x00007f60


	//   ....[36]....
        /*05f0*/ 	.word	0x00007f80


	//   ....[37]....
        /*05f4*/ 	.word	0x00007fa0


	//   ....[38]....
        /*05f8*/ 	.word	0x00007fc0


	//   ....[39]....
        /*05fc*/ 	.word	0x000084a0


	//   ....[40]....
        /*0600*/ 	.word	0x000084e0


	//   ....[41]....
        /*0604*/ 	.word	0x00008520


	//   ....[42]....
        /*0608*/ 	.word	0x00008560


	//   ....[43]....
        /*060c*/ 	.word	0x00008a10


	//   ....[44]....
        /*0610*/ 	.word	0x00008a50


	//   ....[45]....
        /*0614*/ 	.word	0x00008a90


	//   ....[46]....
        /*0618*/ 	.word	0x00008ad0


	//   ....[47]....
        /*061c*/ 	.word	0x00008e10


	//   ....[48]....
        /*0620*/ 	.word	0x00008e50


	//   ....[49]....
        /*0624*/ 	.word	0x00008e90


	//   ....[50]....
        /*0628*/ 	.word	0x00009000


	//   ....[51]....
        /*062c*/ 	.word	0x0000c570


	//   ....[52]....
        /*0630*/ 	.word	0x0000c5c0


	//   ....[53]....
        /*0634*/ 	.word	0x0000c5e0


	//   ....[54]....
        /*0638*/ 	.word	0x0000c5f0


	//   ....[55]....
        /*063c*/ 	.word	0x0000c7f0


	//   ....[56]....
        /*0640*/ 	.word	0x0000c890


	//   ....[57]....
        /*0644*/ 	.word	0x0000c900


	//   ....[58]....
        /*0648*/ 	.word	0x0000c9c0


	//   ....[59]....
        /*064c*/ 	.word	0x0000cc50


	//   ....[60]....
        /*0650*/ 	.word	0x0000cd00


	//   ....[61]....
        /*0654*/ 	.word	0x0000cd80


	//   ....[62]....
        /*0658*/ 	.word	0x0000ce00


	//   ....[63]....
        /*065c*/ 	.word	0x0000d0a0


	//   ....[64]....
        /*0660*/ 	.word	0x0000d0e0


	//   ....[65]....
        /*0664*/ 	.word	0x0000d120


	//   ....[66]....
        /*0668*/ 	.word	0x0000d190


	//   ....[67]....
        /*066c*/ 	.word	0x00010c90


	//   ....[68]....
        /*0670*/ 	.word	0x00010ca0


	//   ....[69]....
        /*0674*/ 	.word	0x000117b0


	//   ....[70]....
        /*0678*/ 	.word	0x000117d0


	//   ....[71]....
        /*067c*/ 	.word	0x00011a10


	//   ....[72]....
        /*0680*/ 	.word	0x00011d70


	//   ....[73]....
        /*0684*/ 	.word	0x000121a0


	//   ....[74]....
        /*0688*/ 	.word	0x000121d0


	//   ....[75]....
        /*068c*/ 	.word	0x000121e0


	//   ....[76]....
        /*0690*/ 	.word	0x00012210


	//   ....[77]....
        /*0694*/ 	.word	0x00013060


	//   ....[78]....
        /*0698*/ 	.word	0x00013080


	//   ....[79]....
        /*069c*/ 	.word	0x00013aa0


	//   ....[80]....
        /*06a0*/ 	.word	0x00013ac0


	//   ....[81]....
        /*06a4*/ 	.word	0x00013ce0


	//   ....[82]....
        /*06a8*/ 	.word	0x00014070


	//   ....[83]....
        /*06ac*/ 	.word	0x000144f0


	//   ....[84]....
        /*06b0*/ 	.word	0x00014520


	//   ....[85]....
        /*06b4*/ 	.word	0x00014540


	//   ....[86]....
        /*06b8*/ 	.word	0x00014560


	//   ....[87]....
        /*06bc*/ 	.word	0x00015c50


	//   ....[88]....
        /*06c0*/ 	.word	0x00015c70


	//   ....[89]....
        /*06c4*/ 	.word	0x000166c0


	//   ....[90]....
        /*06c8*/ 	.word	0x000166e0


	//   ....[91]....
        /*06cc*/ 	.word	0x00016960


	//   ....[92]....
        /*06d0*/ 	.word	0x00016990


	//   ....[93]....
        /*06d4*/ 	.word	0x000169b0


	//   ....[94]....
        /*06d8*/ 	.word	0x000169d0


	//   ....[95]....
        /*06dc*/ 	.word	0x00017e10


	//   ....[96]....
        /*06e0*/ 	.word	0x00017e30


	//   ....[97]....
        /*06e4*/ 	.word	0x00018830


	//   ....[98]....
        /*06e8*/ 	.word	0x00018850


	//   ....[99]....
        /*06ec*/ 	.word	0x00018a30


	//   ....[100]....
        /*06f0*/ 	.word	0x00018dc0


	//   ....[101]....
        /*06f4*/ 	.word	0x00019240


	//   ....[102]....
        /*06f8*/ 	.word	0x00019270


	//   ....[103]....
        /*06fc*/ 	.word	0x00019290


	//   ....[104]....
        /*0700*/ 	.word	0x000192b0


	//   ....[105]....
        /*0704*/ 	.word	0x0001a5d0


	//   ....[106]....
        /*0708*/ 	.word	0x0001a600


	//   ....[107]....
        /*070c*/ 	.word	0x0001a620


	//   ....[108]....
        /*0710*/ 	.word	0x0001a640


	//   ....[109]....
        /*0714*/ 	.word	0x0001bdc0


	//   ....[110]....
        /*0718*/ 	.word	0x0001bde0


	//   ....[111]....
        /*071c*/ 	.word	0x0001bdf0


	//   ....[112]....
        /*0720*/ 	.word	0x0001be00


	//   ....[113]....
        /*0724*/ 	.word	0x0001c1c0


	//   ....[114]....
        /*0728*/ 	.word	0x0001c1e0


	//   ....[115]....
        /*072c*/ 	.word	0x0001c340


	//   ....[116]....
        /*0730*/ 	.word	0x0001c350


	//   ....[117]....
        /*0734*/ 	.word	0x0001c4c0


	//   ....[118]....
        /*0738*/ 	.word	0x0001c4e0


	//   ....[119]....
        /*073c*/ 	.word	0x0001c650


	//   ....[120]....
        /*0740*/ 	.word	0x0001c660


	//   ....[121]....
        /*0744*/ 	.word	0x0001c9c0


	//   ....[122]....
        /*0748*/ 	.word	0x0001c9e0


	//   ....[123]....
        /*074c*/ 	.word	0x0001d730


	//   ....[124]....
        /*0750*/ 	.word	0x0001d740


	//   ....[125]....
        /*0754*/ 	.word	0x0001ec60


	//   ....[126]....
        /*0758*/ 	.word	0x0001ec80


	//   ....[127]....
        /*075c*/ 	.word	0x0001edf0


	//   ....[128]....
        /*0760*/ 	.word	0x0001ee00


	//   ....[129]....
        /*0764*/ 	.word	0x0001ef70


	//   ....[130]....
        /*0768*/ 	.word	0x0001ef90


	//   ....[131]....
        /*076c*/ 	.word	0x0001f100


	//   ....[132]....
        /*0770*/ 	.word	0x0001f110


	//   ....[133]....
        /*0774*/ 	.word	0x0001f320


	//   ....[134]....
        /*0778*/ 	.word	0x0001f340


	//   ....[135]....
        /*077c*/ 	.word	0x0001f460


	//   ....[136]....
        /*0780*/ 	.word	0x0001f4a0


	//   ....[137]....
        /*0784*/ 	.word	0x0001f4d0


	//   ....[138]....
        /*0788*/ 	.word	0x0001f500


	//   ....[139]....
        /*078c*/ 	.word	0x0001f530


	//   ....[140]....
        /*0790*/ 	.word	0x0001f560


	//   ....[141]....
        /*0794*/ 	.word	0x0001f6c0


	//   ....[142]....
        /*0798*/ 	.word	0x0001f700


	//   ....[143]....
        /*079c*/ 	.word	0x0001f730


	//   ....[144]....
        /*07a0*/ 	.word	0x0001f760


	//   ....[145]....
        /*07a4*/ 	.word	0x0001f790


	//   ....[146]....
        /*07a8*/ 	.word	0x0001f7c0


	//   ....[147]....
        /*07ac*/ 	.word	0x0001f850


	//   ....[148]....
        /*07b0*/ 	.word	0x0001f890


	//   ....[149]....
        /*07b4*/ 	.word	0x0001f8a0


	//   ....[150]....
        /*07b8*/ 	.word	0x0001f900


	//   ....[151]....
        /*07bc*/ 	.word	0x000202d0


	//   ....[152]....
        /*07c0*/ 	.word	0x00020330


	//   ....[153]....
        /*07c4*/ 	.word	0x00020380


	//   ....[154]....
        /*07c8*/ 	.word	0x000203d0


	//   ....[155]....
        /*07cc*/ 	.word	0x00020420


	//   ....[156]....
        /*07d0*/ 	.word	0x00020490


	//   ....[157]....
        /*07d4*/ 	.word	0x000204d0


	//   ....[158]....
        /*07d8*/ 	.word	0x00020540


	//   ....[159]....
        /*07dc*/ 	.word	0x000205b0


	//   ....[160]....
        /*07e0*/ 	.word	0x00020610


	//   ....[161]....
        /*07e4*/ 	.word	0x00020680


	//   ....[162]....
        /*07e8*/ 	.word	0x000206f0


	//   ....[163]....
        /*07ec*/ 	.word	0x00020750


	//   ....[164]....
        /*07f0*/ 	.word	0x000207b0


	//   ....[165]....
        /*07f4*/ 	.word	0x00020810


	//   ....[166]....
        /*07f8*/ 	.word	0x00020880


	//   ....[167]....
        /*07fc*/ 	.word	0x000208e0


	//   ....[168]....
        /*0800*/ 	.word	0x00020940


	//   ....[169]....
        /*0804*/ 	.word	0x00020990


	//   ....[170]....
        /*0808*/ 	.word	0x00020a00


	//   ....[171]....
        /*080c*/ 	.word	0x00020a60


	//   ....[172]....
        /*0810*/ 	.word	0x00020ad0


	//   ....[173]....
        /*0814*/ 	.word	0x00020b30


	//   ....[174]....
        /*0818*/ 	.word	0x00020b80


	//   ....[175]....
        /*081c*/ 	.word	0x00020bd0


	//   ....[176]....
        /*0820*/ 	.word	0x00020c20


	//   ....[177]....
        /*0824*/ 	.word	0x00020c80


	//   ....[178]....
        /*0828*/ 	.word	0x00020cf0


	//   ....[179]....
        /*082c*/ 	.word	0x00020d40


	//   ....[180]....
        /*0830*/ 	.word	0x00020db0


	//   ....[181]....
        /*0834*/ 	.word	0x00020e10


	//   ....[182]....
        /*0838*/ 	.word	0x00020e80


	//   ....[183]....
        /*083c*/ 	.word	0x00020ed0


	//   ....[184]....
        /*0840*/ 	.word	0x00020f10


	//   ....[185]....
        /*0844*/ 	.word	0x00020f60


	//   ....[186]....
        /*0848*/ 	.word	0x00020fa0


	//   ....[187]....
        /*084c*/ 	.word	0x00020ff0


	//   ....[188]....
        /*0850*/ 	.word	0x00021060


	//   ....[189]....
        /*0854*/ 	.word	0x000210b0


	//   ....[190]....
        /*0858*/ 	.word	0x00021120


	//   ....[191]....
        /*085c*/ 	.word	0x00021160


	//   ....[192]....
        /*0860*/ 	.word	0x000211a0


	//   ....[193]....
        /*0864*/ 	.word	0x000211f0


	//   ....[194]....
        /*0868*/ 	.word	0x00021230


	//   ....[195]....
        /*086c*/ 	.word	0x00021280


	//   ....[196]....
        /*0870*/ 	.word	0x000212d0


	//   ....[197]....
        /*0874*/ 	.word	0x00021340


	//   ....[198]....
        /*0878*/ 	.word	0x000213a0


	//   ....[199]....
        /*087c*/ 	.word	0x00021410


	//   ....[200]....
        /*0880*/ 	.word	0x00021460


	//   ....[201]....
        /*0884*/ 	.word	0x000214a0


	//   ....[202]....
        /*0888*/ 	.word	0x000214f0


	//   ....[203]....
        /*088c*/ 	.word	0x00021540


	//   ....[204]....
        /*0890*/ 	.word	0x00021590


	//   ....[205]....
        /*0894*/ 	.word	0x000215e0


	//   ....[206]....
        /*0898*/ 	.word	0x00021630


	//   ....[207]....
        /*089c*/ 	.word	0x00021680


	//   ....[208]....
        /*08a0*/ 	.word	0x000216f0


	//   ....[209]....
        /*08a4*/ 	.word	0x00021760


	//   ....[210]....
        /*08a8*/ 	.word	0x000217c0


	//   ....[211]....
        /*08ac*/ 	.word	0x00021820


	//   ....[212]....
        /*08b0*/ 	.word	0x00021880


	//   ....[213]....
        /*08b4*/ 	.word	0x000218f0


	//   ....[214]....
        /*08b8*/ 	.word	0x00021950


	//   ....[215]....
        /*08bc*/ 	.word	0x000219b0


	//   ....[216]....
        /*08c0*/ 	.word	0x00021a10


	//   ....[217]....
        /*08c4*/ 	.word	0x00021a80


	//   ....[218]....
        /*08c8*/ 	.word	0x00021ae0


	//   ....[219]....
        /*08cc*/ 	.word	0x00021b40


	//   ....[220]....
        /*08d0*/ 	.word	0x00021ba0


	//   ....[221]....
        /*08d4*/ 	.word	0x00021c10


	//   ....[222]....
        /*08d8*/ 	.word	0x00021c70


	//   ....[223]....
        /*08dc*/ 	.word	0x00021cd0


	//   ....[224]....
        /*08e0*/ 	.word	0x00021d30


	//   ....[225]....
        /*08e4*/ 	.word	0x00021da0


	//   ....[226]....
        /*08e8*/ 	.word	0x00021e00


	//   ....[227]....
        /*08ec*/ 	.word	0x00021e60


	//   ....[228]....
        /*08f0*/ 	.word	0x00021ec0


	//   ....[229]....
        /*08f4*/ 	.word	0x00021f30


	//   ....[230]....
        /*08f8*/ 	.word	0x00021f80


	//   ....[231]....
        /*08fc*/ 	.word	0x00021fc0


	//   ....[232]....
        /*0900*/ 	.word	0x00022010


	//   ....[233]....
        /*0904*/ 	.word	0x00022060


	//   ....[234]....
        /*0908*/ 	.word	0x000220b0


	//   ....[235]....
        /*090c*/ 	.word	0x00022120


	//   ....[236]....
        /*0910*/ 	.word	0x00022160


	//   ....[237]....
        /*0914*/ 	.word	0x000221b0


	//   ....[238]....
        /*0918*/ 	.word	0x00022200


	//   ....[239]....
        /*091c*/ 	.word	0x00022250


	//   ....[240]....
        /*0920*/ 	.word	0x000222a0


	//   ....[241]....
        /*0924*/ 	.word	0x00022310


	//   ....[242]....
        /*0928*/ 	.word	0x00022350


	//   ....[243]....
        /*092c*/ 	.word	0x000223c0


	//   ....[244]....
        /*0930*/ 	.word	0x00022420


	//   ....[245]....
        /*0934*/ 	.word	0x00022490


	//----- nvinfo : EIATTR_EXIT_INSTR_OFFSETS
	.align		4
.L_336:
        /*0938*/ 	.byte	0x04, 0x1c
        /*093a*/ 	.short	(.L_338 - .L_337)


	//   ....[0]....
.L_337:
        /*093c*/ 	.word	0x00000fe0


	//   ....[1]....
        /*0940*/ 	.word	0x00020290


	//----- nvinfo : EIATTR_MAX_THREADS
	.align		4
.L_338:
        /*0944*/ 	.byte	0x04, 0x05
        /*0946*/ 	.short	(.L_340 - .L_339)
.L_339:
        /*0948*/ 	.word	0x00000100
        /*094c*/ 	.word	0x00000001
        /*0950*/ 	.word	0x00000001


	//----- nvinfo : EIATTR_CRS_STACK_SIZE
	.align		4
.L_340:
        /*0954*/ 	.byte	0x04, 0x1e
        /*0956*/ 	.short	(.L_342 - .L_341)
.L_341:
        /*0958*/ 	.word	0x00000000
.L_342:


//--------------------- .nv.info._ZN7cutlass13device_kernelIN5flash19enable_sm80_to_sm89INS1_16FlashAttnFwdSm80INS1_25CollectiveMainloopFwdSm80ILi8ELi1ELb1EN4cute5tupleIJNS5_1CILi128EEENS7_ILi64EEENS7_ILi256EEEEEELi256ENS_6half_tEfNS_4arch4Sm80ELb1ELb0ELb0ELb0ELb1ELb0ELb1ELb1EEENS1_21CollectiveEpilogueFwdINS6_IJS8_SA_S9_EEENS6_IJNS7_ILi1EEESI_SI_EEESC_SE_Li256ELb0ELb1ELb1ELb0EEENS1_30DynamicPersistentTileSchedulerILi256ELi256ELb1ELb1ELb0EEEEEEEEEvNT_6ParamsE --------------------------
	.section	.nv.info._ZN7cutlass13device_kernelIN5flash19enable_sm80_to_sm89INS1_16FlashAttnFwdSm80INS1_25CollectiveMainloopFwdSm80ILi8ELi1ELb1EN4cute5tupleIJNS5_1CILi128EEENS7_ILi64EEENS7_ILi256EEEEEELi256ENS_6half_tEfNS_4arch4Sm80ELb1ELb0ELb0ELb0ELb1ELb0ELb1ELb1EEENS1_21CollectiveEpilogueFwdINS6_IJS8_SA_S9_EEENS6_IJNS7_ILi1EEESI_SI_EEESC_SE_Li256ELb0ELb1ELb1ELb0EEENS1_30DynamicPersistentTileSchedulerILi256ELi256ELb1ELb1ELb0EEEEEEEEEvNT_6ParamsE,"",@"SHT_CUDA_INFO"
	.sectionflags	@""
	.align	4


	//----- nvinfo : EIATTR_CUDA_API_VERSION
	.align		4
        /*0000*/ 	.byte	0x04, 0x37
        /*0002*/ 	.short	(.L_344 - .L_343)
.L_343:
        /*0004*/ 	.word	0x00000082


	//----- nvinfo : EIATTR_SW2861232_WAR
	.align		4
.L_344:
        /*0008*/ 	.byte	0x01, 0x35
	.zero		2


	//----- nvinfo : EIATTR_PARAM_CBANK
	.align		4
        /*000c*/ 	.byte	0x04, 0x0a
        /*000e*/ 	.short	(.L_346 - .L_345)
	.align		4
.L_345:
        /*0010*/ 	.word	index@(.nv.constant0._ZN7cutlass13device_kernelIN5flash19enable_sm80_to_sm89INS1_16FlashAttnFwdSm80INS1_25CollectiveMainloopFwdSm80ILi8ELi1ELb1EN4cute5tupleIJNS5_1CILi128EEENS7_ILi64EEENS7_ILi256EEEEEELi256ENS_6half_tEfNS_4arch4Sm80ELb1ELb0ELb0ELb0ELb1ELb0ELb1ELb1EEENS1_21CollectiveEpilogueFwdINS6_IJS8_SA_S9_EEENS6_IJNS7_ILi1EEESI_SI_EEESC_SE_Li256ELb0ELb1ELb1ELb0EEENS1_30DynamicPersistentTileSchedulerILi256ELi256ELb1ELb1ELb0EEEEEEEEEvNT_6ParamsE)
        /*0014*/ 	.short	0x0160
        /*0016*/ 	.short	0x0428


	//----- nvinfo : EIATTR_CBANK_PARAM_SIZE
	.align		4
.L_346:
        /*0018*/ 	.byte	0x03, 0x19
        /*001a*/ 	.short	0x0428


	//----- nvinfo : EIATTR_KPARAM_INFO
	.align		4
        /*001c*/ 	.byte	0x04, 0x17
        /*001e*/ 	.short	(.L_348 - .L_347)
.L_347:
        /*0020*/ 	.word	0x00000000
        /*0024*/ 	.short	0x0000
        /*0026*/ 	.short	0x0000
        /*0028*/ 	.byte	0x00, 0xf0, 0xa1, 0x10


	//----- nvinfo : EIATTR_MAXREG_COUNT
	.align		4
.L_348:
        /*002c*/ 	.byte	0x03, 0x1b
        /*002e*/ 	.short	0x00ff


	//----- nvinfo : EIATTR_NUM_BARRIERS
	.align		4
        /*0030*/ 	.byte	0x02, 0x4c
        /*0032*/ 	.byte	0x06
	.zero		1


	//----- nvinfo : EIATTR_ANNOTATIONS
	.align		4
        /*0034*/ 	.byte	0x04, 0x55
        /*0036*/ 	.short	(.L_350 - .L_349)


	//   ....[0]....
.L_349:
        /* <DEDUP_REMOVED lines=214> */


	//----- nvinfo : EIATTR_MERCURY_ISA_VERSION
	.align		4
.L_350:
        /*0d88*/ 	.byte	0x03, 0x5f
        /*0d8a*/ 	.short	0x0000


	//----- nvinfo : EIATTR_INT_WARP_WIDE_INSTR_OFFSETS
	.align		4
        /*0d8c*/ 	.byte	0x04, 0x31
        /*0d8e*/ 	.short	(.L_352 - .L_351)


	//   ....[0]....
.L_351:
        /*0d90*/ 	.word	0x0000ed50


	//   ....[1]....
        /*0d94*/ 	.word	0x0000edd0


	//----- nvinfo : EIATTR_COOP_GROUP_MASK_REGIDS
	.align		4
.L_352:
        /*0d98*/ 	.byte	0x04, 0x29
        /*0d9a*/ 	.short	(.L_354 - .L_353)


	//   ....[0]....
.L_353:
        /*0d9c*/ 	.word	0xffffffff


	//   ....[1]....
        /*0da0*/ 	.word	0xffffffff


	//   ....[2]....
        /*0da4*/ 	.word	0xffffffff


	//   ....[3]....
        /*0da8*/ 	.word	0xffffffff


	//   ....[4]....
        /*0dac*/ 	.word	0xffffffff


	//   ....[5]....
        /*0db0*/ 	.word	0xffffffff


	//   ....[6]....
        /*0db4*/ 	.word	0xffffffff


	//   ....[7]....
        /*0db8*/ 	.word	0xffffffff


	//   ....[8]....
        /*0dbc*/ 	.word	0xffffffff


	//   ....[9]....
        /*0dc0*/ 	.word	0xffffffff


	//   ....[10]....
        /*0dc4*/ 	.word	0xffffffff


	//   ....[11]....
        /*0dc8*/ 	.word	0xffffffff


	//   ....[12]....
        /*0dcc*/ 	.word	0xffffffff


	//   ....[13]....
        /*0dd0*/ 	.word	0xffffffff


	//   ....[14]....
        /*0dd4*/ 	.word	0xffffffff


	//   ....[15]....
        /*0dd8*/ 	.word	0xffffffff


	//   ....[16]....
        /*0ddc*/ 	.word	0xffffffff


	//   ....[17]....
        /*0de0*/ 	.word	0xffffffff


	//   ....[18]....
        /*0de4*/ 	.word	0xffffffff


	//   ....[19]....
        /*0de8*/ 	.word	0xffffffff


	//   ....[20]....
        /*0dec*/ 	.word	0xffffffff


	//   ....[21]....
        /*0df0*/ 	.word	0xffffffff


	//   ....[22]....
        /*0df4*/ 	.word	0xffffffff


	//   ....[23]....
        /*0df8*/ 	.word	0xffffffff


	//   ....[24]....
        /*0dfc*/ 	.word	0xffffffff


	//   ....[25]....
        /*0e00*/ 	.word	0xffffffff


	//   ....[26]....
        /*0e04*/ 	.word	0xffffffff


	//   ....[27]....
        /*0e08*/ 	.word	0xffffffff


	//   ....[28]....
        /*0e0c*/ 	.word	0xffffffff


	//   ....[29]....
        /*0e10*/ 	.word	0xffffffff


	//   ....[30]....
        /*0e14*/ 	.word	0xffffffff


	//   ....[31]....
        /*0e18*/ 	.word	0xffffffff


	//   ....[32]....
        /*0e1c*/ 	.word	0xffffffff


	//   ....[33]....
        /*0e20*/ 	.word	0xffffffff


	//   ....[34]....
        /*0e24*/ 	.word	0xffffffff


	//   ....[35]....
        /*0e28*/ 	.word	0xffffffff


	//   ....[36]....
        /*0e2c*/ 	.word	0xffffffff


	//   ....[37]....
        /*0e30*/ 	.word	0xffffffff


	//   ....[38]....
        /*0e34*/ 	.word	0xffffffff


	//   ....[39]....
        /*0e38*/ 	.word	0xffffffff


	//   ....[40]....
        /*0e3c*/ 	.word	0xffffffff


	//   ....[41]....
        /*0e40*/ 	.word	0xffffffff


	//   ....[42]....
        /*0e44*/ 	.word	0xffffffff


	//   ....[43]....
        /*0e48*/ 	.word	0xffffffff


	//   ....[44]....
        /*0e4c*/ 	.word	0xffffffff


	//   ....[45]....
        /*0e50*/ 	.word	0xffffffff


	//   ....[46]....
        /*0e54*/ 	.word	0xffffffff


	//   ....[47]....
        /*0e58*/ 	.word	0xffffffff


	//   ....[48]....
        /*0e5c*/ 	.word	0xffffffff


	//   ....[49]....
        /*0e60*/ 	.word	0xffffffff


	//   ....[50]....
        /*0e64*/ 	.word	0xffffffff


	//   ....[51]....
        /*0e68*/ 	.word	0xffffffff


	//   ....[52]....
        /*0e6c*/ 	.word	0xffffffff


	//   ....[53]....
        /*0e70*/ 	.word	0xffffffff


	//   ....[54]....
        /*0e74*/ 	.word	0xffffffff


	//   ....[55]....
        /*0e78*/ 	.word	0xffffffff


	//   ....[56]....
        /*0e7c*/ 	.word	0xffffffff


	//   ....[57]....
        /*0e80*/ 	.word	0xffffffff


	//   ....[58]....
        /*0e84*/ 	.word	0xffffffff


	//   ....[59]....
        /*0e88*/ 	.word	0xffffffff


	//   ....[60]....
        /*0e8c*/ 	.word	0xffffffff


	//   ....[61]....
        /*0e90*/ 	.word	0xffffffff


	//   ....[62]....
        /*0e94*/ 	.word	0xffffffff


	//   ....[63]....
        /*0e98*/ 	.word	0xffffffff


	//   ....[64]....
        /*0e9c*/ 	.word	0xffffffff


	//   ....[65]....
        /*0ea0*/ 	.word	0xffffffff


	//   ....[66]....
        /*0ea4*/ 	.word	0xffffffff


	//   ....[67]....
        /*0ea8*/ 	.word	0xffffffff


	//   ....[68]....
        /*0eac*/ 	.word	0xffffffff


	//   ....[69]....
        /*0eb0*/ 	.word	0xffffffff


	//   ....[70]....
        /*0eb4*/ 	.word	0xffffffff


	//   ....[71]....
        /*0eb8*/ 	.word	0xffffffff


	//   ....[72]....
        /*0ebc*/ 	.word	0xffffffff


	//   ....[73]....
        /*0ec0*/ 	.word	0xffffffff


	//   ....[74]....
        /*0ec4*/ 	.word	0xffffffff


	//   ....[75]....
        /*0ec8*/ 	.word	0xffffffff


	//   ....[76]....
        /*0ecc*/ 	.word	0xffffffff


	//   ....[77]....
        /*0ed0*/ 	.word	0xffffffff


	//   ....[78]....
        /*0ed4*/ 	.word	0xffffffff


	//   ....[79]....
        /*0ed8*/ 	.word	0xffffffff


	//   ....[80]....
        /*0edc*/ 	.word	0xffffffff


	//   ....[81]....
        /*0ee0*/ 	.word	0xffffffff


	//   ....[82]....
        /*0ee4*/ 	.word	0xffffffff


	//   ....[83]....
        /*0ee8*/ 	.word	0xffffffff


	//   ....[84]....
        /*0eec*/ 	.word	0xffffffff


	//   ....[85]....
        /*0ef0*/ 	.word	0xffffffff


	//   ....[86]....
        /*0ef4*/ 	.word	0xffffffff


	//   ....[87]....
        /*0ef8*/ 	.word	0xffffffff


	//   ....[88]....
        /*0efc*/ 	.word	0xffffffff


	//   ....[89]....
        /*0f00*/ 	.word	0xffffffff


	//   ....[90]....
        /*0f04*/ 	.word	0xffffffff


	//   ....[91]....
        /*0f08*/ 	.word	0xffffffff


	//   ....[92]....
        /*0f0c*/ 	.word	0xffffffff


	//   ....[93]....
        /*0f10*/ 	.word	0xffffffff


	//   ....[94]....
        /*0f14*/ 	.word	0xffffffff


	//   ....[95]....
        /*0f18*/ 	.word	0xffffffff


	//   ....[96]....
        /*0f1c*/ 	.word	0xffffffff


	//   ....[97]....
        /*0f20*/ 	.word	0xffffffff


	//   ....[98]....
        /*0f24*/ 	.word	0xffffffff


	//   ....[99]....
        /*0f28*/ 	.word	0xffffffff


	//   ....[100]....
        /*0f2c*/ 	.word	0xffffffff


	//   ....[101]....
        /*0f30*/ 	.word	0xffffffff


	//   ....[102]....
        /*0f34*/ 	.word	0xffffffff


	//   ....[103]....
        /*0f38*/ 	.word	0xffffffff


	//   ....[104]....
        /*0f3c*/ 	.word	0xffffffff


	//----- nvinfo : EIATTR_COOP_GROUP_INSTR_OFFSETS
	.align		4
.L_354:
        /*0f40*/ 	.byte	0x04, 0x28
        /*0f42*/ 	.short	(.L_356 - .L_355)


	//   ....[0]....
.L_355:
        /*0f44*/ 	.word	0x00000050


	//   ....[1]....
        /*0f48*/ 	.word	0x00002020


	//   ....[2]....
        /*0f4c*/ 	.word	0x00002040


	//   ....[3]....
        /*0f50*/ 	.word	0x00002070


	//   ....[4]....
        /*0f54*/ 	.word	0x00002090


	//   ....[5]....
        /*0f58*/ 	.word	0x00002260


	//   ....[6]....
        /*0f5c*/ 	.word	0x00002280


	//   ....[7]....
        /*0f60*/ 	.word	0x000022c0


	//   ....[8]....
        /*0f64*/ 	.word	0x00002300


	//   ....[9]....
        /*0f68*/ 	.word	0x00002600


	//   ....[10]....
        /*0f6c*/ 	.word	0x00002620


	//   ....[11]....
        /*0f70*/ 	.word	0x00002660


	//   ....[12]....
        /*0f74*/ 	.word	0x00002680


	//   ....[13]....
        /*0f78*/ 	.word	0x00002a60


	//   ....[14]....
        /*0f7c*/ 	.word	0x00002b60


	//   ....[15]....
        /*0f80*/ 	.word	0x00002bb0


	//   ....[16]....
        /*0f84*/ 	.word	0x00002bd0


	//   ....[17]....
        /*0f88*/ 	.word	0x00003f40


	//   ....[18]....
        /*0f8c*/ 	.word	0x00003fb0


	//   ....[19]....
        /*0f90*/ 	.word	0x00004050


	//   ....[20]....
        /*0f94*/ 	.word	0x00004090


	//   ....[21]....
        /*0f98*/ 	.word	0x00004400


	//   ....[22]....
        /*0f9c*/ 	.word	0x00004640


	//   ....[23]....
        /*0fa0*/ 	.word	0x00004a40


	//   ....[24]....
        /*0fa4*/ 	.word	0x00004a60


	//   ....[25]....
        /*0fa8*/ 	.word	0x00004a80


	//   ....[26]....
        /*0fac*/ 	.word	0x00004aa0


	//   ....[27]....
        /*0fb0*/ 	.word	0x00006790


	//   ....[28]....
        /*0fb4*/ 	.word	0x00006800


	//   ....[29]....
        /*0fb8*/ 	.word	0x00006900


	//   ....[30]....
        /*0fbc*/ 	.word	0x00006930


	//   ....[31]....
        /*0fc0*/ 	.word	0x00007c20


	//   ....[32]....
        /*0fc4*/ 	.word	0x00007c90


	//   ....[33]....
        /*0fc8*/ 	.word	0x00007d90


	//   ....[34]....
        /*0fcc*/ 	.word	0x00007dc0


	//   ....[35]....
        /*0fd0*/ 	.word	0x000080f0


	//   ....[36]....
        /*0fd4*/ 	.word	0x00008320


	//   ....[37]....
        /*0fd8*/ 	.word	0x00008640


	//   ....[38]....
        /*0fdc*/ 	.word	0x00008660


	//   ....[39]....
        /*0fe0*/ 	.word	0x00008780


	//   ....[40]....
        /*0fe4*/ 	.word	0x000087a0


	//   ....[41]....
        /*0fe8*/ 	.word	0x0000aa50


	//   ....[42]....
        /*0fec*/ 	.word	0x0000aad0


	//   ....[43]....
        /*0ff0*/ 	.word	0x0000abf0


	//   ....[44]....
        /*0ff4*/ 	.word	0x0000ac00


	//   ....[45]....
        /*0ff8*/ 	.word	0x0000be90


	//   ....[46]....
        /*0ffc*/ 	.word	0x0000bed0


	//   ....[47]....
        /*1000*/ 	.word	0x0000bfd0


	//   ....[48]....
        /*1004*/ 	.word	0x0000c000


	//   ....[49]....
        /*1008*/ 	.word	0x0000c390


	//   ....[50]....
        /*100c*/ 	.word	0x0000c3b0


	//   ....[51]....
        /*1010*/ 	.word	0x0000c3d0


	//   ....[52]....
        /*1014*/ 	.word	0x0000c3f0


	//   ....[53]....
        /*1018*/ 	.word	0x0000e2c0


	//   ....[54]....
        /*101c*/ 	.word	0x0000e310


	//   ....[55]....
        /*1020*/ 	.word	0x0000e330


	//   ....[56]....
        /*1024*/ 	.word	0x0000e350


	//   ....[57]....
        /*1028*/ 	.word	0x0000ef20


	//   ....[58]....
        /*102c*/ 	.word	0x0000f750


	//   ....[59]....
        /*1030*/ 	.word	0x0000f760


	//   ....[60]....
        /*1034*/ 	.word	0x0000f770


	//   ....[61]....
        /*1038*/ 	.word	0x0000f780


	//   ....[62]....
        /*103c*/ 	.word	0x0000f8b0


	//   ....[63]....
        /*1040*/ 	.word	0x0000f8d0


	//   ....[64]....
        /*1044*/ 	.word	0x00010100


	//   ....[65]....
        /*1048*/ 	.word	0x00010110


	//   ....[66]....
        /*104c*/ 	.word	0x00010ca0


	//   ....[67]....
        /*1050*/ 	.word	0x00010db0


	//   ....[68]....
        /*1054*/ 	.word	0x00010e20


	//   ....[69]....
        /*1058*/ 	.word	0x00011040


	//   ....[70]....
        /*105c*/ 	.word	0x000110b0


	//   ....[71]....
        /*1060*/ 	.word	0x00011110


	//   ....[72]....
        /*1064*/ 	.word	0x00011180


	//   ....[73]....
        /*1068*/ 	.word	0x000115c0


	//   ....[74]....
        /*106c*/ 	.word	0x00011610


	//   ....[75]....
        /*1070*/ 	.word	0x00011660


	//   ....[76]....
        /*1074*/ 	.word	0x000116b0


	//   ....[77]....
        /*1078*/ 	.word	0x00011720


	//   ....[78]....
        /*107c*/ 	.word	0x00011790


	//   ....[79]....
        /*1080*/ 	.word	0x000119b0


	//   ....[80]....
        /*1084*/ 	.word	0x00011a20


	//   ....[81]....
        /*1088*/ 	.word	0x00011a80


	//   ....[82]....
        /*108c*/ 	.word	0x00011af0


	//   ....[83]....
        /*1090*/ 	.word	0x00011d10


	//   ....[84]....
        /*1094*/ 	.word	0x00011d80


	//   ....[85]....
        /*1098*/ 	.word	0x00011de0


	//   ....[86]....
        /*109c*/ 	.word	0x00011e50


	//   ....[87]....
        /*10a0*/ 	.word	0x00012290


	//   ....[88]....
        /*10a4*/ 	.word	0x000122d0


	//   ....[89]....
        /*10a8*/ 	.word	0x00012320


	//   ....[90]....
        /*10ac*/ 	.word	0x00012360


	//   ....[91]....
        /*10b0*/ 	.word	0x000123c0


	//   ....[92]....
        /*10b4*/ 	.word	0x00012420


	//   ....[93]....
        /*10b8*/ 	.word	0x00012490


	//   ....[94]....
        /*10bc*/ 	.word	0x00012640


	//   ....[95]....
        /*10c0*/ 	.word	0x000126b0


	//   ....[96]....
        /*10c4*/ 	.word	0x000126f0


	//   ....[97]....
        /*10c8*/ 	.word	0x00012730


	//   ....[98]....
        /*10cc*/ 	.word	0x00012780


	//   ....[99]....
        /*10d0*/ 	.word	0x000127c0


	//   ....[100]....
        /*10d4*/ 	.word	0x00012810


	//   ....[101]....
        /*10d8*/ 	.word	0x00012870


	//   ....[102]....
        /*10dc*/ 	.word	0x000128c0


	//   ....[103]....
        /*10e0*/ 	.word	0x00012920


	//   ....[104]....
        /*10e4*/ 	.word	0x00012990


	//----- nvinfo : EIATTR_EXIT_INSTR_OFFSETS
	.align		4
.L_356:
        /*10e8*/ 	.byte	0x04, 0x1c
        /*10ea*/ 	.short	(.L_358 - .L_357)


	//   ....[0]....
.L_357:
        /*10ec*/ 	.word	0x000000a0


	//   ....[1]....
        /*10f0*/ 	.word	0x00010d60


	//----- nvinfo : EIATTR_MAX_THREADS
	.align		4
.L_358:
        /*10f4*/ 	.byte	0x04, 0x05
        /*10f6*/ 	.short	(.L_360 - .L_359)
.L_359:
        /*10f8*/ 	.word	0x00000100
        /*10fc*/ 	.word	0x00000001
        /*1100*/ 	.word	0x00000001


	//----- nvinfo : EIATTR_CRS_STACK_SIZE
	.align		4
.L_360:
        /*1104*/ 	.byte	0x04, 0x1e
        /*1106*/ 	.short	(.L_362 - .L_361)
.L_361:
        /*1108*/ 	.word	0x00000000
.L_362:


//--------------------- .nv.info._ZN7cutlass13device_kernelIN5flash19enable_sm80_to_sm89INS1_16FlashAttnFwdSm80INS1_25CollectiveMainloopFwdSm80ILi8ELi1ELb1EN4cute5tupleIJNS5_1CILi128EEENS7_ILi48EEENS7_ILi256EEEEEELi256ENS_6half_tEfNS_4arch4Sm80ELb1ELb0ELb0ELb1ELb1ELb0ELb1ELb1EEENS1_21CollectiveEpilogueFwdINS6_IJS8_SA_S9_EEENS6_IJNS7_ILi1EEESI_SI_EEESC_SE_Li256ELb1ELb1ELb1ELb0EEENS1_36VarlenDynamicPersistentTileSchedulerILi128ELi48ELi256ELi256ELb1ELb1ELb0ELb1ELb1ELb1EEEEEEEEEvNT_6ParamsE --------------------------
	.section	.nv.info._ZN7cutlass13device_kernelIN5flash19enable_sm80_to_sm89INS1_16FlashAttnFwdSm80INS1_25CollectiveMainloopFwdSm80ILi8ELi1ELb1EN4cute5tupleIJNS5_1CILi128EEENS7_ILi48EEENS7_ILi256EEEEEELi256ENS_6half_tEfNS_4arch4Sm80ELb1ELb0ELb0ELb1ELb1ELb0ELb1ELb1EEENS1_21CollectiveEpilogueFwdINS6_IJS8_SA_S9_EEENS6_IJNS7_ILi1EEESI_SI_EEESC_SE_Li256ELb1ELb1ELb1ELb0EEENS1_36VarlenDynamicPersistentTileSchedulerILi128ELi48ELi256ELi256ELb1ELb1ELb0ELb1ELb1ELb1EEEEEEEEEvNT_6ParamsE,"",@"SHT_CUDA_INFO"
	.sectionflags	@""
	.align	4


	//----- nvinfo : EIATTR_CUDA_API_VERSION
	.align		4
        /*0000*/ 	.byte	0x04, 0x37
        /*0002*/ 	.short	(.L_364 - .L_363)
.L_363:
        /*0004*/ 	.word	0x00000082


	//----- nvinfo : EIATTR_SW2861232_WAR
	.align		4
.L_364:
        /*0008*/ 	.byte	0x01, 0x35
	.zero		2


	//----- nvinfo : EIATTR_PARAM_CBANK
	.align		4
        /*000c*/ 	.byte	0x04, 0x0a
        /*000e*/ 	.short	(.L_366 - .L_365)
	.align		4
.L_365:
        /*0010*/ 	.word	index@(.nv.constant0._ZN7cutlass13device_kernelIN5flash19enable_sm80_to_sm89INS1_16FlashAttnFwdSm80INS1_25CollectiveMainloopFwdSm80ILi8ELi1ELb1EN4cute5tupleIJNS5_1CILi128EEENS7_ILi48EEENS7_ILi256EEEEEELi256ENS_6half_tEfNS_4arch4Sm80ELb1ELb0ELb0ELb1ELb1ELb0ELb1ELb1EEENS1_21CollectiveEpilogueFwdINS6_IJS8_SA_S9_EEENS6_IJNS7_ILi1EEESI_SI_EEESC_SE_Li256ELb1ELb1ELb1ELb0EEENS1_36VarlenDynamicPersistentTileSchedulerILi128ELi48ELi256ELi256ELb1ELb1ELb0ELb1ELb1ELb1EEEEEEEEEvNT_6ParamsE)
        /*0014*/ 	.short	0x0160
        /*0016*/ 	.short	0x0438


	//----- nvinfo : EIATTR_CBANK_PARAM_SIZE
	.align		4
.L_366:
        /*0018*/ 	.byte	0x03, 0x19
        /*001a*/ 	.short	0x0438


	//----- nvinfo : EIATTR_KPARAM_INFO
	.align		4
        /*001c*/ 	.byte	0x04, 0x17
        /*001e*/ 	.short	(.L_368 - .L_367)
.L_367:
        /*0020*/ 	.word	0x00000000
        /*0024*/ 	.short	0x0000
        /*0026*/ 	.short	0x0000
        /*0028*/ 	.byte	0x00, 0xf0, 0xe1, 0x10


	//----- nvinfo : EIATTR_MAXREG_COUNT
	.align		4
.L_368:
        /*002c*/ 	.byte	0x03, 0x1b
        /*002e*/ 	.short	0x00ff


	//----- nvinfo : EIATTR_NUM_BARRIERS
	.align		4
        /*0030*/ 	.byte	0x02, 0x4c
        /*0032*/ 	.byte	0x06
	.zero		1


	//----- nvinfo : EIATTR_ANNOTATIONS
	.align		4
        /*0034*/ 	.byte	0x04, 0x55
        /*0036*/ 	.short	(.L_370 - .L_369)


	//   ....[0]....
.L_369:
        /* <DEDUP_REMOVED lines=343> */


	//----- nvinfo : EIATTR_MERCURY_ISA_VERSION
	.align		4
.L_370:
        /*1598*/ 	.byte	0x03, 0x5f
        /*159a*/ 	.short	0x0000


	//----- nvinfo : EIATTR_INT_WARP_WIDE_INSTR_OFFSETS
	.align		4
        /*159c*/ 	.byte	0x04, 0x31
        /*159e*/ 	.short	(.L_372 - .L_371)


	//   ....[0]....
.L_371:
        /*15a0*/ 	.word	0x0000e1b0


	//   ....[1]....
        /*15a4*/ 	.word	0x0000e230


	//----- nvinfo : EIATTR_COOP_GROUP_MASK_REGIDS
	.align		4
.L_372:
        /*15a8*/ 	.byte	0x04, 0x29
        /*15aa*/ 	.short	(.L_374 - .L_373)


	//   ....[0]....
.L_373:
        /*15ac*/ 	.word	0xffffffff


	//   ....[1]....
        /*15b0*/ 	.word	0xffffffff


	//   ....[2]....
        /*15b4*/ 	.word	0xffffffff


	//   ....[3]....
        /*15b8*/ 	.word	0xffffffff


	//   ....[4]....
        /*15bc*/ 	.word	0xffffffff


	//   ....[5]....
        /*15c0*/ 	.word	0xffffffff


	//   ....[6]....
        /*15c4*/ 	.word	0xffffffff


	//   ....[7]....
        /*15c8*/ 	.word	0xffffffff


	//   ....[8]....
        /*15cc*/ 	.word	0xffffffff


	//   ....[9]....
        /*15d0*/ 	.word	0xffffffff


	//   ....[10]....
        /*15d4*/ 	.word	0xffffffff


	//   ....[11]....
        /*15d8*/ 	.word	0xffffffff


	//   ....[12]....
        /*15dc*/ 	.word	0xffffffff


	//   ....[13]....
        /*15e0*/ 	.word	0xffffffff


	//   ....[14]....
        /*15e4*/ 	.word	0xffffffff


	//   ....[15]....
        /*15e8*/ 	.word	0xffffffff


	//   ....[16]....
        /*15ec*/ 	.word	0xffffffff


	//   ....[17]....
        /*15f0*/ 	.word	0xffffffff


	//   ....[18]....
        /*15f4*/ 	.word	0xffffffff


	//   ....[19]....
        /*15f8*/ 	.word	0xffffffff


	//   ....[20]....
        /*15fc*/ 	.word	0xffffffff


	//   ....[21]....
        /*1600*/ 	.word	0xffffffff


	//   ....[22]....
        /*1604*/ 	.word	0xffffffff


	//   ....[23]....
        /*1608*/ 	.word	0xffffffff


	//   ....[24]....
        /*160c*/ 	.word	0xffffffff


	//   ....[25]....
        /*1610*/ 	.word	0xffffffff


	//   ....[26]....
        /*1614*/ 	.word	0xffffffff


	//   ....[27]....
        /*1618*/ 	.word	0xffffffff


	//   ....[28]....
        /*161c*/ 	.word	0xffffffff


	//   ....[29]....
        /*1620*/ 	.word	0xffffffff


	//   ....[30]....
        /*1624*/ 	.word	0xffffffff


	//   ....[31]....
        /*1628*/ 	.word	0xffffffff


	//   ....[32]....
        /*162c*/ 	.word	0xffffffff


	//   ....[33]....
        /*1630*/ 	.word	0xffffffff


	//   ....[34]....
        /*1634*/ 	.word	0xffffffff


	//   ....[35]....
        /*1638*/ 	.word	0xffffffff


	//   ....[36]....
        /*163c*/ 	.word	0xffffffff


	//   ....[37]....
        /*1640*/ 	.word	0xffffffff


	//   ....[38]....
        /*1644*/ 	.word	0xffffffff


	//   ....[39]....
        /*1648*/ 	.word	0xffffffff


	//   ....[40]....
        /*164c*/ 	.word	0xffffffff


	//   ....[41]....
        /*1650*/ 	.word	0xffffffff


	//   ....[42]....
        /*1654*/ 	.word	0xffffffff


	//   ....[43]....
        /*1658*/ 	.word	0xffffffff


	//   ....[44]....
        /*165c*/ 	.word	0xffffffff


	//   ....[45]....
        /*1660*/ 	.word	0xffffffff


	//   ....[46]....
        /*1664*/ 	.word	0xffffffff


	//   ....[47]....
        /*1668*/ 	.word	0xffffffff


	//   ....[48]....
        /*166c*/ 	.word	0xffffffff


	//   ....[49]....
        /*1670*/ 	.word	0xffffffff


	//   ....[50]....
        /*1674*/ 	.word	0xffffffff


	//   ....[51]....
        /*1678*/ 	.word	0xffffffff


	//   ....[52]....
        /*167c*/ 	.word	0xffffffff


	//   ....[53]....
        /*1680*/ 	.word	0xffffffff


	//   ....[54]....
        /*1684*/ 	.word	0xffffffff


	//   ....[55]....
        /*1688*/ 	.word	0xffffffff


	//   ....[56]....
        /*168c*/ 	.word	0xffffffff


	//   ....[57]....
        /*1690*/ 	.word	0xffffffff


	//   ....[58]....
        /*1694*/ 	.word	0xffffffff


	//   ....[59]....
        /*1698*/ 	.word	0xffffffff


	//   ....[60]....
        /*169c*/ 	.word	0xffffffff


	//   ....[61]....
        /*16a0*/ 	.word	0xffffffff


	//   ....[62]....
        /*16a4*/ 	.word	0xffffffff


	//   ....[63]....
        /*16a8*/ 	.word	0xffffffff


	//   ....[64]....
        /*16ac*/ 	.word	0xffffffff


	//   ....[65]....
        /*16b0*/ 	.word	0xffffffff


	//   ....[66]....
        /*16b4*/ 	.word	0xffffffff


	//   ....[67]....
        /*16b8*/ 	.word	0xffffffff


	//   ....[68]....
        /*16bc*/ 	.word	0xffffffff


	//   ....[69]....
        /*16c0*/ 	.word	0xffffffff


	//   ....[70]....
        /*16c4*/ 	.word	0xffffffff


	//   ....[71]....
        /*16c8*/ 	.word	0xffffffff


	//   ....[72]....
        /*16cc*/ 	.word	0xffffffff


	//   ....[73]....
        /*16d0*/ 	.word	0xffffffff


	//   ....[74]....
        /*16d4*/ 	.word	0xffffffff


	//   ....[75]....
        /*16d8*/ 	.word	0xffffffff


	//   ....[76]....
        /*16dc*/ 	.word	0xffffffff


	//   ....[77]....
        /*16e0*/ 	.word	0xffffffff


	//   ....[78]....
        /*16e4*/ 	.word	0xffffffff


	//   ....[79]....
        /*16e8*/ 	.word	0xffffffff


	//   ....[80]....
        /*16ec*/ 	.word	0xffffffff


	//   ....[81]....
        /*16f0*/ 	.word	0xffffffff


	//   ....[82]....
        /*16f4*/ 	.word	0xffffffff


	//   ....[83]....
        /*16f8*/ 	.word	0xffffffff


	//   ....[84]....
        /*16fc*/ 	.word	0xffffffff


	//   ....[85]....
        /*1700*/ 	.word	0xffffffff


	//   ....[86]....
        /*1704*/ 	.word	0xffffffff


	//   ....[87]....
        /*1708*/ 	.word	0xffffffff


	//   ....[88]....
        /*170c*/ 	.word	0xffffffff


	//   ....[89]....
        /*1710*/ 	.word	0xffffffff


	//   ....[90]....
        /*1714*/ 	.word	0xffffffff


	//   ....[91]....
        /*1718*/ 	.word	0xffffffff


	//   ....[92]....
        /*171c*/ 	.word	0xffffffff


	//   ....[93]....
        /*1720*/ 	.word	0xffffffff


	//   ....[94]....
        /*1724*/ 	.word	0xffffffff


	//   ....[95]....
        /*1728*/ 	.word	0xffffffff


	//   ....[96]....
        /*172c*/ 	.word	0xffffffff


	//   ....[97]....
        /*1730*/ 	.word	0xffffffff


	//   ....[98]....
        /*1734*/ 	.word	0xffffffff


	//   ....[99]....
        /*1738*/ 	.word	0xffffffff


	//   ....[100]....
        /*173c*/ 	.word	0xffffffff


	//   ....[101]....
        /*1740*/ 	.word	0xffffffff


	//   ....[102]....
        /*1744*/ 	.word	0xffffffff


	//   ....[103]....
        /*1748*/ 	.word	0xffffffff


	//   ....[104]....
        /*174c*/ 	.word	0xffffffff


	//   ....[105]....
        /*1750*/ 	.word	0xffffffff


	//   ....[106]....
        /*1754*/ 	.word	0xffffffff


	//   ....[107]....
        /*1758*/ 	.word	0xffffffff


	//   ....[108]....
        /*175c*/ 	.word	0xffffffff


	//   ....[109]....
        /*1760*/ 	.word	0xffffffff


	//   ....[110]....
        /*1764*/ 	.word	0xffffffff


	//   ....[111]....
        /*1768*/ 	.word	0xffffffff


	//   ....[112]....
        /*176c*/ 	.word	0xffffffff


	//   ....[113]....
        /*1770*/ 	.word	0xffffffff


	//   ....[114]....
        /*1774*/ 	.word	0xffffffff


	//   ....[115]....
        /*1778*/ 	.word	0xffffffff


	//   ....[116]....
        /*177c*/ 	.word	0xffffffff


	//   ....[117]....
        /*1780*/ 	.word	0xffffffff


	//   ....[118]....
        /*1784*/ 	.word	0xffffffff


	//   ....[119]....
        /*1788*/ 	.word	0xffffffff


	//   ....[120]....
        /*178c*/ 	.word	0xffffffff


	//   ....[121]....
        /*1790*/ 	.word	0xffffffff


	//   ....[122]....
        /*1794*/ 	.word	0xffffffff


	//   ....[123]....
        /*1798*/ 	.word	0xffffffff


	//   ....[124]....
        /*179c*/ 	.word	0xffffffff


	//   ....[125]....
        /*17a0*/ 	.word	0xffffffff


	//   ....[126]....
        /*17a4*/ 	.word	0xffffffff


	//   ....[127]....
        /*17a8*/ 	.word	0xffffffff


	//   ....[128]....
        /*17ac*/ 	.word	0xffffffff


	//   ....[129]....
        /*17b0*/ 	.word	0xffffffff


	//   ....[130]....
        /*17b4*/ 	.word	0xffffffff


	//   ....[131]....
        /*17b8*/ 	.word	0xffffffff


	//   ....[132]....
        /*17bc*/ 	.word	0xffffffff


	//   ....[133]....
        /*17c0*/ 	.word	0xffffffff


	//   ....[134]....
        /*17c4*/ 	.word	0xffffffff


	//   ....[135]....
        /*17c8*/ 	.word	0xffffffff


	//   ....[136]....
        /*17cc*/ 	.word	0xffffffff


	//   ....[137]....
        /*17d0*/ 	.word	0xffffffff


	//   ....[138]....
        /*17d4*/ 	.word	0xffffffff


	//   ....[139]....
        /*17d8*/ 	.word	0xffffffff


	//   ....[140]....
        /*17dc*/ 	.word	0xffffffff


	//   ....[141]....
        /*17e0*/ 	.word	0xffffffff


	//   ....[142]....
        /*17e4*/ 	.word	0xffffffff


	//   ....[143]....
        /*17e8*/ 	.word	0xffffffff


	//   ....[144]....
        /*17ec*/ 	.word	0xffffffff


	//   ....[145]....
        /*17f0*/ 	.word	0xffffffff


	//   ....[146]....
        /*17f4*/ 	.word	0xffffffff


	//   ....[147]....
        /*17f8*/ 	.word	0xffffffff


	//   ....[148]....
        /*17fc*/ 	.word	0xffffffff


	//   ....[149]....
        /*1800*/ 	.word	0xffffffff


	//   ....[150]....
        /*1804*/ 	.word	0xffffffff


	//   ....[151]....
        /*1808*/ 	.word	0xffffffff


	//   ....[152]....
        /*180c*/ 	.word	0xffffffff


	//   ....[153]....
        /*1810*/ 	.word	0xffffffff


	//   ....[154]....
        /*1814*/ 	.word	0xffffffff


	//   ....[155]....
        /*1818*/ 	.word	0xffffffff


	//   ....[156]....
        /*181c*/ 	.word	0xffffffff


	//   ....[157]....
        /*1820*/ 	.word	0xffffffff


	//   ....[158]....
        /*1824*/ 	.word	0xffffffff


	//   ....[159]....
        /*1828*/ 	.word	0xffffffff


	//   ....[160]....
        /*182c*/ 	.word	0xffffffff


	//   ....[161]....
        /*1830*/ 	.word	0xffffffff


	//   ....[162]....
        /*1834*/ 	.word	0xffffffff


	//   ....[163]....
        /*1838*/ 	.word	0xffffffff


	//   ....[164]....
        /*183c*/ 	.word	0xffffffff


	//   ....[165]....
        /*1840*/ 	.word	0xffffffff


	//   ....[166]....
        /*1844*/ 	.word	0xffffffff


	//   ....[167]....
        /*1848*/ 	.word	0xffffffff


	//   ....[168]....
        /*184c*/ 	.word	0xffffffff


	//   ....[169]....
        /*1850*/ 	.word	0xffffffff


	//   ....[170]....
        /*1854*/ 	.word	0xffffffff


	//   ....[171]....
        /*1858*/ 	.word	0xffffffff


	//   ....[172]....
        /*185c*/ 	.word	0xffffffff


	//   ....[173]....
        /*1860*/ 	.word	0xffffffff


	//   ....[174]....
        /*1864*/ 	.word	0xffffffff


	//   ....[175]....
        /*1868*/ 	.word	0xffffffff


	//   ....[176]....
        /*186c*/ 	.word	0xffffffff


	//   ....[177]....
        /*1870*/ 	.word	0xffffffff


	//   ....[178]....
        /*1874*/ 	.word	0xffffffff


	//   ....[179]....
        /*1878*/ 	.word	0xffffffff


	//   ....[180]....
        /*187c*/ 	.word	0xffffffff


	//   ....[181]....
        /*1880*/ 	.word	0xffffffff


	//   ....[182]....
        /*1884*/ 	.word	0xffffffff


	//   ....[183]....
        /*1888*/ 	.word	0xffffffff


	//   ....[184]....
        /*188c*/ 	.word	0xffffffff


	//   ....[185]....
        /*1890*/ 	.word	0xffffffff


	//   ....[186]....
        /*1894*/ 	.word	0xffffffff


	//   ....[187]....
        /*1898*/ 	.word	0xffffffff


	//   ....[188]....
        /*189c*/ 	.word	0xffffffff


	//   ....[189]....
        /*18a0*/ 	.word	0xffffffff


	//   ....[190]....
        /*18a4*/ 	.word	0xffffffff


	//   ....[191]....
        /*18a8*/ 	.word	0xffffffff


	//   ....[192]....
        /*18ac*/ 	.word	0xffffffff


	//   ....[193]....
        /*18b0*/ 	.word	0xffffffff


	//   ....[194]....
        /*18b4*/ 	.word	0xffffffff


	//   ....[195]....
        /*18b8*/ 	.word	0xffffffff


	//   ....[196]....
        /*18bc*/ 	.word	0xffffffff


	//   ....[197]....
        /*18c0*/ 	.word	0xffffffff


	//   ....[198]....
        /*18c4*/ 	.word	0xffffffff


	//   ....[199]....
        /*18c8*/ 	.word	0xffffffff


	//   ....[200]....
        /*18cc*/ 	.word	0xffffffff


	//   ....[201]....
        /*18d0*/ 	.word	0xffffffff


	//   ....[202]....
        /*18d4*/ 	.word	0xffffffff


	//   ....[203]....
        /*18d8*/ 	.word	0xffffffff


	//----- nvinfo : EIATTR_COOP_GROUP_INSTR_OFFSETS
	.align		4
.L_374:
        /*18dc*/ 	.byte	0x04, 0x28
        /*18de*/ 	.short	(.L_376 - .L_375)


	//   ....[0]....
.L_375:
        /*18e0*/ 	.word	0x00000050


	//   ....[1]....
        /*18e4*/ 	.word	0x00000200


	//   ....[2]....
        /*18e8*/ 	.word	0x00000230


	//   ....[3]....
        /*18ec*/ 	.word	0x00000260


	//   ....[4]....
        /*18f0*/ 	.word	0x00000290


	//   ....[5]....
        /*18f4*/ 	.word	0x000002c0


	//   ....[6]....
        /*18f8*/ 	.word	0x000002f0


	//   ....[7]....
        /*18fc*/ 	.word	0x00000450


	//   ....[8]....
        /*1900*/ 	.word	0x00000490


	//   ....[9]....
        /*1904*/ 	.word	0x000004c0


	//   ....[10]....
        /*1908*/ 	.word	0x000004f0


	//   ....[11]....
        /*190c*/ 	.word	0x00000520


	//   ....[12]....
        /*1910*/ 	.word	0x00000550


	//   ....[13]....
        /*1914*/ 	.word	0x000005e0


	//   ....[14]....
        /*1918*/ 	.word	0x00000630


	//   ....[15]....
        /*191c*/ 	.word	0x00000650


	//   ....[16]....
        /*1920*/ 	.word	0x000006b0


	//   ....[17]....
        /*1924*/ 	.word	0x000032f0


	//   ....[18]....
        /*1928*/ 	.word	0x00003320


	//   ....[19]....
        /*192c*/ 	.word	0x00003350


	//   ....[20]....
        /*1930*/ 	.word	0x00003370


	//   ....[21]....
        /*1934*/ 	.word	0x00003560


	//   ....[22]....
        /*1938*/ 	.word	0x00003580


	//   ....[23]....
        /*193c*/ 	.word	0x00003660


	//   ....[24]....
        /*1940*/ 	.word	0x000036b0


	//   ....[25]....
        /*1944*/ 	.word	0x00003820


	//   ....[26]....
        /*1948*/ 	.word	0x00003840


	//   ....[27]....
        /*194c*/ 	.word	0x00003960


	//   ....[28]....
        /*1950*/ 	.word	0x00003af0


	//   ....[29]....
        /*1954*/ 	.word	0x00003d80


	//   ....[30]....
        /*1958*/ 	.word	0x00003d90


	//   ....[31]....
        /*195c*/ 	.word	0x00004260


	//   ....[32]....
        /*1960*/ 	.word	0x00004270


	//   ....[33]....
        /*1964*/ 	.word	0x000051c0


	//   ....[34]....
        /*1968*/ 	.word	0x000051e0


	//   ....[35]....
        /*196c*/ 	.word	0x00005440


	//   ....[36]....
        /*1970*/ 	.word	0x00005450


	//   ....[37]....
        /*1974*/ 	.word	0x00005770


	//   ....[38]....
        /*1978*/ 	.word	0x00005930


	//   ....[39]....
        /*197c*/ 	.word	0x00005c30


	//   ....[40]....
        /*1980*/ 	.word	0x00005c50


	//   ....[41]....
        /*1984*/ 	.word	0x00005c80


	//   ....[42]....
        /*1988*/ 	.word	0x00005c90


	//   ....[43]....
        /*198c*/ 	.word	0x000072c0


	//   ....[44]....
        /*1990*/ 	.word	0x000072e0


	//   ....[45]....
        /*1994*/ 	.word	0x00007540


	//   ....[46]....
        /*1998*/ 	.word	0x00007550


	//   ....[47]....
        /*199c*/ 	.word	0x00008320


	//   ....[48]....
        /*19a0*/ 	.word	0x00008340


	//   ....[49]....
        /*19a4*/ 	.word	0x00008570


	//   ....[50]....
        /*19a8*/ 	.word	0x00008580


	//   ....[51]....
        /*19ac*/ 	.word	0x000088a0


	//   ....[52]....
        /*19b0*/ 	.word	0x00008a50


	//   ....[53]....
        /*19b4*/ 	.word	0x00008cb0


	//   ....[54]....
        /*19b8*/ 	.word	0x00008cd0


	//   ....[55]....
        /*19bc*/ 	.word	0x00008db0


	//   ....[56]....
        /*19c0*/ 	.word	0x00008dd0


	//   ....[57]....
        /*19c4*/ 	.word	0x0000a8e0


	//   ....[58]....
        /*19c8*/ 	.word	0x0000a9d0


	//   ....[59]....
        /*19cc*/ 	.word	0x0000ab40


	//   ....[60]....
        /*19d0*/ 	.word	0x0000ab50


	//   ....[61]....
        /*19d4*/ 	.word	0x0000b910


	//   ....[62]....
        /*19d8*/ 	.word	0x0000b930


	//   ....[63]....
        /*19dc*/ 	.word	0x0000bae0


	//   ....[64]....
        /*19e0*/ 	.word	0x0000baf0


	//   ....[65]....
        /*19e4*/ 	.word	0x0000be30


	//   ....[66]....
        /*19e8*/ 	.word	0x0000be60


	//   ....[67]....
        /*19ec*/ 	.word	0x0000be80


	//   ....[68]....
        /*19f0*/ 	.word	0x0000bea0


	//   ....[69]....
        /*19f4*/ 	.word	0x0000d770


	//   ....[70]....
        /*19f8*/ 	.word	0x0000d7c0


	//   ....[71]....
        /*19fc*/ 	.word	0x0000d7e0


	//   ....[72]....
        /*1a00*/ 	.word	0x0000d7f0


	//   ....[73]....
        /*1a04*/ 	.word	0x0000f0a0


	//   ....[74]....
        /*1a08*/ 	.word	0x0000f0c0


	//   ....[75]....
        /*1a0c*/ 	.word	0x0000f0e0


	//   ....[76]....
        /*1a10*/ 	.word	0x0000f100


	//   ....[77]....
        /*1a14*/ 	.word	0x0000f4b0


	//   ....[78]....
        /*1a18*/ 	.word	0x0000f4d0


	//   ....[79]....
        /*1a1c*/ 	.word	0x0000f710


	//   ....[80]....
        /*1a20*/ 	.word	0x0000f720


	//   ....[81]....
        /*1a24*/ 	.word	0x0000f910


	//   ....[82]....
        /*1a28*/ 	.word	0x0000f930


	//   ....[83]....
        /*1a2c*/ 	.word	0x0000fb20


	//   ....[84]....
        /*1a30*/ 	.word	0x0000fb30


	//   ....[85]....
        /*1a34*/ 	.word	0x0000ff10


	//   ....[86]....
        /*1a38*/ 	.word	0x0000ff30


	//   ....[87]....
        /*1a3c*/ 	.word	0x00010b80


	//   ....[88]....
        /*1a40*/ 	.word	0x00010b90


	//   ....[89]....
        /*1a44*/ 	.word	0x00012040


	//   ....[90]....
        /*1a48*/ 	.word	0x00012060


	//   ....[91]....
        /*1a4c*/ 	.word	0x000122b0


	//   ....[92]....
        /*1a50*/ 	.word	0x000122c0


	//   ....[93]....
        /*1a54*/ 	.word	0x000124b0


	//   ....[94]....
        /*1a58*/ 	.word	0x000124d0


	//   ....[95]....
        /*1a5c*/ 	.word	0x000126c0


	//   ....[96]....
        /*1a60*/ 	.word	0x000126d0


	//   ....[97]....
        /*1a64*/ 	.word	0x00012980


	//   ....[98]....
        /*1a68*/ 	.word	0x000129a0


	//   ....[99]....
        /*1a6c*/ 	.word	0x00012ad0


	//   ....[100]....
        /*1a70*/ 	.word	0x00012b10


	//   ....[101]....
        /*1a74*/ 	.word	0x00012b40


	//   ....[102]....
        /*1a78*/ 	.word	0x00012b70


	//   ....[103]....
        /*1a7c*/ 	.word	0x00012ba0


	//   ....[104]....
        /*1a80*/ 	.word	0x00012bd0


	//   ....[105]....
        /*1a84*/ 	.word	0x00012d30


	//   ....[106]....
        /*1a88*/ 	.word	0x00012d70


	//   ....[107]....
        /*1a8c*/ 	.word	0x00012da0


	//   ....[108]....
        /*1a90*/ 	.word	0x00012dd0


	//   ....[109]....
        /*1a94*/ 	.word	0x00012e00


	//   ....[110]....
        /*1a98*/ 	.word	0x00012e30


	//   ....[111]....
        /*1a9c*/ 	.word	0x00012ec0


	//   ....[112]....
        /*1aa0*/ 	.word	0x00012f20


	//   ....[113]....
        /*1aa4*/ 	.word	0x00012f30


	//   ....[114]....
        /*1aa8*/ 	.word	0x00012f90


	//   ....[115]....
        /*1aac*/ 	.word	0x00013a00


	//   ....[116]....
        /*1ab0*/ 	.word	0x00013a60


	//   ....[117]....
        /*1ab4*/ 	.word	0x00013ab0


	//   ....[118]....
        /*1ab8*/ 	.word	0x00013b00


	//   ....[119]....
        /*1abc*/ 	.word	0x00013b50


	//   ....[120]....
        /*1ac0*/ 	.word	0x00013bc0


	//   ....[121]....
        /*1ac4*/ 	.word	0x00013c00


	//   ....[122]....
        /*1ac8*/ 	.word	0x00013c70


	//   ....[123]....
        /*1acc*/ 	.word	0x00013ce0


	//   ....[124]....
        /*1ad0*/ 	.word	0x00013d40


	//   ....[125]....
        /*1ad4*/ 	.word	0x00013db0


	//   ....[126]....
        /*1ad8*/ 	.word	0x00013e10


	//   ....[127]....
        /*1adc*/ 	.word	0x00013e70


	//   ....[128]....
        /*1ae0*/ 	.word	0x00013ee0


	//   ....[129]....
        /*1ae4*/ 	.word	0x00013f40


	//   ....[130]....
        /*1ae8*/ 	.word	0x00013fa0


	//   ....[131]....
        /*1aec*/ 	.word	0x00014000


	//   ....[132]....
        /*1af0*/ 	.word	0x00014060


	//   ....[133]....
        /*1af4*/ 	.word	0x000143a0


	//   ....[134]....
        /*1af8*/ 	.word	0x000143f0


	//   ....[135]....
        /*1afc*/ 	.word	0x00014440


	//   ....[136]....
        /*1b00*/ 	.word	0x00014490


	//   ....[137]....
        /*1b04*/ 	.word	0x00014500


	//   ....[138]....
        /*1b08*/ 	.word	0x00014570


	//   ....[139]....
        /*1b0c*/ 	.word	0x000145d0


	//   ....[140]....
        /*1b10*/ 	.word	0x00014630


	//   ....[141]....
        /*1b14*/ 	.word	0x00014690


	//   ....[142]....
        /*1b18*/ 	.word	0x00014700


	//   ....[143]....
        /*1b1c*/ 	.word	0x00014760


	//   ....[144]....
        /*1b20*/ 	.word	0x000147c0


	//   ....[145]....
        /*1b24*/ 	.word	0x00014820


	//   ....[146]....
        /*1b28*/ 	.word	0x00014880


	//   ....[147]....
        /*1b2c*/ 	.word	0x00014bc0


	//   ....[148]....
        /*1b30*/ 	.word	0x00014c00


	//   ....[149]....
        /*1b34*/ 	.word	0x00014c50


	//   ....[150]....
        /*1b38*/ 	.word	0x00014c90


	//   ....[151]....
        /*1b3c*/ 	.word	0x00014cf0


	//   ....[152]....
        /*1b40*/ 	.word	0x00014d50


	//   ....[153]....
        /*1b44*/ 	.word	0x00014db0


	//   ....[154]....
        /*1b48*/ 	.word	0x00014e10


	//   ....[155]....
        /*1b4c*/ 	.word	0x00014e80


	//   ....[156]....
        /*1b50*/ 	.word	0x00014ee0


	//   ....[157]....
        /*1b54*/ 	.word	0x00014f40


	//   ....[158]....
        /*1b58*/ 	.word	0x00014f80


	//   ....[159]....
        /*1b5c*/ 	.word	0x00014fc0


	//   ....[160]....
        /*1b60*/ 	.word	0x00015010


	//   ....[161]....
        /*1b64*/ 	.word	0x00015050


	//   ....[162]....
        /*1b68*/ 	.word	0x000150a0


	//   ....[163]....
        /*1b6c*/ 	.word	0x000150f0


	//   ....[164]....
        /*1b70*/ 	.word	0x00015140


	//   ....[165]....
        /*1b74*/ 	.word	0x000151a0


	//   ....[166]....
        /*1b78*/ 	.word	0x00015210


	//   ....[167]....
        /*1b7c*/ 	.word	0x00015280


	//   ....[168]....
        /*1b80*/ 	.word	0x000152e0


	//   ....[169]....
        /*1b84*/ 	.word	0x00015340


	//   ....[170]....
        /*1b88*/ 	.word	0x000153a0


	//   ....[171]....
        /*1b8c*/ 	.word	0x00015410


	//   ....[172]....
        /*1b90*/ 	.word	0x00015470


	//   ....[173]....
        /*1b94*/ 	.word	0x000154d0


	//   ....[174]....
        /*1b98*/ 	.word	0x00015530


	//   ....[175]....
        /*1b9c*/ 	.word	0x000155a0


	//   ....[176]....
        /*1ba0*/ 	.word	0x00015600


	//   ....[177]....
        /*1ba4*/ 	.word	0x00015660


	//   ....[178]....
        /*1ba8*/ 	.word	0x000156c0


	//   ....[179]....
        /*1bac*/ 	.word	0x00015730


	//   ....[180]....
        /*1bb0*/ 	.word	0x00015790


	//   ....[181]....
        /*1bb4*/ 	.word	0x000157f0


	//   ....[182]....
        /*1bb8*/ 	.word	0x00015850


	//   ....[183]....
        /*1bbc*/ 	.word	0x000158c0


	//   ....[184]....
        /*1bc0*/ 	.word	0x00015920


	//   ....[185]....
        /*1bc4*/ 	.word	0x00015980


	//   ....[186]....
        /*1bc8*/ 	.word	0x000159e0


	//   ....[187]....
        /*1bcc*/ 	.word	0x00015a50


	//   ....[188]....
        /*1bd0*/ 	.word	0x00015aa0


	//   ....[189]....
        /*1bd4*/ 	.word	0x00015ae0


	//   ....[190]....
        /*1bd8*/ 	.word	0x00015b30


	//   ....[191]....
        /*1bdc*/ 	.word	0x00015b80


	//   ....[192]....
        /*1be0*/ 	.word	0x00015bd0


	//   ....[193]....
        /*1be4*/ 	.word	0x00015c40


	//   ....[194]....
        /*1be8*/ 	.word	0x00015c80


	//   ....[195]....
        /*1bec*/ 	.word	0x00015cd0


	//   ....[196]....
        /*1bf0*/ 	.word	0x00015d20


	//   ....[197]....
        /*1bf4*/ 	.word	0x00015d70


	//   ....[198]....
        /*1bf8*/ 	.word	0x00015dc0


	//   ....[199]....
        /*1bfc*/ 	.word	0x00015e30


	//   ....[200]....
        /*1c00*/ 	.word	0x00015e70


	//   ....[201]....
        /*1c04*/ 	.word	0x00015ee0


	//   ....[202]....
        /*1c08*/ 	.word	0x00015f40


	//   ....[203]....
        /*1c0c*/ 	.word	0x00015fb0


	//----- nvinfo : EIATTR_EXIT_INSTR_OFFSETS
	.align		4
.L_376:
        /*1c10*/ 	.byte	0x04, 0x1c
        /*1c12*/ 	.short	(.L_378 - .L_377)


	//   ....[0]....
.L_377:
        /*1c14*/ 	.word	0x000010d0


	//   ....[1]....
        /*1c18*/ 	.word	0x000139c0


	//----- nvinfo : EIATTR_MAX_THREADS
	.align		4
.L_378:
        /*1c1c*/ 	.byte	0x04, 0x05
        /*1c1e*/ 	.short	(.L_380 - .L_379)
.L_379:
        /*1c20*/ 	.word	0x00000100
        /*1c24*/ 	.word	0x00000001
        /*1c28*/ 	.word	0x00000001


	//----- nvinfo : EIATTR_CRS_STACK_SIZE
	.align		4
.L_380:
        /*1c2c*/ 	.byte	0x04, 0x1e
        /*1c2e*/ 	.short	(.L_382 - .L_381)
.L_381:
        /*1c30*/ 	.word	0x00000000
.L_382:


//--------------------- .nv.info._ZN7cutlass13device_kernelIN5flash19enable_sm80_to_sm89INS1_16FlashAttnFwdSm80INS1_25CollectiveMainloopFwdSm80ILi8ELi1ELb0EN4cute5tupleIJNS5_1CILi128EEENS7_ILi32EEENS7_ILi256EEEEEELi256ENS_6half_tEfNS_4arch4Sm80ELb1ELb0ELb0ELb1ELb1ELb1ELb1ELb1EEENS1_21CollectiveEpilogueFwdINS6_IJS8_SA_S9_EEENS6_IJNS7_ILi1EEESI_SI_EEESC_SE_Li256ELb1ELb1ELb1ELb0EEENS1_36VarlenDynamicPersistentTileSchedulerILi128ELi32ELi256ELi256ELb1ELb1ELb0ELb1ELb1ELb1EEEEEEEEEvNT_6ParamsE --------------------------
	.section	.nv.info._ZN7cutlass13device_kernelIN5flash19enable_sm80_to_sm89INS1_16FlashAttnFwdSm80INS1_25CollectiveMainloopFwdSm80ILi8ELi1ELb0EN4cute5tupleIJNS5_1CILi128EEENS7_ILi32EEENS7_ILi256EEEEEELi256ENS_6half_tEfNS_4arch4Sm80ELb1ELb0ELb0ELb1ELb1ELb1ELb1ELb1EEENS1_21CollectiveEpilogueFwdINS6_IJS8_SA_S9_EEENS6_IJNS7_ILi1EEESI_SI_EEESC_SE_Li256ELb1ELb1ELb1ELb0EEENS1_36VarlenDynamicPersistentTileSchedulerILi128ELi32ELi256ELi256ELb1ELb1ELb0ELb1ELb1ELb1EEEEEEEEEvNT_6ParamsE,"",@"SHT_CUDA_INFO"
	.sectionflags	@""
	.align	4


	//----- nvinfo : EIATTR_CUDA_API_VERSION
	.align		4
        /*0000*/ 	.byte	0x04, 0x37
        /*0002*/ 	.short	(.L_384 - .L_383)
.L_383:
        /*0004*/ 	.word	0x00000082


	//----- nvinfo : EIATTR_SW2861232_WAR
	.align		4
.L_384:
        /*0008*/ 	.byte	0x01, 0x35
	.zero		2


	//----- nvinfo : EIATTR_PARAM_CBANK
	.align		4
        /*000c*/ 	.byte	0x04, 0x0a
        /*000e*/ 	.short	(.L_386 - .L_385)
	.align		4
.L_385:
        /*0010*/ 	.word	index@(.nv.constant0._ZN7cutlass13device_kernelIN5flash19enable_sm80_to_sm89INS1_16FlashAttnFwdSm80INS1_25CollectiveMainloopFwdSm80ILi8ELi1ELb0EN4cute5tupleIJNS5_1CILi128EEENS7_ILi32EEENS7_ILi256EEEEEELi256ENS_6half_tEfNS_4arch4Sm80ELb1ELb0ELb0ELb1ELb1ELb1ELb1ELb1EEENS1_21CollectiveEpilogueFwdINS6_IJS8_SA_S9_EEENS6_IJNS7_ILi1EEESI_SI_EEESC_SE_Li256ELb1ELb1ELb1ELb0EEENS1_36VarlenDynamicPersistentTileSchedulerILi128ELi32ELi256ELi256ELb1ELb1ELb0ELb1ELb1ELb1EEEEEEEEEvNT_6ParamsE)
        /*0014*/ 	.short	0x0160
        /*0016*/ 	.short	0x0438


	//----- nvinfo : EIATTR_CBANK_PARAM_SIZE
	.align		4
.L_386:
        /*0018*/ 	.byte	0x03, 0x19
        /*001a*/ 	.short	0x0438


	//----- nvinfo : EIATTR_KPARAM_INFO
	.align		4
        /*001c*/ 	.byte	0x04, 0x17
        /*001e*/ 	.short	(.L_388 - .L_387)
.L_387:
        /*0020*/ 	.word	0x00000000
        /*0024*/ 	.short	0x0000
        /*0026*/ 	.short	0x0000
        /*0028*/ 	.byte	0x00, 0xf0, 0xe1, 0x10


	//----- nvinfo : EIATTR_MAXREG_COUNT
	.align		4
.L_388:
        /*002c*/ 	.byte	0x03, 0x1b
        /*002e*/ 	.short	0x00ff


	//----- nvinfo : EIATTR_NUM_BARRIERS
	.align		4
        /*0030*/ 	.byte	0x02, 0x4c
        /*0032*/ 	.byte	0x06
	.zero		1


	//----- nvinfo : EIATTR_ANNOTATIONS
	.align		4
        /*0034*/ 	.byte	0x04, 0x55
        /*0036*/ 	.short	(.L_390 - .L_389)


	//   ....[0]....
.L_389:
        /* <DEDUP_REMOVED lines=21> */


	//----- nvinfo : EIATTR_MERCURY_ISA_VERSION
	.align		4
.L_390:
        /*0170*/ 	.byte	0x03, 0x5f
        /*0172*/ 	.short	0x0000


	//----- nvinfo : EIATTR_INT_WARP_WIDE_INSTR_OFFSETS
	.align		4
        /*0174*/ 	.byte	0x04, 0x31
        /*0176*/ 	.short	(.L_392 - .L_391)


	//   ....[0]....
.L_391:
        /*0178*/ 	.word	0x00017350


	//   ....[1]....
        /*017c*/ 	.word	0x000173c0


	//----- nvinfo : EIATTR_COOP_GROUP_MASK_REGIDS
	.align		4
.L_392:
        /*0180*/ 	.byte	0x04, 0x29
        /*0182*/ 	.short	(.L_394 - .L_393)


	//   ....[0]....
.L_393:
        /*0184*/ 	.word	0xffffffff


	//   ....[1]....
        /*0188*/ 	.word	0xffffffff


	//   ....[2]....
        /*018c*/ 	.word	0xffffffff


	//   ....[3]....
        /*0190*/ 	.word	0xffffffff


	//   ....[4]....
        /*0194*/ 	.word	0xffffffff


	//   ....[5]....
        /*0198*/ 	.word	0xffffffff


	//   ....[6]....
        /*019c*/ 	.word	0xffffffff


	//   ....[7]....
        /*01a0*/ 	.word	0xffffffff


	//   ....[8]....
        /*01a4*/ 	.word	0xffffffff


	//   ....[9]....
        /*01a8*/ 	.word	0xffffffff


	//   ....[10]....
        /*01ac*/ 	.word	0xffffffff


	//   ....[11]....
        /*01b0*/ 	.word	0xffffffff


	//   ....[12]....
        /*01b4*/ 	.word	0xffffffff


	//   ....[13]....
        /*01b8*/ 	.word	0xffffffff


	//   ....[14]....
        /*01bc*/ 	.word	0xffffffff


	//   ....[15]....
        /*01c0*/ 	.word	0xffffffff


	//   ....[16]....
        /*01c4*/ 	.word	0xffffffff


	//   ....[17]....
        /*01c8*/ 	.word	0xffffffff


	//   ....[18]....
        /*01cc*/ 	.word	0xffffffff


	//   ....[19]....
        /*01d0*/ 	.word	0xffffffff


	//   ....[20]....
        /*01d4*/ 	.word	0xffffffff


	//   ....[21]....
        /*01d8*/ 	.word	0xffffffff


	//   ....[22]....
        /*01dc*/ 	.word	0xffffffff


	//   ....[23]....
        /*01e0*/ 	.word	0xffffffff


	//   ....[24]....
        /*01e4*/ 	.word	0xffffffff


	//   ....[25]....
        /*01e8*/ 	.word	0xffffffff


	//   ....[26]....
        /*01ec*/ 	.word	0xffffffff


	//   ....[27]....
        /*01f0*/ 	.word	0xffffffff


	//   ....[28]....
        /*01f4*/ 	.word	0xffffffff


	//   ....[29]....
        /*01f8*/ 	.word	0xffffffff


	//   ....[30]....
        /*01fc*/ 	.word	0xffffffff


	//   ....[31]....
        /*0200*/ 	.word	0xffffffff


	//   ....[32]....
        /*0204*/ 	.word	0xffffffff


	//   ....[33]....
        /*0208*/ 	.word	0xffffffff


	//   ....[34]....
        /*020c*/ 	.word	0xffffffff


	//   ....[35]....
        /*0210*/ 	.word	0xffffffff


	//   ....[36]....
        /*0214*/ 	.word	0xffffffff


	//   ....[37]....
        /*0218*/ 	.word	0xffffffff


	//   ....[38]....
        /*021c*/ 	.word	0xffffffff


	//   ....[39]....
        /*0220*/ 	.word	0xffffffff


	//   ....[40]....
        /*0224*/ 	.word	0xffffffff


	//   ....[41]....
        /*0228*/ 	.word	0xffffffff


	//   ....[42]....
        /*022c*/ 	.word	0xffffffff


	//   ....[43]....
        /*0230*/ 	.word	0xffffffff


	//   ....[44]....
        /*0234*/ 	.word	0xffffffff


	//   ....[45]....
        /*0238*/ 	.word	0xffffffff


	//   ....[46]....
        /*023c*/ 	.word	0xffffffff


	//   ....[47]....
        /*0240*/ 	.word	0xffffffff


	//   ....[48]....
        /*0244*/ 	.word	0xffffffff


	//   ....[49]....
        /*0248*/ 	.word	0xffffffff


	//   ....[50]....
        /*024c*/ 	.word	0xffffffff


	//   ....[51]....
        /*0250*/ 	.word	0xffffffff


	//   ....[52]....
        /*0254*/ 	.word	0xffffffff


	//   ....[53]....
        /*0258*/ 	.word	0xffffffff


	//   ....[54]....
        /*025c*/ 	.word	0xffffffff


	//   ....[55]....
        /*0260*/ 	.word	0xffffffff


	//   ....[56]....
        /*0264*/ 	.word	0xffffffff


	//   ....[57]....
        /*0268*/ 	.word	0xffffffff


	//   ....[58]....
        /*026c*/ 	.word	0xffffffff


	//   ....[59]....
        /*0270*/ 	.word	0xffffffff


	//   ....[60]....
        /*0274*/ 	.word	0xffffffff


	//   ....[61]....
        /*0278*/ 	.word	0xffffffff


	//   ....[62]....
        /*027c*/ 	.word	0xffffffff


	//   ....[63]....
        /*0280*/ 	.word	0xffffffff


	//   ....[64]....
        /*0284*/ 	.word	0xffffffff


	//   ....[65]....
        /*0288*/ 	.word	0xffffffff


	//   ....[66]....
        /*028c*/ 	.word	0xffffffff


	//   ....[67]....
        /*0290*/ 	.word	0xffffffff


	//   ....[68]....
        /*0294*/ 	.word	0xffffffff


	//   ....[69]....
        /*0298*/ 	.word	0xffffffff


	//   ....[70]....
        /*029c*/ 	.word	0xffffffff


	//   ....[71]....
        /*02a0*/ 	.word	0xffffffff


	//   ....[72]....
        /*02a4*/ 	.word	0xffffffff


	//   ....[73]....
        /*02a8*/ 	.word	0xffffffff


	//   ....[74]....
        /*02ac*/ 	.word	0xffffffff


	//   ....[75]....
        /*02b0*/ 	.word	0xffffffff


	//   ....[76]....
        /*02b4*/ 	.word	0xffffffff


	//   ....[77]....
        /*02b8*/ 	.word	0xffffffff


	//   ....[78]....
        /*02bc*/ 	.word	0xffffffff


	//   ....[79]....
        /*02c0*/ 	.word	0xffffffff


	//   ....[80]....
        /*02c4*/ 	.word	0xffffffff


	//   ....[81]....
        /*02c8*/ 	.word	0xffffffff


	//   ....[82]....
        /*02cc*/ 	.word	0xffffffff


	//   ....[83]....
        /*02d0*/ 	.word	0xffffffff


	//   ....[84]....
        /*02d4*/ 	.word	0xffffffff


	//   ....[85]....
        /*02d8*/ 	.word	0xffffffff


	//   ....[86]....
        /*02dc*/ 	.word	0xffffffff


	//   ....[87]....
        /*02e0*/ 	.word	0xffffffff


	//   ....[88]....
        /*02e4*/ 	.word	0xffffffff


	//   ....[89]....
        /*02e8*/ 	.word	0xffffffff


	//   ....[90]....
        /*02ec*/ 	.word	0xffffffff


	//   ....[91]....
        /*02f0*/ 	.word	0xffffffff


	//   ....[92]....
        /*02f4*/ 	.word	0xffffffff


	//   ....[93]....
        /*02f8*/ 	.word	0xffffffff


	//   ....[94]....
        /*02fc*/ 	.word	0xffffffff


	//   ....[95]....
        /*0300*/ 	.word	0xffffffff


	//   ....[96]....
        /*0304*/ 	.word	0xffffffff


	//   ....[97]....
        /*0308*/ 	.word	0xffffffff


	//   ....[98]....
        /*030c*/ 	.word	0xffffffff


	//   ....[99]....
        /*0310*/ 	.word	0xffffffff


	//   ....[100]....
        /*0314*/ 	.word	0xffffffff


	//   ....[101]....
        /*0318*/ 	.word	0xffffffff


	//   ....[102]....
        /*031c*/ 	.word	0xffffffff


	//   ....[103]....
        /*0320*/ 	.word	0xffffffff


	//   ....[104]....
        /*0324*/ 	.word	0xffffffff


	//   ....[105]....
        /*0328*/ 	.word	0xffffffff


	//   ....[106]....
        /*032c*/ 	.word	0xffffffff


	//   ....[107]....
        /*0330*/ 	.word	0xffffffff


	//   ....[108]....
        /*0334*/ 	.word	0xffffffff


	//   ....[109]....
        /*0338*/ 	.word	0xffffffff


	//   ....[110]....
        /*033c*/ 	.word	0xffffffff


	//   ....[111]....
        /*0340*/ 	.word	0xffffffff


	//   ....[112]....
        /*0344*/ 	.word	0xffffffff


	//   ....[113]....
        /*0348*/ 	.word	0xffffffff


	//   ....[114]....
        /*034c*/ 	.word	0xffffffff


	//   ....[115]....
        /*0350*/ 	.word	0xffffffff


	//   ....[116]....
        /*0354*/ 	.word	0xffffffff


	//   ....[117]....
        /*0358*/ 	.word	0xffffffff


	//   ....[118]....
        /*035c*/ 	.word	0xffffffff


	//   ....[119]....
        /*0360*/ 	.word	0xffffffff


	//   ....[120]....
        /*0364*/ 	.word	0xffffffff


	//   ....[121]....
        /*0368*/ 	.word	0xffffffff


	//   ....[122]....
        /*036c*/ 	.word	0xffffffff


	//   ....[123]....
        /*0370*/ 	.word	0xffffffff


	//   ....[124]....
        /*0374*/ 	.word	0xffffffff


	//   ....[125]....
        /*0378*/ 	.word	0xffffffff


	//   ....[126]....
        /*037c*/ 	.word	0xffffffff


	//   ....[127]....
        /*0380*/ 	.word	0xffffffff


	//   ....[128]....
        /*0384*/ 	.word	0xffffffff


	//   ....[129]....
        /*0388*/ 	.word	0xffffffff


	//   ....[130]....
        /*038c*/ 	.word	0xffffffff


	//   ....[131]....
        /*0390*/ 	.word	0xffffffff


	//   ....[132]....
        /*0394*/ 	.word	0xffffffff


	//   ....[133]....
        /*0398*/ 	.word	0xffffffff


	//   ....[134]....
        /*039c*/ 	.word	0xffffffff


	//   ....[135]....
        /*03a0*/ 	.word	0xffffffff


	//   ....[136]....
        /*03a4*/ 	.word	0xffffffff


	//   ....[137]....
        /*03a8*/ 	.word	0xffffffff


	//   ....[138]....
        /*03ac*/ 	.word	0xffffffff


	//   ....[139]....
        /*03b0*/ 	.word	0xffffffff


	//   ....[140]....
        /*03b4*/ 	.word	0xffffffff


	//   ....[141]....
        /*03b8*/ 	.word	0xffffffff


	//   ....[142]....
        /*03bc*/ 	.word	0xffffffff


	//   ....[143]....
        /*03c0*/ 	.word	0xffffffff


	//   ....[144]....
        /*03c4*/ 	.word	0xffffffff


	//   ....[145]....
        /*03c8*/ 	.word	0xffffffff


	//   ....[146]....
        /*03cc*/ 	.word	0xffffffff


	//   ....[147]....
        /*03d0*/ 	.word	0xffffffff


	//   ....[148]....
        /*03d4*/ 	.word	0xffffffff


	//   ....[149]....
        /*03d8*/ 	.word	0xffffffff


	//   ....[150]....
        /*03dc*/ 	.word	0xffffffff


	//   ....[151]....
        /*03e0*/ 	.word	0xffffffff


	//   ....[152]....
        /*03e4*/ 	.word	0xffffffff


	//   ....[153]....
        /*03e8*/ 	.word	0xffffffff


	//   ....[154]....
        /*03ec*/ 	.word	0xffffffff


	//   ....[155]....
        /*03f0*/ 	.word	0xffffffff


	//   ....[156]....
        /*03f4*/ 	.word	0xffffffff


	//   ....[157]....
        /*03f8*/ 	.word	0xffffffff


	//   ....[158]....
        /*03fc*/ 	.word	0xffffffff


	//   ....[159]....
        /*0400*/ 	.word	0xffffffff


	//   ....[160]....
        /*0404*/ 	.word	0xffffffff


	//   ....[161]....
        /*0408*/ 	.word	0xffffffff


	//   ....[162]....
        /*040c*/ 	.word	0xffffffff


	//   ....[163]....
        /*0410*/ 	.word	0xffffffff


	//   ....[164]....
        /*0414*/ 	.word	0xffffffff


	//   ....[165]....
        /*0418*/ 	.word	0xffffffff


	//   ....[166]....
        /*041c*/ 	.word	0xffffffff


	//   ....[167]....
        /*0420*/ 	.word	0xffffffff


	//   ....[168]....
        /*0424*/ 	.word	0xffffffff


	//   ....[169]....
        /*0428*/ 	.word	0xffffffff


	//   ....[170]....
        /*042c*/ 	.word	0xffffffff


	//   ....[171]....
        /*0430*/ 	.word	0xffffffff


	//   ....[172]....
        /*0434*/ 	.word	0xffffffff


	//   ....[173]....
        /*0438*/ 	.word	0xffffffff


	//   ....[174]....
        /*043c*/ 	.word	0xffffffff


	//   ....[175]....
        /*0440*/ 	.word	0xffffffff


	//   ....[176]....
        /*0444*/ 	.word	0xffffffff


	//   ....[177]....
        /*0448*/ 	.word	0xffffffff


	//   ....[178]....
        /*044c*/ 	.word	0xffffffff


	//   ....[179]....
        /*0450*/ 	.word	0xffffffff


	//   ....[180]....
        /*0454*/ 	.word	0xffffffff


	//   ....[181]....
        /*0458*/ 	.word	0xffffffff


	//   ....[182]....
        /*045c*/ 	.word	0xffffffff


	//   ....[183]....
        /*0460*/ 	.word	0xffffffff


	//   ....[184]....
        /*0464*/ 	.word	0xffffffff


	//   ....[185]....
        /*0468*/ 	.word	0xffffffff


	//   ....[186]....
        /*046c*/ 	.word	0xffffffff


	//   ....[187]....
        /*0470*/ 	.word	0xffffffff


	//   ....[188]....
        /*0474*/ 	.word	0xffffffff


	//   ....[189]....
        /*0478*/ 	.word	0xffffffff


	//   ....[190]....
        /*047c*/ 	.word	0xffffffff


	//   ....[191]....
        /*0480*/ 	.word	0xffffffff


	//   ....[192]....
        /*0484*/ 	.word	0xffffffff


	//   ....[193]....
        /*0488*/ 	.word	0xffffffff


	//   ....[194]....
        /*048c*/ 	.word	0xffffffff


	//   ....[195]....
        /*0490*/ 	.word	0xffffffff


	//   ....[196]....
        /*0494*/ 	.word	0xffffffff


	//   ....[197]....
        /*0498*/ 	.word	0xffffffff


	//   ....[198]....
        /*049c*/ 	.word	0xffffffff


	//   ....[199]....
        /*04a0*/ 	.word	0xffffffff


	//   ....[200]....
        /*04a4*/ 	.word	0xffffffff


	//   ....[201]....
        /*04a8*/ 	.word	0xffffffff


	//   ....[202]....
        /*04ac*/ 	.word	0xffffffff


	//   ....[203]....
        /*04b0*/ 	.word	0xffffffff


	//   ....[204]....
        /*04b4*/ 	.word	0xffffffff


	//   ....[205]....
        /*04b8*/ 	.word	0xffffffff


	//   ....[206]....
        /*04bc*/ 	.word	0xffffffff


	//   ....[207]....
        /*04c0*/ 	.word	0xffffffff


	//   ....[208]....
        /*04c4*/ 	.word	0xffffffff


	//   ....[209]....
        /*04c8*/ 	.word	0xffffffff


	//   ....[210]....
        /*04cc*/ 	.word	0xffffffff


	//   ....[211]....
        /*04d0*/ 	.word	0xffffffff


	//   ....[212]....
        /*04d4*/ 	.word	0xffffffff


	//   ....[213]....
        /*04d8*/ 	.word	0xffffffff


	//   ....[214]....
        /*04dc*/ 	.word	0xffffffff


	//   ....[215]....
        /*04e0*/ 	.word	0xffffffff


	//   ....[216]....
        /*04e4*/ 	.word	0xffffffff


	//   ....[217]....
        /*04e8*/ 	.word	0xffffffff


	//   ....[218]....
        /*04ec*/ 	.word	0xffffffff


	//   ....[219]....
        /*04f0*/ 	.word	0xffffffff


	//   ....[220]....
        /*04f4*/ 	.word	0xffffffff


	//   ....[221]....
        /*04f8*/ 	.word	0xffffffff


	//   ....[222]....
        /*04fc*/ 	.word	0xffffffff


	//   ....[223]....
        /*0500*/ 	.word	0xffffffff


	//   ....[224]....
        /*0504*/ 	.word	0xffffffff


	//   ....[225]....
        /*0508*/ 	.word	0xffffffff


	//----- nvinfo : EIATTR_COOP_GROUP_INSTR_OFFSETS
	.align		4
.L_394:
        /*050c*/ 	.byte	0x04, 0x28
        /*050e*/ 	.short	(.L_396 - .L_395)


	//   ....[0]....
.L_395:
        /*0510*/ 	.word	0x00000050


	//   ....[1]....
        /*0514*/ 	.word	0x000001e0


	//   ....[2]....
        /*0518*/ 	.word	0x00000210


	//   ....[3]....
        /*051c*/ 	.word	0x00000240


	//   ....[4]....
        /*0520*/ 	.word	0x00000270


	//   ....[5]....
        /*0524*/ 	.word	0x000002a0


	//   ....[6]....
        /*0528*/ 	.word	0x000002d0


	//   ....[7]....
        /*052c*/ 	.word	0x00000430


	//   ....[8]....
        /*0530*/ 	.word	0x00000470


	//   ....[9]....
        /*0534*/ 	.word	0x000004a0


	//   ....[10]....
        /*0538*/ 	.word	0x000004d0


	//   ....[11]....
        /*053c*/ 	.word	0x00000500


	//   ....[12]....
        /*0540*/ 	.word	0x00000530


	//   ....[13]....
        /*0544*/ 	.word	0x000005c0


	//   ....[14]....
        /*0548*/ 	.word	0x00000600


	//   ....[15]....
        /*054c*/ 	.word	0x00000620


	//   ....[16]....
        /*0550*/ 	.word	0x00000680


	//   ....[17]....
        /*0554*/ 	.word	0x00003890


	//   ....[18]....
        /*0558*/ 	.word	0x000038a0


	//   ....[19]....
        /*055c*/ 	.word	0x00004ab0


	//   ....[20]....
        /*0560*/ 	.word	0x00004ac0


	//   ....[21]....
        /*0564*/ 	.word	0x00005bd0


	//   ....[22]....
        /*0568*/ 	.word	0x00005bf0


	//   ....[23]....
        /*056c*/ 	.word	0x00005fb0


	//   ....[24]....
        /*0570*/ 	.word	0x00005fc0


	//   ....[25]....
        /*0574*/ 	.word	0x00006cf0


	//   ....[26]....
        /*0578*/ 	.word	0x00006d10


	//   ....[27]....
        /*057c*/ 	.word	0x00006e90


	//   ....[28]....
        /*0580*/ 	.word	0x00006ea0


	//   ....[29]....
        /*0584*/ 	.word	0x00007020


	//   ....[30]....
        /*0588*/ 	.word	0x00007040


	//   ....[31]....
        /*058c*/ 	.word	0x000071c0


	//   ....[32]....
        /*0590*/ 	.word	0x000071d0


	//   ....[33]....
        /*0594*/ 	.word	0x000075d0


	//   ....[34]....
        /*0598*/ 	.word	0x000075e0


	//   ....[35]....
        /*059c*/ 	.word	0x000079c0


	//   ....[36]....
        /*05a0*/ 	.word	0x000079e0


	//   ....[37]....
        /*05a4*/ 	.word	0x00007a00


	//   ....[38]....
        /*05a8*/ 	.word	0x00007a20


	//   ....[39]....
        /*05ac*/ 	.word	0x00007db0


	//   ....[40]....
        /*05b0*/ 	.word	0x00007ee0


	//   ....[41]....
        /*05b4*/ 	.word	0x00007f40


	//   ....[42]....
        /*05b8*/ 	.word	0x00007f80


	//   ....[43]....
        /*05bc*/ 	.word	0x00008460


	//   ....[44]....
        /*05c0*/ 	.word	0x000084a0


	//   ....[45]....
        /*05c4*/ 	.word	0x000084e0


	//   ....[46]....
        /*05c8*/ 	.word	0x00008520


	//   ....[47]....
        /*05cc*/ 	.word	0x00008870


	//   ....[48]....
        /*05d0*/ 	.word	0x000088d0


	//   ....[49]....
        /*05d4*/ 	.word	0x00008910


	//   ....[50]....
        /*05d8*/ 	.word	0x00008a50


	//   ....[51]....
        /*05dc*/ 	.word	0x0000bfc0


	//   ....[52]....
        /*05e0*/ 	.word	0x0000c010


	//   ....[53]....
        /*05e4*/ 	.word	0x0000c030


	//   ....[54]....
        /*05e8*/ 	.word	0x0000c040


	//   ....[55]....
        /*05ec*/ 	.word	0x0000c240


	//   ....[56]....
        /*05f0*/ 	.word	0x0000c2e0


	//   ....[57]....
        /*05f4*/ 	.word	0x0000c330


	//   ....[58]....
        /*05f8*/ 	.word	0x0000c3b0


	//   ....[59]....
        /*05fc*/ 	.word	0x0000c6a0


	//   ....[60]....
        /*0600*/ 	.word	0x0000c750


	//   ....[61]....
        /*0604*/ 	.word	0x0000c7d0


	//   ....[62]....
        /*0608*/ 	.word	0x0000c850


	//   ....[63]....
        /*060c*/ 	.word	0x0000cb10


	//   ....[64]....
        /*0610*/ 	.word	0x0000cb70


	//   ....[65]....
        /*0614*/ 	.word	0x0000cbe0


	//   ....[66]....
        /*0618*/ 	.word	0x0000cc20


	//   ....[67]....
        /*061c*/ 	.word	0x000106f0


	//   ....[68]....
        /*0620*/ 	.word	0x00010710


	//   ....[69]....
        /*0624*/ 	.word	0x00011210


	//   ....[70]....
        /*0628*/ 	.word	0x00011230


	//   ....[71]....
        /*062c*/ 	.word	0x00011450


	//   ....[72]....
        /*0630*/ 	.word	0x00011590


	//   ....[73]....
        /*0634*/ 	.word	0x00011790


	//   ....[74]....
        /*0638*/ 	.word	0x000117b0


	//   ....[75]....
        /*063c*/ 	.word	0x000117d0


	//   ....[76]....
        /*0640*/ 	.word	0x000117f0


	//   ....[77]....
        /*0644*/ 	.word	0x000124b0


	//   ....[78]....
        /*0648*/ 	.word	0x000124d0


	//   ....[79]....
        /*064c*/ 	.word	0x00012f20


	//   ....[80]....
        /*0650*/ 	.word	0x00012f40


	//   ....[81]....
        /*0654*/ 	.word	0x00013160


	//   ....[82]....
        /*0658*/ 	.word	0x00013290


	//   ....[83]....
        /*065c*/ 	.word	0x00013430


	//   ....[84]....
        /*0660*/ 	.word	0x00013450


	//   ....[85]....
        /*0664*/ 	.word	0x000134f0


	//   ....[86]....
        /*0668*/ 	.word	0x00013510


	//   ....[87]....
        /*066c*/ 	.word	0x000149b0


	//   ....[88]....
        /*0670*/ 	.word	0x000149d0


	//   ....[89]....
        /*0674*/ 	.word	0x000153d0


	//   ....[90]....
        /*0678*/ 	.word	0x000153f0


	//   ....[91]....
        /*067c*/ 	.word	0x00015620


	//   ....[92]....
        /*0680*/ 	.word	0x00015640


	//   ....[93]....
        /*0684*/ 	.word	0x00015660


	//   ....[94]....
        /*0688*/ 	.word	0x00015680


	//   ....[95]....
        /*068c*/ 	.word	0x00016940


	//   ....[96]....
        /*0690*/ 	.word	0x00016970


	//   ....[97]....
        /*0694*/ 	.word	0x00016990


	//   ....[98]....
        /*0698*/ 	.word	0x000169b0


	//   ....[99]....
        /*069c*/ 	.word	0x00018130


	//   ....[100]....
        /*06a0*/ 	.word	0x00018150


	//   ....[101]....
        /*06a4*/ 	.word	0x00018160


	//   ....[102]....
        /*06a8*/ 	.word	0x00018170


	//   ....[103]....
        /*06ac*/ 	.word	0x00018530


	//   ....[104]....
        /*06b0*/ 	.word	0x00018550


	//   ....[105]....
        /*06b4*/ 	.word	0x000186b0


	//   ....[106]....
        /*06b8*/ 	.word	0x000186c0


	//   ....[107]....
        /*06bc*/ 	.word	0x00018830


	//   ....[108]....
        /*06c0*/ 	.word	0x00018850


	//   ....[109]....
        /*06c4*/ 	.word	0x000189c0


	//   ....[110]....
        /*06c8*/ 	.word	0x000189d0


	//   ....[111]....
        /*06cc*/ 	.word	0x00018d30


	//   ....[112]....
        /*06d0*/ 	.word	0x00018d50


	//   ....[113]....
        /*06d4*/ 	.word	0x00019b00


	//   ....[114]....
        /*06d8*/ 	.word	0x00019b10


	//   ....[115]....
        /*06dc*/ 	.word	0x0001b090


	//   ....[116]....
        /*06e0*/ 	.word	0x0001b0b0


	//   ....[117]....
        /*06e4*/ 	.word	0x0001b220


	//   ....[118]....
        /*06e8*/ 	.word	0x0001b230


	//   ....[119]....
        /*06ec*/ 	.word	0x0001b3a0


	//   ....[120]....
        /*06f0*/ 	.word	0x0001b3c0


	//   ....[121]....
        /*06f4*/ 	.word	0x0001b530


	//   ....[122]....
        /*06f8*/ 	.word	0x0001b540


	//   ....[123]....
        /*06fc*/ 	.word	0x0001b750


	//   ....[124]....
        /*0700*/ 	.word	0x0001b770


	//   ....[125]....
        /*0704*/ 	.word	0x0001b890


	//   ....[126]....
        /*0708*/ 	.word	0x0001b8d0


	//   ....[127]....
        /*070c*/ 	.word	0x0001b900


	//   ....[128]....
        /*0710*/ 	.word	0x0001b930


	//   ....[129]....
        /*0714*/ 	.word	0x0001b960


	//   ....[130]....
        /*0718*/ 	.word	0x0001b990


	//   ....[131]....
        /*071c*/ 	.word	0x0001baf0


	//   ....[132]....
        /*0720*/ 	.word	0x0001bb30


	//   ....[133]....
        /*0724*/ 	.word	0x0001bb60


	//   ....[134]....
        /*0728*/ 	.word	0x0001bb90


	//   ....[135]....
        /*072c*/ 	.word	0x0001bbc0


	//   ....[136]....
        /*0730*/ 	.word	0x0001bbf0


	//   ....[137]....
        /*0734*/ 	.word	0x0001bc80


	//   ....[138]....
        /*0738*/ 	.word	0x0001bcc0


	//   ....[139]....
        /*073c*/ 	.word	0x0001bcd0


	//   ....[140]....
        /*0740*/ 	.word	0x0001bd30


	//   ....[141]....
        /*0744*/ 	.word	0x0001c700


	//   ....[142]....
        /*0748*/ 	.word	0x0001c760


	//   ....[143]....
        /*074c*/ 	.word	0x0001c7b0


	//   ....[144]....
        /*0750*/ 	.word	0x0001c800


	//   ....[145]....
        /*0754*/ 	.word	0x0001c850


	//   ....[146]....
        /*0758*/ 	.word	0x0001c8c0


	//   ....[147]....
        /*075c*/ 	.word	0x0001c900


	//   ....[148]....
        /*0760*/ 	.word	0x0001c970


	//   ....[149]....
        /*0764*/ 	.word	0x0001c9e0


	//   ....[150]....
        /*0768*/ 	.word	0x0001ca40


	//   ....[151]....
        /*076c*/ 	.word	0x0001cab0


	//   ....[152]....
        /*0770*/ 	.word	0x0001cb20


	//   ....[153]....
        /*0774*/ 	.word	0x0001cb80


	//   ....[154]....
        /*0778*/ 	.word	0x0001cbe0


	//   ....[155]....
        /*077c*/ 	.word	0x0001cc40


	//   ....[156]....
        /*0780*/ 	.word	0x0001ccb0


	//   ....[157]....
        /*0784*/ 	.word	0x0001cd10


	//   ....[158]....
        /*0788*/ 	.word	0x0001cd70


	//   ....[159]....
        /*078c*/ 	.word	0x0001cdc0


	//   ....[160]....
        /*0790*/ 	.word	0x0001ce30


	//   ....[161]....
        /*0794*/ 	.word	0x0001ce90


	//   ....[162]....
        /*0798*/ 	.word	0x0001cef0


	//   ....[163]....
        /*079c*/ 	.word	0x0001d130


	//   ....[164]....
        /*07a0*/ 	.word	0x0001d180


	//   ....[165]....
        /*07a4*/ 	.word	0x0001d1d0


	//   ....[166]....
        /*07a8*/ 	.word	0x0001d220


	//   ....[167]....
        /*07ac*/ 	.word	0x0001d280


	//   ....[168]....
        /*07b0*/ 	.word	0x0001d2f0


	//   ....[169]....
        /*07b4*/ 	.word	0x0001d340


	//   ....[170]....
        /*07b8*/ 	.word	0x0001d3b0


	//   ....[171]....
        /*07bc*/ 	.word	0x0001d410


	//   ....[172]....
        /*07c0*/ 	.word	0x0001d470


	//   ....[173]....
        /*07c4*/ 	.word	0x0001d6b0


	//   ....[174]....
        /*07c8*/ 	.word	0x0001d6f0


	//   ....[175]....
        /*07cc*/ 	.word	0x0001d740


	//   ....[176]....
        /*07d0*/ 	.word	0x0001d780


	//   ....[177]....
        /*07d4*/ 	.word	0x0001d7d0


	//   ....[178]....
        /*07d8*/ 	.word	0x0001d820


	//   ....[179]....
        /*07dc*/ 	.word	0x0001d890


	//   ....[180]....
        /*07e0*/ 	.word	0x0001d8d0


	//   ....[181]....
        /*07e4*/ 	.word	0x0001d910


	//   ....[182]....
        /*07e8*/ 	.word	0x0001d960


	//   ....[183]....
        /*07ec*/ 	.word	0x0001d9a0


	//   ....[184]....
        /*07f0*/ 	.word	0x0001d9f0


	//   ....[185]....
        /*07f4*/ 	.word	0x0001da40


	//   ....[186]....
        /*07f8*/ 	.word	0x0001da90


	//   ....[187]....
        /*07fc*/ 	.word	0x0001dae0


	//   ....[188]....
        /*0800*/ 	.word	0x0001db50


	//   ....[189]....
        /*0804*/ 	.word	0x0001dbc0


	//   ....[190]....
        /*0808*/ 	.word	0x0001dc20


	//   ....[191]....
        /*080c*/ 	.word	0x0001dc80


	//   ....[192]....
        /*0810*/ 	.word	0x0001dce0


	//   ....[193]....
        /*0814*/ 	.word	0x0001dd50


	//   ....[194]....
        /*0818*/ 	.word	0x0001ddb0


	//   ....[195]....
        /*081c*/ 	.word	0x0001de10


	//   ....[196]....
        /*0820*/ 	.word	0x0001de70


	//   ....[197]....
        /*0824*/ 	.word	0x0001dee0


	//   ....[198]....
        /*0828*/ 	.word	0x0001df40


	//   ....[199]....
        /*082c*/ 	.word	0x0001dfa0


	//   ....[200]....
        /*0830*/ 	.word	0x0001e000


	//   ....[201]....
        /*0834*/ 	.word	0x0001e070


	//   ....[202]....
        /*0838*/ 	.word	0x0001e0d0


	//   ....[203]....
        /*083c*/ 	.word	0x0001e130


	//   ....[204]....
        /*0840*/ 	.word	0x0001e190


	//   ....[205]....
        /*0844*/ 	.word	0x0001e200


	//   ....[206]....
        /*0848*/ 	.word	0x0001e260


	//   ....[207]....
        /*084c*/ 	.word	0x0001e2c0


	//   ....[208]....
        /*0850*/ 	.word	0x0001e320


	//   ....[209]....
        /*0854*/ 	.word	0x0001e390


	//   ....[210]....
        /*0858*/ 	.word	0x0001e3e0


	//   ....[211]....
        /*085c*/ 	.word	0x0001e420


	//   ....[212]....
        /*0860*/ 	.word	0x0001e470


	//   ....[213]....
        /*0864*/ 	.word	0x0001e4c0


	//   ....[214]....
        /*0868*/ 	.word	0x0001e510


	//   ....[215]....
        /*086c*/ 	.word	0x0001e580


	//   ....[216]....
        /*0870*/ 	.word	0x0001e5c0


	//   ....[217]....
        /*0874*/ 	.word	0x0001e610


	//   ....[218]....
        /*0878*/ 	.word	0x0001e660


	//   ....[219]....
        /*087c*/ 	.word	0x0001e6b0


	//   ....[220]....
        /*0880*/ 	.word	0x0001e700


	//   ....[221]....
        /*0884*/ 	.word	0x0001e770


	//   ....[222]....
        /*0888*/ 	.word	0x0001e7b0


	//   ....[223]....
        /*088c*/ 	.word	0x0001e820


	//   ....[224]....
        /*0890*/ 	.word	0x0001e880


	//   ....[225]....
        /*0894*/ 	.word	0x0001e8f0


	//----- nvinfo : EIATTR_EXIT_INSTR_OFFSETS
	.align		4
.L_396:
        /*0898*/ 	.byte	0x04, 0x1c
        /*089a*/ 	.short	(.L_398 - .L_397)


	//   ....[0]....
.L_397:
        /*089c*/ 	.word	0x00000fe0


	//   ....[1]....
        /*08a0*/ 	.word	0x0001c6c0


	//----- nvinfo : EIATTR_MAX_THREADS
	.align		4
.L_398:
        /*08a4*/ 	.byte	0x04, 0x05
        /*08a6*/ 	.short	(.L_400 - .L_399)
.L_399:
        /*08a8*/ 	.word	0x00000100
        /*08ac*/ 	.word	0x00000001
        /*08b0*/ 	.word	0x00000001


	//----- nvinfo : EIATTR_CRS_STACK_SIZE
	.align		4
.L_400:
        /*08b4*/ 	.byte	0x04, 0x1e
        /*08b6*/ 	.short	(.L_402 - .L_401)
.L_401:
        /*08b8*/ 	.word	0x00000000
.L_402:


//--------------------- .nv.info._ZN7cutlass13device_kernelIN5flash19enable_sm80_to_sm89INS1_16FlashAttnFwdSm80INS1_25CollectiveMainloopFwdSm80ILi8ELi1ELb0EN4cute5tupleIJNS5_1CILi128EEENS7_ILi96EEENS7_ILi256EEEEEELi256ENS_6half_tEfNS_4arch4Sm80ELb0ELb0ELb0ELb0ELb1ELb0ELb1ELb1EEENS1_21CollectiveEpilogueFwdINS6_IJS8_SA_S9_EEENS6_IJNS7_ILi1EEESI_SI_EEESC_SE_Li256ELb0ELb1ELb1ELb0EEENS1_19SingleTileSchedulerILb0ELb1ELb1ELi128EEEEEEEEEvNT_6ParamsE --------------------------
	.section	.nv.info._ZN7cutlass13device_kernelIN5flash19enable_sm80_to_sm89INS1_16FlashAttnFwdSm80INS1_25CollectiveMainloopFwdSm80ILi8ELi1ELb0EN4cute5tupleIJNS5_1CILi128EEENS7_ILi96EEENS7_ILi256EEEEEELi256ENS_6half_tEfNS_4arch4Sm80ELb0ELb0ELb0ELb0ELb1ELb0ELb1ELb1EEENS1_21CollectiveEpilogueFwdINS6_IJS8_SA_S9_EEENS6_IJNS7_ILi1EEESI_SI_EEESC_SE_Li256ELb0ELb1ELb1ELb0EEENS1_19SingleTileSchedulerILb0ELb1ELb1ELi128EEEEEEEEEvNT_6ParamsE,"",@"SHT_CUDA_INFO"
	.sectionflags	@""
	.align	4


	//----- nvinfo : EIATTR_CUDA_API_VERSION
	.align		4
        /*0000*/ 	.byte	0x04, 0x37
        /*0002*/ 	.short	(.L_404 - .L_403)
.L_403:
        /*0004*/ 	.word	0x00000082


	//----- nvinfo : EIATTR_SW2861232_WAR
	.align		4
.L_404:
        /*0008*/ 	.byte	0x01, 0x35
	.zero		2


	//----- nvinfo : EIATTR_PARAM_CBANK
	.align		4
        /*000c*/ 	.byte	0x04, 0x0a
        /*000e*/ 	.short	(.L_406 - .L_405)
	.align		4
.L_405:
        /*0010*/ 	.word	index@(.nv.constant0._ZN7cutlass13device_kernelIN5flash19enable_sm80_to_sm89INS1_16FlashAttnFwdSm80INS1_25CollectiveMainloopFwdSm80ILi8ELi1ELb0EN4cute5tupleIJNS5_1CILi128EEENS7_ILi96EEENS7_ILi256EEEEEELi256ENS_6half_tEfNS_4arch4Sm80ELb0ELb0ELb0ELb0ELb1ELb0ELb1ELb1EEENS1_21CollectiveEpilogueFwdINS6_IJS8_SA_S9_EEENS6_IJNS7_ILi1EEESI_SI_EEESC_SE_Li256ELb0ELb1ELb1ELb0EEENS1_19SingleTileSchedulerILb0ELb1ELb1ELi128EEEEEEEEEvNT_6ParamsE)
        /*0014*/ 	.short	0x0160
        /*0016*/ 	.short	0x0418


	//----- nvinfo : EIATTR_CBANK_PARAM_SIZE
	.align		4
.L_406:
        /*0018*/ 	.byte	0x03, 0x19
        /*001a*/ 	.short	0x0418


	//----- nvinfo : EIATTR_KPARAM_INFO
	.align		4
        /*001c*/ 	.byte	0x04, 0x17
        /*001e*/ 	.short	(.L_408 - .L_407)
.L_407:
        /*0020*/ 	.word	0x00000000
        /*0024*/ 	.short	0x0000
        /*0026*/ 	.short	0x0000
        /*0028*/ 	.byte	0x00, 0xf0, 0x61, 0x10


	//----- nvinfo : EIATTR_MAXREG_COUNT
	.align		4
.L_408:
        /*002c*/ 	.byte	0x03, 0x1b
        /*002e*/ 	.short	0x00ff


	//----- nvinfo : EIATTR_NUM_BARRIERS
	.align		4
        /*0030*/ 	.byte	0x02, 0x4c
        /*0032*/ 	.byte	0x02
	.zero		1


	//----- nvinfo : EIATTR_ANNOTATIONS
	.align		4
        /*0034*/ 	.byte	0x04, 0x55
        /*0036*/ 	.short	(.L_410 - .L_409)


	//   ....[0]....
.L_409:
        /* <DEDUP_REMOVED lines=24> */


	//----- nvinfo : EIATTR_MERCURY_ISA_VERSION
	.align		4
.L_410:
        /*01a8*/ 	.byte	0x03, 0x5f
        /*01aa*/ 	.short	0x0000


	//----- nvinfo : EIATTR_COOP_GROUP_MASK_REGIDS
	.align		4
        /*01ac*/ 	.byte	0x04, 0x29
        /*01ae*/ 	.short	(.L_412 - .L_411)


	//   ....[0]....
.L_411:
        /*01b0*/ 	.word	0xffffffff


	//   ....[1]....
        /*01b4*/ 	.word	0xffffffff


	//   ....[2]....
        /*01b8*/ 	.word	0xffffffff


	//   ....[3]....
        /*01bc*/ 	.word	0xffffffff


	//   ....[4]....
        /*01c0*/ 	.word	0xffffffff


	//   ....[5]....
        /*01c4*/ 	.word	0xffffffff


	//   ....[6]....
        /*01c8*/ 	.word	0xffffffff


	//   ....[7]....
        /*01cc*/ 	.word	0xffffffff


	//   ....[8]....
        /*01d0*/ 	.word	0xffffffff


	//   ....[9]....
        /*01d4*/ 	.word	0xffffffff


	//   ....[10]....
        /*01d8*/ 	.word	0xffffffff


	//   ....[11]....
        /*01dc*/ 	.word	0xffffffff


	//   ....[12]....
        /*01e0*/ 	.word	0xffffffff


	//   ....[13]....
        /*01e4*/ 	.word	0xffffffff


	//   ....[14]....
        /*01e8*/ 	.word	0xffffffff


	//   ....[15]....
        /*01ec*/ 	.word	0xffffffff


	//   ....[16]....
        /*01f0*/ 	.word	0xffffffff


	//   ....[17]....
        /*01f4*/ 	.word	0xffffffff


	//   ....[18]....
        /*01f8*/ 	.word	0xffffffff


	//   ....[19]....
        /*01fc*/ 	.word	0xffffffff


	//   ....[20]....
        /*0200*/ 	.word	0xffffffff


	//   ....[21]....
        /*0204*/ 	.word	0xffffffff


	//   ....[22]....
        /*0208*/ 	.word	0xffffffff


	//   ....[23]....
        /*020c*/ 	.word	0xffffffff


	//   ....[24]....
        /*0210*/ 	.word	0xffffffff


	//   ....[25]....
        /*0214*/ 	.word	0xffffffff


	//   ....[26]....
        /*0218*/ 	.word	0xffffffff


	//   ....[27]....
        /*021c*/ 	.word	0xffffffff


	//   ....[28]....
        /*0220*/ 	.word	0xffffffff


	//   ....[29]....
        /*0224*/ 	.word	0xffffffff


	//   ....[30]....
        /*0228*/ 	.word	0xffffffff


	//   ....[31]....
        /*022c*/ 	.word	0xffffffff


	//   ....[32]....
        /*0230*/ 	.word	0xffffffff


	//   ....[33]....
        /*0234*/ 	.word	0xffffffff


	//   ....[34]....
        /*0238*/ 	.word	0xffffffff


	//   ....[35]....
        /*023c*/ 	.word	0xffffffff


	//   ....[36]....
        /*0240*/ 	.word	0xffffffff


	//   ....[37]....
        /*0244*/ 	.word	0xffffffff


	//   ....[38]....
        /*0248*/ 	.word	0xffffffff


	//   ....[39]....
        /*024c*/ 	.word	0xffffffff


	//   ....[40]....
        /*0250*/ 	.word	0xffffffff


	//   ....[41]....
        /*0254*/ 	.word	0xffffffff


	//   ....[42]....
        /*0258*/ 	.word	0xffffffff


	//   ....[43]....
        /*025c*/ 	.word	0xffffffff


	//   ....[44]....
        /*0260*/ 	.word	0xffffffff


	//   ....[45]....
        /*0264*/ 	.word	0xffffffff


	//   ....[46]....
        /*0268*/ 	.word	0xffffffff


	//   ....[47]....
        /*026c*/ 	.word	0xffffffff


	//   ....[48]....
        /*0270*/ 	.word	0xffffffff


	//   ....[49]....
        /*0274*/ 	.word	0xffffffff


	//   ....[50]....
        /*0278*/ 	.word	0xffffffff


	//   ....[51]....
        /*027c*/ 	.word	0xffffffff


	//   ....[52]....
        /*0280*/ 	.word	0xffffffff


	//   ....[53]....
        /*0284*/ 	.word	0xffffffff


	//   ....[54]....
        /*0288*/ 	.word	0xffffffff


	//   ....[55]....
        /*028c*/ 	.word	0xffffffff


	//   ....[56]....
        /*0290*/ 	.word	0xffffffff


	//   ....[57]....
        /*0294*/ 	.word	0xffffffff


	//   ....[58]....
        /*0298*/ 	.word	0xffffffff


	//----- nvinfo : EIATTR_COOP_GROUP_INSTR_OFFSETS
	.align		4
.L_412:
        /*029c*/ 	.byte	0x04, 0x28
        /*029e*/ 	.short	(.L_414 - .L_413)


	//   ....[0]....
.L_413:
        /*02a0*/ 	.word	0x00000060


	//   ....[1]....
        /*02a4*/ 	.word	0x00000ee0


	//   ....[2]....
        /*02a8*/ 	.word	0x00000f00


	//   ....[3]....
        /*02ac*/ 	.word	0x00001150


	//   ....[4]....
        /*02b0*/ 	.word	0x00001180


	//   ....[5]....
        /*02b4*/ 	.word	0x000012f0


	//   ....[6]....
        /*02b8*/ 	.word	0x00001320


	//   ....[7]....
        /*02bc*/ 	.word	0x00001480


	//   ....[8]....
        /*02c0*/ 	.word	0x000014c0


	//   ....[9]....
        /*02c4*/ 	.word	0x00001bf0


	//   ....[10]....
        /*02c8*/ 	.word	0x00001c30


	//   ....[11]....
        /*02cc*/ 	.word	0x00001c60


	//   ....[12]....
        /*02d0*/ 	.word	0x00001ca0


	//   ....[13]....
        /*02d4*/ 	.word	0x00001ce0


	//   ....[14]....
        /*02d8*/ 	.word	0x00001d20


	//   ....[15]....
        /*02dc*/ 	.word	0x00001d50


	//   ....[16]....
        /*02e0*/ 	.word	0x00001d90


	//   ....[17]....
        /*02e4*/ 	.word	0x00001e80


	//   ....[18]....
        /*02e8*/ 	.word	0x00001eb0


	//   ....[19]....
        /*02ec*/ 	.word	0x00001ef0


	//   ....[20]....
        /*02f0*/ 	.word	0x00001f30


	//   ....[21]....
        /*02f4*/ 	.word	0x00003bd0


	//   ....[22]....
        /*02f8*/ 	.word	0x00003bf0


	//   ....[23]....
        /*02fc*/ 	.word	0x00003c00


	//   ....[24]....
        /*0300*/ 	.word	0x00003c10


	//   ....[25]....
        /*0304*/ 	.word	0x00003ca0


	//   ....[26]....
        /*0308*/ 	.word	0x00003cb0


	//   ....[27]....
        /*030c*/ 	.word	0x000047b0


	//   ....[28]....
        /*0310*/ 	.word	0x00004840


	//   ....[29]....
        /*0314*/ 	.word	0x00004870


	//   ....[30]....
        /*0318*/ 	.word	0x000048e0


	//   ....[31]....
        /*031c*/ 	.word	0x00006810


	//   ....[32]....
        /*0320*/ 	.word	0x00006820


	//   ....[33]....
        /*0324*/ 	.word	0x00006830


	//   ....[34]....
        /*0328*/ 	.word	0x00006840


	//   ....[35]....
        /*032c*/ 	.word	0x00006850


	//   ....[36]....
        /*0330*/ 	.word	0x00006860


	//   ....[37]....
        /*0334*/ 	.word	0x00006c20


	//   ....[38]....
        /*0338*/ 	.word	0x00006c30


	//   ....[39]....
        /*033c*/ 	.word	0x00006d90


	//   ....[40]....
        /*0340*/ 	.word	0x00006dc0


	//   ....[41]....
        /*0344*/ 	.word	0x00006dd0


	//   ....[42]....
        /*0348*/ 	.word	0x00006de0


	//   ....[43]....
        /*034c*/ 	.word	0x00008670


	//   ....[44]....
        /*0350*/ 	.word	0x00008680


	//   ....[45]....
        /*0354*/ 	.word	0x000086b0


	//   ....[46]....
        /*0358*/ 	.word	0x000086c0


	//   ....[47]....
        /*035c*/ 	.word	0x0000acf0


	//   ....[48]....
        /*0360*/ 	.word	0x0000ad00


	//   ....[49]....
        /*0364*/ 	.word	0x0000ad30


	//   ....[50]....
        /*0368*/ 	.word	0x0000ad40


	//   ....[51]....
        /*036c*/ 	.word	0x0000bc30


	//   ....[52]....
        /*0370*/ 	.word	0x0000bc70


	//   ....[53]....
        /*0374*/ 	.word	0x0000bca0


	//   ....[54]....
        /*0378*/ 	.word	0x0000bce0


	//   ....[55]....
        /*037c*/ 	.word	0x0000bd80


	//   ....[56]....
        /*0380*/ 	.word	0x0000bda0


	//   ....[57]....
        /*0384*/ 	.word	0x0000c9f0


	//   ....[58]....
        /*0388*/ 	.word	0x0000ca00


	//----- nvinfo : EIATTR_EXIT_INSTR_OFFSETS
	.align		4
.L_414:
        /*038c*/ 	.byte	0x04, 0x1c
        /*038e*/ 	.short	(.L_416 - .L_415)


	//   ....[0]....
.L_415:
        /*0390*/ 	.word	0x000001c0


	//   ....[1]....
        /*0394*/ 	.word	0x0000ca10


	//   ....[2]....
        /*0398*/ 	.word	0x0000d5b0


	//   ....[3]....
        /*039c*/ 	.word	0x0000d600


	//   ....[4]....
        /*03a0*/ 	.word	0x0000d630


	//   ....[5]....
        /*03a4*/ 	.word	0x0000d690


	//   ....[6]....
        /*03a8*/ 	.word	0x0000d920


	//----- nvinfo : EIATTR_CTAIDZ_USED
	.align		4
.L_416:
        /*03ac*/ 	.byte	0x01, 0x04
	.zero		2


	//----- nvinfo : EIATTR_MAX_THREADS
	.align		4
        /*03b0*/ 	.byte	0x04, 0x05
        /*03b2*/ 	.short	(.L_418 - .L_417)
.L_417:
        /*03b4*/ 	.word	0x00000100
        /*03b8*/ 	.word	0x00000001
        /*03bc*/ 	.word	0x00000001


	//----- nvinfo : EIATTR_CRS_STACK_SIZE
	.align		4
.L_418:
        /*03c0*/ 	.byte	0x04, 0x1e
        /*03c2*/ 	.short	(.L_420 - .L_419)
.L_419:
        /*03c4*/ 	.word	0x00000000
.L_420:


//--------------------- .nv.info._ZN7cutlass13device_kernelIN5flash19enable_sm80_to_sm89INS1_16FlashAttnFwdSm80INS1_25CollectiveMainloopFwdSm80ILi8ELi1ELb0EN4cute5tupleIJNS5_1CILi128EEENS7_ILi64EEENS7_ILi256EEEEEELi256ENS_6half_tEfNS_4arch4Sm80ELb0ELb0ELb0ELb1ELb1ELb0ELb1ELb1EEENS1_21CollectiveEpilogueFwdINS6_IJS8_SA_S9_EEENS6_IJNS7_ILi1EEESI_SI_EEESC_SE_Li256ELb1ELb1ELb1ELb0EEENS1_36VarlenDynamicPersistentTileSchedulerILi128ELi64ELi256ELi256ELb1ELb1ELb0ELb0ELb1ELb1EEEEEEEEEvNT_6ParamsE --------------------------
	.section	.nv.info._ZN7cutlass13device_kernelIN5flash19enable_sm80_to_sm89INS1_16FlashAttnFwdSm80INS1_25CollectiveMainloopFwdSm80ILi8ELi1ELb0EN4cute5tupleIJNS5_1CILi128EEENS7_ILi64EEENS7_ILi256EEEEEELi256ENS_6half_tEfNS_4arch4Sm80ELb0ELb0ELb0ELb1ELb1ELb0ELb1ELb1EEENS1_21CollectiveEpilogueFwdINS6_IJS8_SA_S9_EEENS6_IJNS7_ILi1EEESI_SI_EEESC_SE_Li256ELb1ELb1ELb1ELb0EEENS1_36VarlenDynamicPersistentTileSchedulerILi128ELi64ELi256ELi256ELb1ELb1ELb0ELb0ELb1ELb1EEEEEEEEEvNT_6ParamsE,"",@"SHT_CUDA_INFO"
	.sectionflags	@""
	.align	4


	//----- nvinfo : EIATTR_CUDA_API_VERSION
	.align		4
        /*0000*/ 	.byte	0x04, 0x37
        /*0002*/ 	.short	(.L_422 - .L_421)
.L_421:
        /*0004*/ 	.word	0x00000082


	//----- nvinfo : EIATTR_SW2861232_WAR
	.align		4
.L_422:
        /*0008*/ 	.byte	0x01, 0x35
	.zero		2


	//----- nvinfo : EIATTR_PARAM_CBANK
	.align		4
        /*000c*/ 	.byte	0x04, 0x0a
        /*000e*/ 	.short	(.L_424 - .L_423)
	.align		4
.L_423:
        /*0010*/ 	.word	index@(.nv.constant0._ZN7cutlass13device_kernelIN5flash19enable_sm80_to_sm89INS1_16FlashAttnFwdSm80INS1_25CollectiveMainloopFwdSm80ILi8ELi1ELb0EN4cute5tupleIJNS5_1CILi128EEENS7_ILi64EEENS7_ILi256EEEEEELi256ENS_6half_tEfNS_4arch4Sm80ELb0ELb0ELb0ELb1ELb1ELb0ELb1ELb1EEENS1_21CollectiveEpilogueFwdINS6_IJS8_SA_S9_EEENS6_IJNS7_ILi1EEESI_SI_EEESC_SE_Li256ELb1ELb1ELb1ELb0EEENS1_36VarlenDynamicPersistentTileSchedulerILi128ELi64ELi256ELi256ELb1ELb1ELb0ELb0ELb1ELb1EEEEEEEEEvNT_6ParamsE)
        /*0014*/ 	.short	0x0160
        /*0016*/ 	.short	0x0438


	//----- nvinfo : EIATTR_CBANK_PARAM_SIZE
	.align		4
.L_424:
        /*0018*/ 	.byte	0x03, 0x19
        /*001a*/ 	.short	0x0438


	//----- nvinfo : EIATTR_KPARAM_INFO
	.align		4
        /*001c*/ 	.byte	0x04, 0x17
        /*001e*/ 	.short	(.L_426 - .L_425)
.L_425:
        /*0020*/ 	.word	0x00000000
        /*0024*/ 	.short	0x0000
        /*0026*/ 	.short	0x0000
        /*0028*/ 	.byte	0x00, 0xf0, 0xe1, 0x10


	//----- nvinfo : EIATTR_MAXREG_COUNT
	.align		4
.L_426:
        /*002c*/ 	.byte	0x03, 0x1b
        /*002e*/ 	.short	0x00ff


	//----- nvinfo : EIATTR_NUM_BARRIERS
	.align		4
        /*0030*/ 	.byte	0x02, 0x4c
        /*0032*/ 	.byte	0x06
	.zero		1


	//----- nvinfo : EIATTR_ANNOTATIONS
	.align		4
        /*0034*/ 	.byte	0x04, 0x55
        /*0036*/ 	.short	(.L_428 - .L_427)


	//   ....[0]....
.L_427:
        /* <DEDUP_REMOVED lines=142> */


	//----- nvinfo : EIATTR_MERCURY_ISA_VERSION
	.align		4
.L_428:
        /*0908*/ 	.byte	0x03, 0x5f
        /*090a*/ 	.short	0x0000


	//----- nvinfo : EIATTR_INT_WARP_WIDE_INSTR_OFFSETS
	.align		4
        /*090c*/ 	.byte	0x04, 0x31
        /*090e*/ 	.short	(.L_430 - .L_429)


	//   ....[0]....
.L_429:
        /*0910*/ 	.word	0x0000a8d0


	//   ....[1]....
        /*0914*/ 	.word	0x0000a950


	//----- nvinfo : EIATTR_COOP_GROUP_MASK_REGIDS
	.align		4
.L_430:
        /*0918*/ 	.byte	0x04, 0x29
        /*091a*/ 	.short	(.L_432 - .L_431)


	//   ....[0]....
.L_431:
        /*091c*/ 	.word	0xffffffff


	//   ....[1]....
        /*0920*/ 	.word	0xffffffff


	//   ....[2]....
        /*0924*/ 	.word	0xffffffff


	//   ....[3]....
        /*0928*/ 	.word	0xffffffff


	//   ....[4]....
        /*092c*/ 	.word	0xffffffff


	//   ....[5]....
        /*0930*/ 	.word	0xffffffff


	//   ....[6]....
        /*0934*/ 	.word	0xffffffff


	//   ....[7]....
        /*0938*/ 	.word	0xffffffff


	//   ....[8]....
        /*093c*/ 	.word	0xffffffff


	//   ....[9]....
        /*0940*/ 	.word	0xffffffff


	//   ....[10]....
        /*0944*/ 	.word	0xffffffff


	//   ....[11]....
        /*0948*/ 	.word	0xffffffff


	//   ....[12]....
        /*094c*/ 	.word	0xffffffff


	//   ....[13]....
        /*0950*/ 	.word	0xffffffff


	//   ....[14]....
        /*0954*/ 	.word	0xffffffff


	//   ....[15]....
        /*0958*/ 	.word	0xffffffff


	//   ....[16]....
        /*095c*/ 	.word	0xffffffff


	//   ....[17]....
        /*0960*/ 	.word	0xffffffff


	//   ....[18]....
        /*0964*/ 	.word	0xffffffff


	//   ....[19]....
        /*0968*/ 	.word	0xffffffff


	//   ....[20]....
        /*096c*/ 	.word	0xffffffff


	//   ....[21]....
        /*0970*/ 	.word	0xffffffff


	//   ....[22]....
        /*0974*/ 	.word	0xffffffff


	//   ....[23]....
        /*0978*/ 	.word	0xffffffff


	//   ....[24]....
        /*097c*/ 	.word	0xffffffff


	//   ....[25]....
        /*0980*/ 	.word	0xffffffff


	//   ....[26]....
        /*0984*/ 	.word	0xffffffff


	//   ....[27]....
        /*0988*/ 	.word	0xffffffff


	//   ....[28]....
        /*098c*/ 	.word	0xffffffff


	//   ....[29]....
        /*0990*/ 	.word	0xffffffff


	//   ....[30]....
        /*0994*/ 	.word	0xffffffff


	//   ....[31]....
        /*0998*/ 	.word	0xffffffff


	//   ....[32]....
        /*099c*/ 	.word	0xffffffff


	//   ....[33]....
        /*09a0*/ 	.word	0xffffffff


	//   ....[34]....
        /*09a4*/ 	.word	0xffffffff


	//   ....[35]....
        /*09a8*/ 	.word	0xffffffff


	//   ....[36]....
        /*09ac*/ 	.word	0xffffffff


	//   ....[37]....
        /*09b0*/ 	.word	0xffffffff


	//   ....[38]....
        /*09b4*/ 	.word	0xffffffff


	//   ....[39]....
        /*09b8*/ 	.word	0xffffffff


	//   ....[40]....
        /*09bc*/ 	.word	0xffffffff


	//   ....[41]....
        /*09c0*/ 	.word	0xffffffff


	//   ....[42]....
        /*09c4*/ 	.word	0xffffffff


	//   ....[43]....
        /*09c8*/ 	.word	0xffffffff


	//   ....[44]....
        /*09cc*/ 	.word	0xffffffff


	//   ....[45]....
        /*09d0*/ 	.word	0xffffffff


	//   ....[46]....
        /*09d4*/ 	.word	0xffffffff


	//   ....[47]....
        /*09d8*/ 	.word	0xffffffff


	//   ....[48]....
        /*09dc*/ 	.word	0xffffffff


	//   ....[49]....
        /*09e0*/ 	.word	0xffffffff


	//   ....[50]....
        /*09e4*/ 	.word	0xffffffff


	//   ....[51]....
        /*09e8*/ 	.word	0xffffffff


	//   ....[52]....
        /*09ec*/ 	.word	0xffffffff


	//   ....[53]....
        /*09f0*/ 	.word	0xffffffff


	//   ....[54]....
        /*09f4*/ 	.word	0xffffffff


	//   ....[55]....
        /*09f8*/ 	.word	0xffffffff


	//   ....[56]....
        /*09fc*/ 	.word	0xffffffff


	//   ....[57]....
        /*0a00*/ 	.word	0xffffffff


	//   ....[58]....
        /*0a04*/ 	.word	0xffffffff


	//   ....[59]....
        /*0a08*/ 	.word	0xffffffff


	//   ....[60]....
        /*0a0c*/ 	.word	0xffffffff


	//   ....[61]....
        /*0a10*/ 	.word	0xffffffff


	//   ....[62]....
        /*0a14*/ 	.word	0xffffffff


	//   ....[63]....
        /*0a18*/ 	.word	0xffffffff


	//   ....[64]....
        /*0a1c*/ 	.word	0xffffffff


	//   ....[65]....
        /*0a20*/ 	.word	0xffffffff


	//   ....[66]....
        /*0a24*/ 	.word	0xffffffff


	//   ....[67]....
        /*0a28*/ 	.word	0xffffffff


	//   ....[68]....
        /*0a2c*/ 	.word	0xffffffff


	//   ....[69]....
        /*0a30*/ 	.word	0xffffffff


	//   ....[70]....
        /*0a34*/ 	.word	0xffffffff


	//   ....[71]....
        /*0a38*/ 	.word	0xffffffff


	//   ....[72]....
        /*0a3c*/ 	.word	0xffffffff


	//   ....[73]....
        /*0a40*/ 	.word	0xffffffff


	//   ....[74]....
        /*0a44*/ 	.word	0xffffffff


	//   ....[75]....
        /*0a48*/ 	.word	0xffffffff


	//   ....[76]....
        /*0a4c*/ 	.word	0xffffffff


	//   ....[77]....
        /*0a50*/ 	.word	0xffffffff


	//   ....[78]....
        /*0a54*/ 	.word	0xffffffff


	//   ....[79]....
        /*0a58*/ 	.word	0xffffffff


	//   ....[80]....
        /*0a5c*/ 	.word	0xffffffff


	//   ....[81]....
        /*0a60*/ 	.word	0xffffffff


	//   ....[82]....
        /*0a64*/ 	.word	0xffffffff


	//   ....[83]....
        /*0a68*/ 	.word	0xffffffff


	//   ....[84]....
        /*0a6c*/ 	.word	0xffffffff


	//   ....[85]....
        /*0a70*/ 	.word	0xffffffff


	//   ....[86]....
        /*0a74*/ 	.word	0xffffffff


	//   ....[87]....
        /*0a78*/ 	.word	0xffffffff


	//   ....[88]....
        /*0a7c*/ 	.word	0xffffffff


	//   ....[89]....
        /*0a80*/ 	.word	0xffffffff


	//   ....[90]....
        /*0a84*/ 	.word	0xffffffff


	//   ....[91]....
        /*0a88*/ 	.word	0xffffffff


	//   ....[92]....
        /*0a8c*/ 	.word	0xffffffff


	//   ....[93]....
        /*0a90*/ 	.word	0xffffffff


	//   ....[94]....
        /*0a94*/ 	.word	0xffffffff


	//   ....[95]....
        /*0a98*/ 	.word	0xffffffff


	//   ....[96]....
        /*0a9c*/ 	.word	0xffffffff


	//   ....[97]....
        /*0aa0*/ 	.word	0xffffffff


	//   ....[98]....
        /*0aa4*/ 	.word	0xffffffff


	//   ....[99]....
        /*0aa8*/ 	.word	0xffffffff


	//   ....[100]....
        /*0aac*/ 	.word	0xffffffff


	//   ....[101]....
        /*0ab0*/ 	.word	0xffffffff


	//   ....[102]....
        /*0ab4*/ 	.word	0xffffffff


	//   ....[103]....
        /*0ab8*/ 	.word	0xffffffff


	//   ....[104]....
        /*0abc*/ 	.word	0xffffffff


	//   ....[105]....
        /*0ac0*/ 	.word	0xffffffff


	//   ....[106]....
        /*0ac4*/ 	.word	0xffffffff


	//   ....[107]....
        /*0ac8*/ 	.word	0xffffffff


	//   ....[108]....
        /*0acc*/ 	.word	0xffffffff


	//   ....[109]....
        /*0ad0*/ 	.word	0xffffffff


	//   ....[110]....
        /*0ad4*/ 	.word	0xffffffff


	//   ....[111]....
        /*0ad8*/ 	.word	0xffffffff


	//   ....[112]....
        /*0adc*/ 	.word	0xffffffff


	//   ....[113]....
        /*0ae0*/ 	.word	0xffffffff


	//   ....[114]....
        /*0ae4*/ 	.word	0xffffffff


	//   ....[115]....
        /*0ae8*/ 	.word	0xffffffff


	//   ....[116]....
        /*0aec*/ 	.word	0xffffffff


	//   ....[117]....
        /*0af0*/ 	.word	0xffffffff


	//   ....[118]....
        /*0af4*/ 	.word	0xffffffff


	//   ....[119]....
        /*0af8*/ 	.word	0xffffffff


	//   ....[120]....
        /*0afc*/ 	.word	0xffffffff


	//   ....[121]....
        /*0b00*/ 	.word	0xffffffff


	//   ....[122]....
        /*0b04*/ 	.word	0xffffffff


	//   ....[123]....
        /*0b08*/ 	.word	0xffffffff


	//   ....[124]....
        /*0b0c*/ 	.word	0xffffffff


	//   ....[125]....
        /*0b10*/ 	.word	0xffffffff


	//   ....[126]....
        /*0b14*/ 	.word	0xffffffff


	//   ....[127]....
        /*0b18*/ 	.word	0xffffffff


	//   ....[128]....
        /*0b1c*/ 	.word	0xffffffff


	//   ....[129]....
        /*0b20*/ 	.word	0xffffffff


	//   ....[130]....
        /*0b24*/ 	.word	0xffffffff


	//   ....[131]....
        /*0b28*/ 	.word	0xffffffff


	//   ....[132]....
        /*0b2c*/ 	.word	0xffffffff


	//   ....[133]....
        /*0b30*/ 	.word	0xffffffff


	//   ....[134]....
        /*0b34*/ 	.word	0xffffffff


	//   ....[135]....
        /*0b38*/ 	.word	0xffffffff


	//   ....[136]....
        /*0b3c*/ 	.word	0xffffffff


	//   ....[137]....
        /*0b40*/ 	.word	0xffffffff


	//   ....[138]....
        /*0b44*/ 	.word	0xffffffff


	//   ....[139]....
        /*0b48*/ 	.word	0xffffffff


	//   ....[140]....
        /*0b4c*/ 	.word	0xffffffff


	//   ....[141]....
        /*0b50*/ 	.word	0xffffffff


	//   ....[142]....
        /*0b54*/ 	.word	0xffffffff


	//   ....[143]....
        /*0b58*/ 	.word	0xffffffff


	//   ....[144]....
        /*0b5c*/ 	.word	0xffffffff


	//   ....[145]....
        /*0b60*/ 	.word	0xffffffff


	//   ....[146]....
        /*0b64*/ 	.word	0xffffffff


	//   ....[147]....
        /*0b68*/ 	.word	0xffffffff


	//   ....[148]....
        /*0b6c*/ 	.word	0xffffffff


	//   ....[149]....
        /*0b70*/ 	.word	0xffffffff


	//   ....[150]....
        /*0b74*/ 	.word	0xffffffff


	//   ....[151]....
        /*0b78*/ 	.word	0xffffffff


	//   ....[152]....
        /*0b7c*/ 	.word	0xffffffff


	//   ....[153]....
        /*0b80*/ 	.word	0xffffffff


	//   ....[154]....
        /*0b84*/ 	.word	0xffffffff


	//   ....[155]....
        /*0b88*/ 	.word	0xffffffff


	//   ....[156]....
        /*0b8c*/ 	.word	0xffffffff


	//   ....[157]....
        /*0b90*/ 	.word	0xffffffff


	//   ....[158]....
        /*0b94*/ 	.word	0xffffffff


	//   ....[159]....
        /*0b98*/ 	.word	0xffffffff


	//   ....[160]....
        /*0b9c*/ 	.word	0xffffffff


	//   ....[161]....
        /*0ba0*/ 	.word	0xffffffff


	//   ....[162]....
        /*0ba4*/ 	.word	0xffffffff


	//   ....[163]....
        /*0ba8*/ 	.word	0xffffffff


	//   ....[164]....
        /*0bac*/ 	.word	0xffffffff


	//   ....[165]....
        /*0bb0*/ 	.word	0xffffffff


	//   ....[166]....
        /*0bb4*/ 	.word	0xffffffff


	//   ....[167]....
        /*0bb8*/ 	.word	0xffffffff


	//   ....[168]....
        /*0bbc*/ 	.word	0xffffffff


	//   ....[169]....
        /*0bc0*/ 	.word	0xffffffff


	//   ....[170]....
        /*0bc4*/ 	.word	0xffffffff


	//   ....[171]....
        /*0bc8*/ 	.word	0xffffffff


	//   ....[172]....
        /*0bcc*/ 	.word	0xffffffff


	//   ....[173]....
        /*0bd0*/ 	.word	0xffffffff


	//   ....[174]....
        /*0bd4*/ 	.word	0xffffffff


	//   ....[175]....
        /*0bd8*/ 	.word	0xffffffff


	//----- nvinfo : EIATTR_COOP_GROUP_INSTR_OFFSETS
	.align		4
.L_432:
        /*0bdc*/ 	.byte	0x04, 0x28
        /*0bde*/ 	.short	(.L_434 - .L_433)


	//   ....[0]....
.L_433:
        /*0be0*/ 	.word	0x00000050


	//   ....[1]....
        /*0be4*/ 	.word	0x00000200


	//   ....[2]....
        /*0be8*/ 	.word	0x00000230


	//   ....[3]....
        /*0bec*/ 	.word	0x00000260


	//   ....[4]....
        /*0bf0*/ 	.word	0x00000290


	//   ....[5]....
        /*0bf4*/ 	.word	0x000002c0


	//   ....[6]....
        /*0bf8*/ 	.word	0x000002f0


	//   ....[7]....
        /*0bfc*/ 	.word	0x00000460


	//   ....[8]....
        /*0c00*/ 	.word	0x000004a0


	//   ....[9]....
        /*0c04*/ 	.word	0x000004d0


	//   ....[10]....
        /*0c08*/ 	.word	0x00000500


	//   ....[11]....
        /*0c0c*/ 	.word	0x00000530


	//   ....[12]....
        /*0c10*/ 	.word	0x00000560


	//   ....[13]....
        /*0c14*/ 	.word	0x000005f0


	//   ....[14]....
        /*0c18*/ 	.word	0x00000620


	//   ....[15]....
        /*0c1c*/ 	.word	0x00000640


	//   ....[16]....
        /*0c20*/ 	.word	0x000006a0


	//   ....[17]....
        /*0c24*/ 	.word	0x00002970


	//   ....[18]....
        /*0c28*/ 	.word	0x00002990


	//   ....[19]....
        /*0c2c*/ 	.word	0x00002b50


	//   ....[20]....
        /*0c30*/ 	.word	0x00002b60


	//   ....[21]....
        /*0c34*/ 	.word	0x00002d00


	//   ....[22]....
        /*0c38*/ 	.word	0x00002d20


	//   ....[23]....
        /*0c3c*/ 	.word	0x00002ec0


	//   ....[24]....
        /*0c40*/ 	.word	0x00002ed0


	//   ....[25]....
        /*0c44*/ 	.word	0x00003410


	//   ....[26]....
        /*0c48*/ 	.word	0x00003440


	//   ....[27]....
        /*0c4c*/ 	.word	0x00003460


	//   ....[28]....
        /*0c50*/ 	.word	0x00003470


	//   ....[29]....
        /*0c54*/ 	.word	0x00003670


	//   ....[30]....
        /*0c58*/ 	.word	0x00003690


	//   ....[31]....
        /*0c5c*/ 	.word	0x00003780


	//   ....[32]....
        /*0c60*/ 	.word	0x00003960


	//   ....[33]....
        /*0c64*/ 	.word	0x00004970


	//   ....[34]....
        /*0c68*/ 	.word	0x00004990


	//   ....[35]....
        /*0c6c*/ 	.word	0x00004a90


	//   ....[36]....
        /*0c70*/ 	.word	0x00004aa0


	//   ....[37]....
        /*0c74*/ 	.word	0x000051b0


	//   ....[38]....
        /*0c78*/ 	.word	0x000051c0


	//   ....[39]....
        /*0c7c*/ 	.word	0x000051f0


	//   ....[40]....
        /*0c80*/ 	.word	0x00005200


	//   ....[41]....
        /*0c84*/ 	.word	0x00006af0


	//   ....[42]....
        /*0c88*/ 	.word	0x00006b00


	//   ....[43]....
        /*0c8c*/ 	.word	0x00006b30


	//   ....[44]....
        /*0c90*/ 	.word	0x00006b40


	//   ....[45]....
        /*0c94*/ 	.word	0x00007d20


	//   ....[46]....
        /*0c98*/ 	.word	0x00007d40


	//   ....[47]....
        /*0c9c*/ 	.word	0x00007e50


	//   ....[48]....
        /*0ca0*/ 	.word	0x00007e70


	//   ....[49]....
        /*0ca4*/ 	.word	0x00008210


	//   ....[50]....
        /*0ca8*/ 	.word	0x00008230


	//   ....[51]....
        /*0cac*/ 	.word	0x00008250


	//   ....[52]....
        /*0cb0*/ 	.word	0x00008270


	//   ....[53]....
        /*0cb4*/ 	.word	0x00009eb0


	//   ....[54]....
        /*0cb8*/ 	.word	0x00009ee0


	//   ....[55]....
        /*0cbc*/ 	.word	0x00009f00


	//   ....[56]....
        /*0cc0*/ 	.word	0x00009f10


	//   ....[57]....
        /*0cc4*/ 	.word	0x0000b7c0


	//   ....[58]....
        /*0cc8*/ 	.word	0x0000b7d0


	//   ....[59]....
        /*0ccc*/ 	.word	0x0000b7f0


	//   ....[60]....
        /*0cd0*/ 	.word	0x0000b800


	//   ....[61]....
        /*0cd4*/ 	.word	0x0000bbb0


	//   ....[62]....
        /*0cd8*/ 	.word	0x0000bbd0


	//   ....[63]....
        /*0cdc*/ 	.word	0x0000bd90


	//   ....[64]....
        /*0ce0*/ 	.word	0x0000bda0


	//   ....[65]....
        /*0ce4*/ 	.word	0x0000bf50


	//   ....[66]....
        /*0ce8*/ 	.word	0x0000bf70


	//   ....[67]....
        /*0cec*/ 	.word	0x0000c120


	//   ....[68]....
        /*0cf0*/ 	.word	0x0000c130


	//   ....[69]....
        /*0cf4*/ 	.word	0x0000c4d0


	//   ....[70]....
        /*0cf8*/ 	.word	0x0000c4f0


	//   ....[71]....
        /*0cfc*/ 	.word	0x0000d140


	//   ....[72]....
        /*0d00*/ 	.word	0x0000d150


	//   ....[73]....
        /*0d04*/ 	.word	0x0000e4f0


	//   ....[74]....
        /*0d08*/ 	.word	0x0000e510


	//   ....[75]....
        /*0d0c*/ 	.word	0x0000e6e0


	//   ....[76]....
        /*0d10*/ 	.word	0x0000e6f0


	//   ....[77]....
        /*0d14*/ 	.word	0x0000e8a0


	//   ....[78]....
        /*0d18*/ 	.word	0x0000e8c0


	//   ....[79]....
        /*0d1c*/ 	.word	0x0000ea70


	//   ....[80]....
        /*0d20*/ 	.word	0x0000ea80


	//   ....[81]....
        /*0d24*/ 	.word	0x0000ecf0


	//   ....[82]....
        /*0d28*/ 	.word	0x0000ed10


	//   ....[83]....
        /*0d2c*/ 	.word	0x0000ee40


	//   ....[84]....
        /*0d30*/ 	.word	0x0000ee80


	//   ....[85]....
        /*0d34*/ 	.word	0x0000eeb0


	//   ....[86]....
        /*0d38*/ 	.word	0x0000eee0


	//   ....[87]....
        /*0d3c*/ 	.word	0x0000ef10


	//   ....[88]....
        /*0d40*/ 	.word	0x0000ef40


	//   ....[89]....
        /*0d44*/ 	.word	0x0000f0a0


	//   ....[90]....
        /*0d48*/ 	.word	0x0000f0e0


	//   ....[91]....
        /*0d4c*/ 	.word	0x0000f110


	//   ....[92]....
        /*0d50*/ 	.word	0x0000f140


	//   ....[93]....
        /*0d54*/ 	.word	0x0000f170


	//   ....[94]....
        /*0d58*/ 	.word	0x0000f1a0


	//   ....[95]....
        /*0d5c*/ 	.word	0x0000f230


	//   ....[96]....
        /*0d60*/ 	.word	0x0000f260


	//   ....[97]....
        /*0d64*/ 	.word	0x0000f270


	//   ....[98]....
        /*0d68*/ 	.word	0x0000f2d0


	//   ....[99]....
        /*0d6c*/ 	.word	0x0000f8b0


	//   ....[100]....
        /*0d70*/ 	.word	0x0000f910


	//   ....[101]....
        /*0d74*/ 	.word	0x0000f960


	//   ....[102]....
        /*0d78*/ 	.word	0x0000f9b0


	//   ....[103]....
        /*0d7c*/ 	.word	0x0000fa00


	//   ....[104]....
        /*0d80*/ 	.word	0x0000fa70


	//   ....[105]....
        /*0d84*/ 	.word	0x0000fac0


	//   ....[106]....
        /*0d88*/ 	.word	0x0000fb20


	//   ....[107]....
        /*0d8c*/ 	.word	0x0000fb90


	//   ....[108]....
        /*0d90*/ 	.word	0x0000fbf0


	//   ....[109]....
        /*0d94*/ 	.word	0x0000fc60


	//   ....[110]....
        /*0d98*/ 	.word	0x0000fcd0


	//   ....[111]....
        /*0d9c*/ 	.word	0x0000fd40


	//   ....[112]....
        /*0da0*/ 	.word	0x0000fda0


	//   ....[113]....
        /*0da4*/ 	.word	0x0000fe10


	//   ....[114]....
        /*0da8*/ 	.word	0x0000fe80


	//   ....[115]....
        /*0dac*/ 	.word	0x0000fef0


	//   ....[116]....
        /*0db0*/ 	.word	0x0000ff50


	//   ....[117]....
        /*0db4*/ 	.word	0x0000ffc0


	//   ....[118]....
        /*0db8*/ 	.word	0x00010030


	//   ....[119]....
        /*0dbc*/ 	.word	0x000101a0


	//   ....[120]....
        /*0dc0*/ 	.word	0x00010200


	//   ....[121]....
        /*0dc4*/ 	.word	0x00010260


	//   ....[122]....
        /*0dc8*/ 	.word	0x000102b0


	//   ....[123]....
        /*0dcc*/ 	.word	0x00010300


	//   ....[124]....
        /*0dd0*/ 	.word	0x00010350


	//   ....[125]....
        /*0dd4*/ 	.word	0x000103c0


	//   ....[126]....
        /*0dd8*/ 	.word	0x00010430


	//   ....[127]....
        /*0ddc*/ 	.word	0x000104a0


	//   ....[128]....
        /*0de0*/ 	.word	0x00010620


	//   ....[129]....
        /*0de4*/ 	.word	0x00010680


	//   ....[130]....
        /*0de8*/ 	.word	0x000106d0


	//   ....[131]....
        /*0dec*/ 	.word	0x00010710


	//   ....[132]....
        /*0df0*/ 	.word	0x00010760


	//   ....[133]....
        /*0df4*/ 	.word	0x000107a0


	//   ....[134]....
        /*0df8*/ 	.word	0x000107f0


	//   ....[135]....
        /*0dfc*/ 	.word	0x00010840


	//   ....[136]....
        /*0e00*/ 	.word	0x00010890


	//   ....[137]....
        /*0e04*/ 	.word	0x000108e0


	//   ....[138]....
        /*0e08*/ 	.word	0x00010950


	//   ....[139]....
        /*0e0c*/ 	.word	0x000109c0


	//   ....[140]....
        /*0e10*/ 	.word	0x00010a30


	//   ....[141]....
        /*0e14*/ 	.word	0x00010a90


	//   ....[142]....
        /*0e18*/ 	.word	0x00010b00


	//   ....[143]....
        /*0e1c*/ 	.word	0x00010b70


	//   ....[144]....
        /*0e20*/ 	.word	0x00010be0


	//   ....[145]....
        /*0e24*/ 	.word	0x00010c40


	//   ....[146]....
        /*0e28*/ 	.word	0x00010cb0


	//   ....[147]....
        /*0e2c*/ 	.word	0x00010d20


	//   ....[148]....
        /*0e30*/ 	.word	0x00010d90


	//   ....[149]....
        /*0e34*/ 	.word	0x00010df0


	//   ....[150]....
        /*0e38*/ 	.word	0x00010e60


	//   ....[151]....
        /*0e3c*/ 	.word	0x00010ed0


	//   ....[152]....
        /*0e40*/ 	.word	0x00010f40


	//   ....[153]....
        /*0e44*/ 	.word	0x00010fa0


	//   ....[154]....
        /*0e48*/ 	.word	0x00011010


	//   ....[155]....
        /*0e4c*/ 	.word	0x00011080


	//   ....[156]....
        /*0e50*/ 	.word	0x000110f0


	//   ....[157]....
        /*0e54*/ 	.word	0x00011150


	//   ....[158]....
        /*0e58*/ 	.word	0x000111c0


	//   ....[159]....
        /*0e5c*/ 	.word	0x00011230


	//   ....[160]....
        /*0e60*/ 	.word	0x00011280


	//   ....[161]....
        /*0e64*/ 	.word	0x000112c0


	//   ....[162]....
        /*0e68*/ 	.word	0x00011310


	//   ....[163]....
        /*0e6c*/ 	.word	0x00011360


	//   ....[164]....
        /*0e70*/ 	.word	0x000113b0


	//   ....[165]....
        /*0e74*/ 	.word	0x00011420


	//   ....[166]....
        /*0e78*/ 	.word	0x00011470


	//   ....[167]....
        /*0e7c*/ 	.word	0x000114c0


	//   ....[168]....
        /*0e80*/ 	.word	0x00011510


	//   ....[169]....
        /*0e84*/ 	.word	0x00011560


	//   ....[170]....
        /*0e88*/ 	.word	0x000115b0


	//   ....[171]....
        /*0e8c*/ 	.word	0x00011620


	//   ....[172]....
        /*0e90*/ 	.word	0x00011670


	//   ....[173]....
        /*0e94*/ 	.word	0x000116d0


	//   ....[174]....
        /*0e98*/ 	.word	0x00011730


	//   ....[175]....
        /*0e9c*/ 	.word	0x000117a0


	//----- nvinfo : EIATTR_EXIT_INSTR_OFFSETS
	.align		4
.L_434:
        /*0ea0*/ 	.byte	0x04, 0x1c
        /*0ea2*/ 	.short	(.L_436 - .L_435)


	//   ....[0]....
.L_435:
        /*0ea4*/ 	.word	0x00000c10


	//   ....[1]....
        /*0ea8*/ 	.word	0x0000f870


	//----- nvinfo : EIATTR_MAX_THREADS
	.align		4
.L_436:
        /*0eac*/ 	.byte	0x04, 0x05
        /*0eae*/ 	.short	(.L_438 - .L_437)
.L_437:
        /*0eb0*/ 	.word	0x00000100
        /*0eb4*/ 	.word	0x00000001
        /*0eb8*/ 	.word	0x00000001


	//----- nvinfo : EIATTR_CRS_STACK_SIZE
	.align		4
.L_438:
        /*0ebc*/ 	.byte	0x04, 0x1e
        /*0ebe*/ 	.short	(.L_440 - .L_439)
.L_439:
        /*0ec0*/ 	.word	0x00000000
.L_440:


//--------------------- .nv.info._ZN7cutlass13device_kernelIN5flash19enable_sm80_to_sm89INS1_16FlashAttnFwdSm80INS1_25CollectiveMainloopFwdSm80ILi8ELi1ELb0EN4cute5tupleIJNS5_1CILi128EEENS7_ILi48EEENS7_ILi256EEEEEELi256ENS_6half_tEfNS_4arch4Sm80ELb0ELb0ELb0ELb1ELb1ELb1ELb1ELb1EEENS1_21CollectiveEpilogueFwdINS6_IJS8_SA_S9_EEENS6_IJNS7_ILi1EEESI_SI_EEESC_SE_Li256ELb1ELb1ELb1ELb0EEENS1_36VarlenDynamicPersistentTileSchedulerILi128ELi48ELi256ELi256ELb1ELb1ELb0ELb0ELb1ELb1EEEEEEEEEvNT_6ParamsE --------------------------
	.section	.nv.info._ZN7cutlass13device_kernelIN5flash19enable_sm80_to_sm89INS1_16FlashAttnFwdSm80INS1_25CollectiveMainloopFwdSm80ILi8ELi1ELb0EN4cute5tupleIJNS5_1CILi128EEENS7_ILi48EEENS7_ILi256EEEEEELi256ENS_6half_tEfNS_4arch4Sm80ELb0ELb0ELb0ELb1ELb1ELb1ELb1ELb1EEENS1_21CollectiveEpilogueFwdINS6_IJS8_SA_S9_EEENS6_IJNS7_ILi1EEESI_SI_EEESC_SE_Li256ELb1ELb1ELb1ELb0EEENS1_36VarlenDynamicPersistentTileSchedulerILi128ELi48ELi256ELi256ELb1ELb1ELb0ELb0ELb1ELb1EEEEEEEEEvNT_6ParamsE,"",@"SHT_CUDA_INFO"
	.sectionflags	@""
	.align	4


	//----- nvinfo : EIATTR_CUDA_API_VERSION
	.align		4
        /*0000*/ 	.byte	0x04, 0x37
        /*0002*/ 	.short	(.L_442 - .L_441)
.L_441:
        /*0004*/ 	.word	0x00000082


	//----- nvinfo : EIATTR_SW2861232_WAR
	.align		4
.L_442:
        /*0008*/ 	.byte	0x01, 0x35
	.zero		2


	//----- nvinfo : EIATTR_PARAM_CBANK
	.align		4
        /*000c*/ 	.byte	0x04, 0x0a
        /*000e*/ 	.short	(.L_444 - .L_443)
	.align		4
.L_443:
        /*0010*/ 	.word	index@(.nv.constant0._ZN7cutlass13device_kernelIN5flash19enable_sm80_to_sm89INS1_16FlashAttnFwdSm80INS1_25CollectiveMainloopFwdSm80ILi8ELi1ELb0EN4cute5tupleIJNS5_1CILi128EEENS7_ILi48EEENS7_ILi256EEEEEELi256ENS_6half_tEfNS_4arch4Sm80ELb0ELb0ELb0ELb1ELb1ELb1ELb1ELb1EEENS1_21CollectiveEpilogueFwdINS6_IJS8_SA_S9_EEENS6_IJNS7_ILi1EEESI_SI_EEESC_SE_Li256ELb1ELb1ELb1ELb0EEENS1_36VarlenDynamicPersistentTileSchedulerILi128ELi48ELi256ELi256ELb1ELb1ELb0ELb0ELb1ELb1EEEEEEEEEvNT_6ParamsE)
        /*0014*/ 	.short	0x0160
        /*0016*/ 	.short	0x0438


	//----- nvinfo : EIATTR_CBANK_PARAM_SIZE
	.align		4
.L_444:
        /*0018*/ 	.byte	0x03, 0x19
        /*001a*/ 	.short	0x0438


	//----- nvinfo : EIATTR_KPARAM_INFO
	.align		4
        /*001c*/ 	.byte	0x04, 0x17
        /*001e*/ 	.short	(.L_446 - .L_445)
.L_445:
        /*0020*/ 	.word	0x00000000
        /*0024*/ 	.short	0x0000
        /*0026*/ 	.short	0x0000
        /*0028*/ 	.byte	0x00, 0xf0, 0xe1, 0x10


	//----- nvinfo : EIATTR_MAXREG_COUNT
	.align		4
.L_446:
        /*002c*/ 	.byte	0x03, 0x1b
        /*002e*/ 	.short	0x00ff


	//----- nvinfo : EIATTR_NUM_BARRIERS
	.align		4
        /*0030*/ 	.byte	0x02, 0x4c
        /*0032*/ 	.byte	0x06
	.zero		1


	//----- nvinfo : EIATTR_ANNOTATIONS
	.align		4
        /*0034*/ 	.byte	0x04, 0x55
        /*0036*/ 	.short	(.L_448 - .L_447)


	//   ....[0]....
.L_447:
        /* <DEDUP_REMOVED lines=159> */


	//----- nvinfo : EIATTR_MERCURY_ISA_VERSION
	.align		4
.L_448:
        /*0a18*/ 	.byte	0x03, 0x5f
        /*0a1a*/ 	.short	0x0000


	//----- nvinfo : EIATTR_INT_WARP_WIDE_INSTR_OFFSETS
	.align		4
        /*0a1c*/ 	.byte	0x04, 0x31
        /*0a1e*/ 	.short	(.L_450 - .L_449)


	//   ....[0]....
.L_449:
        /*0a20*/ 	.word	0x000170a0


	//   ....[1]....
        /*0a24*/ 	.word	0x00017110


	//----- nvinfo : EIATTR_COOP_GROUP_MASK_REGIDS
	.align		4
.L_450:
        /*0a28*/ 	.byte	0x04, 0x29
        /*0a2a*/ 	.short	(.L_452 - .L_451)


	//   ....[0]....
.L_451:
        /*0a2c*/ 	.word	0xffffffff


	//   ....[1]....
        /*0a30*/ 	.word	0xffffffff


	//   ....[2]....
        /*0a34*/ 	.word	0xffffffff


	//   ....[3]....
        /*0a38*/ 	.word	0xffffffff


	//   ....[4]....
        /*0a3c*/ 	.word	0xffffffff


	//   ....[5]....
        /*0a40*/ 	.word	0xffffffff


	//   ....[6]....
        /*0a44*/ 	.word	0xffffffff


	//   ....[7]....
        /*0a48*/ 	.word	0xffffffff


	//   ....[8]....
        /*0a4c*/ 	.word	0xffffffff


	//   ....[9]....
        /*0a50*/ 	.word	0xffffffff


	//   ....[10]....
        /*0a54*/ 	.word	0xffffffff


	//   ....[11]....
        /*0a58*/ 	.word	0xffffffff


	//   ....[12]....
        /*0a5c*/ 	.word	0xffffffff


	//   ....[13]....
        /*0a60*/ 	.word	0xffffffff


	//   ....[14]....
        /*0a64*/ 	.word	0xffffffff


	//   ....[15]....
        /*0a68*/ 	.word	0xffffffff


	//   ....[16]....
        /*0a6c*/ 	.word	0xffffffff


	//   ....[17]....
        /*0a70*/ 	.word	0xffffffff


	//   ....[18]....
        /*0a74*/ 	.word	0xffffffff


	//   ....[19]....
        /*0a78*/ 	.word	0xffffffff


	//   ....[20]....
        /*0a7c*/ 	.word	0xffffffff


	//   ....[21]....
        /*0a80*/ 	.word	0xffffffff


	//   ....[22]....
        /*0a84*/ 	.word	0xffffffff


	//   ....[23]....
        /*0a88*/ 	.word	0xffffffff


	//   ....[24]....
        /*0a8c*/ 	.word	0xffffffff


	//   ....[25]....
        /*0a90*/ 	.word	0xffffffff


	//   ....[26]....
        /*0a94*/ 	.word	0xffffffff


	//   ....[27]....
        /*0a98*/ 	.word	0xffffffff


	//   ....[28]....
        /*0a9c*/ 	.word	0xffffffff


	//   ....[29]....
        /*0aa0*/ 	.word	0xffffffff


	//   ....[30]....
        /*0aa4*/ 	.word	0xffffffff


	//   ....[31]....
        /*0aa8*/ 	.word	0xffffffff


	//   ....[32]....
        /*0aac*/ 	.word	0xffffffff


	//   ....[33]....
        /*0ab0*/ 	.word	0xffffffff


	//   ....[34]....
        /*0ab4*/ 	.word	0xffffffff


	//   ....[35]....
        /*0ab8*/ 	.word	0xffffffff


	//   ....[36]....
        /*0abc*/ 	.word	0xffffffff


	//   ....[37]....
        /*0ac0*/ 	.word	0xffffffff


	//   ....[38]....
        /*0ac4*/ 	.word	0xffffffff


	//   ....[39]....
        /*0ac8*/ 	.word	0xffffffff


	//   ....[40]....
        /*0acc*/ 	.word	0xffffffff


	//   ....[41]....
        /*0ad0*/ 	.word	0xffffffff


	//   ....[42]....
        /*0ad4*/ 	.word	0xffffffff


	//   ....[43]....
        /*0ad8*/ 	.word	0xffffffff


	//   ....[44]....
        /*0adc*/ 	.word	0xffffffff


	//   ....[45]....
        /*0ae0*/ 	.word	0xffffffff


	//   ....[46]....
        /*0ae4*/ 	.word	0xffffffff


	//   ....[47]....
        /*0ae8*/ 	.word	0xffffffff


	//   ....[48]....
        /*0aec*/ 	.word	0xffffffff


	//   ....[49]....
        /*0af0*/ 	.word	0xffffffff


	//   ....[50]....
        /*0af4*/ 	.word	0xffffffff


	//   ....[51]....
        /*0af8*/ 	.word	0xffffffff


	//   ....[52]....
        /*0afc*/ 	.word	0xffffffff


	//   ....[53]....
        /*0b00*/ 	.word	0xffffffff


	//   ....[54]....
        /*0b04*/ 	.word	0xffffffff


	//   ....[55]....
        /*0b08*/ 	.word	0xffffffff


	//   ....[56]....
        /*0b0c*/ 	.word	0xffffffff


	//   ....[57]....
        /*0b10*/ 	.word	0xffffffff


	//   ....[58]....
        /*0b14*/ 	.word	0xffffffff


	//   ....[59]....
        /*0b18*/ 	.word	0xffffffff


	//   ....[60]....
        /*0b1c*/ 	.word	0xffffffff


	//   ....[61]....
        /*0b20*/ 	.word	0xffffffff


	//   ....[62]....
        /*0b24*/ 	.word	0xffffffff


	//   ....[63]....
        /*0b28*/ 	.word	0xffffffff


	//   ....[64]....
        /*0b2c*/ 	.word	0xffffffff


	//   ....[65]....
        /*0b30*/ 	.word	0xffffffff


	//   ....[66]....
        /*0b34*/ 	.word	0xffffffff


	//   ....[67]....
        /*0b38*/ 	.word	0xffffffff


	//   ....[68]....
        /*0b3c*/ 	.word	0xffffffff


	//   ....[69]....
        /*0b40*/ 	.word	0xffffffff


	//   ....[70]....
        /*0b44*/ 	.word	0xffffffff


	//   ....[71]....
        /*0b48*/ 	.word	0xffffffff


	//   ....[72]....
        /*0b4c*/ 	.word	0xffffffff


	//   ....[73]....
        /*0b50*/ 	.word	0xffffffff


	//   ....[74]....
        /*0b54*/ 	.word	0xffffffff


	//   ....[75]....
        /*0b58*/ 	.word	0xffffffff


	//   ....[76]....
        /*0b5c*/ 	.word	0xffffffff


	//   ....[77]....
        /*0b60*/ 	.word	0xffffffff


	//   ....[78]....
        /*0b64*/ 	.word	0xffffffff


	//   ....[79]....
        /*0b68*/ 	.word	0xffffffff


	//   ....[80]....
        /*0b6c*/ 	.word	0xffffffff


	//   ....[81]....
        /*0b70*/ 	.word	0xffffffff


	//   ....[82]....
        /*0b74*/ 	.word	0xffffffff


	//   ....[83]....
        /*0b78*/ 	.word	0xffffffff


	//   ....[84]....
        /*0b7c*/ 	.word	0xffffffff


	//   ....[85]....
        /*0b80*/ 	.word	0xffffffff


	//   ....[86]....
        /*0b84*/ 	.word	0xffffffff


	//   ....[87]....
        /*0b88*/ 	.word	0xffffffff


	//   ....[88]....
        /*0b8c*/ 	.word	0xffffffff


	//   ....[89]....
        /*0b90*/ 	.word	0xffffffff


	//   ....[90]....
        /*0b94*/ 	.word	0xffffffff


	//   ....[91]....
        /*0b98*/ 	.word	0xffffffff


	//   ....[92]....
        /*0b9c*/ 	.word	0xffffffff


	//   ....[93]....
        /*0ba0*/ 	.word	0xffffffff


	//   ....[94]....
        /*0ba4*/ 	.word	0xffffffff


	//   ....[95]....
        /*0ba8*/ 	.word	0xffffffff


	//   ....[96]....
        /*0bac*/ 	.word	0xffffffff


	//   ....[97]....
        /*0bb0*/ 	.word	0xffffffff


	//   ....[98]....
        /*0bb4*/ 	.word	0xffffffff


	//   ....[99]....
        /*0bb8*/ 	.word	0xffffffff


	//   ....[100]....
        /*0bbc*/ 	.word	0xffffffff


	//   ....[101]....
        /*0bc0*/ 	.word	0xffffffff


	//   ....[102]....
        /*0bc4*/ 	.word	0xffffffff


	//   ....[103]....
        /*0bc8*/ 	.word	0xffffffff


	//   ....[104]....
        /*0bcc*/ 	.word	0xffffffff


	//   ....[105]....
        /*0bd0*/ 	.word	0xffffffff


	//   ....[106]....
        /*0bd4*/ 	.word	0xffffffff


	//   ....[107]....
        /*0bd8*/ 	.word	0xffffffff


	//   ....[108]....
        /*0bdc*/ 	.word	0xffffffff


	//   ....[109]....
        /*0be0*/ 	.word	0xffffffff


	//   ....[110]....
        /*0be4*/ 	.word	0xffffffff


	//   ....[111]....
        /*0be8*/ 	.word	0xffffffff


	//   ....[112]....
        /*0bec*/ 	.word	0xffffffff


	//   ....[113]....
        /*0bf0*/ 	.word	0xffffffff


	//   ....[114]....
        /*0bf4*/ 	.word	0xffffffff


	//   ....[115]....
        /*0bf8*/ 	.word	0xffffffff


	//   ....[116]....
        /*0bfc*/ 	.word	0xffffffff


	//   ....[117]....
        /*0c00*/ 	.word	0xffffffff


	//   ....[118]....
        /*0c04*/ 	.word	0xffffffff


	//   ....[119]....
        /*0c08*/ 	.word	0xffffffff


	//   ....[120]....
        /*0c0c*/ 	.word	0xffffffff


	//   ....[121]....
        /*0c10*/ 	.word	0xffffffff


	//   ....[122]....
        /*0c14*/ 	.word	0xffffffff


	//   ....[123]....
        /*0c18*/ 	.word	0xffffffff


	//   ....[124]....
        /*0c1c*/ 	.word	0xffffffff


	//   ....[125]....
        /*0c20*/ 	.word	0xffffffff


	//   ....[126]....
        /*0c24*/ 	.word	0xffffffff


	//   ....[127]....
        /*0c28*/ 	.word	0xffffffff


	//   ....[128]....
        /*0c2c*/ 	.word	0xffffffff


	//   ....[129]....
        /*0c30*/ 	.word	0xffffffff


	//   ....[130]....
        /*0c34*/ 	.word	0xffffffff


	//   ....[131]....
        /*0c38*/ 	.word	0xffffffff


	//   ....[132]....
        /*0c3c*/ 	.word	0xffffffff


	//   ....[133]....
        /*0c40*/ 	.word	0xffffffff


	//   ....[134]....
        /*0c44*/ 	.word	0xffffffff


	//   ....[135]....
        /*0c48*/ 	.word	0xffffffff


	//   ....[136]....
        /*0c4c*/ 	.word	0xffffffff


	//   ....[137]....
        /*0c50*/ 	.word	0xffffffff


	//   ....[138]....
        /*0c54*/ 	.word	0xffffffff


	//   ....[139]....
        /*0c58*/ 	.word	0xffffffff


	//   ....[140]....
        /*0c5c*/ 	.word	0xffffffff


	//   ....[141]....
        /*0c60*/ 	.word	0xffffffff


	//   ....[142]....
        /*0c64*/ 	.word	0xffffffff


	//   ....[143]....
        /*0c68*/ 	.word	0xffffffff


	//   ....[144]....
        /*0c6c*/ 	.word	0xffffffff


	//   ....[145]....
        /*0c70*/ 	.word	0xffffffff


	//   ....[146]....
        /*0c74*/ 	.word	0xffffffff


	//   ....[147]....
        /*0c78*/ 	.word	0xffffffff


	//   ....[148]....
        /*0c7c*/ 	.word	0xffffffff


	//   ....[149]....
        /*0c80*/ 	.word	0xffffffff


	//   ....[150]....
        /*0c84*/ 	.word	0xffffffff


	//   ....[151]....
        /*0c88*/ 	.word	0xffffffff


	//   ....[152]....
        /*0c8c*/ 	.word	0xffffffff


	//   ....[153]....
        /*0c90*/ 	.word	0xffffffff


	//   ....[154]....
        /*0c94*/ 	.word	0xffffffff


	//   ....[155]....
        /*0c98*/ 	.word	0xffffffff


	//   ....[156]....
        /*0c9c*/ 	.word	0xffffffff


	//   ....[157]....
        /*0ca0*/ 	.word	0xffffffff


	//   ....[158]....
        /*0ca4*/ 	.word	0xffffffff


	//   ....[159]....
        /*0ca8*/ 	.word	0xffffffff


	//   ....[160]....
        /*0cac*/ 	.word	0xffffffff


	//   ....[161]....
        /*0cb0*/ 	.word	0xffffffff


	//   ....[162]....
        /*0cb4*/ 	.word	0xffffffff


	//   ....[163]....
        /*0cb8*/ 	.word	0xffffffff


	//   ....[164]....
        /*0cbc*/ 	.word	0xffffffff


	//   ....[165]....
        /*0cc0*/ 	.word	0xffffffff


	//   ....[166]....
        /*0cc4*/ 	.word	0xffffffff


	//   ....[167]....
        /*0cc8*/ 	.word	0xffffffff


	//   ....[168]....
        /*0ccc*/ 	.word	0xffffffff


	//   ....[169]....
        /*0cd0*/ 	.word	0xffffffff


	//   ....[170]....
        /*0cd4*/ 	.word	0xffffffff


	//   ....[171]....
        /*0cd8*/ 	.word	0xffffffff


	//   ....[172]....
        /*0cdc*/ 	.word	0xffffffff


	//   ....[173]....
        /*0ce0*/ 	.word	0xffffffff


	//   ....[174]....
        /*0ce4*/ 	.word	0xffffffff


	//   ....[175]....
        /*0ce8*/ 	.word	0xffffffff


	//   ....[176]....
        /*0cec*/ 	.word	0xffffffff


	//   ....[177]....
        /*0cf0*/ 	.word	0xffffffff


	//   ....[178]....
        /*0cf4*/ 	.word	0xffffffff


	//   ....[179]....
        /*0cf8*/ 	.word	0xffffffff


	//   ....[180]....
        /*0cfc*/ 	.word	0xffffffff


	//   ....[181]....
        /*0d00*/ 	.word	0xffffffff


	//   ....[182]....
        /*0d04*/ 	.word	0xffffffff


	//   ....[183]....
        /*0d08*/ 	.word	0xffffffff


	//   ....[184]....
        /*0d0c*/ 	.word	0xffffffff


	//   ....[185]....
        /*0d10*/ 	.word	0xffffffff


	//   ....[186]....
        /*0d14*/ 	.word	0xffffffff


	//   ....[187]....
        /*0d18*/ 	.word	0xffffffff


	//   ....[188]....
        /*0d1c*/ 	.word	0xffffffff


	//   ....[189]....
        /*0d20*/ 	.word	0xffffffff


	//   ....[190]....
        /*0d24*/ 	.word	0xffffffff


	//   ....[191]....
        /*0d28*/ 	.word	0xffffffff


	//   ....[192]....
        /*0d2c*/ 	.word	0xffffffff


	//   ....[193]....
        /*0d30*/ 	.word	0xffffffff


	//   ....[194]....
        /*0d34*/ 	.word	0xffffffff


	//   ....[195]....
        /*0d38*/ 	.word	0xffffffff


	//   ....[196]....
        /*0d3c*/ 	.word	0xffffffff


	//   ....[197]....
        /*0d40*/ 	.word	0xffffffff


	//   ....[198]....
        /*0d44*/ 	.word	0xffffffff


	//   ....[199]....
        /*0d48*/ 	.word	0xffffffff


	//   ....[200]....
        /*0d4c*/ 	.word	0xffffffff


	//   ....[201]....
        /*0d50*/ 	.word	0xffffffff


	//   ....[202]....
        /*0d54*/ 	.word	0xffffffff


	//   ....[203]....
        /*0d58*/ 	.word	0xffffffff


	//----- nvinfo : EIATTR_COOP_GROUP_INSTR_OFFSETS
	.align		4
.L_452:
        /*0d5c*/ 	.byte	0x04, 0x28
        /*0d5e*/ 	.short	(.L_454 - .L_453)


	//   ....[0]....
.L_453:
        /*0d60*/ 	.word	0x00000050


	//   ....[1]....
        /*0d64*/ 	.word	0x00000200


	//   ....[2]....
        /*0d68*/ 	.word	0x00000230


	//   ....[3]....
        /*0d6c*/ 	.word	0x00000260


	//   ....[4]....
        /*0d70*/ 	.word	0x00000290


	//   ....[5]....
        /*0d74*/ 	.word	0x000002c0


	//   ....[6]....
        /*0d78*/ 	.word	0x000002f0


	//   ....[7]....
        /*0d7c*/ 	.word	0x00000460


	//   ....[8]....
        /*0d80*/ 	.word	0x000004a0


	//   ....[9]....
        /*0d84*/ 	.word	0x000004d0


	//   ....[10]....
        /*0d88*/ 	.word	0x00000500


	//   ....[11]....
        /*0d8c*/ 	.word	0x00000530


	//   ....[12]....
        /*0d90*/ 	.word	0x00000560


	//   ....[13]....
        /*0d94*/ 	.word	0x000005f0


	//   ....[14]....
        /*0d98*/ 	.word	0x00000620


	//   ....[15]....
        /*0d9c*/ 	.word	0x00000640


	//   ....[16]....
        /*0da0*/ 	.word	0x000006a0


	//   ....[17]....
        /*0da4*/ 	.word	0x00003fd0


	//   ....[18]....
        /*0da8*/ 	.word	0x00004060


	//   ....[19]....
        /*0dac*/ 	.word	0x00005070


	//   ....[20]....
        /*0db0*/ 	.word	0x00005080


	//   ....[21]....
        /*0db4*/ 	.word	0x00006590


	//   ....[22]....
        /*0db8*/ 	.word	0x00006600


	//   ....[23]....
        /*0dbc*/ 	.word	0x000076a0


	//   ....[24]....
        /*0dc0*/ 	.word	0x000076b0


	//   ....[25]....
        /*0dc4*/ 	.word	0x00008650


	//   ....[26]....
        /*0dc8*/ 	.word	0x00008680


	//   ....[27]....
        /*0dcc*/ 	.word	0x00008840


	//   ....[28]....
        /*0dd0*/ 	.word	0x00008860


	//   ....[29]....
        /*0dd4*/ 	.word	0x00008c90


	//   ....[30]....
        /*0dd8*/ 	.word	0x00008d50


	//   ....[31]....
        /*0ddc*/ 	.word	0x00008ef0


	//   ....[32]....
        /*0de0*/ 	.word	0x00008f10


	//   ....[33]....
        /*0de4*/ 	.word	0x00009db0


	//   ....[34]....
        /*0de8*/ 	.word	0x00009dd0


	//   ....[35]....
        /*0dec*/ 	.word	0x00009f60


	//   ....[36]....
        /*0df0*/ 	.word	0x00009f70


	//   ....[37]....
        /*0df4*/ 	.word	0x0000a0e0


	//   ....[38]....
        /*0df8*/ 	.word	0x0000a100


	//   ....[39]....
        /*0dfc*/ 	.word	0x0000a270


	//   ....[40]....
        /*0e00*/ 	.word	0x0000a280


	//   ....[41]....
        /*0e04*/ 	.word	0x0000a6f0


	//   ....[42]....
        /*0e08*/ 	.word	0x0000a710


	//   ....[43]....
        /*0e0c*/ 	.word	0x0000a800


	//   ....[44]....
        /*0e10*/ 	.word	0x0000a810


	//   ....[45]....
        /*0e14*/ 	.word	0x0000aa70


	//   ....[46]....
        /*0e18*/ 	.word	0x0000aab0


	//   ....[47]....
        /*0e1c*/ 	.word	0x0000aaf0


	//   ....[48]....
        /*0e20*/ 	.word	0x0000ab20


	//   ....[49]....
        /*0e24*/ 	.word	0x0000dc60


	//   ....[50]....
        /*0e28*/ 	.word	0x0000dca0


	//   ....[51]....
        /*0e2c*/ 	.word	0x0000dce0


	//   ....[52]....
        /*0e30*/ 	.word	0x0000dd10


	//   ....[53]....
        /*0e34*/ 	.word	0x00011370


	//   ....[54]....
        /*0e38*/ 	.word	0x000113a0


	//   ....[55]....
        /*0e3c*/ 	.word	0x000115a0


	//   ....[56]....
        /*0e40*/ 	.word	0x000115b0


	//   ....[57]....
        /*0e44*/ 	.word	0x00012370


	//   ....[58]....
        /*0e48*/ 	.word	0x00012390


	//   ....[59]....
        /*0e4c*/ 	.word	0x000124f0


	//   ....[60]....
        /*0e50*/ 	.word	0x00012500


	//   ....[61]....
        /*0e54*/ 	.word	0x00012a10


	//   ....[62]....
        /*0e58*/ 	.word	0x00012a40


	//   ....[63]....
        /*0e5c*/ 	.word	0x00012a50


	//   ....[64]....
        /*0e60*/ 	.word	0x00012a80


	//   ....[65]....
        /*0e64*/ 	.word	0x00013c20


	//   ....[66]....
        /*0e68*/ 	.word	0x00013c30


	//   ....[67]....
        /*0e6c*/ 	.word	0x00013d70


	//   ....[68]....
        /*0e70*/ 	.word	0x00013d80


	//   ....[69]....
        /*0e74*/ 	.word	0x00014ac0


	//   ....[70]....
        /*0e78*/ 	.word	0x00014ae0


	//   ....[71]....
        /*0e7c*/ 	.word	0x00014c00


	//   ....[72]....
        /*0e80*/ 	.word	0x00014c10


	//   ....[73]....
        /*0e84*/ 	.word	0x00014ec0


	//   ....[74]....
        /*0e88*/ 	.word	0x00014ef0


	//   ....[75]....
        /*0e8c*/ 	.word	0x00014f10


	//   ....[76]....
        /*0e90*/ 	.word	0x00014f30


	//   ....[77]....
        /*0e94*/ 	.word	0x00016690


	//   ....[78]....
        /*0e98*/ 	.word	0x000166b0


	//   ....[79]....
        /*0e9c*/ 	.word	0x000166d0


	//   ....[80]....
        /*0ea0*/ 	.word	0x000166f0


	//   ....[81]....
        /*0ea4*/ 	.word	0x00017f80


	//   ....[82]....
        /*0ea8*/ 	.word	0x00017fa0


	//   ....[83]....
        /*0eac*/ 	.word	0x00017fc0


	//   ....[84]....
        /*0eb0*/ 	.word	0x00017fe0


	//   ....[85]....
        /*0eb4*/ 	.word	0x00018380


	//   ....[86]....
        /*0eb8*/ 	.word	0x000183a0


	//   ....[87]....
        /*0ebc*/ 	.word	0x00018500


	//   ....[88]....
        /*0ec0*/ 	.word	0x00018510


	//   ....[89]....
        /*0ec4*/ 	.word	0x00018680


	//   ....[90]....
        /*0ec8*/ 	.word	0x000186a0


	//   ....[91]....
        /*0ecc*/ 	.word	0x00018810


	//   ....[92]....
        /*0ed0*/ 	.word	0x00018820


	//   ....[93]....
        /*0ed4*/ 	.word	0x00018bc0


	//   ....[94]....
        /*0ed8*/ 	.word	0x00018be0


	//   ....[95]....
        /*0edc*/ 	.word	0x00019820


	//   ....[96]....
        /*0ee0*/ 	.word	0x00019830


	//   ....[97]....
        /*0ee4*/ 	.word	0x0001acc0


	//   ....[98]....
        /*0ee8*/ 	.word	0x0001ace0


	//   ....[99]....
        /*0eec*/ 	.word	0x0001ae50


	//   ....[100]....
        /*0ef0*/ 	.word	0x0001ae60


	//   ....[101]....
        /*0ef4*/ 	.word	0x0001afd0


	//   ....[102]....
        /*0ef8*/ 	.word	0x0001aff0


	//   ....[103]....
        /*0efc*/ 	.word	0x0001b160


	//   ....[104]....
        /*0f00*/ 	.word	0x0001b170


	//   ....[105]....
        /*0f04*/ 	.word	0x0001b3a0


	//   ....[106]....
        /*0f08*/ 	.word	0x0001b3c0


	//   ....[107]....
        /*0f0c*/ 	.word	0x0001b4f0


	//   ....[108]....
        /*0f10*/ 	.word	0x0001b530


	//   ....[109]....
        /*0f14*/ 	.word	0x0001b560


	//   ....[110]....
        /*0f18*/ 	.word	0x0001b590


	//   ....[111]....
        /*0f1c*/ 	.word	0x0001b5c0


	//   ....[112]....
        /*0f20*/ 	.word	0x0001b5f0


	//   ....[113]....
        /*0f24*/ 	.word	0x0001b750


	//   ....[114]....
        /*0f28*/ 	.word	0x0001b790


	//   ....[115]....
        /*0f2c*/ 	.word	0x0001b7c0


	//   ....[116]....
        /*0f30*/ 	.word	0x0001b7f0


	//   ....[117]....
        /*0f34*/ 	.word	0x0001b820


	//   ....[118]....
        /*0f38*/ 	.word	0x0001b850


	//   ....[119]....
        /*0f3c*/ 	.word	0x0001b8e0


	//   ....[120]....
        /*0f40*/ 	.word	0x0001b910


	//   ....[121]....
        /*0f44*/ 	.word	0x0001b920


	//   ....[122]....
        /*0f48*/ 	.word	0x0001b980


	//   ....[123]....
        /*0f4c*/ 	.word	0x0001bf70


	//   ....[124]....
        /*0f50*/ 	.word	0x0001bfd0


	//   ....[125]....
        /*0f54*/ 	.word	0x0001c030


	//   ....[126]....
        /*0f58*/ 	.word	0x0001c090


	//   ....[127]....
        /*0f5c*/ 	.word	0x0001c0f0


	//   ....[128]....
        /*0f60*/ 	.word	0x0001c160


	//   ....[129]....
        /*0f64*/ 	.word	0x0001c1b0


	//   ....[130]....
        /*0f68*/ 	.word	0x0001c210


	//   ....[131]....
        /*0f6c*/ 	.word	0x0001c280


	//   ....[132]....
        /*0f70*/ 	.word	0x0001c2e0


	//   ....[133]....
        /*0f74*/ 	.word	0x0001c350


	//   ....[134]....
        /*0f78*/ 	.word	0x0001c3c0


	//   ....[135]....
        /*0f7c*/ 	.word	0x0001c430


	//   ....[136]....
        /*0f80*/ 	.word	0x0001c490


	//   ....[137]....
        /*0f84*/ 	.word	0x0001c500


	//   ....[138]....
        /*0f88*/ 	.word	0x0001c570


	//   ....[139]....
        /*0f8c*/ 	.word	0x0001c5e0


	//   ....[140]....
        /*0f90*/ 	.word	0x0001c640


	//   ....[141]....
        /*0f94*/ 	.word	0x0001c6b0


	//   ....[142]....
        /*0f98*/ 	.word	0x0001c710


	//   ....[143]....
        /*0f9c*/ 	.word	0x0001c780


	//   ....[144]....
        /*0fa0*/ 	.word	0x0001c7f0


	//   ....[145]....
        /*0fa4*/ 	.word	0x0001c860


	//   ....[146]....
        /*0fa8*/ 	.word	0x0001c8c0


	//   ....[147]....
        /*0fac*/ 	.word	0x0001c920


	//   ....[148]....
        /*0fb0*/ 	.word	0x0001c980


	//   ....[149]....
        /*0fb4*/ 	.word	0x0001c9d0


	//   ....[150]....
        /*0fb8*/ 	.word	0x0001ca20


	//   ....[151]....
        /*0fbc*/ 	.word	0x0001ca90


	//   ....[152]....
        /*0fc0*/ 	.word	0x0001cb00


	//   ....[153]....
        /*0fc4*/ 	.word	0x0001cb60


	//   ....[154]....
        /*0fc8*/ 	.word	0x0001cbd0


	//   ....[155]....
        /*0fcc*/ 	.word	0x0001cc40


	//   ....[156]....
        /*0fd0*/ 	.word	0x0001ccb0


	//   ....[157]....
        /*0fd4*/ 	.word	0x0001cd10


	//   ....[158]....
        /*0fd8*/ 	.word	0x0001cd60


	//   ....[159]....
        /*0fdc*/ 	.word	0x0001cdb0


	//   ....[160]....
        /*0fe0*/ 	.word	0x0001ce00


	//   ....[161]....
        /*0fe4*/ 	.word	0x0001ce40


	//   ....[162]....
        /*0fe8*/ 	.word	0x0001cea0


	//   ....[163]....
        /*0fec*/ 	.word	0x0001cee0


	//   ....[164]....
        /*0ff0*/ 	.word	0x0001cf30


	//   ....[165]....
        /*0ff4*/ 	.word	0x0001cf70


	//   ....[166]....
        /*0ff8*/ 	.word	0x0001cfe0


	//   ....[167]....
        /*0ffc*/ 	.word	0x0001d050


	//   ....[168]....
        /*1000*/ 	.word	0x0001d0c0


	//   ....[169]....
        /*1004*/ 	.word	0x0001d120


	//   ....[170]....
        /*1008*/ 	.word	0x0001d190


	//   ....[171]....
        /*100c*/ 	.word	0x0001d200


	//   ....[172]....
        /*1010*/ 	.word	0x0001d270


	//   ....[173]....
        /*1014*/ 	.word	0x0001d2d0


	//   ....[174]....
        /*1018*/ 	.word	0x0001d340


	//   ....[175]....
        /*101c*/ 	.word	0x0001d3b0


	//   ....[176]....
        /*1020*/ 	.word	0x0001d420


	//   ....[177]....
        /*1024*/ 	.word	0x0001d480


	//   ....[178]....
        /*1028*/ 	.word	0x0001d4f0


	//   ....[179]....
        /*102c*/ 	.word	0x0001d560


	//   ....[180]....
        /*1030*/ 	.word	0x0001d5d0


	//   ....[181]....
        /*1034*/ 	.word	0x0001d630


	//   ....[182]....
        /*1038*/ 	.word	0x0001d6a0


	//   ....[183]....
        /*103c*/ 	.word	0x0001d710


	//   ....[184]....
        /*1040*/ 	.word	0x0001d780


	//   ....[185]....
        /*1044*/ 	.word	0x0001d7e0


	//   ....[186]....
        /*1048*/ 	.word	0x0001d850


	//   ....[187]....
        /*104c*/ 	.word	0x0001d8c0


	//   ....[188]....
        /*1050*/ 	.word	0x0001d920


	//   ....[189]....
        /*1054*/ 	.word	0x0001d970


	//   ....[190]....
        /*1058*/ 	.word	0x0001d9d0


	//   ....[191]....
        /*105c*/ 	.word	0x0001da30


	//   ....[192]....
        /*1060*/ 	.word	0x0001da90


	//   ....[193]....
        /*1064*/ 	.word	0x0001db00


	//   ....[194]....
        /*1068*/ 	.word	0x0001db60


	//   ....[195]....
        /*106c*/ 	.word	0x0001dbc0


	//   ....[196]....
        /*1070*/ 	.word	0x0001dc20


	//   ....[197]....
        /*1074*/ 	.word	0x0001dc80


	//   ....[198]....
        /*1078*/ 	.word	0x0001dce0


	//   ....[199]....
        /*107c*/ 	.word	0x0001dd50


	//   ....[200]....
        /*1080*/ 	.word	0x0001dda0


	//   ....[201]....
        /*1084*/ 	.word	0x0001de00


	//   ....[202]....
        /*1088*/ 	.word	0x0001de60


	//   ....[203]....
        /*108c*/ 	.word	0x0001ded0


	//----- nvinfo : EIATTR_EXIT_INSTR_OFFSETS
	.align		4
.L_454:
        /*1090*/ 	.byte	0x04, 0x1c
        /*1092*/ 	.short	(.L_456 - .L_455)


	//   ....[0]....
.L_455:
        /*1094*/ 	.word	0x00000c10


	//   ....[1]....
        /*1098*/ 	.word	0x0001bf30


	//----- nvinfo : EIATTR_MAX_THREADS
	.align		4
.L_456:
        /*109c*/ 	.byte	0x04, 0x05
        /*109e*/ 	.short	(.L_458 - .L_457)
.L_457:
        /*10a0*/ 	.word	0x00000100
        /*10a4*/ 	.word	0x00000001
        /*10a8*/ 	.word	0x00000001


	//----- nvinfo : EIATTR_CRS_STACK_SIZE
	.align		4
.L_458:
        /*10ac*/ 	.byte	0x04, 0x1e
        /*10ae*/ 	.short	(.L_460 - .L_459)
.L_459:
        /*10b0*/ 	.word	0x00000000
.L_460:


//--------------------- .nv.info._ZN7cutlass13device_kernelIN5flash19enable_sm80_to_sm89INS1_16FlashAttnFwdSm80INS1_25CollectiveMainloopFwdSm80ILi8ELi1ELb0EN4cute5tupleIJNS5_1CILi128EEENS7_ILi64EEENS7_ILi256EEEEEELi256ENS_6half_tEfNS_4arch4Sm80ELb0ELb1ELb0ELb0ELb1ELb0ELb1ELb1EEENS1_21CollectiveEpilogueFwdINS6_IJS8_SA_S9_EEENS6_IJNS7_ILi1EEESI_SI_EEESC_SE_Li256ELb0ELb1ELb1ELb0EEENS1_19SingleTileSchedulerILb0ELb1ELb1ELi128EEEEEEEEEvNT_6ParamsE --------------------------
	.section	.nv.info._ZN7cutlass13device_kernelIN5flash19enable_sm80_to_sm89INS1_16FlashAttnFwdSm80INS1_25CollectiveMainloopFwdSm80ILi8ELi1ELb0EN4cute5tupleIJNS5_1CILi128EEENS7_ILi64EEENS7_ILi256EEEEEELi256ENS_6half_tEfNS_4arch4Sm80ELb0ELb1ELb0ELb0ELb1ELb0ELb1ELb1EEENS1_21CollectiveEpilogueFwdINS6_IJS8_SA_S9_EEENS6_IJNS7_ILi1EEESI_SI_EEESC_SE_Li256ELb0ELb1ELb1ELb0EEENS1_19SingleTileSchedulerILb0ELb1ELb1ELi128EEEEEEEEEvNT_6ParamsE,"",@"SHT_CUDA_INFO"
	.sectionflags	@""
	.align	4


	//----- nvinfo : EIATTR_CUDA_API_VERSION
	.align		4
        /*0000*/ 	.byte	0x04, 0x37
        /*0002*/ 	.short	(.L_462 - .L_461)
.L_461:
        /*0004*/ 	.word	0x00000082


	//----- nvinfo : EIATTR_SW2861232_WAR
	.align		4
.L_462:
        /*0008*/ 	.byte	0x01, 0x35
	.zero		2


	//----- nvinfo : EIATTR_PARAM_CBANK
	.align		4
        /*000c*/ 	.byte	0x04, 0x0a
        /*000e*/ 	.short	(.L_464 - .L_463)
	.align		4
.L_463:
        /*0010*/ 	.word	index@(.nv.constant0._ZN7cutlass13device_kernelIN5flash19enable_sm80_to_sm89INS1_16FlashAttnFwdSm80INS1_25CollectiveMainloopFwdSm80ILi8ELi1ELb0EN4cute5tupleIJNS5_1CILi128EEENS7_ILi64EEENS7_ILi256EEEEEELi256ENS_6half_tEfNS_4arch4Sm80ELb0ELb1ELb0ELb0ELb1ELb0ELb1ELb1EEENS1_21CollectiveEpilogueFwdINS6_IJS8_SA_S9_EEENS6_IJNS7_ILi1EEESI_SI_EEESC_SE_Li256ELb0ELb1ELb1ELb0EEENS1_19SingleTileSchedulerILb0ELb1ELb1ELi128EEEEEEEEEvNT_6ParamsE)
        /*0014*/ 	.short	0x0160
        /*0016*/ 	.short	0x0418


	//----- nvinfo : EIATTR_CBANK_PARAM_SIZE
	.align		4
.L_464:
        /*0018*/ 	.byte	0x03, 0x19
        /*001a*/ 	.short	0x0418


	//----- nvinfo : EIATTR_KPARAM_INFO
	.align		4
        /*001c*/ 	.byte	0x04, 0x17
        /*001e*/ 	.short	(.L_466 - .L_465)
.L_465:
        /*0020*/ 	.word	0x00000000
        /*0024*/ 	.short	0x0000
        /*0026*/ 	.short	0x0000
        /*0028*/ 	.byte	0x00, 0xf0, 0x61, 0x10


	//----- nvinfo : EIATTR_MAXREG_COUNT
	.align		4
.L_466:
        /*002c*/ 	.byte	0x03, 0x1b
        /*002e*/ 	.short	0x00ff


	//----- nvinfo : EIATTR_NUM_BARRIERS
	.align		4
        /*0030*/ 	.byte	0x02, 0x4c
        /*0032*/ 	.byte	0x02
	.zero		1


	//----- nvinfo : EIATTR_MERCURY_ISA_VERSION
	.align		4
        /*0034*/ 	.byte	0x03, 0x5f
        /*0036*/ 	.short	0x0000


	//----- nvinfo : EIATTR_COOP_GROUP_MASK_REGIDS
	.align		4
        /*0038*/ 	.byte	0x04, 0x29
        /*003a*/ 	.short	(.L_468 - .L_467)


	//   ....[0]....
.L_467:
        /*003c*/ 	.word	0xffffffff


	//   ....[1]....
        /*0040*/ 	.word	0xffffffff


	//   ....[2]....
        /*0044*/ 	.word	0xffffffff


	//   ....[3]....
        /*0048*/ 	.word	0xffffffff


	//   ....[4]....
        /*004c*/ 	.word	0xffffffff


	//   ....[5]....
        /*0050*/ 	.word	0xffffffff


	//   ....[6]....
        /*0054*/ 	.word	0xffffffff


	//   ....[7]....
        /*0058*/ 	.word	0xffffffff


	//   ....[8]....
        /*005c*/ 	.word	0xffffffff


	//   ....[9]....
        /*0060*/ 	.word	0xffffffff


	//   ....[10]....
        /*0064*/ 	.word	0xffffffff


	//   ....[11]....
        /*0068*/ 	.word	0xffffffff


	//   ....[12]....
        /*006c*/ 	.word	0xffffffff


	//   ....[13]....
        /*0070*/ 	.word	0xffffffff


	//   ....[14]....
        /*0074*/ 	.word	0xffffffff


	//   ....[15]....
        /*0078*/ 	.word	0xffffffff


	//   ....[16]....
        /*007c*/ 	.word	0xffffffff


	//   ....[17]....
        /*0080*/ 	.word	0xffffffff


	//   ....[18]....
        /*0084*/ 	.word	0xffffffff


	//   ....[19]....
        /*0088*/ 	.word	0xffffffff


	//   ....[20]....
        /*008c*/ 	.word	0xffffffff


	//   ....[21]....
        /*0090*/ 	.word	0xffffffff


	//   ....[22]....
        /*0094*/ 	.word	0xffffffff


	//   ....[23]....
        /*0098*/ 	.word	0xffffffff


	//   ....[24]....
        /*009c*/ 	.word	0xffffffff


	//   ....[25]....
        /*00a0*/ 	.word	0xffffffff


	//   ....[26]....
        /*00a4*/ 	.word	0xffffffff


	//   ....[27]....
        /*00a8*/ 	.word	0xffffffff


	//   ....[28]....
        /*00ac*/ 	.word	0xffffffff


	//   ....[29]....
        /*00b0*/ 	.word	0xffffffff


	//   ....[30]....
        /*00b4*/ 	.word	0xffffffff


	//   ....[31]....
        /*00b8*/ 	.word	0xffffffff


	//   ....[32]....
        /*00bc*/ 	.word	0xffffffff


	//   ....[33]....
        /*00c0*/ 	.word	0xffffffff


	//   ....[34]....
        /*00c4*/ 	.word	0xffffffff


	//   ....[35]....
        /*00c8*/ 	.word	0xffffffff


	//   ....[36]....
        /*00cc*/ 	.word	0xffffffff


	//   ....[37]....
        /*00d0*/ 	.word	0xffffffff


	//   ....[38]....
        /*00d4*/ 	.word	0xffffffff


	//   ....[39]....
        /*00d8*/ 	.word	0xffffffff


	//   ....[40]....
        /*00dc*/ 	.word	0xffffffff


	//   ....[41]....
        /*00e0*/ 	.word	0xffffffff


	//   ....[42]....
        /*00e4*/ 	.word	0xffffffff


	//   ....[43]....
        /*00e8*/ 	.word	0xffffffff


	//   ....[44]....
        /*00ec*/ 	.word	0xffffffff


	//   ....[45]....
        /*00f0*/ 	.word	0xffffffff


	//   ....[46]....
        /*00f4*/ 	.word	0xffffffff


	//   ....[47]....
        /*00f8*/ 	.word	0xffffffff


	//   ....[48]....
        /*00fc*/ 	.word	0xffffffff


	//   ....[49]....
        /*0100*/ 	.word	0xffffffff


	//   ....[50]....
        /*0104*/ 	.word	0xffffffff


	//   ....[51]....
        /*0108*/ 	.word	0xffffffff


	//   ....[52]....
        /*010c*/ 	.word	0xffffffff


	//   ....[53]....
        /*0110*/ 	.word	0xffffffff


	//   ....[54]....
        /*0114*/ 	.word	0xffffffff


	//   ....[55]....
        /*0118*/ 	.word	0xffffffff


	//   ....[56]....
        /*011c*/ 	.word	0xffffffff


	//   ....[57]....
        /*0120*/ 	.word	0xffffffff


	//   ....[58]....
        /*0124*/ 	.word	0xffffffff


	//   ....[59]....
        /*0128*/ 	.word	0xffffffff


	//   ....[60]....
        /*012c*/ 	.word	0xffffffff


	//   ....[61]....
        /*0130*/ 	.word	0xffffffff


	//   ....[62]....
        /*0134*/ 	.word	0xffffffff


	//   ....[63]....
        /*0138*/ 	.word	0xffffffff


	//   ....[64]....
        /*013c*/ 	.word	0xffffffff


	//   ....[65]....
        /*0140*/ 	.word	0xffffffff


	//   ....[66]....
        /*0144*/ 	.word	0xffffffff


	//   ....[67]....
        /*0148*/ 	.word	0xffffffff


	//   ....[68]....
        /*014c*/ 	.word	0xffffffff


	//   ....[69]....
        /*0150*/ 	.word	0xffffffff


	//   ....[70]....
        /*0154*/ 	.word	0xffffffff


	//   ....[71]....
        /*0158*/ 	.word	0xffffffff


	//   ....[72]....
        /*015c*/ 	.word	0xffffffff


	//   ....[73]....
        /*0160*/ 	.word	0xffffffff


	//   ....[74]....
        /*0164*/ 	.word	0xffffffff


	//   ....[75]....
        /*0168*/ 	.word	0xffffffff


	//   ....[76]....
        /*016c*/ 	.word	0xffffffff


	//   ....[77]....
        /*0170*/ 	.word	0xffffffff


	//   ....[78]....
        /*0174*/ 	.word	0xffffffff


	//----- nvinfo : EIATTR_COOP_GROUP_INSTR_OFFSETS
	.align		4
.L_468:
        /*0178*/ 	.byte	0x04, 0x28
        /*017a*/ 	.short	(.L_470 - .L_469)


	//   ....[0]....
.L_469:
        /*017c*/ 	.word	0x00000050


	//   ....[1]....
        /*0180*/ 	.word	0x000013d0


	//   ....[2]....
        /*0184*/ 	.word	0x00001410


	//   ....[3]....
        /*0188*/ 	.word	0x00001690


	//   ....[4]....
        /*018c*/ 	.word	0x000016c0


	//   ....[5]....
        /*0190*/ 	.word	0x00001830


	//   ....[6]....
        /*0194*/ 	.word	0x00001860


	//   ....[7]....
        /*0198*/ 	.word	0x000019c0


	//   ....[8]....
        /*019c*/ 	.word	0x00001a00


	//   ....[9]....
        /*01a0*/ 	.word	0x00002080


	//   ....[10]....
        /*01a4*/ 	.word	0x000020b0


	//   ....[11]....
        /*01a8*/ 	.word	0x000020e0


	//   ....[12]....
        /*01ac*/ 	.word	0x00002110


	//   ....[13]....
        /*01b0*/ 	.word	0x00002140


	//   ....[14]....
        /*01b4*/ 	.word	0x00002170


	//   ....[15]....
        /*01b8*/ 	.word	0x00002190


	//   ....[16]....
        /*01bc*/ 	.word	0x000021b0


	//   ....[17]....
        /*01c0*/ 	.word	0x00003800


	//   ....[18]....
        /*01c4*/ 	.word	0x00003830


	//   ....[19]....
        /*01c8*/ 	.word	0x00003850


	//   ....[20]....
        /*01cc*/ 	.word	0x000038d0


	//   ....[21]....
        /*01d0*/ 	.word	0x00003c70


	//   ....[22]....
        /*01d4*/ 	.word	0x00003e60


	//   ....[23]....
        /*01d8*/ 	.word	0x00004720


	//   ....[24]....
        /*01dc*/ 	.word	0x000049f0


	//   ....[25]....
        /*01e0*/ 	.word	0x00004a00


	//   ....[26]....
        /*01e4*/ 	.word	0x00004a70


	//   ....[27]....
        /*01e8*/ 	.word	0x000061b0


	//   ....[28]....
        /*01ec*/ 	.word	0x000061d0


	//   ....[29]....
        /*01f0*/ 	.word	0x000061e0


	//   ....[30]....
        /*01f4*/ 	.word	0x000061f0


	//   ....[31]....
        /*01f8*/ 	.word	0x00007300


	//   ....[32]....
        /*01fc*/ 	.word	0x00007330


	//   ....[33]....
        /*0200*/ 	.word	0x00007340


	//   ....[34]....
        /*0204*/ 	.word	0x00007350


	//   ....[35]....
        /*0208*/ 	.word	0x000075e0


	//   ....[36]....
        /*020c*/ 	.word	0x00007870


	//   ....[37]....
        /*0210*/ 	.word	0x00008170


	//   ....[38]....
        /*0214*/ 	.word	0x00008240


	//   ....[39]....
        /*0218*/ 	.word	0x000084a0


	//   ....[40]....
        /*021c*/ 	.word	0x00008590


	//   ....[41]....
        /*0220*/ 	.word	0x0000a960


	//   ....[42]....
        /*0224*/ 	.word	0x0000a990


	//   ....[43]....
        /*0228*/ 	.word	0x0000a9a0


	//   ....[44]....
        /*022c*/ 	.word	0x0000a9b0


	//   ....[45]....
        /*0230*/ 	.word	0x0000bad0


	//   ....[46]....
        /*0234*/ 	.word	0x0000baf0


	//   ....[47]....
        /*0238*/ 	.word	0x0000bb00


	//   ....[48]....
        /*023c*/ 	.word	0x0000bb10


	//   ....[49]....
        /*0240*/ 	.word	0x0000bf60


	//   ....[50]....
        /*0244*/ 	.word	0x0000bf80


	//   ....[51]....
        /*0248*/ 	.word	0x0000bfb0


	//   ....[52]....
        /*024c*/ 	.word	0x0000bfc0


	//   ....[53]....
        /*0250*/ 	.word	0x0000dd70


	//   ....[54]....
        /*0254*/ 	.word	0x0000dd80


	//   ....[55]....
        /*0258*/ 	.word	0x0000dda0


	//   ....[56]....
        /*025c*/ 	.word	0x0000ddb0


	//   ....[57]....
        /*0260*/ 	.word	0x0000ee50


	//   ....[58]....
        /*0264*/ 	.word	0x0000ee60


	//   ....[59]....
        /*0268*/ 	.word	0x0000ee70


	//   ....[60]....
        /*026c*/ 	.word	0x0000ee80


	//   ....[61]....
        /*0270*/ 	.word	0x0000f0c0


	//   ....[62]....
        /*0274*/ 	.word	0x0000f400


	//   ....[63]....
        /*0278*/ 	.word	0x0000fc50


	//   ....[64]....
        /*027c*/ 	.word	0x0000fd10


	//   ....[65]....
        /*0280*/ 	.word	0x0000ff70


	//   ....[66]....
        /*0284*/ 	.word	0x000100c0


	//   ....[67]....
        /*0288*/ 	.word	0x00011bb0


	//   ....[68]....
        /*028c*/ 	.word	0x00011be0


	//   ....[69]....
        /*0290*/ 	.word	0x00011c30


	//   ....[70]....
        /*0294*/ 	.word	0x00011c40


	//   ....[71]....
        /*0298*/ 	.word	0x00012b10


	//   ....[72]....
        /*029c*/ 	.word	0x00012b40


	//   ....[73]....
        /*02a0*/ 	.word	0x00012b80


	//   ....[74]....
        /*02a4*/ 	.word	0x00012bb0


	//   ....[75]....
        /*02a8*/ 	.word	0x00012ca0


	//   ....[76]....
        /*02ac*/ 	.word	0x00012cb0


	//   ....[77]....
        /*02b0*/ 	.word	0x000138e0


	//   ....[78]....
        /*02b4*/ 	.word	0x000138f0


	//----- nvinfo : EIATTR_EXIT_INSTR_OFFSETS
	.align		4
.L_470:
        /*02b8*/ 	.byte	0x04, 0x1c
        /*02ba*/ 	.short	(.L_472 - .L_471)


	//   ....[0]....
.L_471:
        /*02bc*/ 	.word	0x000001b0


	//   ....[1]....
        /*02c0*/ 	.word	0x00013900


	//   ....[2]....
        /*02c4*/ 	.word	0x000144a0


	//   ....[3]....
        /*02c8*/ 	.word	0x000144f0


	//   ....[4]....
        /*02cc*/ 	.word	0x00014520


	//   ....[5]....
        /*02d0*/ 	.word	0x00014580


	//   ....[6]....
        /*02d4*/ 	.word	0x00014810


	//----- nvinfo : EIATTR_CTAIDZ_USED
	.align		4
.L_472:
        /*02d8*/ 	.byte	0x01, 0x04
	.zero		2


	//----- nvinfo : EIATTR_MAX_THREADS
	.align		4
        /*02dc*/ 	.byte	0x04, 0x05
        /*02de*/ 	.short	(.L_474 - .L_473)
.L_473:
        /*02e0*/ 	.word	0x00000100
        /*02e4*/ 	.word	0x00000001
        /*02e8*/ 	.word	0x00000001


	//----- nvinfo : EIATTR_CRS_STACK_SIZE
	.align		4
.L_474:
        /*02ec*/ 	.byte	0x04, 0x1e
        /*02ee*/ 	.short	(.L_476 - .L_475)
.L_475:
        /*02f0*/ 	.word	0x00000000
.L_476:


//--------------------- .nv.info._ZN7cutlass13device_kernelIN5flash19enable_sm80_to_sm89INS1_16FlashAttnFwdSm80INS1_25CollectiveMainloopFwdSm80ILi8ELi1ELb0EN4cute5tupleIJNS5_1CILi128EEENS7_ILi64EEENS7_ILi256EEEEEELi256ENS_6half_tEfNS_4arch4Sm80ELb0ELb1ELb0ELb1ELb1ELb0ELb1ELb1EEENS1_21CollectiveEpilogueFwdINS6_IJS8_SA_S9_EEENS6_IJNS7_ILi1EEESI_SI_EEESC_SE_Li256ELb1ELb1ELb1ELb0EEENS1_36VarlenDynamicPersistentTileSchedulerILi128ELi64ELi256ELi256ELb1ELb1ELb0ELb1ELb0ELb1EEEEEEEEEvNT_6ParamsE --------------------------
	.section	.nv.info._ZN7cutlass13device_kernelIN5flash19enable_sm80_to_sm89INS1_16FlashAttnFwdSm80INS1_25CollectiveMainloopFwdSm80ILi8ELi1ELb0EN4cute5tupleIJNS5_1CILi128EEENS7_ILi64EEENS7_ILi256EEEEEELi256ENS_6half_tEfNS_4arch4Sm80ELb0ELb1ELb0ELb1ELb1ELb0ELb1ELb1EEENS1_21CollectiveEpilogueFwdINS6_IJS8_SA_S9_EEENS6_IJNS7_ILi1EEESI_SI_EEESC_SE_Li256ELb1ELb1ELb1ELb0EEENS1_36VarlenDynamicPersistentTileSchedulerILi128ELi64ELi256ELi256ELb1ELb1ELb0ELb1ELb0ELb1EEEEEEEEEvNT_6ParamsE,"",@"SHT_CUDA_INFO"
	.sectionflags	@""
	.align	4


	//----- nvinfo : EIATTR_CUDA_API_VERSION
	.align		4
        /*0000*/ 	.byte	0x04, 0x37
        /*0002*/ 	.short	(.L_478 - .L_477)
.L_477:
        /*0004*/ 	.word	0x00000082


	//----- nvinfo : EIATTR_SW2861232_WAR
	.align		4
.L_478:
        /*0008*/ 	.byte	0x01, 0x35
	.zero		2


	//----- nvinfo : EIATTR_PARAM_CBANK
	.align		4
        /*000c*/ 	.byte	0x04, 0x0a
        /*000e*/ 	.short	(.L_480 - .L_479)
	.align		4
.L_479:
        /*0010*/ 	.word	index@(.nv.constant0._ZN7cutlass13device_kernelIN5flash19enable_sm80_to_sm89INS1_16FlashAttnFwdSm80INS1_25CollectiveMainloopFwdSm80ILi8ELi1ELb0EN4cute5tupleIJNS5_1CILi128EEENS7_ILi64EEENS7_ILi256EEEEEELi256ENS_6half_tEfNS_4arch4Sm80ELb0ELb1ELb0ELb1ELb1ELb0ELb1ELb1EEENS1_21CollectiveEpilogueFwdINS6_IJS8_SA_S9_EEENS6_IJNS7_ILi1EEESI_SI_EEESC_SE_Li256ELb1ELb1ELb1ELb0EEENS1_36VarlenDynamicPersistentTileSchedulerILi128ELi64ELi256ELi256ELb1ELb1ELb0ELb1ELb0ELb1EEEEEEEEEvNT_6ParamsE)
        /*0014*/ 	.short	0x0160
        /*0016*/ 	.short	0x0438


	//----- nvinfo : EIATTR_CBANK_PARAM_SIZE
	.align		4
.L_480:
        /*0018*/ 	.byte	0x03, 0x19
        /*001a*/ 	.short	0x0438


	//----- nvinfo : EIATTR_KPARAM_INFO
	.align		4
        /*001c*/ 	.byte	0x04, 0x17
        /*001e*/ 	.short	(.L_482 - .L_481)
.L_481:
        /*0020*/ 	.word	0x00000000
        /*0024*/ 	.short	0x0000
        /*0026*/ 	.short	0x0000
        /*0028*/ 	.byte	0x00, 0xf0, 0xe1, 0x10


	//----- nvinfo : EIATTR_MAXREG_COUNT
	.align		4
.L_482:
        /*002c*/ 	.byte	0x03, 0x1b
        /*002e*/ 	.short	0x00ff


	//----- nvinfo : EIATTR_NUM_BARRIERS
	.align		4
        /*0030*/ 	.byte	0x02, 0x4c
        /*0032*/ 	.byte	0x06
	.zero		1


	//----- nvinfo : EIATTR_ANNOTATIONS
	.align		4
        /*0034*/ 	.byte	0x04, 0x55
        /*0036*/ 	.short	(.L_484 - .L_483)


	//   ....[0]....
.L_483:
        /* <DEDUP_REMOVED lines=15> */


	//----- nvinfo : EIATTR_MERCURY_ISA_VERSION
	.align		4
.L_484:
        /*0118*/ 	.byte	0x03, 0x5f
        /*011a*/ 	.short	0x0000


	//----- nvinfo : EIATTR_INT_WARP_WIDE_INSTR_OFFSETS
	.align		4
        /*011c*/ 	.byte	0x04, 0x31
        /*011e*/ 	.short	(.L_486 - .L_485)


	//   ....[0]....
.L_485:
        /*0120*/ 	.word	0x00013c30


	//   ....[1]....
        /*0124*/ 	.word	0x00013cb0


	//----- nvinfo : EIATTR_COOP_GROUP_MASK_REGIDS
	.align		4
.L_486:
        /*0128*/ 	.byte	0x04, 0x29
        /*012a*/ 	.short	(.L_488 - .L_487)


	//   ....[0]....
.L_487:
        /*012c*/ 	.word	0xffffffff


	//   ....[1]....
        /*0130*/ 	.word	0xffffffff


	//   ....[2]....
        /*0134*/ 	.word	0xffffffff


	//   ....[3]....
        /*0138*/ 	.word	0xffffffff


	//   ....[4]....
        /*013c*/ 	.word	0xffffffff


	//   ....[5]....
        /*0140*/ 	.word	0xffffffff


	//   ....[6]....
        /*0144*/ 	.word	0xffffffff


	//   ....[7]....
        /*0148*/ 	.word	0xffffffff


	//   ....[8]....
        /*014c*/ 	.word	0xffffffff


	//   ....[9]....
        /*0150*/ 	.word	0xffffffff


	//   ....[10]....
        /*0154*/ 	.word	0xffffffff


	//   ....[11]....
        /*0158*/ 	.word	0xffffffff


	//   ....[12]....
        /*015c*/ 	.word	0xffffffff


	//   ....[13]....
        /*0160*/ 	.word	0xffffffff


	//   ....[14]....
        /*0164*/ 	.word	0xffffffff


	//   ....[15]....
        /*0168*/ 	.word	0xffffffff


	//   ....[16]....
        /*016c*/ 	.word	0xffffffff


	//   ....[17]....
        /*0170*/ 	.word	0xffffffff


	//   ....[18]....
        /*0174*/ 	.word	0xffffffff


	//   ....[19]....
        /*0178*/ 	.word	0xffffffff


	//   ....[20]....
        /*017c*/ 	.word	0xffffffff


	//   ....[21]....
        /*0180*/ 	.word	0xffffffff


	//   ....[22]....
        /*0184*/ 	.word	0xffffffff


	//   ....[23]....
        /*0188*/ 	.word	0xffffffff


	//   ....[24]....
        /*018c*/ 	.word	0xffffffff


	//   ....[25]....
        /*0190*/ 	.word	0xffffffff


	//   ....[26]....
        /*0194*/ 	.word	0xffffffff


	//   ....[27]....
        /*0198*/ 	.word	0xffffffff


	//   ....[28]....
        /*019c*/ 	.word	0xffffffff


	//   ....[29]....
        /*01a0*/ 	.word	0xffffffff


	//   ....[30]....
        /*01a4*/ 	.word	0xffffffff


	//   ....[31]....
        /*01a8*/ 	.word	0xffffffff


	//   ....[32]....
        /*01ac*/ 	.word	0xffffffff


	//   ....[33]....
        /*01b0*/ 	.word	0xffffffff


	//   ....[34]....
        /*01b4*/ 	.word	0xffffffff


	//   ....[35]....
        /*01b8*/ 	.word	0xffffffff


	//   ....[36]....
        /*01bc*/ 	.word	0xffffffff


	//   ....[37]....
        /*01c0*/ 	.word	0xffffffff


	//   ....[38]....
        /*01c4*/ 	.word	0xffffffff


	//   ....[39]....
        /*01c8*/ 	.word	0xffffffff


	//   ....[40]....
        /*01cc*/ 	.word	0xffffffff


	//   ....[41]....
        /*01d0*/ 	.word	0xffffffff


	//   ....[42]....
        /*01d4*/ 	.word	0xffffffff


	//   ....[43]....
        /*01d8*/ 	.word	0xffffffff


	//   ....[44]....
        /*01dc*/ 	.word	0xffffffff


	//   ....[45]....
        /*01e0*/ 	.word	0xffffffff


	//   ....[46]....
        /*01e4*/ 	.word	0xffffffff


	//   ....[47]....
        /*01e8*/ 	.word	0xffffffff


	//   ....[48]....
        /*01ec*/ 	.word	0xffffffff


	//   ....[49]....
        /*01f0*/ 	.word	0xffffffff


	//   ....[50]....
        /*01f4*/ 	.word	0xffffffff


	//   ....[51]....
        /*01f8*/ 	.word	0xffffffff


	//   ....[52]....
        /*01fc*/ 	.word	0xffffffff


	//   ....[53]....
        /*0200*/ 	.word	0xffffffff


	//   ....[54]....
        /*0204*/ 	.word	0xffffffff


	//   ....[55]....
        /*0208*/ 	.word	0xffffffff


	//   ....[56]....
        /*020c*/ 	.word	0xffffffff


	//   ....[57]....
        /*0210*/ 	.word	0xffffffff


	//   ....[58]....
        /*0214*/ 	.word	0xffffffff


	//   ....[59]....
        /*0218*/ 	.word	0xffffffff


	//   ....[60]....
        /*021c*/ 	.word	0xffffffff


	//   ....[61]....
        /*0220*/ 	.word	0xffffffff


	//   ....[62]....
        /*0224*/ 	.word	0xffffffff


	//   ....[63]....
        /*0228*/ 	.word	0xffffffff


	//   ....[64]....
        /*022c*/ 	.word	0xffffffff


	//   ....[65]....
        /*0230*/ 	.word	0xffffffff


	//   ....[66]....
        /*0234*/ 	.word	0xffffffff


	//   ....[67]....
        /*0238*/ 	.word	0xffffffff


	//   ....[68]....
        /*023c*/ 	.word	0xffffffff


	//   ....[69]....
        /*0240*/ 	.word	0xffffffff


	//   ....[70]....
        /*0244*/ 	.word	0xffffffff


	//   ....[71]....
        /*0248*/ 	.word	0xffffffff


	//   ....[72]....
        /*024c*/ 	.word	0xffffffff


	//   ....[73]....
        /*0250*/ 	.word	0xffffffff


	//   ....[74]....
        /*0254*/ 	.word	0xffffffff


	//   ....[75]....
        /*0258*/ 	.word	0xffffffff


	//   ....[76]....
        /*025c*/ 	.word	0xffffffff


	//   ....[77]....
        /*0260*/ 	.word	0xffffffff


	//   ....[78]....
        /*0264*/ 	.word	0xffffffff


	//   ....[79]....
        /*0268*/ 	.word	0xffffffff


	//   ....[80]....
        /*026c*/ 	.word	0xffffffff


	//   ....[81]....
        /*0270*/ 	.word	0xffffffff


	//   ....[82]....
        /*0274*/ 	.word	0xffffffff


	//   ....[83]....
        /*0278*/ 	.word	0xffffffff


	//   ....[84]....
        /*027c*/ 	.word	0xffffffff


	//   ....[85]....
        /*0280*/ 	.word	0xffffffff


	//   ....[86]....
        /*0284*/ 	.word	0xffffffff


	//   ....[87]....
        /*0288*/ 	.word	0xffffffff


	//   ....[88]....
        /*028c*/ 	.word	0xffffffff


	//   ....[89]....
        /*0290*/ 	.word	0xffffffff


	//   ....[90]....
        /*0294*/ 	.word	0xffffffff


	//   ....[91]....
        /*0298*/ 	.word	0xffffffff


	//   ....[92]....
        /*029c*/ 	.word	0xffffffff


	//   ....[93]....
        /*02a0*/ 	.word	0xffffffff


	//   ....[94]....
        /*02a4*/ 	.word	0xffffffff


	//   ....[95]....
        /*02a8*/ 	.word	0xffffffff


	//   ....[96]....
        /*02ac*/ 	.word	0xffffffff


	//   ....[97]....
        /*02b0*/ 	.word	0xffffffff


	//   ....[98]....
        /*02b4*/ 	.word	0xffffffff


	//   ....[99]....
        /*02b8*/ 	.word	0xffffffff


	//   ....[100]....
        /*02bc*/ 	.word	0xffffffff


	//   ....[101]....
        /*02c0*/ 	.word	0xffffffff


	//   ....[102]....
        /*02c4*/ 	.word	0xffffffff


	//   ....[103]....
        /*02c8*/ 	.word	0xffffffff


	//   ....[104]....
        /*02cc*/ 	.word	0xffffffff


	//   ....[105]....
        /*02d0*/ 	.word	0xffffffff


	//   ....[106]....
        /*02d4*/ 	.word	0xffffffff


	//   ....[107]....
        /*02d8*/ 	.word	0xffffffff


	//   ....[108]....
        /*02dc*/ 	.word	0xffffffff


	//   ....[109]....
        /*02e0*/ 	.word	0xffffffff


	//   ....[110]....
        /*02e4*/ 	.word	0xffffffff


	//   ....[111]....
        /*02e8*/ 	.word	0xffffffff


	//   ....[112]....
        /*02ec*/ 	.word	0xffffffff


	//   ....[113]....
        /*02f0*/ 	.word	0xffffffff


	//   ....[114]....
        /*02f4*/ 	.word	0xffffffff


	//   ....[115]....
        /*02f8*/ 	.word	0xffffffff


	//   ....[116]....
        /*02fc*/ 	.word	0xffffffff


	//   ....[117]....
        /*0300*/ 	.word	0xffffffff


	//   ....[118]....
        /*0304*/ 	.word	0xffffffff


	//   ....[119]....
        /*0308*/ 	.word	0xffffffff


	//   ....[120]....
        /*030c*/ 	.word	0xffffffff


	//   ....[121]....
        /*0310*/ 	.word	0xffffffff


	//   ....[122]....
        /*0314*/ 	.word	0xffffffff


	//   ....[123]....
        /*0318*/ 	.word	0xffffffff


	//   ....[124]....
        /*031c*/ 	.word	0xffffffff


	//   ....[125]....
        /*0320*/ 	.word	0xffffffff


	//   ....[126]....
        /*0324*/ 	.word	0xffffffff


	//   ....[127]....
        /*0328*/ 	.word	0xffffffff


	//   ....[128]....
        /*032c*/ 	.word	0xffffffff


	//   ....[129]....
        /*0330*/ 	.word	0xffffffff


	//   ....[130]....
        /*0334*/ 	.word	0xffffffff


	//   ....[131]....
        /*0338*/ 	.word	0xffffffff


	//   ....[132]....
        /*033c*/ 	.word	0xffffffff


	//   ....[133]....
        /*0340*/ 	.word	0xffffffff


	//   ....[134]....
        /*0344*/ 	.word	0xffffffff


	//   ....[135]....
        /*0348*/ 	.word	0xffffffff


	//   ....[136]....
        /*034c*/ 	.word	0xffffffff


	//   ....[137]....
        /*0350*/ 	.word	0xffffffff


	//   ....[138]....
        /*0354*/ 	.word	0xffffffff


	//   ....[139]....
        /*0358*/ 	.word	0xffffffff


	//   ....[140]....
        /*035c*/ 	.word	0xffffffff


	//   ....[141]....
        /*0360*/ 	.word	0xffffffff


	//   ....[142]....
        /*0364*/ 	.word	0xffffffff


	//   ....[143]....
        /*0368*/ 	.word	0xffffffff


	//   ....[144]....
        /*036c*/ 	.word	0xffffffff


	//   ....[145]....
        /*0370*/ 	.word	0xffffffff


	//   ....[146]....
        /*0374*/ 	.word	0xffffffff


	//   ....[147]....
        /*0378*/ 	.word	0xffffffff


	//   ....[148]....
        /*037c*/ 	.word	0xffffffff


	//   ....[149]....
        /*0380*/ 	.word	0xffffffff


	//   ....[150]....
        /*0384*/ 	.word	0xffffffff


	//   ....[151]....
        /*0388*/ 	.word	0xffffffff


	//   ....[152]....
        /*038c*/ 	.word	0xffffffff


	//   ....[153]....
        /*0390*/ 	.word	0xffffffff


	//   ....[154]....
        /*0394*/ 	.word	0xffffffff


	//   ....[155]....
        /*0398*/ 	.word	0xffffffff


	//   ....[156]....
        /*039c*/ 	.word	0xffffffff


	//   ....[157]....
        /*03a0*/ 	.word	0xffffffff


	//   ....[158]....
        /*03a4*/ 	.word	0xffffffff


	//   ....[159]....
        /*03a8*/ 	.word	0xffffffff


	//   ....[160]....
        /*03ac*/ 	.word	0xffffffff


	//   ....[161]....
        /*03b0*/ 	.word	0xffffffff


	//   ....[162]....
        /*03b4*/ 	.word	0xffffffff


	//   ....[163]....
        /*03b8*/ 	.word	0xffffffff


	//   ....[164]....
        /*03bc*/ 	.word	0xffffffff


	//   ....[165]....
        /*03c0*/ 	.word	0xffffffff


	//   ....[166]....
        /*03c4*/ 	.word	0xffffffff


	//   ....[167]....
        /*03c8*/ 	.word	0xffffffff


	//   ....[168]....
        /*03cc*/ 	.word	0xffffffff


	//   ....[169]....
        /*03d0*/ 	.word	0xffffffff


	//   ....[170]....
        /*03d4*/ 	.word	0xffffffff


	//   ....[171]....
        /*03d8*/ 	.word	0xffffffff


	//   ....[172]....
        /*03dc*/ 	.word	0xffffffff


	//   ....[173]....
        /*03e0*/ 	.word	0xffffffff


	//   ....[174]....
        /*03e4*/ 	.word	0xffffffff


	//   ....[175]....
        /*03e8*/ 	.word	0xffffffff


	//   ....[176]....
        /*03ec*/ 	.word	0xffffffff


	//   ....[177]....
        /*03f0*/ 	.word	0xffffffff


	//   ....[178]....
        /*03f4*/ 	.word	0xffffffff


	//   ....[179]....
        /*03f8*/ 	.word	0xffffffff


	//   ....[180]....
        /*03fc*/ 	.word	0xffffffff


	//   ....[181]....
        /*0400*/ 	.word	0xffffffff


	//   ....[182]....
        /*0404*/ 	.word	0xffffffff


	//   ....[183]....
        /*0408*/ 	.word	0xffffffff


	//   ....[184]....
        /*040c*/ 	.word	0xffffffff


	//   ....[185]....
        /*0410*/ 	.word	0xffffffff


	//   ....[186]....
        /*0414*/ 	.word	0xffffffff


	//   ....[187]....
        /*0418*/ 	.word	0xffffffff


	//   ....[188]....
        /*041c*/ 	.word	0xffffffff


	//   ....[189]....
        /*0420*/ 	.word	0xffffffff


	//   ....[190]....
        /*0424*/ 	.word	0xffffffff


	//   ....[191]....
        /*0428*/ 	.word	0xffffffff


	//   ....[192]....
        /*042c*/ 	.word	0xffffffff


	//   ....[193]....
        /*0430*/ 	.word	0xffffffff


	//   ....[194]....
        /*0434*/ 	.word	0xffffffff


	//   ....[195]....
        /*0438*/ 	.word	0xffffffff


	//   ....[196]....
        /*043c*/ 	.word	0xffffffff


	//   ....[197]....
        /*0440*/ 	.word	0xffffffff


	//   ....[198]....
        /*0444*/ 	.word	0xffffffff


	//   ....[199]....
        /*0448*/ 	.word	0xffffffff


	//   ....[200]....
        /*044c*/ 	.word	0xffffffff


	//   ....[201]....
        /*0450*/ 	.word	0xffffffff


	//   ....[202]....
        /*0454*/ 	.word	0xffffffff


	//   ....[203]....
        /*0458*/ 	.word	0xffffffff


	//   ....[204]....
        /*045c*/ 	.word	0xffffffff


	//   ....[205]....
        /*0460*/ 	.word	0xffffffff


	//   ....[206]....
        /*0464*/ 	.word	0xffffffff


	//   ....[207]....
        /*0468*/ 	.word	0xffffffff


	//   ....[208]....
        /*046c*/ 	.word	0xffffffff


	//   ....[209]....
        /*0470*/ 	.word	0xffffffff


	//   ....[210]....
        /*0474*/ 	.word	0xffffffff


	//   ....[211]....
        /*0478*/ 	.word	0xffffffff


	//   ....[212]....
        /*047c*/ 	.word	0xffffffff


	//   ....[213]....
        /*0480*/ 	.word	0xffffffff


	//   ....[214]....
        /*0484*/ 	.word	0xffffffff


	//   ....[215]....
        /*0488*/ 	.word	0xffffffff


	//   ....[216]....
        /*048c*/ 	.word	0xffffffff


	//   ....[217]....
        /*0490*/ 	.word	0xffffffff


	//   ....[218]....
        /*0494*/ 	.word	0xffffffff


	//   ....[219]....
        /*0498*/ 	.word	0xffffffff


	//   ....[220]....
        /*049c*/ 	.word	0xffffffff


	//   ....[221]....
        /*04a0*/ 	.word	0xffffffff


	//   ....[222]....
        /*04a4*/ 	.word	0xffffffff


	//   ....[223]....
        /*04a8*/ 	.word	0xffffffff


	//   ....[224]....
        /*04ac*/ 	.word	0xffffffff


	//   ....[225]....
        /*04b0*/ 	.word	0xffffffff


	//   ....[226]....
        /*04b4*/ 	.word	0xffffffff


	//   ....[227]....
        /*04b8*/ 	.word	0xffffffff


	//   ....[228]....
        /*04bc*/ 	.word	0xffffffff


	//   ....[229]....
        /*04c0*/ 	.word	0xffffffff


	//   ....[230]....
        /*04c4*/ 	.word	0xffffffff


	//   ....[231]....
        /*04c8*/ 	.word	0xffffffff


	//   ....[232]....
        /*04cc*/ 	.word	0xffffffff


	//   ....[233]....
        /*04d0*/ 	.word	0xffffffff


	//   ....[234]....
        /*04d4*/ 	.word	0xffffffff


	//   ....[235]....
        /*04d8*/ 	.word	0xffffffff


	//----- nvinfo : EIATTR_COOP_GROUP_INSTR_OFFSETS
	.align		4
.L_488:
        /*04dc*/ 	.byte	0x04, 0x28
        /*04de*/ 	.short	(.L_490 - .L_489)


	//   ....[0]....
.L_489:
        /*04e0*/ 	.word	0x00000050


	//   ....[1]....
        /*04e4*/ 	.word	0x000001e0


	//   ....[2]....
        /*04e8*/ 	.word	0x00000210


	//   ....[3]....
        /*04ec*/ 	.word	0x00000240


	//   ....[4]....
        /*04f0*/ 	.word	0x00000270


	//   ....[5]....
        /*04f4*/ 	.word	0x000002a0


	//   ....[6]....
        /*04f8*/ 	.word	0x000002d0


	//   ....[7]....
        /*04fc*/ 	.word	0x00000430


	//   ....[8]....
        /*0500*/ 	.word	0x00000470


	//   ....[9]....
        /*0504*/ 	.word	0x000004a0


	//   ....[10]....
        /*0508*/ 	.word	0x000004d0


	//   ....[11]....
        /*050c*/ 	.word	0x00000500


	//   ....[12]....
        /*0510*/ 	.word	0x00000530


	//   ....[13]....
        /*0514*/ 	.word	0x000005c0


	//   ....[14]....
        /*0518*/ 	.word	0x00000600


	//   ....[15]....
        /*051c*/ 	.word	0x00000620


	//   ....[16]....
        /*0520*/ 	.word	0x00000680


	//   ....[17]....
        /*0524*/ 	.word	0x00002c40


	//   ....[18]....
        /*0528*/ 	.word	0x00002c60


	//   ....[19]....
        /*052c*/ 	.word	0x00002e10


	//   ....[20]....
        /*0530*/ 	.word	0x00002e20


	//   ....[21]....
        /*0534*/ 	.word	0x00002fc0


	//   ....[22]....
        /*0538*/ 	.word	0x00002fe0


	//   ....[23]....
        /*053c*/ 	.word	0x00003180


	//   ....[24]....
        /*0540*/ 	.word	0x00003190


	//   ....[25]....
        /*0544*/ 	.word	0x000036a0


	//   ....[26]....
        /*0548*/ 	.word	0x000036c0


	//   ....[27]....
        /*054c*/ 	.word	0x000036d0


	//   ....[28]....
        /*0550*/ 	.word	0x00003720


	//   ....[29]....
        /*0554*/ 	.word	0x00003950


	//   ....[30]....
        /*0558*/ 	.word	0x00003970


	//   ....[31]....
        /*055c*/ 	.word	0x00003980


	//   ....[32]....
        /*0560*/ 	.word	0x00003990


	//   ....[33]....
        /*0564*/ 	.word	0x00004c60


	//   ....[34]....
        /*0568*/ 	.word	0x00004c80


	//   ....[35]....
        /*056c*/ 	.word	0x00004dc0


	//   ....[36]....
        /*0570*/ 	.word	0x00004de0


	//   ....[37]....
        /*0574*/ 	.word	0x000050c0


	//   ....[38]....
        /*0578*/ 	.word	0x000055a0


	//   ....[39]....
        /*057c*/ 	.word	0x00005c50


	//   ....[40]....
        /*0580*/ 	.word	0x00005c80


	//   ....[41]....
        /*0584*/ 	.word	0x00005c90


	//   ....[42]....
        /*0588*/ 	.word	0x00005cc0


	//   ....[43]....
        /*058c*/ 	.word	0x00007580


	//   ....[44]....
        /*0590*/ 	.word	0x000075a0


	//   ....[45]....
        /*0594*/ 	.word	0x00007690


	//   ....[46]....
        /*0598*/ 	.word	0x000076c0


	//   ....[47]....
        /*059c*/ 	.word	0x00008860


	//   ....[48]....
        /*05a0*/ 	.word	0x00008880


	//   ....[49]....
        /*05a4*/ 	.word	0x000089a0


	//   ....[50]....
        /*05a8*/ 	.word	0x000089d0


	//   ....[51]....
        /*05ac*/ 	.word	0x00008cc0


	//   ....[52]....
        /*05b0*/ 	.word	0x000091d0


	//   ....[53]....
        /*05b4*/ 	.word	0x000098d0


	//   ....[54]....
        /*05b8*/ 	.word	0x00009900


	//   ....[55]....
        /*05bc*/ 	.word	0x00009920


	//   ....[56]....
        /*05c0*/ 	.word	0x00009940


	//   ....[57]....
        /*05c4*/ 	.word	0x0000baa0


	//   ....[58]....
        /*05c8*/ 	.word	0x0000bac0


	//   ....[59]....
        /*05cc*/ 	.word	0x0000bbb0


	//   ....[60]....
        /*05d0*/ 	.word	0x0000bbe0


	//   ....[61]....
        /*05d4*/ 	.word	0x0000cd80


	//   ....[62]....
        /*05d8*/ 	.word	0x0000cda0


	//   ....[63]....
        /*05dc*/ 	.word	0x0000cec0


	//   ....[64]....
        /*05e0*/ 	.word	0x0000cef0


	//   ....[65]....
        /*05e4*/ 	.word	0x0000d310


	//   ....[66]....
        /*05e8*/ 	.word	0x0000d340


	//   ....[67]....
        /*05ec*/ 	.word	0x0000d360


	//   ....[68]....
        /*05f0*/ 	.word	0x0000d380


	//   ....[69]....
        /*05f4*/ 	.word	0x0000f300


	//   ....[70]....
        /*05f8*/ 	.word	0x0000f310


	//   ....[71]....
        /*05fc*/ 	.word	0x0000f350


	//   ....[72]....
        /*0600*/ 	.word	0x0000f380


	//   ....[73]....
        /*0604*/ 	.word	0x00010590


	//   ....[74]....
        /*0608*/ 	.word	0x000105b0


	//   ....[75]....
        /*060c*/ 	.word	0x000106c0


	//   ....[76]....
        /*0610*/ 	.word	0x000106e0


	//   ....[77]....
        /*0614*/ 	.word	0x00010900


	//   ....[78]....
        /*0618*/ 	.word	0x00010e10


	//   ....[79]....
        /*061c*/ 	.word	0x00011510


	//   ....[80]....
        /*0620*/ 	.word	0x00011540


	//   ....[81]....
        /*0624*/ 	.word	0x00011560


	//   ....[82]....
        /*0628*/ 	.word	0x00011580


	//   ....[83]....
        /*062c*/ 	.word	0x00013220


	//   ....[84]....
        /*0630*/ 	.word	0x00013250


	//   ....[85]....
        /*0634*/ 	.word	0x00013270


	//   ....[86]....
        /*0638*/ 	.word	0x00013280


	//   ....[87]....
        /*063c*/ 	.word	0x00014aa0


	//   ....[88]....
        /*0640*/ 	.word	0x00014ab0


	//   ....[89]....
        /*0644*/ 	.word	0x00014ad0


	//   ....[90]....
        /*0648*/ 	.word	0x00014af0


	//   ....[91]....
        /*064c*/ 	.word	0x00014e80


	//   ....[92]....
        /*0650*/ 	.word	0x00014ea0


	//   ....[93]....
        /*0654*/ 	.word	0x00015050


	//   ....[94]....
        /*0658*/ 	.word	0x00015060


	//   ....[95]....
        /*065c*/ 	.word	0x00015210


	//   ....[96]....
        /*0660*/ 	.word	0x00015230


	//   ....[97]....
        /*0664*/ 	.word	0x000153e0


	//   ....[98]....
        /*0668*/ 	.word	0x000153f0


	//   ....[99]....
        /*066c*/ 	.word	0x00015790


	//   ....[100]....
        /*0670*/ 	.word	0x000157b0


	//   ....[101]....
        /*0674*/ 	.word	0x000165e0


	//   ....[102]....
        /*0678*/ 	.word	0x000165f0


	//   ....[103]....
        /*067c*/ 	.word	0x00017bf0


	//   ....[104]....
        /*0680*/ 	.word	0x00017c10


	//   ....[105]....
        /*0684*/ 	.word	0x00017dd0


	//   ....[106]....
        /*0688*/ 	.word	0x00017de0


	//   ....[107]....
        /*068c*/ 	.word	0x00017f90


	//   ....[108]....
        /*0690*/ 	.word	0x00017fb0


	//   ....[109]....
        /*0694*/ 	.word	0x00018160


	//   ....[110]....
        /*0698*/ 	.word	0x00018170


	//   ....[111]....
        /*069c*/ 	.word	0x000183c0


	//   ....[112]....
        /*06a0*/ 	.word	0x000183e0


	//   ....[113]....
        /*06a4*/ 	.word	0x00018500


	//   ....[114]....
        /*06a8*/ 	.word	0x00018540


	//   ....[115]....
        /*06ac*/ 	.word	0x00018570


	//   ....[116]....
        /*06b0*/ 	.word	0x000185a0


	//   ....[117]....
        /*06b4*/ 	.word	0x000185d0


	//   ....[118]....
        /*06b8*/ 	.word	0x00018600


	//   ....[119]....
        /*06bc*/ 	.word	0x00018750


	//   ....[120]....
        /*06c0*/ 	.word	0x00018790


	//   ....[121]....
        /*06c4*/ 	.word	0x000187c0


	//   ....[122]....
        /*06c8*/ 	.word	0x000187f0


	//   ....[123]....
        /*06cc*/ 	.word	0x00018820


	//   ....[124]....
        /*06d0*/ 	.word	0x00018850


	//   ....[125]....
        /*06d4*/ 	.word	0x000188e0


	//   ....[126]....
        /*06d8*/ 	.word	0x00018920


	//   ....[127]....
        /*06dc*/ 	.word	0x00018930


	//   ....[128]....
        /*06e0*/ 	.word	0x00018990


	//   ....[129]....
        /*06e4*/ 	.word	0x00019340


	//   ....[130]....
        /*06e8*/ 	.word	0x000193a0


	//   ....[131]....
        /*06ec*/ 	.word	0x000193f0


	//   ....[132]....
        /*06f0*/ 	.word	0x00019440


	//   ....[133]....
        /*06f4*/ 	.word	0x00019490


	//   ....[134]....
        /*06f8*/ 	.word	0x00019500


	//   ....[135]....
        /*06fc*/ 	.word	0x00019550


	//   ....[136]....
        /*0700*/ 	.word	0x000195c0


	//   ....[137]....
        /*0704*/ 	.word	0x00019630


	//   ....[138]....
        /*0708*/ 	.word	0x000196a0


	//   ....[139]....
        /*070c*/ 	.word	0x00019710


	//   ....[140]....
        /*0710*/ 	.word	0x00019780


	//   ....[141]....
        /*0714*/ 	.word	0x000197f0


	//   ....[142]....
        /*0718*/ 	.word	0x00019850


	//   ....[143]....
        /*071c*/ 	.word	0x000198c0


	//   ....[144]....
        /*0720*/ 	.word	0x00019930


	//   ....[145]....
        /*0724*/ 	.word	0x000199a0


	//   ....[146]....
        /*0728*/ 	.word	0x00019a00


	//   ....[147]....
        /*072c*/ 	.word	0x00019a70


	//   ....[148]....
        /*0730*/ 	.word	0x00019ae0


	//   ....[149]....
        /*0734*/ 	.word	0x00019ca0


	//   ....[150]....
        /*0738*/ 	.word	0x00019d00


	//   ....[151]....
        /*073c*/ 	.word	0x00019d70


	//   ....[152]....
        /*0740*/ 	.word	0x00019de0


	//   ....[153]....
        /*0744*/ 	.word	0x00019e40


	//   ....[154]....
        /*0748*/ 	.word	0x00019e90


	//   ....[155]....
        /*074c*/ 	.word	0x00019ee0


	//   ....[156]....
        /*0750*/ 	.word	0x00019f30


	//   ....[157]....
        /*0754*/ 	.word	0x00019fa0


	//   ....[158]....
        /*0758*/ 	.word	0x0001a010


	//   ....[159]....
        /*075c*/ 	.word	0x0001a1d0


	//   ....[160]....
        /*0760*/ 	.word	0x0001a230


	//   ....[161]....
        /*0764*/ 	.word	0x0001a2a0


	//   ....[162]....
        /*0768*/ 	.word	0x0001a310


	//   ....[163]....
        /*076c*/ 	.word	0x0001a4d0


	//   ....[164]....
        /*0770*/ 	.word	0x0001a530


	//   ....[165]....
        /*0774*/ 	.word	0x0001a5a0


	//   ....[166]....
        /*0778*/ 	.word	0x0001a610


	//   ....[167]....
        /*077c*/ 	.word	0x0001a660


	//   ....[168]....
        /*0780*/ 	.word	0x0001a6a0


	//   ....[169]....
        /*0784*/ 	.word	0x0001a6f0


	//   ....[170]....
        /*0788*/ 	.word	0x0001a730


	//   ....[171]....
        /*078c*/ 	.word	0x0001a790


	//   ....[172]....
        /*0790*/ 	.word	0x0001a800


	//   ....[173]....
        /*0794*/ 	.word	0x0001a9c0


	//   ....[174]....
        /*0798*/ 	.word	0x0001aa20


	//   ....[175]....
        /*079c*/ 	.word	0x0001aa90


	//   ....[176]....
        /*07a0*/ 	.word	0x0001ab00


	//   ....[177]....
        /*07a4*/ 	.word	0x0001acc0


	//   ....[178]....
        /*07a8*/ 	.word	0x0001ad20


	//   ....[179]....
        /*07ac*/ 	.word	0x0001ad70


	//   ....[180]....
        /*07b0*/ 	.word	0x0001adb0


	//   ....[181]....
        /*07b4*/ 	.word	0x0001ae00


	//   ....[182]....
        /*07b8*/ 	.word	0x0001ae40


	//   ....[183]....
        /*07bc*/ 	.word	0x0001aea0


	//   ....[184]....
        /*07c0*/ 	.word	0x0001af10


	//   ....[185]....
        /*07c4*/ 	.word	0x0001af80


	//   ....[186]....
        /*07c8*/ 	.word	0x0001b100


	//   ....[187]....
        /*07cc*/ 	.word	0x0001b160


	//   ....[188]....
        /*07d0*/ 	.word	0x0001b1d0


	//   ....[189]....
        /*07d4*/ 	.word	0x0001b240


	//   ....[190]....
        /*07d8*/ 	.word	0x0001b290


	//   ....[191]....
        /*07dc*/ 	.word	0x0001b2d0


	//   ....[192]....
        /*07e0*/ 	.word	0x0001b320


	//   ....[193]....
        /*07e4*/ 	.word	0x0001b370


	//   ....[194]....
        /*07e8*/ 	.word	0x0001b3c0


	//   ....[195]....
        /*07ec*/ 	.word	0x0001b410


	//   ....[196]....
        /*07f0*/ 	.word	0x0001b460


	//   ....[197]....
        /*07f4*/ 	.word	0x0001b4b0


	//   ....[198]....
        /*07f8*/ 	.word	0x0001b520


	//   ....[199]....
        /*07fc*/ 	.word	0x0001b590


	//   ....[200]....
        /*0800*/ 	.word	0x0001b600


	//   ....[201]....
        /*0804*/ 	.word	0x0001b660


	//   ....[202]....
        /*0808*/ 	.word	0x0001b6d0


	//   ....[203]....
        /*080c*/ 	.word	0x0001b740


	//   ....[204]....
        /*0810*/ 	.word	0x0001b7b0


	//   ....[205]....
        /*0814*/ 	.word	0x0001b810


	//   ....[206]....
        /*0818*/ 	.word	0x0001b880


	//   ....[207]....
        /*081c*/ 	.word	0x0001b8f0


	//   ....[208]....
        /*0820*/ 	.word	0x0001b960


	//   ....[209]....
        /*0824*/ 	.word	0x0001b9c0


	//   ....[210]....
        /*0828*/ 	.word	0x0001ba30


	//   ....[211]....
        /*082c*/ 	.word	0x0001baa0


	//   ....[212]....
        /*0830*/ 	.word	0x0001bb10


	//   ....[213]....
        /*0834*/ 	.word	0x0001bb70


	//   ....[214]....
        /*0838*/ 	.word	0x0001bbe0


	//   ....[215]....
        /*083c*/ 	.word	0x0001bc50


	//   ....[216]....
        /*0840*/ 	.word	0x0001bcc0


	//   ....[217]....
        /*0844*/ 	.word	0x0001bd20


	//   ....[218]....
        /*0848*/ 	.word	0x0001bd90


	//   ....[219]....
        /*084c*/ 	.word	0x0001be00


	//   ....[220]....
        /*0850*/ 	.word	0x0001be50


	//   ....[221]....
        /*0854*/ 	.word	0x0001be90


	//   ....[222]....
        /*0858*/ 	.word	0x0001bee0


	//   ....[223]....
        /*085c*/ 	.word	0x0001bf30


	//   ....[224]....
        /*0860*/ 	.word	0x0001bf80


	//   ....[225]....
        /*0864*/ 	.word	0x0001bff0


	//   ....[226]....
        /*0868*/ 	.word	0x0001c040


	//   ....[227]....
        /*086c*/ 	.word	0x0001c090


	//   ....[228]....
        /*0870*/ 	.word	0x0001c0e0


	//   ....[229]....
        /*0874*/ 	.word	0x0001c130


	//   ....[230]....
        /*0878*/ 	.word	0x0001c180


	//   ....[231]....
        /*087c*/ 	.word	0x0001c1f0


	//   ....[232]....
        /*0880*/ 	.word	0x0001c240


	//   ....[233]....
        /*0884*/ 	.word	0x0001c2b0


	//   ....[234]....
        /*0888*/ 	.word	0x0001c310


	//   ....[235]....
        /*088c*/ 	.word	0x0001c380


	//----- nvinfo : EIATTR_EXIT_INSTR_OFFSETS
	.align		4
.L_490:
        /*0890*/ 	.byte	0x04, 0x1c
        /*0892*/ 	.short	(.L_492 - .L_491)


	//   ....[0]....
.L_491:
        /*0894*/ 	.word	0x00000fe0


	//   ....[1]....
        /*0898*/ 	.word	0x00019300


	//----- nvinfo : EIATTR_MAX_THREADS
	.align		4
.L_492:
        /*089c*/ 	.byte	0x04, 0x05
        /*089e*/ 	.short	(.L_494 - .L_493)
.L_493:
        /*08a0*/ 	.word	0x00000100
        /*08a4*/ 	.word	0x00000001
        /*08a8*/ 	.word	0x00000001


	//----- nvinfo : EIATTR_CRS_STACK_SIZE
	.align		4
.L_494:
        /*08ac*/ 	.byte	0x04, 0x1e
        /*08ae*/ 	.short	(.L_496 - .L_495)
.L_495:
        /*08b0*/ 	.word	0x00000000
.L_496:


//--------------------- .nv.info._ZN7cutlass13device_kernelIN5flash19enable_sm80_to_sm89INS1_16FlashAttnFwdSm80INS1_25CollectiveMainloopFwdSm80ILi8ELi1ELb0EN4cute5tupleIJNS5_1CILi128EEENS7_ILi48EEENS7_ILi256EEEEEELi256ENS_6half_tEfNS_4arch4Sm80ELb0ELb1ELb0ELb1ELb1ELb1ELb1ELb1EEENS1_21CollectiveEpilogueFwdINS6_IJS8_SA_S9_EEENS6_IJNS7_ILi1EEESI_SI_EEESC_SE_Li256ELb1ELb1ELb1ELb0EEENS1_36VarlenDynamicPersistentTileSchedulerILi128ELi48ELi256ELi256ELb1ELb1ELb0ELb1ELb0ELb1EEEEEEEEEvNT_6ParamsE --------------------------
	.section	.nv.info._ZN7cutlass13device_kernelIN5flash19enable_sm80_to_sm89INS1_16FlashAttnFwdSm80INS1_25CollectiveMainloopFwdSm80ILi8ELi1ELb0EN4cute5tupleIJNS5_1CILi128EEENS7_ILi48EEENS7_ILi256EEEEEELi256ENS_6half_tEfNS_4arch4Sm80ELb0ELb1ELb0ELb1ELb1ELb1ELb1ELb1EEENS1_21CollectiveEpilogueFwdINS6_IJS8_SA_S9_EEENS6_IJNS7_ILi1EEESI_SI_EEESC_SE_Li256ELb1ELb1ELb1ELb0EEENS1_36VarlenDynamicPersistentTileSchedulerILi128ELi48ELi256ELi256ELb1ELb1ELb0ELb1ELb0ELb1EEEEEEEEEvNT_6ParamsE,"",@"SHT_CUDA_INFO"
	.sectionflags	@""
	.align	4


	//----- nvinfo : EIATTR_CUDA_API_VERSION
	.align		4
        /*0000*/ 	.byte	0x04, 0x37
        /*0002*/ 	.short	(.L_498 - .L_497)
.L_497:
        /*0004*/ 	.word	0x00000082


	//----- nvinfo : EIATTR_SW2861232_WAR
	.align		4
.L_498:
        /*0008*/ 	.byte	0x01, 0x35
	.zero		2


	//----- nvinfo : EIATTR_PARAM_CBANK
	.align		4
        /*000c*/ 	.byte	0x04, 0x0a
        /*000e*/ 	.short	(.L_500 - .L_499)
	.align		4
.L_499:
        /*0010*/ 	.word	index@(.nv.constant0._ZN7cutlass13device_kernelIN5flash19enable_sm80_to_sm89INS1_16FlashAttnFwdSm80INS1_25CollectiveMainloopFwdSm80ILi8ELi1ELb0EN4cute5tupleIJNS5_1CILi128EEENS7_ILi48EEENS7_ILi256EEEEEELi256ENS_6half_tEfNS_4arch4Sm80ELb0ELb1ELb0ELb1ELb1ELb1ELb1ELb1EEENS1_21CollectiveEpilogueFwdINS6_IJS8_SA_S9_EEENS6_IJNS7_ILi1EEESI_SI_EEESC_SE_Li256ELb1ELb1ELb1ELb0EEENS1_36VarlenDynamicPersistentTileSchedulerILi128ELi48ELi256ELi256ELb1ELb1ELb0ELb1ELb0ELb1EEEEEEEEEvNT_6ParamsE)
        /*0014*/ 	.short	0x0160
        /*0016*/ 	.short	0x0438


	//----- nvinfo : EIATTR_CBANK_PARAM_SIZE
	.align		4
.L_500:
        /*0018*/ 	.byte	0x03, 0x19
        /*001a*/ 	.short	0x0438


	//----- nvinfo : EIATTR_KPARAM_INFO
	.align		4
        /*001c*/ 	.byte	0x04, 0x17
        /*001e*/ 	.short	(.L_502 - .L_501)
.L_501:
        /*0020*/ 	.word	0x00000000
        /*0024*/ 	.short	0x0000
        /*0026*/ 	.short	0x0000
        /*0028*/ 	.byte	0x00, 0xf0, 0xe1, 0x10


	//----- nvinfo : EIATTR_MAXREG_COUNT
	.align		4
.L_502:
        /*002c*/ 	.byte	0x03, 0x1b
        /*002e*/ 	.short	0x00ff


	//----- nvinfo : EIATTR_NUM_BARRIERS
	.align		4
        /*0030*/ 	.byte	0x02, 0x4c
        /*0032*/ 	.byte	0x06
	.zero		1


	//----- nvinfo : EIATTR_ANNOTATIONS
	.align		4
        /*0034*/ 	.byte	0x04, 0x55
        /*0036*/ 	.short	(.L_504 - .L_503)


	//   ....[0]....
.L_503:
        /* <DEDUP_REMOVED lines=160> */


	//----- nvinfo : EIATTR_MERCURY_ISA_VERSION
	.align		4
.L_504:
        /*0a20*/ 	.byte	0x03, 0x5f
        /*0a22*/ 	.short	0x0000


	//----- nvinfo : EIATTR_INT_WARP_WIDE_INSTR_OFFSETS
	.align		4
        /*0a24*/ 	.byte	0x04, 0x31
        /*0a26*/ 	.short	(.L_506 - .L_505)


	//   ....[0]....
.L_505:
        /*0a28*/ 	.word	0x0001a110


	//   ....[1]....
        /*0a2c*/ 	.word	0x0001a190


	//----- nvinfo : EIATTR_COOP_GROUP_MASK_REGIDS
	.align		4
.L_506:
        /*0a30*/ 	.byte	0x04, 0x29
        /*0a32*/ 	.short	(.L_508 - .L_507)


	//   ....[0]....
.L_507:
        /*0a34*/ 	.word	0xffffffff


	//   ....[1]....
        /*0a38*/ 	.word	0xffffffff


	//   ....[2]....
        /*0a3c*/ 	.word	0xffffffff


	//   ....[3]....
        /*0a40*/ 	.word	0xffffffff


	//   ....[4]....
        /*0a44*/ 	.word	0xffffffff


	//   ....[5]....
        /*0a48*/ 	.word	0xffffffff


	//   ....[6]....
        /*0a4c*/ 	.word	0xffffffff


	//   ....[7]....
        /*0a50*/ 	.word	0xffffffff


	//   ....[8]....
        /*0a54*/ 	.word	0xffffffff


	//   ....[9]....
        /*0a58*/ 	.word	0xffffffff


	//   ....[10]....
        /*0a5c*/ 	.word	0xffffffff


	//   ....[11]....
        /*0a60*/ 	.word	0xffffffff


	//   ....[12]....
        /*0a64*/ 	.word	0xffffffff


	//   ....[13]....
        /*0a68*/ 	.word	0xffffffff


	//   ....[14]....
        /*0a6c*/ 	.word	0xffffffff


	//   ....[15]....
        /*0a70*/ 	.word	0xffffffff


	//   ....[16]....
        /*0a74*/ 	.word	0xffffffff


	//   ....[17]....
        /*0a78*/ 	.word	0xffffffff


	//   ....[18]....
        /*0a7c*/ 	.word	0xffffffff


	//   ....[19]....
        /*0a80*/ 	.word	0xffffffff


	//   ....[20]....
        /*0a84*/ 	.word	0xffffffff


	//   ....[21]....
        /*0a88*/ 	.word	0xffffffff


	//   ....[22]....
        /*0a8c*/ 	.word	0xffffffff


	//   ....[23]....
        /*0a90*/ 	.word	0xffffffff


	//   ....[24]....
        /*0a94*/ 	.word	0xffffffff


	//   ....[25]....
        /*0a98*/ 	.word	0xffffffff


	//   ....[26]....
        /*0a9c*/ 	.word	0xffffffff


	//   ....[27]....
        /*0aa0*/ 	.word	0xffffffff


	//   ....[28]....
        /*0aa4*/ 	.word	0xffffffff


	//   ....[29]....
        /*0aa8*/ 	.word	0xffffffff


	//   ....[30]....
        /*0aac*/ 	.word	0xffffffff


	//   ....[31]....
        /*0ab0*/ 	.word	0xffffffff


	//   ....[32]....
        /*0ab4*/ 	.word	0xffffffff


	//   ....[33]....
        /*0ab8*/ 	.word	0xffffffff


	//   ....[34]....
        /*0abc*/ 	.word	0xffffffff


	//   ....[35]....
        /*0ac0*/ 	.word	0xffffffff


	//   ....[36]....
        /*0ac4*/ 	.word	0xffffffff


	//   ....[37]....
        /*0ac8*/ 	.word	0xffffffff


	//   ....[38]....
        /*0acc*/ 	.word	0xffffffff


	//   ....[39]....
        /*0ad0*/ 	.word	0xffffffff


	//   ....[40]....
        /*0ad4*/ 	.word	0xffffffff


	//   ....[41]....
        /*0ad8*/ 	.word	0xffffffff


	//   ....[42]....
        /*0adc*/ 	.word	0xffffffff


	//   ....[43]....
        /*0ae0*/ 	.word	0xffffffff


	//   ....[44]....
        /*0ae4*/ 	.word	0xffffffff


	//   ....[45]....
        /*0ae8*/ 	.word	0xffffffff


	//   ....[46]....
        /*0aec*/ 	.word	0xffffffff


	//   ....[47]....
        /*0af0*/ 	.word	0xffffffff


	//   ....[48]....
        /*0af4*/ 	.word	0xffffffff


	//   ....[49]....
        /*0af8*/ 	.word	0xffffffff


	//   ....[50]....
        /*0afc*/ 	.word	0xffffffff


	//   ....[51]....
        /*0b00*/ 	.word	0xffffffff


	//   ....[52]....
        /*0b04*/ 	.word	0xffffffff


	//   ....[53]....
        /*0b08*/ 	.word	0xffffffff


	//   ....[54]....
        /*0b0c*/ 	.word	0xffffffff


	//   ....[55]....
        /*0b10*/ 	.word	0xffffffff


	//   ....[56]....
        /*0b14*/ 	.word	0xffffffff


	//   ....[57]....
        /*0b18*/ 	.word	0xffffffff


	//   ....[58]....
        /*0b1c*/ 	.word	0xffffffff


	//   ....[59]....
        /*0b20*/ 	.word	0xffffffff


	//   ....[60]....
        /*0b24*/ 	.word	0xffffffff


	//   ....[61]....
        /*0b28*/ 	.word	0xffffffff


	//   ....[62]....
        /*0b2c*/ 	.word	0xffffffff


	//   ....[63]....
        /*0b30*/ 	.word	0xffffffff


	//   ....[64]....
        /*0b34*/ 	.word	0xffffffff


	//   ....[65]....
        /*0b38*/ 	.word	0xffffffff


	//   ....[66]....
        /*0b3c*/ 	.word	0xffffffff


	//   ....[67]....
        /*0b40*/ 	.word	0xffffffff


	//   ....[68]....
        /*0b44*/ 	.word	0xffffffff


	//   ....[69]....
        /*0b48*/ 	.word	0xffffffff


	//   ....[70]....
        /*0b4c*/ 	.word	0xffffffff


	//   ....[71]....
        /*0b50*/ 	.word	0xffffffff


	//   ....[72]....
        /*0b54*/ 	.word	0xffffffff


	//   ....[73]....
        /*0b58*/ 	.word	0xffffffff


	//   ....[74]....
        /*0b5c*/ 	.word	0xffffffff


	//   ....[75]....
        /*0b60*/ 	.word	0xffffffff


	//   ....[76]....
        /*0b64*/ 	.word	0xffffffff


	//   ....[77]....
        /*0b68*/ 	.word	0xffffffff


	//   ....[78]....
        /*0b6c*/ 	.word	0xffffffff


	//   ....[79]....
        /*0b70*/ 	.word	0xffffffff


	//   ....[80]....
        /*0b74*/ 	.word	0xffffffff


	//   ....[81]....
        /*0b78*/ 	.word	0xffffffff


	//   ....[82]....
        /*0b7c*/ 	.word	0xffffffff


	//   ....[83]....
        /*0b80*/ 	.word	0xffffffff


	//   ....[84]....
        /*0b84*/ 	.word	0xffffffff


	//   ....[85]....
        /*0b88*/ 	.word	0xffffffff


	//   ....[86]....
        /*0b8c*/ 	.word	0xffffffff


	//   ....[87]....
        /*0b90*/ 	.word	0xffffffff


	//   ....[88]....
        /*0b94*/ 	.word	0xffffffff


	//   ....[89]....
        /*0b98*/ 	.word	0xffffffff


	//   ....[90]....
        /*0b9c*/ 	.word	0xffffffff


	//   ....[91]....
        /*0ba0*/ 	.word	0xffffffff


	//   ....[92]....
        /*0ba4*/ 	.word	0xffffffff


	//   ....[93]....
        /*0ba8*/ 	.word	0xffffffff


	//   ....[94]....
        /*0bac*/ 	.word	0xffffffff


	//   ....[95]....
        /*0bb0*/ 	.word	0xffffffff


	//   ....[96]....
        /*0bb4*/ 	.word	0xffffffff


	//   ....[97]....
        /*0bb8*/ 	.word	0xffffffff


	//   ....[98]....
        /*0bbc*/ 	.word	0xffffffff


	//   ....[99]....
        /*0bc0*/ 	.word	0xffffffff


	//   ....[100]....
        /*0bc4*/ 	.word	0xffffffff


	//   ....[101]....
        /*0bc8*/ 	.word	0xffffffff


	//   ....[102]....
        /*0bcc*/ 	.word	0xffffffff


	//   ....[103]....
        /*0bd0*/ 	.word	0xffffffff


	//   ....[104]....
        /*0bd4*/ 	.word	0xffffffff


	//   ....[105]....
        /*0bd8*/ 	.word	0xffffffff


	//   ....[106]....
        /*0bdc*/ 	.word	0xffffffff


	//   ....[107]....
        /*0be0*/ 	.word	0xffffffff


	//   ....[108]....
        /*0be4*/ 	.word	0xffffffff


	//   ....[109]....
        /*0be8*/ 	.word	0xffffffff


	//   ....[110]....
        /*0bec*/ 	.word	0xffffffff


	//   ....[111]....
        /*0bf0*/ 	.word	0xffffffff


	//   ....[112]....
        /*0bf4*/ 	.word	0xffffffff


	//   ....[113]....
        /*0bf8*/ 	.word	0xffffffff


	//   ....[114]....
        /*0bfc*/ 	.word	0xffffffff


	//   ....[115]....
        /*0c00*/ 	.word	0xffffffff


	//   ....[116]....
        /*0c04*/ 	.word	0xffffffff


	//   ....[117]....
        /*0c08*/ 	.word	0xffffffff


	//   ....[118]....
        /*0c0c*/ 	.word	0xffffffff


	//   ....[119]....
        /*0c10*/ 	.word	0xffffffff


	//   ....[120]....
        /*0c14*/ 	.word	0xffffffff


	//   ....[121]....
        /*0c18*/ 	.word	0xffffffff


	//   ....[122]....
        /*0c1c*/ 	.word	0xffffffff


	//   ....[123]....
        /*0c20*/ 	.word	0xffffffff


	//   ....[124]....
        /*0c24*/ 	.word	0xffffffff


	//   ....[125]....
        /*0c28*/ 	.word	0xffffffff


	//   ....[126]....
        /*0c2c*/ 	.word	0xffffffff


	//   ....[127]....
        /*0c30*/ 	.word	0xffffffff


	//   ....[128]....
        /*0c34*/ 	.word	0xffffffff


	//   ....[129]....
        /*0c38*/ 	.word	0xffffffff


	//   ....[130]....
        /*0c3c*/ 	.word	0xffffffff


	//   ....[131]....
        /*0c40*/ 	.word	0xffffffff


	//   ....[132]....
        /*0c44*/ 	.word	0xffffffff


	//   ....[133]....
        /*0c48*/ 	.word	0xffffffff


	//   ....[134]....
        /*0c4c*/ 	.word	0xffffffff


	//   ....[135]....
        /*0c50*/ 	.word	0xffffffff


	//   ....[136]....
        /*0c54*/ 	.word	0xffffffff


	//   ....[137]....
        /*0c58*/ 	.word	0xffffffff


	//   ....[138]....
        /*0c5c*/ 	.word	0xffffffff


	//   ....[139]....
        /*0c60*/ 	.word	0xffffffff


	//   ....[140]....
        /*0c64*/ 	.word	0xffffffff


	//   ....[141]....
        /*0c68*/ 	.word	0xffffffff


	//   ....[142]....
        /*0c6c*/ 	.word	0xffffffff


	//   ....[143]....
        /*0c70*/ 	.word	0xffffffff


	//   ....[144]....
        /*0c74*/ 	.word	0xffffffff


	//   ....[145]....
        /*0c78*/ 	.word	0xffffffff


	//   ....[146]....
        /*0c7c*/ 	.word	0xffffffff


	//   ....[147]....
        /*0c80*/ 	.word	0xffffffff


	//   ....[148]....
        /*0c84*/ 	.word	0xffffffff


	//   ....[149]....
        /*0c88*/ 	.word	0xffffffff


	//   ....[150]....
        /*0c8c*/ 	.word	0xffffffff


	//   ....[151]....
        /*0c90*/ 	.word	0xffffffff


	//   ....[152]....
        /*0c94*/ 	.word	0xffffffff


	//   ....[153]....
        /*0c98*/ 	.word	0xffffffff


	//   ....[154]....
        /*0c9c*/ 	.word	0xffffffff


	//   ....[155]....
        /*0ca0*/ 	.word	0xffffffff


	//   ....[156]....
        /*0ca4*/ 	.word	0xffffffff


	//   ....[157]....
        /*0ca8*/ 	.word	0xffffffff


	//   ....[158]....
        /*0cac*/ 	.word	0xffffffff


	//   ....[159]....
        /*0cb0*/ 	.word	0xffffffff


	//   ....[160]....
        /*0cb4*/ 	.word	0xffffffff


	//   ....[161]....
        /*0cb8*/ 	.word	0xffffffff


	//   ....[162]....
        /*0cbc*/ 	.word	0xffffffff


	//   ....[163]....
        /*0cc0*/ 	.word	0xffffffff


	//   ....[164]....
        /*0cc4*/ 	.word	0xffffffff


	//   ....[165]....
        /*0cc8*/ 	.word	0xffffffff


	//   ....[166]....
        /*0ccc*/ 	.word	0xffffffff


	//   ....[167]....
        /*0cd0*/ 	.word	0xffffffff


	//   ....[168]....
        /*0cd4*/ 	.word	0xffffffff


	//   ....[169]....
        /*0cd8*/ 	.word	0xffffffff


	//   ....[170]....
        /*0cdc*/ 	.word	0xffffffff


	//   ....[171]....
        /*0ce0*/ 	.word	0xffffffff


	//   ....[172]....
        /*0ce4*/ 	.word	0xffffffff


	//   ....[173]....
        /*0ce8*/ 	.word	0xffffffff


	//   ....[174]....
        /*0cec*/ 	.word	0xffffffff


	//   ....[175]....
        /*0cf0*/ 	.word	0xffffffff


	//   ....[176]....
        /*0cf4*/ 	.word	0xffffffff


	//   ....[177]....
        /*0cf8*/ 	.word	0xffffffff


	//   ....[178]....
        /*0cfc*/ 	.word	0xffffffff


	//   ....[179]....
        /*0d00*/ 	.word	0xffffffff


	//   ....[180]....
        /*0d04*/ 	.word	0xffffffff


	//   ....[181]....
        /*0d08*/ 	.word	0xffffffff


	//   ....[182]....
        /*0d0c*/ 	.word	0xffffffff


	//   ....[183]....
        /*0d10*/ 	.word	0xffffffff


	//   ....[184]....
        /*0d14*/ 	.word	0xffffffff


	//   ....[185]....
        /*0d18*/ 	.word	0xffffffff


	//   ....[186]....
        /*0d1c*/ 	.word	0xffffffff


	//   ....[187]....
        /*0d20*/ 	.word	0xffffffff


	//   ....[188]....
        /*0d24*/ 	.word	0xffffffff


	//   ....[189]....
        /*0d28*/ 	.word	0xffffffff


	//   ....[190]....
        /*0d2c*/ 	.word	0xffffffff


	//   ....[191]....
        /*0d30*/ 	.word	0xffffffff


	//   ....[192]....
        /*0d34*/ 	.word	0xffffffff


	//   ....[193]....
        /*0d38*/ 	.word	0xffffffff


	//   ....[194]....
        /*0d3c*/ 	.word	0xffffffff


	//   ....[195]....
        /*0d40*/ 	.word	0xffffffff


	//   ....[196]....
        /*0d44*/ 	.word	0xffffffff


	//   ....[197]....
        /*0d48*/ 	.word	0xffffffff


	//   ....[198]....
        /*0d4c*/ 	.word	0xffffffff


	//   ....[199]....
        /*0d50*/ 	.word	0xffffffff


	//   ....[200]....
        /*0d54*/ 	.word	0xffffffff


	//   ....[201]....
        /*0d58*/ 	.word	0xffffffff


	//   ....[202]....
        /*0d5c*/ 	.word	0xffffffff


	//   ....[203]....
        /*0d60*/ 	.word	0xffffffff


	//   ....[204]....
        /*0d64*/ 	.word	0xffffffff


	//   ....[205]....
        /*0d68*/ 	.word	0xffffffff


	//   ....[206]....
        /*0d6c*/ 	.word	0xffffffff


	//   ....[207]....
        /*0d70*/ 	.word	0xffffffff


	//   ....[208]....
        /*0d74*/ 	.word	0xffffffff


	//   ....[209]....
        /*0d78*/ 	.word	0xffffffff


	//   ....[210]....
        /*0d7c*/ 	.word	0xffffffff


	//   ....[211]....
        /*0d80*/ 	.word	0xffffffff


	//   ....[212]....
        /*0d84*/ 	.word	0xffffffff


	//   ....[213]....
        /*0d88*/ 	.word	0xffffffff


	//   ....[214]....
        /*0d8c*/ 	.word	0xffffffff


	//   ....[215]....
        /*0d90*/ 	.word	0xffffffff


	//   ....[216]....
        /*0d94*/ 	.word	0xffffffff


	//   ....[217]....
        /*0d98*/ 	.word	0xffffffff


	//   ....[218]....
        /*0d9c*/ 	.word	0xffffffff


	//   ....[219]....
        /*0da0*/ 	.word	0xffffffff


	//   ....[220]....
        /*0da4*/ 	.word	0xffffffff


	//   ....[221]....
        /*0da8*/ 	.word	0xffffffff


	//   ....[222]....
        /*0dac*/ 	.word	0xffffffff


	//   ....[223]....
        /*0db0*/ 	.word	0xffffffff


	//   ....[224]....
        /*0db4*/ 	.word	0xffffffff


	//   ....[225]....
        /*0db8*/ 	.word	0xffffffff


	//   ....[226]....
        /*0dbc*/ 	.word	0xffffffff


	//   ....[227]....
        /*0dc0*/ 	.word	0xffffffff


	//   ....[228]....
        /*0dc4*/ 	.word	0xffffffff


	//   ....[229]....
        /*0dc8*/ 	.word	0xffffffff


	//   ....[230]....
        /*0dcc*/ 	.word	0xffffffff


	//   ....[231]....
        /*0dd0*/ 	.word	0xffffffff


	//   ....[232]....
        /*0dd4*/ 	.word	0xffffffff


	//   ....[233]....
        /*0dd8*/ 	.word	0xffffffff


	//   ....[234]....
        /*0ddc*/ 	.word	0xffffffff


	//   ....[235]....
        /*0de0*/ 	.word	0xffffffff


	//   ....[236]....
        /*0de4*/ 	.word	0xffffffff


	//   ....[237]....
        /*0de8*/ 	.word	0xffffffff


	//   ....[238]....
        /*0dec*/ 	.word	0xffffffff


	//   ....[239]....
        /*0df0*/ 	.word	0xffffffff


	//   ....[240]....
        /*0df4*/ 	.word	0xffffffff


	//   ....[241]....
        /*0df8*/ 	.word	0xffffffff


	//   ....[242]....
        /*0dfc*/ 	.word	0xffffffff


	//   ....[243]....
        /*0e00*/ 	.word	0xffffffff


	//   ....[244]....
        /*0e04*/ 	.word	0xffffffff


	//   ....[245]....
        /*0e08*/ 	.word	0xffffffff


	//   ....[246]....
        /*0e0c*/ 	.word	0xffffffff


	//   ....[247]....
        /*0e10*/ 	.word	0xffffffff


	//   ....[248]....
        /*0e14*/ 	.word	0xffffffff


	//   ....[249]....
        /*0e18*/ 	.word	0xffffffff


	//   ....[250]....
        /*0e1c*/ 	.word	0xffffffff


	//   ....[251]....
        /*0e20*/ 	.word	0xffffffff


	//   ....[252]....
        /*0e24*/ 	.word	0xffffffff


	//   ....[253]....
        /*0e28*/ 	.word	0xffffffff


	//   ....[254]....
        /*0e2c*/ 	.word	0xffffffff


	//   ....[255]....
        /*0e30*/ 	.word	0xffffffff


	//   ....[0]....
        /*0e34*/ 	.word	0xffffffff


	//   ....[1]....
        /*0e38*/ 	.word	0xffffffff


	//   ....[2]....
        /*0e3c*/ 	.word	0xffffffff


	//   ....[3]....
        /*0e40*/ 	.word	0xffffffff


	//   ....[4]....
        /*0e44*/ 	.word	0xffffffff


	//   ....[5]....
        /*0e48*/ 	.word	0xffffffff


	//   ....[6]....
        /*0e4c*/ 	.word	0xffffffff


	//   ....[7]....
        /*0e50*/ 	.word	0xffffffff


	//   ....[8]....
        /*0e54*/ 	.word	0xffffffff


	//   ....[9]....
        /*0e58*/ 	.word	0xffffffff


	//   ....[10]....
        /*0e5c*/ 	.word	0xffffffff


	//   ....[11]....
        /*0e60*/ 	.word	0xffffffff


	//   ....[12]....
        /*0e64*/ 	.word	0xffffffff


	//   ....[13]....
        /*0e68*/ 	.word	0xffffffff


	//   ....[14]....
        /*0e6c*/ 	.word	0xffffffff


	//   ....[15]....
        /*0e70*/ 	.word	0xffffffff


	//   ....[16]....
        /*0e74*/ 	.word	0xffffffff


	//   ....[17]....
        /*0e78*/ 	.word	0xffffffff


	//   ....[18]....
        /*0e7c*/ 	.word	0xffffffff


	//   ....[19]....
        /*0e80*/ 	.word	0xffffffff


	//   ....[20]....
        /*0e84*/ 	.word	0xffffffff


	//   ....[21]....
        /*0e88*/ 	.word	0xffffffff


	//   ....[22]....
        /*0e8c*/ 	.word	0xffffffff


	//   ....[23]....
        /*0e90*/ 	.word	0xffffffff


	//   ....[24]....
        /*0e94*/ 	.word	0xffffffff


	//   ....[25]....
        /*0e98*/ 	.word	0xffffffff


	//   ....[26]....
        /*0e9c*/ 	.word	0xffffffff


	//   ....[27]....
        /*0ea0*/ 	.word	0xffffffff


	//   ....[28]....
        /*0ea4*/ 	.word	0xffffffff


	//   ....[29]....
        /*0ea8*/ 	.word	0xffffffff


	//   ....[30]....
        /*0eac*/ 	.word	0xffffffff


	//   ....[31]....
        /*0eb0*/ 	.word	0xffffffff


	//   ....[32]....
        /*0eb4*/ 	.word	0xffffffff


	//   ....[33]....
        /*0eb8*/ 	.word	0xffffffff


	//   ....[34]....
        /*0ebc*/ 	.word	0xffffffff


	//   ....[35]....
        /*0ec0*/ 	.word	0xffffffff


	//   ....[36]....
        /*0ec4*/ 	.word	0xffffffff


	//   ....[37]....
        /*0ec8*/ 	.word	0xffffffff


	//   ....[38]....
        /*0ecc*/ 	.word	0xffffffff


	//   ....[39]....
        /*0ed0*/ 	.word	0xffffffff


	//   ....[40]....
        /*0ed4*/ 	.word	0xffffffff


	//   ....[41]....
        /*0ed8*/ 	.word	0xffffffff


	//   ....[42]....
        /*0edc*/ 	.word	0xffffffff


	//   ....[43]....
        /*0ee0*/ 	.word	0xffffffff


	//   ....[44]....
        /*0ee4*/ 	.word	0xffffffff


	//   ....[45]....
        /*0ee8*/ 	.word	0xffffffff


	//   ....[46]....
        /*0eec*/ 	.word	0xffffffff


	//   ....[47]....
        /*0ef0*/ 	.word	0xffffffff


	//   ....[48]....
        /*0ef4*/ 	.word	0xffffffff


	//   ....[49]....
        /*0ef8*/ 	.word	0xffffffff


	//   ....[50]....
        /*0efc*/ 	.word	0xffffffff


	//   ....[51]....
        /*0f00*/ 	.word	0xffffffff


	//   ....[52]....
        /*0f04*/ 	.word	0xffffffff


	//   ....[53]....
        /*0f08*/ 	.word	0xffffffff


	//   ....[54]....
        /*0f0c*/ 	.word	0xffffffff


	//   ....[55]....
        /*0f10*/ 	.word	0xffffffff


	//   ....[56]....
        /*0f14*/ 	.word	0xffffffff


	//   ....[57]....
        /*0f18*/ 	.word	0xffffffff


	//   ....[58]....
        /*0f1c*/ 	.word	0xffffffff


	//   ....[59]....
        /*0f20*/ 	.word	0xffffffff


	//   ....[60]....
        /*0f24*/ 	.word	0xffffffff


	//   ....[61]....
        /*0f28*/ 	.word	0xffffffff


	//   ....[62]....
        /*0f2c*/ 	.word	0xffffffff


	//   ....[63]....
        /*0f30*/ 	.word	0xffffffff


	//   ....[64]....
        /*0f34*/ 	.word	0xffffffff


	//----- nvinfo : EIATTR_COOP_GROUP_INSTR_OFFSETS
	.align		4
.L_508:
        /*0f38*/ 	.byte	0x04, 0x28
        /*0f3a*/ 	.short	(.L_510 - .L_509)


	//   ....[0]....
.L_509:
        /*0f3c*/ 	.word	0x00000060


	//   ....[1]....
        /*0f40*/ 	.word	0x00000260


	//   ....[2]....
        /*0f44*/ 	.word	0x00000290


	//   ....[3]....
        /*0f48*/ 	.word	0x000002c0


	//   ....[4]....
        /*0f4c*/ 	.word	0x000002f0


	//   ....[5]....
        /*0f50*/ 	.word	0x00000320


	//   ....[6]....
        /*0f54*/ 	.word	0x00000350


	//   ....[7]....
        /*0f58*/ 	.word	0x000004d0


	//   ....[8]....
        /*0f5c*/ 	.word	0x00000510


	//   ....[9]....
        /*0f60*/ 	.word	0x00000540


	//   ....[10]....
        /*0f64*/ 	.word	0x00000570


	//   ....[11]....
        /*0f68*/ 	.word	0x000005a0


	//   ....[12]....
        /*0f6c*/ 	.word	0x000005d0


	//   ....[13]....
        /*0f70*/ 	.word	0x00000660


	//   ....[14]....
        /*0f74*/ 	.word	0x000006b0


	//   ....[15]....
        /*0f78*/ 	.word	0x000006d0


	//   ....[16]....
        /*0f7c*/ 	.word	0x00000730


	//   ....[17]....
        /*0f80*/ 	.word	0x000044d0


	//   ....[18]....
        /*0f84*/ 	.word	0x00004530


	//   ....[19]....
        /*0f88*/ 	.word	0x00005570


	//   ....[20]....
        /*0f8c*/ 	.word	0x00005580


	//   ....[21]....
        /*0f90*/ 	.word	0x00006b00


	//   ....[22]....
        /*0f94*/ 	.word	0x00006b80


	//   ....[23]....
        /*0f98*/ 	.word	0x00007c80


	//   ....[24]....
        /*0f9c*/ 	.word	0x00007c90


	//   ....[25]....
        /*0fa0*/ 	.word	0x00008c50


	//   ....[26]....
        /*0fa4*/ 	.word	0x00008c80


	//   ....[27]....
        /*0fa8*/ 	.word	0x00008e40


	//   ....[28]....
        /*0fac*/ 	.word	0x00008e60


	//   ....[29]....
        /*0fb0*/ 	.word	0x00009340


	//   ....[30]....
        /*0fb4*/ 	.word	0x00009360


	//   ....[31]....
        /*0fb8*/ 	.word	0x000094f0


	//   ....[32]....
        /*0fbc*/ 	.word	0x00009510


	//   ....[33]....
        /*0fc0*/ 	.word	0x0000a900


	//   ....[34]....
        /*0fc4*/ 	.word	0x0000a920


	//   ....[35]....
        /*0fc8*/ 	.word	0x0000aa90


	//   ....[36]....
        /*0fcc*/ 	.word	0x0000aaa0


	//   ....[37]....
        /*0fd0*/ 	.word	0x0000ac10


	//   ....[38]....
        /*0fd4*/ 	.word	0x0000ac30


	//   ....[39]....
        /*0fd8*/ 	.word	0x0000ada0


	//   ....[40]....
        /*0fdc*/ 	.word	0x0000adb0


	//   ....[41]....
        /*0fe0*/ 	.word	0x0000b490


	//   ....[42]....
        /*0fe4*/ 	.word	0x0000b4d0


	//   ....[43]....
        /*0fe8*/ 	.word	0x0000b500


	//   ....[44]....
        /*0fec*/ 	.word	0x0000b530


	//   ....[45]....
        /*0ff0*/ 	.word	0x0000ba00


	//   ....[46]....
        /*0ff4*/ 	.word	0x0000ba10


	//   ....[47]....
        /*0ff8*/ 	.word	0x0000bbf0


	//   ....[48]....
        /*0ffc*/ 	.word	0x0000bc00


	//   ....[49]....
        /*1000*/ 	.word	0x0000caa0


	//   ....[50]....
        /*1004*/ 	.word	0x0000cac0


	//   ....[51]....
        /*1008*/ 	.word	0x0000cc80


	//   ....[52]....
        /*100c*/ 	.word	0x0000cc90


	//   ....[53]....
        /*1010*/ 	.word	0x0000d100


	//   ....[54]....
        /*1014*/ 	.word	0x0000d680


	//   ....[55]....
        /*1018*/ 	.word	0x0000dc30


	//   ....[56]....
        /*101c*/ 	.word	0x0000dc60


	//   ....[57]....
        /*1020*/ 	.word	0x0000dc70


	//   ....[58]....
        /*1024*/ 	.word	0x0000dca0


	//   ....[59]....
        /*1028*/ 	.word	0x0000f210


	//   ....[60]....
        /*102c*/ 	.word	0x0000f230


	//   ....[61]....
        /*1030*/ 	.word	0x0000f460


	//   ....[62]....
        /*1034*/ 	.word	0x0000f470


	//   ....[63]....
        /*1038*/ 	.word	0x00010260


	//   ....[64]....
        /*103c*/ 	.word	0x00010280


	//   ....[65]....
        /*1040*/ 	.word	0x00010420


	//   ....[66]....
        /*1044*/ 	.word	0x00010430


	//   ....[67]....
        /*1048*/ 	.word	0x00010700


	//   ....[68]....
        /*104c*/ 	.word	0x00010ca0


	//   ....[69]....
        /*1050*/ 	.word	0x00011290


	//   ....[70]....
        /*1054*/ 	.word	0x000112c0


	//   ....[71]....
        /*1058*/ 	.word	0x000112e0


	//   ....[72]....
        /*105c*/ 	.word	0x00011300


	//   ....[73]....
        /*1060*/ 	.word	0x00012f20


	//   ....[74]....
        /*1064*/ 	.word	0x00012f40


	//   ....[75]....
        /*1068*/ 	.word	0x00013170


	//   ....[76]....
        /*106c*/ 	.word	0x00013180


	//   ....[77]....
        /*1070*/ 	.word	0x00013f70


	//   ....[78]....
        /*1074*/ 	.word	0x00013f90


	//   ....[79]....
        /*1078*/ 	.word	0x00014130


	//   ....[80]....
        /*107c*/ 	.word	0x00014140


	//   ....[81]....
        /*1080*/ 	.word	0x00014470


	//   ....[82]....
        /*1084*/ 	.word	0x000144a0


	//   ....[83]....
        /*1088*/ 	.word	0x000144c0


	//   ....[84]....
        /*108c*/ 	.word	0x000144e0


	//   ....[85]....
        /*1090*/ 	.word	0x00015e10


	//   ....[86]....
        /*1094*/ 	.word	0x00015e30


	//   ....[87]....
        /*1098*/ 	.word	0x00016060


	//   ....[88]....
        /*109c*/ 	.word	0x00016070


	//   ....[89]....
        /*10a0*/ 	.word	0x00016e40


	//   ....[90]....
        /*10a4*/ 	.word	0x00016e60


	//   ....[91]....
        /*10a8*/ 	.word	0x00016ff0


	//   ....[92]....
        /*10ac*/ 	.word	0x00017000


	//   ....[93]....
        /*10b0*/ 	.word	0x000172d0


	//   ....[94]....
        /*10b4*/ 	.word	0x00017890


	//   ....[95]....
        /*10b8*/ 	.word	0x00017ea0


	//   ....[96]....
        /*10bc*/ 	.word	0x00017ed0


	//   ....[97]....
        /*10c0*/ 	.word	0x00017ef0


	//   ....[98]....
        /*10c4*/ 	.word	0x00017f10


	//   ....[99]....
        /*10c8*/ 	.word	0x000196f0


	//   ....[100]....
        /*10cc*/ 	.word	0x00019720


	//   ....[101]....
        /*10d0*/ 	.word	0x00019740


	//   ....[102]....
        /*10d4*/ 	.word	0x00019750


	//   ....[103]....
        /*10d8*/ 	.word	0x0001afe0


	//   ....[104]....
        /*10dc*/ 	.word	0x0001aff0


	//   ....[105]....
        /*10e0*/ 	.word	0x0001b010


	//   ....[106]....
        /*10e4*/ 	.word	0x0001b020


	//   ....[107]....
        /*10e8*/ 	.word	0x0001b3d0


	//   ....[108]....
        /*10ec*/ 	.word	0x0001b3f0


	//   ....[109]....
        /*10f0*/ 	.word	0x0001b560


	//   ....[110]....
        /*10f4*/ 	.word	0x0001b570


	//   ....[111]....
        /*10f8*/ 	.word	0x0001b6e0


	//   ....[112]....
        /*10fc*/ 	.word	0x0001b700


	//   ....[113]....
        /*1100*/ 	.word	0x0001b870


	//   ....[114]....
        /*1104*/ 	.word	0x0001b880


	//   ....[115]....
        /*1108*/ 	.word	0x0001bc00


	//   ....[116]....
        /*110c*/ 	.word	0x0001bc20


	//   ....[117]....
        /*1110*/ 	.word	0x0001c910


	//   ....[118]....
        /*1114*/ 	.word	0x0001c920


	//   ....[119]....
        /*1118*/ 	.word	0x0001ddb0


	//   ....[120]....
        /*111c*/ 	.word	0x0001ddd0


	//   ....[121]....
        /*1120*/ 	.word	0x0001df40


	//   ....[122]....
        /*1124*/ 	.word	0x0001df50


	//   ....[123]....
        /*1128*/ 	.word	0x0001e0c0


	//   ....[124]....
        /*112c*/ 	.word	0x0001e0e0


	//   ....[125]....
        /*1130*/ 	.word	0x0001e250


	//   ....[126]....
        /*1134*/ 	.word	0x0001e260


	//   ....[127]....
        /*1138*/ 	.word	0x0001e4c0


	//   ....[128]....
        /*113c*/ 	.word	0x0001e4e0


	//   ....[129]....
        /*1140*/ 	.word	0x0001e610


	//   ....[130]....
        /*1144*/ 	.word	0x0001e650


	//   ....[131]....
        /*1148*/ 	.word	0x0001e680


	//   ....[132]....
        /*114c*/ 	.word	0x0001e6b0


	//   ....[133]....
        /*1150*/ 	.word	0x0001e6e0


	//   ....[134]....
        /*1154*/ 	.word	0x0001e710


	//   ....[135]....
        /*1158*/ 	.word	0x0001e880


	//   ....[136]....
        /*115c*/ 	.word	0x0001e8c0


	//   ....[137]....
        /*1160*/ 	.word	0x0001e8f0


	//   ....[138]....
        /*1164*/ 	.word	0x0001e920


	//   ....[139]....
        /*1168*/ 	.word	0x0001e950


	//   ....[140]....
        /*116c*/ 	.word	0x0001e980


	//   ....[141]....
        /*1170*/ 	.word	0x0001ea10


	//   ....[142]....
        /*1174*/ 	.word	0x0001ea70


	//   ....[143]....
        /*1178*/ 	.word	0x0001ea80


	//   ....[144]....
        /*117c*/ 	.word	0x0001eae0


	//   ....[145]....
        /*1180*/ 	.word	0x0001f550


	//   ....[146]....
        /*1184*/ 	.word	0x0001f5b0


	//   ....[147]....
        /*1188*/ 	.word	0x0001f600


	//   ....[148]....
        /*118c*/ 	.word	0x0001f650


	//   ....[149]....
        /*1190*/ 	.word	0x0001f6a0


	//   ....[150]....
        /*1194*/ 	.word	0x0001f710


	//   ....[151]....
        /*1198*/ 	.word	0x0001f760


	//   ....[152]....
        /*119c*/ 	.word	0x0001f7d0


	//   ....[153]....
        /*11a0*/ 	.word	0x0001f840


	//   ....[154]....
        /*11a4*/ 	.word	0x0001f8b0


	//   ....[155]....
        /*11a8*/ 	.word	0x0001f920


	//   ....[156]....
        /*11ac*/ 	.word	0x0001f990


	//   ....[157]....
        /*11b0*/ 	.word	0x0001fa00


	//   ....[158]....
        /*11b4*/ 	.word	0x0001fa60


	//   ....[159]....
        /*11b8*/ 	.word	0x0001fad0


	//   ....[160]....
        /*11bc*/ 	.word	0x0001fb40


	//   ....[161]....
        /*11c0*/ 	.word	0x0001fbb0


	//   ....[162]....
        /*11c4*/ 	.word	0x0001fc10


	//   ....[163]....
        /*11c8*/ 	.word	0x0001fc80


	//   ....[164]....
        /*11cc*/ 	.word	0x0001fcf0


	//   ....[165]....
        /*11d0*/ 	.word	0x0001fd50


	//   ....[166]....
        /*11d4*/ 	.word	0x0001fdc0


	//   ....[167]....
        /*11d8*/ 	.word	0x0001fe30


	//   ....[168]....
        /*11dc*/ 	.word	0x0001fea0


	//   ....[169]....
        /*11e0*/ 	.word	0x0001ff00


	//   ....[170]....
        /*11e4*/ 	.word	0x0001ff70


	//   ....[171]....
        /*11e8*/ 	.word	0x0001ffe0


	//   ....[172]....
        /*11ec*/ 	.word	0x00020040


	//   ....[173]....
        /*11f0*/ 	.word	0x00020090


	//   ....[174]....
        /*11f4*/ 	.word	0x000200e0


	//   ....[175]....
        /*11f8*/ 	.word	0x00020130


	//   ....[176]....
        /*11fc*/ 	.word	0x00020190


	//   ....[177]....
        /*1200*/ 	.word	0x00020200


	//   ....[178]....
        /*1204*/ 	.word	0x00020270


	//   ....[179]....
        /*1208*/ 	.word	0x000202d0


	//   ....[180]....
        /*120c*/ 	.word	0x00020340


	//   ....[181]....
        /*1210*/ 	.word	0x000203b0


	//   ....[182]....
        /*1214*/ 	.word	0x00020420


	//   ....[183]....
        /*1218*/ 	.word	0x00020480


	//   ....[184]....
        /*121c*/ 	.word	0x000204f0


	//   ....[185]....
        /*1220*/ 	.word	0x00020560


	//   ....[186]....
        /*1224*/ 	.word	0x000205b0


	//   ....[187]....
        /*1228*/ 	.word	0x00020600


	//   ....[188]....
        /*122c*/ 	.word	0x00020650


	//   ....[189]....
        /*1230*/ 	.word	0x00020690


	//   ....[190]....
        /*1234*/ 	.word	0x00020700


	//   ....[191]....
        /*1238*/ 	.word	0x00020770


	//   ....[192]....
        /*123c*/ 	.word	0x000207e0


	//   ....[193]....
        /*1240*/ 	.word	0x00020840


	//   ....[194]....
        /*1244*/ 	.word	0x000208b0


	//   ....[195]....
        /*1248*/ 	.word	0x00020920


	//   ....[196]....
        /*124c*/ 	.word	0x00020990


	//   ....[197]....
        /*1250*/ 	.word	0x000209f0


	//   ....[198]....
        /*1254*/ 	.word	0x00020a40


	//   ....[199]....
        /*1258*/ 	.word	0x00020a90


	//   ....[200]....
        /*125c*/ 	.word	0x00020ae0


	//   ....[201]....
        /*1260*/ 	.word	0x00020b20


	//   ....[202]....
        /*1264*/ 	.word	0x00020b90


	//   ....[203]....
        /*1268*/ 	.word	0x00020c00


	//   ....[204]....
        /*126c*/ 	.word	0x00020c60


	//   ....[205]....
        /*1270*/ 	.word	0x00020cd0


	//   ....[206]....
        /*1274*/ 	.word	0x00020d40


	//   ....[207]....
        /*1278*/ 	.word	0x00020db0


	//   ....[208]....
        /*127c*/ 	.word	0x00020e10


	//   ....[209]....
        /*1280*/ 	.word	0x00020e80


	//   ....[210]....
        /*1284*/ 	.word	0x00020ef0


	//   ....[211]....
        /*1288*/ 	.word	0x00020f40


	//   ....[212]....
        /*128c*/ 	.word	0x00020f90


	//   ....[213]....
        /*1290*/ 	.word	0x00020fe0


	//   ....[214]....
        /*1294*/ 	.word	0x00021020


	//   ....[215]....
        /*1298*/ 	.word	0x00021080


	//   ....[216]....
        /*129c*/ 	.word	0x000210e0


	//   ....[217]....
        /*12a0*/ 	.word	0x00021130


	//   ....[218]....
        /*12a4*/ 	.word	0x00021180


	//   ....[219]....
        /*12a8*/ 	.word	0x000211f0


	//   ....[220]....
        /*12ac*/ 	.word	0x00021260


	//   ....[221]....
        /*12b0*/ 	.word	0x000212d0


	//   ....[222]....
        /*12b4*/ 	.word	0x00021330


	//   ....[223]....
        /*12b8*/ 	.word	0x000213a0


	//   ....[224]....
        /*12bc*/ 	.word	0x00021410


	//   ....[225]....
        /*12c0*/ 	.word	0x00021480


	//   ....[226]....
        /*12c4*/ 	.word	0x000214e0


	//   ....[227]....
        /*12c8*/ 	.word	0x00021550


	//   ....[228]....
        /*12cc*/ 	.word	0x000215c0


	//   ....[229]....
        /*12d0*/ 	.word	0x00021630


	//   ....[230]....
        /*12d4*/ 	.word	0x00021690


	//   ....[231]....
        /*12d8*/ 	.word	0x00021700


	//   ....[232]....
        /*12dc*/ 	.word	0x00021770


	//   ....[233]....
        /*12e0*/ 	.word	0x000217e0


	//   ....[234]....
        /*12e4*/ 	.word	0x00021840


	//   ....[235]....
        /*12e8*/ 	.word	0x000218b0


	//   ....[236]....
        /*12ec*/ 	.word	0x00021920


	//   ....[237]....
        /*12f0*/ 	.word	0x00021990


	//   ....[238]....
        /*12f4*/ 	.word	0x000219f0


	//   ....[239]....
        /*12f8*/ 	.word	0x00021a60


	//   ....[240]....
        /*12fc*/ 	.word	0x00021ad0


	//   ....[241]....
        /*1300*/ 	.word	0x00021b20


	//   ....[242]....
        /*1304*/ 	.word	0x00021b60


	//   ....[243]....
        /*1308*/ 	.word	0x00021bb0


	//   ....[244]....
        /*130c*/ 	.word	0x00021c00


	//   ....[245]....
        /*1310*/ 	.word	0x00021c50


	//   ....[246]....
        /*1314*/ 	.word	0x00021cc0


	//   ....[247]....
        /*1318*/ 	.word	0x00021d10


	//   ....[248]....
        /*131c*/ 	.word	0x00021d60


	//   ....[249]....
        /*1320*/ 	.word	0x00021db0


	//   ....[250]....
        /*1324*/ 	.word	0x00021e00


	//   ....[251]....
        /*1328*/ 	.word	0x00021e50


	//   ....[252]....
        /*132c*/ 	.word	0x00021ec0


	//   ....[253]....
        /*1330*/ 	.word	0x00021f10


	//   ....[254]....
        /*1334*/ 	.word	0x00021f80


	//   ....[255]....
        /*1338*/ 	.word	0x00021fe0


	//   ....[0]....
        /*133c*/ 	.word	0x00022050


	//   ....[1]....
        /*1340*/ 	.word	0x00022480


	//   ....[2]....
        /*1344*/ 	.word	0x000224a0


	//   ....[3]....
        /*1348*/ 	.word	0x000224c0


	//   ....[4]....
        /*134c*/ 	.word	0x000224d0


	//   ....[5]....
        /*1350*/ 	.word	0x00022a20


	//   ....[6]....
        /*1354*/ 	.word	0x00022a30


	//   ....[7]....
        /*1358*/ 	.word	0x00022a40


	//   ....[8]....
        /*135c*/ 	.word	0x00022a50


	//   ....[9]....
        /*1360*/ 	.word	0x00022fc0


	//   ....[10]....
        /*1364*/ 	.word	0x00022fe0


	//   ....[11]....
        /*1368*/ 	.word	0x00023000


	//   ....[12]....
        /*136c*/ 	.word	0x00023010


	//   ....[13]....
        /*1370*/ 	.word	0x000235e0


	//   ....[14]....
        /*1374*/ 	.word	0x00023600


	//   ....[15]....
        /*1378*/ 	.word	0x00023610


	//   ....[16]....
        /*137c*/ 	.word	0x00023620


	//   ....[17]....
        /*1380*/ 	.word	0x00026e70


	//   ....[18]....
        /*1384*/ 	.word	0x00026e90


	//   ....[19]....
        /*1388*/ 	.word	0x00026eb0


	//   ....[20]....
        /*138c*/ 	.word	0x00026ec0


	//   ....[21]....
        /*1390*/ 	.word	0x00027330


	//   ....[22]....
        /*1394*/ 	.word	0x00027340


	//   ....[23]....
        /*1398*/ 	.word	0x00027350


	//   ....[24]....
        /*139c*/ 	.word	0x00027360


	//   ....[25]....
        /*13a0*/ 	.word	0x00027790


	//   ....[26]....
        /*13a4*/ 	.word	0x000277b0


	//   ....[27]....
        /*13a8*/ 	.word	0x000277d0


	//   ....[28]....
        /*13ac*/ 	.word	0x000277e0


	//   ....[29]....
        /*13b0*/ 	.word	0x00027c70


	//   ....[30]....
        /*13b4*/ 	.word	0x00027c90


	//   ....[31]....
        /*13b8*/ 	.word	0x00027cb0


	//   ....[32]....
        /*13bc*/ 	.word	0x00027cc0


	//   ....[33]....
        /*13c0*/ 	.word	0x0002b960


	//   ....[34]....
        /*13c4*/ 	.word	0x0002b9d0


	//   ....[35]....
        /*13c8*/ 	.word	0x0002ba40


	//   ....[36]....
        /*13cc*/ 	.word	0x0002baa0


	//   ....[37]....
        /*13d0*/ 	.word	0x0002bb10


	//   ....[38]....
        /*13d4*/ 	.word	0x0002bb70


	//   ....[39]....
        /*13d8*/ 	.word	0x0002bbe0


	//   ....[40]....
        /*13dc*/ 	.word	0x0002bc40


	//   ....[41]....
        /*13e0*/ 	.word	0x0002bcb0


	//   ....[42]....
        /*13e4*/ 	.word	0x0002bd20


	//   ....[43]....
        /*13e8*/ 	.word	0x0002bd90


	//   ....[44]....
        /*13ec*/ 	.word	0x0002bdf0


	//   ....[45]....
        /*13f0*/ 	.word	0x0002be60


	//   ....[46]....
        /*13f4*/ 	.word	0x0002bed0


	//   ....[47]....
        /*13f8*/ 	.word	0x0002bf30


	//   ....[48]....
        /*13fc*/ 	.word	0x0002bf90


	//   ....[49]....
        /*1400*/ 	.word	0x0002c000


	//   ....[50]....
        /*1404*/ 	.word	0x0002c070


	//   ....[51]....
        /*1408*/ 	.word	0x0002c0e0


	//   ....[52]....
        /*140c*/ 	.word	0x0002c140


	//   ....[53]....
        /*1410*/ 	.word	0x0002c1b0


	//   ....[54]....
        /*1414*/ 	.word	0x0002c210


	//   ....[55]....
        /*1418*/ 	.word	0x0002c270


	//   ....[56]....
        /*141c*/ 	.word	0x0002c2d0


	//   ....[57]....
        /*1420*/ 	.word	0x0002c340


	//   ....[58]....
        /*1424*/ 	.word	0x0002c3b0


	//   ....[59]....
        /*1428*/ 	.word	0x0002c420


	//   ....[60]....
        /*142c*/ 	.word	0x0002c480


	//   ....[61]....
        /*1430*/ 	.word	0x0002c4f0


	//   ....[62]....
        /*1434*/ 	.word	0x0002c560


	//   ....[63]....
        /*1438*/ 	.word	0x0002c5d0


	//   ....[64]....
        /*143c*/ 	.word	0x0002c630


	//----- nvinfo : EIATTR_EXIT_INSTR_OFFSETS
	.align		4
.L_510:
        /*1440*/ 	.byte	0x04, 0x1c
        /*1442*/ 	.short	(.L_512 - .L_511)


	//   ....[0]....
.L_511:
        /*1444*/ 	.word	0x00001170


	//   ....[1]....
        /*1448*/ 	.word	0x0001f510


	//----- nvinfo : EIATTR_MAX_THREADS
	.align		4
.L_512:
        /*144c*/ 	.byte	0x04, 0x05
        /*144e*/ 	.short	(.L_514 - .L_513)
.L_513:
        /*1450*/ 	.word	0x00000100
        /*1454*/ 	.word	0x00000001
        /*1458*/ 	.word	0x00000001


	//----- nvinfo : EIATTR_CRS_STACK_SIZE
	.align		4
.L_514:
        /*145c*/ 	.byte	0x04, 0x1e
        /*145e*/ 	.short	(.L_516 - .L_515)
.L_515:
        /*1460*/ 	.word	0x00000000
.L_516:


//--------------------- .nv.info._ZN7cutlass13device_kernelIN5flash19enable_sm80_to_sm89INS1_16FlashAttnFwdSm80INS1_25CollectiveMainloopFwdSm80ILi8ELi1ELb0EN4cute5tupleIJNS5_1CILi128EEENS7_ILi96EEENS7_ILi256EEEEEELi256ENS_6half_tEfNS_4arch4Sm80ELb1ELb0ELb0ELb0ELb1ELb0ELb1ELb1EEENS1_21CollectiveEpilogueFwdINS6_IJS8_SA_S9_EEENS6_IJNS7_ILi1EEESI_SI_EEESC_SE_Li256ELb0ELb1ELb1ELb0EEENS1_30DynamicPersistentTileSchedulerILi256ELi256ELb1ELb1ELb0EEEEEEEEEvNT_6ParamsE --------------------------
	.section	.nv.info._ZN7cutlass13device_kernelIN5flash19enable_sm80_to_sm89INS1_16FlashAttnFwdSm80INS1_25CollectiveMainloopFwdSm80ILi8ELi1ELb0EN4cute5tupleIJNS5_1CILi128EEENS7_ILi96EEENS7_ILi256EEEEEELi256ENS_6half_tEfNS_4arch4Sm80ELb1ELb0ELb0ELb0ELb1ELb0ELb1ELb1EEENS1_21CollectiveEpilogueFwdINS6_IJS8_SA_S9_EEENS6_IJNS7_ILi1EEESI_SI_EEESC_SE_Li256ELb0ELb1ELb1ELb0EEENS1_30DynamicPersistentTileSchedulerILi256ELi256ELb1ELb1ELb0EEEEEEEEEvNT_6ParamsE,"",@"SHT_CUDA_INFO"
	.sectionflags	@""
	.align	4


	//----- nvinfo : EIATTR_CUDA_API_VERSION
	.align		4
        /*0000*/ 	.byte	0x04, 0x37
        /*0002*/ 	.short	(.L_518 - .L_517)
.L_517:
        /*0004*/ 	.word	0x00000082


	//----- nvinfo : EIATTR_SW2861232_WAR
	.align		4
.L_518:
        /*0008*/ 	.byte	0x01, 0x35
	.zero		2


	//----- nvinfo : EIATTR_PARAM_CBANK
	.align		4
        /*000c*/ 	.byte	0x04, 0x0a
        /*000e*/ 	.short	(.L_520 - .L_519)
	.align		4
.L_519:
        /*0010*/ 	.word	index@(.nv.constant0._ZN7cutlass13device_kernelIN5flash19enable_sm80_to_sm89INS1_16FlashAttnFwdSm80INS1_25CollectiveMainloopFwdSm80ILi8ELi1ELb0EN4cute5tupleIJNS5_1CILi128EEENS7_ILi96EEENS7_ILi256EEEEEELi256ENS_6half_tEfNS_4arch4Sm80ELb1ELb0ELb0ELb0ELb1ELb0ELb1ELb1EEENS1_21CollectiveEpilogueFwdINS6_IJS8_SA_S9_EEENS6_IJNS7_ILi1EEESI_SI_EEESC_SE_Li256ELb0ELb1ELb1ELb0EEENS1_30DynamicPersistentTileSchedulerILi256ELi256ELb1ELb1ELb0EEEEEEEEEvNT_6ParamsE)
        /*0014*/ 	.short	0x0160
        /*0016*/ 	.short	0x0428


	//----- nvinfo : EIATTR_CBANK_PARAM_SIZE
	.align		4
.L_520:
        /*0018*/ 	.byte	0x03, 0x19
        /*001a*/ 	.short	0x0428


	//----- nvinfo : EIATTR_KPARAM_INFO
	.align		4
        /*001c*/ 	.byte	0x04, 0x17
        /*001e*/ 	.short	(.L_522 - .L_521)
.L_521:
        /*0020*/ 	.word	0x00000000
        /*0024*/ 	.short	0x0000
        /*0026*/ 	.short	0x0000
        /*0028*/ 	.byte	0x00, 0xf0, 0xa1, 0x10


	//----- nvinfo : EIATTR_MAXREG_COUNT
	.align		4
.L_522:
        /*002c*/ 	.byte	0x03, 0x1b
        /*002e*/ 	.short	0x00ff


	//----- nvinfo : EIATTR_NUM_BARRIERS
	.align		4
        /*0030*/ 	.byte	0x02, 0x4c
        /*0032*/ 	.byte	0x06
	.zero		1


	//----- nvinfo : EIATTR_ANNOTATIONS
	.align		4
        /*0034*/ 	.byte	0x04, 0x55
        /*0036*/ 	.short	(.L_524 - .L_523)


	//   ....[0]....
.L_523:
        /* <DEDUP_REMOVED lines=191> */


	//----- nvinfo : EIATTR_MERCURY_ISA_VERSION
	.align		4
.L_524:
        /*0c18*/ 	.byte	0x03, 0x5f
        /*0c1a*/ 	.short	0x0000


	//----- nvinfo : EIATTR_INT_WARP_WIDE_INSTR_OFFSETS
	.align		4
        /*0c1c*/ 	.byte	0x04, 0x31
        /*0c1e*/ 	.short	(.L_526 - .L_525)


	//   ....[0]....
.L_525:
        /*0c20*/ 	.word	0x00012830


	//   ....[1]....
        /*0c24*/ 	.word	0x000128b0


	//----- nvinfo : EIATTR_COOP_GROUP_MASK_REGIDS
	.align		4
.L_526:
        /*0c28*/ 	.byte	0x04, 0x29
        /*0c2a*/ 	.short	(.L_528 - .L_527)


	//   ....[0]....
.L_527:
        /*0c2c*/ 	.word	0xffffffff


	//   ....[1]....
        /*0c30*/ 	.word	0xffffffff


	//   ....[2]....
        /*0c34*/ 	.word	0xffffffff


	//   ....[3]....
        /*0c38*/ 	.word	0xffffffff


	//   ....[4]....
        /*0c3c*/ 	.word	0xffffffff


	//   ....[5]....
        /*0c40*/ 	.word	0xffffffff


	//   ....[6]....
        /*0c44*/ 	.word	0xffffffff


	//   ....[7]....
        /*0c48*/ 	.word	0xffffffff


	//   ....[8]....
        /*0c4c*/ 	.word	0xffffffff


	//   ....[9]....
        /*0c50*/ 	.word	0xffffffff


	//   ....[10]....
        /*0c54*/ 	.word	0xffffffff


	//   ....[11]....
        /*0c58*/ 	.word	0xffffffff


	//   ....[12]....
        /*0c5c*/ 	.word	0xffffffff


	//   ....[13]....
        /*0c60*/ 	.word	0xffffffff


	//   ....[14]....
        /*0c64*/ 	.word	0xffffffff


	//   ....[15]....
        /*0c68*/ 	.word	0xffffffff


	//   ....[16]....
        /*0c6c*/ 	.word	0xffffffff


	//   ....[17]....
        /*0c70*/ 	.word	0xffffffff


	//   ....[18]....
        /*0c74*/ 	.word	0xffffffff


	//   ....[19]....
        /*0c78*/ 	.word	0xffffffff


	//   ....[20]....
        /*0c7c*/ 	.word	0xffffffff


	//   ....[21]....
        /*0c80*/ 	.word	0xffffffff


	//   ....[22]....
        /*0c84*/ 	.word	0xffffffff


	//   ....[23]....
        /*0c88*/ 	.word	0xffffffff


	//   ....[24]....
        /*0c8c*/ 	.word	0xffffffff


	//   ....[25]....
        /*0c90*/ 	.word	0xffffffff


	//   ....[26]....
        /*0c94*/ 	.word	0xffffffff


	//   ....[27]....
        /*0c98*/ 	.word	0xffffffff


	//   ....[28]....
        /*0c9c*/ 	.word	0xffffffff


	//   ....[29]....
        /*0ca0*/ 	.word	0xffffffff


	//   ....[30]....
        /*0ca4*/ 	.word	0xffffffff


	//   ....[31]....
        /*0ca8*/ 	.word	0xffffffff


	//   ....[32]....
        /*0cac*/ 	.word	0xffffffff


	//   ....[33]....
        /*0cb0*/ 	.word	0xffffffff


	//   ....[34]....
        /*0cb4*/ 	.word	0xffffffff


	//   ....[35]....
        /*0cb8*/ 	.word	0xffffffff


	//   ....[36]....
        /*0cbc*/ 	.word	0xffffffff


	//   ....[37]....
        /*0cc0*/ 	.word	0xffffffff


	//   ....[38]....
        /*0cc4*/ 	.word	0xffffffff


	//   ....[39]....
        /*0cc8*/ 	.word	0xffffffff


	//   ....[40]....
        /*0ccc*/ 	.word	0xffffffff


	//   ....[41]....
        /*0cd0*/ 	.word	0xffffffff


	//   ....[42]....
        /*0cd4*/ 	.word	0xffffffff


	//   ....[43]....
        /*0cd8*/ 	.word	0xffffffff


	//   ....[44]....
        /*0cdc*/ 	.word	0xffffffff


	//   ....[45]....
        /*0ce0*/ 	.word	0xffffffff


	//   ....[46]....
        /*0ce4*/ 	.word	0xffffffff


	//   ....[47]....
        /*0ce8*/ 	.word	0xffffffff


	//   ....[48]....
        /*0cec*/ 	.word	0xffffffff


	//   ....[49]....
        /*0cf0*/ 	.word	0xffffffff


	//   ....[50]....
        /*0cf4*/ 	.word	0xffffffff


	//   ....[51]....
        /*0cf8*/ 	.word	0xffffffff


	//   ....[52]....
        /*0cfc*/ 	.word	0xffffffff


	//   ....[53]....
        /*0d00*/ 	.word	0xffffffff


	//   ....[54]....
        /*0d04*/ 	.word	0xffffffff


	//   ....[55]....
        /*0d08*/ 	.word	0xffffffff


	//   ....[56]....
        /*0d0c*/ 	.word	0xffffffff


	//   ....[57]....
        /*0d10*/ 	.word	0xffffffff


	//   ....[58]....
        /*0d14*/ 	.word	0xffffffff


	//   ....[59]....
        /*0d18*/ 	.word	0xffffffff


	//   ....[60]....
        /*0d1c*/ 	.word	0xffffffff


	//   ....[61]....
        /*0d20*/ 	.word	0xffffffff


	//   ....[62]....
        /*0d24*/ 	.word	0xffffffff


	//   ....[63]....
        /*0d28*/ 	.word	0xffffffff


	//   ....[64]....
        /*0d2c*/ 	.word	0xffffffff


	//   ....[65]....
        /*0d30*/ 	.word	0xffffffff


	//   ....[66]....
        /*0d34*/ 	.word	0xffffffff


	//   ....[67]....
        /*0d38*/ 	.word	0xffffffff


	//   ....[68]....
        /*0d3c*/ 	.word	0xffffffff


	//   ....[69]....
        /*0d40*/ 	.word	0xffffffff


	//   ....[70]....
        /*0d44*/ 	.word	0xffffffff


	//   ....[71]....
        /*0d48*/ 	.word	0xffffffff


	//   ....[72]....
        /*0d4c*/ 	.word	0xffffffff


	//   ....[73]....
        /*0d50*/ 	.word	0xffffffff


	//   ....[74]....
        /*0d54*/ 	.word	0xffffffff


	//   ....[75]....
        /*0d58*/ 	.word	0xffffffff


	//   ....[76]....
        /*0d5c*/ 	.word	0xffffffff


	//   ....[77]....
        /*0d60*/ 	.word	0xffffffff


	//   ....[78]....
        /*0d64*/ 	.word	0xffffffff


	//   ....[79]....
        /*0d68*/ 	.word	0xffffffff


	//   ....[80]....
        /*0d6c*/ 	.word	0xffffffff


	//   ....[81]....
        /*0d70*/ 	.word	0xffffffff


	//   ....[82]....
        /*0d74*/ 	.word	0xffffffff


	//   ....[83]....
        /*0d78*/ 	.word	0xffffffff


	//   ....[84]....
        /*0d7c*/ 	.word	0xffffffff


	//   ....[85]....
        /*0d80*/ 	.word	0xffffffff


	//   ....[86]....
        /*0d84*/ 	.word	0xffffffff


	//   ....[87]....
        /*0d88*/ 	.word	0xffffffff


	//   ....[88]....
        /*0d8c*/ 	.word	0xffffffff


	//   ....[89]....
        /*0d90*/ 	.word	0xffffffff


	//   ....[90]....
        /*0d94*/ 	.word	0xffffffff


	//   ....[91]....
        /*0d98*/ 	.word	0xffffffff


	//   ....[92]....
        /*0d9c*/ 	.word	0xffffffff


	//   ....[93]....
        /*0da0*/ 	.word	0xffffffff


	//   ....[94]....
        /*0da4*/ 	.word	0xffffffff


	//   ....[95]....
        /*0da8*/ 	.word	0xffffffff


	//   ....[96]....
        /*0dac*/ 	.word	0xffffffff


	//   ....[97]....
        /*0db0*/ 	.word	0xffffffff


	//   ....[98]....
        /*0db4*/ 	.word	0xffffffff


	//   ....[99]....
        /*0db8*/ 	.word	0xffffffff


	//   ....[100]....
        /*0dbc*/ 	.word	0xffffffff


	//   ....[101]....
        /*0dc0*/ 	.word	0xffffffff


	//   ....[102]....
        /*0dc4*/ 	.word	0xffffffff


	//   ....[103]....
        /*0dc8*/ 	.word	0xffffffff


	//   ....[104]....
        /*0dcc*/ 	.word	0xffffffff


	//   ....[105]....
        /*0dd0*/ 	.word	0xffffffff


	//   ....[106]....
        /*0dd4*/ 	.word	0xffffffff


	//   ....[107]....
        /*0dd8*/ 	.word	0xffffffff


	//   ....[108]....
        /*0ddc*/ 	.word	0xffffffff


	//   ....[109]....
        /*0de0*/ 	.word	0xffffffff


	//   ....[110]....
        /*0de4*/ 	.word	0xffffffff


	//   ....[111]....
        /*0de8*/ 	.word	0xffffffff


	//   ....[112]....
        /*0dec*/ 	.word	0xffffffff


	//   ....[113]....
        /*0df0*/ 	.word	0xffffffff


	//   ....[114]....
        /*0df4*/ 	.word	0xffffffff


	//   ....[115]....
        /*0df8*/ 	.word	0xffffffff


	//   ....[116]....
        /*0dfc*/ 	.word	0xffffffff


	//   ....[117]....
        /*0e00*/ 	.word	0xffffffff


	//   ....[118]....
        /*0e04*/ 	.word	0xffffffff


	//   ....[119]....
        /*0e08*/ 	.word	0xffffffff


	//   ....[120]....
        /*0e0c*/ 	.word	0xffffffff


	//   ....[121]....
        /*0e10*/ 	.word	0xffffffff


	//   ....[122]....
        /*0e14*/ 	.word	0xffffffff


	//   ....[123]....
        /*0e18*/ 	.word	0xffffffff


	//   ....[124]....
        /*0e1c*/ 	.word	0xffffffff


	//   ....[125]....
        /*0e20*/ 	.word	0xffffffff


	//   ....[126]....
        /*0e24*/ 	.word	0xffffffff


	//   ....[127]....
        /*0e28*/ 	.word	0xffffffff


	//   ....[128]....
        /*0e2c*/ 	.word	0xffffffff


	//   ....[129]....
        /*0e30*/ 	.word	0xffffffff


	//   ....[130]....
        /*0e34*/ 	.word	0xffffffff


	//   ....[131]....
        /*0e38*/ 	.word	0xffffffff


	//   ....[132]....
        /*0e3c*/ 	.word	0xffffffff


	//   ....[133]....
        /*0e40*/ 	.word	0xffffffff


	//   ....[134]....
        /*0e44*/ 	.word	0xffffffff


	//----- nvinfo : EIATTR_COOP_GROUP_INSTR_OFFSETS
	.align		4
.L_528:
        /*0e48*/ 	.byte	0x04, 0x28
        /*0e4a*/ 	.short	(.L_530 - .L_529)


	//   ....[0]....
.L_529:
        /*0e4c*/ 	.word	0x00000050


	//   ....[1]....
        /*0e50*/ 	.word	0x00001dc0


	//   ....[2]....
        /*0e54*/ 	.word	0x00001de0


	//   ....[3]....
        /*0e58*/ 	.word	0x00002030


	//   ....[4]....
        /*0e5c*/ 	.word	0x00002040


	//   ....[5]....
        /*0e60*/ 	.word	0x00002220


	//   ....[6]....
        /*0e64*/ 	.word	0x00002240


	//   ....[7]....
        /*0e68*/ 	.word	0x00002420


	//   ....[8]....
        /*0e6c*/ 	.word	0x00002430


	//   ....[9]....
        /*0e70*/ 	.word	0x00002ab0


	//   ....[10]....
        /*0e74*/ 	.word	0x00002ad0


	//   ....[11]....
        /*0e78*/ 	.word	0x00002ae0


	//   ....[12]....
        /*0e7c*/ 	.word	0x00002b10


	//   ....[13]....
        /*0e80*/ 	.word	0x00002c50


	//   ....[14]....
        /*0e84*/ 	.word	0x00002c90


	//   ....[15]....
        /*0e88*/ 	.word	0x00002ee0


	//   ....[16]....
        /*0e8c*/ 	.word	0x00002fa0


	//   ....[17]....
        /*0e90*/ 	.word	0x00002fb0


	//   ....[18]....
        /*0e94*/ 	.word	0x00002fc0


	//   ....[19]....
        /*0e98*/ 	.word	0x000032b0


	//   ....[20]....
        /*0e9c*/ 	.word	0x000032f0


	//   ....[21]....
        /*0ea0*/ 	.word	0x00004ac0


	//   ....[22]....
        /*0ea4*/ 	.word	0x00004b20


	//   ....[23]....
        /*0ea8*/ 	.word	0x00004b30


	//   ....[24]....
        /*0eac*/ 	.word	0x00004b40


	//   ....[25]....
        /*0eb0*/ 	.word	0x00004c20


	//   ....[26]....
        /*0eb4*/ 	.word	0x00004c70


	//   ....[27]....
        /*0eb8*/ 	.word	0x00005020


	//   ....[28]....
        /*0ebc*/ 	.word	0x00005360


	//   ....[29]....
        /*0ec0*/ 	.word	0x00005960


	//   ....[30]....
        /*0ec4*/ 	.word	0x00005980


	//   ....[31]....
        /*0ec8*/ 	.word	0x000059a0


	//   ....[32]....
        /*0ecc*/ 	.word	0x000059c0


	//   ....[33]....
        /*0ed0*/ 	.word	0x00008000


	//   ....[34]....
        /*0ed4*/ 	.word	0x00008060


	//   ....[35]....
        /*0ed8*/ 	.word	0x00008070


	//   ....[36]....
        /*0edc*/ 	.word	0x000080e0


	//   ....[37]....
        /*0ee0*/ 	.word	0x000081a0


	//   ....[38]....
        /*0ee4*/ 	.word	0x00008260


	//   ....[39]....
        /*0ee8*/ 	.word	0x00009b00


	//   ....[40]....
        /*0eec*/ 	.word	0x00009b60


	//   ....[41]....
        /*0ef0*/ 	.word	0x00009b70


	//   ....[42]....
        /*0ef4*/ 	.word	0x00009be0


	//   ....[43]....
        /*0ef8*/ 	.word	0x00009ca0


	//   ....[44]....
        /*0efc*/ 	.word	0x00009d60


	//   ....[45]....
        /*0f00*/ 	.word	0x0000a060


	//   ....[46]....
        /*0f04*/ 	.word	0x0000a390


	//   ....[47]....
        /*0f08*/ 	.word	0x0000a830


	//   ....[48]....
        /*0f0c*/ 	.word	0x0000a850


	//   ....[49]....
        /*0f10*/ 	.word	0x0000a9f0


	//   ....[50]....
        /*0f14*/ 	.word	0x0000aa10


	//   ....[51]....
        /*0f18*/ 	.word	0x0000d510


	//   ....[52]....
        /*0f1c*/ 	.word	0x0000d570


	//   ....[53]....
        /*0f20*/ 	.word	0x0000d580


	//   ....[54]....
        /*0f24*/ 	.word	0x0000d590


	//   ....[55]....
        /*0f28*/ 	.word	0x0000d6b0


	//   ....[56]....
        /*0f2c*/ 	.word	0x0000d750


	//   ....[57]....
        /*0f30*/ 	.word	0x0000efb0


	//   ....[58]....
        /*0f34*/ 	.word	0x0000efd0


	//   ....[59]....
        /*0f38*/ 	.word	0x0000f0d0


	//   ....[60]....
        /*0f3c*/ 	.word	0x0000f0f0


	//   ....[61]....
        /*0f40*/ 	.word	0x0000f120


	//   ....[62]....
        /*0f44*/ 	.word	0x0000f1b0


	//   ....[63]....
        /*0f48*/ 	.word	0x0000f640


	//   ....[64]....
        /*0f4c*/ 	.word	0x0000f660


	//   ....[65]....
        /*0f50*/ 	.word	0x0000f680


	//   ....[66]....
        /*0f54*/ 	.word	0x0000f6a0


	//   ....[67]....
        /*0f58*/ 	.word	0x00011da0


	//   ....[68]....
        /*0f5c*/ 	.word	0x00011df0


	//   ....[69]....
        /*0f60*/ 	.word	0x00011e10


	//   ....[70]....
        /*0f64*/ 	.word	0x00011e30


	//   ....[71]....
        /*0f68*/ 	.word	0x00012a00


	//   ....[72]....
        /*0f6c*/ 	.word	0x00013220


	//   ....[73]....
        /*0f70*/ 	.word	0x00013230


	//   ....[74]....
        /*0f74*/ 	.word	0x00013260


	//   ....[75]....
        /*0f78*/ 	.word	0x00013280


	//   ....[76]....
        /*0f7c*/ 	.word	0x00013390


	//   ....[77]....
        /*0f80*/ 	.word	0x000133b0


	//   ....[78]....
        /*0f84*/ 	.word	0x00013be0


	//   ....[79]....
        /*0f88*/ 	.word	0x00013bf0


	//   ....[80]....
        /*0f8c*/ 	.word	0x00014780


	//   ....[81]....
        /*0f90*/ 	.word	0x00014890


	//   ....[82]....
        /*0f94*/ 	.word	0x00014900


	//   ....[83]....
        /*0f98*/ 	.word	0x00014970


	//   ....[84]....
        /*0f9c*/ 	.word	0x000149e0


	//   ....[85]....
        /*0fa0*/ 	.word	0x00014a50


	//   ....[86]....
        /*0fa4*/ 	.word	0x00014ad0


	//   ....[87]....
        /*0fa8*/ 	.word	0x00014b40


	//   ....[88]....
        /*0fac*/ 	.word	0x00014bb0


	//   ....[89]....
        /*0fb0*/ 	.word	0x00014c10


	//   ....[90]....
        /*0fb4*/ 	.word	0x00014c80


	//   ....[91]....
        /*0fb8*/ 	.word	0x00014e90


	//   ....[92]....
        /*0fbc*/ 	.word	0x00014f00


	//   ....[93]....
        /*0fc0*/ 	.word	0x00015110


	//   ....[94]....
        /*0fc4*/ 	.word	0x00015180


	//   ....[95]....
        /*0fc8*/ 	.word	0x000151e0


	//   ....[96]....
        /*0fcc*/ 	.word	0x00015250


	//   ....[97]....
        /*0fd0*/ 	.word	0x00015890


	//   ....[98]....
        /*0fd4*/ 	.word	0x000158e0


	//   ....[99]....
        /*0fd8*/ 	.word	0x00015930


	//   ....[100]....
        /*0fdc*/ 	.word	0x00015980


	//   ....[101]....
        /*0fe0*/ 	.word	0x000159f0


	//   ....[102]....
        /*0fe4*/ 	.word	0x00015a60


	//   ....[103]....
        /*0fe8*/ 	.word	0x00015c70


	//   ....[104]....
        /*0fec*/ 	.word	0x00015ce0


	//   ....[105]....
        /*0ff0*/ 	.word	0x00015ef0


	//   ....[106]....
        /*0ff4*/ 	.word	0x00015f60


	//   ....[107]....
        /*0ff8*/ 	.word	0x00015fc0


	//   ....[108]....
        /*0ffc*/ 	.word	0x00016030


	//   ....[109]....
        /*1000*/ 	.word	0x00016240


	//   ....[110]....
        /*1004*/ 	.word	0x000162b0


	//   ....[111]....
        /*1008*/ 	.word	0x000164c0


	//   ....[112]....
        /*100c*/ 	.word	0x00016530


	//   ....[113]....
        /*1010*/ 	.word	0x00016590


	//   ....[114]....
        /*1014*/ 	.word	0x00016600


	//   ....[115]....
        /*1018*/ 	.word	0x00016c40


	//   ....[116]....
        /*101c*/ 	.word	0x00016c80


	//   ....[117]....
        /*1020*/ 	.word	0x00016cd0


	//   ....[118]....
        /*1024*/ 	.word	0x00016d10


	//   ....[119]....
        /*1028*/ 	.word	0x00016d70


	//   ....[120]....
        /*102c*/ 	.word	0x00016dd0


	//   ....[121]....
        /*1030*/ 	.word	0x00016e40


	//   ....[122]....
        /*1034*/ 	.word	0x00016fd0


	//   ....[123]....
        /*1038*/ 	.word	0x00017040


	//   ....[124]....
        /*103c*/ 	.word	0x000171d0


	//   ....[125]....
        /*1040*/ 	.word	0x00017240


	//   ....[126]....
        /*1044*/ 	.word	0x00017280


	//   ....[127]....
        /*1048*/ 	.word	0x000172c0


	//   ....[128]....
        /*104c*/ 	.word	0x00017310


	//   ....[129]....
        /*1050*/ 	.word	0x00017350


	//   ....[130]....
        /*1054*/ 	.word	0x000173a0


	//   ....[131]....
        /*1058*/ 	.word	0x00017400


	//   ....[132]....
        /*105c*/ 	.word	0x00017450


	//   ....[133]....
        /*1060*/ 	.word	0x000174b0


	//   ....[134]....
        /*1064*/ 	.word	0x00017520


	//----- nvinfo : EIATTR_EXIT_INSTR_OFFSETS
	.align		4
.L_530:
        /*1068*/ 	.byte	0x04, 0x1c
        /*106a*/ 	.short	(.L_532 - .L_531)


	//   ....[0]....
.L_531:
        /*106c*/ 	.word	0x000000a0


	//   ....[1]....
        /*1070*/ 	.word	0x00014840


	//----- nvinfo : EIATTR_MAX_THREADS
	.align		4
.L_532:
        /*1074*/ 	.byte	0x04, 0x05
        /*1076*/ 	.short	(.L_534 - .L_533)
.L_533:
        /*1078*/ 	.word	0x00000100
        /*107c*/ 	.word	0x00000001
        /*1080*/ 	.word	0x00000001


	//----- nvinfo : EIATTR_CRS_STACK_SIZE
	.align		4
.L_534:
        /*1084*/ 	.byte	0x04, 0x1e
        /*1086*/ 	.short	(.L_536 - .L_535)
.L_535:
        /*1088*/ 	.word	0x00000000
.L_536:


//--------------------- .nv.info._ZN7cutlass13device_kernelIN5flash19enable_sm80_to_sm89INS1_16FlashAttnFwdSm80INS1_25CollectiveMainloopFwdSm80ILi8ELi1ELb0EN4cute5tupleIJNS5_1CILi128EEENS7_ILi64EEENS7_ILi256EEEEEELi256ENS_6half_tEfNS_4arch4Sm80ELb1ELb0ELb0ELb1ELb1ELb0ELb1ELb1EEENS1_21CollectiveEpilogueFwdINS6_IJS8_SA_S9_EEENS6_IJNS7_ILi1EEESI_SI_EEESC_SE_Li256ELb1ELb1ELb1ELb0EEENS1_36VarlenDynamicPersistentTileSchedulerILi128ELi64ELi256ELi256ELb1ELb1ELb0ELb1ELb1ELb1EEEEEEEEEvNT_6ParamsE --------------------------
	.section	.nv.info._ZN7cutlass13device_kernelIN5flash19enable_sm80_to_sm89INS1_16FlashAttnFwdSm80INS1_25CollectiveMainloopFwdSm80ILi8ELi1ELb0EN4cute5tupleIJNS5_1CILi128EEENS7_ILi64EEENS7_ILi256EEEEEELi256ENS_6half_tEfNS_4arch4Sm80ELb1ELb0ELb0ELb1ELb1ELb0ELb1ELb1EEENS1_21CollectiveEpilogueFwdINS6_IJS8_SA_S9_EEENS6_IJNS7_ILi1EEESI_SI_EEESC_SE_Li256ELb1ELb1ELb1ELb0EEENS1_36VarlenDynamicPersistentTileSchedulerILi128ELi64ELi256ELi256ELb1ELb1ELb0ELb1ELb1ELb1EEEEEEEEEvNT_6ParamsE,"",@"SHT_CUDA_INFO"
	.sectionflags	@""
	.align	4


	//----- nvinfo : EIATTR_CUDA_API_VERSION
	.align		4
        /*0000*/ 	.byte	0x04, 0x37
        /*0002*/ 	.short	(.L_538 - .L_537)
.L_537:
        /*0004*/ 	.word	0x00000082


	//----- nvinfo : EIATTR_SW2861232_WAR
	.align		4
.L_538:
        /*0008*/ 	.byte	0x01, 0x35
	.zero		2


	//----- nvinfo : EIATTR_PARAM_CBANK
	.align		4
        /*000c*/ 	.byte	0x04, 0x0a
        /*000e*/ 	.short	(.L_540 - .L_539)
	.align		4
.L_539:
        /*0010*/ 	.word	index@(.nv.constant0._ZN7cutlass13device_kernelIN5flash19enable_sm80_to_sm89INS1_16FlashAttnFwdSm80INS1_25CollectiveMainloopFwdSm80ILi8ELi1ELb0EN4cute5tupleIJNS5_1CILi128EEENS7_ILi64EEENS7_ILi256EEEEEELi256ENS_6half_tEfNS_4arch4Sm80ELb1ELb0ELb0ELb1ELb1ELb0ELb1ELb1EEENS1_21CollectiveEpilogueFwdINS6_IJS8_SA_S9_EEENS6_IJNS7_ILi1EEESI_SI_EEESC_SE_Li256ELb1ELb1ELb1ELb0EEENS1_36VarlenDynamicPersistentTileSchedulerILi128ELi64ELi256ELi256ELb1ELb1ELb0ELb1ELb1ELb1EEEEEEEEEvNT_6ParamsE)
        /*0014*/ 	.short	0x0160
        /*0016*/ 	.short	0x0438


	//----- nvinfo : EIATTR_CBANK_PARAM_SIZE
	.align		4
.L_540:
        /*0018*/ 	.byte	0x03, 0x19
        /*001a*/ 	.short	0x0438


	//----- nvinfo : EIATTR_KPARAM_INFO
	.align		4
        /*001c*/ 	.byte	0x04, 0x17
        /*001e*/ 	.short	(.L_542 - .L_541)
.L_541:
        /*0020*/ 	.word	0x00000000
        /*0024*/ 	.short	0x0000
        /*0026*/ 	.short	0x0000
        /*0028*/ 	.byte	0x00, 0xf0, 0xe1, 0x10


	//----- nvinfo : EIATTR_MAXREG_COUNT
	.align		4
.L_542:
        /*002c*/ 	.byte	0x03, 0x1b
        /*002e*/ 	.short	0x00ff


	//----- nvinfo : EIATTR_NUM_BARRIERS
	.align		4
        /*0030*/ 	.byte	0x02, 0x4c
        /*0032*/ 	.byte	0x06
	.zero		1


	//----- nvinfo : EIATTR_ANNOTATIONS
	.align		4
        /*0034*/ 	.byte	0x04, 0x55
        /*0036*/ 	.short	(.L_544 - .L_543)


	//   ....[0]....
.L_543:
        /* <DEDUP_REMOVED lines=16> */


	//----- nvinfo : EIATTR_MERCURY_ISA_VERSION
	.align		4
.L_544:
        /*0128*/ 	.byte	0x03, 0x5f
        /*012a*/ 	.short	0x0000


	//----- nvinfo : EIATTR_INT_WARP_WIDE_INSTR_OFFSETS
	.align		4
        /*012c*/ 	.byte	0x04, 0x31
        /*012e*/ 	.short	(.L_546 - .L_545)


	//   ....[0]....
.L_545:
        /*0130*/ 	.word	0x0000e660


	//   ....[1]....
        /*0134*/ 	.word	0x0000e6e0


	//----- nvinfo : EIATTR_COOP_GROUP_MASK_REGIDS
	.align		4
.L_546:
        /*0138*/ 	.byte	0x04, 0x29
        /*013a*/ 	.short	(.L_548 - .L_547)


	//   ....[0]....
.L_547:
        /*013c*/ 	.word	0xffffffff


	//   ....[1]....
        /*0140*/ 	.word	0xffffffff


	//   ....[2]....
        /*0144*/ 	.word	0xffffffff


	//   ....[3]....
        /*0148*/ 	.word	0xffffffff


	//   ....[4]....
        /*014c*/ 	.word	0xffffffff


	//   ....[5]....
        /*0150*/ 	.word	0xffffffff


	//   ....[6]....
        /*0154*/ 	.word	0xffffffff


	//   ....[7]....
        /*0158*/ 	.word	0xffffffff


	//   ....[8]....
        /*015c*/ 	.word	0xffffffff


	//   ....[9]....
        /*0160*/ 	.word	0xffffffff


	//   ....[10]....
        /*0164*/ 	.word	0xffffffff


	//   ....[11]....
        /*0168*/ 	.word	0xffffffff


	//   ....[12]....
        /*016c*/ 	.word	0xffffffff


	//   ....[13]....
        /*0170*/ 	.word	0xffffffff


	//   ....[14]....
        /*0174*/ 	.word	0xffffffff


	//   ....[15]....
        /*0178*/ 	.word	0xffffffff


	//   ....[16]....
        /*017c*/ 	.word	0xffffffff


	//   ....[17]....
        /*0180*/ 	.word	0xffffffff


	//   ....[18]....
        /*0184*/ 	.word	0xffffffff


	//   ....[19]....
        /*0188*/ 	.word	0xffffffff


	//   ....[20]....
        /*018c*/ 	.word	0xffffffff


	//   ....[21]....
        /*0190*/ 	.word	0xffffffff


	//   ....[22]....
        /*0194*/ 	.word	0xffffffff


	//   ....[23]....
        /*0198*/ 	.word	0xffffffff


	//   ....[24]....
        /*019c*/ 	.word	0xffffffff


	//   ....[25]....
        /*01a0*/ 	.word	0xffffffff


	//   ....[26]....
        /*01a4*/ 	.word	0xffffffff


	//   ....[27]....
        /*01a8*/ 	.word	0xffffffff


	//   ....[28]....
        /*01ac*/ 	.word	0xffffffff


	//   ....[29]....
        /*01b0*/ 	.word	0xffffffff


	//   ....[30]....
        /*01b4*/ 	.word	0xffffffff


	//   ....[31]....
        /*01b8*/ 	.word	0xffffffff


	//   ....[32]....
        /*01bc*/ 	.word	0xffffffff


	//   ....[33]....
        /*01c0*/ 	.word	0xffffffff


	//   ....[34]....
        /*01c4*/ 	.word	0xffffffff


	//   ....[35]....
        /*01c8*/ 	.word	0xffffffff


	//   ....[36]....
        /*01cc*/ 	.word	0xffffffff


	//   ....[37]....
        /*01d0*/ 	.word	0xffffffff


	//   ....[38]....
        /*01d4*/ 	.word	0xffffffff


	//   ....[39]....
        /*01d8*/ 	.word	0xffffffff


	//   ....[40]....
        /*01dc*/ 	.word	0xffffffff


	//   ....[41]....
        /*01e0*/ 	.word	0xffffffff


	//   ....[42]....
        /*01e4*/ 	.word	0xffffffff


	//   ....[43]....
        /*01e8*/ 	.word	0xffffffff


	//   ....[44]....
        /*01ec*/ 	.word	0xffffffff


	//   ....[45]....
        /*01f0*/ 	.word	0xffffffff


	//   ....[46]....
        /*01f4*/ 	.word	0xffffffff


	//   ....[47]....
        /*01f8*/ 	.word	0xffffffff


	//   ....[48]....
        /*01fc*/ 	.word	0xffffffff


	//   ....[49]....
        /*0200*/ 	.word	0xffffffff


	//   ....[50]....
        /*0204*/ 	.word	0xffffffff


	//   ....[51]....
        /*0208*/ 	.word	0xffffffff


	//   ....[52]....
        /*020c*/ 	.word	0xffffffff


	//   ....[53]....
        /*0210*/ 	.word	0xffffffff


	//   ....[54]....
        /*0214*/ 	.word	0xffffffff


	//   ....[55]....
        /*0218*/ 	.word	0xffffffff


	//   ....[56]....
        /*021c*/ 	.word	0xffffffff


	//   ....[57]....
        /*0220*/ 	.word	0xffffffff


	//   ....[58]....
        /*0224*/ 	.word	0xffffffff


	//   ....[59]....
        /*0228*/ 	.word	0xffffffff


	//   ....[60]....
        /*022c*/ 	.word	0xffffffff


	//   ....[61]....
        /*0230*/ 	.word	0xffffffff


	//   ....[62]....
        /*0234*/ 	.word	0xffffffff


	//   ....[63]....
        /*0238*/ 	.word	0xffffffff


	//   ....[64]....
        /*023c*/ 	.word	0xffffffff


	//   ....[65]....
        /*0240*/ 	.word	0xffffffff


	//   ....[66]....
        /*0244*/ 	.word	0xffffffff


	//   ....[67]....
        /*0248*/ 	.word	0xffffffff


	//   ....[68]....
        /*024c*/ 	.word	0xffffffff


	//   ....[69]....
        /*0250*/ 	.word	0xffffffff


	//   ....[70]....
        /*0254*/ 	.word	0xffffffff


	//   ....[71]....
        /*0258*/ 	.word	0xffffffff


	//   ....[72]....
        /*025c*/ 	.word	0xffffffff


	//   ....[73]....
        /*0260*/ 	.word	0xffffffff


	//   ....[74]....
        /*0264*/ 	.word	0xffffffff


	//   ....[75]....
        /*0268*/ 	.word	0xffffffff


	//   ....[76]....
        /*026c*/ 	.word	0xffffffff


	//   ....[77]....
        /*0270*/ 	.word	0xffffffff


	//   ....[78]....
        /*0274*/ 	.word	0xffffffff


	//   ....[79]....
        /*0278*/ 	.word	0xffffffff


	//   ....[80]....
        /*027c*/ 	.word	0xffffffff


	//   ....[81]....
        /*0280*/ 	.word	0xffffffff


	//   ....[82]....
        /*0284*/ 	.word	0xffffffff


	//   ....[83]....
        /*0288*/ 	.word	0xffffffff


	//   ....[84]....
        /*028c*/ 	.word	0xffffffff


	//   ....[85]....
        /*0290*/ 	.word	0xffffffff


	//   ....[86]....
        /*0294*/ 	.word	0xffffffff


	//   ....[87]....
        /*0298*/ 	.word	0xffffffff


	//   ....[88]....
        /*029c*/ 	.word	0xffffffff


	//   ....[89]....
        /*02a0*/ 	.word	0xffffffff


	//   ....[90]....
        /*02a4*/ 	.word	0xffffffff


	//   ....[91]....
        /*02a8*/ 	.word	0xffffffff


	//   ....[92]....
        /*02ac*/ 	.word	0xffffffff


	//   ....[93]....
        /*02b0*/ 	.word	0xffffffff


	//   ....[94]....
        /*02b4*/ 	.word	0xffffffff


	//   ....[95]....
        /*02b8*/ 	.word	0xffffffff


	//   ....[96]....
        /*02bc*/ 	.word	0xffffffff


	//   ....[97]....
        /*02c0*/ 	.word	0xffffffff


	//   ....[98]....
        /*02c4*/ 	.word	0xffffffff


	//   ....[99]....
        /*02c8*/ 	.word	0xffffffff


	//   ....[100]....
        /*02cc*/ 	.word	0xffffffff


	//   ....[101]....
        /*02d0*/ 	.word	0xffffffff


	//   ....[102]....
        /*02d4*/ 	.word	0xffffffff


	//   ....[103]....
        /*02d8*/ 	.word	0xffffffff


	//   ....[104]....
        /*02dc*/ 	.word	0xffffffff


	//   ....[105]....
        /*02e0*/ 	.word	0xffffffff


	//   ....[106]....
        /*02e4*/ 	.word	0xffffffff


	//   ....[107]....
        /*02e8*/ 	.word	0xffffffff


	//   ....[108]....
        /*02ec*/ 	.word	0xffffffff


	//   ....[109]....
        /*02f0*/ 	.word	0xffffffff


	//   ....[110]....
        /*02f4*/ 	.word	0xffffffff


	//   ....[111]....
        /*02f8*/ 	.word	0xffffffff


	//   ....[112]....
        /*02fc*/ 	.word	0xffffffff


	//   ....[113]....
        /*0300*/ 	.word	0xffffffff


	//   ....[114]....
        /*0304*/ 	.word	0xffffffff


	//   ....[115]....
        /*0308*/ 	.word	0xffffffff


	//   ....[116]....
        /*030c*/ 	.word	0xffffffff


	//   ....[117]....
        /*0310*/ 	.word	0xffffffff


	//   ....[118]....
        /*0314*/ 	.word	0xffffffff


	//   ....[119]....
        /*0318*/ 	.word	0xffffffff


	//   ....[120]....
        /*031c*/ 	.word	0xffffffff


	//   ....[121]....
        /*0320*/ 	.word	0xffffffff


	//   ....[122]....
        /*0324*/ 	.word	0xffffffff


	//   ....[123]....
        /*0328*/ 	.word	0xffffffff


	//   ....[124]....
        /*032c*/ 	.word	0xffffffff


	//   ....[125]....
        /*0330*/ 	.word	0xffffffff


	//   ....[126]....
        /*0334*/ 	.word	0xffffffff


	//   ....[127]....
        /*0338*/ 	.word	0xffffffff


	//   ....[128]....
        /*033c*/ 	.word	0xffffffff


	//   ....[129]....
        /*0340*/ 	.word	0xffffffff


	//   ....[130]....
        /*0344*/ 	.word	0xffffffff


	//   ....[131]....
        /*0348*/ 	.word	0xffffffff


	//   ....[132]....
        /*034c*/ 	.word	0xffffffff


	//   ....[133]....
        /*0350*/ 	.word	0xffffffff


	//   ....[134]....
        /*0354*/ 	.word	0xffffffff


	//   ....[135]....
        /*0358*/ 	.word	0xffffffff


	//   ....[136]....
        /*035c*/ 	.word	0xffffffff


	//   ....[137]....
        /*0360*/ 	.word	0xffffffff


	//   ....[138]....
        /*0364*/ 	.word	0xffffffff


	//   ....[139]....
        /*0368*/ 	.word	0xffffffff


	//   ....[140]....
        /*036c*/ 	.word	0xffffffff


	//   ....[141]....
        /*0370*/ 	.word	0xffffffff


	//   ....[142]....
        /*0374*/ 	.word	0xffffffff


	//   ....[143]....
        /*0378*/ 	.word	0xffffffff


	//   ....[144]....
        /*037c*/ 	.word	0xffffffff


	//   ....[145]....
        /*0380*/ 	.word	0xffffffff


	//   ....[146]....
        /*0384*/ 	.word	0xffffffff


	//   ....[147]....
        /*0388*/ 	.word	0xffffffff


	//   ....[148]....
        /*038c*/ 	.word	0xffffffff


	//   ....[149]....
        /*0390*/ 	.word	0xffffffff


	//   ....[150]....
        /*0394*/ 	.word	0xffffffff


	//   ....[151]....
        /*0398*/ 	.word	0xffffffff


	//   ....[152]....
        /*039c*/ 	.word	0xffffffff


	//   ....[153]....
        /*03a0*/ 	.word	0xffffffff


	//   ....[154]....
        /*03a4*/ 	.word	0xffffffff


	//   ....[155]....
        /*03a8*/ 	.word	0xffffffff


	//   ....[156]....
        /*03ac*/ 	.word	0xffffffff


	//   ....[157]....
        /*03b0*/ 	.word	0xffffffff


	//   ....[158]....
        /*03b4*/ 	.word	0xffffffff


	//   ....[159]....
        /*03b8*/ 	.word	0xffffffff


	//   ....[160]....
        /*03bc*/ 	.word	0xffffffff


	//   ....[161]....
        /*03c0*/ 	.word	0xffffffff


	//   ....[162]....
        /*03c4*/ 	.word	0xffffffff


	//   ....[163]....
        /*03c8*/ 	.word	0xffffffff


	//   ....[164]....
        /*03cc*/ 	.word	0xffffffff


	//   ....[165]....
        /*03d0*/ 	.word	0xffffffff


	//   ....[166]....
        /*03d4*/ 	.word	0xffffffff


	//   ....[167]....
        /*03d8*/ 	.word	0xffffffff


	//   ....[168]....
        /*03dc*/ 	.word	0xffffffff


	//   ....[169]....
        /*03e0*/ 	.word	0xffffffff


	//   ....[170]....
        /*03e4*/ 	.word	0xffffffff


	//   ....[171]....
        /*03e8*/ 	.word	0xffffffff


	//   ....[172]....
        /*03ec*/ 	.word	0xffffffff


	//   ....[173]....
        /*03f0*/ 	.word	0xffffffff


	//   ....[174]....
        /*03f4*/ 	.word	0xffffffff


	//   ....[175]....
        /*03f8*/ 	.word	0xffffffff


	//   ....[176]....
        /*03fc*/ 	.word	0xffffffff


	//   ....[177]....
        /*0400*/ 	.word	0xffffffff


	//   ....[178]....
        /*0404*/ 	.word	0xffffffff


	//   ....[179]....
        /*0408*/ 	.word	0xffffffff


	//   ....[180]....
        /*040c*/ 	.word	0xffffffff


	//   ....[181]....
        /*0410*/ 	.word	0xffffffff


	//   ....[182]....
        /*0414*/ 	.word	0xffffffff


	//   ....[183]....
        /*0418*/ 	.word	0xffffffff


	//   ....[184]....
        /*041c*/ 	.word	0xffffffff


	//   ....[185]....
        /*0420*/ 	.word	0xffffffff


	//   ....[186]....
        /*0424*/ 	.word	0xffffffff


	//   ....[187]....
        /*0428*/ 	.word	0xffffffff


	//   ....[188]....
        /*042c*/ 	.word	0xffffffff


	//   ....[189]....
        /*0430*/ 	.word	0xffffffff


	//   ....[190]....
        /*0434*/ 	.word	0xffffffff


	//   ....[191]....
        /*0438*/ 	.word	0xffffffff


	//   ....[192]....
        /*043c*/ 	.word	0xffffffff


	//   ....[193]....
        /*0440*/ 	.word	0xffffffff


	//   ....[194]....
        /*0444*/ 	.word	0xffffffff


	//   ....[195]....
        /*0448*/ 	.word	0xffffffff


	//   ....[196]....
        /*044c*/ 	.word	0xffffffff


	//   ....[197]....
        /*0450*/ 	.word	0xffffffff


	//   ....[198]....
        /*0454*/ 	.word	0xffffffff


	//   ....[199]....
        /*0458*/ 	.word	0xffffffff


	//   ....[200]....
        /*045c*/ 	.word	0xffffffff


	//   ....[201]....
        /*0460*/ 	.word	0xffffffff


	//   ....[202]....
        /*0464*/ 	.word	0xffffffff


	//   ....[203]....
        /*0468*/ 	.word	0xffffffff


	//   ....[204]....
        /*046c*/ 	.word	0xffffffff


	//   ....[205]....
        /*0470*/ 	.word	0xffffffff


	//   ....[206]....
        /*0474*/ 	.word	0xffffffff


	//   ....[207]....
        /*0478*/ 	.word	0xffffffff


	//----- nvinfo : EIATTR_COOP_GROUP_INSTR_OFFSETS
	.align		4
.L_548:
        /*047c*/ 	.byte	0x04, 0x28
        /*047e*/ 	.short	(.L_550 - .L_549)


	//   ....[0]....
.L_549:
        /*0480*/ 	.word	0x00000050


	//   ....[1]....
        /*0484*/ 	.word	0x000001e0


	//   ....[2]....
        /*0488*/ 	.word	0x00000210


	//   ....[3]....
        /*048c*/ 	.word	0x00000240


	//   ....[4]....
        /*0490*/ 	.word	0x00000270


	//   ....[5]....
        /*0494*/ 	.word	0x000002a0


	//   ....[6]....
        /*0498*/ 	.word	0x000002d0


	//   ....[7]....
        /*049c*/ 	.word	0x00000430


	//   ....[8]....
        /*04a0*/ 	.word	0x00000470


	//   ....[9]....
        /*04a4*/ 	.word	0x000004a0


	//   ....[10]....
        /*04a8*/ 	.word	0x000004d0


	//   ....[11]....
        /*04ac*/ 	.word	0x00000500


	//   ....[12]....
        /*04b0*/ 	.word	0x00000530


	//   ....[13]....
        /*04b4*/ 	.word	0x000005c0


	//   ....[14]....
        /*04b8*/ 	.word	0x00000600


	//   ....[15]....
        /*04bc*/ 	.word	0x00000620


	//   ....[16]....
        /*04c0*/ 	.word	0x00000680


	//   ....[17]....
        /*04c4*/ 	.word	0x00002980


	//   ....[18]....
        /*04c8*/ 	.word	0x000029a0


	//   ....[19]....
        /*04cc*/ 	.word	0x00002b50


	//   ....[20]....
        /*04d0*/ 	.word	0x00002b60


	//   ....[21]....
        /*04d4*/ 	.word	0x00002d00


	//   ....[22]....
        /*04d8*/ 	.word	0x00002d20


	//   ....[23]....
        /*04dc*/ 	.word	0x00002ec0


	//   ....[24]....
        /*04e0*/ 	.word	0x00002ed0


	//   ....[25]....
        /*04e4*/ 	.word	0x000033e0


	//   ....[26]....
        /*04e8*/ 	.word	0x00003400


	//   ....[27]....
        /*04ec*/ 	.word	0x00003410


	//   ....[28]....
        /*04f0*/ 	.word	0x00003420


	//   ....[29]....
        /*04f4*/ 	.word	0x00003600


	//   ....[30]....
        /*04f8*/ 	.word	0x00003630


	//   ....[31]....
        /*04fc*/ 	.word	0x00003660


	//   ....[32]....
        /*0500*/ 	.word	0x00003680


	//   ....[33]....
        /*0504*/ 	.word	0x00004930


	//   ....[34]....
        /*0508*/ 	.word	0x00004950


	//   ....[35]....
        /*050c*/ 	.word	0x00004a70


	//   ....[36]....
        /*0510*/ 	.word	0x00004ac0


	//   ....[37]....
        /*0514*/ 	.word	0x00004d50


	//   ....[38]....
        /*0518*/ 	.word	0x00004f90


	//   ....[39]....
        /*051c*/ 	.word	0x00005390


	//   ....[40]....
        /*0520*/ 	.word	0x000053b0


	//   ....[41]....
        /*0524*/ 	.word	0x000053d0


	//   ....[42]....
        /*0528*/ 	.word	0x000053f0


	//   ....[43]....
        /*052c*/ 	.word	0x00006b30


	//   ....[44]....
        /*0530*/ 	.word	0x00006b50


	//   ....[45]....
        /*0534*/ 	.word	0x00006c60


	//   ....[46]....
        /*0538*/ 	.word	0x00006c90


	//   ....[47]....
        /*053c*/ 	.word	0x00007df0


	//   ....[48]....
        /*0540*/ 	.word	0x00007e10


	//   ....[49]....
        /*0544*/ 	.word	0x00007f10


	//   ....[50]....
        /*0548*/ 	.word	0x00007f40


	//   ....[51]....
        /*054c*/ 	.word	0x00008200


	//   ....[52]....
        /*0550*/ 	.word	0x00008430


	//   ....[53]....
        /*0554*/ 	.word	0x00008750


	//   ....[54]....
        /*0558*/ 	.word	0x00008770


	//   ....[55]....
        /*055c*/ 	.word	0x00008890


	//   ....[56]....
        /*0560*/ 	.word	0x000088b0


	//   ....[57]....
        /*0564*/ 	.word	0x0000a890


	//   ....[58]....
        /*0568*/ 	.word	0x0000a8a0


	//   ....[59]....
        /*056c*/ 	.word	0x0000a8f0


	//   ....[60]....
        /*0570*/ 	.word	0x0000a910


	//   ....[61]....
        /*0574*/ 	.word	0x0000bad0


	//   ....[62]....
        /*0578*/ 	.word	0x0000baf0


	//   ....[63]....
        /*057c*/ 	.word	0x0000bc00


	//   ....[64]....
        /*0580*/ 	.word	0x0000bc20


	//   ....[65]....
        /*0584*/ 	.word	0x0000bfb0


	//   ....[66]....
        /*0588*/ 	.word	0x0000bfd0


	//   ....[67]....
        /*058c*/ 	.word	0x0000bff0


	//   ....[68]....
        /*0590*/ 	.word	0x0000c010


	//   ....[69]....
        /*0594*/ 	.word	0x0000dc50


	//   ....[70]....
        /*0598*/ 	.word	0x0000dc80


	//   ....[71]....
        /*059c*/ 	.word	0x0000dca0


	//   ....[72]....
        /*05a0*/ 	.word	0x0000dcb0


	//   ....[73]....
        /*05a4*/ 	.word	0x0000f500


	//   ....[74]....
        /*05a8*/ 	.word	0x0000f510


	//   ....[75]....
        /*05ac*/ 	.word	0x0000f520


	//   ....[76]....
        /*05b0*/ 	.word	0x0000f530


	//   ....[77]....
        /*05b4*/ 	.word	0x0000f8c0


	//   ....[78]....
        /*05b8*/ 	.word	0x0000f8e0


	//   ....[79]....
        /*05bc*/ 	.word	0x0000fa90


	//   ....[80]....
        /*05c0*/ 	.word	0x0000faa0


	//   ....[81]....
        /*05c4*/ 	.word	0x0000fc50


	//   ....[82]....
        /*05c8*/ 	.word	0x0000fc70


	//   ....[83]....
        /*05cc*/ 	.word	0x0000fe20


	//   ....[84]....
        /*05d0*/ 	.word	0x0000fe30


	//   ....[85]....
        /*05d4*/ 	.word	0x000101d0


	//   ....[86]....
        /*05d8*/ 	.word	0x000101f0


	//   ....[87]....
        /*05dc*/ 	.word	0x00011020


	//   ....[88]....
        /*05e0*/ 	.word	0x00011030


	//   ....[89]....
        /*05e4*/ 	.word	0x00012540


	//   ....[90]....
        /*05e8*/ 	.word	0x00012560


	//   ....[91]....
        /*05ec*/ 	.word	0x00012720


	//   ....[92]....
        /*05f0*/ 	.word	0x00012730


	//   ....[93]....
        /*05f4*/ 	.word	0x000128e0


	//   ....[94]....
        /*05f8*/ 	.word	0x00012900


	//   ....[95]....
        /*05fc*/ 	.word	0x00012ab0


	//   ....[96]....
        /*0600*/ 	.word	0x00012ac0


	//   ....[97]....
        /*0604*/ 	.word	0x00012d10


	//   ....[98]....
        /*0608*/ 	.word	0x00012d30


	//   ....[99]....
        /*060c*/ 	.word	0x00012e50


	//   ....[100]....
        /*0610*/ 	.word	0x00012e90


	//   ....[101]....
        /*0614*/ 	.word	0x00012ec0


	//   ....[102]....
        /*0618*/ 	.word	0x00012ef0


	//   ....[103]....
        /*061c*/ 	.word	0x00012f20


	//   ....[104]....
        /*0620*/ 	.word	0x00012f50


	//   ....[105]....
        /*0624*/ 	.word	0x000130a0


	//   ....[106]....
        /*0628*/ 	.word	0x000130e0


	//   ....[107]....
        /*062c*/ 	.word	0x00013110


	//   ....[108]....
        /*0630*/ 	.word	0x00013140


	//   ....[109]....
        /*0634*/ 	.word	0x00013170


	//   ....[110]....
        /*0638*/ 	.word	0x000131a0


	//   ....[111]....
        /*063c*/ 	.word	0x00013230


	//   ....[112]....
        /*0640*/ 	.word	0x00013270


	//   ....[113]....
        /*0644*/ 	.word	0x00013280


	//   ....[114]....
        /*0648*/ 	.word	0x000132e0


	//   ....[115]....
        /*064c*/ 	.word	0x00013c90


	//   ....[116]....
        /*0650*/ 	.word	0x00013cf0


	//   ....[117]....
        /*0654*/ 	.word	0x00013d40


	//   ....[118]....
        /*0658*/ 	.word	0x00013d90


	//   ....[119]....
        /*065c*/ 	.word	0x00013de0


	//   ....[120]....
        /*0660*/ 	.word	0x00013e50


	//   ....[121]....
        /*0664*/ 	.word	0x00013ea0


	//   ....[122]....
        /*0668*/ 	.word	0x00013f10


	//   ....[123]....
        /*066c*/ 	.word	0x00013f80


	//   ....[124]....
        /*0670*/ 	.word	0x00013ff0


	//   ....[125]....
        /*0674*/ 	.word	0x00014060


	//   ....[126]....
        /*0678*/ 	.word	0x000140d0


	//   ....[127]....
        /*067c*/ 	.word	0x00014140


	//   ....[128]....
        /*0680*/ 	.word	0x000141a0


	//   ....[129]....
        /*0684*/ 	.word	0x00014210


	//   ....[130]....
        /*0688*/ 	.word	0x00014280


	//   ....[131]....
        /*068c*/ 	.word	0x000142f0


	//   ....[132]....
        /*0690*/ 	.word	0x00014350


	//   ....[133]....
        /*0694*/ 	.word	0x000143c0


	//   ....[134]....
        /*0698*/ 	.word	0x00014430


	//   ....[135]....
        /*069c*/ 	.word	0x000145f0


	//   ....[136]....
        /*06a0*/ 	.word	0x00014650


	//   ....[137]....
        /*06a4*/ 	.word	0x000146c0


	//   ....[138]....
        /*06a8*/ 	.word	0x00014730


	//   ....[139]....
        /*06ac*/ 	.word	0x00014b70


	//   ....[140]....
        /*06b0*/ 	.word	0x00014bc0


	//   ....[141]....
        /*06b4*/ 	.word	0x00014c10


	//   ....[142]....
        /*06b8*/ 	.word	0x00014c60


	//   ....[143]....
        /*06bc*/ 	.word	0x00014cd0


	//   ....[144]....
        /*06c0*/ 	.word	0x00014d40


	//   ....[145]....
        /*06c4*/ 	.word	0x00014f00


	//   ....[146]....
        /*06c8*/ 	.word	0x00014f60


	//   ....[147]....
        /*06cc*/ 	.word	0x00014fd0


	//   ....[148]....
        /*06d0*/ 	.word	0x00015040


	//   ....[149]....
        /*06d4*/ 	.word	0x00015200


	//   ....[150]....
        /*06d8*/ 	.word	0x00015260


	//   ....[151]....
        /*06dc*/ 	.word	0x000152d0


	//   ....[152]....
        /*06e0*/ 	.word	0x00015340


	//   ....[153]....
        /*06e4*/ 	.word	0x00015780


	//   ....[154]....
        /*06e8*/ 	.word	0x000157c0


	//   ....[155]....
        /*06ec*/ 	.word	0x00015810


	//   ....[156]....
        /*06f0*/ 	.word	0x00015850


	//   ....[157]....
        /*06f4*/ 	.word	0x000158b0


	//   ....[158]....
        /*06f8*/ 	.word	0x00015920


	//   ....[159]....
        /*06fc*/ 	.word	0x00015990


	//   ....[160]....
        /*0700*/ 	.word	0x00015b10


	//   ....[161]....
        /*0704*/ 	.word	0x00015b70


	//   ....[162]....
        /*0708*/ 	.word	0x00015bc0


	//   ....[163]....
        /*070c*/ 	.word	0x00015c00


	//   ....[164]....
        /*0710*/ 	.word	0x00015c50


	//   ....[165]....
        /*0714*/ 	.word	0x00015c90


	//   ....[166]....
        /*0718*/ 	.word	0x00015ce0


	//   ....[167]....
        /*071c*/ 	.word	0x00015d30


	//   ....[168]....
        /*0720*/ 	.word	0x00015d80


	//   ....[169]....
        /*0724*/ 	.word	0x00015dd0


	//   ....[170]....
        /*0728*/ 	.word	0x00015e40


	//   ....[171]....
        /*072c*/ 	.word	0x00015eb0


	//   ....[172]....
        /*0730*/ 	.word	0x00015f20


	//   ....[173]....
        /*0734*/ 	.word	0x00015f80


	//   ....[174]....
        /*0738*/ 	.word	0x00015ff0


	//   ....[175]....
        /*073c*/ 	.word	0x00016060


	//   ....[176]....
        /*0740*/ 	.word	0x000160d0


	//   ....[177]....
        /*0744*/ 	.word	0x00016130


	//   ....[178]....
        /*0748*/ 	.word	0x000161a0


	//   ....[179]....
        /*074c*/ 	.word	0x00016210


	//   ....[180]....
        /*0750*/ 	.word	0x00016280


	//   ....[181]....
        /*0754*/ 	.word	0x000162e0


	//   ....[182]....
        /*0758*/ 	.word	0x00016350


	//   ....[183]....
        /*075c*/ 	.word	0x000163c0


	//   ....[184]....
        /*0760*/ 	.word	0x00016430


	//   ....[185]....
        /*0764*/ 	.word	0x00016490


	//   ....[186]....
        /*0768*/ 	.word	0x00016500


	//   ....[187]....
        /*076c*/ 	.word	0x00016570


	//   ....[188]....
        /*0770*/ 	.word	0x000165e0


	//   ....[189]....
        /*0774*/ 	.word	0x00016640


	//   ....[190]....
        /*0778*/ 	.word	0x000166b0


	//   ....[191]....
        /*077c*/ 	.word	0x00016720


	//   ....[192]....
        /*0780*/ 	.word	0x00016770


	//   ....[193]....
        /*0784*/ 	.word	0x000167b0


	//   ....[194]....
        /*0788*/ 	.word	0x00016800


	//   ....[195]....
        /*078c*/ 	.word	0x00016850


	//   ....[196]....
        /*0790*/ 	.word	0x000168a0


	//   ....[197]....
        /*0794*/ 	.word	0x00016910


	//   ....[198]....
        /*0798*/ 	.word	0x00016960


	//   ....[199]....
        /*079c*/ 	.word	0x000169b0


	//   ....[200]....
        /*07a0*/ 	.word	0x00016a00


	//   ....[201]....
        /*07a4*/ 	.word	0x00016a50


	//   ....[202]....
        /*07a8*/ 	.word	0x00016aa0


	//   ....[203]....
        /*07ac*/ 	.word	0x00016b10


	//   ....[204]....
        /*07b0*/ 	.word	0x00016b60


	//   ....[205]....
        /*07b4*/ 	.word	0x00016bd0


	//   ....[206]....
        /*07b8*/ 	.word	0x00016c30


	//   ....[207]....
        /*07bc*/ 	.word	0x00016ca0


	//----- nvinfo : EIATTR_EXIT_INSTR_OFFSETS
	.align		4
.L_550:
        /*07c0*/ 	.byte	0x04, 0x1c
        /*07c2*/ 	.short	(.L_552 - .L_551)


	//   ....[0]....
.L_551:
        /*07c4*/ 	.word	0x00000fe0


	//   ....[1]....
        /*07c8*/ 	.word	0x00013c50


	//----- nvinfo : EIATTR_MAX_THREADS
	.align		4
.L_552:
        /*07cc*/ 	.byte	0x04, 0x05
        /*07ce*/ 	.short	(.L_554 - .L_553)
.L_553:
        /*07d0*/ 	.word	0x00000100
        /*07d4*/ 	.word	0x00000001
        /*07d8*/ 	.word	0x00000001


	//----- nvinfo : EIATTR_CRS_STACK_SIZE
	.align		4
.L_554:
        /*07dc*/ 	.byte	0x04, 0x1e
        /*07de*/ 	.short	(.L_556 - .L_555)
.L_555:
        /*07e0*/ 	.word	0x00000000
.L_556:


//--------------------- .nv.info._ZN7cutlass13device_kernelIN5flash19enable_sm80_to_sm89INS1_16FlashAttnFwdSm80INS1_25CollectiveMainloopFwdSm80ILi8ELi1ELb0EN4cute5tupleIJNS5_1CILi128EEENS7_ILi48EEENS7_ILi256EEEEEELi256ENS_6half_tEfNS_4arch4Sm80ELb1ELb0ELb0ELb1ELb1ELb1ELb1ELb1EEENS1_21CollectiveEpilogueFwdINS6_IJS8_SA_S9_EEENS6_IJNS7_ILi1EEESI_SI_EEESC_SE_Li256ELb1ELb1ELb1ELb0EEENS1_36VarlenDynamicPersistentTileSchedulerILi128ELi48ELi256ELi256ELb1ELb1ELb0ELb1ELb1ELb1EEEEEEEEEvNT_6ParamsE --------------------------
	.section	.nv.info._ZN7cutlass13device_kernelIN5flash19enable_sm80_to_sm89INS1_16FlashAttnFwdSm80INS1_25CollectiveMainloopFwdSm80ILi8ELi1ELb0EN4cute5tupleIJNS5_1CILi128EEENS7_ILi48EEENS7_ILi256EEEEEELi256ENS_6half_tEfNS_4arch4Sm80ELb1ELb0ELb0ELb1ELb1ELb1ELb1ELb1EEENS1_21CollectiveEpilogueFwdINS6_IJS8_SA_S9_EEENS6_IJNS7_ILi1EEESI_SI_EEESC_SE_Li256ELb1ELb1ELb1ELb0EEENS1_36VarlenDynamicPersistentTileSchedulerILi128ELi48ELi256ELi256ELb1ELb1ELb0ELb1ELb1ELb1EEEEEEEEEvNT_6ParamsE,"",@"SHT_CUDA_INFO"
	.sectionflags	@""
	.align	4


	//----- nvinfo : EIATTR_CUDA_API_VERSION
	.align		4
        /*0000*/ 	.byte	0x04, 0x37
        /*0002*/ 	.short	(.L_558 - .L_557)
.L_557:
        /*0004*/ 	.word	0x00000082


	//----- nvinfo : EIATTR_SW2861232_WAR
	.align		4
.L_558:
        /*0008*/ 	.byte	0x01, 0x35
	.zero		2


	//----- nvinfo : EIATTR_PARAM_CBANK
	.align		4
        /*000c*/ 	.byte	0x04, 0x0a
        /*000e*/ 	.short	(.L_560 - .L_559)
	.align		4
.L_559:
        /*0010*/ 	.word	index@(.nv.constant0._ZN7cutlass13device_kernelIN5flash19enable_sm80_to_sm89INS1_16FlashAttnFwdSm80INS1_25CollectiveMainloopFwdSm80ILi8ELi1ELb0EN4cute5tupleIJNS5_1CILi128EEENS7_ILi48EEENS7_ILi256EEEEEELi256ENS_6half_tEfNS_4arch4Sm80ELb1ELb0ELb0ELb1ELb1ELb1ELb1ELb1EEENS1_21CollectiveEpilogueFwdINS6_IJS8_SA_S9_EEENS6_IJNS7_ILi1EEESI_SI_EEESC_SE_Li256ELb1ELb1ELb1ELb0EEENS1_36VarlenDynamicPersistentTileSchedulerILi128ELi48ELi256ELi256ELb1ELb1ELb0ELb1ELb1ELb1EEEEEEEEEvNT_6ParamsE)
        /*0014*/ 	.short	0x0160
        /*0016*/ 	.short	0x0438


	//----- nvinfo : EIATTR_CBANK_PARAM_SIZE
	.align		4
.L_560:
        /*0018*/ 	.byte	0x03, 0x19
        /*001a*/ 	.short	0x0438


	//----- nvinfo : EIATTR_KPARAM_INFO
	.align		4
        /*001c*/ 	.byte	0x04, 0x17
        /*001e*/ 	.short	(.L_562 - .L_561)
.L_561:
        /*0020*/ 	.word	0x00000000
        /*0024*/ 	.short	0x0000
        /*0026*/ 	.short	0x0000
        /*0028*/ 	.byte	0x00, 0xf0, 0xe1, 0x10


	//----- nvinfo : EIATTR_MAXREG_COUNT
	.align		4
.L_562:
        /*002c*/ 	.byte	0x03, 0x1b
        /*002e*/ 	.short	0x00ff


	//----- nvinfo : EIATTR_NUM_BARRIERS
	.align		4
        /*0030*/ 	.byte	0x02, 0x4c
        /*0032*/ 	.byte	0x06
	.zero		1


	//----- nvinfo : EIATTR_ANNOTATIONS
	.align		4
        /*0034*/ 	.byte	0x04, 0x55
        /*0036*/ 	.short	(.L_564 - .L_563)


	//   ....[0]....
.L_563:
        /* <DEDUP_REMOVED lines=174> */


	//----- nvinfo : EIATTR_MERCURY_ISA_VERSION
	.align		4
.L_564:
        /*0b00*/ 	.byte	0x03, 0x5f
        /*0b02*/ 	.short	0x0000


	//----- nvinfo : EIATTR_INT_WARP_WIDE_INSTR_OFFSETS
	.align		4
        /*0b04*/ 	.byte	0x04, 0x31
        /*0b06*/ 	.short	(.L_566 - .L_565)


	//   ....[0]....
.L_565:
        /*0b08*/ 	.word	0x0001d520


	//   ....[1]....
        /*0b0c*/ 	.word	0x0001d590


	//----- nvinfo : EIATTR_COOP_GROUP_MASK_REGIDS
	.align		4
.L_566:
        /*0b10*/ 	.byte	0x04, 0x29
        /*0b12*/ 	.short	(.L_568 - .L_567)


	//   ....[0]....
.L_567:
        /*0b14*/ 	.word	0xffffffff


	//   ....[1]....
        /*0b18*/ 	.word	0xffffffff


	//   ....[2]....
        /*0b1c*/ 	.word	0xffffffff


	//   ....[3]....
        /*0b20*/ 	.word	0xffffffff


	//   ....[4]....
        /*0b24*/ 	.word	0xffffffff


	//   ....[5]....
        /*0b28*/ 	.word	0xffffffff


	//   ....[6]....
        /*0b2c*/ 	.word	0xffffffff


	//   ....[7]....
        /*0b30*/ 	.word	0xffffffff


	//   ....[8]....
        /*0b34*/ 	.word	0xffffffff


	//   ....[9]....
        /*0b38*/ 	.word	0xffffffff


	//   ....[10]....
        /*0b3c*/ 	.word	0xffffffff


	//   ....[11]....
        /*0b40*/ 	.word	0xffffffff


	//   ....[12]....
        /*0b44*/ 	.word	0xffffffff


	//   ....[13]....
        /*0b48*/ 	.word	0xffffffff


	//   ....[14]....
        /*0b4c*/ 	.word	0xffffffff


	//   ....[15]....
        /*0b50*/ 	.word	0xffffffff


	//   ....[16]....
        /*0b54*/ 	.word	0xffffffff


	//   ....[17]....
        /*0b58*/ 	.word	0xffffffff


	//   ....[18]....
        /*0b5c*/ 	.word	0xffffffff


	//   ....[19]....
        /*0b60*/ 	.word	0xffffffff


	//   ....[20]....
        /*0b64*/ 	.word	0xffffffff


	//   ....[21]....
        /*0b68*/ 	.word	0xffffffff


	//   ....[22]....
        /*0b6c*/ 	.word	0xffffffff


	//   ....[23]....
        /*0b70*/ 	.word	0xffffffff


	//   ....[24]....
        /*0b74*/ 	.word	0xffffffff


	//   ....[25]....
        /*0b78*/ 	.word	0xffffffff


	//   ....[26]....
        /*0b7c*/ 	.word	0xffffffff


	//   ....[27]....
        /*0b80*/ 	.word	0xffffffff


	//   ....[28]....
        /*0b84*/ 	.word	0xffffffff


	//   ....[29]....
        /*0b88*/ 	.word	0xffffffff


	//   ....[30]....
        /*0b8c*/ 	.word	0xffffffff


	//   ....[31]....
        /*0b90*/ 	.word	0xffffffff


	//   ....[32]....
        /*0b94*/ 	.word	0xffffffff


	//   ....[33]....
        /*0b98*/ 	.word	0xffffffff


	//   ....[34]....
        /*0b9c*/ 	.word	0xffffffff


	//   ....[35]....
        /*0ba0*/ 	.word	0xffffffff


	//   ....[36]....
        /*0ba4*/ 	.word	0xffffffff


	//   ....[37]....
        /*0ba8*/ 	.word	0xffffffff


	//   ....[38]....
        /*0bac*/ 	.word	0xffffffff


	//   ....[39]....
        /*0bb0*/ 	.word	0xffffffff


	//   ....[40]....
        /*0bb4*/ 	.word	0xffffffff


	//   ....[41]....
        /*0bb8*/ 	.word	0xffffffff


	//   ....[42]....
        /*0bbc*/ 	.word	0xffffffff


	//   ....[43]....
        /*0bc0*/ 	.word	0xffffffff


	//   ....[44]....
        /*0bc4*/ 	.word	0xffffffff


	//   ....[45]....
        /*0bc8*/ 	.word	0xffffffff


	//   ....[46]....
        /*0bcc*/ 	.word	0xffffffff


	//   ....[47]....
        /*0bd0*/ 	.word	0xffffffff


	//   ....[48]....
        /*0bd4*/ 	.word	0xffffffff


	//   ....[49]....
        /*0bd8*/ 	.word	0xffffffff


	//   ....[50]....
        /*0bdc*/ 	.word	0xffffffff


	//   ....[51]....
        /*0be0*/ 	.word	0xffffffff


	//   ....[52]....
        /*0be4*/ 	.word	0xffffffff


	//   ....[53]....
        /*0be8*/ 	.word	0xffffffff


	//   ....[54]....
        /*0bec*/ 	.word	0xffffffff


	//   ....[55]....
        /*0bf0*/ 	.word	0xffffffff


	//   ....[56]....
        /*0bf4*/ 	.word	0xffffffff


	//   ....[57]....
        /*0bf8*/ 	.word	0xffffffff


	//   ....[58]....
        /*0bfc*/ 	.word	0xffffffff


	//   ....[59]....
        /*0c00*/ 	.word	0xffffffff


	//   ....[60]....
        /*0c04*/ 	.word	0xffffffff


	//   ....[61]....
        /*0c08*/ 	.word	0xffffffff


	//   ....[62]....
        /*0c0c*/ 	.word	0xffffffff


	//   ....[63]....
        /*0c10*/ 	.word	0xffffffff


	//   ....[64]....
        /*0c14*/ 	.word	0xffffffff


	//   ....[65]....
        /*0c18*/ 	.word	0xffffffff


	//   ....[66]....
        /*0c1c*/ 	.word	0xffffffff


	//   ....[67]....
        /*0c20*/ 	.word	0xffffffff


	//   ....[68]....
        /*0c24*/ 	.word	0xffffffff


	//   ....[69]....
        /*0c28*/ 	.word	0xffffffff


	//   ....[70]....
        /*0c2c*/ 	.word	0xffffffff


	//   ....[71]....
        /*0c30*/ 	.word	0xffffffff


	//   ....[72]....
        /*0c34*/ 	.word	0xffffffff


	//   ....[73]....
        /*0c38*/ 	.word	0xffffffff


	//   ....[74]....
        /*0c3c*/ 	.word	0xffffffff


	//   ....[75]....
        /*0c40*/ 	.word	0xffffffff


	//   ....[76]....
        /*0c44*/ 	.word	0xffffffff


	//   ....[77]....
        /*0c48*/ 	.word	0xffffffff


	//   ....[78]....
        /*0c4c*/ 	.word	0xffffffff


	//   ....[79]....
        /*0c50*/ 	.word	0xffffffff


	//   ....[80]....
        /*0c54*/ 	.word	0xffffffff


	//   ....[81]....
        /*0c58*/ 	.word	0xffffffff


	//   ....[82]....
        /*0c5c*/ 	.word	0xffffffff


	//   ....[83]....
        /*0c60*/ 	.word	0xffffffff


	//   ....[84]....
        /*0c64*/ 	.word	0xffffffff


	//   ....[85]....
        /*0c68*/ 	.word	0xffffffff


	//   ....[86]....
        /*0c6c*/ 	.word	0xffffffff


	//   ....[87]....
        /*0c70*/ 	.word	0xffffffff


	//   ....[88]....
        /*0c74*/ 	.word	0xffffffff


	//   ....[89]....
        /*0c78*/ 	.word	0xffffffff


	//   ....[90]....
        /*0c7c*/ 	.word	0xffffffff


	//   ....[91]....
        /*0c80*/ 	.word	0xffffffff


	//   ....[92]....
        /*0c84*/ 	.word	0xffffffff


	//   ....[93]....
        /*0c88*/ 	.word	0xffffffff


	//   ....[94]....
        /*0c8c*/ 	.word	0xffffffff


	//   ....[95]....
        /*0c90*/ 	.word	0xffffffff


	//   ....[96]....
        /*0c94*/ 	.word	0xffffffff


	//   ....[97]....
        /*0c98*/ 	.word	0xffffffff


	//   ....[98]....
        /*0c9c*/ 	.word	0xffffffff


	//   ....[99]....
        /*0ca0*/ 	.word	0xffffffff


	//   ....[100]....
        /*0ca4*/ 	.word	0xffffffff


	//   ....[101]....
        /*0ca8*/ 	.word	0xffffffff


	//   ....[102]....
        /*0cac*/ 	.word	0xffffffff


	//   ....[103]....
        /*0cb0*/ 	.word	0xffffffff


	//   ....[104]....
        /*0cb4*/ 	.word	0xffffffff


	//   ....[105]....
        /*0cb8*/ 	.word	0xffffffff


	//   ....[106]....
        /*0cbc*/ 	.word	0xffffffff


	//   ....[107]....
        /*0cc0*/ 	.word	0xffffffff


	//   ....[108]....
        /*0cc4*/ 	.word	0xffffffff


	//   ....[109]....
        /*0cc8*/ 	.word	0xffffffff


	//   ....[110]....
        /*0ccc*/ 	.word	0xffffffff


	//   ....[111]....
        /*0cd0*/ 	.word	0xffffffff


	//   ....[112]....
        /*0cd4*/ 	.word	0xffffffff


	//   ....[113]....
        /*0cd8*/ 	.word	0xffffffff


	//   ....[114]....
        /*0cdc*/ 	.word	0xffffffff


	//   ....[115]....
        /*0ce0*/ 	.word	0xffffffff


	//   ....[116]....
        /*0ce4*/ 	.word	0xffffffff


	//   ....[117]....
        /*0ce8*/ 	.word	0xffffffff


	//   ....[118]....
        /*0cec*/ 	.word	0xffffffff


	//   ....[119]....
        /*0cf0*/ 	.word	0xffffffff


	//   ....[120]....
        /*0cf4*/ 	.word	0xffffffff


	//   ....[121]....
        /*0cf8*/ 	.word	0xffffffff


	//   ....[122]....
        /*0cfc*/ 	.word	0xffffffff


	//   ....[123]....
        /*0d00*/ 	.word	0xffffffff


	//   ....[124]....
        /*0d04*/ 	.word	0xffffffff


	//   ....[125]....
        /*0d08*/ 	.word	0xffffffff


	//   ....[126]....
        /*0d0c*/ 	.word	0xffffffff


	//   ....[127]....
        /*0d10*/ 	.word	0xffffffff


	//   ....[128]....
        /*0d14*/ 	.word	0xffffffff


	//   ....[129]....
        /*0d18*/ 	.word	0xffffffff


	//   ....[130]....
        /*0d1c*/ 	.word	0xffffffff


	//   ....[131]....
        /*0d20*/ 	.word	0xffffffff


	//   ....[132]....
        /*0d24*/ 	.word	0xffffffff


	//   ....[133]....
        /*0d28*/ 	.word	0xffffffff


	//   ....[134]....
        /*0d2c*/ 	.word	0xffffffff


	//   ....[135]....
        /*0d30*/ 	.word	0xffffffff


	//   ....[136]....
        /*0d34*/ 	.word	0xffffffff


	//   ....[137]....
        /*0d38*/ 	.word	0xffffffff


	//   ....[138]....
        /*0d3c*/ 	.word	0xffffffff


	//   ....[139]....
        /*0d40*/ 	.word	0xffffffff


	//   ....[140]....
        /*0d44*/ 	.word	0xffffffff


	//   ....[141]....
        /*0d48*/ 	.word	0xffffffff


	//   ....[142]....
        /*0d4c*/ 	.word	0xffffffff


	//   ....[143]....
        /*0d50*/ 	.word	0xffffffff


	//   ....[144]....
        /*0d54*/ 	.word	0xffffffff


	//   ....[145]....
        /*0d58*/ 	.word	0xffffffff


	//   ....[146]....
        /*0d5c*/ 	.word	0xffffffff


	//   ....[147]....
        /*0d60*/ 	.word	0xffffffff


	//   ....[148]....
        /*0d64*/ 	.word	0xffffffff


	//   ....[149]....
        /*0d68*/ 	.word	0xffffffff


	//   ....[150]....
        /*0d6c*/ 	.word	0xffffffff


	//   ....[151]....
        /*0d70*/ 	.word	0xffffffff


	//   ....[152]....
        /*0d74*/ 	.word	0xffffffff


	//   ....[153]....
        /*0d78*/ 	.word	0xffffffff


	//   ....[154]....
        /*0d7c*/ 	.word	0xffffffff


	//   ....[155]....
        /*0d80*/ 	.word	0xffffffff


	//   ....[156]....
        /*0d84*/ 	.word	0xffffffff


	//   ....[157]....
        /*0d88*/ 	.word	0xffffffff


	//   ....[158]....
        /*0d8c*/ 	.word	0xffffffff


	//   ....[159]....
        /*0d90*/ 	.word	0xffffffff


	//   ....[160]....
        /*0d94*/ 	.word	0xffffffff


	//   ....[161]....
        /*0d98*/ 	.word	0xffffffff


	//   ....[162]....
        /*0d9c*/ 	.word	0xffffffff


	//   ....[163]....
        /*0da0*/ 	.word	0xffffffff


	//   ....[164]....
        /*0da4*/ 	.word	0xffffffff


	//   ....[165]....
        /*0da8*/ 	.word	0xffffffff


	//   ....[166]....
        /*0dac*/ 	.word	0xffffffff


	//   ....[167]....
        /*0db0*/ 	.word	0xffffffff


	//   ....[168]....
        /*0db4*/ 	.word	0xffffffff


	//   ....[169]....
        /*0db8*/ 	.word	0xffffffff


	//   ....[170]....
        /*0dbc*/ 	.word	0xffffffff


	//   ....[171]....
        /*0dc0*/ 	.word	0xffffffff


	//   ....[172]....
        /*0dc4*/ 	.word	0xffffffff


	//   ....[173]....
        /*0dc8*/ 	.word	0xffffffff


	//   ....[174]....
        /*0dcc*/ 	.word	0xffffffff


	//   ....[175]....
        /*0dd0*/ 	.word	0xffffffff


	//   ....[176]....
        /*0dd4*/ 	.word	0xffffffff


	//   ....[177]....
        /*0dd8*/ 	.word	0xffffffff


	//   ....[178]....
        /*0ddc*/ 	.word	0xffffffff


	//   ....[179]....
        /*0de0*/ 	.word	0xffffffff


	//   ....[180]....
        /*0de4*/ 	.word	0xffffffff


	//   ....[181]....
        /*0de8*/ 	.word	0xffffffff


	//   ....[182]....
        /*0dec*/ 	.word	0xffffffff


	//   ....[183]....
        /*0df0*/ 	.word	0xffffffff


	//   ....[184]....
        /*0df4*/ 	.word	0xffffffff


	//   ....[185]....
        /*0df8*/ 	.word	0xffffffff


	//   ....[186]....
        /*0dfc*/ 	.word	0xffffffff


	//   ....[187]....
        /*0e00*/ 	.word	0xffffffff


	//   ....[188]....
        /*0e04*/ 	.word	0xffffffff


	//   ....[189]....
        /*0e08*/ 	.word	0xffffffff


	//   ....[190]....
        /*0e0c*/ 	.word	0xffffffff


	//   ....[191]....
        /*0e10*/ 	.word	0xffffffff


	//   ....[192]....
        /*0e14*/ 	.word	0xffffffff


	//   ....[193]....
        /*0e18*/ 	.word	0xffffffff


	//   ....[194]....
        /*0e1c*/ 	.word	0xffffffff


	//   ....[195]....
        /*0e20*/ 	.word	0xffffffff


	//   ....[196]....
        /*0e24*/ 	.word	0xffffffff


	//   ....[197]....
        /*0e28*/ 	.word	0xffffffff


	//   ....[198]....
        /*0e2c*/ 	.word	0xffffffff


	//   ....[199]....
        /*0e30*/ 	.word	0xffffffff


	//   ....[200]....
        /*0e34*/ 	.word	0xffffffff


	//   ....[201]....
        /*0e38*/ 	.word	0xffffffff


	//   ....[202]....
        /*0e3c*/ 	.word	0xffffffff


	//   ....[203]....
        /*0e40*/ 	.word	0xffffffff


	//   ....[204]....
        /*0e44*/ 	.word	0xffffffff


	//   ....[205]....
        /*0e48*/ 	.word	0xffffffff


	//   ....[206]....
        /*0e4c*/ 	.word	0xffffffff


	//   ....[207]....
        /*0e50*/ 	.word	0xffffffff


	//   ....[208]....
        /*0e54*/ 	.word	0xffffffff


	//   ....[209]....
        /*0e58*/ 	.word	0xffffffff


	//   ....[210]....
        /*0e5c*/ 	.word	0xffffffff


	//   ....[211]....
        /*0e60*/ 	.word	0xffffffff


	//   ....[212]....
        /*0e64*/ 	.word	0xffffffff


	//   ....[213]....
        /*0e68*/ 	.word	0xffffffff


	//   ....[214]....
        /*0e6c*/ 	.word	0xffffffff


	//   ....[215]....
        /*0e70*/ 	.word	0xffffffff


	//   ....[216]....
        /*0e74*/ 	.word	0xffffffff


	//   ....[217]....
        /*0e78*/ 	.word	0xffffffff


	//   ....[218]....
        /*0e7c*/ 	.word	0xffffffff


	//   ....[219]....
        /*0e80*/ 	.word	0xffffffff


	//   ....[220]....
        /*0e84*/ 	.word	0xffffffff


	//   ....[221]....
        /*0e88*/ 	.word	0xffffffff


	//   ....[222]....
        /*0e8c*/ 	.word	0xffffffff


	//   ....[223]....
        /*0e90*/ 	.word	0xffffffff


	//   ....[224]....
        /*0e94*/ 	.word	0xffffffff


	//   ....[225]....
        /*0e98*/ 	.word	0xffffffff


	//   ....[226]....
        /*0e9c*/ 	.word	0xffffffff


	//   ....[227]....
        /*0ea0*/ 	.word	0xffffffff


	//   ....[228]....
        /*0ea4*/ 	.word	0xffffffff


	//   ....[229]....
        /*0ea8*/ 	.word	0xffffffff


	//   ....[230]....
        /*0eac*/ 	.word	0xffffffff


	//   ....[231]....
        /*0eb0*/ 	.word	0xffffffff


	//   ....[232]....
        /*0eb4*/ 	.word	0xffffffff


	//   ....[233]....
        /*0eb8*/ 	.word	0xffffffff


	//   ....[234]....
        /*0ebc*/ 	.word	0xffffffff


	//   ....[235]....
        /*0ec0*/ 	.word	0xffffffff


	//   ....[236]....
        /*0ec4*/ 	.word	0xffffffff


	//   ....[237]....
        /*0ec8*/ 	.word	0xffffffff


	//   ....[238]....
        /*0ecc*/ 	.word	0xffffffff


	//   ....[239]....
        /*0ed0*/ 	.word	0xffffffff


	//   ....[240]....
        /*0ed4*/ 	.word	0xffffffff


	//   ....[241]....
        /*0ed8*/ 	.word	0xffffffff


	//   ....[242]....
        /*0edc*/ 	.word	0xffffffff


	//   ....[243]....
        /*0ee0*/ 	.word	0xffffffff


	//   ....[244]....
        /*0ee4*/ 	.word	0xffffffff


	//   ....[245]....
        /*0ee8*/ 	.word	0xffffffff


	//   ....[246]....
        /*0eec*/ 	.word	0xffffffff


	//   ....[247]....
        /*0ef0*/ 	.word	0xffffffff


	//   ....[248]....
        /*0ef4*/ 	.word	0xffffffff


	//   ....[249]....
        /*0ef8*/ 	.word	0xffffffff


	//   ....[250]....
        /*0efc*/ 	.word	0xffffffff


	//   ....[251]....
        /*0f00*/ 	.word	0xffffffff


	//   ....[252]....
        /*0f04*/ 	.word	0xffffffff


	//   ....[253]....
        /*0f08*/ 	.word	0xffffffff


	//   ....[254]....
        /*0f0c*/ 	.word	0xffffffff


	//   ....[255]....
        /*0f10*/ 	.word	0xffffffff


	//   ....[0]....
        /*0f14*/ 	.word	0xffffffff


	//   ....[1]....
        /*0f18*/ 	.word	0xffffffff


	//   ....[2]....
        /*0f1c*/ 	.word	0xffffffff


	//   ....[3]....
        /*0f20*/ 	.word	0xffffffff


	//----- nvinfo : EIATTR_COOP_GROUP_INSTR_OFFSETS
	.align		4
.L_568:
        /*0f24*/ 	.byte	0x04, 0x28
        /*0f26*/ 	.short	(.L_570 - .L_569)


	//   ....[0]....
.L_569:
        /*0f28*/ 	.word	0x00000050


	//   ....[1]....
        /*0f2c*/ 	.word	0x00000200


	//   ....[2]....
        /*0f30*/ 	.word	0x00000230


	//   ....[3]....
        /*0f34*/ 	.word	0x00000260


	//   ....[4]....
        /*0f38*/ 	.word	0x00000290


	//   ....[5]....
        /*0f3c*/ 	.word	0x000002c0


	//   ....[6]....
        /*0f40*/ 	.word	0x000002f0


	//   ....[7]....
        /*0f44*/ 	.word	0x00000450


	//   ....[8]....
        /*0f48*/ 	.word	0x00000490


	//   ....[9]....
        /*0f4c*/ 	.word	0x000004c0


	//   ....[10]....
        /*0f50*/ 	.word	0x000004f0


	//   ....[11]....
        /*0f54*/ 	.word	0x00000520


	//   ....[12]....
        /*0f58*/ 	.word	0x00000550


	//   ....[13]....
        /*0f5c*/ 	.word	0x000005e0


	//   ....[14]....
        /*0f60*/ 	.word	0x00000630


	//   ....[15]....
        /*0f64*/ 	.word	0x00000650


	//   ....[16]....
        /*0f68*/ 	.word	0x000006b0


	//   ....[17]....
        /*0f6c*/ 	.word	0x00004560


	//   ....[18]....
        /*0f70*/ 	.word	0x000045f0


	//   ....[19]....
        /*0f74*/ 	.word	0x00005600


	//   ....[20]....
        /*0f78*/ 	.word	0x00005610


	//   ....[21]....
        /*0f7c*/ 	.word	0x00006b30


	//   ....[22]....
        /*0f80*/ 	.word	0x00006ba0


	//   ....[23]....
        /*0f84*/ 	.word	0x00007c40


	//   ....[24]....
        /*0f88*/ 	.word	0x00007c50


	//   ....[25]....
        /*0f8c*/ 	.word	0x00008bf0


	//   ....[26]....
        /*0f90*/ 	.word	0x00008c20


	//   ....[27]....
        /*0f94*/ 	.word	0x00008de0


	//   ....[28]....
        /*0f98*/ 	.word	0x00008e00


	//   ....[29]....
        /*0f9c*/ 	.word	0x00009230


	//   ....[30]....
        /*0fa0*/ 	.word	0x000092f0


	//   ....[31]....
        /*0fa4*/ 	.word	0x00009490


	//   ....[32]....
        /*0fa8*/ 	.word	0x000094b0


	//   ....[33]....
        /*0fac*/ 	.word	0x0000a3d0


	//   ....[34]....
        /*0fb0*/ 	.word	0x0000a3f0


	//   ....[35]....
        /*0fb4*/ 	.word	0x0000a580


	//   ....[36]....
        /*0fb8*/ 	.word	0x0000a590


	//   ....[37]....
        /*0fbc*/ 	.word	0x0000a710


	//   ....[38]....
        /*0fc0*/ 	.word	0x0000a730


	//   ....[39]....
        /*0fc4*/ 	.word	0x0000a8b0


	//   ....[40]....
        /*0fc8*/ 	.word	0x0000a8c0


	//   ....[41]....
        /*0fcc*/ 	.word	0x0000ad10


	//   ....[42]....
        /*0fd0*/ 	.word	0x0000ad30


	//   ....[43]....
        /*0fd4*/ 	.word	0x0000ae70


	//   ....[44]....
        /*0fd8*/ 	.word	0x0000ae80


	//   ....[45]....
        /*0fdc*/ 	.word	0x0000b230


	//   ....[46]....
        /*0fe0*/ 	.word	0x0000b250


	//   ....[47]....
        /*0fe4*/ 	.word	0x0000b270


	//   ....[48]....
        /*0fe8*/ 	.word	0x0000b290


	//   ....[49]....
        /*0fec*/ 	.word	0x0000b770


	//   ....[50]....
        /*0ff0*/ 	.word	0x0000b7b0


	//   ....[51]....
        /*0ff4*/ 	.word	0x0000b7f0


	//   ....[52]....
        /*0ff8*/ 	.word	0x0000b830


	//   ....[53]....
        /*0ffc*/ 	.word	0x0000bce0


	//   ....[54]....
        /*1000*/ 	.word	0x0000bd20


	//   ....[55]....
        /*1004*/ 	.word	0x0000bd60


	//   ....[56]....
        /*1008*/ 	.word	0x0000bda0


	//   ....[57]....
        /*100c*/ 	.word	0x0000c100


	//   ....[58]....
        /*1010*/ 	.word	0x0000c160


	//   ....[59]....
        /*1014*/ 	.word	0x0000c310


	//   ....[60]....
        /*1018*/ 	.word	0x0000c320


	//   ....[61]....
        /*101c*/ 	.word	0x0000f890


	//   ....[62]....
        /*1020*/ 	.word	0x0000f8b0


	//   ....[63]....
        /*1024*/ 	.word	0x0000f8d0


	//   ....[64]....
        /*1028*/ 	.word	0x0000f8e0


	//   ....[65]....
        /*102c*/ 	.word	0x0000fae0


	//   ....[66]....
        /*1030*/ 	.word	0x0000fc80


	//   ....[67]....
        /*1034*/ 	.word	0x0000fcc0


	//   ....[68]....
        /*1038*/ 	.word	0x0000fd00


	//   ....[69]....
        /*103c*/ 	.word	0x0000ff60


	//   ....[70]....
        /*1040*/ 	.word	0x00010100


	//   ....[71]....
        /*1044*/ 	.word	0x00010140


	//   ....[72]....
        /*1048*/ 	.word	0x00010180


	//   ....[73]....
        /*104c*/ 	.word	0x00010410


	//   ....[74]....
        /*1050*/ 	.word	0x00010470


	//   ....[75]....
        /*1054*/ 	.word	0x000104d0


	//   ....[76]....
        /*1058*/ 	.word	0x00010530


	//   ....[77]....
        /*105c*/ 	.word	0x00014090


	//   ....[78]....
        /*1060*/ 	.word	0x000140a0


	//   ....[79]....
        /*1064*/ 	.word	0x000142b0


	//   ....[80]....
        /*1068*/ 	.word	0x000142c0


	//   ....[81]....
        /*106c*/ 	.word	0x000150f0


	//   ....[82]....
        /*1070*/ 	.word	0x00015110


	//   ....[83]....
        /*1074*/ 	.word	0x000152a0


	//   ....[84]....
        /*1078*/ 	.word	0x000152b0


	//   ....[85]....
        /*107c*/ 	.word	0x00015500


	//   ....[86]....
        /*1080*/ 	.word	0x000156c0


	//   ....[87]....
        /*1084*/ 	.word	0x000159c0


	//   ....[88]....
        /*1088*/ 	.word	0x000159e0


	//   ....[89]....
        /*108c*/ 	.word	0x00015a00


	//   ....[90]....
        /*1090*/ 	.word	0x00015a20


	//   ....[91]....
        /*1094*/ 	.word	0x00016f30


	//   ....[92]....
        /*1098*/ 	.word	0x00016f50


	//   ....[93]....
        /*109c*/ 	.word	0x000170d0


	//   ....[94]....
        /*10a0*/ 	.word	0x000170e0


	//   ....[95]....
        /*10a4*/ 	.word	0x00017df0


	//   ....[96]....
        /*10a8*/ 	.word	0x00017e10


	//   ....[97]....
        /*10ac*/ 	.word	0x00017f80


	//   ....[98]....
        /*10b0*/ 	.word	0x00017f90


	//   ....[99]....
        /*10b4*/ 	.word	0x000181e0


	//   ....[100]....
        /*10b8*/ 	.word	0x00018390


	//   ....[101]....
        /*10bc*/ 	.word	0x000185f0


	//   ....[102]....
        /*10c0*/ 	.word	0x00018610


	//   ....[103]....
        /*10c4*/ 	.word	0x000186f0


	//   ....[104]....
        /*10c8*/ 	.word	0x00018710


	//   ....[105]....
        /*10cc*/ 	.word	0x0001a080


	//   ....[106]....
        /*10d0*/ 	.word	0x0001a090


	//   ....[107]....
        /*10d4*/ 	.word	0x0001a210


	//   ....[108]....
        /*10d8*/ 	.word	0x0001a220


	//   ....[109]....
        /*10dc*/ 	.word	0x0001af30


	//   ....[110]....
        /*10e0*/ 	.word	0x0001af50


	//   ....[111]....
        /*10e4*/ 	.word	0x0001b070


	//   ....[112]....
        /*10e8*/ 	.word	0x0001b080


	//   ....[113]....
        /*10ec*/ 	.word	0x0001b330


	//   ....[114]....
        /*10f0*/ 	.word	0x0001b360


	//   ....[115]....
        /*10f4*/ 	.word	0x0001b380


	//   ....[116]....
        /*10f8*/ 	.word	0x0001b3a0


	//   ....[117]....
        /*10fc*/ 	.word	0x0001cb00


	//   ....[118]....
        /*1100*/ 	.word	0x0001cb30


	//   ....[119]....
        /*1104*/ 	.word	0x0001cb50


	//   ....[120]....
        /*1108*/ 	.word	0x0001cb70


	//   ....[121]....
        /*110c*/ 	.word	0x0001e410


	//   ....[122]....
        /*1110*/ 	.word	0x0001e430


	//   ....[123]....
        /*1114*/ 	.word	0x0001e450


	//   ....[124]....
        /*1118*/ 	.word	0x0001e470


	//   ....[125]....
        /*111c*/ 	.word	0x0001e820


	//   ....[126]....
        /*1120*/ 	.word	0x0001e840


	//   ....[127]....
        /*1124*/ 	.word	0x0001e9a0


	//   ....[128]....
        /*1128*/ 	.word	0x0001e9b0


	//   ....[129]....
        /*112c*/ 	.word	0x0001eb20


	//   ....[130]....
        /*1130*/ 	.word	0x0001eb40


	//   ....[131]....
        /*1134*/ 	.word	0x0001ecb0


	//   ....[132]....
        /*1138*/ 	.word	0x0001ecc0


	//   ....[133]....
        /*113c*/ 	.word	0x0001f050


	//   ....[134]....
        /*1140*/ 	.word	0x0001f070


	//   ....[135]....
        /*1144*/ 	.word	0x0001fcb0


	//   ....[136]....
        /*1148*/ 	.word	0x0001fcc0


	//   ....[137]....
        /*114c*/ 	.word	0x00021160


	//   ....[138]....
        /*1150*/ 	.word	0x00021180


	//   ....[139]....
        /*1154*/ 	.word	0x000212f0


	//   ....[140]....
        /*1158*/ 	.word	0x00021300


	//   ....[141]....
        /*115c*/ 	.word	0x00021470


	//   ....[142]....
        /*1160*/ 	.word	0x00021490


	//   ....[143]....
        /*1164*/ 	.word	0x00021600


	//   ....[144]....
        /*1168*/ 	.word	0x00021610


	//   ....[145]....
        /*116c*/ 	.word	0x00021840


	//   ....[146]....
        /*1170*/ 	.word	0x00021860


	//   ....[147]....
        /*1174*/ 	.word	0x00021990


	//   ....[148]....
        /*1178*/ 	.word	0x000219d0


	//   ....[149]....
        /*117c*/ 	.word	0x00021a00


	//   ....[150]....
        /*1180*/ 	.word	0x00021a30


	//   ....[151]....
        /*1184*/ 	.word	0x00021a60


	//   ....[152]....
        /*1188*/ 	.word	0x00021a90


	//   ....[153]....
        /*118c*/ 	.word	0x00021bf0


	//   ....[154]....
        /*1190*/ 	.word	0x00021c30


	//   ....[155]....
        /*1194*/ 	.word	0x00021c60


	//   ....[156]....
        /*1198*/ 	.word	0x00021c90


	//   ....[157]....
        /*119c*/ 	.word	0x00021cc0


	//   ....[158]....
        /*11a0*/ 	.word	0x00021cf0


	//   ....[159]....
        /*11a4*/ 	.word	0x00021d80


	//   ....[160]....
        /*11a8*/ 	.word	0x00021de0


	//   ....[161]....
        /*11ac*/ 	.word	0x00021df0


	//   ....[162]....
        /*11b0*/ 	.word	0x00021e50


	//   ....[163]....
        /*11b4*/ 	.word	0x000228b0


	//   ....[164]....
        /*11b8*/ 	.word	0x00022910


	//   ....[165]....
        /*11bc*/ 	.word	0x00022970


	//   ....[166]....
        /*11c0*/ 	.word	0x000229d0


	//   ....[167]....
        /*11c4*/ 	.word	0x00022a30


	//   ....[168]....
        /*11c8*/ 	.word	0x00022aa0


	//   ....[169]....
        /*11cc*/ 	.word	0x00022af0


	//   ....[170]....
        /*11d0*/ 	.word	0x00022b50


	//   ....[171]....
        /*11d4*/ 	.word	0x00022bc0


	//   ....[172]....
        /*11d8*/ 	.word	0x00022c30


	//   ....[173]....
        /*11dc*/ 	.word	0x00022ca0


	//   ....[174]....
        /*11e0*/ 	.word	0x00022d10


	//   ....[175]....
        /*11e4*/ 	.word	0x00022d80


	//   ....[176]....
        /*11e8*/ 	.word	0x00022de0


	//   ....[177]....
        /*11ec*/ 	.word	0x00022e50


	//   ....[178]....
        /*11f0*/ 	.word	0x00022ec0


	//   ....[179]....
        /*11f4*/ 	.word	0x00022f30


	//   ....[180]....
        /*11f8*/ 	.word	0x00022f90


	//   ....[181]....
        /*11fc*/ 	.word	0x00023000


	//   ....[182]....
        /*1200*/ 	.word	0x00023060


	//   ....[183]....
        /*1204*/ 	.word	0x000230d0


	//   ....[184]....
        /*1208*/ 	.word	0x00023140


	//   ....[185]....
        /*120c*/ 	.word	0x000231b0


	//   ....[186]....
        /*1210*/ 	.word	0x00023210


	//   ....[187]....
        /*1214*/ 	.word	0x00023280


	//   ....[188]....
        /*1218*/ 	.word	0x000232f0


	//   ....[189]....
        /*121c*/ 	.word	0x00023630


	//   ....[190]....
        /*1220*/ 	.word	0x00023680


	//   ....[191]....
        /*1224*/ 	.word	0x000236d0


	//   ....[192]....
        /*1228*/ 	.word	0x00023720


	//   ....[193]....
        /*122c*/ 	.word	0x00023790


	//   ....[194]....
        /*1230*/ 	.word	0x00023800


	//   ....[195]....
        /*1234*/ 	.word	0x00023870


	//   ....[196]....
        /*1238*/ 	.word	0x000238d0


	//   ....[197]....
        /*123c*/ 	.word	0x00023940


	//   ....[198]....
        /*1240*/ 	.word	0x000239b0


	//   ....[199]....
        /*1244*/ 	.word	0x00023a20


	//   ....[200]....
        /*1248*/ 	.word	0x00023a80


	//   ....[201]....
        /*124c*/ 	.word	0x00023af0


	//   ....[202]....
        /*1250*/ 	.word	0x00023b60


	//   ....[203]....
        /*1254*/ 	.word	0x00023ea0


	//   ....[204]....
        /*1258*/ 	.word	0x00023ee0


	//   ....[205]....
        /*125c*/ 	.word	0x00023f30


	//   ....[206]....
        /*1260*/ 	.word	0x00023f70


	//   ....[207]....
        /*1264*/ 	.word	0x00023fe0


	//   ....[208]....
        /*1268*/ 	.word	0x00024050


	//   ....[209]....
        /*126c*/ 	.word	0x000240b0


	//   ....[210]....
        /*1270*/ 	.word	0x00024120


	//   ....[211]....
        /*1274*/ 	.word	0x00024190


	//   ....[212]....
        /*1278*/ 	.word	0x00024200


	//   ....[213]....
        /*127c*/ 	.word	0x00024260


	//   ....[214]....
        /*1280*/ 	.word	0x000242b0


	//   ....[215]....
        /*1284*/ 	.word	0x00024300


	//   ....[216]....
        /*1288*/ 	.word	0x00024350


	//   ....[217]....
        /*128c*/ 	.word	0x00024390


	//   ....[218]....
        /*1290*/ 	.word	0x000243f0


	//   ....[219]....
        /*1294*/ 	.word	0x00024440


	//   ....[220]....
        /*1298*/ 	.word	0x00024490


	//   ....[221]....
        /*129c*/ 	.word	0x000244d0


	//   ....[222]....
        /*12a0*/ 	.word	0x00024540


	//   ....[223]....
        /*12a4*/ 	.word	0x000245b0


	//   ....[224]....
        /*12a8*/ 	.word	0x00024620


	//   ....[225]....
        /*12ac*/ 	.word	0x00024680


	//   ....[226]....
        /*12b0*/ 	.word	0x000246f0


	//   ....[227]....
        /*12b4*/ 	.word	0x00024760


	//   ....[228]....
        /*12b8*/ 	.word	0x000247d0


	//   ....[229]....
        /*12bc*/ 	.word	0x00024830


	//   ....[230]....
        /*12c0*/ 	.word	0x000248a0


	//   ....[231]....
        /*12c4*/ 	.word	0x00024910


	//   ....[232]....
        /*12c8*/ 	.word	0x00024980


	//   ....[233]....
        /*12cc*/ 	.word	0x000249e0


	//   ....[234]....
        /*12d0*/ 	.word	0x00024a50


	//   ....[235]....
        /*12d4*/ 	.word	0x00024ac0


	//   ....[236]....
        /*12d8*/ 	.word	0x00024b30


	//   ....[237]....
        /*12dc*/ 	.word	0x00024b90


	//   ....[238]....
        /*12e0*/ 	.word	0x00024c00


	//   ....[239]....
        /*12e4*/ 	.word	0x00024c70


	//   ....[240]....
        /*12e8*/ 	.word	0x00024ce0


	//   ....[241]....
        /*12ec*/ 	.word	0x00024d40


	//   ....[242]....
        /*12f0*/ 	.word	0x00024db0


	//   ....[243]....
        /*12f4*/ 	.word	0x00024e20


	//   ....[244]....
        /*12f8*/ 	.word	0x00024e80


	//   ....[245]....
        /*12fc*/ 	.word	0x00024ed0


	//   ....[246]....
        /*1300*/ 	.word	0x00024f30


	//   ....[247]....
        /*1304*/ 	.word	0x00024f90


	//   ....[248]....
        /*1308*/ 	.word	0x00024ff0


	//   ....[249]....
        /*130c*/ 	.word	0x00025060


	//   ....[250]....
        /*1310*/ 	.word	0x000250c0


	//   ....[251]....
        /*1314*/ 	.word	0x00025120


	//   ....[252]....
        /*1318*/ 	.word	0x00025180


	//   ....[253]....
        /*131c*/ 	.word	0x000251e0


	//   ....[254]....
        /*1320*/ 	.word	0x00025240


	//   ....[255]....
        /*1324*/ 	.word	0x000252b0


	//   ....[0]....
        /*1328*/ 	.word	0x00025300


	//   ....[1]....
        /*132c*/ 	.word	0x00025360


	//   ....[2]....
        /*1330*/ 	.word	0x000253c0


	//   ....[3]....
        /*1334*/ 	.word	0x00025430


	//----- nvinfo : EIATTR_EXIT_INSTR_OFFSETS
	.align		4
.L_570:
        /*1338*/ 	.byte	0x04, 0x1c
        /*133a*/ 	.short	(.L_572 - .L_571)


	//   ....[0]....
.L_571:
        /*133c*/ 	.word	0x000010d0


	//   ....[1]....
        /*1340*/ 	.word	0x00022870


	//----- nvinfo : EIATTR_MAX_THREADS
	.align		4
.L_572:
        /*1344*/ 	.byte	0x04, 0x05
        /*1346*/ 	.short	(.L_574 - .L_573)
.L_573:
        /*1348*/ 	.word	0x00000100
        /*134c*/ 	.word	0x00000001
        /*1350*/ 	.word	0x00000001


	//----- nvinfo : EIATTR_CRS_STACK_SIZE
	.align		4
.L_574:
        /*1354*/ 	.byte	0x04, 0x1e
        /*1356*/ 	.short	(.L_576 - .L_575)
.L_575:
        /*1358*/ 	.word	0x00000000
.L_576:


//--------------------- .nv.callgraph             --------------------------
	.section	.nv.callgraph,"",@"SHT_CUDA_CALLGRAPH"
	.align	4
	.sectionentsize	8
	.align		4
        /*0000*/ 	.word	0x00000000
	.align		4
        /*0004*/ 	.word	0xffffffff
	.align		4
        /*0008*/ 	.word	0x00000000
	.align		4
        /*000c*/ 	.word	0xfffffffe
	.align		4
        /*0010*/ 	.word	0x00000000
	.align		4
        /*0014*/ 	.word	0xfffffffd
	.align		4
        /*0018*/ 	.word	0x00000000
	.align		4
        /*001c*/ 	.word	0xfffffffc


//--------------------- .nv.rel.action            --------------------------
	.section	.nv.rel.action,"",@"SHT_CUDA_RELOCINFO"
	.align	8
	.sectionentsize	8
        /*0000*/ 	.byte	0x73, 0x00, 0x00, 0x00, 0x00, 0x00, 0x00, 0x00, 0x00, 0x00, 0x00, 0x11, 0x25, 0x00, 0x05, 0x36


//--------------------- .nv.constant4             --------------------------
	.section	.nv.constant4,"a",@progbits
	.align	8
	.align		8
.nv.constant4:
        /*0000*/ 	.dword	_ZN78_INTERNAL_7e3e92b3_42_flash_fwd_hdim256_fp16_paged_split_sm80_cu_cf07d2ef_45664cuda3std3__45__cpo5beginE
	.align		8
        /*0008*/ 	.dword	_ZN78_INTERNAL_7e3e92b3_42_flash_fwd_hdim256_fp16_paged_split_sm80_cu_cf07d2ef_45664cuda3std3__45__cpo3endE
	.align		8
        /*0010*/ 	.dword	_ZN78_INTERNAL_7e3e92b3_42_flash_fwd_hdim256_fp16_paged_split_sm80_cu_cf07d2ef_45664cuda3std3__45__cpo6cbeginE
	.align		8
        /*0018*/ 	.dword	_ZN78_INTERNAL_7e3e92b3_42_flash_fwd_hdim256_fp16_paged_split_sm80_cu_cf07d2ef_45664cuda3std3__45__cpo4cendE
	.align		8
        /*0020*/ 	.dword	_ZN78_INTERNAL_7e3e92b3_42_flash_fwd_hdim256_fp16_paged_split_sm80_cu_cf07d2ef_45664cuda3std3__480_GLOBAL__N__7e3e92b3_42_flash_fwd_hdim256_fp16_paged_split_sm80_cu_cf07d2ef_45666ignoreE
	.align		8
        /*0028*/ 	.dword	_ZN78_INTERNAL_7e3e92b3_42_flash_fwd_hdim256_fp16_paged_split_sm80_cu_cf07d2ef_45664cuda3std3__419piecewise_constructE
	.align		8
        /*0030*/ 	.dword	_ZN78_INTERNAL_7e3e92b3_42_flash_fwd_hdim256_fp16_paged_split_sm80_cu_cf07d2ef_45664cuda3std3__48in_placeE
	.align		8
        /*0038*/ 	.dword	_ZN78_INTERNAL_7e3e92b3_42_flash_fwd_hdim256_fp16_paged_split_sm80_cu_cf07d2ef_45664cuda3std6ranges3__45__cpo4swapE
	.align		8
        /*0040*/ 	.dword	_ZN78_INTERNAL_7e3e92b3_42_flash_fwd_hdim256_fp16_paged_split_sm80_cu_cf07d2ef_45664cuda3std6ranges3__45__cpo9iter_moveE
	.align		8
        /*0048*/ 	.dword	_ZN78_INTERNAL_7e3e92b3_42_flash_fwd_hdim256_fp16_paged_split_sm80_cu_cf07d2ef_45664cute7productE
	.align		8
        /*0050*/ 	.dword	_ZN78_INTERNAL_7e3e92b3_42_flash_fwd_hdim256_fp16_paged_split_sm80_cu_cf07d2ef_45664cute1_E


//--------------------- .nv.constant0._ZN7cutlass13device_kernelIN5flash19enable_sm80_to_sm89INS1_16FlashAttnFwdSm80INS1_25CollectiveMainloopFwdSm80ILi8ELi1ELb1EN4cute5tupleIJNS5_1CILi128EEENS7_ILi64EEENS7_ILi256EEEEEELi256ENS_6half_tEfNS_4arch4Sm80ELb0ELb0ELb0ELb0ELb1ELb0ELb1ELb1EEENS1_21CollectiveEpilogueFwdINS6_IJS8_SA_S9_EEENS6_IJNS7_ILi1EEESI_SI_EEESC_SE_Li256ELb0ELb1ELb1ELb0EEENS1_19SingleTileSchedulerILb0ELb1ELb1ELi128EEEEEEEEEvNT_6ParamsE --------------------------
	.section	.nv.constant0._ZN7cutlass13device_kernelIN5flash19enable_sm80_to_sm89INS1_16FlashAttnFwdSm80INS1_25CollectiveMainloopFwdSm80ILi8ELi1ELb1EN4cute5tupleIJNS5_1CILi128EEENS7_ILi64EEENS7_ILi256EEEEEELi256ENS_6half_tEfNS_4arch4Sm80ELb0ELb0ELb0ELb0ELb1ELb0ELb1ELb1EEENS1_21CollectiveEpilogueFwdINS6_IJS8_SA_S9_EEENS6_IJNS7_ILi1EEESI_SI_EEESC_SE_Li256ELb0ELb1ELb1ELb0EEENS1_19SingleTileSchedulerILb0ELb1ELb1ELi128EEEEEEEEEvNT_6ParamsE,"a",@progbits
	.sectionflags	@""
	.align	4
.nv.constant0._ZN7cutlass13device_kernelIN5flash19enable_sm80_to_sm89INS1_16FlashAttnFwdSm80INS1_25CollectiveMainloopFwdSm80ILi8ELi1ELb1EN4cute5tupleIJNS5_1CILi128EEENS7_ILi64EEENS7_ILi256EEEEEELi256ENS_6half_tEfNS_4arch4Sm80ELb0ELb0ELb0ELb0ELb1ELb0ELb1ELb1EEENS1_21CollectiveEpilogueFwdINS6_IJS8_SA_S9_EEENS6_IJNS7_ILi1EEESI_SI_EEESC_SE_Li256ELb0ELb1ELb1ELb0EEENS1_19SingleTileSchedulerILb0ELb1ELb1ELi128EEEEEEEEEvNT_6ParamsE:
	.zero		1400


//--------------------- .nv.constant0._ZN7cutlass13device_kernelIN5flash19enable_sm80_to_sm89INS1_16FlashAttnFwdSm80INS1_25CollectiveMainloopFwdSm80ILi8ELi1ELb1EN4cute5tupleIJNS5_1CILi128EEENS7_ILi48EEENS7_ILi256EEEEEELi256ENS_6half_tEfNS_4arch4Sm80ELb0ELb0ELb0ELb1ELb1ELb0ELb1ELb1EEENS1_21CollectiveEpilogueFwdINS6_IJS8_SA_S9_EEENS6_IJNS7_ILi1EEESI_SI_EEESC_SE_Li256ELb1ELb1ELb1ELb0EEENS1_36VarlenDynamicPersistentTileSchedulerILi128ELi48ELi256ELi256ELb1ELb1ELb0ELb0ELb1ELb1EEEEEEEEEvNT_6ParamsE --------------------------
	.section	.nv.constant0._ZN7cutlass13device_kernelIN5flash19enable_sm80_to_sm89INS1_16FlashAttnFwdSm80INS1_25CollectiveMainloopFwdSm80ILi8ELi1ELb1EN4cute5tupleIJNS5_1CILi128EEENS7_ILi48EEENS7_ILi256EEEEEELi256ENS_6half_tEfNS_4arch4Sm80ELb0ELb0ELb0ELb1ELb1ELb0ELb1ELb1EEENS1_21CollectiveEpilogueFwdINS6_IJS8_SA_S9_EEENS6_IJNS7_ILi1EEESI_SI_EEESC_SE_Li256ELb1ELb1ELb1ELb0EEENS1_36VarlenDynamicPersistentTileSchedulerILi128ELi48ELi256ELi256ELb1ELb1ELb0ELb0ELb1ELb1EEEEEEEEEvNT_6ParamsE,"a",@progbits
	.sectionflags	@""
	.align	4
.nv.constant0._ZN7cutlass13device_kernelIN5flash19enable_sm80_to_sm89INS1_16FlashAttnFwdSm80INS1_25CollectiveMainloopFwdSm80ILi8ELi1ELb1EN4cute5tupleIJNS5_1CILi128EEENS7_ILi48EEENS7_ILi256EEEEEELi256ENS_6half_tEfNS_4arch4Sm80ELb0ELb0ELb0ELb1ELb1ELb0ELb1ELb1EEENS1_21CollectiveEpilogueFwdINS6_IJS8_SA_S9_EEENS6_IJNS7_ILi1EEESI_SI_EEESC_SE_Li256ELb1ELb1ELb1ELb0EEENS1_36VarlenDynamicPersistentTileSchedulerILi128ELi48ELi256ELi256ELb1ELb1ELb0ELb0ELb1ELb1EEEEEEEEEvNT_6ParamsE:
	.zero		1432


//--------------------- .nv.constant0._ZN7cutlass13device_kernelIN5flash19enable_sm80_to_sm89INS1_16FlashAttnFwdSm80INS1_25CollectiveMainloopFwdSm80ILi8ELi1ELb0EN4cute5tupleIJNS5_1CILi128EEENS7_ILi32EEENS7_ILi256EEEEEELi256ENS_6half_tEfNS_4arch4Sm80ELb0ELb0ELb0ELb1ELb1ELb1ELb1ELb1EEENS1_21CollectiveEpilogueFwdINS6_IJS8_SA_S9_EEENS6_IJNS7_ILi1EEESI_SI_EEESC_SE_Li256ELb1ELb1ELb1ELb0EEENS1_36VarlenDynamicPersistentTileSchedulerILi128ELi32ELi256ELi256ELb1ELb1ELb0ELb0ELb1ELb1EEEEEEEEEvNT_6ParamsE --------------------------
	.section	.nv.constant0._ZN7cutlass13device_kernelIN5flash19enable_sm80_to_sm89INS1_16FlashAttnFwdSm80INS1_25CollectiveMainloopFwdSm80ILi8ELi1ELb0EN4cute5tupleIJNS5_1CILi128EEENS7_ILi32EEENS7_ILi256EEEEEELi256ENS_6half_tEfNS_4arch4Sm80ELb0ELb0ELb0ELb1ELb1ELb1ELb1ELb1EEENS1_21CollectiveEpilogueFwdINS6_IJS8_SA_S9_EEENS6_IJNS7_ILi1EEESI_SI_EEESC_SE_Li256ELb1ELb1ELb1ELb0EEENS1_36VarlenDynamicPersistentTileSchedulerILi128ELi32ELi256ELi256ELb1ELb1ELb0ELb0ELb1ELb1EEEEEEEEEvNT_6ParamsE,"a",@progbits
	.sectionflags	@""
	.align	4
.nv.constant0._ZN7cutlass13device_kernelIN5flash19enable_sm80_to_sm89INS1_16FlashAttnFwdSm80INS1_25CollectiveMainloopFwdSm80ILi8ELi1ELb0EN4cute5tupleIJNS5_1CILi128EEENS7_ILi32EEENS7_ILi256EEEEEELi256ENS_6half_tEfNS_4arch4Sm80ELb0ELb0ELb0ELb1ELb1ELb1ELb1ELb1EEENS1_21CollectiveEpilogueFwdINS6_IJS8_SA_S9_EEENS6_IJNS7_ILi1EEESI_SI_EEESC_SE_Li256ELb1ELb1ELb1ELb0EEENS1_36VarlenDynamicPersistentTileSchedulerILi128ELi32ELi256ELi256ELb1ELb1ELb0ELb0ELb1ELb1EEEEEEEEEvNT_6ParamsE:
	.zero		1432


//--------------------- .nv.constant0._ZN7cutlass13device_kernelIN5flash19enable_sm80_to_sm89INS1_16FlashAttnFwdSm80INS1_25CollectiveMainloopFwdSm80ILi8ELi1ELb1EN4cute5tupleIJNS5_1CILi128EEENS7_ILi48EEENS7_ILi256EEEEEELi256ENS_6half_tEfNS_4arch4Sm80ELb0ELb1ELb0ELb0ELb1ELb0ELb1ELb1EEENS1_21CollectiveEpilogueFwdINS6_IJS8_SA_S9_EEENS6_IJNS7_ILi1EEESI_SI_EEESC_SE_Li256ELb0ELb1ELb1ELb0EEENS1_19SingleTileSchedulerILb0ELb1ELb1ELi128EEEEEEEEEvNT_6ParamsE --------------------------
	.section	.nv.constant0._ZN7cutlass13device_kernelIN5flash19enable_sm80_to_sm89INS1_16FlashAttnFwdSm80INS1_25CollectiveMainloopFwdSm80ILi8ELi1ELb1EN4cute5tupleIJNS5_1CILi128EEENS7_ILi48EEENS7_ILi256EEEEEELi256ENS_6half_tEfNS_4arch4Sm80ELb0ELb1ELb0ELb0ELb1ELb0ELb1ELb1EEENS1_21CollectiveEpilogueFwdINS6_IJS8_SA_S9_EEENS6_IJNS7_ILi1EEESI_SI_EEESC_SE_Li256ELb0ELb1ELb1ELb0EEENS1_19SingleTileSchedulerILb0ELb1ELb1ELi128EEEEEEEEEvNT_6ParamsE,"a",@progbits
	.sectionflags	@""
	.align	4
.nv.constant0._ZN7cutlass13device_kernelIN5flash19enable_sm80_to_sm89INS1_16FlashAttnFwdSm80INS1_25CollectiveMainloopFwdSm80ILi8ELi1ELb1EN4cute5tupleIJNS5_1CILi128EEENS7_ILi48EEENS7_ILi256EEEEEELi256ENS_6half_tEfNS_4arch4Sm80ELb0ELb1ELb0ELb0ELb1ELb0ELb1ELb1EEENS1_21CollectiveEpilogueFwdINS6_IJS8_SA_S9_EEENS6_IJNS7_ILi1EEESI_SI_EEESC_SE_Li256ELb0ELb1ELb1ELb0EEENS1_19SingleTileSchedulerILb0ELb1ELb1ELi128EEEEEEEEEvNT_6ParamsE:
	.zero		1400


//--------------------- .nv.constant0._ZN7cutlass13device_kernelIN5flash19enable_sm80_to_sm89INS1_16FlashAttnFwdSm80INS1_25CollectiveMainloopFwdSm80ILi8ELi1ELb1EN4cute5tupleIJNS5_1CILi128EEENS7_ILi48EEENS7_ILi256EEEEEELi256ENS_6half_tEfNS_4arch4Sm80ELb0ELb1ELb0ELb1ELb1ELb0ELb1ELb1EEENS1_21CollectiveEpilogueFwdINS6_IJS8_SA_S9_EEENS6_IJNS7_ILi1EEESI_SI_EEESC_SE_Li256ELb1ELb1ELb1ELb0EEENS1_36VarlenDynamicPersistentTileSchedulerILi128ELi48ELi256ELi256ELb1ELb1ELb0ELb1ELb0ELb1EEEEEEEEEvNT_6ParamsE --------------------------
	.section	.nv.constant0._ZN7cutlass13device_kernelIN5flash19enable_sm80_to_sm89INS1_16FlashAttnFwdSm80INS1_25CollectiveMainloopFwdSm80ILi8ELi1ELb1EN4cute5tupleIJNS5_1CILi128EEENS7_ILi48EEENS7_ILi256EEEEEELi256ENS_6half_tEfNS_4arch4Sm80ELb0ELb1ELb0ELb1ELb1ELb0ELb1ELb1EEENS1_21CollectiveEpilogueFwdINS6_IJS8_SA_S9_EEENS6_IJNS7_ILi1EEESI_SI_EEESC_SE_Li256ELb1ELb1ELb1ELb0EEENS1_36VarlenDynamicPersistentTileSchedulerILi128ELi48ELi256ELi256ELb1ELb1ELb0ELb1ELb0ELb1EEEEEEEEEvNT_6ParamsE,"a",@progbits
	.sectionflags	@""
	.align	4
.nv.constant0._ZN7cutlass13device_kernelIN5flash19enable_sm80_to_sm89INS1_16FlashAttnFwdSm80INS1_25CollectiveMainloopFwdSm80ILi8ELi1ELb1EN4cute5tupleIJNS5_1CILi128EEENS7_ILi48EEENS7_ILi256EEEEEELi256ENS_6half_tEfNS_4arch4Sm80ELb0ELb1ELb0ELb1ELb1ELb0ELb1ELb1EEENS1_21CollectiveEpilogueFwdINS6_IJS8_SA_S9_EEENS6_IJNS7_ILi1EEESI_SI_EEESC_SE_Li256ELb1ELb1ELb1ELb0EEENS1_36VarlenDynamicPersistentTileSchedulerILi128ELi48ELi256ELi256ELb1ELb1ELb0ELb1ELb0ELb1EEEEEEEEEvNT_6ParamsE:
	.zero		1432


//--------------------- .nv.constant0._ZN7cutlass13device_kernelIN5flash19enable_sm80_to_sm89INS1_16FlashAttnFwdSm80INS1_25CollectiveMainloopFwdSm80ILi8ELi1ELb0EN4cute5tupleIJNS5_1CILi128EEENS7_ILi32EEENS7_ILi256EEEEEELi256ENS_6half_tEfNS_4arch4Sm80ELb0ELb1ELb0ELb1ELb1ELb1ELb1ELb1EEENS1_21CollectiveEpilogueFwdINS6_IJS8_SA_S9_EEENS6_IJNS7_ILi1EEESI_SI_EEESC_SE_Li256ELb1ELb1ELb1ELb0EEENS1_36VarlenDynamicPersistentTileSchedulerILi128ELi32ELi256ELi256ELb1ELb1ELb0ELb1ELb0ELb1EEEEEEEEEvNT_6ParamsE --------------------------
	.section	.nv.constant0._ZN7cutlass13device_kernelIN5flash19enable_sm80_to_sm89INS1_16FlashAttnFwdSm80INS1_25CollectiveMainloopFwdSm80ILi8ELi1ELb0EN4cute5tupleIJNS5_1CILi128EEENS7_ILi32EEENS7_ILi256EEEEEELi256ENS_6half_tEfNS_4arch4Sm80ELb0ELb1ELb0ELb1ELb1ELb1ELb1ELb1EEENS1_21CollectiveEpilogueFwdINS6_IJS8_SA_S9_EEENS6_IJNS7_ILi1EEESI_SI_EEESC_SE_Li256ELb1ELb1ELb1ELb0EEENS1_36VarlenDynamicPersistentTileSchedulerILi128ELi32ELi256ELi256ELb1ELb1ELb0ELb1ELb0ELb1EEEEEEEEEvNT_6ParamsE,"a",@progbits
	.sectionflags	@""
	.align	4
.nv.constant0._ZN7cutlass13device_kernelIN5flash19enable_sm80_to_sm89INS1_16FlashAttnFwdSm80INS1_25CollectiveMainloopFwdSm80ILi8ELi1ELb0EN4cute5tupleIJNS5_1CILi128EEENS7_ILi32EEENS7_ILi256EEEEEELi256ENS_6half_tEfNS_4arch4Sm80ELb0ELb1ELb0ELb1ELb1ELb1ELb1ELb1EEENS1_21CollectiveEpilogueFwdINS6_IJS8_SA_S9_EEENS6_IJNS7_ILi1EEESI_SI_EEESC_SE_Li256ELb1ELb1ELb1ELb0EEENS1_36VarlenDynamicPersistentTileSchedulerILi128ELi32ELi256ELi256ELb1ELb1ELb0ELb1ELb0ELb1EEEEEEEEEvNT_6ParamsE:
	.zero		1432


//--------------------- .nv.constant0._ZN7cutlass13device_kernelIN5flash19enable_sm80_to_sm89INS1_16FlashAttnFwdSm80INS1_25CollectiveMainloopFwdSm80ILi8ELi1ELb1EN4cute5tupleIJNS5_1CILi128EEENS7_ILi64EEENS7_ILi256EEEEEELi256ENS_6half_tEfNS_4arch4Sm80ELb1ELb0ELb0ELb0ELb1ELb0ELb1ELb1EEENS1_21CollectiveEpilogueFwdINS6_IJS8_SA_S9_EEENS6_IJNS7_ILi1EEESI_SI_EEESC_SE_Li256ELb0ELb1ELb1ELb0EEENS1_30DynamicPersistentTileSchedulerILi256ELi256ELb1ELb1ELb0EEEEEEEEEvNT_6ParamsE --------------------------
	.section	.nv.constant0._ZN7cutlass13device_kernelIN5flash19enable_sm80_to_sm89INS1_16FlashAttnFwdSm80INS1_25CollectiveMainloopFwdSm80ILi8ELi1ELb1EN4cute5tupleIJNS5_1CILi128EEENS7_ILi64EEENS7_ILi256EEEEEELi256ENS_6half_tEfNS_4arch4Sm80ELb1ELb0ELb0ELb0ELb1ELb0ELb1ELb1EEENS1_21CollectiveEpilogueFwdINS6_IJS8_SA_S9_EEENS6_IJNS7_ILi1EEESI_SI_EEESC_SE_Li256ELb0ELb1ELb1ELb0EEENS1_30DynamicPersistentTileSchedulerILi256ELi256ELb1ELb1ELb0EEEEEEEEEvNT_6ParamsE,"a",@progbits
	.sectionflags	@""
	.align	4
.nv.constant0._ZN7cutlass13device_kernelIN5flash19enable_sm80_to_sm89INS1_16FlashAttnFwdSm80INS1_25CollectiveMainloopFwdSm80ILi8ELi1ELb1EN4cute5tupleIJNS5_1CILi128EEENS7_ILi64EEENS7_ILi256EEEEEELi256ENS_6half_tEfNS_4arch4Sm80ELb1ELb0ELb0ELb0ELb1ELb0ELb1ELb1EEENS1_21CollectiveEpilogueFwdINS6_IJS8_SA_S9_EEENS6_IJNS7_ILi1EEESI_SI_EEESC_SE_Li256ELb0ELb1ELb1ELb0EEENS1_30DynamicPersistentTileSchedulerILi256ELi256ELb1ELb1ELb0EEEEEEEEEvNT_6ParamsE:
	.zero		1416


//--------------------- .nv.constant0._ZN7cutlass13device_kernelIN5flash19enable_sm80_to_sm89INS1_16FlashAttnFwdSm80INS1_25CollectiveMainloopFwdSm80ILi8ELi1ELb1EN4cute5tupleIJNS5_1CILi128EEENS7_ILi48EEENS7_ILi256EEEEEELi256ENS_6half_tEfNS_4arch4Sm80ELb1ELb0ELb0ELb1ELb1ELb0ELb1ELb1EEENS1_21CollectiveEpilogueFwdINS6_IJS8_SA_S9_EEENS6_IJNS7_ILi1EEESI_SI_EEESC_SE_Li256ELb1ELb1ELb1ELb0EEENS1_36VarlenDynamicPersistentTileSchedulerILi128ELi48ELi256ELi256ELb1ELb1ELb0ELb1ELb1ELb1EEEEEEEEEvNT_6ParamsE --------------------------
	.section	.nv.constant0._ZN7cutlass13device_kernelIN5flash19enable_sm80_to_sm89INS1_16FlashAttnFwdSm80INS1_25CollectiveMainloopFwdSm80ILi8ELi1ELb1EN4cute5tupleIJNS5_1CILi128EEENS7_ILi48EEENS7_ILi256EEEEEELi256ENS_6half_tEfNS_4arch4Sm80ELb1ELb0ELb0ELb1ELb1ELb0ELb1ELb1EEENS1_21CollectiveEpilogueFwdINS6_IJS8_SA_S9_EEENS6_IJNS7_ILi1EEESI_SI_EEESC_SE_Li256ELb1ELb1ELb1ELb0EEENS1_36VarlenDynamicPersistentTileSchedulerILi128ELi48ELi256ELi256ELb1ELb1ELb0ELb1ELb1ELb1EEEEEEEEEvNT_6ParamsE,"a",@progbits
	.sectionflags	@""
	.align	4
.nv.constant0._ZN7cutlass13device_kernelIN5flash19enable_sm80_to_sm89INS1_16FlashAttnFwdSm80INS1_25CollectiveMainloopFwdSm80ILi8ELi1ELb1EN4cute5tupleIJNS5_1CILi128EEENS7_ILi48EEENS7_ILi256EEEEEELi256ENS_6half_tEfNS_4arch4Sm80ELb1ELb0ELb0ELb1ELb1ELb0ELb1ELb1EEENS1_21CollectiveEpilogueFwdINS6_IJS8_SA_S9_EEENS6_IJNS7_ILi1EEESI_SI_EEESC_SE_Li256ELb1ELb1ELb1ELb0EEENS1_36VarlenDynamicPersistentTileSchedulerILi128ELi48ELi256ELi256ELb1ELb1ELb0ELb1ELb1ELb1EEEEEEEEEvNT_6ParamsE:
	.zero		1432


//--------------------- .nv.constant0._ZN7cutlass13device_kernelIN5flash19enable_sm80_to_sm89INS1_16FlashAttnFwdSm80INS1_25CollectiveMainloopFwdSm80ILi8ELi1ELb0EN4cute5tupleIJNS5_1CILi128EEENS7_ILi32EEENS7_ILi256EEEEEELi256ENS_6half_tEfNS_4arch4Sm80ELb1ELb0ELb0ELb1ELb1ELb1ELb1ELb1EEENS1_21CollectiveEpilogueFwdINS6_IJS8_SA_S9_EEENS6_IJNS7_ILi1EEESI_SI_EEESC_SE_Li256ELb1ELb1ELb1ELb0EEENS1_36VarlenDynamicPersistentTileSchedulerILi128ELi32ELi256ELi256ELb1ELb1ELb0ELb1ELb1ELb1EEEEEEEEEvNT_6ParamsE --------------------------
	.section	.nv.constant0._ZN7cutlass13device_kernelIN5flash19enable_sm80_to_sm89INS1_16FlashAttnFwdSm80INS1_25CollectiveMainloopFwdSm80ILi8ELi1ELb0EN4cute5tupleIJNS5_1CILi128EEENS7_ILi32EEENS7_ILi256EEEEEELi256ENS_6half_tEfNS_4arch4Sm80ELb1ELb0ELb0ELb1ELb1ELb1ELb1ELb1EEENS1_21CollectiveEpilogueFwdINS6_IJS8_SA_S9_EEENS6_IJNS7_ILi1EEESI_SI_EEESC_SE_Li256ELb1ELb1ELb1ELb0EEENS1_36VarlenDynamicPersistentTileSchedulerILi128ELi32ELi256ELi256ELb1ELb1ELb0ELb1ELb1ELb1EEEEEEEEEvNT_6ParamsE,"a",@progbits
	.sectionflags	@""
	.align	4
.nv.constant0._ZN7cutlass13device_kernelIN5flash19enable_sm80_to_sm89INS1_16FlashAttnFwdSm80INS1_25CollectiveMainloopFwdSm80ILi8ELi1ELb0EN4cute5tupleIJNS5_1CILi128EEENS7_ILi32EEENS7_ILi256EEEEEELi256ENS_6half_tEfNS_4arch4Sm80ELb1ELb0ELb0ELb1ELb1ELb1ELb1ELb1EEENS1_21CollectiveEpilogueFwdINS6_IJS8_SA_S9_EEENS6_IJNS7_ILi1EEESI_SI_EEESC_SE_Li256ELb1ELb1ELb1ELb0EEENS1_36VarlenDynamicPersistentTileSchedulerILi128ELi32ELi256ELi256ELb1ELb1ELb0ELb1ELb1ELb1EEEEEEEEEvNT_6ParamsE:
	.zero		1432


//--------------------- .nv.constant0._ZN7cutlass13device_kernelIN5flash19enable_sm80_to_sm89INS1_16FlashAttnFwdSm80INS1_25CollectiveMainloopFwdSm80ILi8ELi1ELb0EN4cute5tupleIJNS5_1CILi128EEENS7_ILi96EEENS7_ILi256EEEEEELi256ENS_6half_tEfNS_4arch4Sm80ELb0ELb0ELb0ELb0ELb1ELb0ELb1ELb1EEENS1_21CollectiveEpilogueFwdINS6_IJS8_SA_S9_EEENS6_IJNS7_ILi1EEESI_SI_EEESC_SE_Li256ELb0ELb1ELb1ELb0EEENS1_19SingleTileSchedulerILb0ELb1ELb1ELi128EEEEEEEEEvNT_6ParamsE --------------------------
	.section	.nv.constant0._ZN7cutlass13device_kernelIN5flash19enable_sm80_to_sm89INS1_16FlashAttnFwdSm80INS1_25CollectiveMainloopFwdSm80ILi8ELi1ELb0EN4cute5tupleIJNS5_1CILi128EEENS7_ILi96EEENS7_ILi256EEEEEELi256ENS_6half_tEfNS_4arch4Sm80ELb0ELb0ELb0ELb0ELb1ELb0ELb1ELb1EEENS1_21CollectiveEpilogueFwdINS6_IJS8_SA_S9_EEENS6_IJNS7_ILi1EEESI_SI_EEESC_SE_Li256ELb0ELb1ELb1ELb0EEENS1_19SingleTileSchedulerILb0ELb1ELb1ELi128EEEEEEEEEvNT_6ParamsE,"a",@progbits
	.sectionflags	@""
	.align	4
.nv.constant0._ZN7cutlass13device_kernelIN5flash19enable_sm80_to_sm89INS1_16FlashAttnFwdSm80INS1_25CollectiveMainloopFwdSm80ILi8ELi1ELb0EN4cute5tupleIJNS5_1CILi128EEENS7_ILi96EEENS7_ILi256EEEEEELi256ENS_6half_tEfNS_4arch4Sm80ELb0ELb0ELb0ELb0ELb1ELb0ELb1ELb1EEENS1_21CollectiveEpilogueFwdINS6_IJS8_SA_S9_EEENS6_IJNS7_ILi1EEESI_SI_EEESC_SE_Li256ELb0ELb1ELb1ELb0EEENS1_19SingleTileSchedulerILb0ELb1ELb1ELi128EEEEEEEEEvNT_6ParamsE:
	.zero		1400


//--------------------- .nv.constant0._ZN7cutlass13device_kernelIN5flash19enable_sm80_to_sm89INS1_16FlashAttnFwdSm80INS1_25CollectiveMainloopFwdSm80ILi8ELi1ELb0EN4cute5tupleIJNS5_1CILi128EEENS7_ILi64EEENS7_ILi256EEEEEELi256ENS_6half_tEfNS_4arch4Sm80ELb0ELb0ELb0ELb1ELb1ELb0ELb1ELb1EEENS1_21CollectiveEpilogueFwdINS6_IJS8_SA_S9_EEENS6_IJNS7_ILi1EEESI_SI_EEESC_SE_Li256ELb1ELb1ELb1ELb0EEENS1_36VarlenDynamicPersistentTileSchedulerILi128ELi64ELi256ELi256ELb1ELb1ELb0ELb0ELb1ELb1EEEEEEEEEvNT_6ParamsE --------------------------
	.section	.nv.constant0._ZN7cutlass13device_kernelIN5flash19enable_sm80_to_sm89INS1_16FlashAttnFwdSm80INS1_25CollectiveMainloopFwdSm80ILi8ELi1ELb0EN4cute5tupleIJNS5_1CILi128EEENS7_ILi64EEENS7_ILi256EEEEEELi256ENS_6half_tEfNS_4arch4Sm80ELb0ELb0ELb0ELb1ELb1ELb0ELb1ELb1EEENS1_21CollectiveEpilogueFwdINS6_IJS8_SA_S9_EEENS6_IJNS7_ILi1EEESI_SI_EEESC_SE_Li256ELb1ELb1ELb1ELb0EEENS1_36VarlenDynamicPersistentTileSchedulerILi128ELi64ELi256ELi256ELb1ELb1ELb0ELb0ELb1ELb1EEEEEEEEEvNT_6ParamsE,"a",@progbits
	.sectionflags	@""
	.align	4
.nv.constant0._ZN7cutlass13device_kernelIN5flash19enable_sm80_to_sm89INS1_16FlashAttnFwdSm80INS1_25CollectiveMainloopFwdSm80ILi8ELi1ELb0EN4cute5tupleIJNS5_1CILi128EEENS7_ILi64EEENS7_ILi256EEEEEELi256ENS_6half_tEfNS_4arch4Sm80ELb0ELb0ELb0ELb1ELb1ELb0ELb1ELb1EEENS1_21CollectiveEpilogueFwdINS6_IJS8_SA_S9_EEENS6_IJNS7_ILi1EEESI_SI_EEESC_SE_Li256ELb1ELb1ELb1ELb0EEENS1_36VarlenDynamicPersistentTileSchedulerILi128ELi64ELi256ELi256ELb1ELb1ELb0ELb0ELb1ELb1EEEEEEEEEvNT_6ParamsE:
	.zero		1432


//--------------------- .nv.constant0._ZN7cutlass13device_kernelIN5flash19enable_sm80_to_sm89INS1_16FlashAttnFwdSm80INS1_25CollectiveMainloopFwdSm80ILi8ELi1ELb0EN4cute5tupleIJNS5_1CILi128EEENS7_ILi48EEENS7_ILi256EEEEEELi256ENS_6half_tEfNS_4arch4Sm80ELb0ELb0ELb0ELb1ELb1ELb1ELb1ELb1EEENS1_21CollectiveEpilogueFwdINS6_IJS8_SA_S9_EEENS6_IJNS7_ILi1EEESI_SI_EEESC_SE_Li256ELb1ELb1ELb1ELb0EEENS1_36VarlenDynamicPersistentTileSchedulerILi128ELi48ELi256ELi256ELb1ELb1ELb0ELb0ELb1ELb1EEEEEEEEEvNT_6ParamsE --------------------------
	.section	.nv.constant0._ZN7cutlass13device_kernelIN5flash19enable_sm80_to_sm89INS1_16FlashAttnFwdSm80INS1_25CollectiveMainloopFwdSm80ILi8ELi1ELb0EN4cute5tupleIJNS5_1CILi128EEENS7_ILi48EEENS7_ILi256EEEEEELi256ENS_6half_tEfNS_4arch4Sm80ELb0ELb0ELb0ELb1ELb1ELb1ELb1ELb1EEENS1_21CollectiveEpilogueFwdINS6_IJS8_SA_S9_EEENS6_IJNS7_ILi1EEESI_SI_EEESC_SE_Li256ELb1ELb1ELb1ELb0EEENS1_36VarlenDynamicPersistentTileSchedulerILi128ELi48ELi256ELi256ELb1ELb1ELb0ELb0ELb1ELb1EEEEEEEEEvNT_6ParamsE,"a",@progbits
	.sectionflags	@""
	.align	4
.nv.constant0._ZN7cutlass13device_kernelIN5flash19enable_sm80_to_sm89INS1_16FlashAttnFwdSm80INS1_25CollectiveMainloopFwdSm80ILi8ELi1ELb0EN4cute5tupleIJNS5_1CILi128EEENS7_ILi48EEENS7_ILi256EEEEEELi256ENS_6half_tEfNS_4arch4Sm80ELb0ELb0ELb0ELb1ELb1ELb1ELb1ELb1EEENS1_21CollectiveEpilogueFwdINS6_IJS8_SA_S9_EEENS6_IJNS7_ILi1EEESI_SI_EEESC_SE_Li256ELb1ELb1ELb1ELb0EEENS1_36VarlenDynamicPersistentTileSchedulerILi128ELi48ELi256ELi256ELb1ELb1ELb0ELb0ELb1ELb1EEEEEEEEEvNT_6ParamsE:
	.zero		1432


//--------------------- .nv.constant0._ZN7cutlass13device_kernelIN5flash19enable_sm80_to_sm89INS1_16FlashAttnFwdSm80INS1_25CollectiveMainloopFwdSm80ILi8ELi1ELb0EN4cute5tupleIJNS5_1CILi128EEENS7_ILi64EEENS7_ILi256EEEEEELi256ENS_6half_tEfNS_4arch4Sm80ELb0ELb1ELb0ELb0ELb1ELb0ELb1ELb1EEENS1_21CollectiveEpilogueFwdINS6_IJS8_SA_S9_EEENS6_IJNS7_ILi1EEESI_SI_EEESC_SE_Li256ELb0ELb1ELb1ELb0EEENS1_19SingleTileSchedulerILb0ELb1ELb1ELi128EEEEEEEEEvNT_6ParamsE --------------------------
	.section	.nv.constant0._ZN7cutlass13device_kernelIN5flash19enable_sm80_to_sm89INS1_16FlashAttnFwdSm80INS1_25CollectiveMainloopFwdSm80ILi8ELi1ELb0EN4cute5tupleIJNS5_1CILi128EEENS7_ILi64EEENS7_ILi256EEEEEELi256ENS_6half_tEfNS_4arch4Sm80ELb0ELb1ELb0ELb0ELb1ELb0ELb1ELb1EEENS1_21CollectiveEpilogueFwdINS6_IJS8_SA_S9_EEENS6_IJNS7_ILi1EEESI_SI_EEESC_SE_Li256ELb0ELb1ELb1ELb0EEENS1_19SingleTileSchedulerILb0ELb1ELb1ELi128EEEEEEEEEvNT_6ParamsE,"a",@progbits
	.sectionflags	@""
	.align	4
.nv.constant0._ZN7cutlass13device_kernelIN5flash19enable_sm80_to_sm89INS1_16FlashAttnFwdSm80INS1_25CollectiveMainloopFwdSm80ILi8ELi1ELb0EN4cute5tupleIJNS5_1CILi128EEENS7_ILi64EEENS7_ILi256EEEEEELi256ENS_6half_tEfNS_4arch4Sm80ELb0ELb1ELb0ELb0ELb1ELb0ELb1ELb1EEENS1_21CollectiveEpilogueFwdINS6_IJS8_SA_S9_EEENS6_IJNS7_ILi1EEESI_SI_EEESC_SE_Li256ELb0ELb1ELb1ELb0EEENS1_19SingleTileSchedulerILb0ELb1ELb1ELi128EEEEEEEEEvNT_6ParamsE:
	.zero		1400


//--------------------- .nv.constant0._ZN7cutlass13device_kernelIN5flash19enable_sm80_to_sm89INS1_16FlashAttnFwdSm80INS1_25CollectiveMainloopFwdSm80ILi8ELi1ELb0EN4cute5tupleIJNS5_1CILi128EEENS7_ILi64EEENS7_ILi256EEEEEELi256ENS_6half_tEfNS_4arch4Sm80ELb0ELb1ELb0ELb1ELb1ELb0ELb1ELb1EEENS1_21CollectiveEpilogueFwdINS6_IJS8_SA_S9_EEENS6_IJNS7_ILi1EEESI_SI_EEESC_SE_Li256ELb1ELb1ELb1ELb0EEENS1_36VarlenDynamicPersistentTileSchedulerILi128ELi64ELi256ELi256ELb1ELb1ELb0ELb1ELb0ELb1EEEEEEEEEvNT_6ParamsE --------------------------
	.section	.nv.constant0._ZN7cutlass13device_kernelIN5flash19enable_sm80_to_sm89INS1_16FlashAttnFwdSm80INS1_25CollectiveMainloopFwdSm80ILi8ELi1ELb0EN4cute5tupleIJNS5_1CILi128EEENS7_ILi64EEENS7_ILi256EEEEEELi256ENS_6half_tEfNS_4arch4Sm80ELb0ELb1ELb0ELb1ELb1ELb0ELb1ELb1EEENS1_21CollectiveEpilogueFwdINS6_IJS8_SA_S9_EEENS6_IJNS7_ILi1EEESI_SI_EEESC_SE_Li256ELb1ELb1ELb1ELb0EEENS1_36VarlenDynamicPersistentTileSchedulerILi128ELi64ELi256ELi256ELb1ELb1ELb0ELb1ELb0ELb1EEEEEEEEEvNT_6ParamsE,"a",@progbits
	.sectionflags	@""
	.align	4
.nv.constant0._ZN7cutlass13device_kernelIN5flash19enable_sm80_to_sm89INS1_16FlashAttnFwdSm80INS1_25CollectiveMainloopFwdSm80ILi8ELi1ELb0EN4cute5tupleIJNS5_1CILi128EEENS7_ILi64EEENS7_ILi256EEEEEELi256ENS_6half_tEfNS_4arch4Sm80ELb0ELb1ELb0ELb1ELb1ELb0ELb1ELb1EEENS1_21CollectiveEpilogueFwdINS6_IJS8_SA_S9_EEENS6_IJNS7_ILi1EEESI_SI_EEESC_SE_Li256ELb1ELb1ELb1ELb0EEENS1_36VarlenDynamicPersistentTileSchedulerILi128ELi64ELi256ELi256ELb1ELb1ELb0ELb1ELb0ELb1EEEEEEEEEvNT_6ParamsE:
	.zero		1432


//--------------------- .nv.constant0._ZN7cutlass13device_kernelIN5flash19enable_sm80_to_sm89INS1_16FlashAttnFwdSm80INS1_25CollectiveMainloopFwdSm80ILi8ELi1ELb0EN4cute5tupleIJNS5_1CILi128EEENS7_ILi48EEENS7_ILi256EEEEEELi256ENS_6half_tEfNS_4arch4Sm80ELb0ELb1ELb0ELb1ELb1ELb1ELb1ELb1EEENS1_21CollectiveEpilogueFwdINS6_IJS8_SA_S9_EEENS6_IJNS7_ILi1EEESI_SI_EEESC_SE_Li256ELb1ELb1ELb1ELb0EEENS1_36VarlenDynamicPersistentTileSchedulerILi128ELi48ELi256ELi256ELb1ELb1ELb0ELb1ELb0ELb1EEEEEEEEEvNT_6ParamsE --------------------------
	.section	.nv.constant0._ZN7cutlass13device_kernelIN5flash19enable_sm80_to_sm89INS1_16FlashAttnFwdSm80INS1_25CollectiveMainloopFwdSm80ILi8ELi1ELb0EN4cute5tupleIJNS5_1CILi128EEENS7_ILi48EEENS7_ILi256EEEEEELi256ENS_6half_tEfNS_4arch4Sm80ELb0ELb1ELb0ELb1ELb1ELb1ELb1ELb1EEENS1_21CollectiveEpilogueFwdINS6_IJS8_SA_S9_EEENS6_IJNS7_ILi1EEESI_SI_EEESC_SE_Li256ELb1ELb1ELb1ELb0EEENS1_36VarlenDynamicPersistentTileSchedulerILi128ELi48ELi256ELi256ELb1ELb1ELb0ELb1ELb0ELb1EEEEEEEEEvNT_6ParamsE,"a",@progbits
	.sectionflags	@""
	.align	4
.nv.constant0._ZN7cutlass13device_kernelIN5flash19enable_sm80_to_sm89INS1_16FlashAttnFwdSm80INS1_25CollectiveMainloopFwdSm80ILi8ELi1ELb0EN4cute5tupleIJNS5_1CILi128EEENS7_ILi48EEENS7_ILi256EEEEEELi256ENS_6half_tEfNS_4arch4Sm80ELb0ELb1ELb0ELb1ELb1ELb1ELb1ELb1EEENS1_21CollectiveEpilogueFwdINS6_IJS8_SA_S9_EEENS6_IJNS7_ILi1EEESI_SI_EEESC_SE_Li256ELb1ELb1ELb1ELb0EEENS1_36VarlenDynamicPersistentTileSchedulerILi128ELi48ELi256ELi256ELb1ELb1ELb0ELb1ELb0ELb1EEEEEEEEEvNT_6ParamsE:
	.zero		1432


//--------------------- .nv.constant0._ZN7cutlass13device_kernelIN5flash19enable_sm80_to_sm89INS1_16FlashAttnFwdSm80INS1_25CollectiveMainloopFwdSm80ILi8ELi1ELb0EN4cute5tupleIJNS5_1CILi128EEENS7_ILi96EEENS7_ILi256EEEEEELi256ENS_6half_tEfNS_4arch4Sm80ELb1ELb0ELb0ELb0ELb1ELb0ELb1ELb1EEENS1_21CollectiveEpilogueFwdINS6_IJS8_SA_S9_EEENS6_IJNS7_ILi1EEESI_SI_EEESC_SE_Li256ELb0ELb1ELb1ELb0EEENS1_30DynamicPersistentTileSchedulerILi256ELi256ELb1ELb1ELb0EEEEEEEEEvNT_6ParamsE --------------------------
	.section	.nv.constant0._ZN7cutlass13device_kernelIN5flash19enable_sm80_to_sm89INS1_16FlashAttnFwdSm80INS1_25CollectiveMainloopFwdSm80ILi8ELi1ELb0EN4cute5tupleIJNS5_1CILi128EEENS7_ILi96EEENS7_ILi256EEEEEELi256ENS_6half_tEfNS_4arch4Sm80ELb1ELb0ELb0ELb0ELb1ELb0ELb1ELb1EEENS1_21CollectiveEpilogueFwdINS6_IJS8_SA_S9_EEENS6_IJNS7_ILi1EEESI_SI_EEESC_SE_Li256ELb0ELb1ELb1ELb0EEENS1_30DynamicPersistentTileSchedulerILi256ELi256ELb1ELb1ELb0EEEEEEEEEvNT_6ParamsE,"a",@progbits
	.sectionflags	@""
	.align	4
.nv.constant0._ZN7cutlass13device_kernelIN5flash19enable_sm80_to_sm89INS1_16FlashAttnFwdSm80INS1_25CollectiveMainloopFwdSm80ILi8ELi1ELb0EN4cute5tupleIJNS5_1CILi128EEENS7_ILi96EEENS7_ILi256EEEEEELi256ENS_6half_tEfNS_4arch4Sm80ELb1ELb0ELb0ELb0ELb1ELb0ELb1ELb1EEENS1_21CollectiveEpilogueFwdINS6_IJS8_SA_S9_EEENS6_IJNS7_ILi1EEESI_SI_EEESC_SE_Li256ELb0ELb1ELb1ELb0EEENS1_30DynamicPersistentTileSchedulerILi256ELi256ELb1ELb1ELb0EEEEEEEEEvNT_6ParamsE:
	.zero		1416


//--------------------- .nv.constant0._ZN7cutlass13device_kernelIN5flash19enable_sm80_to_sm89INS1_16FlashAttnFwdSm80INS1_25CollectiveMainloopFwdSm80ILi8ELi1ELb0EN4cute5tupleIJNS5_1CILi128EEENS7_ILi64EEENS7_ILi256EEEEEELi256ENS_6half_tEfNS_4arch4Sm80ELb1ELb0ELb0ELb1ELb1ELb0ELb1ELb1EEENS1_21CollectiveEpilogueFwdINS6_IJS8_SA_S9_EEENS6_IJNS7_ILi1EEESI_SI_EEESC_SE_Li256ELb1ELb1ELb1ELb0EEENS1_36VarlenDynamicPersistentTileSchedulerILi128ELi64ELi256ELi256ELb1ELb1ELb0ELb1ELb1ELb1EEEEEEEEEvNT_6ParamsE --------------------------
	.section	.nv.constant0._ZN7cutlass13device_kernelIN5flash19enable_sm80_to_sm89INS1_16FlashAttnFwdSm80INS1_25CollectiveMainloopFwdSm80ILi8ELi1ELb0EN4cute5tupleIJNS5_1CILi128EEENS7_ILi64EEENS7_ILi256EEEEEELi256ENS_6half_tEfNS_4arch4Sm80ELb1ELb0ELb0ELb1ELb1ELb0ELb1ELb1EEENS1_21CollectiveEpilogueFwdINS6_IJS8_SA_S9_EEENS6_IJNS7_ILi1EEESI_SI_EEESC_SE_Li256ELb1ELb1ELb1ELb0EEENS1_36VarlenDynamicPersistentTileSchedulerILi128ELi64ELi256ELi256ELb1ELb1ELb0ELb1ELb1ELb1EEEEEEEEEvNT_6ParamsE,"a",@progbits
	.sectionflags	@""
	.align	4
.nv.constant0._ZN7cutlass13device_kernelIN5flash19enable_sm80_to_sm89INS1_16FlashAttnFwdSm80INS1_25CollectiveMainloopFwdSm80ILi8ELi1ELb0EN4cute5tupleIJNS5_1CILi128EEENS7_ILi64EEENS7_ILi256EEEEEELi256ENS_6half_tEfNS_4arch4Sm80ELb1ELb0ELb0ELb1ELb1ELb0ELb1ELb1EEENS1_21CollectiveEpilogueFwdINS6_IJS8_SA_S9_EEENS6_IJNS7_ILi1EEESI_SI_EEESC_SE_Li256ELb1ELb1ELb1ELb0EEENS1_36VarlenDynamicPersistentTileSchedulerILi128ELi64ELi256ELi256ELb1ELb1ELb0ELb1ELb1ELb1EEEEEEEEEvNT_6ParamsE:
	.zero		1432


//--------------------- .nv.constant0._ZN7cutlass13device_kernelIN5flash19enable_sm80_to_sm89INS1_16FlashAttnFwdSm80INS1_25CollectiveMainloopFwdSm80ILi8ELi1ELb0EN4cute5tupleIJNS5_1CILi128EEENS7_ILi48EEENS7_ILi256EEEEEELi256ENS_6half_tEfNS_4arch4Sm80ELb1ELb0ELb0ELb1ELb1ELb1ELb1ELb1EEENS1_21CollectiveEpilogueFwdINS6_IJS8_SA_S9_EEENS6_IJNS7_ILi1EEESI_SI_EEESC_SE_Li256ELb1ELb1ELb1ELb0EEENS1_36VarlenDynamicPersistentTileSchedulerILi128ELi48ELi256ELi256ELb1ELb1ELb0ELb1ELb1ELb1EEEEEEEEEvNT_6ParamsE --------------------------
	.section	.nv.constant0._ZN7cutlass13device_kernelIN5flash19enable_sm80_to_sm89INS1_16FlashAttnFwdSm80INS1_25CollectiveMainloopFwdSm80ILi8ELi1ELb0EN4cute5tupleIJNS5_1CILi128EEENS7_ILi48EEENS7_ILi256EEEEEELi256ENS_6half_tEfNS_4arch4Sm80ELb1ELb0ELb0ELb1ELb1ELb1ELb1ELb1EEENS1_21CollectiveEpilogueFwdINS6_IJS8_SA_S9_EEENS6_IJNS7_ILi1EEESI_SI_EEESC_SE_Li256ELb1ELb1ELb1ELb0EEENS1_36VarlenDynamicPersistentTileSchedulerILi128ELi48ELi256ELi256ELb1ELb1ELb0ELb1ELb1ELb1EEEEEEEEEvNT_6ParamsE,"a",@progbits
	.sectionflags	@""
	.align	4
.nv.constant0._ZN7cutlass13device_kernelIN5flash19enable_sm80_to_sm89INS1_16FlashAttnFwdSm80INS1_25CollectiveMainloopFwdSm80ILi8ELi1ELb0EN4cute5tupleIJNS5_1CILi128EEENS7_ILi48EEENS7_ILi256EEEEEELi256ENS_6half_tEfNS_4arch4Sm80ELb1ELb0ELb0ELb1ELb1ELb1ELb1ELb1EEENS1_21CollectiveEpilogueFwdINS6_IJS8_SA_S9_EEENS6_IJNS7_ILi1EEESI_SI_EEESC_SE_Li256ELb1ELb1ELb1ELb0EEENS1_36VarlenDynamicPersistentTileSchedulerILi128ELi48ELi256ELi256ELb1ELb1ELb0ELb1ELb1ELb1EEEEEEEEEvNT_6ParamsE:
	.zero		1432


//--------------------- .text._ZN7cutlass13device_kernelIN5flash19enable_sm80_to_sm89INS1_16FlashAttnFwdSm80INS1_25CollectiveMainloopFwdSm80ILi8ELi1ELb1EN4cute5tupleIJNS5_1CILi128EEENS7_ILi64EEENS7_ILi256EEEEEELi256ENS_6half_tEfNS_4arch4Sm80ELb0ELb0ELb0ELb0ELb1ELb0ELb1ELb1EEENS1_21CollectiveEpilogueFwdINS6_IJS8_SA_S9_EEENS6_IJNS7_ILi1EEESI_SI_EEESC_SE_Li256ELb0ELb1ELb1ELb0EEENS1_19SingleTileSchedulerILb0ELb1ELb1ELi128EEEEEEEEEvNT_6ParamsE --------------------------
	.section	.text._ZN7cutlass13device_kernelIN5flash19enable_sm80_to_sm89INS1_16FlashAttnFwdSm80INS1_25CollectiveMainloopFwdSm80ILi8ELi1ELb1EN4cute5tupleIJNS5_1CILi128EEENS7_ILi64EEENS7_ILi256EEEEEELi256ENS_6half_tEfNS_4arch4Sm80ELb0ELb0ELb0ELb0ELb1ELb0ELb1ELb1EEENS1_21CollectiveEpilogueFwdINS6_IJS8_SA_S9_EEENS6_IJNS7_ILi1EEESI_SI_EEESC_SE_Li256ELb0ELb1ELb1ELb0EEENS1_19SingleTileSchedulerILb0ELb1ELb1ELi128EEEEEEEEEvNT_6ParamsE,"ax",@progbits
	.sectioninfo	@"SHI_REGISTERS=255"
	.align	128
.text._ZN7cutlass13device_kernelIN5flash19enable_sm80_to_sm89INS1_16FlashAttnFwdSm80INS1_25CollectiveMainloopFwdSm80ILi8ELi1ELb1EN4cute5tupleIJNS5_1CILi128EEENS7_ILi64EEENS7_ILi256EEEEEELi256ENS_6half_tEfNS_4arch4Sm80ELb0ELb0ELb0ELb0ELb1ELb0ELb1ELb1EEENS1_21CollectiveEpilogueFwdINS6_IJS8_SA_S9_EEENS6_IJNS7_ILi1EEESI_SI_EEESC_SE_Li256ELb0ELb1ELb1ELb0EEENS1_19SingleTileSchedulerILb0ELb1ELb1ELi128EEEEEEEEEvNT_6ParamsE:
        .type           _ZN7cutlass13device_kernelIN5flash19enable_sm80_to_sm89INS1_16FlashAttnFwdSm80INS1_25CollectiveMainloopFwdSm80ILi8ELi1ELb1EN4cute5tupleIJNS5_1CILi128EEENS7_ILi64EEENS7_ILi256EEEEEELi256ENS_6half_tEfNS_4arch4Sm80ELb0ELb0ELb0ELb0ELb1ELb0ELb1ELb1EEENS1_21CollectiveEpilogueFwdINS6_IJS8_SA_S9_EEENS6_IJNS7_ILi1EEESI_SI_EEESC_SE_Li256ELb0ELb1ELb1ELb0EEENS1_19SingleTileSchedulerILb0ELb1ELb1ELi128EEEEEEEEEvNT_6ParamsE,@function
        .size           _ZN7cutlass13device_kernelIN5flash19enable_sm80_to_sm89INS1_16FlashAttnFwdSm80INS1_25CollectiveMainloopFwdSm80ILi8ELi1ELb1EN4cute5tupleIJNS5_1CILi128EEENS7_ILi64EEENS7_ILi256EEEEEELi256ENS_6half_tEfNS_4arch4Sm80ELb0ELb0ELb0ELb0ELb1ELb0ELb1ELb1EEENS1_21CollectiveEpilogueFwdINS6_IJS8_SA_S9_EEENS6_IJNS7_ILi1EEESI_SI_EEESC_SE_Li256ELb0ELb1ELb1ELb0EEENS1_19SingleTileSchedulerILb0ELb1ELb1ELi128EEEEEEEEEvNT_6ParamsE,(.L_x_3228 - _ZN7cutlass13device_kernelIN5flash19enable_sm80_to_sm89INS1_16FlashAttnFwdSm80INS1_25CollectiveMainloopFwdSm80ILi8ELi1ELb1EN4cute5tupleIJNS5_1CILi128EEENS7_ILi64EEENS7_ILi256EEEEEELi256ENS_6half_tEfNS_4arch4Sm80ELb0ELb0ELb0ELb0ELb1ELb0ELb1ELb1EEENS1_21CollectiveEpilogueFwdINS6_IJS8_SA_S9_EEENS6_IJNS7_ILi1EEESI_SI_EEESC_SE_Li256ELb0ELb1ELb1ELb0EEENS1_19SingleTileSchedulerILb0ELb1ELb1ELi128EEEEEEEEEvNT_6ParamsE)
        .other          _ZN7cutlass13device_kernelIN5flash19enable_sm80_to_sm89INS1_16FlashAttnFwdSm80INS1_25CollectiveMainloopFwdSm80ILi8ELi1ELb1EN4cute5tupleIJNS5_1CILi128EEENS7_ILi64EEENS7_ILi256EEEEEELi256ENS_6half_tEfNS_4arch4Sm80ELb0ELb0ELb0ELb0ELb1ELb0ELb1ELb1EEENS1_21CollectiveEpilogueFwdINS6_IJS8_SA_S9_EEENS6_IJNS7_ILi1EEESI_SI_EEESC_SE_Li256ELb0ELb1ELb1ELb0EEENS1_19SingleTileSchedulerILb0ELb1ELb1ELi128EEEEEEEEEvNT_6ParamsE,@"STO_CUDA_ENTRY STV_DEFAULT"
_ZN7cutlass13device_kernelIN5flash19enable_sm80_to_sm89INS1_16FlashAttnFwdSm80INS1_25CollectiveMainloopFwdSm80ILi8ELi1ELb1EN4cute5tupleIJNS5_1CILi128EEENS7_ILi64EEENS7_ILi256EEEEEELi256ENS_6half_tEfNS_4arch4Sm80ELb0ELb0ELb0ELb0ELb1ELb0ELb1ELb1EEENS1_21CollectiveEpilogueFwdINS6_IJS8_SA_S9_EEENS6_IJNS7_ILi1EEESI_SI_EEESC_SE_Li256ELb0ELb1ELb1ELb0EEENS1_19SingleTileSchedulerILb0ELb1ELb1ELi128EEEEEEEEEvNT_6ParamsE:
[----:B------:R-:W-:Y:S02]  /*0000*/  MOV R1, c[0x0][0x28] ;  /* 0x00000a0000017a02 */ /* 0x000fe40000000f00 */
[----:B------:R-:W1:Y:S01]  /*0010*/  S2R R132, SR_TID.X ;  /* 0x0000000000847919 */ /* 0x000e620000002100 */
[----:B------:R-:W2:Y:S01]  /*0020*/  S2UR UR6, SR_CTAID.Y ;  /* 0x00000000000679c3 */ /* 0x000ea20000002600 */
[----:B------:R-:W-:-:S07]  /*0030*/  IADD3 R1, R1, -0x60, RZ ;  /* 0xffffffa001017810 */ /* 0x000fce0007ffe0ff */
[----:B------:R-:W3:Y:S01]  /*0040*/  S2UR UR18, SR_CTAID.Z ;  /* 0x00000000001279c3 */ /* 0x000ee20000002700 */
[----:B-1----:R-:W-:-:S06]  /*0050*/  SHF.R.U32.HI R0, RZ, 0x5, R132 ;  /* 0x00000005ff007819 */ /* 0x002fcc0000011684 */
[----:B------:R-:W1:Y:S02]  /*0060*/  SHFL.IDX PT, R0, R0, RZ, 0x1f ;  /* 0x00001fff00007589 */ /* 0x000e6400000e0000 */
[----:B-1----:R-:W-:-:S13]  /*0070*/  ISETP.NE.AND P0, PT, R0, RZ, PT ;  /* 0x000000ff0000720c */ /* 0x002fda0003f05270 */
[----:B--23--:R-:W-:Y:S05]  /*0080*/  @!P0 BRA `(.L_x_0) ;  /* 0x0000009000008947 */ /* 0x00cfea0003800000 */
[----:B------:R-:W-:Y:S01]  /*0090*/  MOV R0, c[0x0][0x550] ;  /* 0x0001540000007a02 */ /* 0x000fe20000000f00 */
[----:B------:R-:W-:-:S03]  /*00a0*/  UMOV UR11, UR6 ;  /* 0x00000006000b7c82 */ /* 0x000fc60008000000 */
[----:B------:R-:W-:-:S13]  /*00b0*/  ISETP.NE.AND P0, PT, R0, 0x1, PT ;  /* 0x000000010000780c */ /* 0x000fda0003f05270 */
[----:B------:R-:W-:Y:S05]  /*00c0*/  @!P0 BRA `(.L_x_1) ;  /* 0x000000b000008947 */ /* 0x000fea0003800000 */
[----:B------:R-:W-:Y:S02]  /*00d0*/  ULDC UR4, c[0x0][0x554] ;  /* 0x0001550000047ab9 */ /* 0x000fe40000000800 */
[----:B------:R-:W-:Y:S02]  /*00e0*/  UIMAD.WIDE.U32 UR4, UR6, UR4, URZ ;  /* 0x00000004060472a5 */ /* 0x000fe4000f8e003f */
[----:B------:R-:W-:Y:S02]  /*00f0*/  ULDC UR11, c[0x0][0x558] ;  /* 0x00015600000b7ab9 */ /* 0x000fe40000000800 */
[----:B------:R-:W-:Y:S01]  /*0100*/  USHF.R.U32.HI UR11, URZ, UR11, UR5 ;  /* 0x0000000b3f0b7299 */ /* 0x000fe20008011605 */
[----:B------:R-:W-:Y:S05]  /*0110*/  BRA `(.L_x_1) ;  /* 0x0000006000007947 */ /* 0x000fea0003800000 */
.L_x_0:
[----:B------:R-:W-:Y:S02]  /*0120*/  ULDC.64 UR4, c[0x0][0x550] ;  /* 0x0001540000047ab9 */ /* 0x000fe40000000a00 */
[----:B------:R-:W-:Y:S02]  /*0130*/  UISETP.NE.AND UP0, UPT, UR4, 0x1, UPT ;  /* 0x000000010400788c */ /* 0x000fe4000bf05270 */
[----:B------:R-:W-:-:S02]  /*0140*/  UIMAD.WIDE.U32 UR8, UR6, UR5, URZ ;  /* 0x00000005060872a5 */ /* 0x000fc4000f8e003f */
[----:B------:R-:W-:Y:S02]  /*0150*/  ULDC UR4, c[0x0][0x558] ;  /* 0x0001560000047ab9 */ /* 0x000fe40000000800 */
[----:B------:R-:W-:-:S05]  /*0160*/  UMOV UR11, UR6 ;  /* 0x00000006000b7c82 */ /* 0x000fca0008000000 */
[----:B------:R-:W-:-:S03]  /*0170*/  @UP0 USHF.R.U32.HI UR11, URZ, UR4, UR9 ;  /* 0x000000043f0b0299 */ /* 0x000fc60008011609 */
.L_x_1:
[----:B------:R-:W-:Y:S01]  /*0180*/  ISETP.LE.AND P0, PT, RZ, UR18, PT ;  /* 0x00000012ff007c0c */ /* 0x000fe2000bf03270 */
[----:B------:R-:W-:Y:S02]  /*0190*/  UIADD3 UR5, -UR11, URZ, URZ ;  /* 0x0000003f0b057290 */ /* 0x000fe4000fffe13f */
[----:B------:R-:W-:Y:S02]  /*01a0*/  ULDC UR4, c[0x0][0x550] ;  /* 0x0001540000047ab9 */ /* 0x000fe40000000800 */
[----:B------:R-:W-:-:S08]  /*01b0*/  UIMAD UR6, UR5, UR4, UR6 ;  /* 0x00000004050672a4 */ /* 0x000fd0000f8e0206 */
[----:B------:R-:W-:Y:S05]  /*01c0*/  @!P0 EXIT ;  /* 0x000000000000894d */ /* 0x000fea0003800000 */
[----:B------:R-:W-:Y:S02]  /*01d0*/  ULDC.64 UR4, c[0x0][0x370] ;  /* 0x0000dc0000047ab9 */ /* 0x000fe40000000a00 */
[----:B------:R-:W-:Y:S02]  /*01e0*/  UISETP.NE.U32.AND UP0, UPT, URZ, UR4, UPT ;  /* 0x000000043f00728c */ /* 0x000fe4000bf05070 */
[----:B------:R-:W-:Y:S02]  /*01f0*/  ULDC.64 UR8, c[0x0][0x370] ;  /* 0x0000dc0000087ab9 */ /* 0x000fe40000000a00 */
[----:B------:R-:W-:Y:S02]  /*0200*/  UISETP.NE.AND.EX UP0, UPT, URZ, UR5, UPT, UP0 ;  /* 0x000000053f00728c */ /* 0x000fe4000bf05300 */
[----:B------:R-:W-:-:S04]  /*0210*/  ULDC.64 UR12, c[0x0][0x118] ;  /* 0x00004600000c7ab9 */ /* 0x000fc80000000a00 */
[----:B------:R-:W-:-:S05]  /*0220*/  PLOP3.LUT P0, PT, PT, PT, UP0, 0x80, 0x0 ;  /* 0x000000000000781c */ /* 0x000fca0003f0f008 */
[----:B------:R-:W-:Y:S02]  /*0230*/  @UP0 UMOV UR4, 0x4 ;  /* 0x0000000400040882 */ /* 0x000fe40000000000 */
[----:B------:R-:W-:-:S06]  /*0240*/  @UP0 UIMAD.WIDE UR4, UR18, UR4, UR8 ;  /* 0x00000004120402a5 */ /* 0x000fcc000f8e0208 */
[----:B------:R-:W-:Y:S02]  /*0250*/  IMAD.U32 R2, RZ, RZ, UR4 ;  /* 0x00000004ff027e24 */ /* 0x000fe4000f8e00ff */
[----:B------:R-:W-:-:S05]  /*0260*/  IMAD.U32 R3, RZ, RZ, UR5 ;  /* 0x00000005ff037e24 */ /* 0x000fca000f8e00ff */
[----:B------:R-:W2:Y:S01]  /*0270*/  @P0 LDG.E R2, [R2.64] ;  /* 0x0000000c02020981 */ /* 0x000ea2000c1e1900 */
[----:B------:R-:W-:Y:S02]  /*0280*/  ULDC UR4, c[0x0][0x2ac] ;  /* 0x0000ab0000047ab9 */ /* 0x000fe40000000800 */
[----:B------:R-:W-:Y:S02]  /*0290*/  ULDC UR10, c[0x0][0x1d0] ;  /* 0x00007400000a7ab9 */ /* 0x000fe40000000800 */
[----:B------:R-:W-:Y:S02]  /*02a0*/  UIMAD UR10, UR4, UR10, URZ ;  /* 0x0000000a040a72a4 */ /* 0x000fe4000f8e023f */
[----:B------:R-:W-:Y:S02]  /*02b0*/  UMOV UR9, URZ ;  /* 0x0000003f00097c82 */ /* 0x000fe40008000000 */
[----:B------:R-:W-:Y:S02]  /*02c0*/  UISETP.GE.AND UP0, UPT, UR10, 0x1, UPT ;  /* 0x000000010a00788c */ /* 0x000fe4000bf06270 */
[----:B------:R-:W-:-:S02]  /*02d0*/  UIADD3 UR5, UR10, 0x3f, URZ ;  /* 0x0000003f0a057890 */ /* 0x000fc4000fffe03f */
[----:B------:R-:W-:Y:S02]  /*02e0*/  UMOV UR17, URZ ;  /* 0x0000003f00117c82 */ /* 0x000fe40008000000 */
[----:B------:R-:W-:-:S04]  /*02f0*/  USHF.R.S32.HI UR4, URZ, 0x1f, UR5 ;  /* 0x0000001f3f047899 */ /* 0x000fc80008011405 */
[----:B------:R-:W-:-:S04]  /*0300*/  ULEA.HI UR4, UR4, UR5, URZ, 0x6 ;  /* 0x0000000504047291 */ /* 0x000fc8000f8f303f */
[----:B------:R-:W-:Y:S01]  /*0310*/  USHF.R.S32.HI UR7, URZ, 0x6, UR4 ;  /* 0x000000063f077899 */ /* 0x000fe20008011404 */
[----:B--2---:R1:W2:Y:S01]  /*0320*/  @P0 R2UR UR9, R2 ;  /* 0x00000000020903c2 */ /* 0x0042a200000e0000 */
[----:B------:R-:W-:-:S13]  /*0330*/  PLOP3.LUT P0, PT, PT, PT, UP0, 0x80, 0x0 ;  /* 0x000000000000781c */ /* 0x000fda0003f0f008 */
[----:B-12---:R-:W-:Y:S05]  /*0340*/  @!P0 BRA `(.L_x_2) ;  /* 0x0000025000008947 */ /* 0x006fea0003800000 */
[----:B------:R-:W-:Y:S02]  /*0350*/  USHF.R.U32.HI UR4, URZ, 0x10, UR6 ;  /* 0x000000103f047899 */ /* 0x000fe40008011606 */
[----:B------:R-:W-:Y:S02]  /*0360*/  ULDC UR5, c[0x0][0x338] ;  /* 0x0000ce0000057ab9 */ /* 0x000fe40000000800 */
[----:B------:R-:W-:Y:S02]  /*0370*/  UISETP.NE.AND UP0, UPT, UR4, URZ, UPT ;  /* 0x0000003f0400728c */ /* 0x000fe4000bf05270 */
[----:B------:R-:W-:Y:S02]  /*0380*/  UMOV UR20, URZ ;  /* 0x0000003f00147c82 */ /* 0x000fe40008000000 */
[----:B------:R-:W-:-:S04]  /*0390*/  USEL UR5, UR4, UR5, UP0 ;  /* 0x0000000504057287 */ /* 0x000fc80008000000 */
[----:B------:R-:W-:Y:S02]  /*03a0*/  UIADD3 UR16, UR7, -0x1, UR5 ;  /* 0xffffffff07107890 */ /* 0x000fe4000fffe005 */
[----:B------:R-:W-:-:S05]  /*03b0*/  IMAD.U32 R3, RZ, RZ, UR5 ;  /* 0x00000005ff037e24 */ /* 0x000fca000f8e00ff */
[----:B------:R-:W-:-:S04]  /*03c0*/  IABS R0, R3 ;  /* 0x0000000300007213 */ /* 0x000fc80000000000 */
[----:B------:R-:W1:Y:S02]  /*03d0*/  R2UR UR15, R0 ;  /* 0x00000000000f73c2 */ /* 0x000e6400000e0000 */
[----:B-1----:R-:W1:Y:S08]  /*03e0*/  I2F.RP R0, UR15 ;  /* 0x0000000f00007d06 */ /* 0x002e700008209400 */
[----:B-1----:R-:W1:Y:S02]  /*03f0*/  MUFU.RCP R0, R0 ;  /* 0x0000000000007308 */ /* 0x002e640000001000 */
[----:B-1----:R-:W-:-:S06]  /*0400*/  IADD3 R0, R0, 0xffffffe, RZ ;  /* 0x0ffffffe00007810 */ /* 0x002fcc0007ffe0ff */
[----:B------:R-:W1:Y:S02]  /*0410*/  F2I.FTZ.U32.TRUNC.NTZ R0, R0 ;  /* 0x0000000000007305 */ /* 0x000e64000021f000 */
[----:B-1----:R1:W2:Y:S02]  /*0420*/  R2UR UR21, R0 ;  /* 0x00000000001573c2 */ /* 0x0022a400000e0000 */
[----:B-1----:R-:W-:Y:S01]  /*0430*/  IMAD.U32 R0, RZ, RZ, UR16 ;  /* 0x00000010ff007e24 */ /* 0x002fe2000f8e00ff */
[----:B--2---:R-:W-:Y:S02]  /*0440*/  UIADD3 UR4, URZ, -UR21, URZ ;  /* 0x800000153f047290 */ /* 0x004fe4000fffe03f */
[----:B------:R-:W-:Y:S02]  /*0450*/  ULOP3.LUT UR16, UR16, UR5, URZ, 0x3c, !UPT ;  /* 0x0000000510107292 */ /* 0x000fe4000f8e3c3f */
[----:B------:R-:W-:Y:S01]  /*0460*/  IABS R2, R0 ;  /* 0x0000000000027213 */ /* 0x000fe20000000000 */
[----:B------:R-:W-:Y:S01]  /*0470*/  UIMAD UR4, UR4, UR15, URZ ;  /* 0x0000000f040472a4 */ /* 0x000fe2000f8e023f */
[----:B------:R-:W-:-:S02]  /*0480*/  IABS R0, R3 ;  /* 0x0000000300007213 */ /* 0x000fc40000000000 */
[----:B------:R-:W1:Y:S01]  /*0490*/  R2UR UR14, R2 ;  /* 0x00000000020e73c2 */ /* 0x000e6200000e0000 */
[----:B------:R-:W-:Y:S02]  /*04a0*/  UIMAD.WIDE.U32 UR20, UR21, UR4, UR20 ;  /* 0x00000004151472a5 */ /* 0x000fe4000f8e0014 */
[----:B------:R-:W-:-:S05]  /*04b0*/  IMAD.MOV R0, RZ, RZ, -R0 ;  /* 0x000000ffff007224 */ /* 0x000fca00078e0a00 */
[----:B------:R-:W2:Y:S01]  /*04c0*/  R2UR UR8, R0 ;  /* 0x00000000000873c2 */ /* 0x000ea200000e0000 */
[----:B------:R-:W-:Y:S02]  /*04d0*/  UMOV UR17, UR21 ;  /* 0x0000001500117c82 */ /* 0x000fe40008000000 */
[----:B-1----:R-:W-:-:S07]  /*04e0*/  UIMAD.WIDE.U32 UR20, UR17, UR14, URZ ;  /* 0x0000000e111472a5 */ /* 0x002fce000f8e003f */
[----:B------:R-:W-:Y:S02]  /*04f0*/  UMOV UR17, UR21 ;  /* 0x0000001500117c82 */ /* 0x000fe40008000000 */
[----:B--2---:R-:W-:-:S04]  /*0500*/  UIMAD UR8, UR17, UR8, UR14 ;  /* 0x00000008110872a4 */ /* 0x004fc8000f8e020e */
[----:B------:R-:W-:-:S11]  /*0510*/  UISETP.GT.U32.AND UP0, UPT, UR15, UR8, UPT ;  /* 0x000000080f00728c */ /* 0x000fd6000bf04070 */
[----:B------:R-:W-:Y:S02]  /*0520*/  @!UP0 UIADD3 UR8, UR8, -UR15, URZ ;  /* 0x8000000f08088290 */ /* 0x000fe4000fffe03f */
[----:B------:R-:W-:Y:S02]  /*0530*/  @!UP0 UIADD3 UR17, UR17, 0x1, URZ ;  /* 0x0000000111118890 */ /* 0x000fe4000fffe03f */
[----:B------:R-:W-:Y:S02]  /*0540*/  UISETP.GE.U32.AND UP1, UPT, UR8, UR15, UPT ;  /* 0x0000000f0800728c */ /* 0x000fe4000bf26070 */
[----:B------:R-:W-:-:S09]  /*0550*/  UISETP.GE.AND UP0, UPT, UR16, URZ, UPT ;  /* 0x0000003f1000728c */ /* 0x000fd2000bf06270 */
[----:B------:R-:W-:Y:S02]  /*0560*/  @UP1 UIADD3 UR17, UR17, 0x1, URZ ;  /* 0x0000000111111890 */ /* 0x000fe4000fffe03f */
[----:B------:R-:W-:Y:S02]  /*0570*/  UISETP.NE.AND UP1, UPT, UR5, URZ, UPT ;  /* 0x0000003f0500728c */ /* 0x000fe4000bf25270 */
[----:B------:R-:W-:-:S09]  /*0580*/  @!UP0 UIADD3 UR17, -UR17, URZ, URZ ;  /* 0x0000003f11118290 */ /* 0x000fd2000fffe13f */
[----:B------:R-:W-:Y:S02]  /*0590*/  @!UP1 ULOP3.LUT UR17, URZ, UR5, URZ, 0x33, !UPT ;  /* 0x000000053f119292 */ /* 0x000fe4000f8e333f */
.L_x_2:
[----:B------:R-:W-:Y:S01]  /*05a0*/  ULOP3.LUT UR8, UR6, 0xffff, URZ, 0xc0, !UPT ;  /* 0x0000ffff06087892 */ /* 0x000fe2000f8ec03f */
[----:B------:R-:W-:Y:S01]  /*05b0*/  PLOP3.LUT P2, PT, PT, PT, PT, 0x80, 0x0 ;  /* 0x000000000000781c */ /* 0x000fe20003f4f070 */
[----:B------:R-:W-:Y:S01]  /*05c0*/  CS2R R16, SRZ ;  /* 0x0000000000107805 */ /* 0x000fe2000001ff00 */
[----:B------:R-:W-:Y:S01]  /*05d0*/  CS2R R130, SRZ ;  /* 0x0000000000827805 */ /* 0x000fe2000001ff00 */
[----:B------:R-:W-:Y:S01]  /*05e0*/  UIMAD UR8, UR8, UR17, URZ ;  /* 0x00000011080872a4 */ /* 0x000fe2000f8e023f */
[----:B------:R-:W-:Y:S01]  /*05f0*/  CS2R R128, SRZ ;  /* 0x0000000000807805 */ /* 0x000fe2000001ff00 */
[----:B------:R-:W-:Y:S01]  /*0600*/  CS2R R126, SRZ ;  /* 0x00000000007e7805 */ /* 0x000fe2000001ff00 */
[----:B------:R-:W-:Y:S01]  /*0610*/  CS2R R124, SRZ ;  /* 0x00000000007c7805 */ /* 0x000fe2000001ff00 */
[----:B------:R-:W-:Y:S01]  /*0620*/  UIADD3 UR17, UR8, UR17, URZ ;  /* 0x0000001108117290 */ /* 0x000fe2000fffe03f */
[----:B------:R-:W-:Y:S01]  /*0630*/  CS2R R122, SRZ ;  /* 0x00000000007a7805 */ /* 0x000fe2000001ff00 */
[----:B------:R-:W-:Y:S01]  /*0640*/  CS2R R120, SRZ ;  /* 0x0000000000787805 */ /* 0x000fe2000001ff00 */
[----:B------:R-:W-:Y:S01]  /*0650*/  CS2R R118, SRZ ;  /* 0x0000000000767805 */ /* 0x000fe2000001ff00 */
[----:B------:R-:W-:Y:S01]  /*0660*/  UISETP.LT.AND UP0, UPT, UR7, UR17, UPT ;  /* 0x000000110700728c */ /* 0x000fe2000bf01270 */
[----:B------:R-:W-:Y:S01]  /*0670*/  CS2R R116, SRZ ;  /* 0x0000000000747805 */ /* 0x000fe2000001ff00 */
[----:B------:R-:W-:Y:S01]  /*0680*/  CS2R R114, SRZ ;  /* 0x0000000000727805 */ /* 0x000fe2000001ff00 */
[----:B------:R-:W-:Y:S01]  /*0690*/  CS2R R112, SRZ ;  /* 0x0000000000707805 */ /* 0x000fe2000001ff00 */
[----:B------:R-:W-:Y:S01]  /*06a0*/  USEL UR7, UR7, UR17, UP0 ;  /* 0x0000001107077287 */ /* 0x000fe20008000000 */
[----:B------:R-:W-:Y:S01]  /*06b0*/  CS2R R110, SRZ ;  /* 0x00000000006e7805 */ /* 0x000fe2000001ff00 */
[----:B------:R-:W-:Y:S01]  /*06c0*/  CS2R R108, SRZ ;  /* 0x00000000006c7805 */ /* 0x000fe2000001ff00 */
[----:B------:R-:W-:Y:S01]  /*06d0*/  CS2R R106, SRZ ;  /* 0x00000000006a7805 */ /* 0x000fe2000001ff00 */
[----:B------:R-:W-:Y:S01]  /*06e0*/  UISETP.GT.AND UP0, UPT, UR7, UR8, UPT ;  /* 0x000000080700728c */ /* 0x000fe2000bf04270 */
[----:B------:R-:W-:Y:S01]  /*06f0*/  CS2R R104, SRZ ;  /* 0x0000000000687805 */ /* 0x000fe2000001ff00 */
[----:B------:R-:W-:Y:S01]  /*0700*/  CS2R R102, SRZ ;  /* 0x0000000000667805 */ /* 0x000fe2000001ff00 */
[----:B------:R-:W-:Y:S01]  /*0710*/  CS2R R100, SRZ ;  /* 0x0000000000647805 */ /* 0x000fe2000001ff00 */
[----:B------:R-:W-:Y:S01]  /*0720*/  CS2R R98, SRZ ;  /* 0x0000000000627805 */ /* 0x000fe2000001ff00 */
[----:B------:R-:W-:Y:S01]  /*0730*/  CS2R R96, SRZ ;  /* 0x0000000000607805 */ /* 0x000fe2000001ff00 */
[----:B------:R-:W-:Y:S01]  /*0740*/  PLOP3.LUT P0, PT, PT, PT, UP0, 0x80, 0x0 ;  /* 0x000000000000781c */ /* 0x000fe20003f0f008 */
[----:B------:R-:W-:Y:S01]  /*0750*/  CS2R R94, SRZ ;  /* 0x00000000005e7805 */ /* 0x000fe2000001ff00 */
        /* <DEDUP_REMOVED lines=45> */
[----:B------:R-:W-:Y:S05]  /*0a30*/  @!P0 BRA `(.L_x_3) ;  /* 0x00008fe000008947 */ /* 0x000fea0003800000 */
[----:B------:R-:W-:Y:S02]  /*0a40*/  ULDC.64 UR4, c[0x0][0x340] ;  /* 0x0000d00000047ab9 */ /* 0x000fe40000000a00 */
[----:B------:R-:W-:-:S02]  /*0a50*/  UISETP.NE.U32.AND UP0, UPT, URZ, UR4, UPT ;  /* 0x000000043f00728c */ /* 0x000fc4000bf05070 */
[----:B------:R-:W-:Y:S02]  /*0a60*/  ULDC.64 UR14, c[0x0][0x340] ;  /* 0x0000d000000e7ab9 */ /* 0x000fe40000000a00 */
[----:B------:R-:W-:-:S06]  /*0a70*/  UISETP.NE.AND.EX UP0, UPT, URZ, UR5, UPT, UP0 ;  /* 0x000000053f00728c */ /* 0x000fcc000bf05300 */
[----:B------:R-:W-:-:S05]  /*0a80*/  PLOP3.LUT P0, PT, PT, PT, UP0, 0x80, 0x0 ;  /* 0x000000000000781c */ /* 0x000fca0003f0f008 */
[----:B------:R-:W-:Y:S02]  /*0a90*/  @UP0 UMOV UR4, 0x4 ;  /* 0x0000000400040882 */ /* 0x000fe40000000000 */
[----:B------:R-:W-:-:S06]  /*0aa0*/  @UP0 UIMAD.WIDE UR4, UR18, UR4, UR14 ;  /* 0x00000004120402a5 */ /* 0x000fcc000f8e020e */
[----:B------:R-:W-:Y:S02]  /*0ab0*/  IMAD.U32 R2, RZ, RZ, UR4 ;  /* 0x00000004ff027e24 */ /* 0x000fe4000f8e00ff */
[----:B------:R-:W-:Y:S01]  /*0ac0*/  IMAD.U32 R3, RZ, RZ, UR5 ;  /* 0x00000005ff037e24 */ /* 0x000fe2000f8e00ff */
[----:B------:R-:W-:Y:S01]  /*0ad0*/  SHF.R.S32.HI R36, RZ, 0x1f, R132 ;  /* 0x0000001fff247819 */ /* 0x000fe20000011484 */
[----:B------:R-:W-:Y:S01]  /*0ae0*/  UIADD3 UR6, UR7, -0x1, URZ ;  /* 0xffffffff07067890 */ /* 0x000fe2000fffe03f */
[----:B------:R-:W-:Y:S01]  /*0af0*/  IMAD.MOV.U32 R99, RZ, RZ, c[0x0][0x2b8] ;  /* 0x0000ae00ff637624 */ /* 0x000fe200078e00ff */
[----:B------:R-:W-:Y:S01]  /*0b00*/  ULDC.64 UR4, c[0x0][0x2b0] ;  /* 0x0000ac0000047ab9 */ /* 0x000fe20000000a00 */
[----:B------:R-:W2:Y:S01]  /*0b10*/  @P0 LDG.E R2, [R2.64] ;  /* 0x0000000c02020981 */ /* 0x000ea2000c1e1900 */
[----:B------:R-:W-:-:S03]  /*0b20*/  IMAD.MOV.U32 R21, RZ, RZ, RZ ;  /* 0x000000ffff157224 */ /* 0x000fc600078e00ff */
[----:B------:R-:W-:Y:S01]  /*0b30*/  BAR.SYNC.DEFER_BLOCKING 0x0 ;  /* 0x0000000000007b1d */ /* 0x000fe20000010000 */
[----:B------:R-:W-:-:S05]  /*0b40*/  ISETP.NE.AND P1, PT, R99, 0x1, PT ;  /* 0x000000016300780c */ /* 0x000fca0003f25270 */
[----:B------:R-:W1:Y:S01]  /*0b50*/  S2R R15, SR_CTAID.X ;  /* 0x00000000000f7919 */ /* 0x000e620000002500 */
[----:B------:R-:W-:Y:S01]  /*0b60*/  IMAD.MOV.U32 R20, RZ, RZ, c[0x0][0x2c4] ;  /* 0x0000b100ff147624 */ /* 0x000fe200078e00ff */
[----:B------:R-:W-:Y:S01]  /*0b70*/  USHF.R.S32.HI UR20, URZ, 0x1f, UR18 ;  /* 0x0000001f3f147899 */ /* 0x000fe20008011412 */
[----:B--2---:R2:W3:Y:S02]  /*0b80*/  @P0 R2UR UR15, R2 ;  /* 0x00000000020f03c2 */ /* 0x0044e400000e0000 */
[----:B---3--:R-:W-:Y:S02]  /*0b90*/  @!UP0 UMOV UR15, UR18 ;  /* 0x00000012000f8c82 */ /* 0x008fe40008000000 */
[----:B------:R-:W-:Y:S02]  /*0ba0*/  USHF.R.S32.HI UR14, URZ, 0x1f, UR15 ;  /* 0x0000001f3f0e7899 */ /* 0x000fe4000801140f */
[----:B------:R-:W-:Y:S02]  /*0bb0*/  UIMAD.WIDE.U32 UR16, UR15, UR4, URZ ;  /* 0x000000040f1072a5 */ /* 0x000fe4000f8e003f */
[----:B------:R-:W-:-:S04]  /*0bc0*/  UIMAD UR14, UR14, UR4, URZ ;  /* 0x000000040e0e72a4 */ /* 0x000fc8000f8e023f */
[----:B------:R-:W-:Y:S01]  /*0bd0*/  UIMAD UR14, UR15, UR5, UR14 ;  /* 0x000000050f0e72a4 */ /* 0x000fe2000f8e020e */
[----:B--2---:R-:W-:-:S03]  /*0be0*/  LEA.HI R2, R36, R132, RZ, 0x3 ;  /* 0x0000008424027211 */ /* 0x004fc600078f18ff */
[----:B------:R-:W-:Y:S02]  /*0bf0*/  UIADD3 UR14, UR17, UR14, URZ ;  /* 0x0000000e110e7290 */ /* 0x000fe4000fffe03f */
[----:B------:R-:W-:Y:S01]  /*0c00*/  USHF.R.S32.HI UR15, URZ, 0x1f, UR11 ;  /* 0x0000001f3f0f7899 */ /* 0x000fe2000801140b */
[----:B------:R-:W-:Y:S01]  /*0c10*/  LOP3.LUT R0, R2, 0xfffffff8, RZ, 0xc0, !PT ;  /* 0xfffffff802007812 */ /* 0x000fe200078ec0ff */
[----:B------:R-:W-:Y:S01]  /*0c20*/  ULDC.64 UR4, c[0x0][0x1b8] ;  /* 0x00006e0000047ab9 */ /* 0x000fe20000000a00 */
[----:B------:R-:W-:-:S03]  /*0c30*/  SHF.R.S32.HI R18, RZ, 0x3, R2 ;  /* 0x00000003ff127819 */ /* 0x000fc60000011402 */
[----:B------:R-:W-:Y:S02]  /*0c40*/  IMAD.IADD R19, R132, 0x1, -R0 ;  /* 0x0000000184137824 */ /* 0x000fe400078e0a00 */
[----:B------:R-:W-:Y:S02]  /*0c50*/  IMAD.U32 R0, RZ, RZ, UR6 ;  /* 0x00000006ff007e24 */ /* 0x000fe4000f8e00ff */
[----:B------:R-:W-:-:S04]  /*0c60*/  IMAD R98, R19, 0x20, R18 ;  /* 0x0000002013627824 */ /* 0x000fc800078e0212 */
[--C-:B------:R-:W-:Y:S01]  /*0c70*/  IMAD R0, R0, 0x40, R98.reuse ;  /* 0x0000004000007824 */ /* 0x100fe200078e0262 */
[----:B------:R-:W-:Y:S01]  /*0c80*/  UIMAD UR19, UR15, UR4, URZ ;  /* 0x000000040f1372a4 */ /* 0x000fe2000f8e023f */
[----:B-1----:R-:W-:Y:S01]  /*0c90*/  IMAD R5, R15, 0x80, R98 ;  /* 0x000000800f057824 */ /* 0x002fe200078e0262 */
[----:B------:R-:W-:Y:S01]  /*0ca0*/  UIMAD.WIDE.U32 UR22, UR11, UR4, URZ ;  /* 0x000000040b1672a5 */ /* 0x000fe2000f8e003f */
[----:B------:R-:W-:Y:S01]  /*0cb0*/  IMAD.SHL.U32 R133, R19, 0x8, RZ ;  /* 0x0000000813857824 */ /* 0x000fe200078e00ff */
[C---:B------:R-:W-:Y:S01]  /*0cc0*/  ISETP.GE.AND P0, PT, R0.reuse, UR10, PT ;  /* 0x0000000a00007c0c */ /* 0x040fe2000bf06270 */
[----:B------:R-:W-:Y:S01]  /*0cd0*/  STL [R1+0x3c], R98 ;  /* 0x00003c6201007387 */ /* 0x000fe20000100800 */
[----:B------:R-:W-:Y:S02]  /*0ce0*/  IADD3 R9, R0, UR9, RZ ;  /* 0x0000000900097c10 */ /* 0x000fe4000fffe0ff */
[----:B------:R-:W-:-:S03]  /*0cf0*/  ISETP.GT.OR P0, PT, R98, 0x3f, P0 ;  /* 0x0000003f6200780c */ /* 0x000fc60000704670 */
[----:B------:R-:W-:-:S04]  /*0d00*/  @P1 IMAD.HI.U32 R0, R9, c[0x0][0x2bc], RZ ;  /* 0x0000af0009001a27 */ /* 0x000fc800078e00ff */
[----:B------:R-:W-:Y:S01]  /*0d10*/  IMAD.MOV.U32 R7, RZ, RZ, R9 ;  /* 0x000000ffff077224 */ /* 0x000fe200078e0009 */
[----:B------:R-:W-:-:S05]  /*0d20*/  @P1 SHF.R.U32.HI R7, RZ, c[0x0][0x2c0], R0 ;  /* 0x0000b000ff071a19 */ /* 0x000fca0000011600 */
[----:B------:R-:W-:-:S04]  /*0d30*/  @!P0 IADD3 R0, P2, R7, UR16, RZ ;  /* 0x0000001007008c10 */ /* 0x000fc8000ff5e0ff */
[----:B------:R-:W-:Y:S02]  /*0d40*/  @!P0 LEA R2, P1, R0, c[0x0][0x2a0], 0x2 ;  /* 0x0000a80000028a11 */ /* 0x000fe400078210ff */
[----:B------:R-:W-:-:S04]  /*0d50*/  @!P0 LEA.HI.X.SX32 R3, R7, UR14, 0x1, P2 ;  /* 0x0000000e07038c11 */ /* 0x000fc800090f0eff */
[----:B------:R-:W-:-:S05]  /*0d60*/  @!P0 LEA.HI.X R3, R0, c[0x0][0x2a4], R3, 0x2, P1 ;  /* 0x0000a90000038a11 */ /* 0x000fca00008f1403 */
[----:B------:R1:W2:Y:S01]  /*0d70*/  @!P0 LDG.E R21, [R2.64] ;  /* 0x0000000c02158981 */ /* 0x0002a2000c1e1900 */
[C---:B------:R-:W-:Y:S01]  /*0d80*/  ISETP.NE.AND P0, PT, R20.reuse, 0x1, PT ;  /* 0x000000011400780c */ /* 0x040fe20003f05270 */
[----:B------:R-:W-:Y:S01]  /*0d90*/  UIMAD UR19, UR11, UR5, UR19 ;  /* 0x000000050b1372a4 */ /* 0x000fe2000f8e0213 */
[----:B------:R-:W-:Y:S01]  /*0da0*/  IMAD.MOV.U32 R4, RZ, RZ, R5 ;  /* 0x000000ffff047224 */ /* 0x000fe200078e0005 */
[----:B------:R-:W-:Y:S01]  /*0db0*/  IADD3 R58, R133, 0x80, RZ ;  /* 0x00000080853a7810 */ /* 0x000fe20007ffe0ff */
[----:B------:R-:W-:Y:S01]  /*0dc0*/  ULDC.64 UR4, c[0x0][0x1c0] ;  /* 0x0000700000047ab9 */ /* 0x000fe20000000a00 */
[----:B------:R-:W-:Y:S01]  /*0dd0*/  IMAD R20, R20, c[0x0][0x168], RZ ;  /* 0x00005a0014147a24 */ /* 0x000fe200078e02ff */
[----:B------:R-:W-:Y:S01]  /*0de0*/  UIMAD UR20, UR20, UR4, URZ ;  /* 0x00000004141472a4 */ /* 0x000fe2000f8e023f */
[----:B------:R-:W-:Y:S01]  /*0df0*/  IMAD R15, R15, 0x80, R18 ;  /* 0x000000800f0f7824 */ /* 0x000fe200078e0212 */
[----:B------:R-:W-:Y:S01]  /*0e00*/  UIADD3 UR23, UR23, UR19, URZ ;  /* 0x0000001317177290 */ /* 0x000fe2000fffe03f */
[C---:B------:R-:W-:Y:S01]  /*0e10*/  IADD3 R57, R133.reuse, 0x40, RZ ;  /* 0x0000004085397810 */ /* 0x040fe20007ffe0ff */
[----:B------:R-:W-:Y:S01]  /*0e20*/  UIMAD UR5, UR18, UR5, UR20 ;  /* 0x00000005120572a4 */ /* 0x000fe2000f8e0214 */
[----:B------:R-:W-:Y:S01]  /*0e30*/  IADD3 R56, R133, 0xc0, RZ ;  /* 0x000000c085387810 */ /* 0x000fe20007ffe0ff */
[----:B------:R-:W-:Y:S01]  /*0e40*/  UIMAD.WIDE.U32 UR18, UR18, UR4, UR22 ;  /* 0x00000004121272a5 */ /* 0x000fe2000f8e0016 */
[----:B------:R-:W-:Y:S01]  /*0e50*/  @P0 IMAD.HI.U32 R0, R5, c[0x0][0x2c8], RZ ;  /* 0x0000b20005000a27 */ /* 0x000fe200078e00ff */
[----:B------:R-:W-:Y:S01]  /*0e60*/  ISETP.GE.AND P4, PT, R133, c[0x0][0x198], PT ;  /* 0x0000660085007a0c */ /* 0x000fe20003f86270 */
[----:B------:R-:W-:Y:S01]  /*0e70*/  UIMAD UR10, UR6, -0x40, UR10 ;  /* 0xffffffc0060a78a4 */ /* 0x000fe2000f8e020a */
[----:B------:R-:W-:Y:S01]  /*0e80*/  SHF.R.S32.HI R8, RZ, 0x1f, R56 ;  /* 0x0000001fff087819 */ /* 0x000fe20000011438 */
[----:B------:R-:W-:Y:S01]  /*0e90*/  UIADD3 UR5, UR19, UR5, URZ ;  /* 0x0000000513057290 */ /* 0x000fe2000fffe03f */
[----:B------:R-:W-:Y:S01]  /*0ea0*/  @P0 SHF.R.U32.HI R4, RZ, c[0x0][0x2cc], R0 ;  /* 0x0000b300ff040a19 */ /* 0x000fe20000011600 */
[----:B------:R-:W-:Y:S01]  /*0eb0*/  UISETP.GT.AND UP0, UPT, UR6, UR8, UPT ;  /* 0x000000080600728c */ /* 0x000fe2000bf04270 */
[----:B------:R-:W-:-:S02]  /*0ec0*/  ISETP.GE.AND P3, PT, R57, c[0x0][0x198], PT ;  /* 0x0000660039007a0c */ /* 0x000fc40003f66270 */
[--C-:B------:R-:W-:Y:S01]  /*0ed0*/  SHF.R.S32.HI R6, RZ, 0x1f, R4.reuse ;  /* 0x0000001fff067819 */ /* 0x100fe20000011404 */
[----:B------:R-:W-:Y:S01]  /*0ee0*/  IMAD.MOV R0, RZ, RZ, -R4 ;  /* 0x000000ffff007224 */ /* 0x000fe200078e0a04 */
[----:B------:R-:W-:Y:S01]  /*0ef0*/  ISETP.GE.AND P2, PT, R58, c[0x0][0x198], PT ;  /* 0x000066003a007a0c */ /* 0x000fe20003f46270 */
[----:B-1----:R-:W-:Y:S01]  /*0f00*/  IMAD.U32 R3, RZ, RZ, UR19 ;  /* 0x00000013ff037e24 */ /* 0x002fe2000f8e00ff */
[----:B------:R-:W-:Y:S01]  /*0f10*/  LEA.HI R8, R8, R56, RZ, 0x3 ;  /* 0x0000003808087211 */ /* 0x000fe200078f18ff */
[----:B------:R-:W-:Y:S01]  /*0f20*/  IMAD R5, R0, c[0x0][0x2c4], R5 ;  /* 0x0000b10000057a24 */ /* 0x000fe200078e0205 */
[----:B------:R-:W-:Y:S01]  /*0f30*/  ISETP.GE.AND P5, PT, R56, c[0x0][0x198], PT ;  /* 0x0000660038007a0c */ /* 0x000fe20003fa6270 */
[----:B------:R-:W-:Y:S01]  /*0f40*/  IMAD.U32 R2, RZ, RZ, UR18 ;  /* 0x00000012ff027e24 */ /* 0x000fe2000f8e00ff */
[----:B------:R-:W-:Y:S01]  /*0f50*/  LOP3.LUT R177, R8, 0xfffffff8, RZ, 0xc0, !PT ;  /* 0xfffffff808b17812 */ /* 0x000fe200078ec0ff */
[----:B------:R-:W-:Y:S01]  /*0f60*/  IMAD.U32 R3, RZ, RZ, UR5 ;  /* 0x00000005ff037e24 */ /* 0x000fe2000f8e00ff */
[----:B------:R-:W-:Y:S01]  /*0f70*/  SHF.R.S32.HI R0, RZ, 0x1f, R5 ;  /* 0x0000001fff007819 */ /* 0x000fe20000011405 */
[----:B------:R-:W-:Y:S01]  /*0f80*/  IMAD R6, R6, c[0x0][0x1b0], RZ ;  /* 0x00006c0006067a24 */ /* 0x000fe200078e02ff */
[----:B------:R-:W-:Y:S01]  /*0f90*/  ULDC.64 UR4, c[0x0][0x1e8] ;  /* 0x00007a0000047ab9 */ /* 0x000fe20000000a00 */
[C---:B------:R-:W-:Y:S01]  /*0fa0*/  IMAD.WIDE.U32 R2, R4.reuse, c[0x0][0x1b0], R2 ;  /* 0x00006c0004027a25 */ /* 0x040fe200078e0002 */
[----:B------:R-:W-:Y:S01]  /*0fb0*/  UIMAD UR18, UR15, UR4, URZ ;  /* 0x000000040f1272a4 */ /* 0x000fe2000f8e023f */
[----:B------:R-:W-:Y:S01]  /*0fc0*/  ISETP.GE.AND P6, PT, R133, c[0x0][0x1d4], PT ;  /* 0x0000750085007a0c */ /* 0x000fe20003fc6270 */
[----:B------:R-:W-:Y:S01]  /*0fd0*/  UIMAD.WIDE.U32 UR20, UR11, UR4, URZ ;  /* 0x000000040b1472a5 */ /* 0x000fe2000f8e003f */
[----:B------:R-:W-:Y:S01]  /*0fe0*/  IMAD R4, R4, c[0x0][0x1b4], R6 ;  /* 0x00006d0004047a24 */ /* 0x000fe200078e0206 */
[----:B------:R-:W-:Y:S01]  /*0ff0*/  UIMAD UR18, UR11, UR5, UR18 ;  /* 0x000000050b1272a4 */ /* 0x000fe2000f8e0212 */
[----:B------:R-:W-:Y:S01]  /*1000*/  IMAD R0, R0, c[0x0][0x1a8], RZ ;  /* 0x00006a0000007a24 */ /* 0x000fe200078e02ff */
[----:B------:R-:W-:Y:S01]  /*1010*/  LEA.HI R92, R36, R132, RZ, 0x5 ;  /* 0x00000084245c7211 */ /* 0x000fe200078f28ff */
[----:B------:R-:W-:Y:S01]  /*1020*/  IMAD.IADD R3, R3, 0x1, R4 ;  /* 0x0000000103037824 */ /* 0x000fe200078e0204 */
[----:B------:R-:W-:Y:S01]  /*1030*/  UIADD3 UR18, UR21, UR18, URZ ;  /* 0x0000001215127290 */ /* 0x000fe2000fffe03f */
[C---:B------:R-:W-:Y:S01]  /*1040*/  IMAD R6, R5.reuse, c[0x0][0x1ac], R0 ;  /* 0x00006b0005067a24 */ /* 0x040fe200078e0200 */
[----:B------:R-:W-:Y:S01]  /*1050*/  ULDC.64 UR4, c[0x0][0x210] ;  /* 0x0000840000047ab9 */ /* 0x000fe20000000a00 */
[----:B------:R-:W-:Y:S01]  /*1060*/  IMAD.WIDE.U32 R2, R5, c[0x0][0x1a8], R2 ;  /* 0x00006a0005027a25 */ /* 0x000fe200078e0002 */
[----:B------:R-:W-:Y:S01]  /*1070*/  UIMAD UR15, UR15, UR4, URZ ;  /* 0x000000040f0f72a4 */ /* 0x000fe2000f8e023f */
[----:B------:R-:W-:Y:S01]  /*1080*/  SHF.R.S32.HI R97, RZ, 0x1f, R133 ;  /* 0x0000001fff617819 */ /* 0x000fe20000011485 */
[----:B------:R-:W-:Y:S01]  /*1090*/  UIMAD.WIDE.U32 UR22, UR11, UR4, URZ ;  /* 0x000000040b1672a5 */ /* 0x000fe2000f8e003f */
[----:B------:R-:W-:Y:S01]  /*10a0*/  IMAD.SHL.U32 R4, R18, 0x40, RZ ;  /* 0x0000004012047824 */ /* 0x000fe200078e00ff */
[----:B------:R-:W-:Y:S01]  /*10b0*/  LEA R13, P0, R2, c[0x0][0x160], 0x1 ;  /* 0x00005800020d7a11 */ /* 0x000fe200078008ff */
[----:B------:R-:W-:Y:S01]  /*10c0*/  IMAD.IADD R3, R3, 0x1, R6 ;  /* 0x0000000103037824 */ /* 0x000fe200078e0206 */
[----:B------:R-:W-:Y:S01]  /*10d0*/  UIMAD UR4, UR11, UR5, UR15 ;  /* 0x000000050b0472a4 */ /* 0x000fe2000f8e020f */
[----:B------:R-:W-:-:S02]  /*10e0*/  SHF.R.S32.HI R94, RZ, 0x1f, R177 ;  /* 0x0000001fff5e7819 */ /* 0x000fc400000114b1 */
[----:B------:R-:W-:Y:S01]  /*10f0*/  LOP3.LUT R0, R4, 0x1c0, RZ, 0xc0, !PT ;  /* 0x000001c004007812 */ /* 0x000fe200078ec0ff */
[----:B------:R-:W-:Y:S01]  /*1100*/  UIADD3 UR4, UR23, UR4, URZ ;  /* 0x0000000417047290 */ /* 0x000fe2000fffe03f */
[----:B------:R-:W-:Y:S02]  /*1110*/  LEA.HI.X R14, R2, c[0x0][0x164], R3, 0x1, P0 ;  /* 0x00005900020e7a11 */ /* 0x000fe400000f0c03 */
[----:B------:R-:W-:Y:S01]  /*1120*/  SHF.R.U32.HI R4, RZ, 0x3, R0 ;  /* 0x00000003ff047819 */ /* 0x000fe20000011600 */
[----:B------:R-:W-:Y:S01]  /*1130*/  SHFL.IDX PT, R2, R13, RZ, 0x181f ;  /* 0x00181fff0d027589 */ /* 0x000fe200000e0000 */
[----:B------:R-:W-:Y:S02]  /*1140*/  LOP3.LUT R0, R0, 0x38, R133, 0xf8, !PT ;  /* 0x0000003800007812 */ /* 0x000fe400078ef885 */
[----:B------:R-:W-:Y:S01]  /*1150*/  ISETP.GE.AND P0, PT, R15, R20, PT ;  /* 0x000000140f00720c */ /* 0x000fe20003f06270 */
[----:B------:R-:W1:Y:S01]  /*1160*/  SHFL.IDX PT, R3, R14, RZ, 0x181f ;  /* 0x00181fff0e037589 */ /* 0x000e6200000e0000 */
[----:B------:R-:W-:-:S02]  /*1170*/  LOP3.LUT R0, R0, R4, RZ, 0x3c, !PT ;  /* 0x0000000400007212 */ /* 0x000fc400078e3cff */
[----:B------:R-:W-:-:S05]  /*1180*/  LEA.HI R4, R36, R132, RZ, 0x6 ;  /* 0x0000008424047211 */ /* 0x000fca00078f30ff */
[----:B------:R-:W-:-:S05]  /*1190*/  IMAD.SHL.U32 R4, R4, 0x8, RZ ;  /* 0x0000000804047824 */ /* 0x000fca00078e00ff */
[----:B------:R-:W-:Y:S02]  /*11a0*/  LOP3.LUT R5, R0, 0xfffffe00, R4, 0xf8, !PT ;  /* 0xfffffe0000057812 */ /* 0x000fe400078ef804 */
[----:B------:R-:W-:Y:S02]  /*11b0*/  SHF.R.S32.HI R0, RZ, 0x1f, R58 ;  /* 0x0000001fff007819 */ /* 0x000fe4000001143a */
[----:B------:R-:W-:Y:S01]  /*11c0*/  SHF.R.S32.HI R4, RZ, 0x1f, R57 ;  /* 0x0000001fff047819 */ /* 0x000fe20000011439 */
[----:B------:R-:W-:Y:S01]  /*11d0*/  IMAD.SHL.U32 R93, R5, 0x2, RZ ;  /* 0x00000002055d7824 */ /* 0x000fe200078e00ff */
[----:B------:R-:W-:Y:S01]  /*11e0*/  LEA.HI R0, R0, R58, RZ, 0x3 ;  /* 0x0000003a00007211 */ /* 0x000fe200078f18ff */
[----:B------:R-:W-:Y:S01]  /*11f0*/  SHFL.IDX PT, R5, R14, 0x1, 0x181f ;  /* 0x00381f000e057f89 */ /* 0x000fe200000e0000 */
[----:B------:R-:W-:Y:S02]  /*1200*/  LEA.HI R4, R4, R57, RZ, 0x3 ;  /* 0x0000003904047211 */ /* 0x000fe400078f18ff */
[----:B------:R-:W-:Y:S01]  /*1210*/  LOP3.LUT R178, R0, 0xfffffff8, RZ, 0xc0, !PT ;  /* 0xfffffff800b27812 */ /* 0x000fe200078ec0ff */
[----:B------:R-:W-:Y:S01]  /*1220*/  IMAD.MOV R0, RZ, RZ, -R7 ;  /* 0x000000ffff007224 */ /* 0x000fe200078e0a07 */
[----:B------:R-:W-:Y:S01]  /*1230*/  LOP3.LUT R176, R4, 0xfffffff8, RZ, 0xc0, !PT ;  /* 0xfffffff804b07812 */ /* 0x000fe200078ec0ff */
[----:B-1----:R-:W-:Y:S01]  /*1240*/  @!P0 IMAD.WIDE R6, R133, 0x2, R2 ;  /* 0x0000000285068825 */ /* 0x002fe200078e0202 */
[----:B------:R-:W1:Y:S01]  /*1250*/  SHFL.IDX PT, R4, R13, 0x1, 0x181f ;  /* 0x00381f000d047f89 */ /* 0x000e6200000e0000 */
[----:B------:R-:W-:-:S02]  /*1260*/  SHF.R.S32.HI R95, RZ, 0x1f, R178 ;  /* 0x0000001fff5f7819 */ /* 0x000fc400000114b2 */
[----:B------:R-:W-:Y:S01]  /*1270*/  IMAD R16, R0, c[0x0][0x2b8], R9 ;  /* 0x0000ae0000107a24 */ /* 0x000fe200078e0209 */
[----:B------:R3:W-:Y:S01]  /*1280*/  @!P0 LDGSTS.E.BYPASS.LTC128B.128 [R93+0x100], [R6.64], !P4 ;  /* 0x00100000065d8fae */ /* 0x0007e2000e101d4c */
[----:B------:R-:W-:Y:S01]  /*1290*/  @!P0 IMAD.WIDE R8, R176, 0x2, R2 ;  /* 0x00000002b0088825 */ /* 0x000fe200078e0202 */
[----:B------:R-:W-:Y:S02]  /*12a0*/  IADD3 R0, R15, 0x20, RZ ;  /* 0x000000200f007810 */ /* 0x000fe40007ffe0ff */
[----:B------:R-:W-:Y:S02]  /*12b0*/  SHF.R.S32.HI R12, RZ, 0x1f, R16 ;  /* 0x0000001fff0c7819 */ /* 0x000fe40000011410 */
[----:B------:R4:W-:Y:S01]  /*12c0*/  @!P0 LDGSTS.E.BYPASS.LTC128B.128 [R93+0x4100], [R8.64], !P3 ;  /* 0x04100000085d8fae */ /* 0x0009e2000d901d4c */
[----:B------:R-:W-:Y:S01]  /*12d0*/  SHF.R.S32.HI R96, RZ, 0x1f, R176 ;  /* 0x0000001fff607819 */ /* 0x000fe200000114b0 */
[----:B---3--:R-:W-:-:S04]  /*12e0*/  @!P0 IMAD.WIDE R6, R178, 0x2, R2 ;  /* 0x00000002b2068825 */ /* 0x008fc800078e0202 */
[----:B------:R-:W-:Y:S01]  /*12f0*/  @!P0 IMAD.WIDE R2, R177, 0x2, R2 ;  /* 0x00000002b1028825 */ /* 0x000fe200078e0202 */
[----:B------:R3:W-:Y:S04]  /*1300*/  @!P0 LDGSTS.E.BYPASS.LTC128B.128 [R93+0x8100], [R6.64], !P2 ;  /* 0x08100000065d8fae */ /* 0x0007e8000d101d4c */
[----:B------:R5:W-:Y:S01]  /*1310*/  @!P0 LDGSTS.E.BYPASS.LTC128B.128 [R93+0xc100], [R2.64], !P5 ;  /* 0x0c100000025d8fae */ /* 0x000be2000e901d4c */
[----:B------:R-:W-:Y:S01]  /*1320*/  ISETP.GE.AND P0, PT, R0, R20, PT ;  /* 0x000000140000720c */ /* 0x000fe20003f06270 */
[----:B------:R-:W-:-:S04]  /*1330*/  IMAD R0, R12, c[0x0][0x1e0], RZ ;  /* 0x000078000c007a24 */ /* 0x000fc800078e02ff */
[----:B------:R-:W-:-:S08]  /*1340*/  IMAD R0, R16, c[0x0][0x1e4], R0 ;  /* 0x0000790010007a24 */ /* 0x000fd000078e0200 */
[----:B-1----:R-:W-:-:S04]  /*1350*/  @!P0 IMAD.WIDE R10, R133, 0x2, R4 ;  /* 0x00000002850a8825 */ /* 0x002fc800078e0204 */
[----:B----4-:R-:W-:Y:S01]  /*1360*/  @!P0 IMAD.WIDE R8, R176, 0x2, R4 ;  /* 0x00000002b0088825 */ /* 0x010fe200078e0204 */
[----:B------:R2:W-:Y:S01]  /*1370*/  @!P0 LDGSTS.E.BYPASS.LTC128B.128 [R93+0x1100], [R10.64], !P4 ;  /* 0x011000000a5d8fae */ /* 0x0005e2000e101d4c */
[----:B---3--:R-:W-:-:S03]  /*1380*/  IADD3 R6, R15, 0x40, RZ ;  /* 0x000000400f067810 */ /* 0x008fc60007ffe0ff */
[----:B------:R1:W-:Y:S01]  /*1390*/  @!P0 LDGSTS.E.BYPASS.LTC128B.128 [R93+0x5100], [R8.64], !P3 ;  /* 0x05100000085d8fae */ /* 0x0003e2000d901d4c */
[----:B-----5:R-:W-:Y:S01]  /*13a0*/  IMAD.WIDE.U32 R2, R16, c[0x0][0x1e0], RZ ;  /* 0x0000780010027a25 */ /* 0x020fe200078e00ff */
[----:B------:R-:W-:-:S03]  /*13b0*/  ISETP.GE.AND P1, PT, R6, R20, PT ;  /* 0x000000140600720c */ /* 0x000fc60003f26270 */
[----:B------:R-:W-:-:S04]  /*13c0*/  @!P0 IMAD.WIDE R6, R178, 0x2, R4 ;  /* 0x00000002b2068825 */ /* 0x000fc800078e0204 */
[----:B------:R-:W-:Y:S01]  /*13d0*/  IMAD.IADD R3, R3, 0x1, R0 ;  /* 0x0000000103037824 */ /* 0x000fe200078e0200 */
[----:B------:R3:W-:Y:S01]  /*13e0*/  @!P0 LDGSTS.E.BYPASS.LTC128B.128 [R93+0x9100], [R6.64], !P2 ;  /* 0x09100000065d8fae */ /* 0x0007e2000d101d4c */
[----:B------:R-:W-:-:S04]  /*13f0*/  @!P0 IMAD.WIDE R4, R177, 0x2, R4 ;  /* 0x00000002b1048825 */ /* 0x000fc800078e0204 */
[----:B------:R-:W-:Y:S01]  /*1400*/  IMAD R0, R12, c[0x0][0x208], RZ ;  /* 0x000082000c007a24 */ /* 0x000fe200078e02ff */
[----:B------:R4:W-:Y:S03]  /*1410*/  @!P0 LDGSTS.E.BYPASS.LTC128B.128 [R93+0xd100], [R4.64], !P5 ;  /* 0x0d100000045d8fae */ /* 0x0009e6000e901d4c */
[C---:B------:R-:W-:Y:S02]  /*1420*/  IMAD R0, R16.reuse, c[0x0][0x20c], R0 ;  /* 0x0000830010007a24 */ /* 0x040fe400078e0200 */
[----:B---3--:R-:W-:-:S04]  /*1430*/  IMAD.WIDE.U32 R6, R16, c[0x0][0x208], RZ ;  /* 0x0000820010067a25 */ /* 0x008fc800078e00ff */
[----:B------:R-:W-:Y:S01]  /*1440*/  IMAD.IADD R7, R7, 0x1, R0 ;  /* 0x0000000107077824 */ /* 0x000fe200078e0200 */
[----:B--2---:R-:W-:Y:S01]  /*1450*/  SHF.R.S32.HI R10, RZ, 0x1f, R21 ;  /* 0x0000001fff0a7819 */ /* 0x004fe20000011415 */
[C---:B----4-:R-:W-:Y:S01]  /*1460*/  IMAD.WIDE.U32 R4, R21.reuse, c[0x0][0x1f0], R2 ;  /* 0x00007c0015047a25 */ /* 0x050fe200078e0002 */
[----:B------:R-:W-:Y:S03]  /*1470*/  STL [R1+0x8], R21 ;  /* 0x0000081501007387 */ /* 0x000fe60000100800 */
[----:B-1----:R-:W-:Y:S01]  /*1480*/  IMAD R8, R10, c[0x0][0x1f0], RZ ;  /* 0x00007c000a087a24 */ /* 0x002fe200078e02ff */
[----:B------:R-:W-:Y:S01]  /*1490*/  SHFL.IDX PT, R2, R13, 0x2, 0x181f ;  /* 0x00581f000d027f89 */ /* 0x000fe200000e0000 */
[----:B------:R-:W-:-:S03]  /*14a0*/  IMAD.WIDE.U32 R6, R21, c[0x0][0x218], R6 ;  /* 0x0000860015067a25 */ /* 0x000fc600078e0006 */
[----:B------:R-:W1:Y:S01]  /*14b0*/  SHFL.IDX PT, R3, R14, 0x2, 0x181f ;  /* 0x00581f000e037f89 */ /* 0x000e6200000e0000 */
[----:B------:R-:W-:Y:S01]  /*14c0*/  IMAD R0, R21, c[0x0][0x1f4], R8 ;  /* 0x00007d0015007a24 */ /* 0x000fe200078e0208 */
[----:B------:R-:W-:Y:S02]  /*14d0*/  IADD3 R8, P0, R4, UR20, RZ ;  /* 0x0000001404087c10 */ /* 0x000fe4000ff1e0ff */
[----:B------:R-:W-:Y:S02]  /*14e0*/  STL [R1+0x4], R93 ;  /* 0x0000045d01007387 */ /* 0x000fe40000100800 */
[----:B------:R-:W-:Y:S01]  /*14f0*/  IADD3.X R9, R5, UR18, R0, P0, !PT ;  /* 0x0000001205097c10 */ /* 0x000fe200087fe400 */
[----:B------:R-:W-:Y:S01]  /*1500*/  IMAD R0, R10, c[0x0][0x218], RZ ;  /* 0x000086000a007a24 */ /* 0x000fe200078e02ff */
[C---:B------:R-:W-:Y:S01]  /*1510*/  LEA R17, P0, R8.reuse, c[0x0][0x1c8], 0x1 ;  /* 0x0000720008117a11 */ /* 0x040fe200078008ff */
[----:B------:R2:W-:Y:S04]  /*1520*/  STL [R1+0xc], R16 ;  /* 0x00000c1001007387 */ /* 0x0005e80000100800 */
[----:B------:R-:W-:Y:S04]  /*1530*/  SHFL.IDX PT, R4, R13, 0x3, 0x181f ;  /* 0x00781f000d047f89 */ /* 0x000fe800000e0000 */
[----:B------:R-:W3:Y:S01]  /*1540*/  SHFL.IDX PT, R5, R14, 0x3, 0x181f ;  /* 0x00781f000e057f89 */ /* 0x000ee200000e0000 */
[----:B--2---:R-:W-:Y:S01]  /*1550*/  LEA.HI.X R16, R8, c[0x0][0x1cc], R9, 0x1, P0 ;  /* 0x0000730008107a11 */ /* 0x004fe200000f0c09 */
[----:B------:R-:W-:Y:S01]  /*1560*/  IMAD R8, R21, c[0x0][0x21c], R0 ;  /* 0x0000870015087a24 */ /* 0x000fe200078e0200 */
[----:B------:R-:W-:-:S02]  /*1570*/  IADD3 R0, P0, R6, UR22, RZ ;  /* 0x0000001606007c10 */ /* 0x000fc4000ff1e0ff */
[----:B------:R-:W-:Y:S02]  /*1580*/  IADD3 R21, -R18, UR10, RZ ;  /* 0x0000000a12157c10 */ /* 0x000fe4000fffe1ff */
[----:B------:R-:W-:Y:S01]  /*1590*/  IADD3.X R6, R7, UR4, R8, P0, !PT ;  /* 0x0000000407067c10 */ /* 0x000fe200087fe408 */
[----:B-1----:R-:W-:Y:S01]  /*15a0*/  @!P1 IMAD.WIDE R8, R133, 0x2, R2 ;  /* 0x0000000285089825 */ /* 0x002fe200078e0202 */
[C---:B------:R-:W-:Y:S02]  /*15b0*/  LEA R10, P0, R0.reuse, c[0x0][0x1f8], 0x1 ;  /* 0x00007e00000a7a11 */ /* 0x040fe400078008ff */
[----:B------:R-:W-:Y:S02]  /*15c0*/  IADD3 R7, R15, 0x60, RZ ;  /* 0x000000600f077810 */ /* 0x000fe40007ffe0ff */
[----:B------:R-:W-:Y:S01]  /*15d0*/  LEA.HI.X R0, R0, c[0x0][0x1fc], R6, 0x1, P0 ;  /* 0x00007f0000007a11 */ /* 0x000fe200000f0c06 */
[----:B------:R-:W1:Y:S01]  /*15e0*/  SHFL.IDX PT, R13, R10, RZ, 0x181f ;  /* 0x00181fff0a0d7589 */ /* 0x000e6200000e0000 */
[----:B------:R-:W-:Y:S01]  /*15f0*/  ISETP.GE.AND P0, PT, R7, R20, PT ;  /* 0x000000140700720c */ /* 0x000fe20003f06270 */
[--C-:B------:R-:W-:Y:S01]  /*1600*/  @!P1 IMAD.WIDE R6, R176, 0x2, R2.reuse ;  /* 0x00000002b0069825 */ /* 0x100fe200078e0202 */
[----:B------:R-:W-:Y:S01]  /*1610*/  LEA.HI R20, R36, R132, RZ, 0x4 ;  /* 0x0000008424147211 */ /* 0x000fe200078f20ff */
[----:B------:R2:W4:Y:S04]  /*1620*/  SHFL.IDX PT, R14, R10, 0x1, 0x181f ;  /* 0x00381f000a0e7f89 */ /* 0x00052800000e0000 */
[----:B------:R5:W-:Y:S04]  /*1630*/  @!P1 LDGSTS.E.BYPASS.LTC128B.128 [R93+0x2100], [R8.64], !P4 ;  /* 0x02100000085d9fae */ /* 0x000be8000e101d4c */
[----:B------:R1:W-:Y:S04]  /*1640*/  @!P1 LDGSTS.E.BYPASS.LTC128B.128 [R93+0x6100], [R6.64], !P3 ;  /* 0x06100000065d9fae */ /* 0x0003e8000d901d4c */
[----:B------:R-:W3:Y:S04]  /*1650*/  SHFL.IDX PT, R12, R0, RZ, 0x181f ;  /* 0x00181fff000c7589 */ /* 0x000ee800000e0000 */
[----:B------:R4:W4:Y:S01]  /*1660*/  SHFL.IDX PT, R15, R0, 0x1, 0x181f ;  /* 0x00381f00000f7f89 */ /* 0x00092200000e0000 */
[----:B--2---:R-:W-:-:S05]  /*1670*/  @!P1 IMAD.WIDE R10, R178, 0x2, R2 ;  /* 0x00000002b20a9825 */ /* 0x004fca00078e0202 */
[----:B------:R2:W-:Y:S01]  /*1680*/  @!P1 LDGSTS.E.BYPASS.LTC128B.128 [R93+0xa100], [R10.64], !P2 ;  /* 0x0a1000000a5d9fae */ /* 0x0005e2000d101d4c */
[----:B-----5:R-:W-:-:S03]  /*1690*/  @!P1 IMAD.WIDE R8, R177, 0x2, R2 ;  /* 0x00000002b1089825 */ /* 0x020fc600078e0202 */
[----:B-1----:R-:W-:Y:S01]  /*16a0*/  SHFL.IDX PT, R6, R17, RZ, 0x181f ;  /* 0x00181fff11067589 */ /* 0x002fe200000e0000 */
[----:B---3--:R-:W-:-:S03]  /*16b0*/  @!P0 IMAD.WIDE R2, R133, 0x2, R4 ;  /* 0x0000000285028825 */ /* 0x008fc600078e0204 */
[----:B------:R-:W1:Y:S01]  /*16c0*/  SHFL.IDX PT, R7, R16, RZ, 0x181f ;  /* 0x00181fff10077589 */ /* 0x000e6200000e0000 */
[----:B----4-:R-:W-:-:S03]  /*16d0*/  LOP3.LUT R0, R20, 0xfffffff0, RZ, 0xc0, !PT ;  /* 0xfffffff014007812 */ /* 0x010fc600078ec0ff */
[----:B------:R3:W-:Y:S01]  /*16e0*/  @!P1 LDGSTS.E.BYPASS.LTC128B.128 [R93+0xe100], [R8.64], !P5 ;  /* 0x0e100000085d9fae */ /* 0x0007e2000e901d4c */
[----:B------:R-:W-:Y:S01]  /*16f0*/  ISETP.GE.AND P1, PT, R21, 0x1, PT ;  /* 0x000000011500780c */ /* 0x000fe20003f26270 */
[----:B------:R-:W-:Y:S02]  /*1700*/  IMAD.IADD R0, R132, 0x1, -R0 ;  /* 0x0000000184007824 */ /* 0x000fe400078e0a00 */
[----:B------:R4:W-:Y:S01]  /*1710*/  @!P0 LDGSTS.E.BYPASS.LTC128B.128 [R93+0x3100], [R2.64], !P4 ;  /* 0x03100000025d8fae */ /* 0x0009e2000e101d4c */
[----:B------:R-:W-:Y:S01]  /*1720*/  ISETP.GE.AND P4, PT, R58, c[0x0][0x1d4], PT ;  /* 0x000075003a007a0c */ /* 0x000fe20003f86270 */
[----:B--2---:R-:W-:-:S04]  /*1730*/  IMAD.WIDE R10, R133, 0x2, RZ ;  /* 0x00000002850a7825 */ /* 0x004fc800078e02ff */
[----:B---3--:R-:W-:-:S04]  /*1740*/  @!P0 IMAD.WIDE R8, R176, 0x2, R4 ;  /* 0x00000002b0088825 */ /* 0x008fc800078e0204 */
[--C-:B----4-:R-:W-:Y:S01]  /*1750*/  @!P0 IMAD.WIDE R2, R178, 0x2, R4.reuse ;  /* 0x00000002b2028825 */ /* 0x110fe200078e0204 */
[----:B------:R2:W-:Y:S01]  /*1760*/  @!P0 LDGSTS.E.BYPASS.LTC128B.128 [R93+0x7100], [R8.64], !P3 ;  /* 0x07100000085d8fae */ /* 0x0005e2000d901d4c */
[----:B------:R-:W-:Y:S02]  /*1770*/  ISETP.GE.AND P3, PT, R56, c[0x0][0x1d4], PT ;  /* 0x0000750038007a0c */ /* 0x000fe40003f66270 */
[----:B------:R-:W-:Y:S01]  /*1780*/  @!P0 IMAD.WIDE R4, R177, 0x2, R4 ;  /* 0x00000002b1048825 */ /* 0x000fe200078e0204 */
[----:B------:R3:W-:Y:S01]  /*1790*/  @!P0 LDGSTS.E.BYPASS.LTC128B.128 [R93+0xb100], [R2.64], !P2 ;  /* 0x0b100000025d8fae */ /* 0x0007e2000d101d4c */
[----:B------:R-:W-:-:S03]  /*17a0*/  IADD3 R30, P2, R13, R10, RZ ;  /* 0x0000000a0d1e7210 */ /* 0x000fc60007f5e0ff */
[----:B------:R4:W-:Y:S01]  /*17b0*/  @!P0 LDGSTS.E.BYPASS.LTC128B.128 [R93+0xf100], [R4.64], !P5 ;  /* 0x0f100000045d8fae */ /* 0x0009e2000e901d4c */
[----:B------:R-:W-:Y:S01]  /*17c0*/  IADD3 R26, P0, R10, R14, RZ ;  /* 0x0000000e0a1a7210 */ /* 0x000fe20007f1e0ff */
[----:B------:R-:W-:Y:S01]  /*17d0*/  IMAD.X R31, R12, 0x1, R11, P2 ;  /* 0x000000010c1f7824 */ /* 0x000fe200010e060b */
[----:B------:R-:W-:Y:S01]  /*17e0*/  ISETP.GE.AND P5, PT, R57, c[0x0][0x1d4], PT ;  /* 0x0000750039007a0c */ /* 0x000fe20003fa6270 */
[----:B------:R-:W0:Y:S02]  /*17f0*/  LDGDEPBAR ;  /* 0x00000000000079af */ /* 0x000e240000000000 */
[----:B------:R-:W-:Y:S02]  /*1800*/  IMAD.X R27, R11, 0x1, R15, P0 ;  /* 0x000000010b1b7824 */ /* 0x000fe400000e060f */
[----:B-1----:R-:W-:-:S04]  /*1810*/  @P1 IMAD.WIDE R10, R176, 0x2, R6 ;  /* 0x00000002b00a1825 */ /* 0x002fc800078e0206 */
[----:B--2---:R-:W-:-:S04]  /*1820*/  @P1 IMAD.WIDE R8, R178, 0x2, R6 ;  /* 0x00000002b2081825 */ /* 0x004fc800078e0206 */
[----:B---3--:R-:W-:-:S04]  /*1830*/  IMAD.WIDE R2, R176, 0x2, RZ ;  /* 0x00000002b0027825 */ /* 0x008fc800078e02ff */
[----:B----4-:R-:W-:Y:S01]  /*1840*/  @P1 IMAD.WIDE R4, R133, 0x2, R6 ;  /* 0x0000000285041825 */ /* 0x010fe200078e0206 */
[----:B------:R-:W-:Y:S02]  /*1850*/  IADD3 R28, P2, R13, R2, RZ ;  /* 0x000000020d1c7210 */ /* 0x000fe40007f5e0ff */
[----:B------:R-:W-:Y:S02]  /*1860*/  IADD3 R24, P0, R2, R14, RZ ;  /* 0x0000000e02187210 */ /* 0x000fe40007f1e0ff */
[----:B------:R1:W-:Y:S01]  /*1870*/  @P1 LDGSTS.E.BYPASS.LTC128B.128 [R93+0x10100], [R4.64], !P6 ;  /* 0x10100000045d1fae */ /* 0x0003e2000f101d4c */
[----:B------:R-:W-:Y:S02]  /*1880*/  IMAD.X R29, R12, 0x1, R3, P2 ;  /* 0x000000010c1d7824 */ /* 0x000fe400010e0603 */
[----:B------:R-:W-:Y:S01]  /*1890*/  IMAD.X R25, R3, 0x1, R15, P0 ;  /* 0x0000000103197824 */ /* 0x000fe200000e060f */
[----:B------:R-:W-:Y:S01]  /*18a0*/  SHFL.IDX PT, R2, R17, 0x1, 0x181f ;  /* 0x00381f0011027f89 */ /* 0x000fe200000e0000 */
[----:B------:R-:W-:-:S03]  /*18b0*/  ISETP.GT.AND P0, PT, R21, 0x20, PT ;  /* 0x000000201500780c */ /* 0x000fc60003f04270 */
[----:B------:R-:W2:Y:S04]  /*18c0*/  SHFL.IDX PT, R3, R16, 0x1, 0x181f ;  /* 0x00381f0010037f89 */ /* 0x000ea800000e0000 */
[----:B------:R3:W-:Y:S04]  /*18d0*/  @P1 LDGSTS.E.BYPASS.LTC128B.128 [R93+0x12100], [R10.64], !P5 ;  /* 0x121000000a5d1fae */ /* 0x0007e8000e901d4c */
[----:B------:R4:W-:Y:S01]  /*18e0*/  @P1 LDGSTS.E.BYPASS.LTC128B.128 [R93+0x14100], [R8.64], !P4 ;  /* 0x14100000085d1fae */ /* 0x0009e2000e101d4c */
[----:B-1----:R-:W-:-:S04]  /*18f0*/  @P1 IMAD.WIDE R4, R177, 0x2, R6 ;  /* 0x00000002b1041825 */ /* 0x002fc800078e0206 */
[----:B------:R-:W-:Y:S01]  /*1900*/  IMAD.WIDE R6, R178, 0x2, RZ ;  /* 0x00000002b2067825 */ /* 0x000fe200078e02ff */
[----:B------:R1:W-:Y:S04]  /*1910*/  @P1 LDGSTS.E.BYPASS.LTC128B.128 [R93+0x16100], [R4.64], !P3 ;  /* 0x16100000045d1fae */ /* 0x0003e8000d901d4c */
[----:B------:R-:W-:Y:S02]  /*1920*/  IADD3 R22, P1, R13, R6, RZ ;  /* 0x000000060d167210 */ /* 0x000fe40007f3e0ff */
[----:B---3--:R-:W-:-:S03]  /*1930*/  SHF.R.S32.HI R11, RZ, 0x1f, R0 ;  /* 0x0000001fff0b7819 */ /* 0x008fc60000011400 */
[----:B------:R-:W-:Y:S01]  /*1940*/  IMAD.X R23, R12, 0x1, R7, P1 ;  /* 0x000000010c177824 */ /* 0x000fe200008e0607 */
[----:B------:R-:W-:Y:S02]  /*1950*/  IADD3 R34, P1, R6, R14, RZ ;  /* 0x0000000e06227210 */ /* 0x000fe40007f3e0ff */
[----:B----4-:R-:W-:Y:S02]  /*1960*/  SHF.R.S32.HI R8, RZ, 0x4, R20 ;  /* 0x00000004ff087819 */ /* 0x010fe40000011414 */
[----:B------:R-:W-:Y:S01]  /*1970*/  LEA.HI R11, R11, R0, RZ, 0x3 ;  /* 0x000000000b0b7211 */ /* 0x000fe200078f18ff */
[----:B------:R-:W-:Y:S01]  /*1980*/  IMAD.X R35, R7, 0x1, R15, P1 ;  /* 0x0000000107237824 */ /* 0x000fe200008e060f */
[----:B------:R-:W-:Y:S02]  /*1990*/  LEA.HI R6, R20, R8, RZ, 0x1 ;  /* 0x0000000814067211 */ /* 0x000fe400078f08ff */
[----:B------:R-:W-:Y:S02]  /*19a0*/  LOP3.LUT R10, R11, 0xfffffff8, RZ, 0xc0, !PT ;  /* 0xfffffff80b0a7812 */ /* 0x000fe400078ec0ff */
[----:B------:R-:W-:Y:S01]  /*19b0*/  LOP3.LUT R9, R6, 0xfffffffe, RZ, 0xc0, !PT ;  /* 0xfffffffe06097812 */ /* 0x000fe200078ec0ff */
[----:B--2---:R-:W-:-:S04]  /*19c0*/  @P0 IMAD.WIDE R6, R133, 0x2, R2 ;  /* 0x0000000285060825 */ /* 0x004fc800078e0202 */
[----:B------:R-:W-:Y:S01]  /*19d0*/  IMAD.IADD R10, R0, 0x1, -R10 ;  /* 0x00000001000a7824 */ /* 0x000fe200078e0a0a */
[----:B------:R2:W-:Y:S01]  /*19e0*/  @P0 LDGSTS.E.BYPASS.LTC128B.128 [R93+0x11100], [R6.64], !P6 ;  /* 0x11100000065d0fae */ /* 0x0005e2000f101d4c */
[----:B-1----:R-:W-:-:S04]  /*19f0*/  IMAD.WIDE R4, R177, 0x2, RZ ;  /* 0x00000002b1047825 */ /* 0x002fc800078e02ff */
[----:B------:R-:W-:Y:S01]  /*1a00*/  IMAD.IADD R9, R8, 0x1, -R9 ;  /* 0x0000000108097824 */ /* 0x000fe200078e0a09 */
[----:B------:R-:W-:Y:S01]  /*1a10*/  IADD3 R16, P1, R13, R4, RZ ;  /* 0x000000040d107210 */ /* 0x000fe20007f3e0ff */
[----:B------:R-:W-:-:S04]  /*1a20*/  IMAD.SHL.U32 R0, R10, 0x40, RZ ;  /* 0x000000400a007824 */ /* 0x000fc800078e00ff */
[----:B------:R-:W-:Y:S01]  /*1a30*/  IMAD.X R17, R12, 0x1, R5, P1 ;  /* 0x000000010c117824 */ /* 0x000fe200008e0605 */
[----:B------:R-:W-:Y:S02]  /*1a40*/  IADD3 R32, P1, R4, R14, RZ ;  /* 0x0000000e04207210 */ /* 0x000fe40007f3e0ff */
[----:B------:R-:W-:-:S03]  /*1a50*/  LOP3.LUT R0, R0, 0x1c0, RZ, 0xc0, !PT ;  /* 0x000001c000007812 */ /* 0x000fc600078ec0ff */
[----:B------:R-:W-:Y:S01]  /*1a60*/  IMAD.X R33, R5, 0x1, R15, P1 ;  /* 0x0000000105217824 */ /* 0x000fe200008e060f */
[----:B------:R-:W-:Y:S01]  /*1a70*/  R2P PR, R10, 0x6 ;  /* 0x000000060a007804 */ /* 0x000fe20000000000 */
[----:B------:R-:W-:-:S05]  /*1a80*/  @P0 IMAD.WIDE R4, R176, 0x2, R2 ;  /* 0x00000002b0040825 */ /* 0x000fca00078e0202 */
[----:B------:R1:W-:Y:S01]  /*1a90*/  @P0 LDGSTS.E.BYPASS.LTC128B.128 [R93+0x13100], [R4.64], !P5 ;  /* 0x13100000045d0fae */ /* 0x0003e2000e901d4c */
[----:B--2---:R-:W-:-:S04]  /*1aa0*/  @P0 IMAD.WIDE R6, R178, 0x2, R2 ;  /* 0x00000002b2060825 */ /* 0x004fc800078e0202 */
[----:B------:R-:W-:Y:S01]  /*1ab0*/  @P0 IMAD.WIDE R2, R177, 0x2, R2 ;  /* 0x00000002b1020825 */ /* 0x000fe200078e0202 */
[----:B------:R2:W-:Y:S04]  /*1ac0*/  @P0 LDGSTS.E.BYPASS.LTC128B.128 [R93+0x15100], [R6.64], !P4 ;  /* 0x15100000065d0fae */ /* 0x0005e8000e101d4c */
[----:B------:R3:W-:Y:S01]  /*1ad0*/  @P0 LDGSTS.E.BYPASS.LTC128B.128 [R93+0x17100], [R2.64], !P3 ;  /* 0x17100000025d0fae */ /* 0x0007e2000d901d4c */
[----:B------:R-:W-:-:S03]  /*1ae0*/  LOP3.LUT P0, RZ, R19, 0x2, RZ, 0xc0, !PT ;  /* 0x0000000213ff7812 */ /* 0x000fc6000780c0ff */
[----:B------:R-:W0:Y:S01]  /*1af0*/  LDGDEPBAR ;  /* 0x00000000000079af */ /* 0x000e220000000000 */
[----:B-1----:R-:W-:Y:S02]  /*1b00*/  IMAD.SHL.U32 R4, R9, 0x8, RZ ;  /* 0x0000000809047824 */ /* 0x002fe400078e00ff */
[----:B------:R-:W-:-:S03]  /*1b10*/  IMAD.SHL.U32 R5, R19, 0x40, RZ ;  /* 0x0000004013057824 */ /* 0x000fc600078e00ff */
[----:B------:R-:W-:Y:S01]  /*1b20*/  LOP3.LUT R4, R0, 0x8, R4, 0xf8, !PT ;  /* 0x0000000800047812 */ /* 0x000fe200078ef804 */
[----:B--2---:R-:W-:Y:S02]  /*1b30*/  IMAD.MOV.U32 R6, RZ, RZ, 0x10 ;  /* 0x00000010ff067424 */ /* 0x004fe400078e00ff */
[----:B------:R-:W-:Y:S01]  /*1b40*/  IMAD.MOV.U32 R7, RZ, RZ, 0x20 ;  /* 0x00000020ff077424 */ /* 0x000fe200078e00ff */
[----:B---3--:R-:W-:Y:S01]  /*1b50*/  SHF.R.U32.HI R3, RZ, 0x3, R0 ;  /* 0x00000003ff037819 */ /* 0x008fe20000011600 */
[----:B------:R-:W-:Y:S01]  /*1b60*/  IMAD.SHL.U32 R2, R18, 0x8, RZ ;  /* 0x0000000812027824 */ /* 0x000fe200078e00ff */
[----:B------:R-:W-:Y:S01]  /*1b70*/  LOP3.LUT R0, R5, 0x1c0, RZ, 0xc0, !PT ;  /* 0x000001c005007812 */ /* 0x000fe200078ec0ff */
[----:B------:R-:W-:-:S04]  /*1b80*/  DEPBAR.LE SB0, 0x1 ;  /* 0x000080400000791a */ /* 0x000fc80000000000 */
[----:B------:R-:W-:Y:S01]  /*1b90*/  LOP3.LUT R5, R4, R3, RZ, 0x3c, !PT ;  /* 0x0000000304057212 */ /* 0x000fe200078e3cff */
[----:B------:R-:W-:Y:S01]  /*1ba0*/  IMAD.SHL.U32 R4, R11, 0x40, RZ ;  /* 0x000000400b047824 */ /* 0x000fe200078e00ff */
[----:B------:R-:W-:Y:S01]  /*1bb0*/  LOP3.LUT R3, R0, 0x8, R2, 0xf8, !PT ;  /* 0x0000000800037812 */ /* 0x000fe200078ef802 */
[----:B------:R-:W-:Y:S01]  /*1bc0*/  IMAD.SHL.U32 R2, R92, 0x20, RZ ;  /* 0x000000205c027824 */ /* 0x000fe200078e00ff */
[----:B------:R-:W-:Y:S02]  /*1bd0*/  SHF.R.U32.HI R0, RZ, 0x3, R0 ;  /* 0x00000003ff007819 */ /* 0x000fe40000011600 */
[----:B------:R-:W-:Y:S02]  /*1be0*/  LOP3.LUT R4, R5, 0xfffffe00, R4, 0xf8, !PT ;  /* 0xfffffe0005047812 */ /* 0x000fe400078ef804 */
[----:B------:R-:W-:Y:S02]  /*1bf0*/  LOP3.LUT R2, R2, 0x7ffffc00, RZ, 0xc0, !PT ;  /* 0x7ffffc0002027812 */ /* 0x000fe400078ec0ff */
[----:B------:R-:W-:-:S02]  /*1c00*/  LOP3.LUT R0, R3, R0, RZ, 0x3c, !PT ;  /* 0x0000000003007212 */ /* 0x000fc400078e3cff */
[----:B------:R-:W-:Y:S01]  /*1c10*/  SEL R5, R6, 0xfffffff0, !P1 ;  /* 0xfffffff006057807 */ /* 0x000fe20004800000 */
[----:B------:R-:W-:Y:S01]  /*1c20*/  IMAD.IADD R2, R4, 0x1, R2 ;  /* 0x0000000104027824 */ /* 0x000fe200078e0202 */
[----:B------:R-:W-:Y:S01]  /*1c30*/  BAR.SYNC.DEFER_BLOCKING 0x0 ;  /* 0x0000000000007b1d */ /* 0x000fe20000010000 */
[----:B------:R-:W-:Y:S01]  /*1c40*/  IMAD R0, R9, 0x200, R0 ;  /* 0x0000020009007824 */ /* 0x000fe200078e0200 */
[----:B------:R-:W-:Y:S01]  /*1c50*/  ISETP.GE.AND P1, PT, R133, c[0x0][0x1d4], PT ;  /* 0x0000750085007a0c */ /* 0x000fe20003f26270 */
[C---:B------:R-:W-:Y:S01]  /*1c60*/  IMAD.SHL.U32 R232, R2.reuse, 0x2, RZ ;  /* 0x0000000202e87824 */ /* 0x040fe200078e00ff */
[----:B------:R-:W-:Y:S01]  /*1c70*/  LEA R240, R2, 0x100, 0x1 ;  /* 0x0000010002f07811 */ /* 0x000fe200078e08ff */
[----:B------:R-:W-:Y:S01]  /*1c80*/  IMAD.SHL.U32 R134, R0, 0x2, RZ ;  /* 0x0000000200867824 */ /* 0x000fe200078e00ff */
[----:B------:R-:W-:Y:S02]  /*1c90*/  SEL R0, R7, 0xffffffe0, !P2 ;  /* 0xffffffe007007807 */ /* 0x000fe40005000000 */
[----:B------:R-:W-:Y:S01]  /*1ca0*/  SEL R3, R6, 0xfffffff0, !P0 ;  /* 0xfffffff006037807 */ /* 0x000fe20004000000 */
[--C-:B------:R-:W-:Y:S01]  /*1cb0*/  IMAD R236, R5, 0x2, R240.reuse ;  /* 0x0000000205ec7824 */ /* 0x100fe200078e02f0 */
[----:B------:R-:W-:Y:S01]  /*1cc0*/  ISETP.LT.OR P0, PT, R21, 0x1, P1 ;  /* 0x000000011500780c */ /* 0x000fe20000f01670 */
[C---:B------:R-:W-:Y:S01]  /*1cd0*/  IMAD R240, R0.reuse, 0x2, R240 ;  /* 0x0000000200f07824 */ /* 0x040fe200078e02f0 */
[----:B------:R-:W-:Y:S01]  /*1ce0*/  ISETP.GE.AND P1, PT, R57, c[0x0][0x1d4], PT ;  /* 0x0000750039007a0c */ /* 0x000fe20003f26270 */
[----:B------:R-:W-:Y:S01]  /*1cf0*/  IMAD R244, R0, 0x2, R236 ;  /* 0x0000000200f47824 */ /* 0x000fe200078e02ec */
[----:B------:R-:W-:Y:S01]  /*1d00*/  ISETP.GE.AND P2, PT, R58, c[0x0][0x1d4], PT ;  /* 0x000075003a007a0c */ /* 0x000fe20003f46270 */
[----:B------:R-:W-:Y:S01]  /*1d10*/  IMAD R6, R3, 0x2, R134 ;  /* 0x0000000203067824 */ /* 0x000fe200078e0286 */
[----:B------:R-:W-:Y:S04]  /*1d20*/  LDSM.16.M88.4 R168, [R232+0x100] ;  /* 0x00010000e8a8783b */ /* 0x000fe80000000200 */
[----:B------:R-:W-:Y:S04]  /*1d30*/  LDSM.16.M88.4 R200, [R232+0x4100] ;  /* 0x00410000e8c8783b */ /* 0x000fe80000000200 */
[----:B------:R-:W-:Y:S04]  /*1d40*/  LDSM.16.M88.4 R216, [R232+0x8100] ;  /* 0x00810000e8d8783b */ /* 0x000fe80000000200 */
[----:B------:R-:W-:Y:S04]  /*1d50*/  LDSM.16.M88.4 R172, [R236] ;  /* 0x00000000ecac783b */ /* 0x000fe80000000200 */
        /* <DEDUP_REMOVED lines=8> */
[----:B------:R-:W-:Y:S04]  /*1de0*/  LDSM.16.M88.4 R232, [R232+0xc100] ;  /* 0x00c10000e8e8783b */ /* 0x000fe80000000200 */
[----:B------:R-:W-:Y:S04]  /*1df0*/  LDSM.16.M88.4 R236, [R236+0xc000] ;  /* 0x00c00000ecec783b */ /* 0x000fe80000000200 */
[----:B------:R-:W-:Y:S04]  /*1e00*/  LDSM.16.M88.4 R240, [R240+0xc000] ;  /* 0x00c00000f0f0783b */ /* 0x000fe80000000200 */
[----:B------:R-:W-:Y:S04]  /*1e10*/  LDSM.16.M88.4 R244, [R244+0xc000] ;  /* 0x00c00000f4f4783b */ /* 0x000fe80000000200 */
[----:B------:R-:W-:Y:S06]  /*1e20*/  BAR.SYNC.DEFER_BLOCKING 0x0 ;  /* 0x0000000000007b1d */ /* 0x000fec0000010000 */
[----:B------:R-:W-:-:S04]  /*1e30*/  DEPBAR.LE SB0, 0x0 ;  /* 0x000080000000791a */ /* 0x000fc80000000000 */
[----:B------:R-:W-:Y:S06]  /*1e40*/  BAR.SYNC.DEFER_BLOCKING 0x0 ;  /* 0x0000000000007b1d */ /* 0x000fec0000010000 */
[----:B------:R-:W-:Y:S04]  /*1e50*/  LDSM.16.M88.4 R44, [R6+0x10100] ;  /* 0x01010000062c783b */ /* 0x000fe80000000200 */
[----:B------:R-:W-:Y:S04]  /*1e60*/  LDSM.16.M88.4 R40, [R6+0x10900] ;  /* 0x010900000628783b */ /* 0x000fe80000000200 */
[----:B------:R-:W-:Y:S04]  /*1e70*/  LDSM.16.M88.4 R68, [R6+0x11100] ;  /* 0x011100000644783b */ /* 0x000fe80000000200 */
[----:B------:R1:W-:Y:S04]  /*1e80*/  LDSM.16.M88.4 R72, [R6+0x11900] ;  /* 0x011900000648783b */ /* 0x0003e80000000200 */
[----:B------:R-:W-:Y:S04]  /*1e90*/  LDSM.16.M88.4 R8, [R134+0x10100] ;  /* 0x010100008608783b */ /* 0x000fe80000000200 */
[----:B------:R-:W2:Y:S04]  /*1ea0*/  LDSM.16.M88.4 R36, [R134+0x10900] ;  /* 0x010900008624783b */ /* 0x000ea80000000200 */
[----:B------:R-:W3:Y:S04]  /*1eb0*/  LDSM.16.M88.4 R48, [R134+0x11100] ;  /* 0x011100008630783b */ /* 0x000ee80000000200 */
[----:B------:R-:W4:Y:S04]  /*1ec0*/  LDSM.16.M88.4 R52, [R134+0x11900] ;  /* 0x011900008634783b */ /* 0x000f280000000200 */
[----:B------:R-:W-:Y:S01]  /*1ed0*/  @!PT LDS RZ, [RZ] ;  /* 0x00000000fffff984 */ /* 0x000fe20000000800 */
[----:B------:R-:W-:Y:S01]  /*1ee0*/  @!PT LDS RZ, [RZ] ;  /* 0x00000000fffff984 */ /* 0x000fe20000000800 */
[----:B------:R-:W-:Y:S01]  /*1ef0*/  @!PT LDS RZ, [RZ] ;  /* 0x00000000fffff984 */ /* 0x000fe20000000800 */
[----:B------:R5:W-:Y:S01]  /*1f00*/  LDGSTS.E.BYPASS.LTC128B.128 [R93+0x100], [R30.64], !P0 ;  /* 0x001000001e5d7fae */ /* 0x000be2000c101d4c */
[----:B------:R-:W-:-:S02]  /*1f10*/  ISETP.LT.OR P0, PT, R21, 0x1, P1 ;  /* 0x000000011500780c */ /* 0x000fc40000f01670 */
[----:B-1----:R-:W-:-:S05]  /*1f20*/  IADD3 R6, R134, 0x10100, RZ ;  /* 0x0001010086067810 */ /* 0x002fca0007ffe0ff */
[----:B------:R-:W-:-:S05]  /*1f30*/  IMAD R84, R3, 0x2, R6 ;  /* 0x0000000203547824 */ /* 0x000fca00078e0206 */
[----:B------:R-:W-:Y:S04]  /*1f40*/  STL [R1], R84 ;  /* 0x0000005401007387 */ /* 0x000fe80000100800 */
[----:B------:R5:W-:Y:S01]  /*1f50*/  LDGSTS.E.BYPASS.LTC128B.128 [R93+0x2100], [R28.64], !P0 ;  /* 0x021000001c5d7fae */ /* 0x000be2000c101d4c */
[C---:B------:R-:W-:Y:S02]  /*1f60*/  ISETP.LT.OR P0, PT, R21.reuse, 0x1, P2 ;  /* 0x000000011500780c */ /* 0x040fe40001701670 */
[----:B------:R-:W-:Y:S01]  /*1f70*/  ISETP.GE.AND P2, PT, R56, c[0x0][0x1d4], PT ;  /* 0x0000750038007a0c */ /* 0x000fe20003f46270 */
[----:B--2---:R-:W-:Y:S10]  /*1f80*/  HMMA.16816.F32 R12, R168, R36, RZ ;  /* 0x00000024a80c723c */ /* 0x004ff400000018ff */
[----:B------:R4:W-:Y:S01]  /*1f90*/  LDGSTS.E.BYPASS.LTC128B.128 [R93+0x4100], [R22.64], !P0 ;  /* 0x04100000165d7fae */ /* 0x0009e2000c101d4c */
[----:B------:R-:W-:Y:S11]  /*1fa0*/  ISETP.LT.OR P0, PT, R21, 0x1, P2 ;  /* 0x000000011500780c */ /* 0x000ff60001701670 */
[----:B------:R-:W-:Y:S02]  /*1fb0*/  @!UPT UIADD3 URZ, URZ, URZ, URZ ;  /* 0x0000003f3f3ff290 */ /* 0x000fe4000fffe03f */
[----:B------:R1:W-:Y:S01]  /*1fc0*/  LDGSTS.E.BYPASS.LTC128B.128 [R93+0x6100], [R16.64], !P0 ;  /* 0x06100000105d7fae */ /* 0x0003e2000c101d4c */
[----:B------:R-:W-:-:S04]  /*1fd0*/  ISETP.GE.AND P0, PT, R133, c[0x0][0x1d4], PT ;  /* 0x0000750085007a0c */ /* 0x000fc80003f06270 */
[C---:B------:R-:W-:Y:S01]  /*1fe0*/  ISETP.LT.OR P0, PT, R21.reuse, 0x21, P0 ;  /* 0x000000211500780c */ /* 0x040fe20000701670 */
[----:B------:R-:W-:Y:S08]  /*1ff0*/  HMMA.16816.F32 R60, R172, R40, R12 ;  /* 0x00000028ac3c723c */ /* 0x000ff0000000180c */
[----:B---3--:R-:W-:Y:S04]  /*2000*/  HMMA.16816.F32 R12, R168, R48, RZ ;  /* 0x00000030a80c723c */ /* 0x008fe800000018ff */
[----:B------:R2:W-:Y:S01]  /*2010*/  LDGSTS.E.BYPASS.LTC128B.128 [R93+0x1100], [R26.64], !P0 ;  /* 0x011000001a5d7fae */ /* 0x0005e2000c101d4c */
[----:B------:R-:W-:-:S02]  /*2020*/  ISETP.LT.OR P0, PT, R21, 0x21, P1 ;  /* 0x000000211500780c */ /* 0x000fc40000f01670 */
[----:B------:R-:W-:-:S04]  /*2030*/  ISETP.GE.AND P1, PT, R58, c[0x0][0x1d4], PT ;  /* 0x000075003a007a0c */ /* 0x000fc80003f26270 */
[----:B------:R-:W-:-:S07]  /*2040*/  ISETP.LT.OR P1, PT, R21, 0x21, P1 ;  /* 0x000000211500780c */ /* 0x000fce0000f21670 */
[----:B------:R2:W-:Y:S01]  /*2050*/  LDGSTS.E.BYPASS.LTC128B.128 [R93+0x3100], [R24.64], !P0 ;  /* 0x03100000185d7fae */ /* 0x0005e2000c101d4c */
[----:B------:R-:W-:Y:S02]  /*2060*/  LOP3.LUT P0, RZ, R19, 0x4, RZ, 0xc0, !PT ;  /* 0x0000000413ff7812 */ /* 0x000fe4000780c0ff */
[C---:B-1----:R-:W-:Y:S02]  /*2070*/  HMMA.16816.F32 R16, R168.reuse, R10, RZ ;  /* 0x0000000aa810723c */ /* 0x042fe400000018ff */
[----:B------:R-:W-:Y:S01]  /*2080*/  SEL R2, R7, 0xffffffe0, !P0 ;  /* 0xffffffe007027807 */ /* 0x000fe20004000000 */
[----:B------:R1:W-:Y:S01]  /*2090*/  LDGSTS.E.BYPASS.LTC128B.128 [R93+0x5100], [R34.64], !P1 ;  /* 0x05100000225d7fae */ /* 0x0003e2000c901d4c */
[----:B------:R-:W-:Y:S02]  /*20a0*/  ISETP.LT.OR P0, PT, R21, 0x21, P2 ;  /* 0x000000211500780c */ /* 0x000fe40001701670 */
[----:B------:R-:W-:Y:S01]  /*20b0*/  ISETP.GT.AND P1, PT, R98, 0x3f, PT ;  /* 0x0000003f6200780c */ /* 0x000fe20003f24270 */
[C---:B------:R-:W-:Y:S01]  /*20c0*/  IMAD R251, R2.reuse, 0x2, R134 ;  /* 0x0000000202fb7824 */ /* 0x040fe200078e0286 */
[----:B----4-:R-:W-:Y:S01]  /*20d0*/  HMMA.16816.F32 R20, R168, R52, RZ ;  /* 0x00000034a814723c */ /* 0x010fe200000018ff */
[----:B------:R-:W-:Y:S01]  /*20e0*/  IMAD R252, R2, 0x2, R84 ;  /* 0x0000000202fc7824 */ /* 0x000fe200078e0254 */
[----:B------:R-:W-:-:S05]  /*20f0*/  IADD3 R2, R93, 0x100, RZ ;  /* 0x000001005d027810 */ /* 0x000fca0007ffe0ff */
[----:B------:R-:W-:Y:S01]  /*2100*/  STL [R1+0x10], R2 ;  /* 0x0000100201007387 */ /* 0x000fe20000100800 */
[----:B------:R-:W-:Y:S03]  /*2110*/  HMMA.16816.F32 R12, R172, R68, R12 ;  /* 0x00000044ac0c723c */ /* 0x000fe6000000180c */
[----:B------:R1:W-:Y:S01]  /*2120*/  LDGSTS.E.BYPASS.LTC128B.128 [R93+0x7100], [R32.64], !P0 ;  /* 0x07100000205d7fae */ /* 0x0003e2000c101d4c */
[----:B------:R-:W-:-:S03]  /*2130*/  PLOP3.LUT P0, PT, PT, PT, UP0, 0x80, 0x0 ;  /* 0x000000000000781c */ /* 0x000fc60003f0f008 */
[----:B------:R-:W-:Y:S01]  /*2140*/  LDSM.16.M88.4 R80, [R252+0x1800] ;  /* 0x00180000fc50783b */ /* 0x000fe20000000200 */
[C---:B--2---:R-:W-:Y:S03]  /*2150*/  HMMA.16816.F32 R24, R168.reuse, R8, RZ ;  /* 0x00000008a818723c */ /* 0x044fe600000018ff */
[----:B------:R-:W-:Y:S04]  /*2160*/  LDSM.16.M88.4 R76, [R134+0x13900] ;  /* 0x01390000864c783b */ /* 0x000fe80000000200 */
[----:B------:R-:W-:Y:S01]  /*2170*/  LDSM.16.M88.4 R88, [R251+0x17900] ;  /* 0x01790000fb58783b */ /* 0x000fe20000000200 */
[----:B------:R-:W-:Y:S03]  /*2180*/  HMMA.16816.F32 R8, R168, R38, RZ ;  /* 0x00000026a808723c */ /* 0x000fe600000018ff */
[----:B------:R-:W-:Y:S04]  /*2190*/  LDSM.16.M88.4 R36, [R251+0x11100] ;  /* 0x01110000fb24783b */ /* 0x000fe80000000200 */
[----:B------:R-:W0:Y:S01]  /*21a0*/  LDGDEPBAR ;  /* 0x00000000000079af */ /* 0x000e220000000000 */
[C---:B------:R-:W-:Y:S03]  /*21b0*/  HMMA.16816.F32 R64, R172.reuse, R46, R16 ;  /* 0x0000002eac40723c */ /* 0x040fe60000001810 */
[----:B------:R-:W-:Y:S04]  /*21c0*/  LDSM.16.M88.4 R16, [R251+0x10900] ;  /* 0x01090000fb10783b */ /* 0x000fe80000000200 */
[----:B-1----:R-:W1:Y:S01]  /*21d0*/  LDSM.16.M88.4 R32, [R251+0x10100] ;  /* 0x01010000fb20783b */ /* 0x002e620000000200 */
[C---:B-----5:R-:W-:Y:S03]  /*21e0*/  HMMA.16816.F32 R28, R172.reuse, R44, R24 ;  /* 0x0000002cac1c723c */ /* 0x060fe60000001818 */
[----:B------:R-:W-:Y:S05]  /*21f0*/  LDSM.16.M88.4 R44, [R252] ;  /* 0x00000000fc2c783b */ /* 0x000fea0000000200 */
[----:B------:R-:W-:Y:S08]  /*2200*/  HMMA.16816.F32 R56, R172, R42, R8 ;  /* 0x0000002aac38723c */ /* 0x000ff00000001808 */
[C---:B------:R-:W-:Y:S01]  /*2210*/  HMMA.16816.F32 R8, R168.reuse, R50, RZ ;  /* 0x00000032a808723c */ /* 0x040fe200000018ff */
[----:B------:R-:W2:Y:S07]  /*2220*/  LDSM.16.M88.4 R48, [R251+0x11900] ;  /* 0x01190000fb30783b */ /* 0x000eae0000000200 */
[----:B------:R-:W-:Y:S01]  /*2230*/  HMMA.16816.F32 R24, R168, R54, RZ ;  /* 0x00000036a818723c */ /* 0x000fe200000018ff */
[----:B------:R-:W-:Y:S07]  /*2240*/  LDSM.16.M88.4 R52, [R134+0x12900] ;  /* 0x012900008634783b */ /* 0x000fee0000000200 */
[C---:B------:R-:W-:Y:S08]  /*2250*/  HMMA.16816.F32 R20, R172.reuse, R72, R20 ;  /* 0x00000048ac14723c */ /* 0x040ff00000001814 */
[C---:B------:R-:W-:Y:S01]  /*2260*/  HMMA.16816.F32 R8, R172.reuse, R70, R8 ;  /* 0x00000046ac08723c */ /* 0x040fe20000001808 */
[----:B------:R-:W-:Y:S07]  /*2270*/  LDSM.16.M88.4 R68, [R252+0x800] ;  /* 0x00080000fc44783b */ /* 0x000fee0000000200 */
[----:B------:R-:W-:Y:S01]  /*2280*/  HMMA.16816.F32 R24, R172, R74, R24 ;  /* 0x0000004aac18723c */ /* 0x000fe20000001818 */
[----:B------:R-:W3:Y:S07]  /*2290*/  LDSM.16.M88.4 R72, [R252+0x1000] ;  /* 0x00100000fc48783b */ /* 0x000eee0000000200 */
[C---:B-1----:R-:W-:Y:S08]  /*22a0*/  HMMA.16816.F32 R28, R192.reuse, R32, R28 ;  /* 0x00000020c01c723c */ /* 0x042ff0000000181c */
[C---:B------:R-:W-:Y:S01]  /*22b0*/  HMMA.16816.F32 R32, R192.reuse, R34, R64 ;  /* 0x00000022c020723c */ /* 0x040fe20000001840 */
[----:B------:R-:W-:Y:S07]  /*22c0*/  LDSM.16.M88.4 R64, [R134+0x13100] ;  /* 0x013100008640783b */ /* 0x000fee0000000200 */
[C---:B------:R-:W-:Y:S08]  /*22d0*/  HMMA.16816.F32 R12, R192.reuse, R36, R12 ;  /* 0x00000024c00c723c */ /* 0x040ff0000000180c */
[C---:B------:R-:W-:Y:S08]  /*22e0*/  HMMA.16816.F32 R8, R192.reuse, R38, R8 ;  /* 0x00000026c008723c */ /* 0x040ff00000001808 */
[C---:B------:R-:W-:Y:S01]  /*22f0*/  HMMA.16816.F32 R40, R192.reuse, R16, R60 ;  /* 0x00000010c028723c */ /* 0x040fe2000000183c */
[----:B------:R-:W-:Y:S07]  /*2300*/  LDSM.16.M88.4 R60, [R84+0x2800] ;  /* 0x00280000543c783b */ /* 0x000fee0000000200 */
[C---:B------:R-:W-:Y:S01]  /*2310*/  HMMA.16816.F32 R56, R192.reuse, R18, R56 ;  /* 0x00000012c038723c */ /* 0x040fe20000001838 */
[----:B------:R-:W-:Y:S07]  /*2320*/  LDSM.16.M88.4 R16, [R84+0x2000] ;  /* 0x002000005410783b */ /* 0x000fee0000000200 */
[C---:B--2---:R-:W-:Y:S08]  /*2330*/  HMMA.16816.F32 R20, R192.reuse, R48, R20 ;  /* 0x00000030c014723c */ /* 0x044ff00000001814 */
[----:B------:R-:W-:Y:S01]  /*2340*/  HMMA.16816.F32 R24, R192, R50, R24 ;  /* 0x00000032c018723c */ /* 0x000fe20000001818 */
[----:B------:R-:W1:Y:S07]  /*2350*/  LDSM.16.M88.4 R48, [R134+0x12100] ;  /* 0x012100008630783b */ /* 0x000e6e0000000200 */
[C---:B------:R-:W-:Y:S08]  /*2360*/  HMMA.16816.F32 R28, R196.reuse, R44, R28 ;  /* 0x0000002cc41c723c */ /* 0x040ff0000000181c */
[C---:B------:R-:W-:Y:S01]  /*2370*/  HMMA.16816.F32 R32, R196.reuse, R46, R32 ;  /* 0x0000002ec420723c */ /* 0x040fe20000001820 */
[----:B------:R-:W-:Y:S07]  /*2380*/  LDSM.16.M88.4 R44, [R251+0x12900] ;  /* 0x01290000fb2c783b */ /* 0x000fee0000000200 */
[C---:B---3--:R-:W-:Y:S08]  /*2390*/  HMMA.16816.F32 R12, R196.reuse, R72, R12 ;  /* 0x00000048c40c723c */ /* 0x048ff0000000180c */
[C---:B------:R-:W-:Y:S01]  /*23a0*/  HMMA.16816.F32 R8, R196.reuse, R74, R8 ;  /* 0x0000004ac408723c */ /* 0x040fe20000001808 */
[----:B------:R-:W-:Y:S07]  /*23b0*/  LDSM.16.M88.4 R72, [R251+0x13900] ;  /* 0x01390000fb48783b */ /* 0x000fee0000000200 */
[C---:B------:R-:W-:Y:S01]  /*23c0*/  HMMA.16816.F32 R36, R196.reuse, R68, R40 ;  /* 0x00000044c424723c */ /* 0x040fe20000001828 */
[----:B------:R-:W-:Y:S07]  /*23d0*/  LDSM.16.M88.4 R40, [R251+0x12100] ;  /* 0x01210000fb28783b */ /* 0x000fee0000000200 */
[C---:B------:R-:W-:Y:S01]  /*23e0*/  HMMA.16816.F32 R56, R196.reuse, R70, R56 ;  /* 0x00000046c438723c */ /* 0x040fe20000001838 */
[----:B------:R-:W2:Y:S07]  /*23f0*/  LDSM.16.M88.4 R68, [R84+0x3000] ;  /* 0x003000005444783b */ /* 0x000eae0000000200 */
[C---:B------:R-:W-:Y:S08]  /*2400*/  HMMA.16816.F32 R20, R196.reuse, R80, R20 ;  /* 0x00000050c414723c */ /* 0x040ff00000001814 */
[----:B------:R-:W-:Y:S01]  /*2410*/  HMMA.16816.F32 R24, R196, R82, R24 ;  /* 0x00000052c418723c */ /* 0x000fe20000001818 */
[----:B------:R-:W3:Y:S07]  /*2420*/  LDSM.16.M88.4 R80, [R84+0x3800] ;  /* 0x003800005450783b */ /* 0x000eee0000000200 */
[C---:B-1----:R-:W-:Y:S08]  /*2430*/  HMMA.16816.F32 R28, R200.reuse, R48, R28 ;  /* 0x00000030c81c723c */ /* 0x042ff0000000181c */
[C---:B------:R-:W-:Y:S01]  /*2440*/  HMMA.16816.F32 R32, R200.reuse, R50, R32 ;  /* 0x00000032c820723c */ /* 0x040fe20000001820 */
[----:B------:R-:W1:Y:S07]  /*2450*/  LDSM.16.M88.4 R48, [R251+0x13100] ;  /* 0x01310000fb30783b */ /* 0x000e6e0000000200 */
[C---:B------:R-:W-:Y:S08]  /*2460*/  HMMA.16816.F32 R12, R200.reuse, R64, R12 ;  /* 0x00000040c80c723c */ /* 0x040ff0000000180c */
[C---:B------:R-:W-:Y:S01]  /*2470*/  HMMA.16816.F32 R8, R200.reuse, R66, R8 ;  /* 0x00000042c808723c */ /* 0x040fe20000001808 */
[----:B------:R-:W-:Y:S07]  /*2480*/  LDSM.16.M88.4 R64, [R252+0x3000] ;  /* 0x00300000fc40783b */ /* 0x000fee0000000200 */
[C---:B------:R-:W-:Y:S08]  /*2490*/  HMMA.16816.F32 R36, R200.reuse, R52, R36 ;  /* 0x00000034c824723c */ /* 0x040ff00000001824 */
[C---:B------:R-:W-:Y:S01]  /*24a0*/  HMMA.16816.F32 R56, R200.reuse, R54, R56 ;  /* 0x00000036c838723c */ /* 0x040fe20000001838 */
[----:B------:R-:W-:Y:S07]  /*24b0*/  LDSM.16.M88.4 R52, [R252+0x2800] ;  /* 0x00280000fc34783b */ /* 0x000fee0000000200 */
[C---:B------:R-:W-:Y:S08]  /*24c0*/  HMMA.16816.F32 R20, R200.reuse, R76, R20 ;  /* 0x0000004cc814723c */ /* 0x040ff00000001814 */
[----:B------:R-:W-:Y:S01]  /*24d0*/  HMMA.16816.F32 R24, R200, R78, R24 ;  /* 0x0000004ec818723c */ /* 0x000fe20000001818 */
[----:B------:R-:W-:Y:S07]  /*24e0*/  LDSM.16.M88.4 R76, [R84+0x5800] ;  /* 0x00580000544c783b */ /* 0x000fee0000000200 */
[C---:B------:R-:W-:Y:S08]  /*24f0*/  HMMA.16816.F32 R28, R204.reuse, R16, R28 ;  /* 0x00000010cc1c723c */ /* 0x040ff0000000181c */
[C---:B------:R-:W-:Y:S01]  /*2500*/  HMMA.16816.F32 R32, R204.reuse, R18, R32 ;  /* 0x00000012cc20723c */ /* 0x040fe20000001820 */
[----:B------:R-:W4:Y:S07]  /*2510*/  LDSM.16.M88.4 R16, [R252+0x2000] ;  /* 0x00200000fc10783b */ /* 0x000f2e0000000200 */
[C---:B--2---:R-:W-:Y:S08]  /*2520*/  HMMA.16816.F32 R12, R204.reuse, R68, R12 ;  /* 0x00000044cc0c723c */ /* 0x044ff0000000180c */
[C---:B------:R-:W-:Y:S01]  /*2530*/  HMMA.16816.F32 R8, R204.reuse, R70, R8 ;  /* 0x00000046cc08723c */ /* 0x040fe20000001808 */
[----:B------:R-:W2:Y:S07]  /*2540*/  LDSM.16.M88.4 R68, [R252+0x3800] ;  /* 0x00380000fc44783b */ /* 0x000eae0000000200 */
[C---:B------:R-:W-:Y:S08]  /*2550*/  HMMA.16816.F32 R36, R204.reuse, R60, R36 ;  /* 0x0000003ccc24723c */ /* 0x040ff00000001824 */
[C---:B------:R-:W-:Y:S01]  /*2560*/  HMMA.16816.F32 R56, R204.reuse, R62, R56 ;  /* 0x0000003ecc38723c */ /* 0x040fe20000001838 */
[----:B------:R-:W-:Y:S07]  /*2570*/  LDSM.16.M88.4 R60, [R134+0x15100] ;  /* 0x01510000863c783b */ /* 0x000fee0000000200 */
[C---:B---3--:R-:W-:Y:S08]  /*2580*/  HMMA.16816.F32 R20, R204.reuse, R80, R20 ;  /* 0x00000050cc14723c */ /* 0x048ff00000001814 */
[----:B------:R-:W-:Y:S01]  /*2590*/  HMMA.16816.F32 R24, R204, R82, R24 ;  /* 0x00000052cc18723c */ /* 0x000fe20000001818 */
[----:B------:R-:W-:Y:S07]  /*25a0*/  LDSM.16.M88.4 R80, [R251+0x16900] ;  /* 0x01690000fb50783b */ /* 0x000fee0000000200 */
[C---:B------:R-:W-:Y:S08]  /*25b0*/  HMMA.16816.F32 R28, R208.reuse, R40, R28 ;  /* 0x00000028d01c723c */ /* 0x040ff0000000181c */
[C---:B------:R-:W-:Y:S01]  /*25c0*/  HMMA.16816.F32 R32, R208.reuse, R42, R32 ;  /* 0x0000002ad020723c */ /* 0x040fe20000001820 */
[----:B------:R-:W-:Y:S07]  /*25d0*/  LDSM.16.M88.4 R40, [R84+0x4000] ;  /* 0x004000005428783b */ /* 0x000fee0000000200 */
[C---:B-1----:R-:W-:Y:S08]  /*25e0*/  HMMA.16816.F32 R12, R208.reuse, R48, R12 ;  /* 0x00000030d00c723c */ /* 0x042ff0000000180c */
[C---:B------:R-:W-:Y:S01]  /*25f0*/  HMMA.16816.F32 R8, R208.reuse, R50, R8 ;  /* 0x00000032d008723c */ /* 0x040fe20000001808 */
[----:B------:R-:W-:Y:S07]  /*2600*/  LDSM.16.M88.4 R48, [R134+0x14900] ;  /* 0x014900008630783b */ /* 0x000fee0000000200 */
[C---:B------:R-:W-:Y:S08]  /*2610*/  HMMA.16816.F32 R36, R208.reuse, R44, R36 ;  /* 0x0000002cd024723c */ /* 0x040ff00000001824 */
[C---:B------:R-:W-:Y:S01]  /*2620*/  HMMA.16816.F32 R56, R208.reuse, R46, R56 ;  /* 0x0000002ed038723c */ /* 0x040fe20000001838 */
[----:B------:R-:W1:Y:S07]  /*2630*/  LDSM.16.M88.4 R44, [R134+0x14100] ;  /* 0x01410000862c783b */ /* 0x000e6e0000000200 */
[C---:B------:R-:W-:Y:S08]  /*2640*/  HMMA.16816.F32 R20, R208.reuse, R72, R20 ;  /* 0x00000048d014723c */ /* 0x040ff00000001814 */
[----:B------:R-:W-:Y:S01]  /*2650*/  HMMA.16816.F32 R24, R208, R74, R24 ;  /* 0x0000004ad018723c */ /* 0x000fe20000001818 */
[----:B------:R-:W3:Y:S07]  /*2660*/  LDSM.16.M88.4 R72, [R134+0x15900] ;  /* 0x015900008648783b */ /* 0x000eee0000000200 */
[C---:B----4-:R-:W-:Y:S08]  /*2670*/  HMMA.16816.F32 R28, R212.reuse, R16, R28 ;  /* 0x00000010d41c723c */ /* 0x050ff0000000181c */
[C---:B------:R-:W-:Y:S08]  /*2680*/  HMMA.16816.F32 R32, R212.reuse, R18, R32 ;  /* 0x00000012d420723c */ /* 0x040ff00000001820 */
[C---:B------:R-:W-:Y:S08]  /*2690*/  HMMA.16816.F32 R12, R212.reuse, R64, R12 ;  /* 0x00000040d40c723c */ /* 0x040ff0000000180c */
[C---:B------:R-:W-:Y:S01]  /*26a0*/  HMMA.16816.F32 R8, R212.reuse, R66, R8 ;  /* 0x00000042d408723c */ /* 0x040fe20000001808 */
[----:B------:R-:W-:Y:S07]  /*26b0*/  LDSM.16.M88.4 R64, [R251+0x15100] ;  /* 0x01510000fb40783b */ /* 0x000fee0000000200 */
[C---:B------:R-:W-:Y:S08]  /*26c0*/  HMMA.16816.F32 R36, R212.reuse, R52, R36 ;  /* 0x00000034d424723c */ /* 0x040ff00000001824 */
[C---:B------:R-:W-:Y:S01]  /*26d0*/  HMMA.16816.F32 R56, R212.reuse, R54, R56 ;  /* 0x00000036d438723c */ /* 0x040fe20000001838 */
[----:B------:R-:W-:Y:S07]  /*26e0*/  LDSM.16.M88.4 R52, [R84+0x4800] ;  /* 0x004800005434783b */ /* 0x000fee0000000200 */
[C---:B--2---:R-:W-:Y:S08]  /*26f0*/  HMMA.16816.F32 R20, R212.reuse, R68, R20 ;  /* 0x00000044d414723c */ /* 0x044ff00000001814 */
[----:B------:R-:W-:Y:S01]  /*2700*/  HMMA.16816.F32 R24, R212, R70, R24 ;  /* 0x00000046d418723c */ /* 0x000fe20000001818 */
[----:B------:R-:W2:Y:S07]  /*2710*/  LDSM.16.M88.4 R68, [R84+0x5000] ;  /* 0x005000005444783b */ /* 0x000eae0000000200 */
        /* <DEDUP_REMOVED lines=8> */
[----:B------:R-:W4:Y:S07]  /*27a0*/  LDSM.16.M88.4 R48, [R251+0x14900] ;  /* 0x01490000fb30783b */ /* 0x000f2e0000000200 */
[C---:B---3--:R-:W-:Y:S08]  /*27b0*/  HMMA.16816.F32 R8, R216.reuse, R72, R20 ;  /* 0x00000048d808723c */ /* 0x048ff00000001814 */
[----:B------:R-:W-:Y:S01]  /*27c0*/  HMMA.16816.F32 R24, R216, R74, R24 ;  /* 0x0000004ad818723c */ /* 0x000fe20000001818 */
[----:B------:R-:W3:Y:S07]  /*27d0*/  LDSM.16.M88.4 R72, [R251+0x15900] ;  /* 0x01590000fb48783b */ /* 0x000eee0000000200 */
[C---:B------:R-:W-:Y:S08]  /*27e0*/  HMMA.16816.F32 R28, R220.reuse, R40, R28 ;  /* 0x00000028dc1c723c */ /* 0x040ff0000000181c */
[C---:B------:R-:W-:Y:S01]  /*27f0*/  HMMA.16816.F32 R32, R220.reuse, R42, R32 ;  /* 0x0000002adc20723c */ /* 0x040fe20000001820 */
[----:B------:R-:W5:Y:S07]  /*2800*/  LDSM.16.M88.4 R40, [R252+0x4000] ;  /* 0x00400000fc28783b */ /* 0x000f6e0000000200 */
[C---:B--2---:R-:W-:Y:S08]  /*2810*/  HMMA.16816.F32 R20, R220.reuse, R68, R16 ;  /* 0x00000044dc14723c */ /* 0x044ff00000001810 */
[C---:B------:R-:W-:Y:S01]  /*2820*/  HMMA.16816.F32 R16, R220.reuse, R70, R12 ;  /* 0x00000046dc10723c */ /* 0x040fe2000000180c */
[----:B------:R-:W2:Y:S07]  /*2830*/  LDSM.16.M88.4 R68, [R252+0x5000] ;  /* 0x00500000fc44783b */ /* 0x000eae0000000200 */
[C---:B------:R-:W-:Y:S08]  /*2840*/  HMMA.16816.F32 R36, R220.reuse, R52, R36 ;  /* 0x00000034dc24723c */ /* 0x040ff00000001824 */
[C---:B------:R-:W-:Y:S01]  /*2850*/  HMMA.16816.F32 R56, R220.reuse, R54, R56 ;  /* 0x00000036dc38723c */ /* 0x040fe20000001838 */
[----:B------:R-:W-:Y:S07]  /*2860*/  LDSM.16.M88.4 R52, [R134+0x16900] ;  /* 0x016900008634783b */ /* 0x000fee0000000200 */
[C---:B------:R-:W-:Y:S08]  /*2870*/  HMMA.16816.F32 R12, R220.reuse, R76, R8 ;  /* 0x0000004cdc0c723c */ /* 0x040ff00000001808 */
[----:B------:R-:W-:Y:S01]  /*2880*/  HMMA.16816.F32 R8, R220, R78, R24 ;  /* 0x0000004edc08723c */ /* 0x000fe20000001818 */
[----:B------:R-:W2:Y:S07]  /*2890*/  LDSM.16.M88.4 R76, [R252+0x5800] ;  /* 0x00580000fc4c783b */ /* 0x000eae0000000200 */
[C---:B-1----:R-:W-:Y:S08]  /*28a0*/  HMMA.16816.F32 R28, R224.reuse, R44, R28 ;  /* 0x0000002ce01c723c */ /* 0x042ff0000000181c */
[C---:B------:R-:W-:Y:S01]  /*28b0*/  HMMA.16816.F32 R32, R224.reuse, R46, R32 ;  /* 0x0000002ee020723c */ /* 0x040fe20000001820 */
[----:B------:R-:W1:Y:S07]  /*28c0*/  LDSM.16.M88.4 R44, [R134+0x16100] ;  /* 0x01610000862c783b */ /* 0x000e6e0000000200 */
[C---:B------:R-:W-:Y:S08]  /*28d0*/  HMMA.16816.F32 R24, R224.reuse, R64, R20 ;  /* 0x00000040e018723c */ /* 0x040ff00000001814 */
[C---:B------:R-:W-:Y:S01]  /*28e0*/  HMMA.16816.F32 R20, R224.reuse, R66, R16 ;  /* 0x00000042e014723c */ /* 0x040fe20000001810 */
[----:B------:R-:W1:Y:S07]  /*28f0*/  LDSM.16.M88.4 R64, [R134+0x17100] ;  /* 0x017100008640783b */ /* 0x000e6e0000000200 */
[C---:B----4-:R-:W-:Y:S08]  /*2900*/  HMMA.16816.F32 R36, R224.reuse, R48, R36 ;  /* 0x00000030e024723c */ /* 0x050ff00000001824 */
[C---:B------:R-:W-:Y:S01]  /*2910*/  HMMA.16816.F32 R56, R224.reuse, R50, R56 ;  /* 0x00000032e038723c */ /* 0x040fe20000001838 */
[----:B------:R-:W-:Y:S07]  /*2920*/  LDSM.16.M88.4 R48, [R84+0x6800] ;  /* 0x006800005430783b */ /* 0x000fee0000000200 */
[C---:B---3--:R-:W-:Y:S08]  /*2930*/  HMMA.16816.F32 R16, R224.reuse, R72, R12 ;  /* 0x00000048e010723c */ /* 0x048ff0000000180c */
[----:B------:R-:W-:Y:S01]  /*2940*/  HMMA.16816.F32 R12, R224, R74, R8 ;  /* 0x0000004ae00c723c */ /* 0x000fe20000001808 */
[----:B------:R-:W3:Y:S07]  /*2950*/  LDSM.16.M88.4 R72, [R134+0x17900] ;  /* 0x017900008648783b */ /* 0x000eee0000000200 */
[C---:B-----5:R-:W-:Y:S08]  /*2960*/  HMMA.16816.F32 R8, R228.reuse, R40, R28 ;  /* 0x00000028e408723c */ /* 0x060ff0000000181c */
[C---:B------:R-:W-:Y:S01]  /*2970*/  HMMA.16816.F32 R32, R228.reuse, R42, R32 ;  /* 0x0000002ae420723c */ /* 0x040fe20000001820 */
[----:B------:R-:W4:Y:S07]  /*2980*/  LDSM.16.M88.4 R40, [R84+0x6000] ;  /* 0x006000005428783b */ /* 0x000f2e0000000200 */
[C---:B--2---:R-:W-:Y:S08]  /*2990*/  HMMA.16816.F32 R28, R228.reuse, R68, R24 ;  /* 0x00000044e41c723c */ /* 0x044ff00000001818 */
[C---:B------:R-:W-:Y:S01]  /*29a0*/  HMMA.16816.F32 R24, R228.reuse, R70, R20 ;  /* 0x00000046e418723c */ /* 0x040fe20000001814 */
[----:B------:R-:W-:Y:S07]  /*29b0*/  LDSM.16.M88.4 R68, [R84+0x7800] ;  /* 0x007800005444783b */ /* 0x000fee0000000200 */
[C---:B------:R-:W-:Y:S08]  /*29c0*/  HMMA.16816.F32 R36, R228.reuse, R60, R36 ;  /* 0x0000003ce424723c */ /* 0x040ff00000001824 */
[C---:B------:R-:W-:Y:S01]  /*29d0*/  HMMA.16816.F32 R56, R228.reuse, R62, R56 ;  /* 0x0000003ee438723c */ /* 0x040fe20000001838 */
[----:B------:R-:W2:Y:S04]  /*29e0*/  LDSM.16.M88.4 R60, [R84+0x7000] ;  /* 0x00700000543c783b */ /* 0x000ea80000000200 */
[----:B------:R-:W-:Y:S03]  /*29f0*/  LDSM.16.M88.4 R84, [R251+0x17100] ;  /* 0x01710000fb54783b */ /* 0x000fe60000000200 */
[C---:B------:R-:W-:Y:S08]  /*2a00*/  HMMA.16816.F32 R20, R228.reuse, R76, R16 ;  /* 0x0000004ce414723c */ /* 0x040ff00000001810 */
[----:B------:R-:W-:Y:S01]  /*2a10*/  HMMA.16816.F32 R16, R228, R78, R12 ;  /* 0x0000004ee410723c */ /* 0x000fe2000000180c */
[----:B------:R-:W5:Y:S07]  /*2a20*/  LDSM.16.M88.4 R76, [R251+0x16100] ;  /* 0x01610000fb4c783b */ /* 0x000f6e0000000200 */
[C---:B-1----:R-:W-:Y:S08]  /*2a30*/  HMMA.16816.F32 R12, R232.reuse, R44, R8 ;  /* 0x0000002ce80c723c */ /* 0x042ff00000001808 */
[C---:B------:R-:W-:Y:S08]  /*2a40*/  HMMA.16816.F32 R8, R232.reuse, R46, R32 ;  /* 0x0000002ee808723c */ /* 0x040ff00000001820 */
[C---:B------:R-:W-:Y:S08]  /*2a50*/  HMMA.16816.F32 R32, R232.reuse, R64, R28 ;  /* 0x00000040e820723c */ /* 0x040ff0000000181c */
[C---:B------:R-:W-:Y:S01]  /*2a60*/  HMMA.16816.F32 R28, R232.reuse, R66, R24 ;  /* 0x00000042e81c723c */ /* 0x040fe20000001818 */
[----:B------:R-:W-:Y:S07]  /*2a70*/  LDSM.16.M88.4 R64, [R252+0x7000] ;  /* 0x00700000fc40783b */ /* 0x000fee0000000200 */
[C---:B------:R-:W-:Y:S08]  /*2a80*/  HMMA.16816.F32 R36, R232.reuse, R52, R36 ;  /* 0x00000034e824723c */ /* 0x040ff00000001824 */
[C---:B------:R-:W-:Y:S08]  /*2a90*/  HMMA.16816.F32 R56, R232.reuse, R54, R56 ;  /* 0x00000036e838723c */ /* 0x040ff00000001838 */
[C---:B---3--:R-:W-:Y:S08]  /*2aa0*/  HMMA.16816.F32 R24, R232.reuse, R72, R20 ;  /* 0x00000048e818723c */ /* 0x048ff00000001814 */
[----:B------:R-:W-:Y:S01]  /*2ab0*/  HMMA.16816.F32 R20, R232, R74, R16 ;  /* 0x0000004ae814723c */ /* 0x000fe20000001810 */
[----:B------:R-:W1:Y:S07]  /*2ac0*/  LDSM.16.M88.4 R72, [R252+0x6000] ;  /* 0x00600000fc48783b */ /* 0x000e6e0000000200 */
[C---:B----4-:R-:W-:Y:S08]  /*2ad0*/  HMMA.16816.F32 R16, R236.reuse, R40, R12 ;  /* 0x00000028ec10723c */ /* 0x050ff0000000180c */
[C---:B------:R-:W-:Y:S08]  /*2ae0*/  HMMA.16816.F32 R12, R236.reuse, R42, R8 ;  /* 0x0000002aec0c723c */ /* 0x040ff00000001808 */
[C---:B------:R-:W-:Y:S08]  /*2af0*/  HMMA.16816.F32 R8, R236.reuse, R48, R36 ;  /* 0x00000030ec08723c */ /* 0x040ff00000001824 */
[C---:B------:R-:W-:Y:S08]  /*2b00*/  HMMA.16816.F32 R56, R236.reuse, R50, R56 ;  /* 0x00000032ec38723c */ /* 0x040ff00000001838 */
[C---:B--2---:R-:W-:Y:S08]  /*2b10*/  HMMA.16816.F32 R52, R236.reuse, R60, R32 ;  /* 0x0000003cec34723c */ /* 0x044ff00000001820 */
[C---:B------:R-:W-:Y:S08]  /*2b20*/  HMMA.16816.F32 R44, R236.reuse, R68, R24 ;  /* 0x00000044ec2c723c */ /* 0x040ff00000001818 */
[C---:B------:R-:W-:Y:S01]  /*2b30*/  HMMA.16816.F32 R48, R236.reuse, R62, R28 ;  /* 0x0000003eec30723c */ /* 0x040fe2000000181c */
[----:B------:R-:W-:Y:S07]  /*2b40*/  LDSM.16.M88.4 R60, [R252+0x7800] ;  /* 0x00780000fc3c783b */ /* 0x000fee0000000200 */
[----:B------:R-:W-:Y:S01]  /*2b50*/  HMMA.16816.F32 R40, R236, R70, R20 ;  /* 0x00000046ec28723c */ /* 0x000fe20000001814 */
[----:B------:R-:W2:Y:S01]  /*2b60*/  LDSM.16.M88.4 R68, [R252+0x6800] ;  /* 0x00680000fc44783b */ /* 0x000ea20000000200 */
[----:B------:R-:W-:-:S06]  /*2b70*/  DEPBAR.LE SB0, 0x0 ;  /* 0x000080000000791a */ /* 0x000fcc0000000000 */
[C---:B-----5:R-:W-:Y:S08]  /*2b80*/  HMMA.16816.F32 R36, R240.reuse, R76, R16 ;  /* 0x0000004cf024723c */ /* 0x060ff00000001810 */
[C---:B------:R-:W-:Y:S08]  /*2b90*/  HMMA.16816.F32 R32, R240.reuse, R78, R12 ;  /* 0x0000004ef020723c */ /* 0x040ff0000000180c */
[C---:B------:R-:W-:Y:S08]  /*2ba0*/  HMMA.16816.F32 R28, R240.reuse, R80, R8 ;  /* 0x00000050f01c723c */ /* 0x040ff00000001808 */
[C---:B------:R-:W-:Y:S08]  /*2bb0*/  HMMA.16816.F32 R20, R240.reuse, R84, R52 ;  /* 0x00000054f014723c */ /* 0x040ff00000001834 */
[C---:B------:R-:W-:Y:S08]  /*2bc0*/  HMMA.16816.F32 R12, R240.reuse, R88, R44 ;  /* 0x00000058f00c723c */ /* 0x040ff0000000182c */
[C---:B------:R-:W-:Y:S08]  /*2bd0*/  HMMA.16816.F32 R24, R240.reuse, R82, R56 ;  /* 0x00000052f018723c */ /* 0x040ff00000001838 */
[C---:B------:R-:W-:Y:S08]  /*2be0*/  HMMA.16816.F32 R16, R240.reuse, R86, R48 ;  /* 0x00000056f010723c */ /* 0x040ff00000001830 */
[----:B------:R-:W-:Y:S08]  /*2bf0*/  HMMA.16816.F32 R8, R240, R90, R40 ;  /* 0x0000005af008723c */ /* 0x000ff00000001828 */
[C---:B-1----:R-:W-:Y:S08]  /*2c00*/  HMMA.16816.F32 R44, R244.reuse, R72, R36 ;  /* 0x00000048f42c723c */ /* 0x042ff00000001824 */
[C---:B------:R-:W-:Y:S08]  /*2c10*/  HMMA.16816.F32 R72, R244.reuse, R74, R32 ;  /* 0x0000004af448723c */ /* 0x040ff00000001820 */
[C---:B--2---:R-:W-:Y:S08]  /*2c20*/  HMMA.16816.F32 R40, R244.reuse, R68, R28 ;  /* 0x00000044f428723c */ /* 0x044ff0000000181c */
[C---:B------:R-:W-:Y:S08]  /*2c30*/  HMMA.16816.F32 R36, R244.reuse, R64, R20 ;  /* 0x00000040f424723c */ /* 0x040ff00000001814 */
[C---:B------:R-:W-:Y:S08]  /*2c40*/  HMMA.16816.F32 R32, R244.reuse, R60, R12 ;  /* 0x0000003cf420723c */ /* 0x040ff0000000180c */
[C---:B------:R-:W-:Y:S08]  /*2c50*/  HMMA.16816.F32 R68, R244.reuse, R70, R24 ;  /* 0x00000046f444723c */ /* 0x040ff00000001818 */
[C---:B------:R-:W-:Y:S08]  /*2c60*/  HMMA.16816.F32 R64, R244.reuse, R66, R16 ;  /* 0x00000042f440723c */ /* 0x040ff00000001810 */
[----:B------:R-:W-:Y:S01]  /*2c70*/  HMMA.16816.F32 R60, R244, R62, R8 ;  /* 0x0000003ef43c723c */ /* 0x000fe20000001808 */
[----:B------:R-:W-:Y:S06]  /*2c80*/  BAR.SYNC.DEFER_BLOCKING 0x0 ;  /* 0x0000000000007b1d */ /* 0x000fec0000010000 */
[----:B------:R-:W-:Y:S05]  /*2c90*/  @!P0 BRA `(.L_x_4) ;  /* 0x0000052000008947 */ /* 0x000fea0003800000 */
[----:B------:R-:W-:Y:S01]  /*2ca0*/  ULEA UR6, UR6, UR9, 0x6 ;  /* 0x0000000906067291 */ /* 0x000fe2000f8e303f */
[----:B------:R-:W-:Y:S01]  /*2cb0*/  ISETP.NE.AND P2, PT, R99, 0x1, PT ;  /* 0x000000016300780c */ /* 0x000fe20003f45270 */
[----:B------:R-:W-:-:S04]  /*2cc0*/  IMAD.MOV.U32 R9, RZ, RZ, RZ ;  /* 0x000000ffff097224 */ /* 0x000fc800078e00ff */
[----:B------:R-:W-:-:S05]  /*2cd0*/  IMAD.U32 R3, RZ, RZ, UR6 ;  /* 0x00000006ff037e24 */ /* 0x000fca000f8e00ff */
[----:B------:R-:W-:-:S05]  /*2ce0*/  IADD3 R3, R3, -0x40, R98 ;  /* 0xffffffc003037810 */ /* 0x000fca0007ffe062 */
[----:B------:R-:W-:-:S04]  /*2cf0*/  @P2 IMAD.HI.U32 R6, R3, c[0x0][0x2bc], RZ ;  /* 0x0000af0003062a27 */ /* 0x000fc800078e00ff */
[----:B------:R-:W-:Y:S01]  /*2d00*/  IMAD.MOV.U32 R2, RZ, RZ, R3 ;  /* 0x000000ffff027224 */ /* 0x000fe200078e0003 */
[----:B------:R-:W-:-:S04]  /*2d10*/  @P2 SHF.R.U32.HI R2, RZ, c[0x0][0x2c0], R6 ;  /* 0x0000b000ff022a19 */ /* 0x000fc80000011606 */
[----:B------:R-:W-:-:S04]  /*2d20*/  @!P1 IADD3 R7, P0, R2, UR16, RZ ;  /* 0x0000001002079c10 */ /* 0x000fc8000ff1e0ff */
[----:B------:R-:W-:Y:S02]  /*2d30*/  @!P1 LEA.HI.X.SX32 R8, R2, UR14, 0x1, P0 ;  /* 0x0000000e02089c11 */ /* 0x000fe400080f0eff */
[----:B------:R-:W-:-:S04]  /*2d40*/  @!P1 LEA R6, P0, R7, c[0x0][0x2a0], 0x2 ;  /* 0x0000a80007069a11 */ /* 0x000fc800078010ff */
[----:B------:R-:W-:-:S05]  /*2d50*/  @!P1 LEA.HI.X R7, R7, c[0x0][0x2a4], R8, 0x2, P0 ;  /* 0x0000a90007079a11 */ /* 0x000fca00000f1408 */
[----:B------:R1:W2:Y:S01]  /*2d60*/  @!P1 LDG.E R9, [R6.64] ;  /* 0x0000000c06099981 */ /* 0x0002a2000c1e1900 */
[----:B------:R-:W-:Y:S01]  /*2d70*/  IMAD.MOV R2, RZ, RZ, -R2 ;  /* 0x000000ffff027224 */ /* 0x000fe200078e0a02 */
[----:B------:R-:W-:Y:S01]  /*2d80*/  SEL R28, RZ, 0x10, P6 ;  /* 0x00000010ff1c7807 */ /* 0x000fe20003000000 */
[----:B------:R-:W-:Y:S01]  /*2d90*/  IMAD.SHL.U32 R11, R133, 0x2, RZ ;  /* 0x00000002850b7824 */ /* 0x000fe200078e00ff */
[----:B------:R-:W-:Y:S01]  /*2da0*/  SEL R27, RZ, 0x10, P5 ;  /* 0x00000010ff1b7807 */ /* 0x000fe20002800000 */
[----:B------:R-:W-:Y:S01]  /*2db0*/  IMAD R10, R2, c[0x0][0x2b8], R3 ;  /* 0x0000ae00020a7a24 */ /* 0x000fe200078e0203 */
[----:B------:R-:W-:Y:S01]  /*2dc0*/  IADD3 R8, -R28, 0x10, RZ ;  /* 0x000000101c087810 */ /* 0x000fe20007ffe1ff */
[----:B------:R-:W-:Y:S01]  /*2dd0*/  IMAD.SHL.U32 R20, R178, 0x2, RZ ;  /* 0x00000002b2147824 */ /* 0x000fe200078e00ff */
[----:B------:R-:W-:Y:S01]  /*2de0*/  SEL R26, RZ, 0x10, P4 ;  /* 0x00000010ff1a7807 */ /* 0x000fe20002000000 */
[----:B------:R-:W-:Y:S01]  /*2df0*/  IMAD.SHL.U32 R22, R177, 0x2, RZ ;  /* 0x00000002b1167824 */ /* 0x000fe200078e00ff */
[----:B------:R-:W-:Y:S01]  /*2e00*/  SHF.R.S32.HI R2, RZ, 0x1f, R10 ;  /* 0x0000001fff027819 */ /* 0x000fe2000001140a */
[----:B------:R3:W-:Y:S01]  /*2e10*/  STL [R1+0xc], R10 ;  /* 0x00000c0a01007387 */ /* 0x0007e20000100800 */
[----:B------:R-:W-:-:S02]  /*2e20*/  LOP3.LUT R8, R8, 0xf, RZ, 0xc0, !PT ;  /* 0x0000000f08087812 */ /* 0x000fc400078ec0ff */
[----:B------:R-:W-:Y:S02]  /*2e30*/  SHF.L.U64.HI R21, R176, 0x1, R96 ;  /* 0x00000001b0157819 */ /* 0x000fe40000010260 */
[----:B------:R-:W-:Y:S02]  /*2e40*/  SEL R25, RZ, 0x10, P3 ;  /* 0x00000010ff197807 */ /* 0x000fe40001800000 */
[----:B------:R-:W-:Y:S02]  /*2e50*/  SHF.L.U64.HI R23, R178, 0x1, R95 ;  /* 0x00000001b2177819 */ /* 0x000fe4000001025f */
[----:B------:R-:W-:Y:S01]  /*2e60*/  SHF.L.U64.HI R24, R177, 0x1, R94 ;  /* 0x00000001b1187819 */ /* 0x000fe2000001025e */
[----:B-1----:R-:W-:Y:S02]  /*2e70*/  IMAD R6, R2, c[0x0][0x1e0], RZ ;  /* 0x0000780002067a24 */ /* 0x002fe400078e02ff */
[----:B------:R-:W-:-:S04]  /*2e80*/  IMAD.WIDE.U32 R2, R10, c[0x0][0x1e0], RZ ;  /* 0x000078000a027a25 */ /* 0x000fc800078e00ff */
[----:B------:R-:W-:-:S04]  /*2e90*/  IMAD R6, R10, c[0x0][0x1e4], R6 ;  /* 0x000079000a067a24 */ /* 0x000fc800078e0206 */
[----:B------:R-:W-:Y:S01]  /*2ea0*/  IMAD.IADD R3, R3, 0x1, R6 ;  /* 0x0000000103037824 */ /* 0x000fe200078e0206 */
[----:B---3--:R-:W-:-:S04]  /*2eb0*/  IADD3 R10, -R27, 0x10, RZ ;  /* 0x000000101b0a7810 */ /* 0x008fc80007ffe1ff */
[----:B------:R-:W-:Y:S02]  /*2ec0*/  LOP3.LUT R10, R10, 0xf, RZ, 0xc0, !PT ;  /* 0x0000000f0a0a7812 */ /* 0x000fe400078ec0ff */
[----:B--2---:R-:W-:Y:S01]  /*2ed0*/  SHF.R.S32.HI R6, RZ, 0x1f, R9 ;  /* 0x0000001fff067819 */ /* 0x004fe20000011409 */
[----:B------:R-:W-:Y:S01]  /*2ee0*/  IMAD.WIDE.U32 R2, R9, c[0x0][0x1f0], R2 ;  /* 0x00007c0009027a25 */ /* 0x000fe200078e0002 */
[----:B------:R1:W-:Y:S03]  /*2ef0*/  STL [R1+0x8], R9 ;  /* 0x0000080901007387 */ /* 0x0003e60000100800 */
[----:B------:R-:W-:Y:S01]  /*2f00*/  IMAD R6, R6, c[0x0][0x1f0], RZ ;  /* 0x00007c0006067a24 */ /* 0x000fe200078e02ff */
[----:B------:R-:W-:-:S03]  /*2f10*/  IADD3 R2, P0, R2, UR20, RZ ;  /* 0x0000001402027c10 */ /* 0x000fc6000ff1e0ff */
[----:B------:R-:W-:-:S05]  /*2f20*/  IMAD R6, R9, c[0x0][0x1f4], R6 ;  /* 0x00007d0009067a24 */ /* 0x000fca00078e0206 */
[----:B------:R-:W-:Y:S02]  /*2f30*/  IADD3.X R3, R3, UR18, R6, P0, !PT ;  /* 0x0000001203037c10 */ /* 0x000fe400087fe406 */
[----:B------:R-:W-:-:S04]  /*2f40*/  LEA R7, P0, R2, c[0x0][0x1c8], 0x1 ;  /* 0x0000720002077a11 */ /* 0x000fc800078008ff */
[----:B------:R-:W-:Y:S02]  /*2f50*/  LEA.HI.X R6, R2, c[0x0][0x1cc], R3, 0x1, P0 ;  /* 0x0000730002067a11 */ /* 0x000fe400000f0c03 */
[----:B------:R-:W2:Y:S04]  /*2f60*/  SHFL.IDX PT, R2, R7, 0x1, 0x181f ;  /* 0x00381f0007027f89 */ /* 0x000ea800000e0000 */
[----:B------:R-:W3:Y:S01]  /*2f70*/  SHFL.IDX PT, R3, R6, 0x1, 0x181f ;  /* 0x00381f0006037f89 */ /* 0x000ee200000e0000 */
[----:B-1----:R-:W-:Y:S02]  /*2f80*/  SHF.L.U64.HI R9, R133, 0x1, R97 ;  /* 0x0000000185097819 */ /* 0x002fe40000010261 */
[----:B--2---:R-:W-:Y:S01]  /*2f90*/  IADD3 R18, P2, P0, R8, R2, R11 ;  /* 0x0000000208127210 */ /* 0x004fe2000785e00b */
[----:B------:R-:W-:-:S03]  /*2fa0*/  IMAD.SHL.U32 R8, R176, 0x2, RZ ;  /* 0x00000002b0087824 */ /* 0x000fc600078e00ff */
[-C--:B---3--:R-:W-:Y:S02]  /*2fb0*/  IADD3.X R19, RZ, R3.reuse, R9, P2, P0 ;  /* 0x00000003ff137210 */ /* 0x088fe400017e0409 */
[----:B------:R-:W-:Y:S02]  /*2fc0*/  IADD3 R16, P2, P0, R10, R2, R8 ;  /* 0x000000020a107210 */ /* 0x000fe4000785e008 */
[----:B------:R-:W-:Y:S02]  /*2fd0*/  IADD3 R10, -R26, 0x10, RZ ;  /* 0x000000101a0a7810 */ /* 0x000fe40007ffe1ff */
[----:B------:R-:W-:Y:S02]  /*2fe0*/  IADD3.X R17, RZ, R3, R21, P2, P0 ;  /* 0x00000003ff117210 */ /* 0x000fe400017e0415 */
[----:B------:R-:W-:-:S04]  /*2ff0*/  LOP3.LUT R10, R10, 0xf, RZ, 0xc0, !PT ;  /* 0x0000000f0a0a7812 */ /* 0x000fc800078ec0ff */
[----:B------:R-:W-:Y:S02]  /*3000*/  IADD3 R14, P2, P0, R10, R2, R20 ;  /* 0x000000020a0e7210 */ /* 0x000fe4000785e014 */
[----:B------:R-:W-:Y:S02]  /*3010*/  IADD3 R10, -R25, 0x10, RZ ;  /* 0x00000010190a7810 */ /* 0x000fe40007ffe1ff */
[----:B------:R-:W-:Y:S02]  /*3020*/  IADD3.X R15, RZ, R3, R23, P2, P0 ;  /* 0x00000003ff0f7210 */ /* 0x000fe400017e0417 */
[----:B------:R-:W-:-:S04]  /*3030*/  LOP3.LUT R10, R10, 0xf, RZ, 0xc0, !PT ;  /* 0x0000000f0a0a7812 */ /* 0x000fc800078ec0ff */
[----:B------:R-:W-:Y:S02]  /*3040*/  IADD3 R12, P2, P0, R10, R2, R22 ;  /* 0x000000020a0c7210 */ /* 0x000fe4000785e016 */
[----:B------:R-:W1:Y:S02]  /*3050*/  SHFL.IDX PT, R2, R7, RZ, 0x181f ;  /* 0x00181fff07027589 */ /* 0x000e6400000e0000 */
[----:B------:R-:W-:Y:S02]  /*3060*/  IADD3.X R13, RZ, R3, R24, P2, P0 ;  /* 0x00000003ff0d7210 */ /* 0x000fe400017e0418 */
[----:B------:R-:W2:Y:S01]  /*3070*/  SHFL.IDX PT, R3, R6, RZ, 0x181f ;  /* 0x00181fff06037589 */ /* 0x000ea200000e0000 */
[----:B-1----:R-:W-:-:S05]  /*3080*/  IADD3 R10, P0, R2, R11, RZ ;  /* 0x0000000b020a7210 */ /* 0x002fca0007f1e0ff */
[----:B--2---:R-:W-:Y:S01]  /*3090*/  IMAD.X R11, R3, 0x1, R9, P0 ;  /* 0x00000001030b7824 */ /* 0x004fe200000e0609 */
[----:B------:R-:W-:-:S04]  /*30a0*/  IADD3 R8, P0, R2, R8, RZ ;  /* 0x0000000802087210 */ /* 0x000fc80007f1e0ff */
[----:B------:R1:W-:Y:S01]  /*30b0*/  LDGSTS.E.BYPASS.LTC128B.128 [R93+0x10100], [R10.64], !P6 ;  /* 0x101000000a5d7fae */ /* 0x0003e2000f101d4c */
[----:B------:R-:W-:Y:S01]  /*30c0*/  IMAD.X R9, R3, 0x1, R21, P0 ;  /* 0x0000000103097824 */ /* 0x000fe200000e0615 */
[----:B------:R-:W-:-:S04]  /*30d0*/  IADD3 R6, P0, R2, R20, RZ ;  /* 0x0000001402067210 */ /* 0x000fc80007f1e0ff */
[----:B------:R1:W-:Y:S01]  /*30e0*/  LDGSTS.E.BYPASS.LTC128B.128 [R93+0x12100], [R8.64], !P5 ;  /* 0x12100000085d7fae */ /* 0x0003e2000e901d4c */
[----:B------:R-:W-:Y:S01]  /*30f0*/  IMAD.X R7, R3, 0x1, R23, P0 ;  /* 0x0000000103077824 */ /* 0x000fe200000e0617 */
[----:B------:R-:W-:-:S04]  /*3100*/  IADD3 R2, P0, R2, R22, RZ ;  /* 0x0000001602027210 */ /* 0x000fc80007f1e0ff */
[----:B------:R1:W-:Y:S01]  /*3110*/  LDGSTS.E.BYPASS.LTC128B.128 [R93+0x14100], [R6.64], !P4 ;  /* 0x14100000065d7fae */ /* 0x0003e2000e101d4c */
[----:B------:R-:W-:Y:S01]  /*3120*/  IMAD.X R3, R3, 0x1, R24, P0 ;  /* 0x0000000103037824 */ /* 0x000fe200000e0618 */
[----:B------:R-:W-:-:S04]  /*3130*/  ISETP.NE.U32.AND P0, PT, R28, RZ, PT ;  /* 0x000000ff1c00720c */ /* 0x000fc80003f05070 */
[----:B------:R1:W-:Y:S09]  /*3140*/  LDGSTS.E.BYPASS.LTC128B.128 [R93+0x16100], [R2.64], !P3 ;  /* 0x16100000025d7fae */ /* 0x0003f2000d901d4c */
[----:B------:R1:W-:Y:S01]  /*3150*/  LDGSTS.E.BYPASS.LTC128B.128.ZFILL [R93+0x11100], [R18.64], P0 ;  /* 0x11100000125d7fae */ /* 0x0003e20008141d4c */
[----:B------:R-:W-:-:S13]  /*3160*/  ISETP.NE.U32.AND P0, PT, R27, RZ, PT ;  /* 0x000000ff1b00720c */ /* 0x000fda0003f05070 */
[----:B------:R1:W-:Y:S01]  /*3170*/  LDGSTS.E.BYPASS.LTC128B.128.ZFILL [R93+0x13100], [R16.64], P0 ;  /* 0x13100000105d7fae */ /* 0x0003e20008141d4c */
[----:B------:R-:W-:-:S13]  /*3180*/  ISETP.NE.U32.AND P0, PT, R26, RZ, PT ;  /* 0x000000ff1a00720c */ /* 0x000fda0003f05070 */
[----:B------:R1:W-:Y:S01]  /*3190*/  LDGSTS.E.BYPASS.LTC128B.128.ZFILL [R93+0x15100], [R14.64], P0 ;  /* 0x151000000e5d7fae */ /* 0x0003e20008141d4c */
[----:B------:R-:W-:-:S13]  /*31a0*/  ISETP.NE.U32.AND P0, PT, R25, RZ, PT ;  /* 0x000000ff1900720c */ /* 0x000fda0003f05070 */
[----:B------:R1:W-:Y:S02]  /*31b0*/  LDGSTS.E.BYPASS.LTC128B.128.ZFILL [R93+0x17100], [R12.64], P0 ;  /* 0x171000000c5d7fae */ /* 0x0003e40008141d4c */
.L_x_4:
[----:B-1----:R-:W-:Y:S01]  /*31c0*/  LOP3.LUT R2, R92, 0xffffffe0, RZ, 0xc0, !PT ;  /* 0xffffffe05c027812 */ /* 0x002fe200078ec0ff */
[----:B------:R-:W-:Y:S01]  /*31d0*/  IMAD.U32 R6, RZ, RZ, UR10 ;  /* 0x0000000aff067e24 */ /* 0x000fe2000f8e00ff */
[----:B------:R-:W-:Y:S01]  /*31e0*/  STL [R1+0x48], R168 ;  /* 0x000048a801007387 */ /* 0x000fe20000100800 */
[----:B------:R-:W-:Y:S02]  /*31f0*/  IMAD.SHL.U32 R135, R4, 0x2, RZ ;  /* 0x0000000204877824 */ /* 0x000fe400078e00ff */
[----:B------:R-:W-:Y:S01]  /*3200*/  IMAD.IADD R2, R132, 0x1, -R2 ;  /* 0x0000000184027824 */ /* 0x000fe200078e0a02 */
[----:B------:R-:W-:Y:S01]  /*3210*/  STL [R1+0x44], R134 ;  /* 0x0000448601007387 */ /* 0x000fe20000100800 */
[----:B------:R-:W-:Y:S01]  /*3220*/  IMAD R248, R5, 0x2, R135 ;  /* 0x0000000205f87824 */ /* 0x000fe200078e0287 */
[C---:B------:R-:W-:Y:S02]  /*3230*/  LEA R250, R0.reuse, R135, 0x1 ;  /* 0x0000008700fa7211 */ /* 0x040fe400078e08ff */
[----:B------:R-:W-:Y:S01]  /*3240*/  SHF.R.S32.HI R3, RZ, 0x1f, R2 ;  /* 0x0000001fff037819 */ /* 0x000fe20000011402 */
[----:B------:R-:W-:Y:S01]  /*3250*/  LDSM.16.MT88.4 R24, [R135+0x100] ;  /* 0x000100008718783b */ /* 0x000fe20000004200 */
[----:B------:R-:W-:-:S02]  /*3260*/  IMAD R249, R0, 0x2, R248 ;  /* 0x0000000200f97824 */ /* 0x000fc400078e02f8 */
[----:B------:R-:W-:Y:S01]  /*3270*/  LEA.HI R3, R3, R2, RZ, 0x2 ;  /* 0x0000000203037211 */ /* 0x000fe200078f10ff */
[----:B------:R-:W-:Y:S03]  /*3280*/  LDSM.16.MT88.4 R28, [R135+0x900] ;  /* 0x00090000871c783b */ /* 0x000fe60000004200 */
[----:B------:R-:W-:Y:S01]  /*3290*/  LOP3.LUT R3, R3, 0x7ffffffc, RZ, 0xc0, !PT ;  /* 0x7ffffffc03037812 */ /* 0x000fe200078ec0ff */
[----:B------:R-:W-:Y:S03]  /*32a0*/  LDSM.16.MT88.4 R48, [R250+0x100] ;  /* 0x00010000fa30783b */ /* 0x000fe60000004200 */
[----:B------:R-:W-:Y:S01]  /*32b0*/  IADD3 R2, R2, -R3, RZ ;  /* 0x8000000302027210 */ /* 0x000fe20007ffe0ff */
[----:B------:R-:W-:Y:S04]  /*32c0*/  LDSM.16.MT88.4 R52, [R248+0x900] ;  /* 0x00090000f834783b */ /* 0x000fe80000004200 */
[----:B------:R-:W-:Y:S01]  /*32d0*/  IMAD R2, R2, -0x2, R6 ;  /* 0xfffffffe02027824 */ /* 0x000fe200078e0206 */
[----:B------:R-:W-:Y:S04]  /*32e0*/  LDSM.16.MT88.4 R76, [R249+0x2100] ;  /* 0x00210000f94c783b */ /* 0x000fe80000004200 */
[----:B------:R-:W-:Y:S01]  /*32f0*/  ISETP.GT.AND P0, PT, R2, RZ, PT ;  /* 0x000000ff0200720c */ /* 0x000fe20003f04270 */
[----:B------:R-:W-:Y:S03]  /*3300*/  LDSM.16.MT88.4 R80, [R249+0x2900] ;  /* 0x00290000f950783b */ /* 0x000fe60000004200 */
[----:B------:R-:W-:Y:S01]  /*3310*/  FSEL R15, R46, -INF , P0 ;  /* 0xff8000002e0f7808 */ /* 0x000fe20000000000 */
[----:B------:R-:W-:Y:S01]  /*3320*/  STL [R1+0x40], R133 ;  /* 0x0000408501007387 */ /* 0x000fe20000100800 */
[----:B------:R-:W-:-:S02]  /*3330*/  FSEL R10, R44, -INF , P0 ;  /* 0xff8000002c0a7808 */ /* 0x000fc40000000000 */
[C---:B------:R-:W-:Y:S01]  /*3340*/  ISETP.GT.AND P0, PT, R2.reuse, 0x1, PT ;  /* 0x000000010200780c */ /* 0x040fe20003f04270 */
[----:B------:R-:W0:Y:S03]  /*3350*/  LDGDEPBAR ;  /* 0x00000000000079af */ /* 0x000e260000000000 */
[----:B------:R-:W-:Y:S02]  /*3360*/  FSEL R16, R47, -INF , P0 ;  /* 0xff8000002f107808 */ /* 0x000fe40000000000 */
[----:B------:R-:W-:Y:S02]  /*3370*/  FSEL R9, R45, -INF , P0 ;  /* 0xff8000002d097808 */ /* 0x000fe40000000000 */
[----:B------:R-:W-:Y:S01]  /*3380*/  ISETP.GT.AND P0, PT, R2, 0x8, PT ;  /* 0x000000080200780c */ /* 0x000fe20003f04270 */
[----:B------:R-:W-:Y:S01]  /*3390*/  LDSM.16.MT88.4 R44, [R250+0x900] ;  /* 0x00090000fa2c783b */ /* 0x000fe20000004200 */
[----:B------:R-:W-:-:S02]  /*33a0*/  FMNMX.FTZ R3, R10, R9, !PT ;  /* 0x000000090a037209 */ /* 0x000fc40007810000 */
[----:B------:R-:W-:Y:S02]  /*33b0*/  FSEL R17, R74, -INF , P0 ;  /* 0xff8000004a117808 */ /* 0x000fe40000000000 */
[----:B------:R-:W-:Y:S02]  /*33c0*/  FSEL R8, R72, -INF , P0 ;  /* 0xff80000048087808 */ /* 0x000fe40000000000 */
[----:B------:R-:W-:Y:S02]  /*33d0*/  ISETP.GT.AND P0, PT, R2, 0x9, PT ;  /* 0x000000090200780c */ /* 0x000fe40003f04270 */
[----:B------:R-:W-:Y:S02]  /*33e0*/  FMNMX.FTZ R3, R8, R3, !PT ;  /* 0x0000000308037209 */ /* 0x000fe40007810000 */
[----:B------:R-:W-:Y:S02]  /*33f0*/  FSEL R18, R75, -INF , P0 ;  /* 0xff8000004b127808 */ /* 0x000fe40000000000 */
[----:B------:R-:W-:-:S02]  /*3400*/  FSEL R7, R73, -INF , P0 ;  /* 0xff80000049077808 */ /* 0x000fc40000000000 */
[----:B------:R-:W-:Y:S01]  /*3410*/  ISETP.GT.AND P0, PT, R2, 0x10, PT ;  /* 0x000000100200780c */ /* 0x000fe20003f04270 */
[----:B------:R-:W-:Y:S01]  /*3420*/  LDSM.16.MT88.4 R72, [R249+0x900] ;  /* 0x00090000f948783b */ /* 0x000fe20000004200 */
[----:B------:R-:W-:Y:S02]  /*3430*/  FMNMX.FTZ R3, R7, R3, !PT ;  /* 0x0000000307037209 */ /* 0x000fe40007810000 */
[----:B------:R-:W-:Y:S02]  /*3440*/  FSEL R19, R42, -INF , P0 ;  /* 0xff8000002a137808 */ /* 0x000fe40000000000 */
[----:B------:R-:W-:Y:S02]  /*3450*/  FSEL R6, R40, -INF , P0 ;  /* 0xff80000028067808 */ /* 0x000fe40000000000 */
[----:B------:R-:W-:Y:S02]  /*3460*/  ISETP.GT.AND P0, PT, R2, 0x11, PT ;  /* 0x000000110200780c */ /* 0x000fe40003f04270 */
[----:B------:R-:W-:-:S02]  /*3470*/  FMNMX.FTZ R3, R6, R3, !PT ;  /* 0x0000000306037209 */ /* 0x000fc40007810000 */
[----:B------:R-:W-:Y:S02]  /*3480*/  FSEL R20, R43, -INF , P0 ;  /* 0xff8000002b147808 */ /* 0x000fe40000000000 */
[----:B------:R-:W-:Y:S02]  /*3490*/  FSEL R13, R41, -INF , P0 ;  /* 0xff800000290d7808 */ /* 0x000fe40000000000 */
[----:B------:R-:W-:Y:S02]  /*34a0*/  ISETP.GT.AND P0, PT, R2, 0x18, PT ;  /* 0x000000180200780c */ /* 0x000fe40003f04270 */
[----:B------:R-:W-:Y:S02]  /*34b0*/  FMNMX.FTZ R3, R13, R3, !PT ;  /* 0x000000030d037209 */ /* 0x000fe40007810000 */
[----:B------:R-:W-:Y:S02]  /*34c0*/  FSEL R22, R70, -INF , P0 ;  /* 0xff80000046167808 */ /* 0x000fe40000000000 */
[----:B------:R-:W-:-:S02]  /*34d0*/  FSEL R11, R68, -INF , P0 ;  /* 0xff800000440b7808 */ /* 0x000fc40000000000 */
[C---:B------:R-:W-:Y:S02]  /*34e0*/  ISETP.GT.AND P0, PT, R2.reuse, 0x19, PT ;  /* 0x000000190200780c */ /* 0x040fe40003f04270 */
[----:B------:R-:W-:Y:S02]  /*34f0*/  FMNMX.FTZ R3, R11, R3, !PT ;  /* 0x000000030b037209 */ /* 0x000fe40007810000 */
        /* <DEDUP_REMOVED lines=20> */
[----:B------:R-:W-:Y:S01]  /*3640*/  ISETP.GT.AND P0, PT, R2, 0x30, PT ;  /* 0x000000300200780c */ /* 0x000fe20003f04270 */
[----:B------:R-:W-:Y:S01]  /*3650*/  LDSM.16.MT88.4 R64, [R248+0x2100] ;  /* 0x00210000f840783b */ /* 0x000fe20000004200 */
[----:B------:R-:W-:Y:S02]  /*3660*/  FMNMX.FTZ R12, R15, R16, !PT ;  /* 0x000000100f0c7209 */ /* 0x000fe40007810000 */
[----:B------:R-:W-:Y:S02]  /*3670*/  FSEL R106, R34, -INF , P0 ;  /* 0xff800000226a7808 */ /* 0x000fe40000000000 */
[----:B------:R-:W-:-:S02]  /*3680*/  FSEL R93, R32, -INF , P0 ;  /* 0xff800000205d7808 */ /* 0x000fc40000000000 */
[----:B------:R-:W-:Y:S02]  /*3690*/  ISETP.GT.AND P0, PT, R2, 0x31, PT ;  /* 0x000000310200780c */ /* 0x000fe40003f04270 */
[----:B------:R-:W-:Y:S02]  /*36a0*/  FMNMX.FTZ R3, R94, R3, !PT ;  /* 0x000000035e037209 */ /* 0x000fe40007810000 */
[----:B------:R-:W-:Y:S02]  /*36b0*/  FSEL R99, R35, -INF , P0 ;  /* 0xff80000023637808 */ /* 0x000fe40000000000 */
[----:B------:R-:W-:Y:S02]  /*36c0*/  FSEL R92, R33, -INF , P0 ;  /* 0xff800000215c7808 */ /* 0x000fe40000000000 */
[----:B------:R-:W-:Y:S01]  /*36d0*/  FMNMX.FTZ R12, R17, R12, !PT ;  /* 0x0000000c110c7209 */ /* 0x000fe20007810000 */
[----:B------:R-:W-:Y:S01]  /*36e0*/  LDSM.16.MT88.4 R32, [R249+0x100] ;  /* 0x00010000f920783b */ /* 0x000fe20000004200 */
[----:B------:R-:W-:-:S02]  /*36f0*/  ISETP.GT.AND P0, PT, R2, 0x38, PT ;  /* 0x000000380200780c */ /* 0x000fc40003f04270 */
[----:B------:R-:W-:Y:S02]  /*3700*/  FMNMX.FTZ R3, R93, R3, !PT ;  /* 0x000000035d037209 */ /* 0x000fe40007810000 */
[----:B------:R-:W-:Y:S02]  /*3710*/  FMNMX.FTZ R12, R18, R12, !PT ;  /* 0x0000000c120c7209 */ /* 0x000fe40007810000 */
[----:B------:R-:W-:Y:S02]  /*3720*/  FSEL R98, R62, -INF , P0 ;  /* 0xff8000003e627808 */ /* 0x000fe40000000000 */
[----:B------:R-:W-:Y:S02]  /*3730*/  FSEL R91, R60, -INF , P0 ;  /* 0xff8000003c5b7808 */ /* 0x000fe40000000000 */
[----:B------:R-:W-:Y:S02]  /*3740*/  ISETP.GT.AND P0, PT, R2, 0x39, PT ;  /* 0x000000390200780c */ /* 0x000fe40003f04270 */
[----:B------:R-:W-:-:S02]  /*3750*/  FMNMX.FTZ R2, R92, R3, !PT ;  /* 0x000000035c027209 */ /* 0x000fc40007810000 */
[----:B------:R-:W-:Y:S02]  /*3760*/  FMNMX.FTZ R3, R19, R12, !PT ;  /* 0x0000000c13037209 */ /* 0x000fe40007810000 */
[----:B------:R-:W-:Y:S02]  /*3770*/  FSEL R89, R61, -INF , P0 ;  /* 0xff8000003d597808 */ /* 0x000fe40000000000 */
[----:B------:R-:W-:Y:S02]  /*3780*/  FMNMX.FTZ R3, R20, R3, !PT ;  /* 0x0000000314037209 */ /* 0x000fe40007810000 */
[----:B------:R-:W-:Y:S02]  /*3790*/  FMNMX.FTZ R2, R91, R2, !PT ;  /* 0x000000025b027209 */ /* 0x000fe40007810000 */
[----:B------:R-:W-:Y:S02]  /*37a0*/  FMNMX.FTZ R3, R22, R3, !PT ;  /* 0x0000000316037209 */ /* 0x000fe40007810000 */
[----:B------:R-:W-:-:S02]  /*37b0*/  FMNMX.FTZ R2, R89, R2, !PT ;  /* 0x0000000259027209 */ /* 0x000fc40007810000 */
[----:B------:R-:W-:Y:S02]  /*37c0*/  FMNMX.FTZ R3, R23, R3, !PT ;  /* 0x0000000317037209 */ /* 0x000fe40007810000 */
[----:B------:R-:W-:Y:S01]  /*37d0*/  FSEL R90, R63, -INF , P0 ;  /* 0xff8000003f5a7808 */ /* 0x000fe20000000000 */
[----:B------:R-:W1:Y:S01]  /*37e0*/  SHFL.BFLY PT, R12, R2, 0x2, 0x1f ;  /* 0x0c401f00020c7f89 */ /* 0x000e6200000e0000 */
[----:B------:R-:W-:-:S03]  /*37f0*/  FMNMX.FTZ R3, R105, R3, !PT ;  /* 0x0000000369037209 */ /* 0x000fc60007810000 */
[----:B------:R-:W-:Y:S01]  /*3800*/  LDSM.16.MT88.4 R60, [R135+0x2900] ;  /* 0x00290000873c783b */ /* 0x000fe20000004200 */
[----:B------:R-:W-:-:S04]  /*3810*/  FMNMX.FTZ R3, R104, R3, !PT ;  /* 0x0000000368037209 */ /* 0x000fc80007810000 */
[----:B------:R-:W-:-:S04]  /*3820*/  FMNMX.FTZ R3, R108, R3, !PT ;  /* 0x000000036c037209 */ /* 0x000fc80007810000 */
[----:B------:R-:W-:-:S04]  /*3830*/  FMNMX.FTZ R3, R107, R3, !PT ;  /* 0x000000036b037209 */ /* 0x000fc80007810000 */
[----:B------:R-:W-:-:S04]  /*3840*/  FMNMX.FTZ R3, R106, R3, !PT ;  /* 0x000000036a037209 */ /* 0x000fc80007810000 */
[----:B------:R-:W-:Y:S02]  /*3850*/  FMNMX.FTZ R3, R99, R3, !PT ;  /* 0x0000000363037209 */ /* 0x000fe40007810000 */
[----:B-1----:R-:W-:Y:S02]  /*3860*/  FMNMX.FTZ R2, R2, R12, !PT ;  /* 0x0000000c02027209 */ /* 0x002fe40007810000 */
[----:B------:R-:W-:-:S03]  /*3870*/  FMNMX.FTZ R3, R98, R3, !PT ;  /* 0x0000000362037209 */ /* 0x000fc60007810000 */
[----:B------:R-:W1:Y:S01]  /*3880*/  SHFL.BFLY PT, R132, R2, 0x1, 0x1f ;  /* 0x0c201f0002847f89 */ /* 0x000e6200000e0000 */
[----:B------:R-:W-:-:S05]  /*3890*/  FMNMX.FTZ R3, R90, R3, !PT ;  /* 0x000000035a037209 */ /* 0x000fca0007810000 */
[----:B------:R-:W2:Y:S01]  /*38a0*/  SHFL.BFLY PT, R21, R3, 0x2, 0x1f ;  /* 0x0c401f0003157f89 */ /* 0x000ea200000e0000 */
[----:B-1----:R-:W-:-:S04]  /*38b0*/  FMNMX.FTZ R132, R2, R132, !PT ;  /* 0x0000008402847209 */ /* 0x002fc80007810000 */
[C---:B------:R-:W-:Y:S01]  /*38c0*/  FSETP.NEU.FTZ.AND P0, PT, R132.reuse, -INF , PT ;  /* 0xff8000008400780b */ /* 0x040fe20003f1d000 */
[----:B------:R-:W-:Y:S01]  /*38d0*/  FMUL.FTZ R12, R132, c[0x0][0x2d0] ;  /* 0x0000b400840c7a20 */ /* 0x000fe20000410000 */
[----:B--2---:R-:W-:-:S04]  /*38e0*/  FMNMX.FTZ R2, R3, R21, !PT ;  /* 0x0000001503027209 */ /* 0x004fc80007810000 */
[----:B------:R-:W-:Y:S01]  /*38f0*/  FSEL R12, R12, RZ, P0 ;  /* 0x000000ff0c0c7208 */ /* 0x000fe20000000000 */
[----:B------:R-:W1:Y:S04]  /*3900*/  SHFL.BFLY PT, R3, R2, 0x1, 0x1f ;  /* 0x0c201f0002037f89 */ /* 0x000e6800000e0000 */
[--C-:B------:R-:W-:Y:S02]  /*3910*/  FFMA.FTZ R14, R14, c[0x0][0x2d0], -R12.reuse ;  /* 0x0000b4000e0e7a23 */ /* 0x100fe4000001080c */
[--C-:B------:R-:W-:Y:S02]  /*3920*/  FFMA.FTZ R13, R13, c[0x0][0x2d0], -R12.reuse ;  /* 0x0000b4000d0d7a23 */ /* 0x100fe4000001080c */
[----:B------:R-:W-:Y:S01]  /*3930*/  MUFU.EX2 R138, R14 ;  /* 0x0000000e008a7308 */ /* 0x000fe20000000800 */
[----:B------:R-:W-:-:S02]  /*3940*/  FFMA.FTZ R10, R10, c[0x0][0x2d0], -R12 ;  /* 0x0000b4000a0a7a23 */ /* 0x000fc4000001080c */
[--C-:B------:R-:W-:Y:S02]  /*3950*/  FFMA.FTZ R9, R9, c[0x0][0x2d0], -R12.reuse ;  /* 0x0000b40009097a23 */ /* 0x100fe4000001080c */
[--C-:B------:R-:W-:Y:S02]  /*3960*/  FFMA.FTZ R8, R8, c[0x0][0x2d0], -R12.reuse ;  /* 0x0000b40008087a23 */ /* 0x100fe4000001080c */
[--C-:B------:R-:W-:Y:S01]  /*3970*/  FFMA.FTZ R7, R7, c[0x0][0x2d0], -R12.reuse ;  /* 0x0000b40007077a23 */ /* 0x100fe2000001080c */
[----:B------:R-:W-:Y:S01]  /*3980*/  MUFU.EX2 R139, R13 ;  /* 0x0000000d008b7308 */ /* 0x000fe20000000800 */
[--C-:B------:R-:W-:Y:S02]  /*3990*/  FFMA.FTZ R11, R11, c[0x0][0x2d0], -R12.reuse ;  /* 0x0000b4000b0b7a23 */ /* 0x100fe4000001080c */
[----:B------:R-:W-:Y:S01]  /*39a0*/  FFMA.FTZ R6, R6, c[0x0][0x2d0], -R12 ;  /* 0x0000b40006067a23 */ /* 0x000fe2000001080c */
[----:B-1----:R-:W-:-:S04]  /*39b0*/  FMNMX.FTZ R2, R3, R2, !PT ;  /* 0x0000000203027209 */ /* 0x002fc80007810000 */
[----:B------:R-:W-:Y:S01]  /*39c0*/  MUFU.EX2 R87, R10 ;  /* 0x0000000a00577308 */ /* 0x000fe20000000800 */
[C---:B------:R-:W-:Y:S01]  /*39d0*/  FSETP.NEU.FTZ.AND P0, PT, R2.reuse, -INF , PT ;  /* 0xff8000000200780b */ /* 0x040fe20003f1d000 */
[----:B------:R-:W-:-:S06]  /*39e0*/  FMUL.FTZ R3, R2, c[0x0][0x2d0] ;  /* 0x0000b40002037a20 */ /* 0x000fcc0000410000 */
[----:B------:R-:W1:Y:S01]  /*39f0*/  MUFU.EX2 R85, R9 ;  /* 0x0000000900557308 */ /* 0x000e620000000800 */
[----:B------:R-:W-:-:S05]  /*3a00*/  FSEL R3, R3, RZ, P0 ;  /* 0x000000ff03037208 */ /* 0x000fca0000000000 */
[--C-:B------:R-:W-:Y:S02]  /*3a10*/  FFMA.FTZ R4, R17, c[0x0][0x2d0], -R3.reuse ;  /* 0x0000b40011047a23 */ /* 0x100fe40000010803 */
[--C-:B------:R-:W-:Y:S01]  /*3a20*/  FFMA.FTZ R15, R15, c[0x0][0x2d0], -R3.reuse ;  /* 0x0000b4000f0f7a23 */ /* 0x100fe20000010803 */
[----:B------:R1:W-:Y:S01]  /*3a30*/  MUFU.EX2 R86, R8 ;  /* 0x0000000800567308 */ /* 0x0003e20000000800 */
[----:B------:R-:W-:-:S07]  /*3a40*/  FFMA.FTZ R16, R16, c[0x0][0x2d0], -R3 ;  /* 0x0000b40010107a23 */ /* 0x000fce0000010803 */
[----:B------:R2:W-:Y:S08]  /*3a50*/  MUFU.EX2 R14, R4 ;  /* 0x00000004000e7308 */ /* 0x0005f00000000800 */
[----:B------:R-:W3:Y:S01]  /*3a60*/  MUFU.EX2 R88, R7 ;  /* 0x0000000700587308 */ /* 0x000ee20000000800 */
[----:B-1----:R-:W-:Y:S01]  /*3a70*/  F2FP.PACK_AB R8, R85, R87 ;  /* 0x000000575508723e */ /* 0x002fe200000000ff */
[----:B--2---:R-:W-:-:S06]  /*3a80*/  FFMA.FTZ R4, R18, c[0x0][0x2d0], -R3 ;  /* 0x0000b40012047a23 */ /* 0x004fcc0000010803 */
[----:B------:R-:W-:Y:S01]  /*3a90*/  MUFU.EX2 R15, R15 ;  /* 0x0000000f000f7308 */ /* 0x000fe20000000800 */
[----:B---3--:R-:W-:-:S07]  /*3aa0*/  F2FP.PACK_AB R10, R88, R86 ;  /* 0x00000056580a723e */ /* 0x008fce00000000ff */
[----:B------:R-:W1:Y:S08]  /*3ab0*/  MUFU.EX2 R13, R16 ;  /* 0x00000010000d7308 */ /* 0x000e700000000800 */
[----:B------:R2:W3:Y:S08]  /*3ac0*/  MUFU.EX2 R84, R4 ;  /* 0x0000000400547308 */ /* 0x0004f00000000800 */
[----:B------:R3:W4:Y:S01]  /*3ad0*/  MUFU.EX2 R145, R11 ;  /* 0x0000000b00917308 */ /* 0x0007220000000800 */
[----:B-1----:R-:W-:Y:S01]  /*3ae0*/  F2FP.PACK_AB R9, R13, R15 ;  /* 0x0000000f0d09723e */ /* 0x002fe200000000ff */
[----:B--2---:R-:W-:-:S06]  /*3af0*/  FFMA.FTZ R4, R19, c[0x0][0x2d0], -R3 ;  /* 0x0000b40013047a23 */ /* 0x004fcc0000010803 */
[----:B------:R4:W-:Y:S01]  /*3b00*/  MUFU.EX2 R144, R6 ;  /* 0x0000000600907308 */ /* 0x0009e20000000800 */
[----:B---3--:R-:W-:-:S07]  /*3b10*/  F2FP.PACK_AB R11, R84, R14 ;  /* 0x0000000e540b723e */ /* 0x008fce00000000ff */
[----:B------:R1:W-:Y:S01]  /*3b20*/  MUFU.EX2 R183, R4 ;  /* 0x0000000400b77308 */ /* 0x0003e20000000800 */
[----:B------:R-:W-:Y:S01]  /*3b30*/  HMMA.16816.F32 R16, R8, R26, RZ ;  /* 0x0000001a0810723c */ /* 0x000fe200000018ff */
[----:B----4-:R-:W-:-:S07]  /*3b40*/  F2FP.PACK_AB R6, R138, R145 ;  /* 0x000000918a06723e */ /* 0x010fce00000000ff */
[----:B------:R-:W-:Y:S01]  /*3b50*/  HMMA.16816.F32 R40, R8, R36, RZ ;  /* 0x000000240828723c */ /* 0x000fe200000018ff */
[----:B-1----:R-:W-:-:S04]  /*3b60*/  FFMA.FTZ R4, R20, c[0x0][0x2d0], -R3 ;  /* 0x0000b40014047a23 */ /* 0x002fc80000010803 */
[----:B------:R1:W2:Y:S02]  /*3b70*/  MUFU.EX2 R127, R4 ;  /* 0x00000004007f7308 */ /* 0x0002a40000000800 */
[----:B-1----:R-:W-:Y:S01]  /*3b80*/  FFMA.FTZ R4, R22, c[0x0][0x2d0], -R3 ;  /* 0x0000b40016047a23 */ /* 0x002fe20000010803 */
[----:B--2---:R-:W-:-:S05]  /*3b90*/  F2FP.PACK_AB R5, R127, R183 ;  /* 0x000000b77f05723e */ /* 0x004fca00000000ff */
[----:B------:R1:W-:Y:S02]  /*3ba0*/  MUFU.EX2 R126, R4 ;  /* 0x00000004007e7308 */ /* 0x0003e40000000800 */
[----:B-1----:R-:W-:Y:S02]  /*3bb0*/  FFMA.FTZ R4, R23, c[0x0][0x2d0], -R3 ;  /* 0x0000b40017047a23 */ /* 0x002fe40000010803 */
[C---:B------:R-:W-:Y:S04]  /*3bc0*/  HMMA.16816.F32 R20, R8.reuse, R24, RZ ;  /* 0x000000180814723c */ /* 0x040fe800000018ff */
[----:B------:R1:W2:Y:S04]  /*3bd0*/  MUFU.EX2 R125, R4 ;  /* 0x00000004007d7308 */ /* 0x0002a80000000800 */
[----:B------:R-:W-:Y:S01]  /*3be0*/  HMMA.16816.F32 R24, R8, R38, RZ ;  /* 0x000000260818723c */ /* 0x000fe200000018ff */
[----:B-1----:R-:W-:-:S02]  /*3bf0*/  F2FP.PACK_AB R4, R139, R144 ;  /* 0x000000908b04723e */ /* 0x002fc400000000ff */
[----:B--2---:R-:W-:Y:S11]  /*3c00*/  F2FP.PACK_AB R7, R125, R126 ;  /* 0x0000007e7d07723e */ /* 0x004ff600000000ff */
[----:B------:R-:W-:Y:S02]  /*3c10*/  @!UPT UIADD3 URZ, URZ, URZ, URZ ;  /* 0x0000003f3f3ff290 */ /* 0x000fe4000fffe03f */
[C---:B------:R-:W-:Y:S08]  /*3c20*/  HMMA.16816.F32 R164, R4.reuse, R28, R20 ;  /* 0x0000001c04a4723c */ /* 0x040ff00000001814 */
[----:B------:R-:W-:Y:S01]  /*3c30*/  HMMA.16816.F32 R56, R4, R30, R16 ;  /* 0x0000001e0438723c */ /* 0x000fe20000001810 */
[----:B------:R-:W1:Y:S07]  /*3c40*/  LDSM.16.MT88.4 R28, [R135+0x2100] ;  /* 0x00210000871c783b */ /* 0x000e6e0000004200 */
[C---:B------:R-:W-:Y:S08]  /*3c50*/  HMMA.16816.F32 R20, R8.reuse, R48, RZ ;  /* 0x000000300814723c */ /* 0x040ff000000018ff */
[----:B------:R-:W-:Y:S08]  /*3c60*/  HMMA.16816.F32 R16, R8, R50, RZ ;  /* 0x000000320810723c */ /* 0x000ff000000018ff */
[----:B------:R-:W-:Y:S01]  /*3c70*/  IMAD.MOV.U32 R131, RZ, RZ, R57 ;  /* 0x000000ffff837224 */ /* 0x000fe200078e0039 */
[----:B------:R-:W-:Y:S01]  /*3c80*/  MOV R130, R56 ;  /* 0x0000003800827202 */ /* 0x000fe20000000f00 */
[----:B------:R-:W-:Y:S01]  /*3c90*/  IMAD.MOV.U32 R113, RZ, RZ, R58 ;  /* 0x000000ffff717224 */ /* 0x000fe200078e003a */
[----:B------:R-:W-:Y:S01]  /*3ca0*/  HMMA.16816.F32 R156, R4, R52, R40 ;  /* 0x00000034049c723c */ /* 0x000fe20000001828 */
[----:B------:R-:W-:-:S07]  /*3cb0*/  IMAD.MOV.U32 R112, RZ, RZ, R59 ;  /* 0x000000ffff707224 */ /* 0x000fce00078e003b */
[C---:B------:R-:W-:Y:S08]  /*3cc0*/  HMMA.16816.F32 R56, R4.reuse, R44, R20 ;  /* 0x0000002c0438723c */ /* 0x040ff00000001814 */
[C---:B------:R-:W-:Y:S01]  /*3cd0*/  HMMA.16816.F32 R148, R4.reuse, R54, R24 ;  /* 0x000000360494723c */ /* 0x040fe20000001818 */
[----:B------:R-:W2:Y:S07]  /*3ce0*/  LDSM.16.MT88.4 R52, [R250+0x2900] ;  /* 0x00290000fa34783b */ /* 0x000eae0000004200 */
[----:B------:R-:W-:Y:S08]  /*3cf0*/  HMMA.16816.F32 R16, R4, R46, R16 ;  /* 0x0000002e0410723c */ /* 0x000ff00000001810 */
[----:B------:R-:W-:Y:S01]  /*3d00*/  HMMA.16816.F32 R24, R8, R68, RZ ;  /* 0x000000440818723c */ /* 0x000fe200000018ff */
[----:B------:R-:W-:Y:S01]  /*3d10*/  MOV R137, R57 ;  /* 0x0000003900897202 */ /* 0x000fe20000000f00 */
[----:B------:R-:W-:Y:S01]  /*3d20*/  IMAD.MOV.U32 R136, RZ, RZ, R56 ;  /* 0x000000ffff887224 */ /* 0x000fe200078e0038 */
[----:B------:R-:W-:Y:S01]  /*3d30*/  MOV R179, R59 ;  /* 0x0000003b00b37202 */ /* 0x000fe20000000f00 */
[----:B------:R-:W-:-:S02]  /*3d40*/  IMAD.MOV.U32 R168, RZ, RZ, R58 ;  /* 0x000000ffffa87224 */ /* 0x000fc400078e003a */
[----:B------:R-:W3:Y:S02]  /*3d50*/  LDSM.16.MT88.4 R56, [R248+0x2900] ;  /* 0x00290000f838783b */ /* 0x000ee40000004200 */
[C---:B------:R-:W-:Y:S08]  /*3d60*/  HMMA.16816.F32 R48, R8.reuse, R32, RZ ;  /* 0x000000200830723c */ /* 0x040ff000000018ff */
[----:B------:R-:W-:Y:S01]  /*3d70*/  IMAD.MOV.U32 R119, RZ, RZ, R17 ;  /* 0x000000ffff777224 */ /* 0x000fe200078e0011 */
[----:B------:R-:W-:Y:S01]  /*3d80*/  MOV R117, R19 ;  /* 0x0000001300757202 */ /* 0x000fe20000000f00 */
[----:B------:R-:W-:Y:S01]  /*3d90*/  IMAD.MOV.U32 R118, RZ, RZ, R18 ;  /* 0x000000ffff767224 */ /* 0x000fe200078e0012 */
[----:B------:R-:W-:Y:S01]  /*3da0*/  HMMA.16816.F32 R20, R8, R70, RZ ;  /* 0x000000460814723c */ /* 0x000fe200000018ff */
[----:B------:R-:W-:-:S07]  /*3db0*/  IMAD.MOV.U32 R116, RZ, RZ, R16 ;  /* 0x000000ffff747224 */ /* 0x000fce00078e0010 */
[C---:B------:R-:W-:Y:S08]  /*3dc0*/  HMMA.16816.F32 R16, R8.reuse, R76, RZ ;  /* 0x0000004c0810723c */ /* 0x040ff000000018ff */
[C---:B------:R-:W-:Y:S08]  /*3dd0*/  HMMA.16816.F32 R44, R8.reuse, R34, RZ ;  /* 0x00000022082c723c */ /* 0x040ff000000018ff */
[C---:B-1----:R-:W-:Y:S08]  /*3de0*/  HMMA.16816.F32 R40, R8.reuse, R28, RZ ;  /* 0x0000001c0828723c */ /* 0x042ff000000018ff */
[C---:B------:R-:W-:Y:S08]  /*3df0*/  HMMA.16816.F32 R36, R8.reuse, R30, RZ ;  /* 0x0000001e0824723c */ /* 0x040ff000000018ff */
[C---:B------:R-:W-:Y:S08]  /*3e00*/  HMMA.16816.F32 R32, R8.reuse, R64, RZ ;  /* 0x000000400820723c */ /* 0x040ff000000018ff */
[----:B------:R-:W-:Y:S01]  /*3e10*/  HMMA.16816.F32 R28, R8, R66, RZ ;  /* 0x00000042081c723c */ /* 0x000fe200000018ff */
[----:B------:R-:W1:Y:S07]  /*3e20*/  LDSM.16.MT88.4 R64, [R135+0x4100] ;  /* 0x004100008740783b */ /* 0x000e6e0000004200 */
[C---:B--2---:R-:W-:Y:S08]  /*3e30*/  HMMA.16816.F32 R24, R4.reuse, R52, R24 ;  /* 0x000000340418723c */ /* 0x044ff00000001818 */
[C---:B------:R-:W-:Y:S01]  /*3e40*/  HMMA.16816.F32 R140, R4.reuse, R72, R48 ;  /* 0x00000048048c723c */ /* 0x040fe20000001830 */
[----:B------:R-:W2:Y:S07]  /*3e50*/  LDSM.16.MT88.4 R48, [R248+0x4100] ;  /* 0x00410000f830783b */ /* 0x000eae0000004200 */
[C---:B------:R-:W-:Y:S07]  /*3e60*/  HMMA.16816.F32 R16, R4.reuse, R80, R16 ;  /* 0x000000500410723c */ /* 0x040fee0000001810 */
[----:B------:R-:W-:Y:S01]  /*3e70*/  IMAD.MOV.U32 R80, RZ, RZ, R145 ;  /* 0x000000ffff507224 */ /* 0x000fe200078e0091 */
[----:B------:R-:W-:Y:S01]  /*3e80*/  HMMA.16816.F32 R20, R4, R54, R20 ;  /* 0x000000360414723c */ /* 0x000fe20000001814 */
[----:B------:R-:W-:Y:S01]  /*3e90*/  IMAD.MOV.U32 R121, RZ, RZ, R24 ;  /* 0x000000ffff797224 */ /* 0x000fe200078e0018 */
[----:B------:R-:W-:Y:S01]  /*3ea0*/  MOV R120, R25 ;  /* 0x0000001900787202 */ /* 0x000fe20000000f00 */
[----:B------:R-:W-:Y:S01]  /*3eb0*/  IMAD.MOV.U32 R134, RZ, RZ, R26 ;  /* 0x000000ffff867224 */ /* 0x000fe200078e001a */
[----:B------:R-:W-:Y:S01]  /*3ec0*/  LDSM.16.MT88.4 R52, [R249+0x4100] ;  /* 0x00410000f934783b */ /* 0x000fe20000004200 */
[----:B------:R-:W-:Y:S01]  /*3ed0*/  IMAD.MOV.U32 R133, RZ, RZ, R27 ;  /* 0x000000ffff857224 */ /* 0x000fe200078e001b */
[----:B------:R-:W-:-:S02]  /*3ee0*/  MOV R81, R144 ;  /* 0x0000009000517202 */ /* 0x000fc40000000f00 */
[C---:B------:R-:W-:Y:S01]  /*3ef0*/  HMMA.16816.F32 R100, R4.reuse, R60, R40 ;  /* 0x0000003c0464723c */ /* 0x040fe20000001828 */
[----:B------:R-:W4:Y:S04]  /*3f00*/  LDSM.16.MT88.4 R24, [R135+0x4900] ;  /* 0x004900008718783b */ /* 0x000f280000004200 */
[----:B------:R-:W-:Y:S03]  /*3f10*/  LDSM.16.MT88.4 R40, [R248+0x4900] ;  /* 0x00490000f828783b */ /* 0x000fe60000004200 */
[----:B---3--:R-:W-:Y:S01]  /*3f20*/  HMMA.16816.F32 R32, R4, R56, R32 ;  /* 0x000000380420723c */ /* 0x008fe20000001820 */
[----:B------:R-:W-:Y:S01]  /*3f30*/  IMAD.MOV.U32 R124, RZ, RZ, R16 ;  /* 0x000000ffff7c7224 */ /* 0x000fe200078e0010 */
[----:B------:R-:W-:Y:S01]  /*3f40*/  MOV R110, R18 ;  /* 0x00000012006e7202 */ /* 0x000fe20000000f00 */
[----:B------:R-:W-:-:S02]  /*3f50*/  IMAD.MOV.U32 R109, RZ, RZ, R17 ;  /* 0x000000ffff6d7224 */ /* 0x000fc400078e0011 */
[----:B------:R-:W-:-:S03]  /*3f60*/  IMAD.MOV.U32 R111, RZ, RZ, R19 ;  /* 0x000000ffff6f7224 */ /* 0x000fc600078e0013 */
[C---:B------:R-:W-:Y:S01]  /*3f70*/  HMMA.16816.F32 R28, R4.reuse, R58, R28 ;  /* 0x0000003a041c723c */ /* 0x040fe2000000181c */
[----:B------:R-:W-:Y:S01]  /*3f80*/  MOV R129, R22 ;  /* 0x0000001600817202 */ /* 0x000fe20000000f00 */
[----:B------:R-:W-:Y:S01]  /*3f90*/  IMAD.MOV.U32 R128, RZ, RZ, R23 ;  /* 0x000000ffff807224 */ /* 0x000fe200078e0017 */
[----:B------:R-:W-:Y:S01]  /*3fa0*/  MOV R122, R20 ;  /* 0x00000014007a7202 */ /* 0x000fe20000000f00 */
[----:B------:R-:W-:Y:S01]  /*3fb0*/  IMAD.MOV.U32 R123, RZ, RZ, R21 ;  /* 0x000000ffff7b7224 */ /* 0x000fe200078e0015 */
[----:B------:R-:W-:Y:S03]  /*3fc0*/  LDSM.16.MT88.4 R56, [R250+0x4900] ;  /* 0x00490000fa38783b */ /* 0x000fe60000004200 */
[----:B------:R-:W-:Y:S01]  /*3fd0*/  HMMA.16816.F32 R72, R4, R74, R44 ;  /* 0x0000004a0448723c */ /* 0x000fe2000000182c */
[----:B------:R-:W3:Y:S01]  /*3fe0*/  LDSM.16.MT88.4 R44, [R250+0x4100] ;  /* 0x00410000fa2c783b */ /* 0x000ee20000004200 */
[----:B------:R-:W-:Y:S01]  /*3ff0*/  IMAD.MOV.U32 R182, RZ, RZ, R101 ;  /* 0x000000ffffb67224 */ /* 0x000fe200078e0065 */
[----:B------:R-:W-:Y:S01]  /*4000*/  MOV R181, R102 ;  /* 0x0000006600b57202 */ /* 0x000fe20000000f00 */
[----:B------:R-:W-:-:S02]  /*4010*/  IMAD.MOV.U32 R180, RZ, RZ, R103 ;  /* 0x000000ffffb47224 */ /* 0x000fc400078e0067 */
[----:B------:R-:W-:Y:S02]  /*4020*/  IMAD.MOV.U32 R0, RZ, RZ, R100 ;  /* 0x000000ffff007224 */ /* 0x000fe400078e0064 */
[----:B-1----:R-:W-:Y:S01]  /*4030*/  HMMA.16816.F32 R16, R8, R64, RZ ;  /* 0x000000400810723c */ /* 0x002fe200000018ff */
[----:B------:R-:W-:Y:S01]  /*4040*/  MOV R103, R34 ;  /* 0x0000002200677202 */ /* 0x000fe20000000f00 */
[----:B------:R-:W-:Y:S01]  /*4050*/  IMAD.MOV.U32 R102, RZ, RZ, R35 ;  /* 0x000000ffff667224 */ /* 0x000fe200078e0023 */
[----:B------:R-:W-:Y:S01]  /*4060*/  MOV R100, R32 ;  /* 0x0000002000647202 */ /* 0x000fe20000000f00 */
[----:B------:R-:W-:-:S03]  /*4070*/  IMAD.MOV.U32 R101, RZ, RZ, R33 ;  /* 0x000000ffff657224 */ /* 0x000fc600078e0021 */
[----:B------:R-:W-:Y:S01]  /*4080*/  IMAD.MOV.U32 R64, RZ, RZ, R123 ;  /* 0x000000ffff407224 */ /* 0x000fe200078e007b */
[----:B------:R-:W-:Y:S01]  /*4090*/  HMMA.16816.F32 R68, R4, R62, R36 ;  /* 0x0000003e0444723c */ /* 0x000fe20000001824 */
[----:B------:R-:W-:Y:S01]  /*40a0*/  IMAD.MOV.U32 R115, RZ, RZ, R30 ;  /* 0x000000ffff737224 */ /* 0x000fe200078e001e */
[----:B------:R-:W-:Y:S01]  /*40b0*/  MOV R76, R28 ;  /* 0x0000001c004c7202 */ /* 0x000fe20000000f00 */
[----:B------:R-:W-:Y:S01]  /*40c0*/  IMAD.MOV.U32 R114, RZ, RZ, R31 ;  /* 0x000000ffff727224 */ /* 0x000fe200078e001f */
[----:B------:R-:W1:Y:S01]  /*40d0*/  LDSM.16.MT88.4 R60, [R135+0x6100] ;  /* 0x00610000873c783b */ /* 0x000e620000004200 */
[----:B------:R-:W-:Y:S02]  /*40e0*/  IMAD.MOV.U32 R77, RZ, RZ, R29 ;  /* 0x000000ffff4d7224 */ /* 0x000fe400078e001d */
[----:B------:R-:W-:Y:S01]  /*40f0*/  IMAD.MOV.U32 R65, RZ, RZ, R122 ;  /* 0x000000ffff417224 */ /* 0x000fe200078e007a */
[C---:B------:R-:W-:Y:S07]  /*4100*/  HMMA.16816.F32 R20, R8.reuse, R78, RZ ;  /* 0x0000004e0814723c */ /* 0x040fee00000018ff */
[----:B------:R-:W-:Y:S01]  /*4110*/  IMAD.MOV.U32 R78, RZ, RZ, R139 ;  /* 0x000000ffff4e7224 */ /* 0x000fe200078e008b */
[----:B------:R-:W-:Y:S01]  /*4120*/  HMMA.16816.F32 R36, R8, R66, RZ ;  /* 0x000000420824723c */ /* 0x000fe200000018ff */
[----:B------:R-:W-:-:S06]  /*4130*/  IMAD.MOV.U32 R79, RZ, RZ, R138 ;  /* 0x000000ffff4f7224 */ /* 0x000fcc00078e008a */
[----:B------:R-:W-:Y:S01]  /*4140*/  IMAD.MOV.U32 R66, RZ, RZ, R129 ;  /* 0x000000ffff427224 */ /* 0x000fe200078e0081 */
[----:B--2---:R-:W-:Y:S01]  /*4150*/  HMMA.16816.F32 R32, R8, R48, RZ ;  /* 0x000000300820723c */ /* 0x004fe200000018ff */
[----:B------:R-:W-:-:S07]  /*4160*/  MOV R67, R128 ;  /* 0x0000008000437202 */ /* 0x000fce0000000f00 */
[----:B------:R-:W-:Y:S01]  /*4170*/  HMMA.16816.F32 R28, R8, R50, RZ ;  /* 0x00000032081c723c */ /* 0x000fe200000018ff */
[----:B------:R-:W2:Y:S07]  /*4180*/  LDSM.16.MT88.4 R48, [R249+0x4900] ;  /* 0x00490000f930783b */ /* 0x000eae0000004200 */
[C---:B----4-:R-:W-:Y:S08]  /*4190*/  HMMA.16816.F32 R184, R4.reuse, R24, R16 ;  /* 0x0000001804b8723c */ /* 0x050ff00000001810 */
[----:B------:R-:W-:Y:S07]  /*41a0*/  HMMA.16816.F32 R188, R4, R82, R20 ;  /* 0x0000005204bc723c */ /* 0x000fee0000001814 */
[----:B------:R-:W-:Y:S01]  /*41b0*/  MOV R83, R137 ;  /* 0x0000008900537202 */ /* 0x000fe20000000f00 */
[----:B---3--:R-:W-:Y:S01]  /*41c0*/  HMMA.16816.F32 R16, R8, R44, RZ ;  /* 0x0000002c0810723c */ /* 0x008fe200000018ff */
[----:B------:R-:W-:-:S06]  /*41d0*/  IMAD.MOV.U32 R82, RZ, RZ, R136 ;  /* 0x000000ffff527224 */ /* 0x000fcc00078e0088 */
[----:B------:R-:W-:Y:S01]  /*41e0*/  IMAD.MOV.U32 R45, RZ, RZ, R119 ;  /* 0x000000ffff2d7224 */ /* 0x000fe200078e0077 */
[----:B------:R-:W-:Y:S01]  /*41f0*/  HMMA.16816.F32 R144, R4, R26, R36 ;  /* 0x0000001a0490723c */ /* 0x000fe20000001824 */
[----:B------:R-:W3:Y:S01]  /*4200*/  LDSM.16.MT88.4 R36, [R135+0x6900] ;  /* 0x006900008724783b */ /* 0x000ee20000004200 */
[----:B------:R-:W-:-:S06]  /*4210*/  IMAD.MOV.U32 R44, RZ, RZ, R116 ;  /* 0x000000ffff2c7224 */ /* 0x000fcc00078e0074 */
[C---:B------:R-:W-:Y:S08]  /*4220*/  HMMA.16816.F32 R160, R4.reuse, R40, R32 ;  /* 0x0000002804a0723c */ /* 0x040ff00000001820 */
[----:B------:R-:W-:Y:S01]  /*4230*/  HMMA.16816.F32 R136, R4, R42, R28 ;  /* 0x0000002a0488723c */ /* 0x000fe2000000181c */
[----:B------:R-:W4:Y:S07]  /*4240*/  LDSM.16.MT88.4 R40, [R248+0x6100] ;  /* 0x00610000f828783b */ /* 0x000f2e0000004200 */
[C---:B------:R-:W-:Y:S07]  /*4250*/  HMMA.16816.F32 R24, R8.reuse, R54, RZ ;  /* 0x000000360818723c */ /* 0x040fee00000018ff */
[----:B------:R-:W-:Y:S01]  /*4260*/  IMAD.MOV.U32 R55, RZ, RZ, R80 ;  /* 0x000000ffff377224 */ /* 0x000fe200078e0050 */
[----:B-1----:R-:W-:Y:S01]  /*4270*/  HMMA.16816.F32 R20, R8, R60, RZ ;  /* 0x0000003c0814723c */ /* 0x002fe200000018ff */
[----:B------:R-:W-:Y:S01]  /*4280*/  IMAD.MOV.U32 R54, RZ, RZ, R81 ;  /* 0x000000ffff367224 */ /* 0x000fe200078e0051 */
[----:B------:R-:W-:Y:S01]  /*4290*/  MOV R80, R121 ;  /* 0x0000007900507202 */ /* 0x000fe20000000f00 */
[----:B------:R-:W-:-:S04]  /*42a0*/  IMAD.MOV.U32 R81, RZ, RZ, R120 ;  /* 0x000000ffff517224 */ /* 0x000fc800078e0078 */
[----:B------:R-:W-:Y:S01]  /*42b0*/  IMAD.MOV.U32 R60, RZ, RZ, R113 ;  /* 0x000000ffff3c7224 */ /* 0x000fe200078e0071 */
[----:B------:R-:W-:Y:S01]  /*42c0*/  HMMA.16816.F32 R28, R8, R52, RZ ;  /* 0x00000034081c723c */ /* 0x000fe200000018ff */
[----:B------:R-:W-:-:S06]  /*42d0*/  MOV R61, R112 ;  /* 0x00000070003d7202 */ /* 0x000fcc0000000f00 */
[----:B------:R-:W-:Y:S01]  /*42e0*/  IMAD.MOV.U32 R53, RZ, RZ, R78 ;  /* 0x000000ffff357224 */ /* 0x000fe200078e004e */
[----:B------:R-:W-:Y:S01]  /*42f0*/  HMMA.16816.F32 R152, R4, R56, R16 ;  /* 0x000000380498723c */ /* 0x000fe20000001810 */
[----:B------:R-:W-:Y:S01]  /*4300*/  MOV R52, R79 ;  /* 0x0000004f00347202 */ /* 0x000fe20000000f00 */
[----:B------:R-:W-:Y:S01]  /*4310*/  IMAD.MOV.U32 R79, RZ, RZ, R114 ;  /* 0x000000ffff4f7224 */ /* 0x000fe200078e0072 */
[----:B------:R-:W-:-:S04]  /*4320*/  MOV R78, R115 ;  /* 0x00000073004e7202 */ /* 0x000fc80000000f00 */
[----:B------:R-:W-:Y:S01]  /*4330*/  MOV R56, R118 ;  /* 0x0000007600387202 */ /* 0x000fe20000000f00 */
[----:B------:R-:W-:Y:S01]  /*4340*/  IMAD.MOV.U32 R57, RZ, RZ, R117 ;  /* 0x000000ffff397224 */ /* 0x000fe200078e0075 */
[----:B------:R-:W-:Y:S07]  /*4350*/  HMMA.16816.F32 R32, R8, R46, RZ ;  /* 0x0000002e0820723c */ /* 0x000fee00000018ff */
[----:B------:R-:W-:Y:S01]  /*4360*/  MOV R46, R131 ;  /* 0x00000083002e7202 */ /* 0x000fe20000000f00 */
[----:B--2---:R-:W-:Y:S01]  /*4370*/  HMMA.16816.F32 R116, R4, R50, R24 ;  /* 0x000000320474723c */ /* 0x004fe20000001818 */
[----:B------:R-:W1:Y:S01]  /*4380*/  LDSM.16.MT88.4 R24, [R248+0x6900] ;  /* 0x00690000f818783b */ /* 0x000e620000004200 */
[----:B------:R-:W-:-:S06]  /*4390*/  IMAD.MOV.U32 R47, RZ, RZ, R130 ;  /* 0x000000ffff2f7224 */ /* 0x000fcc00078e0082 */
[----:B------:R-:W-:Y:S08]  /*43a0*/  HMMA.16816.F32 R16, R8, R62, RZ ;  /* 0x0000003e0810723c */ /* 0x000ff000000018ff */
[C---:B---3--:R-:W-:Y:S08]  /*43b0*/  HMMA.16816.F32 R112, R4.reuse, R36, R20 ;  /* 0x000000240470723c */ /* 0x048ff00000001814 */
[----:B------:R-:W-:Y:S01]  /*43c0*/  HMMA.16816.F32 R120, R4, R48, R28 ;  /* 0x000000300478723c */ /* 0x000fe2000000181c */
[----:B------:R-:W2:Y:S07]  /*43d0*/  LDSM.16.MT88.4 R28, [R250+0x6100] ;  /* 0x00610000fa1c783b */ /* 0x000eae0000004200 */
[----:B----4-:R-:W-:Y:S07]  /*43e0*/  HMMA.16816.F32 R20, R8, R40, RZ ;  /* 0x000000280814723c */ /* 0x010fee00000018ff */
[----:B------:R-:W-:Y:S01]  /*43f0*/  IMAD.MOV.U32 R40, RZ, RZ, R60 ;  /* 0x000000ffff287224 */ /* 0x000fe200078e003c */
[----:B------:R-:W-:Y:S01]  /*4400*/  HMMA.16816.F32 R128, R4, R58, R32 ;  /* 0x0000003a0480723c */ /* 0x000fe20000001820 */
[----:B------:R-:W-:-:S06]  /*4410*/  MOV R41, R61 ;  /* 0x0000003d00297202 */ /* 0x000fcc0000000f00 */
[----:B------:R-:W-:Y:S01]  /*4420*/  IMAD.MOV.U32 R32, RZ, RZ, R103 ;  /* 0x000000ffff207224 */ /* 0x000fe200078e0067 */
[----:B------:R-:W-:Y:S01]  /*4430*/  MOV R34, R101 ;  /* 0x0000006500227202 */ /* 0x000fe20000000f00 */
[----:B------:R-:W-:Y:S02]  /*4440*/  IMAD.MOV.U32 R33, RZ, RZ, R102 ;  /* 0x000000ffff217224 */ /* 0x000fe400078e0066 */
[----:B------:R-:W-:Y:S02]  /*4450*/  IMAD.MOV.U32 R35, RZ, RZ, R100 ;  /* 0x000000ffff237224 */ /* 0x000fe400078e0064 */
[----:B------:R-:W-:Y:S08]  /*4460*/  HMMA.16816.F32 R100, R4, R38, R16 ;  /* 0x000000260464723c */ /* 0x000ff00000001810 */
[----:B------:R-:W-:Y:S07]  /*4470*/  HMMA.16816.F32 R16, R8, R42, RZ ;  /* 0x0000002a0810723c */ /* 0x000fee00000018ff */
[----:B------:R-:W-:Y:S01]  /*4480*/  IMAD.MOV.U32 R43, RZ, RZ, R46 ;  /* 0x000000ffff2b7224 */ /* 0x000fe200078e002e */
[C---:B-1----:R-:W-:Y:S01]  /*4490*/  HMMA.16816.F32 R60, R4.reuse, R24, R20 ;  /* 0x00000018043c723c */ /* 0x042fe20000001814 */
[----:B------:R-:W1:Y:S01]  /*44a0*/  LDSM.16.MT88.4 R20, [R250+0x6900] ;  /* 0x00690000fa14783b */ /* 0x000e620000004200 */
[----:B------:R-:W-:Y:S01]  /*44b0*/  IMAD.MOV.U32 R42, RZ, RZ, R47 ;  /* 0x000000ffff2a7224 */ /* 0x000fe200078e002f */
[----:B------:R-:W-:Y:S01]  /*44c0*/  MOV R46, R56 ;  /* 0x00000038002e7202 */ /* 0x000fe20000000f00 */
[----:B------:R-:W-:Y:S11]  /*44d0*/  IMAD.MOV.U32 R47, RZ, RZ, R57 ;  /* 0x000000ffff2f7224 */ /* 0x000ff600078e0039 */
[----:B------:R-:W-:Y:S01]  /*44e0*/  @!UPT UIADD3 URZ, URZ, URZ, URZ ;  /* 0x0000003f3f3ff290 */ /* 0x000fe2000fffe03f */
[----:B------:R-:W-:Y:S08]  /*44f0*/  HMMA.16816.F32 R56, R4, R26, R16 ;  /* 0x0000001a0438723c */ /* 0x000ff00000001810 */
[----:B--2---:R-:W-:Y:S07]  /*4500*/  HMMA.16816.F32 R16, R8, R28, RZ ;  /* 0x0000001c0810723c */ /* 0x004fee00000018ff */
[----:B------:R-:W-:Y:S01]  /*4510*/  IMAD.MOV.U32 R28, RZ, RZ, R32 ;  /* 0x000000ffff1c7224 */ /* 0x000fe200078e0020 */
[----:B------:R-:W-:Y:S11]  /*4520*/  MOV R29, R33 ;  /* 0x00000021001d7202 */ /* 0x000ff60000000f00 */
[----:B------:R-:W-:Y:S05]  /*4530*/  @!UPT UIADD3 URZ, URZ, URZ, URZ ;  /* 0x0000003f3f3ff290 */ /* 0x000fea000fffe03f */
[----:B-1----:R-:W-:Y:S08]  /*4540*/  HMMA.16816.F32 R48, R4, R20, R16 ;  /* 0x000000140430723c */ /* 0x002ff00000001810 */
[----:B------:R-:W-:Y:S07]  /*4550*/  HMMA.16816.F32 R16, R8, R30, RZ ;  /* 0x0000001e0810723c */ /* 0x000fee00000018ff */
[----:B------:R-:W-:-:S02]  /*4560*/  IMAD.MOV.U32 R31, RZ, RZ, R34 ;  /* 0x000000ffff1f7224 */ /* 0x000fc400078e0022 */
[----:B------:R-:W-:Y:S11]  /*4570*/  IMAD.MOV.U32 R30, RZ, RZ, R35 ;  /* 0x000000ffff1e7224 */ /* 0x000ff600078e0023 */
[----:B------:R-:W-:Y:S04]  /*4580*/  @!UPT UIADD3 URZ, URZ, URZ, URZ ;  /* 0x0000003f3f3ff290 */ /* 0x000fe8000fffe03f */
[----:B------:R-:W-:Y:S01]  /*4590*/  HMMA.16816.F32 R36, R4, R22, R16 ;  /* 0x000000160424723c */ /* 0x000fe20000001810 */
[----:B------:R-:W1:Y:S07]  /*45a0*/  LDSM.16.MT88.4 R16, [R249+0x6100] ;  /* 0x00610000f910783b */ /* 0x000e6e0000004200 */
[C---:B-1----:R-:W-:Y:S08]  /*45b0*/  HMMA.16816.F32 R20, R8.reuse, R16, RZ ;  /* 0x000000100814723c */ /* 0x042ff000000018ff */
[----:B------:R-:W-:Y:S01]  /*45c0*/  HMMA.16816.F32 R8, R8, R18, RZ ;  /* 0x000000120808723c */ /* 0x000fe200000018ff */
[----:B------:R-:W1:Y:S11]  /*45d0*/  LDSM.16.MT88.4 R16, [R249+0x6900] ;  /* 0x00690000f910783b */ /* 0x000e760000004200 */
[----:B------:R-:W-:Y:S04]  /*45e0*/  @!UPT UIADD3 URZ, URZ, URZ, URZ ;  /* 0x0000003f3f3ff290 */ /* 0x000fe8000fffe03f */
[C---:B-1----:R-:W-:Y:S07]  /*45f0*/  HMMA.16816.F32 R32, R4.reuse, R16, R20 ;  /* 0x000000100420723c */ /* 0x042fee0000001814 */
[----:B------:R-:W-:Y:S01]  /*4600*/  MOV R16, R66 ;  /* 0x0000004200107202 */ /* 0x000fe20000000f00 */
[----:B------:R-:W-:Y:S01]  /*4610*/  HMMA.16816.F32 R24, R4, R18, R8 ;  /* 0x000000120418723c */ /* 0x000fe20000001808 */
[----:B------:R-:W-:Y:S01]  /*4620*/  IMAD.MOV.U32 R66, RZ, RZ, R181 ;  /* 0x000000ffff427224 */ /* 0x000fe200078e00b5 */
[----:B------:R-:W1:Y:S01]  /*4630*/  LDSM.16.MT88.4 R8, [R135+0x1100] ;  /* 0x001100008708783b */ /* 0x000e620000004200 */
[----:B------:R-:W-:Y:S01]  /*4640*/  IMAD.MOV.U32 R23, RZ, RZ, R67 ;  /* 0x000000ffff177224 */ /* 0x000fe200078e0043 */
[----:B------:R-:W-:Y:S01]  /*4650*/  MOV R67, R180 ;  /* 0x000000b400437202 */ /* 0x000fe20000000f00 */
[----:B------:R-:W-:-:S02]  /*4660*/  FFMA.FTZ R17, R89, c[0x0][0x2d0], -R12 ;  /* 0x0000b40059117a23 */ /* 0x000fc4000001080c */
[----:B------:R-:W-:Y:S01]  /*4670*/  IMAD.MOV.U32 R7, RZ, RZ, R64 ;  /* 0x000000ffff077224 */ /* 0x000fe200078e0040 */
[----:B------:R-:W-:Y:S01]  /*4680*/  MOV R6, R65 ;  /* 0x0000004100067202 */ /* 0x000fe20000000f00 */
[----:B------:R-:W-:Y:S02]  /*4690*/  IMAD.MOV.U32 R64, RZ, RZ, R0 ;  /* 0x000000ffff407224 */ /* 0x000fe400078e0000 */
[----:B------:R-:W-:Y:S02]  /*46a0*/  FFMA.FTZ R0, R97, c[0x0][0x2d0], -R12 ;  /* 0x0000b40061007a23 */ /* 0x000fe4000001080c */
[----:B------:R-:W-:Y:S02]  /*46b0*/  IMAD.MOV.U32 R97, RZ, RZ, R124 ;  /* 0x000000ffff617224 */ /* 0x000fe400078e007c */
[----:B------:R2:W-:Y:S01]  /*46c0*/  MUFU.EX2 R124, R0 ;  /* 0x00000000007c7308 */ /* 0x0005e20000000800 */
[----:B------:R-:W-:Y:S02]  /*46d0*/  IMAD.MOV.U32 R65, RZ, RZ, R182 ;  /* 0x000000ffff417224 */ /* 0x000fe400078e00b6 */
[----:B------:R-:W-:-:S02]  /*46e0*/  FADD.FTZ R4, R87, R85 ;  /* 0x0000005557047221 */ /* 0x000fc40000010000 */
[----:B------:R-:W-:Y:S02]  /*46f0*/  FADD.FTZ R5, R15, R13 ;  /* 0x0000000d0f057221 */ /* 0x000fe40000010000 */
[----:B------:R-:W-:Y:S02]  /*4700*/  FADD.FTZ R4, R86, R4 ;  /* 0x0000000456047221 */ /* 0x000fe40000010000 */
[--C-:B------:R-:W-:Y:S02]  /*4710*/  FFMA.FTZ R18, R91, c[0x0][0x2d0], -R12.reuse ;  /* 0x0000b4005b127a23 */ /* 0x100fe4000001080c */
[--C-:B------:R-:W-:Y:S02]  /*4720*/  FFMA.FTZ R20, R93, c[0x0][0x2d0], -R12.reuse ;  /* 0x0000b4005d147a23 */ /* 0x100fe4000001080c */
[--C-:B------:R-:W-:Y:S02]  /*4730*/  FFMA.FTZ R19, R92, c[0x0][0x2d0], -R12.reuse ;  /* 0x0000b4005c137a23 */ /* 0x100fe4000001080c */
[----:B--2---:R-:W-:-:S02]  /*4740*/  FFMA.FTZ R0, R96, c[0x0][0x2d0], -R12 ;  /* 0x0000b40060007a23 */ /* 0x004fc4000001080c */
[----:B------:R-:W-:Y:S02]  /*4750*/  IMAD.MOV.U32 R96, RZ, RZ, R7 ;  /* 0x000000ffff607224 */ /* 0x000fe400078e0007 */
[----:B------:R2:W-:Y:S01]  /*4760*/  MUFU.EX2 R181, R0 ;  /* 0x0000000000b57308 */ /* 0x0005e20000000800 */
[----:B------:R-:W-:Y:S02]  /*4770*/  IMAD.MOV.U32 R7, RZ, RZ, R30 ;  /* 0x000000ffff077224 */ /* 0x000fe400078e001e */
[----:B------:R-:W-:Y:S01]  /*4780*/  IMAD.MOV.U32 R30, RZ, RZ, R28 ;  /* 0x000000ffff1e7224 */ /* 0x000fe200078e001c */
[----:B------:R-:W-:Y:S01]  /*4790*/  MOV R28, R42 ;  /* 0x0000002a001c7202 */ /* 0x000fe20000000f00 */
[----:B------:R-:W-:Y:S02]  /*47a0*/  IMAD.MOV.U32 R42, RZ, RZ, R40 ;  /* 0x000000ffff2a7224 */ /* 0x000fe400078e0028 */
[----:B------:R-:W-:Y:S02]  /*47b0*/  FFMA.FTZ R13, R106, c[0x0][0x2d0], -R3 ;  /* 0x0000b4006a0d7a23 */ /* 0x000fe40000010803 */
[----:B------:R-:W-:Y:S01]  /*47c0*/  IMAD.MOV.U32 R40, RZ, RZ, R52 ;  /* 0x000000ffff287224 */ /* 0x000fe200078e0034 */
[----:B------:R-:W-:Y:S01]  /*47d0*/  MOV R52, R82 ;  /* 0x0000005200347202 */ /* 0x000fe20000000f00 */
[----:B------:R-:W-:-:S02]  /*47e0*/  IMAD.MOV.U32 R82, RZ, RZ, R168 ;  /* 0x000000ffff527224 */ /* 0x000fc400078e00a8 */
[----:B------:R-:W-:Y:S01]  /*47f0*/  FFMA.FTZ R15, R98, c[0x0][0x2d0], -R3 ;  /* 0x0000b400620f7a23 */ /* 0x000fe20000010803 */
[----:B------:R-:W-:Y:S01]  /*4800*/  MUFU.EX2 R20, R20 ;  /* 0x0000001400147308 */ /* 0x000fe20000000800 */
[----:B------:R-:W-:Y:S01]  /*4810*/  UIADD3 UR6, UR7, -0x2, URZ ;  /* 0xfffffffe07067890 */ /* 0x000fe2000fffe03f */
[----:B--2---:R-:W-:Y:S01]  /*4820*/  FFMA.FTZ R0, R95, c[0x0][0x2d0], -R12 ;  /* 0x0000b4005f007a23 */ /* 0x004fe2000001080c */
[----:B------:R2:W5:Y:S01]  /*4830*/  LDL.LU R168, [R1+0x48] ;  /* 0x0000480001a87983 */ /* 0x0005620000300800 */
[----:B------:R-:W-:Y:S02]  /*4840*/  IMAD.MOV.U32 R95, RZ, RZ, R6 ;  /* 0x000000ffff5f7224 */ /* 0x000fe400078e0006 */
[----:B------:R-:W-:Y:S02]  /*4850*/  IMAD.MOV.U32 R6, RZ, RZ, R23 ;  /* 0x000000ffff067224 */ /* 0x000fe400078e0017 */
[----:B------:R3:W-:Y:S02]  /*4860*/  MUFU.EX2 R180, R0 ;  /* 0x0000000000b47308 */ /* 0x0007e40000000800 */
[----:B---3--:R-:W-:-:S06]  /*4870*/  FFMA.FTZ R0, R94, c[0x0][0x2d0], -R12 ;  /* 0x0000b4005e007a23 */ /* 0x008fcc000001080c */
[----:B------:R3:W4:Y:S02]  /*4880*/  MUFU.EX2 R182, R0 ;  /* 0x0000000000b67308 */ /* 0x0007240000000800 */
[----:B---3--:R-:W-:-:S06]  /*4890*/  FFMA.FTZ R0, R105, c[0x0][0x2d0], -R3 ;  /* 0x0000b40069007a23 */ /* 0x008fcc0000010803 */
[----:B------:R3:W-:Y:S02]  /*48a0*/  MUFU.EX2 R21, R0 ;  /* 0x0000000000157308 */ /* 0x0007e40000000800 */
[----:B---3--:R-:W-:-:S06]  /*48b0*/  FFMA.FTZ R0, R104, c[0x0][0x2d0], -R3 ;  /* 0x0000b40068007a23 */ /* 0x008fcc0000010803 */
[----:B------:R3:W1:Y:S02]  /*48c0*/  MUFU.EX2 R22, R0 ;  /* 0x0000000000167308 */ /* 0x0006640000000800 */
[----:B---3--:R-:W-:Y:S01]  /*48d0*/  FFMA.FTZ R0, R108, c[0x0][0x2d0], -R3 ;  /* 0x0000b4006c007a23 */ /* 0x008fe20000010803 */
[----:B------:R-:W-:Y:S02]  /*48e0*/  MOV R108, R97 ;  /* 0x00000061006c7202 */ /* 0x000fe40000000f00 */
[----:B------:R-:W-:Y:S02]  /*48f0*/  MOV R97, R16 ;  /* 0x0000001000617202 */ /* 0x000fe40000000f00 */
[----:B------:R-:W-:Y:S01]  /*4900*/  MOV R16, R31 ;  /* 0x0000001f00107202 */ /* 0x000fe20000000f00 */
[----:B------:R-:W-:Y:S01]  /*4910*/  IMAD.MOV.U32 R31, RZ, RZ, R29 ;  /* 0x000000ffff1f7224 */ /* 0x000fe200078e001d */
[----:B------:R3:W-:Y:S01]  /*4920*/  MUFU.EX2 R23, R0 ;  /* 0x0000000000177308 */ /* 0x0007e20000000800 */
[----:B------:R-:W-:Y:S01]  /*4930*/  IMAD.MOV.U32 R29, RZ, RZ, R43 ;  /* 0x000000ffff1d7224 */ /* 0x000fe200078e002b */
[----:B------:R-:W-:Y:S01]  /*4940*/  MOV R43, R41 ;  /* 0x00000029002b7202 */ /* 0x000fe20000000f00 */
[----:B------:R-:W-:-:S02]  /*4950*/  IMAD.MOV.U32 R41, RZ, RZ, R53 ;  /* 0x000000ffff297224 */ /* 0x000fc400078e0035 */
[----:B------:R-:W-:Y:S01]  /*4960*/  IMAD.MOV.U32 R53, RZ, RZ, R83 ;  /* 0x000000ffff357224 */ /* 0x000fe200078e0053 */
[----:B------:R-:W-:Y:S01]  /*4970*/  MOV R83, R179 ;  /* 0x000000b300537202 */ /* 0x000fe20000000f00 */
[----:B---3--:R-:W-:-:S04]  /*4980*/  FFMA.FTZ R0, R107, c[0x0][0x2d0], -R3 ;  /* 0x0000b4006b007a23 */ /* 0x008fc80000010803 */
[----:B------:R3:W1:Y:S01]  /*4990*/  MUFU.EX2 R179, R0 ;  /* 0x0000000000b37308 */ /* 0x0006620000000800 */
[----:B------:R-:W-:Y:S02]  /*49a0*/  IMAD.MOV.U32 R105, RZ, RZ, R96 ;  /* 0x000000ffff697224 */ /* 0x000fe400078e0060 */
[----:B------:R-:W-:Y:S02]  /*49b0*/  IMAD.MOV.U32 R107, RZ, RZ, R6 ;  /* 0x000000ffff6b7224 */ /* 0x000fe400078e0006 */
[----:B------:R-:W-:Y:S02]  /*49c0*/  IMAD.MOV.U32 R96, RZ, RZ, R7 ;  /* 0x000000ffff607224 */ /* 0x000fe400078e0007 */
[----:B------:R-:W-:Y:S01]  /*49d0*/  IMAD.MOV.U32 R6, RZ, RZ, R30 ;  /* 0x000000ffff067224 */ /* 0x000fe200078e001e */
[----:B------:R-:W-:Y:S01]  /*49e0*/  MOV R106, R97 ;  /* 0x00000061006a7202 */ /* 0x000fe20000000f00 */
[----:B------:R-:W-:Y:S01]  /*49f0*/  IMAD.MOV.U32 R7, RZ, RZ, R31 ;  /* 0x000000ffff077224 */ /* 0x000fe200078e001f */
[----:B------:R-:W-:Y:S01]  /*4a00*/  MOV R97, R16 ;  /* 0x0000001000617202 */ /* 0x000fe20000000f00 */
[----:B------:R-:W-:Y:S01]  /*4a10*/  FFMA.FTZ R16, R90, c[0x0][0x2d0], -R3 ;  /* 0x0000b4005a107a23 */ /* 0x000fe20000010803 */
[----:B------:R-:W-:Y:S01]  /*4a20*/  MOV R90, R6 ;  /* 0x00000006005a7202 */ /* 0x000fe20000000f00 */
[----:B------:R-:W-:Y:S01]  /*4a30*/  IMAD.MOV.U32 R91, RZ, RZ, R7 ;  /* 0x000000ffff5b7224 */ /* 0x000fe200078e0007 */
[----:B------:R-:W-:Y:S01]  /*4a40*/  MOV R30, R42 ;  /* 0x0000002a001e7202 */ /* 0x000fe20000000f00 */
[----:B---3--:R-:W-:Y:S01]  /*4a50*/  FADD.FTZ R0, R14, R5 ;  /* 0x000000050e007221 */ /* 0x008fe20000010000 */
[----:B----4-:R-:W-:Y:S01]  /*4a60*/  F2FP.PACK_AB R6, R182, R180 ;  /* 0x000000b4b606723e */ /* 0x010fe200000000ff */
[----:B------:R-:W-:Y:S01]  /*4a70*/  FADD.FTZ R14, R88, R4 ;  /* 0x00000004580e7221 */ /* 0x000fe20000010000 */
[----:B------:R-:W-:Y:S01]  /*4a80*/  F2FP.PACK_AB R4, R181, R124 ;  /* 0x0000007cb504723e */ /* 0x000fe200000000ff */
[----:B------:R-:W-:Y:S01]  /*4a90*/  IMAD.MOV.U32 R31, RZ, RZ, R43 ;  /* 0x000000ffff1f7224 */ /* 0x000fe200078e002b */
[----:B-1----:R-:W-:-:S02]  /*4aa0*/  F2FP.PACK_AB R5, R22, R21 ;  /* 0x000000151605723e */ /* 0x002fc400000000ff */
[----:B------:R-:W-:-:S07]  /*4ab0*/  F2FP.PACK_AB R7, R179, R23 ;  /* 0x00000017b307723e */ /* 0x000fce00000000ff */
[C---:B------:R-:W-:Y:S08]  /*4ac0*/  HMMA.16816.F32 R164, R4.reuse, R8, R164 ;  /* 0x0000000804a4723c */ /* 0x040ff000000018a4 */
[----:B------:R-:W-:Y:S01]  /*4ad0*/  HMMA.16816.F32 R28, R4, R10, R28 ;  /* 0x0000000a041c723c */ /* 0x000fe2000000181c */
[----:B------:R-:W1:Y:S01]  /*4ae0*/  LDSM.16.MT88.4 R8, [R248+0x1100] ;  /* 0x00110000f808783b */ /* 0x000e620000004200 */
[----:B------:R-:W-:Y:S01]  /*4af0*/  MOV R42, R40 ;  /* 0x00000028002a7202 */ /* 0x000fe20000000f00 */
[----:B------:R-:W-:Y:S01]  /*4b00*/  IMAD.MOV.U32 R43, RZ, RZ, R41 ;  /* 0x000000ffff2b7224 */ /* 0x000fe200078e0029 */
[----:B------:R-:W-:Y:S01]  /*4b10*/  MOV R40, R54 ;  /* 0x0000003600287202 */ /* 0x000fe20000000f00 */
[----:B------:R-:W-:Y:S01]  /*4b20*/  IMAD.MOV.U32 R41, RZ, RZ, R55 ;  /* 0x000000ffff297224 */ /* 0x000fe200078e0037 */
[----:B------:R-:W-:Y:S01]  /*4b30*/  MOV R88, R96 ;  /* 0x0000006000587202 */ /* 0x000fe20000000f00 */
[----:B------:R-:W-:Y:S01]  /*4b40*/  IMAD.MOV.U32 R104, RZ, RZ, R95 ;  /* 0x000000ffff687224 */ /* 0x000fe200078e005f */
[----:B------:R-:W-:Y:S01]  /*4b50*/  MOV R94, R40 ;  /* 0x00000028005e7202 */ /* 0x000fe20000000f00 */
[----:B------:R-:W-:Y:S01]  /*4b60*/  IMAD.MOV.U32 R89, RZ, RZ, R97 ;  /* 0x000000ffff597224 */ /* 0x000fe200078e0061 */
[----:B------:R-:W-:Y:S01]  /*4b70*/  MOV R97, R42 ;  /* 0x0000002a00617202 */ /* 0x000fe20000000f00 */
[----:B------:R-:W-:-:S02]  /*4b80*/  IMAD.MOV.U32 R96, RZ, RZ, R43 ;  /* 0x000000ffff607224 */ /* 0x000fc400078e002b */
[----:B------:R-:W-:Y:S01]  /*4b90*/  IMAD.MOV.U32 R95, RZ, RZ, R41 ;  /* 0x000000ffff5f7224 */ /* 0x000fe200078e0029 */
[C---:B-1----:R-:W-:Y:S08]  /*4ba0*/  HMMA.16816.F32 R156, R4.reuse, R8, R156 ;  /* 0x00000008049c723c */ /* 0x042ff0000000189c */
[----:B------:R-:W-:Y:S01]  /*4bb0*/  HMMA.16816.F32 R40, R4, R10, R148 ;  /* 0x0000000a0428723c */ /* 0x000fe20000001894 */
[----:B------:R-:W1:Y:S01]  /*4bc0*/  LDSM.16.MT88.4 R8, [R250+0x1100] ;  /* 0x00110000fa08783b */ /* 0x000e620000004200 */
[----:B------:R-:W-:Y:S01]  /*4bd0*/  MOV R54, R82 ;  /* 0x0000005200367202 */ /* 0x000fe20000000f00 */
[----:B------:R-:W-:-:S07]  /*4be0*/  IMAD.MOV.U32 R55, RZ, RZ, R83 ;  /* 0x000000ffff377224 */ /* 0x000fce00078e0053 */
[C---:B-1----:R-:W-:Y:S08]  /*4bf0*/  HMMA.16816.F32 R148, R4.reuse, R8, R52 ;  /* 0x000000080494723c */ /* 0x042ff00000001834 */
[C---:B------:R-:W-:Y:S01]  /*4c00*/  HMMA.16816.F32 R44, R4.reuse, R10, R44 ;  /* 0x0000000a042c723c */ /* 0x040fe2000000182c */
[----:B------:R-:W1:Y:S07]  /*4c10*/  LDSM.16.MT88.4 R8, [R249+0x1100] ;  /* 0x00110000f908783b */ /* 0x000e6e0000004200 */
[C---:B-1----:R-:W-:Y:S08]  /*4c20*/  HMMA.16816.F32 R140, R4.reuse, R8, R140 ;  /* 0x00000008048c723c */ /* 0x042ff0000000188c */
[C---:B------:R-:W-:Y:S01]  /*4c30*/  HMMA.16816.F32 R52, R4.reuse, R10, R72 ;  /* 0x0000000a0434723c */ /* 0x040fe20000001848 */
[----:B------:R-:W1:Y:S07]  /*4c40*/  LDSM.16.MT88.4 R8, [R135+0x3100] ;  /* 0x003100008708783b */ /* 0x000e6e0000004200 */
[C---:B-1----:R-:W-:Y:S08]  /*4c50*/  HMMA.16816.F32 R64, R4.reuse, R8, R64 ;  /* 0x000000080440723c */ /* 0x042ff00000001840 */
[----:B------:R-:W-:Y:S01]  /*4c60*/  HMMA.16816.F32 R68, R4, R10, R68 ;  /* 0x0000000a0444723c */ /* 0x000fe20000001844 */
[----:B------:R-:W1:Y:S01]  /*4c70*/  LDSM.16.MT88.4 R8, [R248+0x3100] ;  /* 0x00310000f808783b */ /* 0x000e620000004200 */
[----:B------:R-:W-:Y:S01]  /*4c80*/  MOV R82, R134 ;  /* 0x0000008600527202 */ /* 0x000fe20000000f00 */
[----:B------:R-:W-:-:S02]  /*4c90*/  IMAD.MOV.U32 R83, RZ, RZ, R133 ;  /* 0x000000ffff537224 */ /* 0x000fc400078e0085 */
[----:B------:R-:W-:Y:S01]  /*4ca0*/  FFMA.FTZ R12, R99, c[0x0][0x2d0], -R3 ;  /* 0x0000b400630c7a23 */ /* 0x000fe20000010803 */
[----:B------:R2:W5:Y:S02]  /*4cb0*/  LDL.LU R134, [R1+0x44] ;  /* 0x0000440001867983 */ /* 0x0005640000300800 */
[C---:B-1----:R-:W-:Y:S08]  /*4cc0*/  HMMA.16816.F32 R72, R4.reuse, R8, R88 ;  /* 0x000000080448723c */ /* 0x042ff00000001858 */
[----:B------:R-:W-:Y:S01]  /*4cd0*/  HMMA.16816.F32 R76, R4, R10, R76 ;  /* 0x0000000a044c723c */ /* 0x000fe2000000184c */
[----:B------:R-:W1:Y:S01]  /*4ce0*/  LDSM.16.MT88.4 R8, [R250+0x3100] ;  /* 0x00310000fa08783b */ /* 0x000e620000004200 */
[----:B------:R-:W-:Y:S01]  /*4cf0*/  FADD.FTZ R3, R84, R0 ;  /* 0x0000000054037221 */ /* 0x000fe20000010000 */
[----:B------:R-:W-:-:S02]  /*4d00*/  UISETP.GE.AND UP0, UPT, UR6, UR8, UPT ;  /* 0x000000080600728c */ /* 0x000fc4000bf06270 */
[----:B------:R2:W5:Y:S03]  /*4d10*/  LDL.LU R133, [R1+0x40] ;  /* 0x0000400001857983 */ /* 0x0005660000300800 */
[C---:B-1----:R-:W-:Y:S08]  /*4d20*/  HMMA.16816.F32 R80, R4.reuse, R8, R80 ;  /* 0x000000080450723c */ /* 0x042ff00000001850 */
[C---:B------:R-:W-:Y:S01]  /*4d30*/  HMMA.16816.F32 R84, R4.reuse, R10, R104 ;  /* 0x0000000a0454723c */ /* 0x040fe20000001868 */
[----:B------:R-:W1:Y:S07]  /*4d40*/  LDSM.16.MT88.4 R8, [R249+0x3100] ;  /* 0x00310000f908783b */ /* 0x000e6e0000004200 */
[C---:B-1----:R-:W-:Y:S08]  /*4d50*/  HMMA.16816.F32 R88, R4.reuse, R8, R108 ;  /* 0x000000080458723c */ /* 0x042ff0000000186c */
[C---:B------:R-:W-:Y:S11]  /*4d60*/  HMMA.16816.F32 R8, R4.reuse, R10, R188 ;  /* 0x0000000a0408723c */ /* 0x040ff600000018bc */
[----:B------:R-:W-:Y:S11]  /*4d70*/  @!UPT UIADD3 URZ, URZ, URZ, URZ ;  /* 0x0000003f3f3ff290 */ /* 0x000ff6000fffe03f */
[----:B------:R-:W-:Y:S02]  /*4d80*/  @!UPT UIADD3 URZ, URZ, URZ, URZ ;  /* 0x0000003f3f3ff290 */ /* 0x000fe4000fffe03f */
[----:B------:R-:W-:Y:S01]  /*4d90*/  MOV R191, R9 ;  /* 0x0000000900bf7202 */ /* 0x000fe20000000f00 */
[----:B------:R-:W-:Y:S01]  /*4da0*/  IMAD.MOV.U32 R190, RZ, RZ, R10 ;  /* 0x000000ffffbe7224 */ /* 0x000fe200078e000a */
[----:B------:R-:W-:Y:S01]  /*4db0*/  MOV R189, R11 ;  /* 0x0000000b00bd7202 */ /* 0x000fe20000000f00 */
[----:B------:R-:W-:Y:S02]  /*4dc0*/  IMAD.MOV.U32 R188, RZ, RZ, R8 ;  /* 0x000000ffffbc7224 */ /* 0x000fe400078e0008 */
[----:B------:R-:W1:Y:S01]  /*4dd0*/  LDSM.16.MT88.4 R8, [R135+0x5100] ;  /* 0x005100008708783b */ /* 0x000e620000004200 */
[----:B------:R-:W-:Y:S01]  /*4de0*/  MOV R111, R89 ;  /* 0x00000059006f7202 */ /* 0x000fe20000000f00 */
[----:B------:R-:W-:Y:S01]  /*4df0*/  IMAD.MOV.U32 R110, RZ, RZ, R90 ;  /* 0x000000ffff6e7224 */ /* 0x000fe200078e005a */
[----:B------:R-:W-:Y:S01]  /*4e00*/  MOV R109, R91 ;  /* 0x0000005b006d7202 */ /* 0x000fe20000000f00 */
[----:B------:R-:W-:Y:S01]  /*4e10*/  IMAD.MOV.U32 R108, RZ, RZ, R88 ;  /* 0x000000ffff6c7224 */ /* 0x000fe200078e0058 */
[C---:B-1----:R-:W-:Y:S08]  /*4e20*/  HMMA.16816.F32 R104, R4.reuse, R8, R184 ;  /* 0x000000080468723c */ /* 0x042ff000000018b8 */
[----:B------:R-:W-:Y:S01]  /*4e30*/  HMMA.16816.F32 R88, R4, R10, R144 ;  /* 0x0000000a0458723c */ /* 0x000fe20000001890 */
[----:B------:R-:W1:Y:S01]  /*4e40*/  LDSM.16.MT88.4 R8, [R248+0x5100] ;  /* 0x00510000f808783b */ /* 0x000e620000004200 */
[----:B------:R-:W-:Y:S01]  /*4e50*/  MOV R0, R94 ;  /* 0x0000005e00007202 */ /* 0x000fe20000000f00 */
[----:B------:R-:W-:Y:S01]  /*4e60*/  IMAD.MOV.U32 R185, RZ, RZ, R95 ;  /* 0x000000ffffb97224 */ /* 0x000fe200078e005f */
[----:B------:R-:W-:Y:S01]  /*4e70*/  MOV R186, R96 ;  /* 0x0000006000ba7202 */ /* 0x000fe20000000f00 */
[----:B------:R-:W-:-:S03]  /*4e80*/  IMAD.MOV.U32 R187, RZ, RZ, R97 ;  /* 0x000000ffffbb7224 */ /* 0x000fc600078e0061 */
[C---:B-1----:R-:W-:Y:S01]  /*4e90*/  HMMA.16816.F32 R92, R4.reuse, R8, R160 ;  /* 0x00000008045c723c */ /* 0x042fe200000018a0 */
[----:B------:R-:W-:Y:S07]  /*4ea0*/  LDSM.16.MT88.4 R160, [R135+0x1900] ;  /* 0x0019000087a0783b */ /* 0x000fee0000004200 */
        /* <DEDUP_REMOVED lines=12> */
[C---:B-1----:R-:W-:Y:S08]  /*4f70*/  HMMA.16816.F32 R120, R4.reuse, R8, R120 ;  /* 0x000000080478723c */ /* 0x042ff00000001878 */
[C---:B------:R-:W-:Y:S01]  /*4f80*/  HMMA.16816.F32 R116, R4.reuse, R10, R116 ;  /* 0x0000000a0474723c */ /* 0x040fe20000001874 */
[----:B------:R-:W1:Y:S01]  /*4f90*/  LDSM.16.MT88.4 R8, [R135+0x7100] ;  /* 0x007100008708783b */ /* 0x000e620000004200 */
[----:B------:R-:W-:Y:S01]  /*4fa0*/  IMAD.MOV.U32 R138, RZ, RZ, R153 ;  /* 0x000000ffff8a7224 */ /* 0x000fe200078e0099 */
[----:B------:R-:W-:Y:S01]  /*4fb0*/  MOV R137, R154 ;  /* 0x0000009a00897202 */ /* 0x000fe20000000f00 */
[----:B------:R-:W-:Y:S01]  /*4fc0*/  IMAD.MOV.U32 R136, RZ, RZ, R155 ;  /* 0x000000ffff887224 */ /* 0x000fe200078e009b */
[----:B------:R-:W-:Y:S01]  /*4fd0*/  MOV R153, R111 ;  /* 0x0000006f00997202 */ /* 0x000fe20000000f00 */
[----:B------:R-:W-:Y:S01]  /*4fe0*/  IMAD.MOV.U32 R154, RZ, RZ, R110 ;  /* 0x000000ffff9a7224 */ /* 0x000fe200078e006e */
[----:B------:R-:W-:Y:S01]  /*4ff0*/  MOV R155, R109 ;  /* 0x0000006d009b7202 */ /* 0x000fe20000000f00 */
[----:B------:R-:W-:Y:S01]  /*5000*/  IMAD.MOV.U32 R152, RZ, RZ, R108 ;  /* 0x000000ffff987224 */ /* 0x000fe200078e006c */
[C---:B-1----:R-:W-:Y:S08]  /*5010*/  HMMA.16816.F32 R112, R4.reuse, R8, R112 ;  /* 0x000000080470723c */ /* 0x042ff00000001870 */
[C---:B------:R-:W-:Y:S01]  /*5020*/  HMMA.16816.F32 R108, R4.reuse, R10, R100 ;  /* 0x0000000a046c723c */ /* 0x040fe20000001864 */
[----:B------:R-:W1:Y:S07]  /*5030*/  LDSM.16.MT88.4 R8, [R248+0x7100] ;  /* 0x00710000f808783b */ /* 0x000e6e0000004200 */
[C---:B-1----:R-:W-:Y:S08]  /*5040*/  HMMA.16816.F32 R128, R4.reuse, R8, R60 ;  /* 0x000000080480723c */ /* 0x042ff0000000183c */
[----:B------:R-:W-:Y:S11]  /*5050*/  HMMA.16816.F32 R8, R4, R10, R56 ;  /* 0x0000000a0408723c */ /* 0x000ff60000001838 */
[----:B------:R-:W-:Y:S11]  /*5060*/  @!UPT UIADD3 URZ, URZ, URZ, URZ ;  /* 0x0000003f3f3ff290 */ /* 0x000ff6000fffe03f */
[----:B------:R-:W-:Y:S02]  /*5070*/  @!UPT UIADD3 URZ, URZ, URZ, URZ ;  /* 0x0000003f3f3ff290 */ /* 0x000fe4000fffe03f */
[----:B------:R-:W-:Y:S01]  /*5080*/  IMAD.MOV.U32 R59, RZ, RZ, R8 ;  /* 0x000000ffff3b7224 */ /* 0x000fe200078e0008 */
[----:B------:R-:W-:Y:S01]  /*5090*/  MOV R58, R9 ;  /* 0x00000009003a7202 */ /* 0x000fe20000000f00 */
[----:B------:R-:W-:Y:S01]  /*50a0*/  IMAD.MOV.U32 R57, RZ, RZ, R10 ;  /* 0x000000ffff397224 */ /* 0x000fe200078e000a */
[----:B------:R-:W-:Y:S02]  /*50b0*/  MOV R56, R11 ;  /* 0x0000000b00387202 */ /* 0x000fe40000000f00 */
        /* <DEDUP_REMOVED lines=11> */
[----:B------:R-:W-:-:S02]  /*5170*/  MOV R131, R188 ;  /* 0x000000bc00837202 */ /* 0x000fc40000000f00 */
[C---:B-1----:R-:W-:Y:S01]  /*5180*/  HMMA.16816.F32 R188, R4.reuse, R8, R48 ;  /* 0x0000000804bc723c */ /* 0x042fe20000001830 */
[----:B------:R-:W-:Y:S01]  /*5190*/  FADD.FTZ R0, R0, R14 ;  /* 0x0000000e00007221 */ /* 0x000fe20000010000 */
[----:B------:R-:W-:Y:S06]  /*51a0*/  LDSM.16.MT88.4 R48, [R248+0x3900] ;  /* 0x00390000f830783b */ /* 0x000fec0000004200 */
[----:B------:R-:W-:Y:S01]  /*51b0*/  HMMA.16816.F32 R184, R4, R10, R36 ;  /* 0x0000000a04b8723c */ /* 0x000fe20000001824 */
[----:B------:R-:W1:Y:S01]  /*51c0*/  LDSM.16.MT88.4 R8, [R249+0x7100] ;  /* 0x00710000f908783b */ /* 0x000e620000004200 */
[----:B------:R-:W-:-:S02]  /*51d0*/  FADD.FTZ R3, R183, R3 ;  /* 0x00000003b7037221 */ /* 0x000fc40000010000 */
[----:B------:R-:W-:Y:S02]  /*51e0*/  FADD.FTZ R0, R101, R0 ;  /* 0x0000000065007221 */ /* 0x000fe40000010000 */
[----:B------:R-:W-:Y:S02]  /*51f0*/  IMAD.MOV.U32 R183, RZ, RZ, R130 ;  /* 0x000000ffffb77224 */ /* 0x000fe400078e0082 */
[C---:B-1----:R-:W-:Y:S01]  /*5200*/  HMMA.16816.F32 R32, R4.reuse, R8, R32 ;  /* 0x000000080420723c */ /* 0x042fe20000001820 */
[----:B------:R-:W-:Y:S07]  /*5210*/  MUFU.EX2 R9, R17 ;  /* 0x0000001100097308 */ /* 0x000fee0000000800 */
[----:B------:R-:W-:Y:S01]  /*5220*/  HMMA.16816.F32 R24, R4, R10, R24 ;  /* 0x0000000a0418723c */ /* 0x000fe20000001818 */
[----:B------:R-:W1:Y:S08]  /*5230*/  MUFU.EX2 R11, R19 ;  /* 0x00000013000b7308 */ /* 0x000e700000000800 */
[----:B------:R-:W3:Y:S01]  /*5240*/  MUFU.EX2 R10, R18 ;  /* 0x00000012000a7308 */ /* 0x000ee20000000800 */
[----:B------:R-:W-:-:S07]  /*5250*/  FADD.FTZ R4, R127, R3 ;  /* 0x000000037f047221 */ /* 0x000fce0000010000 */
[----:B------:R-:W-:Y:S08]  /*5260*/  MUFU.EX2 R8, R13 ;  /* 0x0000000d00087308 */ /* 0x000ff00000000800 */
[----:B------:R-:W4:Y:S08]  /*5270*/  MUFU.EX2 R7, R12 ;  /* 0x0000000c00077308 */ /* 0x000f300000000800 */
[----:B------:R-:W-:Y:S08]  /*5280*/  MUFU.EX2 R6, R15 ;  /* 0x0000000f00067308 */ /* 0x000ff00000000800 */
[----:B------:R-:W2:Y:S01]  /*5290*/  MUFU.EX2 R5, R16 ;  /* 0x0000001000057308 */ /* 0x000ea20000000800 */
[----:B------:R-:W-:-:S02]  /*52a0*/  FADD.FTZ R3, R102, R0 ;  /* 0x0000000066037221 */ /* 0x000fc40000010000 */
[----:B------:R-:W-:Y:S02]  /*52b0*/  FADD.FTZ R0, R126, R4 ;  /* 0x000000047e007221 */ /* 0x000fe40000010000 */
[----:B------:R-:W-:Y:S01]  /*52c0*/  FADD.FTZ R4, R103, R3 ;  /* 0x0000000367047221 */ /* 0x000fe20000010000 */
[----:B------:R-:W-:Y:S01]  /*52d0*/  MOV R127, R129 ;  /* 0x00000081007f7202 */ /* 0x000fe20000000f00 */
[----:B------:R-:W-:Y:S01]  /*52e0*/  FADD.FTZ R3, R125, R0 ;  /* 0x000000007d037221 */ /* 0x000fe20000010000 */
[----:B------:R-:W-:Y:S01]  /*52f0*/  MOV R0, R131 ;  /* 0x0000008300007202 */ /* 0x000fe20000000f00 */
[----:B------:R-:W-:Y:S01]  /*5300*/  IMAD.MOV.U32 R126, RZ, RZ, R128 ;  /* 0x000000ffff7e7224 */ /* 0x000fe200078e0080 */
[----:B-1----:R-:W-:Y:S02]  /*5310*/  F2FP.PACK_AB R128, R11, R20 ;  /* 0x000000140b80723e */ /* 0x002fe400000000ff */
[----:B---3--:R-:W-:Y:S02]  /*5320*/  F2FP.PACK_AB R130, R9, R10 ;  /* 0x0000000a0982723e */ /* 0x008fe400000000ff */
[----:B----4-:R-:W-:-:S02]  /*5330*/  F2FP.PACK_AB R129, R7, R8 ;  /* 0x000000080781723e */ /* 0x010fc400000000ff */
[----:B--2---:R-:W-:-:S07]  /*5340*/  F2FP.PACK_AB R131, R5, R6 ;  /* 0x000000060583723e */ /* 0x004fce00000000ff */
[C---:B------:R-:W-:Y:S08]  /*5350*/  HMMA.16816.F32 R164, R128.reuse, R160, R164 ;  /* 0x000000a080a4723c */ /* 0x040ff000000018a4 */
[----:B------:R-:W-:Y:S07]  /*5360*/  HMMA.16816.F32 R160, R128, R162, R28 ;  /* 0x000000a280a0723c */ /* 0x000fee000000181c */
        /* <DEDUP_REMOVED lines=8> */
[----:B------:R-:W1:Y:S01]  /*53f0*/  LDSM.16.MT88.4 R152, [R248+0x1900] ;  /* 0x00190000f898783b */ /* 0x000e620000004200 */
[----:B------:R-:W-:Y:S01]  /*5400*/  IMAD.MOV.U32 R100, RZ, RZ, R147 ;  /* 0x000000ffff647224 */ /* 0x000fe200078e0093 */
[----:B------:R-:W-:Y:S01]  /*5410*/  MOV R101, R146 ;  /* 0x0000009200657202 */ /* 0x000fe20000000f00 */
[----:B------:R-:W-:Y:S01]  /*5420*/  IMAD.MOV.U32 R102, RZ, RZ, R145 ;  /* 0x000000ffff667224 */ /* 0x000fe200078e0091 */
[----:B------:R-:W-:Y:S01]  /*5430*/  MOV R103, R144 ;  /* 0x0000009000677202 */ /* 0x000fe20000000f00 */
[----:B------:R-:W-:Y:S01]  /*5440*/  IMAD.MOV.U32 R12, RZ, RZ, R139 ;  /* 0x000000ffff0c7224 */ /* 0x000fe200078e008b */
[----:B------:R-:W2:Y:S01]  /*5450*/  LDSM.16.MT88.4 R144, [R250+0x1900] ;  /* 0x00190000fa90783b */ /* 0x000ea20000004200 */
[----:B------:R-:W-:Y:S01]  /*5460*/  MOV R13, R138 ;  /* 0x0000008a000d7202 */ /* 0x000fe20000000f00 */
[----:B------:R-:W-:Y:S01]  /*5470*/  IMAD.MOV.U32 R14, RZ, RZ, R137 ;  /* 0x000000ffff0e7224 */ /* 0x000fe200078e0089 */
[----:B------:R-:W-:Y:S01]  /*5480*/  MOV R15, R136 ;  /* 0x00000088000f7202 */ /* 0x000fe20000000f00 */
[----:B------:R-:W-:Y:S01]  /*5490*/  IMAD.MOV.U32 R16, RZ, RZ, R59 ;  /* 0x000000ffff107224 */ /* 0x000fe200078e003b */
[----:B------:R-:W3:Y:S01]  /*54a0*/  LDSM.16.MT88.4 R136, [R249+0x1900] ;  /* 0x00190000f988783b */ /* 0x000ee20000004200 */
[----:B------:R-:W-:Y:S01]  /*54b0*/  MOV R17, R58 ;  /* 0x0000003a00117202 */ /* 0x000fe20000000f00 */
[----:B------:R-:W-:Y:S01]  /*54c0*/  IMAD.MOV.U32 R18, RZ, RZ, R57 ;  /* 0x000000ffff127224 */ /* 0x000fe200078e0039 */
[----:B------:R-:W-:-:S02]  /*54d0*/  MOV R19, R56 ;  /* 0x0000003800137202 */ /* 0x000fc40000000f00 */
[----:B------:R-:W-:Y:S01]  /*54e0*/  LDSM.16.MT88.4 R56, [R250+0x3900] ;  /* 0x00390000fa38783b */ /* 0x000fe20000004200 */
[C---:B-1----:R-:W-:Y:S08]  /*54f0*/  HMMA.16816.F32 R156, R128.reuse, R152, R156 ;  /* 0x00000098809c723c */ /* 0x042ff0000000189c */
[C---:B------:R-:W-:Y:S01]  /*5500*/  HMMA.16816.F32 R152, R128.reuse, R154, R40 ;  /* 0x0000009a8098723c */ /* 0x040fe20000001828 */
[----:B------:R-:W1:Y:S07]  /*5510*/  LDSM.16.MT88.4 R40, [R135+0x3900] ;  /* 0x003900008728783b */ /* 0x000e6e0000004200 */
[C---:B--2---:R-:W-:Y:S08]  /*5520*/  HMMA.16816.F32 R148, R128.reuse, R144, R148 ;  /* 0x000000908094723c */ /* 0x044ff00000001894 */
[C---:B------:R-:W-:Y:S08]  /*5530*/  HMMA.16816.F32 R144, R128.reuse, R146, R44 ;  /* 0x000000928090723c */ /* 0x040ff0000000182c */
[C---:B---3--:R-:W-:Y:S08]  /*5540*/  HMMA.16816.F32 R140, R128.reuse, R136, R140 ;  /* 0x00000088808c723c */ /* 0x048ff0000000188c */
[C---:B------:R-:W-:Y:S01]  /*5550*/  HMMA.16816.F32 R44, R128.reuse, R48, R72 ;  /* 0x00000030802c723c */ /* 0x040fe20000001848 */
[----:B------:R-:W-:Y:S07]  /*5560*/  LDSM.16.MT88.4 R72, [R135+0x5900] ;  /* 0x005900008748783b */ /* 0x000fee0000004200 */
[C---:B-1----:R-:W-:Y:S01]  /*5570*/  HMMA.16816.F32 R36, R128.reuse, R40, R64 ;  /* 0x000000288024723c */ /* 0x042fe20000001840 */
[----:B------:R-:W1:Y:S07]  /*5580*/  LDSM.16.MT88.4 R64, [R249+0x3900] ;  /* 0x00390000f940783b */ /* 0x000e6e0000004200 */
[C---:B------:R-:W-:Y:S08]  /*5590*/  HMMA.16816.F32 R136, R128.reuse, R138, R52 ;  /* 0x0000008a8088723c */ /* 0x040ff00000001834 */
[C---:B------:R-:W-:Y:S01]  /*55a0*/  HMMA.16816.F32 R52, R128.reuse, R56, R80 ;  /* 0x000000388034723c */ /* 0x040fe20000001850 */
[----:B------:R-:W2:Y:S07]  /*55b0*/  LDSM.16.MT88.4 R80, [R248+0x5900] ;  /* 0x00590000f850783b */ /* 0x000eae0000004200 */
[C---:B------:R-:W-:Y:S07]  /*55c0*/  HMMA.16816.F32 R40, R128.reuse, R42, R68 ;  /* 0x0000002a8028723c */ /* 0x040fee0000001844 */
[----:B------:R-:W-:Y:S01]  /*55d0*/  IMAD.MOV.U32 R68, RZ, RZ, R0 ;  /* 0x000000ffff447224 */ /* 0x000fe200078e0000 */
[----:B------:R-:W-:Y:S01]  /*55e0*/  MOV R69, R126 ;  /* 0x0000007e00457202 */ /* 0x000fe20000000f00 */
[----:B------:R-:W-:Y:S01]  /*55f0*/  IMAD.MOV.U32 R70, RZ, RZ, R127 ;  /* 0x000000ffff467224 */ /* 0x000fe200078e007f */
[----:B------:R-:W-:Y:S01]  /*5600*/  MOV R71, R183 ;  /* 0x000000b700477202 */ /* 0x000fe20000000f00 */
[C---:B------:R-:W-:Y:S08]  /*5610*/  HMMA.16816.F32 R48, R128.reuse, R50, R76 ;  /* 0x000000328030723c */ /* 0x040ff0000000184c */
[C---:B-1----:R-:W-:Y:S08]  /*5620*/  HMMA.16816.F32 R60, R128.reuse, R64, R60 ;  /* 0x00000040803c723c */ /* 0x042ff0000000183c */
[C---:B------:R-:W-:Y:S08]  /*5630*/  HMMA.16816.F32 R64, R128.reuse, R66, R68 ;  /* 0x000000428040723c */ /* 0x040ff00000001844 */
[C---:B------:R-:W-:Y:S01]  /*5640*/  HMMA.16816.F32 R68, R128.reuse, R72, R104 ;  /* 0x000000488044723c */ /* 0x040fe20000001868 */
[----:B------:R-:W-:Y:S07]  /*5650*/  LDSM.16.MT88.4 R104, [R135+0x7900] ;  /* 0x007900008768783b */ /* 0x000fee0000004200 */
[C---:B------:R-:W-:Y:S01]  /*5660*/  HMMA.16816.F32 R72, R128.reuse, R74, R88 ;  /* 0x0000004a8048723c */ /* 0x040fe20000001858 */
[----:B------:R-:W1:Y:S07]  /*5670*/  LDSM.16.MT88.4 R88, [R250+0x5900] ;  /* 0x00590000fa58783b */ /* 0x000e6e0000004200 */
[C---:B--2---:R-:W-:Y:S08]  /*5680*/  HMMA.16816.F32 R76, R128.reuse, R80, R92 ;  /* 0x00000050804c723c */ /* 0x044ff0000000185c */
[----:B------:R-:W-:Y:S01]  /*5690*/  HMMA.16816.F32 R80, R128, R82, R96 ;  /* 0x000000528050723c */ /* 0x000fe20000001860 */
[----:B------:R-:W2:Y:S01]  /*56a0*/  LDSM.16.MT88.4 R96, [R249+0x5900] ;  /* 0x00590000f960783b */ /* 0x000ea20000004200 */
[----:B------:R-:W-:-:S02]  /*56b0*/  FADD.FTZ R0, R124, R4 ;  /* 0x000000047c007221 */ /* 0x000fc40000010000 */
[----:B------:R-:W-:Y:S02]  /*56c0*/  FADD.FTZ R4, R21, R3 ;  /* 0x0000000315047221 */ /* 0x000fe40000010000 */
[----:B------:R-:W-:Y:S02]  /*56d0*/  FADD.FTZ R3, R181, R0 ;  /* 0x00000000b5037221 */ /* 0x000fe40000010000 */
[----:B------:R-:W-:Y:S01]  /*56e0*/  FADD.FTZ R0, R22, R4 ;  /* 0x0000000416007221 */ /* 0x000fe20000010000 */
[----:B------:R-:W-:Y:S01]  /*56f0*/  HMMA.16816.F32 R56, R128, R58, R84 ;  /* 0x0000003a8038723c */ /* 0x000fe20000001854 */
[----:B------:R-:W-:Y:S02]  /*5700*/  FADD.FTZ R4, R180, R3 ;  /* 0x00000003b4047221 */ /* 0x000fe40000010000 */
[----:B------:R-:W-:Y:S02]  /*5710*/  FADD.FTZ R3, R23, R0 ;  /* 0x0000000017037221 */ /* 0x000fe40000010000 */
[----:B------:R-:W-:-:S02]  /*5720*/  FADD.FTZ R0, R182, R4 ;  /* 0x00000004b6007221 */ /* 0x000fc40000010000 */
[----:B------:R-:W-:Y:S01]  /*5730*/  FADD.FTZ R3, R179, R3 ;  /* 0x00000003b3037221 */ /* 0x000fe20000010000 */
[C---:B-1----:R-:W-:Y:S01]  /*5740*/  HMMA.16816.F32 R84, R128.reuse, R88, R12 ;  /* 0x000000588054723c */ /* 0x042fe2000000180c */
[----:B------:R-:W-:Y:S07]  /*5750*/  LDSM.16.MT88.4 R12, [R249+0x7900] ;  /* 0x00790000f90c783b */ /* 0x000fee0000004200 */
[C---:B------:R-:W-:Y:S08]  /*5760*/  HMMA.16816.F32 R88, R128.reuse, R90, R100 ;  /* 0x0000005a8058723c */ /* 0x040ff00000001864 */
[C---:B--2---:R-:W-:Y:S01]  /*5770*/  HMMA.16816.F32 R92, R128.reuse, R96, R120 ;  /* 0x00000060805c723c */ /* 0x044fe20000001878 */
[----:B------:R-:W-:Y:S07]  /*5780*/  LDSM.16.MT88.4 R120, [R250+0x7900] ;  /* 0x00790000fa78783b */ /* 0x000fee0000004200 */
[----:B------:R-:W-:Y:S01]  /*5790*/  HMMA.16816.F32 R100, R128, R104, R112 ;  /* 0x000000688064723c */ /* 0x000fe20000001870 */
[----:B------:R-:W1:Y:S01]  /*57a0*/  LDSM.16.MT88.4 R112, [R248+0x7900] ;  /* 0x00790000f870783b */ /* 0x000e620000004200 */
[----:B------:R-:W-:-:S02]  /*57b0*/  FADD.FTZ R8, R8, R3 ;  /* 0x0000000308087221 */ /* 0x000fc40000010000 */
[----:B------:R-:W-:Y:S02]  /*57c0*/  FADD.FTZ R20, R20, R0 ;  /* 0x0000000014147221 */ /* 0x000fe40000010000 */
[----:B------:R-:W-:Y:S02]  /*57d0*/  FADD.FTZ R7, R7, R8 ;  /* 0x0000000807077221 */ /* 0x000fe40000010000 */
[----:B------:R-:W-:Y:S02]  /*57e0*/  FADD.FTZ R11, R11, R20 ;  /* 0x000000140b0b7221 */ /* 0x000fe40000010000 */
[----:B------:R-:W-:Y:S02]  /*57f0*/  FADD.FTZ R6, R6, R7 ;  /* 0x0000000706067221 */ /* 0x000fe40000010000 */
[----:B------:R-:W-:Y:S02]  /*5800*/  FADD.FTZ R10, R10, R11 ;  /* 0x0000000b0a0a7221 */ /* 0x000fe40000010000 */
[----:B------:R-:W-:-:S02]  /*5810*/  FADD.FTZ R0, R5, R6 ;  /* 0x0000000605007221 */ /* 0x000fc40000010000 */
[----:B------:R-:W-:-:S03]  /*5820*/  FADD.FTZ R3, R9, R10 ;  /* 0x0000000a09037221 */ /* 0x000fc60000010000 */
[----:B------:R2:W-:Y:S04]  /*5830*/  STL [R1+0x38], R0 ;  /* 0x0000380001007387 */ /* 0x0005e80000100800 */
[----:B------:R2:W-:Y:S01]  /*5840*/  STL [R1+0x14], R3 ;  /* 0x0000140301007387 */ /* 0x0005e20000100800 */
[----:B------:R-:W-:Y:S01]  /*5850*/  PLOP3.LUT P0, PT, PT, PT, UP0, 0x80, 0x0 ;  /* 0x000000000000781c */ /* 0x000fe20003f0f008 */
[C---:B------:R-:W-:Y:S08]  /*5860*/  HMMA.16816.F32 R96, R128.reuse, R98, R116 ;  /* 0x000000628060723c */ /* 0x040ff00000001874 */
[C---:B------:R-:W-:Y:S08]  /*5870*/  HMMA.16816.F32 R104, R128.reuse, R106, R108 ;  /* 0x0000006a8068723c */ /* 0x040ff0000000186c */
[C---:B-1----:R-:W-:Y:S08]  /*5880*/  HMMA.16816.F32 R108, R128.reuse, R112, R28 ;  /* 0x00000070806c723c */ /* 0x042ff0000000181c */
[C---:B------:R-:W-:Y:S08]  /*5890*/  HMMA.16816.F32 R116, R128.reuse, R120, R188 ;  /* 0x000000788074723c */ /* 0x040ff000000018bc */
[C---:B------:R-:W-:Y:S08]  /*58a0*/  HMMA.16816.F32 R112, R128.reuse, R114, R16 ;  /* 0x000000728070723c */ /* 0x040ff00000001810 */
[C---:B------:R-:W-:Y:S08]  /*58b0*/  HMMA.16816.F32 R120, R128.reuse, R122, R184 ;  /* 0x0000007a8078723c */ /* 0x040ff000000018b8 */
[C---:B------:R-:W-:Y:S08]  /*58c0*/  HMMA.16816.F32 R124, R128.reuse, R12, R32 ;  /* 0x0000000c807c723c */ /* 0x040ff00000001820 */
[----:B------:R-:W-:Y:S01]  /*58d0*/  HMMA.16816.F32 R128, R128, R14, R24 ;  /* 0x0000000e8080723c */ /* 0x000fe20000001818 */
[----:B------:R-:W-:Y:S07]  /*58e0*/  @!P0 BRA `(.L_x_5) ;  /* 0x0000376000008947 */ /* 0x000fee0003800000 */
[----:B--2--5:R-:W-:Y:S01]  /*58f0*/  SHF.R.S32.HI R18, RZ, 0x1f, R133 ;  /* 0x0000001fff127819 */ /* 0x024fe20000011485 */
[----:B------:R-:W-:Y:S01]  /*5900*/  IMAD.SHL.U32 R4, R133, 0x2, RZ ;  /* 0x0000000285047824 */ /* 0x000fe200078e00ff */
[----:B------:R-:W-:-:S02]  /*5910*/  SHF.R.S32.HI R19, RZ, 0x1f, R176 ;  /* 0x0000001fff137819 */ /* 0x000fc400000114b0 */
[----:B------:R-:W-:Y:S01]  /*5920*/  SHF.L.U64.HI R3, R133, 0x1, R18 ;  /* 0x0000000185037819 */ /* 0x000fe20000010212 */
[----:B------:R-:W-:Y:S01]  /*5930*/  IMAD.MOV.U32 R133, RZ, RZ, R2 ;  /* 0x000000ffff857224 */ /* 0x000fe200078e0002 */
[----:B------:R-:W-:Y:S02]  /*5940*/  SHF.R.S32.HI R18, RZ, 0x1f, R178 ;  /* 0x0000001fff127819 */ /* 0x000fe400000114b2 */
[----:B------:R-:W-:Y:S01]  /*5950*/  SHF.L.U64.HI R0, R176, 0x1, R19 ;  /* 0x00000001b0007819 */ /* 0x000fe20000010213 */
[----:B------:R1:W-:Y:S01]  /*5960*/  STL [R1+0x34], R3 ;  /* 0x0000340301007387 */ /* 0x0003e20000100800 */
[----:B------:R-:W-:Y:S02]  /*5970*/  SHF.L.U64.HI R2, R178, 0x1, R18 ;  /* 0x00000001b2027819 */ /* 0x000fe40000010212 */
[----:B------:R-:W-:Y:S01]  /*5980*/  SHF.R.S32.HI R19, RZ, 0x1f, R177 ;  /* 0x0000001fff137819 */ /* 0x000fe200000114b1 */
[----:B------:R2:W-:Y:S04]  /*5990*/  STL [R1+0x30], R4 ;  /* 0x0000300401007387 */ /* 0x0005e80000100800 */
[----:B------:R3:W-:Y:S01]  /*59a0*/  STL [R1+0x2c], R0 ;  /* 0x00002c0001007387 */ /* 0x0007e20000100800 */
[----:B-1----:R-:W-:-:S02]  /*59b0*/  IMAD.SHL.U32 R3, R176, 0x2, RZ ;  /* 0x00000002b0037824 */ /* 0x002fc400078e00ff */
[----:B--2---:R-:W-:-:S03]  /*59c0*/  IMAD.SHL.U32 R4, R178, 0x2, RZ ;  /* 0x00000002b2047824 */ /* 0x004fc600078e00ff */
[----:B------:R1:W-:Y:S01]  /*59d0*/  STL [R1+0x28], R3 ;  /* 0x0000280301007387 */ /* 0x0003e20000100800 */
[----:B---3--:R-:W-:-:S03]  /*59e0*/  IMAD.MOV.U32 R0, RZ, RZ, R132 ;  /* 0x000000ffff007224 */ /* 0x008fc600078e0084 */
[----:B------:R2:W-:Y:S04]  /*59f0*/  STL [R1+0x24], R2 ;  /* 0x0000240201007387 */ /* 0x0005e80000100800 */
[----:B------:R3:W-:Y:S01]  /*5a00*/  STL [R1+0x20], R4 ;  /* 0x0000200401007387 */ /* 0x0007e20000100800 */
[C---:B-1----:R-:W-:Y:S01]  /*5a10*/  SHF.L.U64.HI R3, R177.reuse, 0x1, R19 ;  /* 0x00000001b1037819 */ /* 0x042fe20000010213 */
[----:B--2---:R-:W-:-:S05]  /*5a20*/  IMAD.SHL.U32 R2, R177, 0x2, RZ ;  /* 0x00000002b1027824 */ /* 0x004fca00078e00ff */
[----:B------:R3:W-:Y:S04]  /*5a30*/  STL [R1+0x18], R2 ;  /* 0x0000180201007387 */ /* 0x0007e80000100800 */
[----:B------:R3:W-:Y:S01]  /*5a40*/  STL [R1+0x1c], R3 ;  /* 0x00001c0301007387 */ /* 0x0007e20000100800 */
[----:B------:R-:W-:Y:S05]  /*5a50*/  BRA `(.L_x_6) ;  /* 0x0000047000007947 */ /* 0x000fea0003800000 */
.L_x_8:
[----:B------:R-:W2:Y:S01]  /*5a60*/  LDL R2, [R1+0x3c] ;  /* 0x00003c0001027983 */ /* 0x000ea20000100800 */
[----:B------:R-:W-:Y:S01]  /*5a70*/  IMAD.MOV.U32 R3, RZ, RZ, c[0x0][0x2b8] ;  /* 0x0000ae00ff037624 */ /* 0x000fe200078e00ff */
[----:B------:R-:W-:Y:S01]  /*5a80*/  ULEA UR5, UR6, UR9, 0x6 ;  /* 0x0000000906057291 */ /* 0x000fe2000f8e303f */
[----:B------:R-:W-:Y:S01]  /*5a90*/  IMAD.MOV.U32 R178, RZ, RZ, RZ ;  /* 0x000000ffffb27224 */ /* 0x000fe200078e00ff */
[----:B------:R-:W3:Y:S02]  /*5aa0*/  LDL R181, [R1+0x30] ;  /* 0x0000300001b57983 */ /* 0x000ee40000100800 */
[----:B------:R-:W-:Y:S02]  /*5ab0*/  ISETP.NE.AND P2, PT, R3, 0x1, PT ;  /* 0x000000010300780c */ /* 0x000fe40003f45270 */
[----:B------:R-:W4:Y:S01]  /*5ac0*/  LDL R186, [R1+0x34] ;  /* 0x0000340001ba7983 */ /* 0x000f220000100800 */
[----:B------:R-:W-:Y:S03]  /*5ad0*/  IMAD.U32 R3, RZ, RZ, UR5 ;  /* 0x00000005ff037e24 */ /* 0x000fe6000f8e00ff */
[----:B------:R-:W5:Y:S04]  /*5ae0*/  LDL R187, [R1+0x28] ;  /* 0x0000280001bb7983 */ /* 0x000f680000100800 */
[----:B------:R-:W3:Y:S04]  /*5af0*/  LDL R184, [R1+0x2c] ;  /* 0x00002c0001b87983 */ /* 0x000ee80000100800 */
[----:B------:R-:W3:Y:S04]  /*5b00*/  LDL R189, [R1+0x4] ;  /* 0x0000040001bd7983 */ /* 0x000ee80000100800 */
[----:B------:R-:W3:Y:S04]  /*5b10*/  LDL R185, [R1+0x20] ;  /* 0x0000200001b97983 */ /* 0x000ee80000100800 */
[----:B------:R-:W3:Y:S04]  /*5b20*/  LDL R190, [R1+0x24] ;  /* 0x0000240001be7983 */ /* 0x000ee80000100800 */
[----:B------:R-:W3:Y:S04]  /*5b30*/  LDL R191, [R1+0x18] ;  /* 0x0000180001bf7983 */ /* 0x000ee80000100800 */
[----:B------:R-:W3:Y:S01]  /*5b40*/  LDL R188, [R1+0x1c] ;  /* 0x00001c0001bc7983 */ /* 0x000ee20000100800 */
[----:B--2---:R-:W-:Y:S05]  /*5b50*/  IADD3 R3, R3, -0x40, R2 ;  /* 0xffffffc003037810 */ /* 0x004fea0007ffe002 */
[----:B------:R-:W-:Y:S04]  /*5b60*/  @P2 IMAD.HI.U32 R132, R3, c[0x0][0x2bc], RZ ;  /* 0x0000af0003842a27 */ /* 0x000fe800078e00ff */
[--C-:B------:R-:W-:Y:S01]  /*5b70*/  IMAD.MOV.U32 R2, RZ, RZ, R3.reuse ;  /* 0x000000ffff027224 */ /* 0x100fe200078e0003 */
[----:B------:R-:W-:Y:S04]  /*5b80*/  @P2 SHF.R.U32.HI R2, RZ, c[0x0][0x2c0], R132 ;  /* 0x0000b000ff022a19 */ /* 0x000fe80000011684 */
[C---:B------:R-:W-:Y:S04]  /*5b90*/  @!P1 IADD3 R132, P0, R2.reuse, UR16, RZ ;  /* 0x0000001002849c10 */ /* 0x040fe8000ff1e0ff */
[----:B------:R-:W-:Y:S01]  /*5ba0*/  @!P1 LEA.HI.X.SX32 R177, R2, UR14, 0x1, P0 ;  /* 0x0000000e02b19c11 */ /* 0x000fe200080f0eff */
[----:B------:R-:W-:Y:S01]  /*5bb0*/  IMAD.MOV R2, RZ, RZ, -R2 ;  /* 0x000000ffff027224 */ /* 0x000fe200078e0a02 */
[----:B------:R-:W-:Y:S03]  /*5bc0*/  @!P1 LEA R176, P0, R132, c[0x0][0x2a0], 0x2 ;  /* 0x0000a80084b09a11 */ /* 0x000fe600078010ff */
[----:B------:R-:W-:Y:S01]  /*5bd0*/  IMAD R179, R2, c[0x0][0x2b8], R3 ;  /* 0x0000ae0002b37a24 */ /* 0x000fe200078e0203 */
[----:B------:R-:W-:Y:S04]  /*5be0*/  @!P1 LEA.HI.X R177, R132, c[0x0][0x2a4], R177, 0x2, P0 ;  /* 0x0000a90084b19a11 */ /* 0x000fe800000f14b1 */
[----:B------:R-:W-:Y:S01]  /*5bf0*/  STL [R1+0xc], R179 ;  /* 0x00000cb301007387 */ /* 0x000fe20000100800 */
[----:B------:R-:W-:Y:S03]  /*5c00*/  SHF.R.S32.HI R2, RZ, 0x1f, R179 ;  /* 0x0000001fff027819 */ /* 0x000fe600000114b3 */
[----:B------:R-:W2:Y:S02]  /*5c10*/  @!P1 LDG.E R178, [R176.64] ;  /* 0x0000000cb0b29981 */ /* 0x000ea4000c1e1900 */
[----:B------:R-:W-:Y:S02]  /*5c20*/  IMAD R132, R2, c[0x0][0x1e0], RZ ;  /* 0x0000780002847a24 */ /* 0x000fe400078e02ff */
[C---:B------:R-:W-:Y:S04]  /*5c30*/  IMAD.WIDE.U32 R2, R179.reuse, c[0x0][0x1e0], RZ ;  /* 0x00007800b3027a25 */ /* 0x040fe800078e00ff */
[----:B------:R-:W-:Y:S04]  /*5c40*/  IMAD R132, R179, c[0x0][0x1e4], R132 ;  /* 0x00007900b3847a24 */ /* 0x000fe800078e0284 */
[----:B------:R-:W-:Y:S01]  /*5c50*/  IMAD.IADD R3, R3, 0x1, R132 ;  /* 0x0000000103037824 */ /* 0x000fe200078e0284 */
[----:B--2---:R-:W-:Y:S01]  /*5c60*/  STL [R1+0x8], R178 ;  /* 0x000008b201007387 */ /* 0x004fe20000100800 */
[----:B------:R-:W-:Y:S02]  /*5c70*/  SHF.R.S32.HI R180, RZ, 0x1f, R178 ;  /* 0x0000001fffb47819 */ /* 0x000fe400000114b2 */
[----:B------:R-:W-:Y:S04]  /*5c80*/  IMAD.WIDE.U32 R2, R178, c[0x0][0x1f0], R2 ;  /* 0x00007c00b2027a25 */ /* 0x000fe800078e0002 */
[----:B------:R-:W-:Y:S01]  /*5c90*/  IMAD R180, R180, c[0x0][0x1f0], RZ ;  /* 0x00007c00b4b47a24 */ /* 0x000fe200078e02ff */
[----:B------:R-:W-:Y:S03]  /*5ca0*/  IADD3 R2, P0, R2, UR20, RZ ;  /* 0x0000001402027c10 */ /* 0x000fe6000ff1e0ff */
[----:B------:R-:W-:Y:S05]  /*5cb0*/  IMAD R180, R178, c[0x0][0x1f4], R180 ;  /* 0x00007d00b2b47a24 */ /* 0x000fea00078e02b4 */
[----:B------:R-:W-:Y:S02]  /*5cc0*/  IADD3.X R180, R3, UR18, R180, P0, !PT ;  /* 0x0000001203b47c10 */ /* 0x000fe400087fe4b4 */
[C---:B------:R-:W-:Y:S04]  /*5cd0*/  LEA R177, P0, R2.reuse, c[0x0][0x1c8], 0x1 ;  /* 0x0000720002b17a11 */ /* 0x040fe800078008ff */
[----:B------:R-:W-:Y:S01]  /*5ce0*/  LEA.HI.X R180, R2, c[0x0][0x1cc], R180, 0x1, P0 ;  /* 0x0000730002b47a11 */ /* 0x000fe200000f0cb4 */
[----:B------:R-:W3:Y:S04]  /*5cf0*/  SHFL.IDX PT, R132, R177, RZ, 0x181f ;  /* 0x00181fffb1847589 */ /* 0x000ee800000e0000 */
[----:B------:R-:W4:Y:S01]  /*5d00*/  SHFL.IDX PT, R176, R180, RZ, 0x181f ;  /* 0x00181fffb4b07589 */ /* 0x000f2200000e0000 */
[----:B---3--:R-:W-:Y:S05]  /*5d10*/  IADD3 R2, P0, R132, R181, RZ ;  /* 0x000000b584027210 */ /* 0x008fea0007f1e0ff */
[----:B----4-:R-:W-:Y:S01]  /*5d20*/  IMAD.X R3, R176, 0x1, R186, P0 ;  /* 0x00000001b0037824 */ /* 0x010fe200000e06ba */
[----:B-----5:R-:W-:Y:S04]  /*5d30*/  IADD3 R178, P0, R132, R187, RZ ;  /* 0x000000bb84b27210 */ /* 0x020fe80007f1e0ff */
[----:B------:R-:W-:Y:S01]  /*5d40*/  @!PT LDS RZ, [RZ] ;  /* 0x00000000fffff984 */ /* 0x000fe20000000800 */
[----:B------:R1:W-:Y:S01]  /*5d50*/  LDGSTS.E.BYPASS.LTC128B.128 [R189+0x10100], [R2.64], !P6 ;  /* 0x1010000002bd7fae */ /* 0x0003e2000f101d4c */
[-C--:B------:R-:W-:Y:S05]  /*5d60*/  IADD3.X R179, R176, R184.reuse, RZ, P0, !PT ;  /* 0x000000b8b0b37210 */ /* 0x080fea00007fe4ff */
[----:B------:R2:W-:Y:S04]  /*5d70*/  LDGSTS.E.BYPASS.LTC128B.128 [R189+0x12100], [R178.64], !P5 ;  /* 0x12100000b2bd7fae */ /* 0x0005e8000e901d4c */
[----:B-1----:R-:W1:Y:S04]  /*5d80*/  SHFL.IDX PT, R2, R177, 0x1, 0x181f ;  /* 0x00381f00b1027f89 */ /* 0x002e6800000e0000 */
[----:B------:R-:W3:Y:S01]  /*5d90*/  SHFL.IDX PT, R3, R180, 0x1, 0x181f ;  /* 0x00381f00b4037f89 */ /* 0x000ee200000e0000 */
[----:B--2---:R-:W-:Y:S05]  /*5da0*/  IADD3 R178, P0, R132, R185, RZ ;  /* 0x000000b984b27210 */ /* 0x004fea0007f1e0ff */
[----:B------:R-:W-:Y:S05]  /*5db0*/  IMAD.X R179, R176, 0x1, R190, P0 ;  /* 0x00000001b0b37824 */ /* 0x000fea00000e06be */
[----:B------:R2:W-:Y:S02]  /*5dc0*/  LDGSTS.E.BYPASS.LTC128B.128 [R189+0x14100], [R178.64], !P4 ;  /* 0x14100000b2bd7fae */ /* 0x0005e4000e101d4c */
[----:B--2---:R-:W-:Y:S05]  /*5dd0*/  IADD3 R178, P0, R132, R191, RZ ;  /* 0x000000bf84b27210 */ /* 0x004fea0007f1e0ff */
[----:B------:R-:W-:Y:S01]  /*5de0*/  IMAD.X R179, R176, 0x1, R188, P0 ;  /* 0x00000001b0b37824 */ /* 0x000fe200000e06bc */
[C---:B-1----:R-:W-:Y:S04]  /*5df0*/  IADD3 R176, P0, R2.reuse, R181, RZ ;  /* 0x000000b502b07210 */ /* 0x042fe80007f1e0ff */
[----:B------:R1:W-:Y:S01]  /*5e00*/  LDGSTS.E.BYPASS.LTC128B.128 [R189+0x16100], [R178.64], !P3 ;  /* 0x16100000b2bd7fae */ /* 0x0003e2000d901d4c */
[C---:B---3--:R-:W-:Y:S05]  /*5e10*/  IMAD.X R177, R3.reuse, 0x1, R186, P0 ;  /* 0x0000000103b17824 */ /* 0x048fea00000e06ba */
[----:B------:R2:W-:Y:S02]  /*5e20*/  LDGSTS.E.BYPASS.LTC128B.128 [R189+0x11100], [R176.64], !P6 ;  /* 0x11100000b0bd7fae */ /* 0x0005e4000f101d4c */
[C---:B--2---:R-:W-:Y:S04]  /*5e30*/  IADD3 R176, P0, R2.reuse, R187, RZ ;  /* 0x000000bb02b07210 */ /* 0x044fe80007f1e0ff */
[C---:B------:R-:W-:Y:S05]  /*5e40*/  IADD3.X R177, R3.reuse, R184, RZ, P0, !PT ;  /* 0x000000b803b17210 */ /* 0x040fea00007fe4ff */
[----:B------:R2:W-:Y:S02]  /*5e50*/  LDGSTS.E.BYPASS.LTC128B.128 [R189+0x13100], [R176.64], !P5 ;  /* 0x13100000b0bd7fae */ /* 0x0005e4000e901d4c */
[C---:B--2---:R-:W-:Y:S05]  /*5e60*/  IADD3 R176, P0, R2.reuse, R185, RZ ;  /* 0x000000b902b07210 */ /* 0x044fea0007f1e0ff */
[C---:B------:R-:W-:Y:S01]  /*5e70*/  IMAD.X R177, R3.reuse, 0x1, R190, P0 ;  /* 0x0000000103b17824 */ /* 0x040fe200000e06be */
[----:B------:R-:W-:Y:S04]  /*5e80*/  IADD3 R2, P0, R2, R191, RZ ;  /* 0x000000bf02027210 */ /* 0x000fe80007f1e0ff */
[----:B------:R1:W-:Y:S01]  /*5e90*/  LDGSTS.E.BYPASS.LTC128B.128 [R189+0x15100], [R176.64], !P4 ;  /* 0x15100000b0bd7fae */ /* 0x0003e2000e101d4c */
[----:B------:R-:W-:Y:S05]  /*5ea0*/  IMAD.X R3, R3, 0x1, R188, P0 ;  /* 0x0000000103037824 */ /* 0x000fea00000e06bc */
[----:B------:R1:W-:Y:S01]  /*5eb0*/  LDGSTS.E.BYPASS.LTC128B.128 [R189+0x17100], [R2.64], !P3 ;  /* 0x1710000002bd7fae */ /* 0x0003e2000d901d4c */
[----:B------:R-:W-:-:S05]  /*5ec0*/  BRA `(.L_x_7) ;  /* 0x0000110000007947 */ /* 0x000fca0003800000 */
.L_x_6:
[----:B------:R-:W2:Y:S01]  /*5ed0*/  LDL R5, [R1+0xc] ;  /* 0x00000c0001057983 */ /* 0x000ea20000100800 */
[----:B------:R-:W-:Y:S04]  /*5ee0*/  DEPBAR.LE SB0, 0x0 ;  /* 0x000080000000791a */ /* 0x000fe80000000000 */
[----:B------:R-:W4:Y:S01]  /*5ef0*/  LDL R6, [R1+0x8] ;  /* 0x0000080001067983 */ /* 0x000f220000100800 */
[----:B------:R-:W-:Y:S03]  /*5f00*/  UISETP.GT.AND UP0, UPT, UR6, UR8, UPT ;  /* 0x000000080600728c */ /* 0x000fe6000bf04270 */
[----:B------:R1:W-:Y:S04]  /*5f10*/  STL [R1+0x58], R41 ;  /* 0x0000582901007387 */ /* 0x0003e80000100800 */
[----:B------:R3:W-:Y:S04]  /*5f20*/  STL [R1+0x54], R40 ;  /* 0x0000542801007387 */ /* 0x0007e80000100800 */
[----:B------:R3:W-:Y:S04]  /*5f30*/  STL [R1+0x50], R39 ;  /* 0x0000502701007387 */ /* 0x0007e80000100800 */
[----:B------:R3:W-:Y:S04]  /*5f40*/  STL [R1+0x4c], R38 ;  /* 0x00004c2601007387 */ /* 0x0007e80000100800 */
[----:B------:R3:W-:Y:S04]  /*5f50*/  STL [R1+0x48], R37 ;  /* 0x0000482501007387 */ /* 0x0007e80000100800 */
[----:B------:R3:W-:Y:S04]  /*5f60*/  STL [R1+0x44], R36 ;  /* 0x0000442401007387 */ /* 0x0007e80000100800 */
[----:B------:R3:W-:Y:S04]  /*5f70*/  STL [R1+0x40], R0 ;  /* 0x0000400001007387 */ /* 0x0007e80000100800 */
[----:B-1----:R-:W4:Y:S04]  /*5f80*/  LDL R41, [R1+0x30] ;  /* 0x0000300001297983 */ /* 0x002f280000100800 */
[----:B---3--:R-:W3:Y:S04]  /*5f90*/  LDL R40, [R1+0x34] ;  /* 0x0000340001287983 */ /* 0x008ee80000100800 */
[----:B------:R-:W3:Y:S04]  /*5fa0*/  LDL R132, [R1] ;  /* 0x0000000001847983 */ /* 0x000ee80000100800 */
[----:B------:R-:W3:Y:S04]  /*5fb0*/  LDL R29, [R1+0x10] ;  /* 0x00001000011d7983 */ /* 0x000ee80000100800 */
[----:B------:R-:W-:Y:S06]  /*5fc0*/  BAR.SYNC.DEFER_BLOCKING 0x0 ;  /* 0x0000000000007b1d */ /* 0x000fec0000010000 */
[----:B------:R-:W1:Y:S04]  /*5fd0*/  LDSM.16.M88.4 R8, [R134+0x10100] ;  /* 0x010100008608783b */ /* 0x000e680000000200 */
[----:B------:R-:W-:Y:S04]  /*5fe0*/  LDSM.16.M88.4 R16, [R134+0x10900] ;  /* 0x010900008610783b */ /* 0x000fe80000000200 */
[----:B------:R-:W-:Y:S04]  /*5ff0*/  LDSM.16.M88.4 R24, [R134+0x11100] ;  /* 0x011100008618783b */ /* 0x000fe80000000200 */
[----:B------:R-:W-:Y:S04]  /*6000*/  LDSM.16.M88.4 R32, [R134+0x11900] ;  /* 0x011900008620783b */ /* 0x000fe80000000200 */
[----:B------:R-:W3:Y:S04]  /*6010*/  LDL R39, [R1+0x28] ;  /* 0x0000280001277983 */ /* 0x000ee80000100800 */
[----:B------:R-:W3:Y:S04]  /*6020*/  LDL R38, [R1+0x2c] ;  /* 0x00002c0001267983 */ /* 0x000ee80000100800 */
[----:B------:R-:W3:Y:S04]  /*6030*/  LDL R37, [R1+0x20] ;  /* 0x0000200001257983 */ /* 0x000ee80000100800 */
[----:B------:R-:W3:Y:S04]  /*6040*/  LDL R36, [R1+0x24] ;  /* 0x0000240001247983 */ /* 0x000ee80000100800 */
[----:B------:R-:W3:Y:S04]  /*6050*/  LDL R21, [R1+0x18] ;  /* 0x0000180001157983 */ /* 0x000ee80000100800 */
[----:B------:R-:W3:Y:S01]  /*6060*/  LDL R0, [R1+0x1c] ;  /* 0x00001c0001007983 */ /* 0x000ee20000100800 */
[----:B--2---:R-:W-:Y:S05]  /*6070*/  SHF.R.S32.HI R2, RZ, 0x1f, R5 ;  /* 0x0000001fff027819 */ /* 0x004fea0000011405 */
[----:B------:R-:W-:Y:S02]  /*6080*/  IMAD R4, R2, c[0x0][0x208], RZ ;  /* 0x0000820002047a24 */ /* 0x000fe400078e02ff */
[C---:B------:R-:W-:Y:S04]  /*6090*/  IMAD.WIDE.U32 R2, R5.reuse, c[0x0][0x208], RZ ;  /* 0x0000820005027a25 */ /* 0x040fe800078e00ff */
[----:B------:R-:W-:Y:S01]  /*60a0*/  IMAD R4, R5, c[0x0][0x20c], R4 ;  /* 0x0000830005047a24 */ /* 0x000fe200078e0204 */
[----:B----4-:R-:W-:Y:S03]  /*60b0*/  SHF.R.S32.HI R5, RZ, 0x1f, R6 ;  /* 0x0000001fff057819 */ /* 0x010fe60000011406 */
[----:B------:R-:W-:Y:S02]  /*60c0*/  IMAD.IADD R3, R3, 0x1, R4 ;  /* 0x0000000103037824 */ /* 0x000fe400078e0204 */
[----:B------:R-:W-:Y:S02]  /*60d0*/  IMAD R28, R5, c[0x0][0x218], RZ ;  /* 0x00008600051c7a24 */ /* 0x000fe400078e02ff */
[C---:B------:R-:W-:Y:S04]  /*60e0*/  IMAD.WIDE.U32 R2, R6.reuse, c[0x0][0x218], R2 ;  /* 0x0000860006027a25 */ /* 0x040fe800078e0002 */
[----:B------:R-:W-:Y:S01]  /*60f0*/  IMAD R28, R6, c[0x0][0x21c], R28 ;  /* 0x00008700061c7a24 */ /* 0x000fe200078e021c */
[----:B------:R-:W-:Y:S01]  /*6100*/  IADD3 R2, P0, R2, UR22, RZ ;  /* 0x0000001602027c10 */ /* 0x000fe2000ff1e0ff */
[C---:B-1----:R-:W-:Y:S03]  /*6110*/  HMMA.16816.F32 R4, R168.reuse, R8, RZ ;  /* 0x00000008a804723c */ /* 0x042fe600000018ff */
[----:B------:R-:W-:Y:S02]  /*6120*/  IADD3.X R28, R3, UR4, R28, P0, !PT ;  /* 0x00000004031c7c10 */ /* 0x000fe400087fe41c */
[C---:B------:R-:W-:Y:S03]  /*6130*/  LEA R20, P0, R2.reuse, c[0x0][0x1f8], 0x1 ;  /* 0x00007e0002147a11 */ /* 0x040fe600078008ff */
[C---:B------:R-:W-:Y:S01]  /*6140*/  HMMA.16816.F32 R8, R168.reuse, R10, RZ ;  /* 0x0000000aa808723c */ /* 0x040fe200000018ff */
[----:B------:R-:W-:Y:S02]  /*6150*/  LEA.HI.X R28, R2, c[0x0][0x1fc], R28, 0x1, P0 ;  /* 0x00007f00021c7a11 */ /* 0x000fe400000f0c1c */
[----:B------:R-:W1:Y:S04]  /*6160*/  SHFL.IDX PT, R2, R20, RZ, 0x181f ;  /* 0x00181fff14027589 */ /* 0x000e6800000e0000 */
[----:B------:R-:W2:Y:S04]  /*6170*/  SHFL.IDX PT, R3, R28, RZ, 0x181f ;  /* 0x00181fff1c037589 */ /* 0x000ea800000e0000 */
[----:B------:R-:W4:Y:S04]  /*6180*/  SHFL.IDX PT, R20, R20, 0x1, 0x181f ;  /* 0x00381f0014147f89 */ /* 0x000f2800000e0000 */
[----:B---3--:R-:W-:Y:S04]  /*6190*/  LDSM.16.M88.4 R176, [R132] ;  /* 0x0000000084b0783b */ /* 0x008fe80000000200 */
[----:B------:R-:W-:Y:S04]  /*61a0*/  LDSM.16.M88.4 R180, [R132+0x800] ;  /* 0x0008000084b4783b */ /* 0x000fe80000000200 */
[----:B------:R-:W-:Y:S01]  /*61b0*/  LDSM.16.M88.4 R184, [R132+0x1000] ;  /* 0x0010000084b8783b */ /* 0x000fe20000000200 */
[C---:B-1----:R-:W-:Y:S03]  /*61c0*/  IADD3 R12, P0, R2.reuse, R41, RZ ;  /* 0x00000029020c7210 */ /* 0x042fe60007f1e0ff */
[----:B------:R-:W-:Y:S02]  /*61d0*/  LDSM.16.M88.4 R188, [R132+0x1800] ;  /* 0x0018000084bc783b */ /* 0x000fe40000000200 */
[C---:B--2---:R-:W-:Y:S02]  /*61e0*/  IMAD.X R13, R3.reuse, 0x1, R40, P0 ;  /* 0x00000001030d7824 */ /* 0x044fe400000e0628 */
[----:B------:R-:W1:Y:S04]  /*61f0*/  SHFL.IDX PT, R28, R28, 0x1, 0x181f ;  /* 0x00381f001c1c7f89 */ /* 0x000e6800000e0000 */
[----:B------:R-:W-:Y:S01]  /*6200*/  @!PT LDS RZ, [RZ] ;  /* 0x00000000fffff984 */ /* 0x000fe20000000800 */
[----:B------:R-:W-:Y:S01]  /*6210*/  @!PT LDS RZ, [RZ] ;  /* 0x00000000fffff984 */ /* 0x000fe20000000800 */
[----:B------:R2:W-:Y:S01]  /*6220*/  LDGSTS.E.BYPASS.LTC128B.128 [R29], [R12.64], !P6 ;  /* 0x000000000c1d7fae */ /* 0x0005e2000f101d4c */
[C---:B------:R-:W-:Y:S03]  /*6230*/  IADD3 R14, P0, R2.reuse, R39, RZ ;  /* 0x00000027020e7210 */ /* 0x040fe60007f1e0ff */
[----:B--2---:R-:W2:Y:S02]  /*6240*/  LDL R13, [R1+0x4] ;  /* 0x00000400010d7983 */ /* 0x004ea40000100800 */
[C---:B------:R-:W-:Y:S01]  /*6250*/  IMAD.X R15, R3.reuse, 0x1, R38, P0 ;  /* 0x00000001030f7824 */ /* 0x040fe200000e0626 */
[C---:B------:R-:W-:Y:S05]  /*6260*/  IADD3 R22, P0, R2.reuse, R37, RZ ;  /* 0x0000002502167210 */ /* 0x040fea0007f1e0ff */
[C---:B------:R-:W-:Y:S01]  /*6270*/  IMAD.X R23, R3.reuse, 0x1, R36, P0 ;  /* 0x0000000103177824 */ /* 0x040fe200000e0624 */
[----:B------:R-:W-:Y:S05]  /*6280*/  IADD3 R30, P0, R2, R21, RZ ;  /* 0x00000015021e7210 */ /* 0x000fea0007f1e0ff */
[----:B------:R-:W-:Y:S01]  /*6290*/  IMAD.X R31, R3, 0x1, R0, P0 ;  /* 0x00000001031f7824 */ /* 0x000fe200000e0600 */
[----:B----4-:R-:W-:Y:S02]  /*62a0*/  IADD3 R2, P0, R20, R41, RZ ;  /* 0x0000002914027210 */ /* 0x010fe40007f1e0ff */
[----:B------:R3:W5:Y:S04]  /*62b0*/  LDL.LU R41, [R1+0x58] ;  /* 0x0000580001297983 */ /* 0x0007680000300800 */
[----:B--2---:R2:W-:Y:S01]  /*62c0*/  LDGSTS.E.BYPASS.LTC128B.128 [R13+0x2100], [R14.64], !P5 ;  /* 0x021000000e0d7fae */ /* 0x0045e2000e901d4c */
[----:B------:R-:W-:Y:S05]  /*62d0*/  MOV R3, R13 ;  /* 0x0000000d00037202 */ /* 0x000fea0000000f00 */
[----:B------:R1:W-:Y:S01]  /*62e0*/  LDGSTS.E.BYPASS.LTC128B.128 [R3+0x4100], [R22.64], !P4 ;  /* 0x0410000016037fae */ /* 0x0003e2000e101d4c */
[C---:B--2---:R-:W-:Y:S07]  /*62f0*/  HMMA.16816.F32 R12, R168.reuse, R16, RZ ;  /* 0x00000010a80c723c */ /* 0x044fee00000018ff */
[----:B------:R-:W-:Y:S02]  /*6300*/  IMAD.MOV.U32 R17, RZ, RZ, R3 ;  /* 0x000000ffff117224 */ /* 0x000fe400078e0003 */
[----:B-1----:R-:W-:Y:S02]  /*6310*/  IMAD.X R3, R28, 0x1, R40, P0 ;  /* 0x000000011c037824 */ /* 0x002fe400000e0628 */
[----:B------:R3:W5:Y:S01]  /*6320*/  LDL.LU R40, [R1+0x54] ;  /* 0x0000540001287983 */ /* 0x0007620000300800 */
[----:B------:R-:W-:Y:S03]  /*6330*/  IADD3 R22, P0, R20, R39, RZ ;  /* 0x0000002714167210 */ /* 0x000fe60007f1e0ff */
[----:B------:R1:W-:Y:S02]  /*6340*/  LDGSTS.E.BYPASS.LTC128B.128 [R17+0x6100], [R30.64], !P3 ;  /* 0x061000001e117fae */ /* 0x0003e4000d901d4c */
[----:B------:R-:W-:Y:S02]  /*6350*/  IMAD.X R23, R28, 0x1, R38, P0 ;  /* 0x000000011c177824 */ /* 0x000fe400000e0626 */
[----:B------:R2:W-:Y:S04]  /*6360*/  LDGSTS.E.BYPASS.LTC128B.128 [R29+0x1000], [R2.64], !P6 ;  /* 0x01000000021d7fae */ /* 0x0005e8000f101d4c */
[----:B------:R4:W-:Y:S04]  /*6370*/  LDGSTS.E.BYPASS.LTC128B.128 [R29+0x3000], [R22.64], !P5 ;  /* 0x03000000161d7fae */ /* 0x0009e8000e901d4c */
[----:B------:R3:W5:Y:S04]  /*6380*/  LDL.LU R39, [R1+0x50] ;  /* 0x0000500001277983 */ /* 0x0007680000300800 */
[----:B------:R3:W5:Y:S01]  /*6390*/  LDL.LU R38, [R1+0x4c] ;  /* 0x00004c0001267983 */ /* 0x0007620000300800 */
[C---:B-1----:R-:W-:Y:S01]  /*63a0*/  HMMA.16816.F32 R16, R168.reuse, R18, RZ ;  /* 0x00000012a810723c */ /* 0x042fe200000018ff */
[----:B--2---:R-:W-:Y:S02]  /*63b0*/  IADD3 R2, P0, R20, R37, RZ ;  /* 0x0000002514027210 */ /* 0x004fe40007f1e0ff */
[----:B------:R3:W5:Y:S02]  /*63c0*/  LDL.LU R37, [R1+0x48] ;  /* 0x0000480001257983 */ /* 0x0007640000300800 */
[----:B------:R-:W-:Y:S02]  /*63d0*/  IADD3.X R3, R28, R36, RZ, P0, !PT ;  /* 0x000000241c037210 */ /* 0x000fe400007fe4ff */
[----:B------:R3:W5:Y:S01]  /*63e0*/  LDL.LU R36, [R1+0x44] ;  /* 0x0000440001247983 */ /* 0x0007620000300800 */
[----:B------:R-:W-:Y:S02]  /*63f0*/  IADD3 R30, P0, R20, R21, RZ ;  /* 0x00000015141e7210 */ /* 0x000fe40007f1e0ff */
[C---:B----4-:R-:W-:Y:S01]  /*6400*/  HMMA.16816.F32 R20, R168.reuse, R24, RZ ;  /* 0x00000018a814723c */ /* 0x050fe200000018ff */
[----:B------:R1:W-:Y:S02]  /*6410*/  LDGSTS.E.BYPASS.LTC128B.128 [R29+0x5000], [R2.64], !P4 ;  /* 0x05000000021d7fae */ /* 0x0003e4000e101d4c */
[----:B------:R-:W-:Y:S01]  /*6420*/  IMAD.X R31, R28, 0x1, R0, P0 ;  /* 0x000000011c1f7824 */ /* 0x000fe200000e0600 */
[----:B------:R-:W-:Y:S01]  /*6430*/  PLOP3.LUT P0, PT, PT, PT, UP0, 0x80, 0x0 ;  /* 0x000000000000781c */ /* 0x000fe20003f0f008 */
[----:B------:R3:W5:Y:S03]  /*6440*/  LDL.LU R0, [R1+0x40] ;  /* 0x0000400001007983 */ /* 0x0007660000300800 */
[C---:B------:R-:W-:Y:S01]  /*6450*/  HMMA.16816.F32 R24, R168.reuse, R26, RZ ;  /* 0x0000001aa818723c */ /* 0x040fe200000018ff */
[----:B------:R1:W-:Y:S04]  /*6460*/  LDGSTS.E.BYPASS.LTC128B.128 [R29+0x7000], [R30.64], !P3 ;  /* 0x070000001e1d7fae */ /* 0x0003e8000d901d4c */
[----:B------:R-:W0:Y:S03]  /*6470*/  LDGDEPBAR ;  /* 0x00000000000079af */ /* 0x000e260000000000 */
[C---:B-1----:R-:W-:Y:S08]  /*6480*/  HMMA.16816.F32 R28, R168.reuse, R32, RZ ;  /* 0x00000020a81c723c */ /* 0x042ff000000018ff */
[----:B------:R-:W-:Y:S08]  /*6490*/  HMMA.16816.F32 R32, R168, R34, RZ ;  /* 0x00000022a820723c */ /* 0x000ff000000018ff */
[C---:B------:R-:W-:Y:S08]  /*64a0*/  HMMA.16816.F32 R4, R172.reuse, R176, R4 ;  /* 0x000000b0ac04723c */ /* 0x040ff00000001804 */
[C---:B------:R-:W-:Y:S01]  /*64b0*/  HMMA.16816.F32 R8, R172.reuse, R178, R8 ;  /* 0x000000b2ac08723c */ /* 0x040fe20000001808 */
[----:B------:R-:W1:Y:S07]  /*64c0*/  LDSM.16.M88.4 R176, [R251+0x10100] ;  /* 0x01010000fbb0783b */ /* 0x000e6e0000000200 */
[C---:B------:R-:W-:Y:S08]  /*64d0*/  HMMA.16816.F32 R12, R172.reuse, R180, R12 ;  /* 0x000000b4ac0c723c */ /* 0x040ff0000000180c */
[C---:B------:R-:W-:Y:S01]  /*64e0*/  HMMA.16816.F32 R16, R172.reuse, R182, R16 ;  /* 0x000000b6ac10723c */ /* 0x040fe20000001810 */
[----:B------:R-:W2:Y:S07]  /*64f0*/  LDSM.16.M88.4 R180, [R251+0x10900] ;  /* 0x01090000fbb4783b */ /* 0x000eae0000000200 */
[C---:B------:R-:W-:Y:S08]  /*6500*/  HMMA.16816.F32 R20, R172.reuse, R184, R20 ;  /* 0x000000b8ac14723c */ /* 0x040ff00000001814 */
[C---:B------:R-:W-:Y:S01]  /*6510*/  HMMA.16816.F32 R24, R172.reuse, R186, R24 ;  /* 0x000000baac18723c */ /* 0x040fe20000001818 */
[----:B------:R-:W-:Y:S07]  /*6520*/  LDSM.16.M88.4 R184, [R251+0x11900] ;  /* 0x01190000fbb8783b */ /* 0x000fee0000000200 */
[C---:B------:R-:W-:Y:S08]  /*6530*/  HMMA.16816.F32 R28, R172.reuse, R188, R28 ;  /* 0x000000bcac1c723c */ /* 0x040ff0000000181c */
[----:B------:R-:W-:Y:S08]  /*6540*/  HMMA.16816.F32 R32, R172, R190, R32 ;  /* 0x000000beac20723c */ /* 0x000ff00000001820 */
[C---:B-1----:R-:W-:Y:S08]  /*6550*/  HMMA.16816.F32 R4, R192.reuse, R176, R4 ;  /* 0x000000b0c004723c */ /* 0x042ff00000001804 */
[C---:B------:R-:W-:Y:S01]  /*6560*/  HMMA.16816.F32 R8, R192.reuse, R178, R8 ;  /* 0x000000b2c008723c */ /* 0x040fe20000001808 */
[----:B------:R-:W1:Y:S07]  /*6570*/  LDSM.16.M88.4 R176, [R251+0x11100] ;  /* 0x01110000fbb0783b */ /* 0x000e6e0000000200 */
[C---:B--2---:R-:W-:Y:S08]  /*6580*/  HMMA.16816.F32 R12, R192.reuse, R180, R12 ;  /* 0x000000b4c00c723c */ /* 0x044ff0000000180c */
[C---:B------:R-:W-:Y:S01]  /*6590*/  HMMA.16816.F32 R16, R192.reuse, R182, R16 ;  /* 0x000000b6c010723c */ /* 0x040fe20000001810 */
[----:B------:R-:W2:Y:S07]  /*65a0*/  LDSM.16.M88.4 R180, [R252] ;  /* 0x00000000fcb4783b */ /* 0x000eae0000000200 */
[C---:B-1----:R-:W-:Y:S08]  /*65b0*/  HMMA.16816.F32 R20, R192.reuse, R176, R20 ;  /* 0x000000b0c014723c */ /* 0x042ff00000001814 */
[C---:B------:R-:W-:Y:S01]  /*65c0*/  HMMA.16816.F32 R24, R192.reuse, R178, R24 ;  /* 0x000000b2c018723c */ /* 0x040fe20000001818 */
[----:B------:R-:W1:Y:S07]  /*65d0*/  LDSM.16.M88.4 R176, [R252+0x800] ;  /* 0x00080000fcb0783b */ /* 0x000e6e0000000200 */
[C---:B------:R-:W-:Y:S08]  /*65e0*/  HMMA.16816.F32 R28, R192.reuse, R184, R28 ;  /* 0x000000b8c01c723c */ /* 0x040ff0000000181c */
[----:B------:R-:W-:Y:S01]  /*65f0*/  HMMA.16816.F32 R32, R192, R186, R32 ;  /* 0x000000bac020723c */ /* 0x000fe20000001820 */
[----:B------:R-:W4:Y:S07]  /*6600*/  LDSM.16.M88.4 R184, [R252+0x1000] ;  /* 0x00100000fcb8783b */ /* 0x000f2e0000000200 */
[C---:B--2---:R-:W-:Y:S08]  /*6610*/  HMMA.16816.F32 R4, R196.reuse, R180, R4 ;  /* 0x000000b4c404723c */ /* 0x044ff00000001804 */
[C---:B------:R-:W-:Y:S01]  /*6620*/  HMMA.16816.F32 R8, R196.reuse, R182, R8 ;  /* 0x000000b6c408723c */ /* 0x040fe20000001808 */
[----:B------:R-:W2:Y:S07]  /*6630*/  LDSM.16.M88.4 R180, [R252+0x1800] ;  /* 0x00180000fcb4783b */ /* 0x000eae0000000200 */
[C---:B-1----:R-:W-:Y:S08]  /*6640*/  HMMA.16816.F32 R12, R196.reuse, R176, R12 ;  /* 0x000000b0c40c723c */ /* 0x042ff0000000180c */
[C---:B------:R-:W-:Y:S01]  /*6650*/  HMMA.16816.F32 R16, R196.reuse, R178, R16 ;  /* 0x000000b2c410723c */ /* 0x040fe20000001810 */
[----:B------:R-:W1:Y:S07]  /*6660*/  LDSM.16.M88.4 R176, [R134+0x12100] ;  /* 0x0121000086b0783b */ /* 0x000e6e0000000200 */
[C---:B----4-:R-:W-:Y:S08]  /*6670*/  HMMA.16816.F32 R20, R196.reuse, R184, R20 ;  /* 0x000000b8c414723c */ /* 0x050ff00000001814 */
[C---:B------:R-:W-:Y:S01]  /*6680*/  HMMA.16816.F32 R24, R196.reuse, R186, R24 ;  /* 0x000000bac418723c */ /* 0x040fe20000001818 */
[----:B------:R-:W4:Y:S07]  /*6690*/  LDSM.16.M88.4 R184, [R134+0x12900] ;  /* 0x0129000086b8783b */ /* 0x000f2e0000000200 */
[C---:B--2---:R-:W-:Y:S08]  /*66a0*/  HMMA.16816.F32 R28, R196.reuse, R180, R28 ;  /* 0x000000b4c41c723c */ /* 0x044ff0000000181c */
[----:B------:R-:W-:Y:S01]  /*66b0*/  HMMA.16816.F32 R32, R196, R182, R32 ;  /* 0x000000b6c420723c */ /* 0x000fe20000001820 */
        /* <DEDUP_REMOVED lines=8> */
[C---:B------:R-:W-:Y:S01]  /*6740*/  HMMA.16816.F32 R24, R200.reuse, R182, R24 ;  /* 0x000000b6c818723c */ /* 0x040fe20000001818 */
[----:B------:R-:W2:Y:S07]  /*6750*/  LDSM.16.M88.4 R180, [R132+0x2800] ;  /* 0x0028000084b4783b */ /* 0x000eae0000000200 */
[C---:B-1----:R-:W-:Y:S08]  /*6760*/  HMMA.16816.F32 R28, R200.reuse, R176, R28 ;  /* 0x000000b0c81c723c */ /* 0x042ff0000000181c */
[----:B------:R-:W-:Y:S01]  /*6770*/  HMMA.16816.F32 R32, R200, R178, R32 ;  /* 0x000000b2c820723c */ /* 0x000fe20000001820 */
        /* <DEDUP_REMOVED lines=123> */
[----:B------:R-:W2:Y:S01]  /*6f30*/  LDSM.16.M88.4 R180, [R252+0x7800] ;  /* 0x00780000fcb4783b */ /* 0x000ea20000000200 */
[----:B------:R-:W-:Y:S04]  /*6f40*/  DEPBAR.LE SB0, 0x0 ;  /* 0x000080000000791a */ /* 0x000fe80000000000 */
[----:B------:R-:W-:Y:S02]  /*6f50*/  BAR.SYNC.DEFER_BLOCKING 0x0 ;  /* 0x0000000000007b1d */ /* 0x000fe40000010000 */
[C---:B-1----:R-:W-:Y:S08]  /*6f60*/  HMMA.16816.F32 R12, R244.reuse, R176, R12 ;  /* 0x000000b0f40c723c */ /* 0x042ff0000000180c */
[C---:B------:R-:W-:Y:S08]  /*6f70*/  HMMA.16816.F32 R16, R244.reuse, R178, R16 ;  /* 0x000000b2f410723c */ /* 0x040ff00000001810 */
[C---:B----4-:R-:W-:Y:S08]  /*6f80*/  HMMA.16816.F32 R20, R244.reuse, R184, R20 ;  /* 0x000000b8f414723c */ /* 0x050ff00000001814 */
[C---:B------:R-:W-:Y:S08]  /*6f90*/  HMMA.16816.F32 R24, R244.reuse, R186, R24 ;  /* 0x000000baf418723c */ /* 0x040ff00000001818 */
[C---:B--2---:R-:W-:Y:S08]  /*6fa0*/  HMMA.16816.F32 R28, R244.reuse, R180, R28 ;  /* 0x000000b4f41c723c */ /* 0x044ff0000000181c */
[----:B------:R-:W-:Y:S01]  /*6fb0*/  HMMA.16816.F32 R32, R244, R182, R32 ;  /* 0x000000b6f420723c */ /* 0x000fe20000001820 */
[----:B---3-5:R-:W-:-:S07]  /*6fc0*/  @P0 BRA `(.L_x_8) ;  /* 0xffffea9000000947 */ /* 0x028fce000383ffff */
.L_x_7:
[----:B-1----:R-:W2:Y:S01]  /*6fd0*/  LDL.LU R177, [R1+0x14] ;  /* 0x0000140001b17983 */ /* 0x002ea20000300800 */
[----:B------:R-:W-:Y:S01]  /*6fe0*/  FMNMX.FTZ R2, R4, R0, !PT ;  /* 0x0000000004027209 */ /* 0x000fe20007810000 */
[----:B------:R-:W-:Y:S02]  /*6ff0*/  UISETP.GT.AND UP0, UPT, UR6, UR8, UPT ;  /* 0x000000080600728c */ /* 0x000fe4000bf04270 */
[----:B------:R-:W0:Y:S01]  /*7000*/  LDGDEPBAR ;  /* 0x00000000000079af */ /* 0x000e220000000000 */
[----:B------:R-:W-:Y:S01]  /*7010*/  FMNMX.FTZ R2, R5, R2, !PT ;  /* 0x0000000205027209 */ /* 0x000fe20007810000 */
[----:B------:R-:W-:Y:S02]  /*7020*/  UIADD3 UR6, UR6, -0x1, URZ ;  /* 0xffffffff06067890 */ /* 0x000fe4000fffe03f */
[----:B------:R-:W-:Y:S02]  /*7030*/  PLOP3.LUT P0, PT, PT, PT, UP0, 0x80, 0x0 ;  /* 0x000000000000781c */ /* 0x000fe40003f0f008 */
[----:B------:R-:W-:Y:S04]  /*7040*/  FMNMX.FTZ R2, R8, R2, !PT ;  /* 0x0000000208027209 */ /* 0x000fe80007810000 */
        /* <DEDUP_REMOVED lines=12> */
[----:B------:R-:W-:Y:S05]  /*7110*/  FMNMX.FTZ R2, R33, R2, !PT ;  /* 0x0000000221027209 */ /* 0x000fea0007810000 */
[----:B------:R-:W1:Y:S02]  /*7120*/  SHFL.BFLY PT, R3, R2, 0x2, 0x1f ;  /* 0x0c401f0002037f89 */ /* 0x000e6400000e0000 */
[----:B-1----:R-:W-:Y:S06]  /*7130*/  FMNMX.FTZ R2, R2, R3, !PT ;  /* 0x0000000302027209 */ /* 0x002fec0007810000 */
[----:B------:R-:W1:Y:S02]  /*7140*/  SHFL.BFLY PT, R132, R2, 0x1, 0x1f ;  /* 0x0c201f0002847f89 */ /* 0x000e6400000e0000 */
[----:B-1----:R-:W-:Y:S05]  /*7150*/  FMNMX.FTZ R132, R2, R132, !PT ;  /* 0x0000008402847209 */ /* 0x002fea0007810000 */
[C---:B------:R-:W-:Y:S02]  /*7160*/  FMUL.FTZ R2, R132.reuse, c[0x0][0x2d0] ;  /* 0x0000b40084027a20 */ /* 0x040fe40000410000 */
[----:B------:R-:W-:Y:S02]  /*7170*/  FADD.FTZ R0, -R132, R0 ;  /* 0x0000000084007221 */ /* 0x000fe40000010100 */
[--C-:B------:R-:W-:Y:S02]  /*7180*/  FFMA.FTZ R4, R4, c[0x0][0x2d0], -R2.reuse ;  /* 0x0000b40004047a23 */ /* 0x100fe40000010802 */
[----:B------:R-:W-:Y:S02]  /*7190*/  FMUL.FTZ R0, R0, c[0x0][0x2d0] ;  /* 0x0000b40000007a20 */ /* 0x000fe40000410000 */
[--C-:B------:R-:W-:Y:S02]  /*71a0*/  FFMA.FTZ R190, R16, c[0x0][0x2d0], -R2.reuse ;  /* 0x0000b40010be7a23 */ /* 0x100fe40000010802 */
[--C-:B------:R-:W-:Y:S01]  /*71b0*/  FFMA.FTZ R189, R17, c[0x0][0x2d0], -R2.reuse ;  /* 0x0000b40011bd7a23 */ /* 0x100fe20000010802 */
[----:B------:R-:W1:Y:S01]  /*71c0*/  MUFU.EX2 R3, R0 ;  /* 0x0000000000037308 */ /* 0x000e620000000800 */
[--C-:B------:R-:W-:Y:S02]  /*71d0*/  FFMA.FTZ R187, R32, c[0x0][0x2d0], -R2.reuse ;  /* 0x0000b40020bb7a23 */ /* 0x100fe40000010802 */
[--C-:B------:R-:W-:Y:S02]  /*71e0*/  FFMA.FTZ R188, R33, c[0x0][0x2d0], -R2.reuse ;  /* 0x0000b40021bc7a23 */ /* 0x100fe40000010802 */
[--C-:B------:R-:W-:Y:S02]  /*71f0*/  FFMA.FTZ R176, R5, c[0x0][0x2d0], -R2.reuse ;  /* 0x0000b40005b07a23 */ /* 0x100fe40000010802 */
[--C-:B------:R-:W-:Y:S02]  /*7200*/  FFMA.FTZ R178, R8, c[0x0][0x2d0], -R2.reuse ;  /* 0x0000b40008b27a23 */ /* 0x100fe40000010802 */
[--C-:B------:R-:W-:Y:S02]  /*7210*/  FFMA.FTZ R9, R9, c[0x0][0x2d0], -R2.reuse ;  /* 0x0000b40009097a23 */ /* 0x100fe40000010802 */
[--C-:B------:R-:W-:Y:S01]  /*7220*/  FFMA.FTZ R12, R12, c[0x0][0x2d0], -R2.reuse ;  /* 0x0000b4000c0c7a23 */ /* 0x100fe20000010802 */
[----:B------:R-:W-:Y:S01]  /*7230*/  MUFU.EX2 R176, R176 ;  /* 0x000000b000b07308 */ /* 0x000fe20000000800 */
[--C-:B------:R-:W-:Y:S02]  /*7240*/  FFMA.FTZ R182, R13, c[0x0][0x2d0], -R2.reuse ;  /* 0x0000b4000db67a23 */ /* 0x100fe40000010802 */
[--C-:B------:R-:W-:Y:S02]  /*7250*/  FFMA.FTZ R191, R20, c[0x0][0x2d0], -R2.reuse ;  /* 0x0000b40014bf7a23 */ /* 0x100fe40000010802 */
[--C-:B------:R-:W-:Y:S02]  /*7260*/  FFMA.FTZ R184, R21, c[0x0][0x2d0], -R2.reuse ;  /* 0x0000b40015b87a23 */ /* 0x100fe40000010802 */
[--C-:B------:R-:W-:Y:S02]  /*7270*/  FFMA.FTZ R186, R24, c[0x0][0x2d0], -R2.reuse ;  /* 0x0000b40018ba7a23 */ /* 0x100fe40000010802 */
[--C-:B------:R-:W-:Y:S01]  /*7280*/  FFMA.FTZ R185, R25, c[0x0][0x2d0], -R2.reuse ;  /* 0x0000b40019b97a23 */ /* 0x100fe20000010802 */
[----:B------:R-:W-:Y:S01]  /*7290*/  MUFU.EX2 R178, R178 ;  /* 0x000000b200b27308 */ /* 0x000fe20000000800 */
[--C-:B------:R-:W-:Y:S02]  /*72a0*/  FFMA.FTZ R28, R28, c[0x0][0x2d0], -R2.reuse ;  /* 0x0000b4001c1c7a23 */ /* 0x100fe40000010802 */
[----:B------:R-:W-:Y:S02]  /*72b0*/  FFMA.FTZ R181, R29, c[0x0][0x2d0], -R2 ;  /* 0x0000b4001db57a23 */ /* 0x000fe40000010802 */
[C---:B-1----:R-:W-:Y:S02]  /*72c0*/  FMUL.FTZ R32, R3.reuse, R136 ;  /* 0x0000008803207220 */ /* 0x042fe40000410000 */
[C---:B------:R-:W-:Y:S02]  /*72d0*/  FMUL.FTZ R33, R3.reuse, R137 ;  /* 0x0000008903217220 */ /* 0x040fe40000410000 */
[C---:B------:R-:W-:Y:S01]  /*72e0*/  FMUL.FTZ R5, R3.reuse, R165 ;  /* 0x000000a503057220 */ /* 0x040fe20000410000 */
[----:B------:R-:W2:Y:S01]  /*72f0*/  MUFU.EX2 R2, R4 ;  /* 0x0000000400027308 */ /* 0x000ea20000000800 */
[C---:B------:R-:W-:Y:S02]  /*7300*/  FMUL.FTZ R8, R3.reuse, R160 ;  /* 0x000000a003087220 */ /* 0x040fe40000410000 */
        /* <DEDUP_REMOVED lines=56> */
[C---:B--2---:R-:W-:Y:S04]  /*7690*/  FFMA.FTZ R0, R3.reuse, R177, R2 ;  /* 0x000000b103007223 */ /* 0x044fe80000010002 */
[C---:B------:R-:W-:Y:S01]  /*76a0*/  FADD.FTZ R0, R176.reuse, R0 ;  /* 0x00000000b0007221 */ /* 0x040fe20000010000 */
[----:B------:R-:W-:Y:S02]  /*76b0*/  F2FP.PACK_AB R176, R176, R2 ;  /* 0x00000002b0b0723e */ /* 0x000fe400000000ff */
[----:B------:R-:W1:Y:S01]  /*76c0*/  MUFU.EX2 R2, R9 ;  /* 0x0000000900027308 */ /* 0x000e620000000800 */
[----:B------:R-:W-:Y:S04]  /*76d0*/  FADD.FTZ R0, R178, R0 ;  /* 0x00000000b2007221 */ /* 0x000fe80000010000 */
[----:B-1----:R-:W-:Y:S01]  /*76e0*/  FADD.FTZ R183, R2, R0 ;  /* 0x0000000002b77221 */ /* 0x002fe20000010000 */
[----:B------:R-:W-:Y:S01]  /*76f0*/  FMNMX.FTZ R0, R6, R133, !PT ;  /* 0x0000008506007209 */ /* 0x000fe20007810000 */
[----:B------:R-:W-:Y:S01]  /*7700*/  FMUL.FTZ R9, R3, R161 ;  /* 0x000000a103097220 */ /* 0x000fe20000410000 */
[----:B------:R-:W-:Y:S02]  /*7710*/  F2FP.PACK_AB R178, R2, R178 ;  /* 0x000000b202b2723e */ /* 0x000fe400000000ff */
        /* <DEDUP_REMOVED lines=14> */
[C---:B------:R-:W-:Y:S05]  /*7800*/  FMNMX.FTZ R0, R35.reuse, R0, !PT ;  /* 0x0000000023007209 */ /* 0x040fea0007810000 */
[----:B------:R-:W1:Y:S02]  /*7810*/  SHFL.BFLY PT, R2, R0, 0x2, 0x1f ;  /* 0x0c401f0000027f89 */ /* 0x000e6400000e0000 */
[----:B-1----:R-:W-:Y:S06]  /*7820*/  FMNMX.FTZ R0, R0, R2, !PT ;  /* 0x0000000200007209 */ /* 0x002fec0007810000 */
[----:B------:R-:W1:Y:S02]  /*7830*/  SHFL.BFLY PT, R2, R0, 0x1, 0x1f ;  /* 0x0c201f0000027f89 */ /* 0x000e6400000e0000 */
[----:B-1----:R-:W-:Y:S05]  /*7840*/  FMNMX.FTZ R2, R2, R0, !PT ;  /* 0x0000000002027209 */ /* 0x002fea0007810000 */
[C---:B------:R-:W-:Y:S02]  /*7850*/  FADD.FTZ R0, -R2.reuse, R133 ;  /* 0x0000008502007221 */ /* 0x040fe40000010100 */
[----:B------:R-:W2:Y:S01]  /*7860*/  LDL.LU R133, [R1+0x38] ;  /* 0x0000380001857983 */ /* 0x000ea20000300800 */
[----:B------:R-:W-:Y:S02]  /*7870*/  FMUL.FTZ R4, R2, c[0x0][0x2d0] ;  /* 0x0000b40002047a20 */ /* 0x000fe40000410000 */
[----:B------:R-:W-:Y:S02]  /*7880*/  FMUL.FTZ R0, R0, c[0x0][0x2d0] ;  /* 0x0000b40000007a20 */ /* 0x000fe40000410000 */
[--C-:B------:R-:W-:Y:S02]  /*7890*/  FFMA.FTZ R34, R34, c[0x0][0x2d0], -R4.reuse ;  /* 0x0000b40022227a23 */ /* 0x100fe40000010804 */
[--C-:B------:R-:W-:Y:S02]  /*78a0*/  FFMA.FTZ R35, R35, c[0x0][0x2d0], -R4.reuse ;  /* 0x0000b40023237a23 */ /* 0x100fe40000010804 */
[----:B------:R-:W1:Y:S01]  /*78b0*/  MUFU.EX2 R0, R0 ;  /* 0x0000000000007308 */ /* 0x000e620000000800 */
[--C-:B------:R-:W-:Y:S01]  /*78c0*/  FFMA.FTZ R179, R10, c[0x0][0x2d0], -R4.reuse ;  /* 0x0000b4000ab37a23 */ /* 0x100fe20000010804 */
[----:B------:R-:W-:Y:S01]  /*78d0*/  MOV R165, R34 ;  /* 0x0000002200a57202 */ /* 0x000fe20000000f00 */
        /* <DEDUP_REMOVED lines=11> */
[----:B------:R-:W-:Y:S01]  /*7990*/  MUFU.EX2 R152, R179 ;  /* 0x000000b300987308 */ /* 0x000fe20000000800 */
        /* <DEDUP_REMOVED lines=10> */
[----:B-1----:R-:W-:Y:S01]  /*7a40*/  FMUL.FTZ R34, R0, R138 ;  /* 0x0000008a00227220 */ /* 0x002fe20000410000 */
[----:B------:R-:W-:Y:S01]  /*7a50*/  MUFU.EX2 R177, R177 ;  /* 0x000000b100b17308 */ /* 0x000fe20000000800 */
[--C-:B------:R-:W-:Y:S01]  /*7a60*/  FFMA.FTZ R184, R26, c[0x0][0x2d0], -R4.reuse ;  /* 0x0000b4001ab87a23 */ /* 0x100fe20000010804 */
[----:B------:R-:W-:Y:S01]  /*7a70*/  MOV R26, R191 ;  /* 0x000000bf001a7202 */ /* 0x000fe20000000f00 */
[----:B------:R-:W-:Y:S01]  /*7a80*/  FFMA.FTZ R191, R27, c[0x0][0x2d0], -R4 ;  /* 0x0000b4001bbf7a23 */ /* 0x000fe20000010804 */
[----:B------:R-:W-:Y:S01]  /*7a90*/  MOV R141, R6 ;  /* 0x00000006008d7202 */ /* 0x000fe20000000f00 */
[C---:B------:R-:W-:Y:S01]  /*7aa0*/  FMUL.FTZ R4, R3.reuse, R164 ;  /* 0x000000a403047220 */ /* 0x040fe20000410000 */
[----:B------:R-:W-:Y:S01]  /*7ab0*/  MOV R164, R35 ;  /* 0x0000002300a47202 */ /* 0x000fe20000000f00 */
[C---:B------:R-:W-:Y:S01]  /*7ac0*/  FMUL.FTZ R35, R0.reuse, R139 ;  /* 0x0000008b00237220 */ /* 0x040fe20000410000 */
[----:B------:R-:W-:Y:S01]  /*7ad0*/  MOV R148, R19 ;  /* 0x0000001300947202 */ /* 0x000fe20000000f00 */
[----:B------:R-:W1:Y:S01]  /*7ae0*/  LDSM.16.MT88.4 R136, [R135+0x100] ;  /* 0x000100008788783b */ /* 0x000e620000004200 */
[C---:B------:R-:W-:Y:S01]  /*7af0*/  FMUL.FTZ R12, R3.reuse, R156 ;  /* 0x0000009c030c7220 */ /* 0x040fe20000410000 */
[----:B------:R-:W-:Y:S01]  /*7b00*/  MOV R157, R18 ;  /* 0x00000012009d7202 */ /* 0x000fe20000000f00 */
[----:B------:R-:W-:Y:S01]  /*7b10*/  FMUL.FTZ R28, R3, R140 ;  /* 0x0000008c031c7220 */ /* 0x000fe20000410000 */
[----:B------:R-:W3:Y:S01]  /*7b20*/  MUFU.EX2 R156, R180 ;  /* 0x000000b4009c7308 */ /* 0x000ee20000000800 */
[C---:B------:R-:W-:Y:S01]  /*7b30*/  FMUL.FTZ R6, R0.reuse, R166 ;  /* 0x000000a600067220 */ /* 0x040fe20000410000 */
[----:B------:R-:W-:Y:S01]  /*7b40*/  MOV R140, R15 ;  /* 0x0000000f008c7202 */ /* 0x000fe20000000f00 */
[C---:B------:R-:W-:Y:S01]  /*7b50*/  FMUL.FTZ R15, R0.reuse, R159 ;  /* 0x0000009f000f7220 */ /* 0x040fe20000410000 */
[----:B------:R-:W-:Y:S01]  /*7b60*/  MOV R166, R14 ;  /* 0x0000000e00a67202 */ /* 0x000fe20000000f00 */
[C---:B------:R-:W-:Y:S01]  /*7b70*/  FMUL.FTZ R14, R0.reuse, R158 ;  /* 0x0000009e000e7220 */ /* 0x040fe20000410000 */
[----:B------:R-:W-:Y:S01]  /*7b80*/  MOV R145, R23 ;  /* 0x0000001700917202 */ /* 0x000fe20000000f00 */
[C---:B------:R-:W-:Y:S01]  /*7b90*/  FMUL.FTZ R18, R0.reuse, R154 ;  /* 0x0000009a00127220 */ /* 0x040fe20000410000 */
[----:B------:R-:W-:Y:S01]  /*7ba0*/  MOV R149, R22 ;  /* 0x0000001600957202 */ /* 0x000fe20000000f00 */
[C---:B------:R-:W-:Y:S01]  /*7bb0*/  FMUL.FTZ R19, R0.reuse, R155 ;  /* 0x0000009b00137220 */ /* 0x040fe20000410000 */
[----:B------:R4:W5:Y:S01]  /*7bc0*/  MUFU.EX2 R3, R7 ;  /* 0x0000000700037308 */ /* 0x0009620000000800 */
[C---:B------:R-:W-:Y:S01]  /*7bd0*/  FMUL.FTZ R22, R0.reuse, R150 ;  /* 0x0000009600167220 */ /* 0x040fe20000410000 */
[----:B------:R-:W-:Y:S01]  /*7be0*/  MOV R144, R26 ;  /* 0x0000001a00907202 */ /* 0x000fe20000000f00 */
[C---:B------:R-:W-:Y:S01]  /*7bf0*/  FMUL.FTZ R23, R0.reuse, R151 ;  /* 0x0000009700177220 */ /* 0x040fe20000410000 */
[----:B------:R-:W-:Y:S01]  /*7c00*/  MOV R160, R31 ;  /* 0x0000001f00a07202 */ /* 0x000fe20000000f00 */
[C---:B------:R-:W-:Y:S01]  /*7c10*/  FMUL.FTZ R26, R0.reuse, R146 ;  /* 0x00000092001a7220 */ /* 0x040fe20000410000 */
[----:B------:R-:W-:Y:S01]  /*7c20*/  MOV R158, R144 ;  /* 0x00000090009e7202 */ /* 0x000fe20000000f00 */
[C---:B------:R-:W-:Y:S02]  /*7c30*/  FMUL.FTZ R27, R0.reuse, R147 ;  /* 0x00000093001b7220 */ /* 0x040fe40000410000 */
[C---:B------:R-:W-:Y:S01]  /*7c40*/  FMUL.FTZ R30, R0.reuse, R142 ;  /* 0x0000008e001e7220 */ /* 0x040fe20000410000 */
[----:B------:R-:W-:Y:S01]  /*7c50*/  MUFU.EX2 R144, R189 ;  /* 0x000000bd00907308 */ /* 0x000fe20000000800 */
[C---:B------:R-:W-:Y:S02]  /*7c60*/  FMUL.FTZ R31, R0.reuse, R143 ;  /* 0x0000008f001f7220 */ /* 0x040fe40000410000 */
[----:B------:R-:W-:Y:S01]  /*7c70*/  FMUL.FTZ R38, R0, R38 ;  /* 0x0000002600267220 */ /* 0x000fe20000410000 */
[----:B---3--:R-:W-:Y:S01]  /*7c80*/  F2FP.PACK_AB R179, R156, R152 ;  /* 0x000000989cb3723e */ /* 0x008fe200000000ff */
[C---:B------:R-:W-:Y:S02]  /*7c90*/  FMUL.FTZ R39, R0.reuse, R39 ;  /* 0x0000002700277220 */ /* 0x040fe40000410000 */
[C---:B------:R-:W-:Y:S02]  /*7ca0*/  FMUL.FTZ R42, R0.reuse, R42 ;  /* 0x0000002a002a7220 */ /* 0x040fe40000410000 */
[C---:B------:R-:W-:Y:S01]  /*7cb0*/  FMUL.FTZ R43, R0.reuse, R43 ;  /* 0x0000002b002b7220 */ /* 0x040fe20000410000 */
[----:B------:R-:W-:Y:S01]  /*7cc0*/  MUFU.EX2 R149, R149 ;  /* 0x0000009500957308 */ /* 0x000fe20000000800 */
[C---:B------:R-:W-:Y:S02]  /*7cd0*/  FMUL.FTZ R46, R0.reuse, R46 ;  /* 0x0000002e002e7220 */ /* 0x040fe40000410000 */
[C---:B------:R-:W-:Y:S02]  /*7ce0*/  FMUL.FTZ R47, R0.reuse, R47 ;  /* 0x0000002f002f7220 */ /* 0x040fe40000410000 */
[C---:B----4-:R-:W-:Y:S01]  /*7cf0*/  FMUL.FTZ R7, R0.reuse, R167 ;  /* 0x000000a700077220 */ /* 0x050fe20000410000 */
[----:B------:R-:W-:Y:S01]  /*7d00*/  MOV R167, R10 ;  /* 0x0000000a00a77202 */ /* 0x000fe20000000f00 */
[C---:B------:R-:W-:Y:S01]  /*7d10*/  FMUL.FTZ R10, R0.reuse, R162 ;  /* 0x000000a2000a7220 */ /* 0x040fe20000410000 */
[----:B------:R-:W-:Y:S01]  /*7d20*/  MOV R162, R11 ;  /* 0x0000000b00a27202 */ /* 0x000fe20000000f00 */
[C---:B------:R-:W-:Y:S01]  /*7d30*/  FMUL.FTZ R11, R0.reuse, R163 ;  /* 0x000000a3000b7220 */ /* 0x040fe20000410000 */
[----:B------:R-:W-:Y:S01]  /*7d40*/  MOV R163, R145 ;  /* 0x0000009100a37202 */ /* 0x000fe20000000f00 */
[C---:B------:R-:W-:Y:S01]  /*7d50*/  FMUL.FTZ R50, R0.reuse, R50 ;  /* 0x0000003200327220 */ /* 0x040fe20000410000 */
[----:B------:R-:W-:Y:S01]  /*7d60*/  MUFU.EX2 R145, R190 ;  /* 0x000000be00917308 */ /* 0x000fe20000000800 */
[C---:B------:R-:W-:Y:S02]  /*7d70*/  FMUL.FTZ R51, R0.reuse, R51 ;  /* 0x0000003300337220 */ /* 0x040fe40000410000 */
[C---:B------:R-:W-:Y:S02]  /*7d80*/  FMUL.FTZ R54, R0.reuse, R54 ;  /* 0x0000003600367220 */ /* 0x040fe40000410000 */
[C---:B------:R-:W-:Y:S02]  /*7d90*/  FMUL.FTZ R55, R0.reuse, R55 ;  /* 0x0000003700377220 */ /* 0x040fe40000410000 */
[C---:B------:R-:W-:Y:S02]  /*7da0*/  FMUL.FTZ R58, R0.reuse, R58 ;  /* 0x0000003a003a7220 */ /* 0x040fe40000410000 */
        /* <DEDUP_REMOVED lines=44> */
[C---:B------:R-:W-:Y:S09]  /*8070*/  FMUL.FTZ R131, R0.reuse, R131 ;  /* 0x0000008300837220 */ /* 0x040ff20000410000 */
[----:B------:R-:W-:Y:S10]  /*8080*/  MUFU.EX2 R187, R187 ;  /* 0x000000bb00bb7308 */ /* 0x000ff40000000800 */
[----:B------:R-:W-:Y:S01]  /*8090*/  MUFU.EX2 R188, R188 ;  /* 0x000000bc00bc7308 */ /* 0x000fe20000000800 */
[----:B--2---:R-:W-:Y:S01]  /*80a0*/  FFMA.FTZ R133, R0, R133, R177 ;  /* 0x0000008500857223 */ /* 0x004fe200000100b1 */
[C---:B-----5:R-:W-:Y:S03]  /*80b0*/  F2FP.PACK_AB R177, R3.reuse, R177 ;  /* 0x000000b103b1723e */ /* 0x060fe600000000ff */
[----:B------:R-:W-:Y:S05]  /*80c0*/  FADD.FTZ R153, R3, R133 ;  /* 0x0000008503997221 */ /* 0x000fea0000010000 */
[----:B------:R2:W3:Y:S01]  /*80d0*/  MUFU.EX2 R133, R162 ;  /* 0x000000a200857308 */ /* 0x0004e20000000800 */
[C---:B-1----:R-:W-:Y:S08]  /*80e0*/  HMMA.16816.F32 R4, R176.reuse, R136, R4 ;  /* 0x00000088b004723c */ /* 0x042ff00000001804 */
[C---:B------:R-:W-:Y:S01]  /*80f0*/  HMMA.16816.F32 R8, R176.reuse, R138, R8 ;  /* 0x0000008ab008723c */ /* 0x040fe20000001808 */
[----:B------:R-:W1:Y:S01]  /*8100*/  LDSM.16.MT88.4 R136, [R248+0x100] ;  /* 0x00010000f888783b */ /* 0x000e620000004200 */
[----:B------:R4:W5:Y:S02]  /*8110*/  MUFU.EX2 R3, R167 ;  /* 0x000000a700037308 */ /* 0x0009640000000800 */
[----:B--2---:R-:W-:Y:S01]  /*8120*/  MOV R162, R166 ;  /* 0x000000a600a27202 */ /* 0x004fe20000000f00 */
[----:B---3--:R-:W-:Y:S01]  /*8130*/  FADD.FTZ R0, R133, R183 ;  /* 0x000000b785007221 */ /* 0x008fe20000010000 */
[----:B------:R-:W-:Y:S06]  /*8140*/  MOV R166, R140 ;  /* 0x0000008c00a67202 */ /* 0x000fec0000000f00 */
[----:B------:R-:W-:Y:S01]  /*8150*/  MUFU.EX2 R183, R184 ;  /* 0x000000b800b77308 */ /* 0x000fe20000000800 */
[----:B----4-:R-:W-:Y:S01]  /*8160*/  MOV R167, R141 ;  /* 0x0000008d00a77202 */ /* 0x010fe20000000f00 */
[----:B-----5:R-:W-:Y:S01]  /*8170*/  FADD.FTZ R0, R3, R0 ;  /* 0x0000000003007221 */ /* 0x020fe20000010000 */
[----:B------:R-:W-:Y:S07]  /*8180*/  LDSM.16.MT88.4 R140, [R135+0x900] ;  /* 0x00090000878c783b */ /* 0x000fee0000004200 */
[----:B------:R-:W-:Y:S01]  /*8190*/  MUFU.EX2 R184, R191 ;  /* 0x000000bf00b87308 */ /* 0x000fe20000000800 */
[----:B------:R-:W-:Y:S04]  /*81a0*/  FADD.FTZ R0, R145, R0 ;  /* 0x0000000091007221 */ /* 0x000fe80000010000 */
[C---:B------:R-:W-:Y:S01]  /*81b0*/  FADD.FTZ R0, R144.reuse, R0 ;  /* 0x0000000090007221 */ /* 0x040fe20000010000 */
[C---:B-1----:R-:W-:Y:S08]  /*81c0*/  HMMA.16816.F32 R12, R176.reuse, R136, R12 ;  /* 0x00000088b00c723c */ /* 0x042ff0000000180c */
[C---:B------:R-:W-:Y:S01]  /*81d0*/  HMMA.16816.F32 R16, R176.reuse, R138, R16 ;  /* 0x0000008ab010723c */ /* 0x040fe20000001810 */
[----:B------:R-:W1:Y:S07]  /*81e0*/  LDSM.16.MT88.4 R136, [R250+0x100] ;  /* 0x00010000fa88783b */ /* 0x000e6e0000004200 */
        /* <DEDUP_REMOVED lines=39> */
[C---:B-1----:R-:W-:Y:S07]  /*8460*/  HMMA.16816.F32 R124, R176.reuse, R136, R124 ;  /* 0x00000088b07c723c */ /* 0x042fee000000187c */
[----:B------:R-:W-:Y:S01]  /*8470*/  F2FP.PACK_AB R136, R3, R133 ;  /* 0x000000850388723e */ /* 0x000fe200000000ff */
[----:B------:R-:W-:Y:S01]  /*8480*/  HMMA.16816.F32 R128, R176, R138, R128 ;  /* 0x0000008ab080723c */ /* 0x000fe20000001880 */
[----:B------:R-:W-:Y:S03]  /*8490*/  MUFU.EX2 R3, R163 ;  /* 0x000000a300037308 */ /* 0x000fe60000000800 */
[----:B------:R-:W-:Y:S03]  /*84a0*/  F2FP.PACK_AB R137, R189, R190 ;  /* 0x000000bebd89723e */ /* 0x000fe600000000ff */
[----:B------:R-:W-:Y:S02]  /*84b0*/  F2FP.PACK_AB R138, R144, R145 ;  /* 0x00000091908a723e */ /* 0x000fe400000000ff */
[----:B------:R-:W1:Y:S02]  /*84c0*/  LDSM.16.MT88.4 R144, [R248+0x900] ;  /* 0x00090000f890783b */ /* 0x000e640000004200 */
[----:B------:R-:W2:Y:S01]  /*84d0*/  MUFU.EX2 R133, R158 ;  /* 0x0000009e00857308 */ /* 0x000ea20000000800 */
[----:B------:R-:W-:Y:S02]  /*84e0*/  F2FP.PACK_AB R139, R188, R187 ;  /* 0x000000bbbc8b723e */ /* 0x000fe400000000ff */
[----:B------:R-:W-:Y:S05]  /*84f0*/  F2FP.PACK_AB R177, R181, R182 ;  /* 0x000000b6b5b1723e */ /* 0x000fea00000000ff */
[C---:B------:R-:W-:Y:S02]  /*8500*/  HMMA.16816.F32 R4, R136.reuse, R140, R4 ;  /* 0x0000008c8804723c */ /* 0x040fe40000001804 */
[----:B------:R-:W-:Y:S06]  /*8510*/  MUFU.EX2 R176, R167 ;  /* 0x000000a700b07308 */ /* 0x000fec0000000800 */
[C---:B------:R-:W-:Y:S01]  /*8520*/  HMMA.16816.F32 R8, R136.reuse, R142, R8 ;  /* 0x0000008e8808723c */ /* 0x040fe20000001808 */
[----:B------:R-:W3:Y:S03]  /*8530*/  LDSM.16.MT88.4 R140, [R250+0x900] ;  /* 0x00090000fa8c783b */ /* 0x000ee60000004200 */
[----:B------:R-:W-:Y:S01]  /*8540*/  MUFU.EX2 R178, R157 ;  /* 0x0000009d00b27308 */ /* 0x000fe20000000800 */
[----:B--2---:R-:W-:Y:S04]  /*8550*/  FADD.FTZ R0, R133, R0 ;  /* 0x0000000085007221 */ /* 0x004fe80000010000 */
[----:B------:R-:W-:Y:S04]  /*8560*/  FADD.FTZ R0, R3, R0 ;  /* 0x0000000003007221 */ /* 0x000fe80000010000 */
[----:B------:R-:W-:Y:S04]  /*8570*/  FADD.FTZ R0, R149, R0 ;  /* 0x0000000095007221 */ /* 0x000fe80000010000 */
[C---:B------:R-:W-:Y:S01]  /*8580*/  FADD.FTZ R0, R148.reuse, R0 ;  /* 0x0000000094007221 */ /* 0x040fe20000010000 */
[C---:B-1----:R-:W-:Y:S08]  /*8590*/  HMMA.16816.F32 R12, R136.reuse, R144, R12 ;  /* 0x00000090880c723c */ /* 0x042ff0000000180c */
[C---:B------:R-:W-:Y:S01]  /*85a0*/  HMMA.16816.F32 R16, R136.reuse, R146, R16 ;  /* 0x000000928810723c */ /* 0x040fe20000001810 */
[----:B------:R-:W1:Y:S07]  /*85b0*/  LDSM.16.MT88.4 R144, [R249+0x900] ;  /* 0x00090000f990783b */ /* 0x000e6e0000004200 */
[C---:B---3--:R-:W-:Y:S08]  /*85c0*/  HMMA.16816.F32 R20, R136.reuse, R140, R20 ;  /* 0x0000008c8814723c */ /* 0x048ff00000001814 */
[C---:B------:R-:W-:Y:S01]  /*85d0*/  HMMA.16816.F32 R24, R136.reuse, R142, R24 ;  /* 0x0000008e8818723c */ /* 0x040fe20000001818 */
[----:B------:R-:W2:Y:S07]  /*85e0*/  LDSM.16.MT88.4 R140, [R135+0x2900] ;  /* 0x00290000878c783b */ /* 0x000eae0000004200 */
[C---:B-1----:R-:W-:Y:S08]  /*85f0*/  HMMA.16816.F32 R28, R136.reuse, R144, R28 ;  /* 0x00000090881c723c */ /* 0x042ff0000000181c */
[C---:B------:R-:W-:Y:S01]  /*8600*/  HMMA.16816.F32 R32, R136.reuse, R146, R32 ;  /* 0x000000928820723c */ /* 0x040fe20000001820 */
[----:B------:R-:W1:Y:S07]  /*8610*/  LDSM.16.MT88.4 R144, [R248+0x2900] ;  /* 0x00290000f890783b */ /* 0x000e6e0000004200 */
[C---:B--2---:R-:W-:Y:S08]  /*8620*/  HMMA.16816.F32 R36, R136.reuse, R140, R36 ;  /* 0x0000008c8824723c */ /* 0x044ff00000001824 */
        /* <DEDUP_REMOVED lines=33> */
[----:B------:R-:W-:Y:S01]  /*8840*/  HMMA.16816.F32 R128, R136, R146, R128 ;  /* 0x000000928880723c */ /* 0x000fe20000001880 */
[----:B------:R-:W1:Y:S06]  /*8850*/  LDSM.16.MT88.4 R144, [R248+0x1100] ;  /* 0x00110000f890783b */ /* 0x000e6c0000004200 */
[----:B------:R-:W-:Y:S02]  /*8860*/  F2FP.PACK_AB R138, R148, R149 ;  /* 0x00000095948a723e */ /* 0x000fe400000000ff */
[----:B------:R-:W3:Y:S03]  /*8870*/  LDSM.16.MT88.4 R148, [R250+0x1100] ;  /* 0x00110000fa94783b */ /* 0x000ee60000004200 */
[----:B------:R-:W-:Y:S02]  /*8880*/  F2FP.PACK_AB R136, R3, R133 ;  /* 0x000000850388723e */ /* 0x000fe400000000ff */
[----:B------:R-:W-:Y:S01]  /*8890*/  F2FP.PACK_AB R137, R186, R185 ;  /* 0x000000b9ba89723e */ /* 0x000fe200000000ff */
[----:B------:R-:W4:Y:S01]  /*88a0*/  MUFU.EX2 R3, R162 ;  /* 0x000000a200037308 */ /* 0x000f220000000800 */
[----:B------:R-:W-:Y:S07]  /*88b0*/  F2FP.PACK_AB R139, R184, R183 ;  /* 0x000000b7b88b723e */ /* 0x000fee00000000ff */
[C---:B--2---:R-:W-:Y:S02]  /*88c0*/  HMMA.16816.F32 R4, R136.reuse, R140, R4 ;  /* 0x0000008c8804723c */ /* 0x044fe40000001804 */
[----:B------:R-:W2:Y:S06]  /*88d0*/  MUFU.EX2 R133, R166 ;  /* 0x000000a600857308 */ /* 0x000eac0000000800 */
[C---:B------:R-:W-:Y:S01]  /*88e0*/  HMMA.16816.F32 R8, R136.reuse, R142, R8 ;  /* 0x0000008e8808723c */ /* 0x040fe20000001808 */
[----:B------:R-:W5:Y:S03]  /*88f0*/  LDSM.16.MT88.4 R140, [R249+0x1100] ;  /* 0x00110000f98c783b */ /* 0x000f660000004200 */
[----:B----4-:R-:W-:Y:S05]  /*8900*/  FADD.FTZ R0, R3, R0 ;  /* 0x0000000003007221 */ /* 0x010fea0000010000 */
[----:B------:R-:W-:Y:S01]  /*8910*/  LDSM.16.MT88.4 R160, [R135+0x1900] ;  /* 0x0019000087a0783b */ /* 0x000fe20000004200 */
[C---:B-1----:R-:W-:Y:S03]  /*8920*/  HMMA.16816.F32 R12, R136.reuse, R144, R12 ;  /* 0x00000090880c723c */ /* 0x042fe6000000180c */
[C---:B------:R-:W-:Y:S01]  /*8930*/  FADD.FTZ R0, R176.reuse, R0 ;  /* 0x00000000b0007221 */ /* 0x040fe20000010000 */
[----:B------:R-:W-:Y:S01]  /*8940*/  F2FP.PACK_AB R176, R176, R3 ;  /* 0x00000003b0b0723e */ /* 0x000fe200000000ff */
[----:B------:R-:W-:Y:S02]  /*8950*/  FADD.FTZ R3, R152, R153 ;  /* 0x0000009998037221 */ /* 0x000fe40000010000 */
[----:B------:R-:W-:Y:S01]  /*8960*/  LDSM.16.MT88.4 R152, [R248+0x1900] ;  /* 0x00190000f898783b */ /* 0x000fe20000004200 */
[C---:B------:R-:W-:Y:S04]  /*8970*/  HMMA.16816.F32 R16, R136.reuse, R146, R16 ;  /* 0x000000928810723c */ /* 0x040fe80000001810 */
[----:B--2---:R-:W-:Y:S03]  /*8980*/  FADD.FTZ R0, R133, R0 ;  /* 0x0000000085007221 */ /* 0x004fe60000010000 */
[----:B------:R-:W1:Y:S01]  /*8990*/  LDSM.16.MT88.4 R144, [R135+0x3100] ;  /* 0x003100008790783b */ /* 0x000e620000004200 */
[C---:B---3--:R-:W-:Y:S04]  /*89a0*/  HMMA.16816.F32 R20, R136.reuse, R148, R20 ;  /* 0x000000948814723c */ /* 0x048fe80000001814 */
[C---:B------:R-:W-:Y:S01]  /*89b0*/  FADD.FTZ R0, R178.reuse, R0 ;  /* 0x00000000b2007221 */ /* 0x040fe20000010000 */
[----:B------:R-:W-:Y:S02]  /*89c0*/  F2FP.PACK_AB R178, R178, R133 ;  /* 0x00000085b2b2723e */ /* 0x000fe400000000ff */
[----:B------:R-:W2:Y:S01]  /*89d0*/  MUFU.EX2 R133, R164 ;  /* 0x000000a400857308 */ /* 0x000ea20000000800 */
[C---:B------:R-:W-:Y:S01]  /*89e0*/  HMMA.16816.F32 R24, R136.reuse, R150, R24 ;  /* 0x000000968818723c */ /* 0x040fe20000001818 */
[----:B------:R-:W3:Y:S07]  /*89f0*/  LDSM.16.MT88.4 R148, [R248+0x3100] ;  /* 0x00310000f894783b */ /* 0x000eee0000004200 */
[C---:B-----5:R-:W-:Y:S01]  /*8a00*/  HMMA.16816.F32 R28, R136.reuse, R140, R28 ;  /* 0x0000008c881c723c */ /* 0x060fe2000000181c */
[----:B------:R4:W-:Y:S07]  /*8a10*/  STL [R1+0x14], R0 ;  /* 0x0000140001007387 */ /* 0x0009ee0000100800 */
[C---:B------:R-:W-:Y:S01]  /*8a20*/  HMMA.16816.F32 R32, R136.reuse, R142, R32 ;  /* 0x0000008e8820723c */ /* 0x040fe20000001820 */
[----:B------:R-:W5:Y:S03]  /*8a30*/  LDSM.16.MT88.4 R140, [R250+0x3100] ;  /* 0x00310000fa8c783b */ /* 0x000f660000004200 */
[----:B--2---:R-:W-:Y:S04]  /*8a40*/  F2FP.PACK_AB R179, R133, R180 ;  /* 0x000000b485b3723e */ /* 0x004fe800000000ff */
[C---:B-1----:R-:W-:Y:S04]  /*8a50*/  HMMA.16816.F32 R36, R136.reuse, R144, R36 ;  /* 0x000000908824723c */ /* 0x042fe80000001824 */
[----:B----4-:R-:W-:Y:S04]  /*8a60*/  FADD.FTZ R0, R156, R3 ;  /* 0x000000039c007221 */ /* 0x010fe80000010000 */
[----:B------:R-:W-:Y:S01]  /*8a70*/  FADD.FTZ R0, R190, R0 ;  /* 0x00000000be007221 */ /* 0x000fe20000010000 */
[C---:B------:R-:W-:Y:S01]  /*8a80*/  HMMA.16816.F32 R40, R136.reuse, R146, R40 ;  /* 0x000000928828723c */ /* 0x040fe20000001828 */
[----:B------:R-:W1:Y:S02]  /*8a90*/  LDSM.16.MT88.4 R144, [R249+0x3100] ;  /* 0x00310000f990783b */ /* 0x000e640000004200 */
[----:B------:R-:W-:Y:S05]  /*8aa0*/  FADD.FTZ R0, R189, R0 ;  /* 0x00000000bd007221 */ /* 0x000fea0000010000 */
[C---:B---3--:R-:W-:Y:S04]  /*8ab0*/  HMMA.16816.F32 R44, R136.reuse, R148, R44 ;  /* 0x00000094882c723c */ /* 0x048fe8000000182c */
[----:B------:R-:W-:Y:S04]  /*8ac0*/  FADD.FTZ R0, R187, R0 ;  /* 0x00000000bb007221 */ /* 0x000fe80000010000 */
[C---:B------:R-:W-:Y:S01]  /*8ad0*/  HMMA.16816.F32 R48, R136.reuse, R150, R48 ;  /* 0x000000968830723c */ /* 0x040fe20000001830 */
[----:B------:R-:W2:Y:S03]  /*8ae0*/  LDSM.16.MT88.4 R148, [R135+0x5100] ;  /* 0x005100008794783b */ /* 0x000ea60000004200 */
[----:B------:R-:W-:Y:S04]  /*8af0*/  FADD.FTZ R0, R188, R0 ;  /* 0x00000000bc007221 */ /* 0x000fe80000010000 */
[C---:B-----5:R-:W-:Y:S04]  /*8b00*/  HMMA.16816.F32 R52, R136.reuse, R140, R52 ;  /* 0x0000008c8834723c */ /* 0x060fe80000001834 */
[----:B------:R-:W-:Y:S04]  /*8b10*/  FADD.FTZ R0, R185, R0 ;  /* 0x00000000b9007221 */ /* 0x000fe80000010000 */
[C---:B------:R-:W-:Y:S01]  /*8b20*/  HMMA.16816.F32 R56, R136.reuse, R142, R56 ;  /* 0x0000008e8838723c */ /* 0x040fe20000001838 */
[----:B------:R-:W3:Y:S03]  /*8b30*/  LDSM.16.MT88.4 R140, [R248+0x5100] ;  /* 0x00510000f88c783b */ /* 0x000ee60000004200 */
[----:B------:R-:W-:Y:S04]  /*8b40*/  FADD.FTZ R0, R186, R0 ;  /* 0x00000000ba007221 */ /* 0x000fe80000010000 */
[----:B------:R-:W-:Y:S01]  /*8b50*/  FADD.FTZ R0, R183, R0 ;  /* 0x00000000b7007221 */ /* 0x000fe20000010000 */
[C---:B-1----:R-:W-:Y:S03]  /*8b60*/  HMMA.16816.F32 R60, R136.reuse, R144, R60 ;  /* 0x00000090883c723c */ /* 0x042fe6000000183c */
[----:B------:R-:W-:Y:S04]  /*8b70*/  FADD.FTZ R0, R184, R0 ;  /* 0x00000000b8007221 */ /* 0x000fe80000010000 */
[----:B------:R-:W-:Y:S01]  /*8b80*/  FADD.FTZ R0, R182, R0 ;  /* 0x00000000b6007221 */ /* 0x000fe20000010000 */
[C---:B------:R-:W-:Y:S01]  /*8b90*/  HMMA.16816.F32 R64, R136.reuse, R146, R64 ;  /* 0x000000928840723c */ /* 0x040fe20000001840 */
[----:B------:R-:W1:Y:S03]  /*8ba0*/  LDSM.16.MT88.4 R144, [R250+0x5100] ;  /* 0x00510000fa90783b */ /* 0x000e660000004200 */
[----:B------:R-:W-:Y:S04]  /*8bb0*/  FADD.FTZ R0, R181, R0 ;  /* 0x00000000b5007221 */ /* 0x000fe80000010000 */
[C---:B--2---:R-:W-:Y:S04]  /*8bc0*/  HMMA.16816.F32 R68, R136.reuse, R148, R68 ;  /* 0x000000948844723c */ /* 0x044fe80000001844 */
[----:B------:R-:W-:Y:S04]  /*8bd0*/  FADD.FTZ R0, R180, R0 ;  /* 0x00000000b4007221 */ /* 0x000fe80000010000 */
[C---:B------:R-:W-:Y:S01]  /*8be0*/  HMMA.16816.F32 R72, R136.reuse, R150, R72 ;  /* 0x000000968848723c */ /* 0x040fe20000001848 */
[----:B------:R-:W2:Y:S03]  /*8bf0*/  LDSM.16.MT88.4 R148, [R249+0x5100] ;  /* 0x00510000f994783b */ /* 0x000ea60000004200 */
[----:B------:R-:W-:Y:S01]  /*8c00*/  FADD.FTZ R0, R133, R0 ;  /* 0x0000000085007221 */ /* 0x000fe20000010000 */
[----:B------:R-:W-:Y:S03]  /*8c10*/  MOV R133, R2 ;  /* 0x0000000200857202 */ /* 0x000fe60000000f00 */
[C---:B---3--:R-:W-:Y:S01]  /*8c20*/  HMMA.16816.F32 R76, R136.reuse, R140, R76 ;  /* 0x0000008c884c723c */ /* 0x048fe2000000184c */
[----:B------:R3:W-:Y:S07]  /*8c30*/  STL [R1+0x38], R0 ;  /* 0x0000380001007387 */ /* 0x0007ee0000100800 */
[C---:B------:R-:W-:Y:S01]  /*8c40*/  HMMA.16816.F32 R80, R136.reuse, R142, R80 ;  /* 0x0000008e8850723c */ /* 0x040fe20000001850 */
[----:B------:R-:W4:Y:S07]  /*8c50*/  LDSM.16.MT88.4 R140, [R135+0x7100] ;  /* 0x00710000878c783b */ /* 0x000f2e0000004200 */
[C---:B-1----:R-:W-:Y:S08]  /*8c60*/  HMMA.16816.F32 R84, R136.reuse, R144, R84 ;  /* 0x000000908854723c */ /* 0x042ff00000001854 */
[C---:B------:R-:W-:Y:S01]  /*8c70*/  HMMA.16816.F32 R88, R136.reuse, R146, R88 ;  /* 0x000000928858723c */ /* 0x040fe20000001858 */
[----:B------:R-:W1:Y:S03]  /*8c80*/  LDSM.16.MT88.4 R144, [R248+0x7100] ;  /* 0x00710000f890783b */ /* 0x000e660000004200 */
[----:B---3--:R-:W-:Y:S04]  /*8c90*/  MOV R0, R132 ;  /* 0x0000008400007202 */ /* 0x008fe80000000f00 */
[C---:B--2---:R-:W-:Y:S08]  /*8ca0*/  HMMA.16816.F32 R92, R136.reuse, R148, R92 ;  /* 0x00000094885c723c */ /* 0x044ff0000000185c */
[C---:B------:R-:W-:Y:S01]  /*8cb0*/  HMMA.16816.F32 R96, R136.reuse, R150, R96 ;  /* 0x000000968860723c */ /* 0x040fe20000001860 */
[----:B------:R-:W2:Y:S07]  /*8cc0*/  LDSM.16.MT88.4 R148, [R250+0x7100] ;  /* 0x00710000fa94783b */ /* 0x000eae0000004200 */
[C---:B----4-:R-:W-:Y:S08]  /*8cd0*/  HMMA.16816.F32 R100, R136.reuse, R140, R100 ;  /* 0x0000008c8864723c */ /* 0x050ff00000001864 */
[C---:B------:R-:W-:Y:S01]  /*8ce0*/  HMMA.16816.F32 R104, R136.reuse, R142, R104 ;  /* 0x0000008e8868723c */ /* 0x040fe20000001868 */
[----:B------:R-:W3:Y:S07]  /*8cf0*/  LDSM.16.MT88.4 R140, [R249+0x7100] ;  /* 0x00710000f98c783b */ /* 0x000eee0000004200 */
[C---:B-1----:R-:W-:Y:S08]  /*8d00*/  HMMA.16816.F32 R108, R136.reuse, R144, R108 ;  /* 0x00000090886c723c */ /* 0x042ff0000000186c */
[C---:B------:R-:W-:Y:S01]  /*8d10*/  HMMA.16816.F32 R112, R136.reuse, R146, R112 ;  /* 0x000000928870723c */ /* 0x040fe20000001870 */
[----:B------:R-:W1:Y:S07]  /*8d20*/  LDSM.16.MT88.4 R144, [R250+0x1900] ;  /* 0x00190000fa90783b */ /* 0x000e6e0000004200 */
[C---:B--2---:R-:W-:Y:S08]  /*8d30*/  HMMA.16816.F32 R116, R136.reuse, R148, R116 ;  /* 0x000000948874723c */ /* 0x044ff00000001874 */
[C---:B------:R-:W-:Y:S08]  /*8d40*/  HMMA.16816.F32 R120, R136.reuse, R150, R120 ;  /* 0x000000968878723c */ /* 0x040ff00000001878 */
[C---:B---3--:R-:W-:Y:S08]  /*8d50*/  HMMA.16816.F32 R124, R136.reuse, R140, R124 ;  /* 0x0000008c887c723c */ /* 0x048ff0000000187c */
[----:B------:R-:W-:Y:S01]  /*8d60*/  HMMA.16816.F32 R128, R136, R142, R128 ;  /* 0x0000008e8880723c */ /* 0x000fe20000001880 */
[----:B------:R-:W2:Y:S07]  /*8d70*/  LDSM.16.MT88.4 R136, [R249+0x1900] ;  /* 0x00190000f988783b */ /* 0x000eae0000004200 */
[C---:B------:R-:W-:Y:S01]  /*8d80*/  HMMA.16816.F32 R164, R176.reuse, R160, R4 ;  /* 0x000000a0b0a4723c */ /* 0x040fe20000001804 */
[----:B------:R-:W3:Y:S07]  /*8d90*/  LDSM.16.MT88.4 R4, [R135+0x3900] ;  /* 0x003900008704783b */ /* 0x000eee0000004200 */
[C---:B------:R-:W-:Y:S01]  /*8da0*/  HMMA.16816.F32 R160, R176.reuse, R162, R8 ;  /* 0x000000a2b0a0723c */ /* 0x040fe20000001808 */
[----:B------:R-:W4:Y:S07]  /*8db0*/  LDSM.16.MT88.4 R8, [R248+0x3900] ;  /* 0x00390000f808783b */ /* 0x000f2e0000004200 */
[C---:B------:R-:W-:Y:S01]  /*8dc0*/  HMMA.16816.F32 R156, R176.reuse, R152, R12 ;  /* 0x00000098b09c723c */ /* 0x040fe2000000180c */
[----:B------:R-:W5:Y:S07]  /*8dd0*/  LDSM.16.MT88.4 R12, [R250+0x3900] ;  /* 0x00390000fa0c783b */ /* 0x000f6e0000004200 */
[C---:B------:R-:W-:Y:S01]  /*8de0*/  HMMA.16816.F32 R152, R176.reuse, R154, R16 ;  /* 0x0000009ab098723c */ /* 0x040fe20000001810 */
[----:B------:R-:W4:Y:S07]  /*8df0*/  LDSM.16.MT88.4 R16, [R249+0x3900] ;  /* 0x00390000f910783b */ /* 0x000f2e0000004200 */
[C---:B-1----:R-:W-:Y:S08]  /*8e00*/  HMMA.16816.F32 R148, R176.reuse, R144, R20 ;  /* 0x00000090b094723c */ /* 0x042ff00000001814 */
[C---:B------:R-:W-:Y:S08]  /*8e10*/  HMMA.16816.F32 R144, R176.reuse, R146, R24 ;  /* 0x00000092b090723c */ /* 0x040ff00000001818 */
[C---:B--2---:R-:W-:Y:S08]  /*8e20*/  HMMA.16816.F32 R140, R176.reuse, R136, R28 ;  /* 0x00000088b08c723c */ /* 0x044ff0000000181c */
[C---:B------:R-:W-:Y:S08]  /*8e30*/  HMMA.16816.F32 R136, R176.reuse, R138, R32 ;  /* 0x0000008ab088723c */ /* 0x040ff00000001820 */
[C---:B---3--:R-:W-:Y:S08]  /*8e40*/  HMMA.16816.F32 R36, R176.reuse, R4, R36 ;  /* 0x00000004b024723c */ /* 0x048ff00000001824 */
[C---:B------:R-:W-:Y:S01]  /*8e50*/  HMMA.16816.F32 R40, R176.reuse, R6, R40 ;  /* 0x00000006b028723c */ /* 0x040fe20000001828 */
[----:B------:R-:W1:Y:S07]  /*8e60*/  LDSM.16.MT88.4 R4, [R135+0x5900] ;  /* 0x005900008704783b */ /* 0x000e6e0000004200 */
[C---:B----4-:R-:W-:Y:S08]  /*8e70*/  HMMA.16816.F32 R44, R176.reuse, R8, R44 ;  /* 0x00000008b02c723c */ /* 0x050ff0000000182c */
[C---:B------:R-:W-:Y:S01]  /*8e80*/  HMMA.16816.F32 R48, R176.reuse, R10, R48 ;  /* 0x0000000ab030723c */ /* 0x040fe20000001830 */
[----:B------:R-:W2:Y:S07]  /*8e90*/  LDSM.16.MT88.4 R8, [R248+0x5900] ;  /* 0x00590000f808783b */ /* 0x000eae0000004200 */
[C---:B-----5:R-:W-:Y:S08]  /*8ea0*/  HMMA.16816.F32 R52, R176.reuse, R12, R52 ;  /* 0x0000000cb034723c */ /* 0x060ff00000001834 */
[C---:B------:R-:W-:Y:S01]  /*8eb0*/  HMMA.16816.F32 R56, R176.reuse, R14, R56 ;  /* 0x0000000eb038723c */ /* 0x040fe20000001838 */
[----:B------:R-:W3:Y:S07]  /*8ec0*/  LDSM.16.MT88.4 R12, [R250+0x5900] ;  /* 0x00590000fa0c783b */ /* 0x000eee0000004200 */
[C---:B------:R-:W-:Y:S08]  /*8ed0*/  HMMA.16816.F32 R60, R176.reuse, R16, R60 ;  /* 0x00000010b03c723c */ /* 0x040ff0000000183c */
[C---:B------:R-:W-:Y:S01]  /*8ee0*/  HMMA.16816.F32 R64, R176.reuse, R18, R64 ;  /* 0x00000012b040723c */ /* 0x040fe20000001840 */
[----:B------:R-:W4:Y:S07]  /*8ef0*/  LDSM.16.MT88.4 R16, [R249+0x5900] ;  /* 0x00590000f910783b */ /* 0x000f2e0000004200 */
[C---:B-1----:R-:W-:Y:S08]  /*8f00*/  HMMA.16816.F32 R68, R176.reuse, R4, R68 ;  /* 0x00000004b044723c */ /* 0x042ff00000001844 */
[C---:B------:R-:W-:Y:S01]  /*8f10*/  HMMA.16816.F32 R72, R176.reuse, R6, R72 ;  /* 0x00000006b048723c */ /* 0x040fe20000001848 */
[----:B------:R-:W1:Y:S07]  /*8f20*/  LDSM.16.MT88.4 R4, [R135+0x7900] ;  /* 0x007900008704783b */ /* 0x000e6e0000004200 */
[C---:B--2---:R-:W-:Y:S08]  /*8f30*/  HMMA.16816.F32 R76, R176.reuse, R8, R76 ;  /* 0x00000008b04c723c */ /* 0x044ff0000000184c */
[C---:B------:R-:W-:Y:S01]  /*8f40*/  HMMA.16816.F32 R80, R176.reuse, R10, R80 ;  /* 0x0000000ab050723c */ /* 0x040fe20000001850 */
[----:B------:R-:W2:Y:S07]  /*8f50*/  LDSM.16.MT88.4 R8, [R248+0x7900] ;  /* 0x00790000f808783b */ /* 0x000eae0000004200 */
[C---:B---3--:R-:W-:Y:S08]  /*8f60*/  HMMA.16816.F32 R84, R176.reuse, R12, R84 ;  /* 0x0000000cb054723c */ /* 0x048ff00000001854 */
[C---:B------:R-:W-:Y:S01]  /*8f70*/  HMMA.16816.F32 R88, R176.reuse, R14, R88 ;  /* 0x0000000eb058723c */ /* 0x040fe20000001858 */
[----:B------:R-:W3:Y:S07]  /*8f80*/  LDSM.16.MT88.4 R12, [R250+0x7900] ;  /* 0x00790000fa0c783b */ /* 0x000eee0000004200 */
[C---:B----4-:R-:W-:Y:S08]  /*8f90*/  HMMA.16816.F32 R92, R176.reuse, R16, R92 ;  /* 0x00000010b05c723c */ /* 0x050ff0000000185c */
[C---:B------:R-:W-:Y:S01]  /*8fa0*/  HMMA.16816.F32 R96, R176.reuse, R18, R96 ;  /* 0x00000012b060723c */ /* 0x040fe20000001860 */
[----:B------:R-:W4:Y:S07]  /*8fb0*/  LDSM.16.MT88.4 R16, [R249+0x7900] ;  /* 0x00790000f910783b */ /* 0x000f2e0000004200 */
[C---:B-1----:R-:W-:Y:S08]  /*8fc0*/  HMMA.16816.F32 R100, R176.reuse, R4, R100 ;  /* 0x00000004b064723c */ /* 0x042ff00000001864 */
[C---:B------:R-:W-:Y:S08]  /*8fd0*/  HMMA.16816.F32 R104, R176.reuse, R6, R104 ;  /* 0x00000006b068723c */ /* 0x040ff00000001868 */
[C---:B--2---:R-:W-:Y:S08]  /*8fe0*/  HMMA.16816.F32 R108, R176.reuse, R8, R108 ;  /* 0x00000008b06c723c */ /* 0x044ff0000000186c */
[C---:B------:R-:W-:Y:S08]  /*8ff0*/  HMMA.16816.F32 R112, R176.reuse, R10, R112 ;  /* 0x0000000ab070723c */ /* 0x040ff00000001870 */
[C---:B---3--:R-:W-:Y:S08]  /*9000*/  HMMA.16816.F32 R116, R176.reuse, R12, R116 ;  /* 0x0000000cb074723c */ /* 0x048ff00000001874 */
[C---:B------:R-:W-:Y:S08]  /*9010*/  HMMA.16816.F32 R120, R176.reuse, R14, R120 ;  /* 0x0000000eb078723c */ /* 0x040ff00000001878 */
[C---:B----4-:R-:W-:Y:S08]  /*9020*/  HMMA.16816.F32 R124, R176.reuse, R16, R124 ;  /* 0x00000010b07c723c */ /* 0x050ff0000000187c */
[----:B------:R-:W-:Y:S01]  /*9030*/  HMMA.16816.F32 R128, R176, R18, R128 ;  /* 0x00000012b080723c */ /* 0x000fe20000001880 */
[----:B------:R-:W-:-:S07]  /*9040*/  @P0 BRA `(.L_x_6) ;  /* 0xffffce8000000947 */ /* 0x000fce000383ffff */
.L_x_5:
[----:B--2---:R-:W2:Y:S04]  /*9050*/  LDL.LU R3, [R1+0x14] ;  /* 0x0000140001037983 */ /* 0x004ea80000300800 */
[----:B------:R-:W3:Y:S01]  /*9060*/  LDL.LU R4, [R1+0x38] ;  /* 0x0000380001047983 */ /* 0x000ee20000300800 */
[----:B------:R-:W-:-:S02]  /*9070*/  MOV R16, 0xff800000 ;  /* 0xff80000000107802 */ /* 0x000fc40000000f00 */
[----:B------:R-:W-:Y:S02]  /*9080*/  MOV R17, 0xff800000 ;  /* 0xff80000000117802 */ /* 0x000fe40000000f00 */
[----:B------:R-:W-:Y:S01]  /*9090*/  PLOP3.LUT P2, PT, PT, PT, PT, 0x8, 0x0 ;  /* 0x000000000000781c */ /* 0x000fe20003f4e170 */
[----:B--2---:R-:W1:Y:S04]  /*90a0*/  SHFL.BFLY PT, R6, R3, 0x2, 0x1f ;  /* 0x0c401f0003067f89 */ /* 0x004e6800000e0000 */
[----:B---3--:R-:W2:Y:S01]  /*90b0*/  SHFL.BFLY PT, R7, R4, 0x2, 0x1f ;  /* 0x0c401f0004077f89 */ /* 0x008ea200000e0000 */
[----:B-1----:R-:W-:Y:S02]  /*90c0*/  FADD.FTZ R6, R6, R3 ;  /* 0x0000000306067221 */ /* 0x002fe40000010000 */
[----:B--2---:R-:W-:-:S03]  /*90d0*/  FADD.FTZ R7, R7, R4 ;  /* 0x0000000407077221 */ /* 0x004fc60000010000 */
[----:B------:R-:W1:Y:S04]  /*90e0*/  SHFL.BFLY PT, R3, R6, 0x1, 0x1f ;  /* 0x0c201f0006037f89 */ /* 0x000e6800000e0000 */
[----:B------:R-:W2:Y:S01]  /*90f0*/  SHFL.BFLY PT, R0, R7, 0x1, 0x1f ;  /* 0x0c201f0007007f89 */ /* 0x000ea200000e0000 */
[----:B-1----:R-:W-:Y:S01]  /*9100*/  FADD.FTZ R6, R6, R3 ;  /* 0x0000000306067221 */ /* 0x002fe20000010000 */
[----:B------:R-:W-:Y:S01]  /*9110*/  MOV R3, RZ ;  /* 0x000000ff00037202 */ /* 0x000fe20000000f00 */
[----:B--2---:R-:W-:-:S03]  /*9120*/  FADD.FTZ R7, R0, R7 ;  /* 0x0000000700077221 */ /* 0x004fc60000010000 */
[----:B------:R-:W-:Y:S02]  /*9130*/  FSETP.NE.FTZ.AND P1, PT, R6, RZ, PT ;  /* 0x000000ff0600720b */ /* 0x000fe40003f35000 */
[----:B------:R-:W-:Y:S02]  /*9140*/  MOV R0, RZ ;  /* 0x000000ff00007202 */ /* 0x000fe40000000f00 */
[----:B------:R-:W-:-:S09]  /*9150*/  FSETP.NE.FTZ.AND P0, PT, R7, RZ, PT ;  /* 0x000000ff0700720b */ /* 0x000fd20003f15000 */
[----:B------:R-:W1:Y:S01]  /*9160*/  @P1 MUFU.RCP R3, R6 ;  /* 0x0000000600031308 */ /* 0x000e620000001000 */
[----:B------:R-:W-:-:S05]  /*9170*/  @P1 MOV R4, 0x3f317218 ;  /* 0x3f31721800041802 */ /* 0x000fca0000000f00 */
[----:B------:R-:W-:Y:S02]  /*9180*/  @P1 FMUL.FTZ R5, R4, c[0x0][0x2d0] ;  /* 0x0000b40004051a20 */ /* 0x000fe40000410000 */
[----:B------:R-:W-:Y:S08]  /*9190*/  @P0 MUFU.RCP R0, R7 ;  /* 0x0000000700000308 */ /* 0x000ff00000001000 */
[----:B------:R-:W2:Y:S01]  /*91a0*/  @P1 MUFU.LG2 R6, R6 ;  /* 0x0000000600061308 */ /* 0x000ea20000000c00 */
[----:B-1----:R-:W-:-:S02]  /*91b0*/  FMUL.FTZ R164, R3, R164 ;  /* 0x000000a403a47220 */ /* 0x002fc40000410000 */
[C---:B------:R-:W-:Y:S02]  /*91c0*/  FMUL.FTZ R165, R3.reuse, R165 ;  /* 0x000000a503a57220 */ /* 0x040fe40000410000 */
[C---:B------:R-:W-:Y:S02]  /*91d0*/  FMUL.FTZ R160, R3.reuse, R160 ;  /* 0x000000a003a07220 */ /* 0x040fe40000410000 */
[C---:B------:R-:W-:Y:S01]  /*91e0*/  FMUL.FTZ R161, R3.reuse, R161 ;  /* 0x000000a103a17220 */ /* 0x040fe20000410000 */
[----:B------:R-:W1:Y:S01]  /*91f0*/  @P0 MUFU.LG2 R7, R7 ;  /* 0x0000000700070308 */ /* 0x000e620000000c00 */
[C---:B------:R-:W-:Y:S02]  /*9200*/  FMUL.FTZ R156, R3.reuse, R156 ;  /* 0x0000009c039c7220 */ /* 0x040fe40000410000 */
[C---:B------:R-:W-:Y:S02]  /*9210*/  FMUL.FTZ R157, R3.reuse, R157 ;  /* 0x0000009d039d7220 */ /* 0x040fe40000410000 */
[----:B------:R-:W-:-:S02]  /*9220*/  FMUL.FTZ R152, R3, R152 ;  /* 0x0000009803987220 */ /* 0x000fc40000410000 */
[C---:B------:R-:W-:Y:S02]  /*9230*/  FMUL.FTZ R153, R3.reuse, R153 ;  /* 0x0000009903997220 */ /* 0x040fe40000410000 */
[C---:B------:R-:W-:Y:S02]  /*9240*/  FMUL.FTZ R148, R3.reuse, R148 ;  /* 0x0000009403947220 */ /* 0x040fe40000410000 */
[C---:B------:R-:W-:Y:S02]  /*9250*/  FMUL.FTZ R149, R3.reuse, R149 ;  /* 0x0000009503957220 */ /* 0x040fe40000410000 */
        /* <DEDUP_REMOVED lines=53> */
[----:B------:R-:W-:Y:S01]  /*95b0*/  FMUL.FTZ R129, R3, R129 ;  /* 0x0000008103817220 */ /* 0x000fe20000410000 */
[----:B------:R-:W-:Y:S01]  /*95c0*/  @P0 MOV R3, 0x3f317218 ;  /* 0x3f31721800030802 */ /* 0x000fe20000000f00 */
[----:B--2---:R-:W-:Y:S02]  /*95d0*/  @P1 FMUL.FTZ R6, R6, 0.69314718246459960938 ;  /* 0x3f31721806061820 */ /* 0x004fe40000410000 */
[----:B-1----:R-:W-:Y:S02]  /*95e0*/  @P0 FMUL.FTZ R4, R7, 0.69314718246459960938 ;  /* 0x3f31721807040820 */ /* 0x002fe40000410000 */
[----:B------:R-:W-:-:S02]  /*95f0*/  @P0 FMUL.FTZ R3, R3, c[0x0][0x2d0] ;  /* 0x0000b40003030a20 */ /* 0x000fc40000410000 */
        /* <DEDUP_REMOVED lines=63> */
[----:B------:R-:W-:Y:S02]  /*99f0*/  FMUL.FTZ R131, R0, R131 ;  /* 0x0000008300837220 */ /* 0x000fe40000410000 */
[----:B------:R-:W-:Y:S02]  /*9a00*/  @P1 FFMA.FTZ R16, R5, R132, R6 ;  /* 0x0000008405101223 */ /* 0x000fe40000010006 */
[----:B------:R-:W-:-:S02]  /*9a10*/  @P0 FFMA.FTZ R17, R3, R2, R4 ;  /* 0x0000000203110223 */ /* 0x000fc40000010004 */
.L_x_3:
[----:B------:R-:W-:Y:S05]  /*9a20*/  @P2 BRA `(.L_x_9) ;  /* 0x00001fa000002947 */ /* 0x000fea0003800000 */
[----:B------:R-:W1:Y:S01]  /*9a30*/  S2R R7, SR_TID.X ;  /* 0x0000000000077919 */ /* 0x000e620000002100 */
[----:B------:R-:W-:Y:S01]  /*9a40*/  IMAD R0, RZ, RZ, -UR11 ;  /* 0x8000000bff007e24 */ /* 0x000fe2000f8e02ff */
[----:B------:R-:W-:Y:S01]  /*9a50*/  ULDC.64 UR4, c[0x0][0x4d0] ;  /* 0x0001340000047ab9 */ /* 0x000fe20000000a00 */
[----:B------:R-:W-:Y:S01]  /*9a60*/  MOV R20, c[0x0][0x4e8] ;  /* 0x00013a0000147a02 */ /* 0x000fe20000000f00 */
[----:B------:R-:W2:Y:S01]  /*9a70*/  S2R R9, SR_CTAID.Y ;  /* 0x0000000000097919 */ /* 0x000ea20000002600 */
[----:B------:R-:W-:Y:S01]  /*9a80*/  UIMAD.WIDE.U32 UR8, UR11, UR4, URZ ;  /* 0x000000040b0872a5 */ /* 0x000fe2000f8e003f */
[----:B------:R-:W-:Y:S01]  /*9a90*/  BSSY B0, `(.L_x_10) ;  /* 0x0000130000007945 */ /* 0x000fe20003800000 */
[----:B------:R-:W-:Y:S01]  /*9aa0*/  USHF.R.S32.HI UR6, URZ, 0x1f, UR11 ;  /* 0x0000001f3f067899 */ /* 0x000fe2000801140b */
[----:B------:R-:W3:Y:S01]  /*9ab0*/  S2R R10, SR_CTAID.Z ;  /* 0x00000000000a7919 */ /* 0x000ee20000002700 */
[----:B------:R-:W-:-:S02]  /*9ac0*/  ISETP.NE.AND P1, PT, R20, 0x1, PT ;  /* 0x000000011400780c */ /* 0x000fc40003f25270 */
[----:B------:R-:W-:Y:S01]  /*9ad0*/  IMAD.U32 R2, RZ, RZ, UR8 ;  /* 0x00000008ff027e24 */ /* 0x000fe2000f8e00ff */
[----:B------:R-:W-:Y:S01]  /*9ae0*/  MOV R3, UR9 ;  /* 0x0000000900037c02 */ /* 0x000fe20008000f00 */
[----:B------:R-:W4:Y:S01]  /*9af0*/  S2R R19, SR_CTAID.X ;  /* 0x0000000000137919 */ /* 0x000f220000002500 */
[----:B------:R-:W-:-:S04]  /*9b00*/  UIMAD UR7, UR6, UR4, URZ ;  /* 0x00000004060772a4 */ /* 0x000fc8000f8e023f */
[----:B------:R-:W-:-:S03]  /*9b10*/  UIMAD UR7, UR11, UR5, UR7 ;  /* 0x000000050b0772a4 */ /* 0x000fc6000f8e0207 */
[----:B------:R-:W-:Y:S02]  /*9b20*/  ULDC.64 UR4, c[0x0][0x438] ;  /* 0x00010e0000047ab9 */ /* 0x000fe40000000a00 */
[----:B------:R-:W-:Y:S01]  /*9b30*/  UIMAD.WIDE.U32 UR14, UR11, UR4, URZ ;  /* 0x000000040b0e72a5 */ /* 0x000fe2000f8e003f */
[----:B-1----:R-:W-:Y:S01]  /*9b40*/  SHF.R.S32.HI R5, RZ, 0x1f, R7 ;  /* 0x0000001fff057819 */ /* 0x002fe20000011407 */
[----:B------:R-:W-:Y:S02]  /*9b50*/  UIMAD UR4, UR6, UR4, URZ ;  /* 0x00000004060472a4 */ /* 0x000fe4000f8e023f */
[----:B------:R-:W-:Y:S01]  /*9b60*/  UIADD3 UR7, UR9, UR7, URZ ;  /* 0x0000000709077290 */ /* 0x000fe2000fffe03f */
[----:B--2---:R-:W-:Y:S01]  /*9b70*/  IMAD R9, R0, c[0x0][0x550], R9 ;  /* 0x0001540000097a24 */ /* 0x004fe200078e0209 */
[CC--:B------:R-:W-:Y:S01]  /*9b80*/  LEA.HI R0, R5.reuse, R7.reuse, RZ, 0x5 ;  /* 0x0000000705007211 */ /* 0x0c0fe200078f28ff */
[----:B------:R-:W-:Y:S01]  /*9b90*/  UIMAD UR4, UR11, UR5, UR4 ;  /* 0x000000050b0472a4 */ /* 0x000fe2000f8e0204 */
[----:B------:R-:W-:-:S02]  /*9ba0*/  LEA.HI R5, R5, R7, RZ, 0x2 ;  /* 0x0000000705057211 */ /* 0x000fc400078f10ff */
[----:B------:R-:W-:Y:S01]  /*9bb0*/  LOP3.LUT R4, R0, 0xffffffe0, RZ, 0xc0, !PT ;  /* 0xffffffe000047812 */ /* 0x000fe200078ec0ff */
[----:B------:R-:W-:Y:S01]  /*9bc0*/  UIADD3 UR4, UR15, UR4, URZ ;  /* 0x000000040f047290 */ /* 0x000fe2000fffe03f */
[--C-:B------:R-:W-:Y:S02]  /*9bd0*/  SHF.R.S32.HI R6, RZ, 0x5, R0.reuse ;  /* 0x00000005ff067819 */ /* 0x100fe40000011400 */
[----:B------:R-:W-:Y:S01]  /*9be0*/  SHF.R.S32.HI R0, RZ, 0x1f, R0 ;  /* 0x0000001fff007819 */ /* 0x000fe20000011400 */
[----:B------:R-:W-:Y:S01]  /*9bf0*/  IMAD.IADD R14, R7, 0x1, -R4 ;  /* 0x00000001070e7824 */ /* 0x000fe200078e0a04 */
[----:B------:R-:W-:Y:S01]  /*9c00*/  LOP3.LUT R3, R5, 0xfffffffc, RZ, 0xc0, !PT ;  /* 0xfffffffc05037812 */ /* 0x000fe200078ec0ff */
[----:B------:R-:W-:Y:S01]  /*9c10*/  IMAD.MOV.U32 R4, RZ, RZ, R2 ;  /* 0x000000ffff047224 */ /* 0x000fe200078e0002 */
[----:B------:R-:W-:Y:S01]  /*9c20*/  LEA.HI R0, R0, R6, RZ, 0x3 ;  /* 0x0000000600007211 */ /* 0x000fe200078f18ff */
[----:B------:R-:W-:Y:S01]  /*9c30*/  IMAD.U32 R5, RZ, RZ, UR7 ;  /* 0x00000007ff057e24 */ /* 0x000fe2000f8e00ff */
[----:B------:R-:W-:Y:S01]  /*9c40*/  IADD3 R7, -R3, R7, RZ ;  /* 0x0000000703077210 */ /* 0x000fe20007ffe1ff */
[----:B------:R-:W-:Y:S01]  /*9c50*/  IMAD.U32 R3, RZ, RZ, UR15 ;  /* 0x0000000fff037e24 */ /* 0x000fe2000f8e00ff */
[----:B------:R-:W-:Y:S01]  /*9c60*/  LOP3.LUT R0, R0, 0xffffff8, RZ, 0xc0, !PT ;  /* 0x0ffffff800007812 */ /* 0x000fe200078ec0ff */
[----:B---3--:R-:W-:Y:S01]  /*9c70*/  IMAD.WIDE.U32 R4, R10, c[0x0][0x4d8], R4 ;  /* 0x000136000a047a25 */ /* 0x008fe200078e0004 */
[----:B------:R-:W-:-:S02]  /*9c80*/  SHF.R.S32.HI R2, RZ, 0x1f, R14 ;  /* 0x0000001fff027819 */ /* 0x000fc4000001140e */
[----:B------:R-:W-:Y:S01]  /*9c90*/  SHF.R.S32.HI R11, RZ, 0x1f, R10 ;  /* 0x0000001fff0b7819 */ /* 0x000fe2000001140a */
[----:B------:R-:W-:Y:S01]  /*9ca0*/  IMAD.IADD R8, R6, 0x1, -R0 ;  /* 0x0000000106087824 */ /* 0x000fe200078e0a00 */
[C---:B------:R-:W-:Y:S02]  /*9cb0*/  LEA.HI R0, R7.reuse, R7, RZ, 0x1 ;  /* 0x0000000707007211 */ /* 0x040fe400078f08ff */
[----:B------:R-:W-:Y:S01]  /*9cc0*/  LEA.HI R18, R2, R14, RZ, 0x2 ;  /* 0x0000000e02127211 */ /* 0x000fe200078f10ff */
[----:B------:R-:W-:Y:S01]  /*9cd0*/  IMAD.U32 R2, RZ, RZ, UR14 ;  /* 0x0000000eff027e24 */ /* 0x000fe2000f8e00ff */
[----:B------:R-:W-:Y:S02]  /*9ce0*/  LOP3.LUT R0, R0, 0x1ffffffe, RZ, 0xc0, !PT ;  /* 0x1ffffffe00007812 */ /* 0x000fe400078ec0ff */
[----:B------:R-:W-:Y:S02]  /*9cf0*/  SHF.R.S32.HI R6, RZ, 0x2, R18 ;  /* 0x00000002ff067819 */ /* 0x000fe40000011412 */
[----:B------:R-:W-:Y:S01]  /*9d00*/  MOV R3, UR4 ;  /* 0x0000000400037c02 */ /* 0x000fe20008000f00 */
[----:B------:R-:W-:-:S02]  /*9d10*/  IMAD.IADD R0, R7, 0x1, -R0 ;  /* 0x0000000107007824 */ /* 0x000fc400078e0a00 */
[----:B------:R-:W-:Y:S02]  /*9d20*/  IMAD R15, R8, 0x10, R6 ;  /* 0x00000010080f7824 */ /* 0x000fe400078e0206 */
[C---:B------:R-:W-:Y:S02]  /*9d30*/  IMAD R7, R11.reuse, c[0x0][0x4d8], RZ ;  /* 0x000136000b077a24 */ /* 0x040fe400078e02ff */
[----:B------:R-:W-:Y:S01]  /*9d40*/  IMAD R6, R11, c[0x0][0x440], RZ ;  /* 0x000110000b067a24 */ /* 0x000fe200078e02ff */
[----:B------:R-:W-:Y:S01]  /*9d50*/  LEA R0, R0, R15, 0x3 ;  /* 0x0000000f00007211 */ /* 0x000fe200078e18ff */
[C---:B------:R-:W-:Y:S02]  /*9d60*/  IMAD R7, R10.reuse, c[0x0][0x4dc], R7 ;  /* 0x000137000a077a24 */ /* 0x040fe400078e0207 */
[----:B------:R-:W-:Y:S02]  /*9d70*/  IMAD R6, R10, c[0x0][0x444], R6 ;  /* 0x000111000a067a24 */ /* 0x000fe400078e0206 */
[----:B----4-:R-:W-:Y:S01]  /*9d80*/  IMAD R8, R19, 0x80, R0 ;  /* 0x0000008013087824 */ /* 0x010fe200078e0200 */
[----:B------:R-:W-:Y:S01]  /*9d90*/  SHF.R.S32.HI R0, RZ, 0x1f, R9 ;  /* 0x0000001fff007819 */ /* 0x000fe20000011409 */
[----:B------:R-:W-:-:S02]  /*9da0*/  IMAD.IADD R5, R5, 0x1, R7 ;  /* 0x0000000105057824 */ /* 0x000fc400078e0207 */
[----:B------:R-:W-:-:S04]  /*9db0*/  @P1 IMAD.HI.U32 R7, R8, c[0x0][0x4ec], RZ ;  /* 0x00013b0008071a27 */ /* 0x000fc800078e00ff */
[----:B------:R-:W-:-:S04]  /*9dc0*/  IMAD.WIDE.U32 R2, R10, c[0x0][0x440], R2 ;  /* 0x000110000a027a25 */ /* 0x000fc800078e0002 */
[----:B------:R-:W-:Y:S01]  /*9dd0*/  IMAD.MOV.U32 R10, RZ, RZ, R8 ;  /* 0x000000ffff0a7224 */ /* 0x000fe200078e0008 */
[----:B------:R-:W-:Y:S02]  /*9de0*/  @P1 SHF.R.U32.HI R10, RZ, c[0x0][0x4f0], R7 ;  /* 0x00013c00ff0a1a19 */ /* 0x000fe40000011607 */
[----:B------:R-:W-:Y:S01]  /*9df0*/  IADD3 R3, R3, R6, RZ ;  /* 0x0000000603037210 */ /* 0x000fe20007ffe0ff */
[C---:B------:R-:W-:Y:S02]  /*9e00*/  IMAD R6, R0.reuse, c[0x0][0x4e0], RZ ;  /* 0x0001380000067a24 */ /* 0x040fe400078e02ff */
[----:B------:R-:W-:Y:S02]  /*9e10*/  IMAD R0, R0, c[0x0][0x448], RZ ;  /* 0x0001120000007a24 */ /* 0x000fe400078e02ff */
[----:B------:R-:W-:Y:S02]  /*9e20*/  IMAD.MOV R11, RZ, RZ, -R10 ;  /* 0x000000ffff0b7224 */ /* 0x000fe400078e0a0a */
[----:B------:R-:W-:-:S02]  /*9e30*/  IMAD R13, R9, c[0x0][0x4e4], R6 ;  /* 0x00013900090d7a24 */ /* 0x000fc400078e0206 */
[----:B------:R-:W-:-:S04]  /*9e40*/  IMAD.WIDE.U32 R6, R9, c[0x0][0x448], R2 ;  /* 0x0001120009067a25 */ /* 0x000fc800078e0002 */
[C---:B------:R-:W-:Y:S01]  /*9e50*/  IMAD R12, R9.reuse, c[0x0][0x44c], R0 ;  /* 0x00011300090c7a24 */ /* 0x040fe200078e0200 */
[----:B------:R-:W-:Y:S01]  /*9e60*/  MOV R0, R8 ;  /* 0x0000000800007202 */ /* 0x000fe20000000f00 */
[----:B------:R-:W-:-:S04]  /*9e70*/  IMAD.WIDE.U32 R2, R9, c[0x0][0x4e0], R4 ;  /* 0x0001380009027a25 */ /* 0x000fc800078e0004 */
[----:B------:R-:W-:Y:S01]  /*9e80*/  IMAD R9, R11, c[0x0][0x4e8], R8 ;  /* 0x00013a000b097a24 */ /* 0x000fe200078e0208 */
[----:B------:R-:W-:Y:S01]  /*9e90*/  SHF.R.S32.HI R11, RZ, 0x1f, R10 ;  /* 0x0000001fff0b7819 */ /* 0x000fe2000001140a */
[----:B------:R-:W-:Y:S01]  /*9ea0*/  @P1 IMAD.HI.U32 R4, R8, c[0x0][0x4ec], RZ ;  /* 0x00013b0008041a27 */ /* 0x000fe200078e00ff */
[----:B------:R-:W-:Y:S01]  /*9eb0*/  BAR.SYNC.DEFER_BLOCKING 0x1, 0x100 ;  /* 0x0044000000007b1d */ /* 0x000fe20000010000 */
[----:B------:R-:W-:Y:S02]  /*9ec0*/  IADD3 R2, P0, R10, R2, RZ ;  /* 0x000000020a027210 */ /* 0x000fe40007f1e0ff */
[----:B------:R-:W-:Y:S01]  /*9ed0*/  IMAD.IADD R5, R7, 0x1, R12 ;  /* 0x0000000107057824 */ /* 0x000fe200078e020c */
[----:B------:R-:W-:Y:S02]  /*9ee0*/  SHF.R.S32.HI R7, RZ, 0x1f, R9 ;  /* 0x0000001fff077819 */ /* 0x000fe40000011409 */
[----:B------:R-:W-:Y:S02]  /*9ef0*/  @P1 SHF.R.U32.HI R0, RZ, c[0x0][0x4f0], R4 ;  /* 0x00013c00ff001a19 */ /* 0x000fe40000011604 */
[----:B------:R-:W-:Y:S01]  /*9f00*/  IADD3.X R3, R11, R3, R13, P0, !PT ;  /* 0x000000030b037210 */ /* 0x000fe200007fe40d */
[----:B------:R-:W-:Y:S01]  /*9f10*/  IMAD R11, R19, 0x80, R15 ;  /* 0x00000080130b7824 */ /* 0x000fe200078e020f */
[----:B------:R-:W-:Y:S01]  /*9f20*/  MOV R4, R6 ;  /* 0x0000000600047202 */ /* 0x000fe20000000f00 */
[----:B------:R-:W-:Y:S01]  /*9f30*/  IMAD R6, R7, c[0x0][0x4c8], RZ ;  /* 0x0001320007067a24 */ /* 0x000fe200078e02ff */
[----:B------:R-:W-:Y:S01]  /*9f40*/  SHF.R.S32.HI R7, RZ, 0x1f, R0 ;  /* 0x0000001fff077819 */ /* 0x000fe20000011400 */
[----:B------:R-:W-:-:S04]  /*9f50*/  IMAD.WIDE.U32 R2, R9, c[0x0][0x4c8], R2 ;  /* 0x0001320009027a25 */ /* 0x000fc800078e0002 */
[----:B------:R-:W-:Y:S02]  /*9f60*/  IMAD.MOV R10, RZ, RZ, -R0 ;  /* 0x000000ffff0a7224 */ /* 0x000fe400078e0a00 */
[----:B------:R-:W-:Y:S01]  /*9f70*/  IMAD R9, R9, c[0x0][0x4cc], R6 ;  /* 0x0001330009097a24 */ /* 0x000fe200078e0206 */
[----:B------:R-:W-:Y:S01]  /*9f80*/  LEA R6, P0, R2, c[0x0][0x4a8], 0x2 ;  /* 0x00012a0002067a11 */ /* 0x000fe200078010ff */
[----:B------:R-:W-:Y:S02]  /*9f90*/  IMAD R10, R10, c[0x0][0x4e8], R8 ;  /* 0x00013a000a0a7a24 */ /* 0x000fe400078e0208 */
[----:B------:R-:W-:Y:S01]  /*9fa0*/  IMAD R7, R7, c[0x0][0x430], RZ ;  /* 0x00010c0007077a24 */ /* 0x000fe200078e02ff */
[----:B------:R-:W-:Y:S01]  /*9fb0*/  IADD3 R3, R3, R9, RZ ;  /* 0x0000000903037210 */ /* 0x000fe20007ffe0ff */
[----:B------:R-:W-:Y:S01]  /*9fc0*/  IMAD.WIDE.U32 R4, R0, c[0x0][0x430], R4 ;  /* 0x00010c0000047a25 */ /* 0x000fe200078e0004 */
[----:B------:R-:W-:Y:S02]  /*9fd0*/  SHFL.IDX PT, R8, R6, RZ, 0x1c1f ;  /* 0x001c1fff06087589 */ /* 0x000fe400000e0000 */
[----:B------:R-:W-:Y:S01]  /*9fe0*/  LEA.HI.X R2, R2, c[0x0][0x4ac], R3, 0x2, P0 ;  /* 0x00012b0002027a11 */ /* 0x000fe200000f1403 */
[----:B------:R-:W-:Y:S01]  /*9ff0*/  IMAD R0, R0, c[0x0][0x434], R7 ;  /* 0x00010d0000007a24 */ /* 0x000fe200078e0207 */
[----:B------:R-:W-:Y:S01]  /*a000*/  SHF.R.S32.HI R7, RZ, 0x1f, R10 ;  /* 0x0000001fff077819 */ /* 0x000fe2000001140a */
[----:B------:R-:W-:Y:S01]  /*a010*/  SHFL.IDX PT, R6, R6, 0x1, 0x1c1f ;  /* 0x003c1f0006067f89 */ /* 0x000fe200000e0000 */
[----:B------:R-:W-:-:S02]  /*a020*/  LOP3.LUT P0, RZ, R14, 0x3, RZ, 0xc0, !PT ;  /* 0x000000030eff7812 */ /* 0x000fc4000780c0ff */
[----:B------:R-:W-:Y:S01]  /*a030*/  IADD3 R3, R5, R0, RZ ;  /* 0x0000000005037210 */ /* 0x000fe20007ffe0ff */
[----:B------:R-:W-:Y:S01]  /*a040*/  IMAD R0, R7, c[0x0][0x428], RZ ;  /* 0x00010a0007007a24 */ /* 0x000fe200078e02ff */
[----:B------:R-:W1:Y:S01]  /*a050*/  SHFL.IDX PT, R9, R2, RZ, 0x1c1f ;  /* 0x001c1fff02097589 */ /* 0x000e6200000e0000 */
[----:B------:R-:W-:Y:S02]  /*a060*/  IMAD R5, R20, c[0x0][0x388], RZ ;  /* 0x0000e20014057a24 */ /* 0x000fe400078e02ff */
[----:B------:R-:W-:Y:S01]  /*a070*/  IMAD R0, R10, c[0x0][0x42c], R0 ;  /* 0x00010b000a007a24 */ /* 0x000fe200078e0200 */
[----:B------:R2:W3:Y:S02]  /*a080*/  SHFL.IDX PT, R7, R2, 0x1, 0x1c1f ;  /* 0x003c1f0002077f89 */ /* 0x0004e400000e0000 */
[----:B------:R-:W-:-:S13]  /*a090*/  ISETP.GE.OR P2, PT, R11, R5, P0 ;  /* 0x000000050b00720c */ /* 0x000fda0000746670 */
[----:B-1----:R1:W-:Y:S01]  /*a0a0*/  @!P2 ST.E [R8.64], R16 ;  /* 0x000000100800a985 */ /* 0x0023e2000c10190c */
[----:B--2---:R-:W-:Y:S01]  /*a0b0*/  IMAD.MOV.U32 R2, RZ, RZ, R4 ;  /* 0x000000ffff027224 */ /* 0x004fe200078e0004 */
[----:B------:R-:W-:-:S03]  /*a0c0*/  IADD3 R4, R11, 0x8, RZ ;  /* 0x000000080b047810 */ /* 0x000fc60007ffe0ff */
[----:B------:R-:W-:Y:S01]  /*a0d0*/  IMAD.WIDE.U32 R2, R10, c[0x0][0x428], R2 ;  /* 0x00010a000a027a25 */ /* 0x000fe200078e0002 */
[----:B------:R-:W-:-:S04]  /*a0e0*/  ISETP.GE.OR P0, PT, R4, R5, P0 ;  /* 0x000000050400720c */ /* 0x000fc80000706670 */
[----:B------:R-:W-:Y:S02]  /*a0f0*/  IADD3 R0, R3, R0, RZ ;  /* 0x0000000003007210 */ /* 0x000fe40007ffe0ff */
[----:B------:R-:W-:-:S04]  /*a100*/  LEA R20, P1, R2, c[0x0][0x400], 0x2 ;  /* 0x0001000002147a11 */ /* 0x000fc800078210ff */
[----:B------:R-:W-:Y:S02]  /*a110*/  LEA.HI.X R19, R2, c[0x0][0x404], R0, 0x2, P1 ;  /* 0x0001010002137a11 */ /* 0x000fe400008f1400 */
[----:B------:R-:W-:Y:S01]  /*a120*/  LOP3.LUT R0, R18, 0x7ffffffc, RZ, 0xc0, !PT ;  /* 0x7ffffffc12007812 */ /* 0x000fe200078ec0ff */
[----:B---3--:R2:W-:Y:S01]  /*a130*/  @!P0 ST.E [R6.64], R17 ;  /* 0x0000001106008985 */ /* 0x0085e2000c10190c */
[-C--:B------:R-:W-:Y:S02]  /*a140*/  ISETP.GE.AND P0, PT, R11, R5.reuse, PT ;  /* 0x000000050b00720c */ /* 0x080fe40003f06270 */
[----:B------:R-:W-:Y:S01]  /*a150*/  ISETP.GE.AND P1, PT, R4, R5, PT ;  /* 0x000000050400720c */ /* 0x000fe20003f26270 */
[----:B------:R-:W-:Y:S01]  /*a160*/  IMAD.IADD R0, R14, 0x1, -R0 ;  /* 0x000000010e007824 */ /* 0x000fe200078e0a00 */
[----:B------:R2:W3:Y:S02]  /*a170*/  SHFL.IDX PT, R2, R20, RZ, 0x1c1f ;  /* 0x001c1fff14027589 */ /* 0x0004e400000e0000 */
[----:B-1----:R-:W-:-:S02]  /*a180*/  P2R R16, PR, RZ, 0x2 ;  /* 0x00000002ff107803 */ /* 0x002fc40000000000 */
[----:B------:R2:W1:Y:S01]  /*a190*/  SHFL.IDX PT, R3, R19, RZ, 0x1c1f ;  /* 0x001c1fff13037589 */ /* 0x00046200000e0000 */
[----:B------:R-:W-:-:S04]  /*a1a0*/  SHF.L.U32 R0, R0, 0x1, RZ ;  /* 0x0000000100007819 */ /* 0x000fc800000006ff */
[----:B------:R-:W-:Y:S05]  /*a1b0*/  @P0 BRA `(.L_x_11) ;  /* 0x00000bd000000947 */ /* 0x000fea0003800000 */
[C---:B------:R-:W-:Y:S02]  /*a1c0*/  ISETP.GE.AND P0, PT, R0.reuse, c[0x0][0x3c8], PT ;  /* 0x0000f20000007a0c */ /* 0x040fe40003f06270 */
[C---:B------:R-:W-:Y:S02]  /*a1d0*/  IADD3 R5, R0.reuse, 0x8, RZ ;  /* 0x0000000800057810 */ /* 0x040fe40007ffe0ff */
[----:B------:R-:W-:Y:S02]  /*a1e0*/  IADD3 R4, R0, 0x10, RZ ;  /* 0x0000001000047810 */ /* 0x000fe40007ffe0ff */
[----:B------:R-:W-:Y:S02]  /*a1f0*/  ISETP.GE.AND P5, PT, R5, c[0x0][0x3c8], PT ;  /* 0x0000f20005007a0c */ /* 0x000fe40003fa6270 */
[----:B------:R-:W-:Y:S02]  /*a200*/  ISETP.GE.AND P4, PT, R4, c[0x0][0x3c8], PT ;  /* 0x0000f20004007a0c */ /* 0x000fe40003f86270 */
[----:B------:R-:W-:-:S02]  /*a210*/  IADD3 R8, R0, 0x18, RZ ;  /* 0x0000001800087810 */ /* 0x000fc40007ffe0ff */
[C---:B------:R-:W-:Y:S01]  /*a220*/  IADD3 R10, R0.reuse, 0x20, RZ ;  /* 0x00000020000a7810 */ /* 0x040fe20007ffe0ff */
[C---:B-123--:R-:W-:Y:S01]  /*a230*/  @!P0 IMAD.WIDE R6, R0.reuse, 0x4, R2 ;  /* 0x0000000400068825 */ /* 0x04efe200078e0202 */
[C---:B------:R-:W-:Y:S02]  /*a240*/  IADD3 R11, R0.reuse, 0x28, RZ ;  /* 0x00000028000b7810 */ /* 0x040fe40007ffe0ff */
[----:B------:R-:W-:Y:S02]  /*a250*/  IADD3 R9, R0, 0x30, RZ ;  /* 0x0000003000097810 */ /* 0x000fe40007ffe0ff */
[----:B------:R1:W-:Y:S01]  /*a260*/  @!P0 ST.E.64 [R6.64], R164 ;  /* 0x000000a406008985 */ /* 0x0003e2000c101b0c */
[----:B------:R-:W-:Y:S02]  /*a270*/  ISETP.GE.AND P3, PT, R8, c[0x0][0x3c8], PT ;  /* 0x0000f20008007a0c */ /* 0x000fe40003f66270 */
[----:B------:R-:W-:Y:S02]  /*a280*/  @!P4 LEA.HI R4, R4, R4, RZ, 0x1 ;  /* 0x000000040404c211 */ /* 0x000fe400078f08ff */
[----:B------:R-:W-:-:S02]  /*a290*/  ISETP.GE.AND P2, PT, R10, c[0x0][0x3c8], PT ;  /* 0x0000f2000a007a0c */ /* 0x000fc40003f46270 */
[----:B------:R-:W-:Y:S02]  /*a2a0*/  @!P4 LOP3.LUT R4, R4, 0xfffffffe, RZ, 0xc0, !PT ;  /* 0xfffffffe0404c812 */ /* 0x000fe400078ec0ff */
[----:B------:R-:W-:Y:S02]  /*a2b0*/  ISETP.GE.AND P1, PT, R11, c[0x0][0x3c8], PT ;  /* 0x0000f2000b007a0c */ /* 0x000fe40003f26270 */
[----:B------:R-:W-:Y:S02]  /*a2c0*/  ISETP.GE.AND P0, PT, R9, c[0x0][0x3c8], PT ;  /* 0x0000f20009007a0c */ /* 0x000fe40003f06270 */
[C---:B------:R-:W-:Y:S02]  /*a2d0*/  IADD3 R13, R0.reuse, 0x38, RZ ;  /* 0x00000038000d7810 */ /* 0x040fe40007ffe0ff */
[----:B------:R-:W-:Y:S02]  /*a2e0*/  IADD3 R12, R0, 0x40, RZ ;  /* 0x00000040000c7810 */ /* 0x000fe40007ffe0ff */
[----:B-1----:R-:W-:Y:S01]  /*a2f0*/  @!P5 LEA.HI R6, R5, R5, RZ, 0x1 ;  /* 0x000000050506d211 */ /* 0x002fe200078f08ff */
[----:B------:R-:W-:-:S03]  /*a300*/  @!P4 IMAD.WIDE R4, R4, 0x4, R2 ;  /* 0x000000040404c825 */ /* 0x000fc600078e0202 */
[----:B------:R-:W-:-:S05]  /*a310*/  @!P5 LOP3.LUT R6, R6, 0xfffffffe, RZ, 0xc0, !PT ;  /* 0xfffffffe0606d812 */ /* 0x000fca00078ec0ff */
[----:B------:R-:W-:-:S05]  /*a320*/  @!P5 IMAD.WIDE R6, R6, 0x4, R2 ;  /* 0x000000040606d825 */ /* 0x000fca00078e0202 */
[----:B------:R1:W-:Y:S01]  /*a330*/  @!P5 ST.E.64 [R6.64], R160 ;  /* 0x000000a00600d985 */ /* 0x0003e2000c101b0c */
[----:B------:R-:W-:-:S03]  /*a340*/  ISETP.GE.AND P5, PT, R13, c[0x0][0x3c8], PT ;  /* 0x0000f2000d007a0c */ /* 0x000fc60003fa6270 */
[----:B------:R2:W-:Y:S01]  /*a350*/  @!P4 ST.E.64 [R4.64], R156 ;  /* 0x0000009c0400c985 */ /* 0x0005e2000c101b0c */
[----:B------:R-:W-:Y:S02]  /*a360*/  ISETP.GE.AND P4, PT, R12, c[0x0][0x3c8], PT ;  /* 0x0000f2000c007a0c */ /* 0x000fe40003f86270 */
[----:B-1----:R-:W-:Y:S02]  /*a370*/  @!P2 LEA.HI R7, R10, R10, RZ, 0x1 ;  /* 0x0000000a0a07a211 */ /* 0x002fe400078f08ff */
[----:B------:R-:W-:Y:S02]  /*a380*/  @!P1 LEA.HI R6, R11, R11, RZ, 0x1 ;  /* 0x0000000b0b069211 */ /* 0x000fe400078f08ff */
[----:B--2---:R-:W-:Y:S02]  /*a390*/  @!P3 LEA.HI R4, R8, R8, RZ, 0x1 ;  /* 0x000000080804b211 */ /* 0x004fe400078f08ff */
[----:B------:R-:W-:Y:S02]  /*a3a0*/  @!P0 LEA.HI R5, R9, R9, RZ, 0x1 ;  /* 0x0000000909058211 */ /* 0x000fe400078f08ff */
[----:B------:R-:W-:-:S02]  /*a3b0*/  @!P3 LOP3.LUT R4, R4, 0xfffffffe, RZ, 0xc0, !PT ;  /* 0xfffffffe0404b812 */ /* 0x000fc400078ec0ff */
[----:B------:R-:W-:Y:S02]  /*a3c0*/  @!P2 LOP3.LUT R7, R7, 0xfffffffe, RZ, 0xc0, !PT ;  /* 0xfffffffe0707a812 */ /* 0x000fe400078ec0ff */
[----:B------:R-:W-:Y:S01]  /*a3d0*/  @!P1 LOP3.LUT R6, R6, 0xfffffffe, RZ, 0xc0, !PT ;  /* 0xfffffffe06069812 */ /* 0x000fe200078ec0ff */
[----:B------:R-:W-:Y:S01]  /*a3e0*/  @!P3 IMAD.WIDE R10, R4, 0x4, R2 ;  /* 0x00000004040ab825 */ /* 0x000fe200078e0202 */
[----:B------:R-:W-:-:S03]  /*a3f0*/  @!P0 LOP3.LUT R5, R5, 0xfffffffe, RZ, 0xc0, !PT ;  /* 0xfffffffe05058812 */ /* 0x000fc600078ec0ff */
[--C-:B------:R-:W-:Y:S01]  /*a400*/  @!P2 IMAD.WIDE R8, R7, 0x4, R2.reuse ;  /* 0x000000040708a825 */ /* 0x100fe200078e0202 */
[----:B------:R1:W-:Y:S03]  /*a410*/  @!P3 ST.E.64 [R10.64], R152 ;  /* 0x000000980a00b985 */ /* 0x0003e6000c101b0c */
[--C-:B------:R-:W-:Y:S01]  /*a420*/  @!P1 IMAD.WIDE R6, R6, 0x4, R2.reuse ;  /* 0x0000000406069825 */ /* 0x100fe200078e0202 */
[----:B------:R2:W-:Y:S03]  /*a430*/  @!P2 ST.E.64 [R8.64], R148 ;  /* 0x000000940800a985 */ /* 0x0005e6000c101b0c */
[----:B------:R-:W-:Y:S01]  /*a440*/  @!P0 IMAD.WIDE R4, R5, 0x4, R2 ;  /* 0x0000000405048825 */ /* 0x000fe200078e0202 */
[----:B------:R3:W-:Y:S04]  /*a450*/  @!P1 ST.E.64 [R6.64], R144 ;  /* 0x0000009006009985 */ /* 0x0007e8000c101b0c */
[----:B------:R4:W-:Y:S01]  /*a460*/  @!P0 ST.E.64 [R4.64], R140 ;  /* 0x0000008c04008985 */ /* 0x0009e2000c101b0c */
[----:B-1----:R-:W-:-:S02]  /*a470*/  IADD3 R10, R0, 0x58, RZ ;  /* 0x00000058000a7810 */ /* 0x002fc40007ffe0ff */
[C---:B------:R-:W-:Y:S02]  /*a480*/  IADD3 R11, R0.reuse, 0x60, RZ ;  /* 0x00000060000b7810 */ /* 0x040fe40007ffe0ff */
[C---:B--2---:R-:W-:Y:S02]  /*a490*/  IADD3 R8, R0.reuse, 0x48, RZ ;  /* 0x0000004800087810 */ /* 0x044fe40007ffe0ff */
[----:B------:R-:W-:Y:S02]  /*a4a0*/  IADD3 R9, R0, 0x50, RZ ;  /* 0x0000005000097810 */ /* 0x000fe40007ffe0ff */
[----:B---3--:R-:W-:Y:S02]  /*a4b0*/  @!P5 LEA.HI R6, R13, R13, RZ, 0x1 ;  /* 0x0000000d0d06d211 */ /* 0x008fe400078f08ff */
[----:B------:R-:W-:Y:S02]  /*a4c0*/  ISETP.GE.AND P3, PT, R8, c[0x0][0x3c8], PT ;  /* 0x0000f20008007a0c */ /* 0x000fe40003f66270 */
[----:B----4-:R-:W-:-:S02]  /*a4d0*/  @!P4 LEA.HI R4, R12, R12, RZ, 0x1 ;  /* 0x0000000c0c04c211 */ /* 0x010fc400078f08ff */
[----:B------:R-:W-:Y:S02]  /*a4e0*/  @!P5 LOP3.LUT R6, R6, 0xfffffffe, RZ, 0xc0, !PT ;  /* 0xfffffffe0606d812 */ /* 0x000fe400078ec0ff */
[----:B------:R-:W-:Y:S02]  /*a4f0*/  ISETP.GE.AND P2, PT, R9, c[0x0][0x3c8], PT ;  /* 0x0000f20009007a0c */ /* 0x000fe40003f46270 */
[----:B------:R-:W-:Y:S01]  /*a500*/  @!P4 LOP3.LUT R4, R4, 0xfffffffe, RZ, 0xc0, !PT ;  /* 0xfffffffe0404c812 */ /* 0x000fe200078ec0ff */
[--C-:B------:R-:W-:Y:S01]  /*a510*/  @!P5 IMAD.WIDE R6, R6, 0x4, R2.reuse ;  /* 0x000000040606d825 */ /* 0x100fe200078e0202 */
[----:B------:R-:W-:Y:S02]  /*a520*/  ISETP.GE.AND P1, PT, R10, c[0x0][0x3c8], PT ;  /* 0x0000f2000a007a0c */ /* 0x000fe40003f26270 */
[----:B------:R-:W-:Y:S01]  /*a530*/  ISETP.GE.AND P0, PT, R11, c[0x0][0x3c8], PT ;  /* 0x0000f2000b007a0c */ /* 0x000fe20003f06270 */
[----:B------:R-:W-:Y:S01]  /*a540*/  @!P4 IMAD.WIDE R4, R4, 0x4, R2 ;  /* 0x000000040404c825 */ /* 0x000fe200078e0202 */
[----:B------:R1:W-:Y:S01]  /*a550*/  @!P5 ST.E.64 [R6.64], R136 ;  /* 0x000000880600d985 */ /* 0x0003e2000c101b0c */
[----:B------:R-:W-:-:S02]  /*a560*/  IADD3 R13, R0, 0x68, RZ ;  /* 0x00000068000d7810 */ /* 0x000fc40007ffe0ff */
[----:B------:R-:W-:Y:S01]  /*a570*/  IADD3 R12, R0, 0x70, RZ ;  /* 0x00000070000c7810 */ /* 0x000fe20007ffe0ff */
[----:B------:R2:W-:Y:S01]  /*a580*/  @!P4 ST.E.64 [R4.64], R36 ;  /* 0x000000240400c985 */ /* 0x0005e2000c101b0c */
[----:B------:R-:W-:Y:S02]  /*a590*/  ISETP.GE.AND P5, PT, R13, c[0x0][0x3c8], PT ;  /* 0x0000f2000d007a0c */ /* 0x000fe40003fa6270 */
[----:B------:R-:W-:Y:S02]  /*a5a0*/  ISETP.GE.AND P4, PT, R12, c[0x0][0x3c8], PT ;  /* 0x0000f2000c007a0c */ /* 0x000fe40003f86270 */
[----:B-1----:R-:W-:Y:S02]  /*a5b0*/  @!P2 LEA.HI R7, R9, R9, RZ, 0x1 ;  /* 0x000000090907a211 */ /* 0x002fe400078f08ff */
[----:B------:R-:W-:Y:S02]  /*a5c0*/  @!P1 LEA.HI R6, R10, R10, RZ, 0x1 ;  /* 0x0000000a0a069211 */ /* 0x000fe400078f08ff */
[----:B--2---:R-:W-:-:S02]  /*a5d0*/  @!P3 LEA.HI R4, R8, R8, RZ, 0x1 ;  /* 0x000000080804b211 */ /* 0x004fc400078f08ff */
[----:B------:R-:W-:Y:S02]  /*a5e0*/  @!P0 LEA.HI R5, R11, R11, RZ, 0x1 ;  /* 0x0000000b0b058211 */ /* 0x000fe400078f08ff */
[----:B------:R-:W-:Y:S02]  /*a5f0*/  @!P3 LOP3.LUT R4, R4, 0xfffffffe, RZ, 0xc0, !PT ;  /* 0xfffffffe0404b812 */ /* 0x000fe400078ec0ff */
        /* <DEDUP_REMOVED lines=18> */
[----:B------:R-:W-:Y:S02]  /*a720*/  ISETP.GE.AND P2, PT, R9, c[0x0][0x3c8], PT ;  /* 0x0000f20009007a0c */ /* 0x000fe40003f46270 */
[----:B------:R-:W-:Y:S02]  /*a730*/  @!P5 LOP3.LUT R6, R6, 0xfffffffe, RZ, 0xc0, !PT ;  /* 0xfffffffe0606d812 */ /* 0x000fe400078ec0ff */
[----:B------:R-:W-:Y:S02]  /*a740*/  @!P4 LOP3.LUT R4, R4, 0xfffffffe, RZ, 0xc0, !PT ;  /* 0xfffffffe0404c812 */ /* 0x000fe400078ec0ff */
[----:B------:R-:W-:Y:S01]  /*a750*/  ISETP.GE.AND P1, PT, R10, c[0x0][0x3c8], PT ;  /* 0x0000f2000a007a0c */ /* 0x000fe20003f26270 */
[--C-:B------:R-:W-:Y:S01]  /*a760*/  @!P5 IMAD.WIDE R6, R6, 0x4, R2.reuse ;  /* 0x000000040606d825 */ /* 0x100fe200078e0202 */
[----:B------:R-:W-:Y:S02]  /*a770*/  ISETP.GE.AND P0, PT, R11, c[0x0][0x3c8], PT ;  /* 0x0000f2000b007a0c */ /* 0x000fe40003f06270 */
[----:B------:R-:W-:Y:S01]  /*a780*/  IADD3 R12, R0, 0x98, RZ ;  /* 0x00000098000c7810 */ /* 0x000fe20007ffe0ff */
[----:B------:R-:W-:Y:S01]  /*a790*/  @!P4 IMAD.WIDE R4, R4, 0x4, R2 ;  /* 0x000000040404c825 */ /* 0x000fe200078e0202 */
[----:B------:R1:W-:Y:S01]  /*a7a0*/  @!P5 ST.E.64 [R6.64], R56 ;  /* 0x000000380600d985 */ /* 0x0003e2000c101b0c */
[----:B------:R-:W-:-:S02]  /*a7b0*/  IADD3 R13, R0, 0xa0, RZ ;  /* 0x000000a0000d7810 */ /* 0x000fc40007ffe0ff */
[----:B------:R-:W-:Y:S01]  /*a7c0*/  ISETP.GE.AND P5, PT, R12, c[0x0][0x3c8], PT ;  /* 0x0000f2000c007a0c */ /* 0x000fe20003fa6270 */
[----:B------:R2:W-:Y:S01]  /*a7d0*/  @!P4 ST.E.64 [R4.64], R60 ;  /* 0x0000003c0400c985 */ /* 0x0005e2000c101b0c */
[----:B------:R-:W-:Y:S02]  /*a7e0*/  ISETP.GE.AND P6, PT, R13, c[0x0][0x3c8], PT ;  /* 0x0000f2000d007a0c */ /* 0x000fe40003fc6270 */
[----:B-1----:R-:W-:Y:S02]  /*a7f0*/  @!P2 LEA.HI R7, R9, R9, RZ, 0x1 ;  /* 0x000000090907a211 */ /* 0x002fe400078f08ff */
[----:B------:R-:W-:Y:S02]  /*a800*/  @!P1 LEA.HI R6, R10, R10, RZ, 0x1 ;  /* 0x0000000a0a069211 */ /* 0x000fe400078f08ff */
[----:B--2---:R-:W-:Y:S02]  /*a810*/  @!P3 LEA.HI R4, R8, R8, RZ, 0x1 ;  /* 0x000000080804b211 */ /* 0x004fe400078f08ff */
[----:B------:R-:W-:-:S02]  /*a820*/  @!P2 LOP3.LUT R7, R7, 0xfffffffe, RZ, 0xc0, !PT ;  /* 0xfffffffe0707a812 */ /* 0x000fc400078ec0ff */
[----:B------:R-:W-:Y:S02]  /*a830*/  @!P3 LOP3.LUT R4, R4, 0xfffffffe, RZ, 0xc0, !PT ;  /* 0xfffffffe0404b812 */ /* 0x000fe400078ec0ff */
[----:B------:R-:W-:Y:S02]  /*a840*/  @!P0 LEA.HI R5, R11, R11, RZ, 0x1 ;  /* 0x0000000b0b058211 */ /* 0x000fe400078f08ff */
        /* <DEDUP_REMOVED lines=12> */
[----:B--2---:R-:W-:Y:S02]  /*a910*/  IADD3 R7, R0, 0xa8, RZ ;  /* 0x000000a800077810 */ /* 0x004fe40007ffe0ff */
[----:B------:R-:W-:Y:S02]  /*a920*/  @!P6 LEA.HI R6, R13, R13, RZ, 0x1 ;  /* 0x0000000d0d06e211 */ /* 0x000fe400078f08ff */
[----:B---3--:R-:W-:Y:S02]  /*a930*/  @!P5 LEA.HI R4, R12, R12, RZ, 0x1 ;  /* 0x0000000c0c04d211 */ /* 0x008fe400078f08ff */
[----:B------:R-:W-:Y:S02]  /*a940*/  ISETP.GE.AND P4, PT, R7, c[0x0][0x3c8], PT ;  /* 0x0000f20007007a0c */ /* 0x000fe40003f86270 */
[----:B------:R-:W-:-:S02]  /*a950*/  @!P5 LOP3.LUT R4, R4, 0xfffffffe, RZ, 0xc0, !PT ;  /* 0xfffffffe0404d812 */ /* 0x000fc400078ec0ff */
[C---:B----4-:R-:W-:Y:S02]  /*a960*/  IADD3 R10, R0.reuse, 0xc0, RZ ;  /* 0x000000c0000a7810 */ /* 0x050fe40007ffe0ff */
[----:B------:R-:W-:Y:S01]  /*a970*/  IADD3 R12, R0, 0xc8, RZ ;  /* 0x000000c8000c7810 */ /* 0x000fe20007ffe0ff */
[----:B------:R-:W-:Y:S01]  /*a980*/  @!P5 IMAD.WIDE R4, R4, 0x4, R2 ;  /* 0x000000040404d825 */ /* 0x000fe200078e0202 */
[----:B------:R-:W-:Y:S02]  /*a990*/  ISETP.GE.AND P3, PT, R8, c[0x0][0x3c8], PT ;  /* 0x0000f20008007a0c */ /* 0x000fe40003f66270 */
[----:B------:R-:W-:Y:S02]  /*a9a0*/  ISETP.GE.AND P2, PT, R9, c[0x0][0x3c8], PT ;  /* 0x0000f20009007a0c */ /* 0x000fe40003f46270 */
[----:B------:R-:W-:Y:S01]  /*a9b0*/  @!P6 LOP3.LUT R6, R6, 0xfffffffe, RZ, 0xc0, !PT ;  /* 0xfffffffe0606e812 */ /* 0x000fe200078ec0ff */
[----:B------:R1:W-:Y:S01]  /*a9c0*/  @!P5 ST.E.64 [R4.64], R80 ;  /* 0x000000500400d985 */ /* 0x0003e2000c101b0c */
[----:B------:R-:W-:-:S02]  /*a9d0*/  ISETP.GE.AND P1, PT, R10, c[0x0][0x3c8], PT ;  /* 0x0000f2000a007a0c */ /* 0x000fc40003f26270 */
[----:B------:R-:W-:-:S13]  /*a9e0*/  ISETP.GE.AND P0, PT, R12, c[0x0][0x3c8], PT ;  /* 0x0000f2000c007a0c */ /* 0x000fda0003f06270 */
[----:B------:R-:W-:-:S04]  /*a9f0*/  @!P0 LEA.HI R12, R12, R12, RZ, 0x1 ;  /* 0x0000000c0c0c8211 */ /* 0x000fc800078f08ff */
[----:B------:R-:W-:Y:S01]  /*aa00*/  @!P0 LOP3.LUT R12, R12, 0xfffffffe, RZ, 0xc0, !PT ;  /* 0xfffffffe0c0c8812 */ /* 0x000fe200078ec0ff */
[----:B-1----:R-:W-:Y:S01]  /*aa10*/  @!P6 IMAD.WIDE R4, R6, 0x4, R2 ;  /* 0x000000040604e825 */ /* 0x002fe200078e0202 */
[----:B------:R-:W-:Y:S02]  /*aa20*/  @!P4 LEA.HI R6, R7, R7, RZ, 0x1 ;  /* 0x000000070706c211 */ /* 0x000fe400078f08ff */
[----:B------:R-:W-:Y:S02]  /*aa30*/  @!P1 LEA.HI R7, R10, R10, RZ, 0x1 ;  /* 0x0000000a0a079211 */ /* 0x000fe400078f08ff */
[----:B------:R1:W-:Y:S01]  /*aa40*/  @!P6 ST.E.64 [R4.64], R84 ;  /* 0x000000540400e985 */ /* 0x0003e2000c101b0c */
[----:B------:R-:W-:Y:S02]  /*aa50*/  @!P4 LOP3.LUT R6, R6, 0xfffffffe, RZ, 0xc0, !PT ;  /* 0xfffffffe0606c812 */ /* 0x000fe400078ec0ff */
[----:B------:R-:W-:Y:S02]  /*aa60*/  @!P1 LOP3.LUT R7, R7, 0xfffffffe, RZ, 0xc0, !PT ;  /* 0xfffffffe07079812 */ /* 0x000fe400078ec0ff */
[----:B-1----:R-:W-:-:S02]  /*aa70*/  @!P3 LEA.HI R5, R8, R8, RZ, 0x1 ;  /* 0x000000080805b211 */ /* 0x002fc400078f08ff */
[----:B------:R-:W-:Y:S02]  /*aa80*/  @!P2 LEA.HI R4, R9, R9, RZ, 0x1 ;  /* 0x000000090904a211 */ /* 0x000fe400078f08ff */
[----:B------:R-:W-:Y:S02]  /*aa90*/  @!P3 LOP3.LUT R8, R5, 0xfffffffe, RZ, 0xc0, !PT ;  /* 0xfffffffe0508b812 */ /* 0x000fe400078ec0ff */
[----:B------:R-:W-:Y:S01]  /*aaa0*/  @!P2 LOP3.LUT R10, R4, 0xfffffffe, RZ, 0xc0, !PT ;  /* 0xfffffffe040aa812 */ /* 0x000fe200078ec0ff */
[----:B------:R-:W-:-:S04]  /*aab0*/  @!P4 IMAD.WIDE R4, R6, 0x4, R2 ;  /* 0x000000040604c825 */ /* 0x000fc800078e0202 */
[--C-:B------:R-:W-:Y:S01]  /*aac0*/  @!P3 IMAD.WIDE R8, R8, 0x4, R2.reuse ;  /* 0x000000040808b825 */ /* 0x100fe200078e0202 */
[----:B------:R1:W-:Y:S03]  /*aad0*/  @!P4 ST.E.64 [R4.64], R88 ;  /* 0x000000580400c985 */ /* 0x0003e6000c101b0c */
[--C-:B------:R-:W-:Y:S01]  /*aae0*/  @!P2 IMAD.WIDE R10, R10, 0x4, R2.reuse ;  /* 0x000000040a0aa825 */ /* 0x100fe200078e0202 */
[----:B------:R2:W-:Y:S03]  /*aaf0*/  @!P3 ST.E.64 [R8.64], R92 ;  /* 0x0000005c0800b985 */ /* 0x0005e6000c101b0c */
[--C-:B------:R-:W-:Y:S01]  /*ab00*/  @!P1 IMAD.WIDE R6, R7, 0x4, R2.reuse ;  /* 0x0000000407069825 */ /* 0x100fe200078e0202 */
[----:B------:R-:W-:Y:S04]  /*ab10*/  @!P2 ST.E.64 [R10.64], R96 ;  /* 0x000000600a00a985 */ /* 0x000fe8000c101b0c */
[----:B------:R3:W-:Y:S01]  /*ab20*/  @!P1 ST.E.64 [R6.64], R100 ;  /* 0x0000006406009985 */ /* 0x0007e2000c101b0c */
[----:B-1----:R-:W-:Y:S01]  /*ab30*/  @!P0 IMAD.WIDE R4, R12, 0x4, R2 ;  /* 0x000000040c048825 */ /* 0x002fe200078e0202 */
[----:B--2---:R-:W-:-:S04]  /*ab40*/  IADD3 R9, R0, 0xd0, RZ ;  /* 0x000000d000097810 */ /* 0x004fc80007ffe0ff */
[----:B------:R1:W-:Y:S01]  /*ab50*/  @!P0 ST.E.64 [R4.64], R104 ;  /* 0x0000006804008985 */ /* 0x0003e2000c101b0c */
[----:B------:R-:W-:Y:S02]  /*ab60*/  IADD3 R8, R0, 0xd8, RZ ;  /* 0x000000d800087810 */ /* 0x000fe40007ffe0ff */
[----:B------:R-:W-:Y:S02]  /*ab70*/  ISETP.GE.AND P5, PT, R9, c[0x0][0x3c8], PT ;  /* 0x0000f20009007a0c */ /* 0x000fe40003fa6270 */
[----:B------:R-:W-:Y:S02]  /*ab80*/  ISETP.GE.AND P4, PT, R8, c[0x0][0x3c8], PT ;  /* 0x0000f20008007a0c */ /* 0x000fe40003f86270 */
[C---:B---3--:R-:W-:Y:S02]  /*ab90*/  IADD3 R7, R0.reuse, 0xe0, RZ ;  /* 0x000000e000077810 */ /* 0x048fe40007ffe0ff */
[----:B------:R-:W-:Y:S02]  /*aba0*/  IADD3 R6, R0, 0xe8, RZ ;  /* 0x000000e800067810 */ /* 0x000fe40007ffe0ff */
[----:B------:R-:W-:-:S02]  /*abb0*/  ISETP.GE.AND P3, PT, R7, c[0x0][0x3c8], PT ;  /* 0x0000f20007007a0c */ /* 0x000fc40003f66270 */
[----:B------:R-:W-:-:S03]  /*abc0*/  ISETP.GE.AND P2, PT, R6, c[0x0][0x3c8], PT ;  /* 0x0000f20006007a0c */ /* 0x000fc60003f46270 */
[----:B------:R-:W-:Y:S02]  /*abd0*/  @!P5 LEA.HI R9, R9, R9, RZ, 0x1 ;  /* 0x000000090909d211 */ /* 0x000fe400078f08ff */
[----:B------:R-:W-:-:S04]  /*abe0*/  @!P4 LEA.HI R10, R8, R8, RZ, 0x1 ;  /* 0x00000008080ac211 */ /* 0x000fc800078f08ff */
[----:B------:R-:W-:Y:S02]  /*abf0*/  @!P4 LOP3.LUT R10, R10, 0xfffffffe, RZ, 0xc0, !PT ;  /* 0xfffffffe0a0ac812 */ /* 0x000fe400078ec0ff */
[----:B------:R-:W-:Y:S02]  /*ac00*/  @!P3 LEA.HI R8, R7, R7, RZ, 0x1 ;  /* 0x000000070708b211 */ /* 0x000fe400078f08ff */
[----:B------:R-:W-:Y:S01]  /*ac10*/  @!P2 LEA.HI R7, R6, R6, RZ, 0x1 ;  /* 0x000000060607a211 */ /* 0x000fe200078f08ff */
[----:B------:R-:W-:Y:S01]  /*ac20*/  @!P4 IMAD.WIDE R10, R10, 0x4, R2 ;  /* 0x000000040a0ac825 */ /* 0x000fe200078e0202 */
[----:B------:R-:W-:Y:S02]  /*ac30*/  @!P3 LOP3.LUT R8, R8, 0xfffffffe, RZ, 0xc0, !PT ;  /* 0xfffffffe0808b812 */ /* 0x000fe400078ec0ff */
[C---:B-1----:R-:W-:Y:S02]  /*ac40*/  IADD3 R5, R0.reuse, 0xf0, RZ ;  /* 0x000000f000057810 */ /* 0x042fe40007ffe0ff */
[----:B------:R-:W-:-:S02]  /*ac50*/  IADD3 R4, R0, 0xf8, RZ ;  /* 0x000000f800047810 */ /* 0x000fc40007ffe0ff */
[----:B------:R-:W-:Y:S02]  /*ac60*/  ISETP.GE.AND P1, PT, R5, c[0x0][0x3c8], PT ;  /* 0x0000f20005007a0c */ /* 0x000fe40003f26270 */
[----:B------:R-:W-:Y:S02]  /*ac70*/  ISETP.GE.AND P0, PT, R4, c[0x0][0x3c8], PT ;  /* 0x0000f20004007a0c */ /* 0x000fe40003f06270 */
[----:B------:R-:W-:-:S09]  /*ac80*/  @!P2 LOP3.LUT R7, R7, 0xfffffffe, RZ, 0xc0, !PT ;  /* 0xfffffffe0707a812 */ /* 0x000fd200078ec0ff */
[----:B------:R-:W-:Y:S02]  /*ac90*/  @!P1 LEA.HI R6, R5, R5, RZ, 0x1 ;  /* 0x0000000505069211 */ /* 0x000fe400078f08ff */
[----:B------:R-:W-:Y:S01]  /*aca0*/  @!P5 LOP3.LUT R5, R9, 0xfffffffe, RZ, 0xc0, !PT ;  /* 0xfffffffe0905d812 */ /* 0x000fe200078ec0ff */
[--C-:B------:R-:W-:Y:S01]  /*acb0*/  @!P3 IMAD.WIDE R8, R8, 0x4, R2.reuse ;  /* 0x000000040808b825 */ /* 0x100fe200078e0202 */
        /* <DEDUP_REMOVED lines=10> */
[----:B------:R1:W-:Y:S04]  /*ad60*/  @!P2 ST.E.64 [R6.64], R120 ;  /* 0x000000780600a985 */ /* 0x0003e8000c101b0c */
[----:B------:R1:W-:Y:S04]  /*ad70*/  @!P1 ST.E.64 [R4.64], R124 ;  /* 0x0000007c04009985 */ /* 0x0003e8000c101b0c */
[----:B------:R1:W-:Y:S02]  /*ad80*/  @!P0 ST.E.64 [R2.64], R128 ;  /* 0x0000008002008985 */ /* 0x0003e4000c101b0c */
.L_x_11:
[----:B------:R-:W-:Y:S05]  /*ad90*/  BSYNC B0 ;  /* 0x0000000000007941 */ /* 0x000fea0003800000 */
.L_x_10:
[----:B------:R-:W-:Y:S01]  /*ada0*/  ISETP.NE.AND P0, PT, R16, RZ, PT ;  /* 0x000000ff1000720c */ /* 0x000fe20003f05270 */
[----:B-1----:R1:W4:Y:S04]  /*adb0*/  SHFL.IDX PT, R3, R19, 0x1, 0x1c1f ;  /* 0x003c1f0013037f89 */ /* 0x00232800000e0000 */
[----:B---3--:R1:W3:Y:S08]  /*adc0*/  SHFL.IDX PT, R2, R20, 0x1, 0x1c1f ;  /* 0x003c1f0014027f89 */ /* 0x0082f000000e0000 */
[----:B------:R-:W-:Y:S05]  /*add0*/  @P0 EXIT ;  /* 0x000000000000094d */ /* 0x000fea0003800000 */
[C---:B------:R-:W-:Y:S02]  /*ade0*/  IADD3 R5, R0.reuse, 0x8, RZ ;  /* 0x0000000800057810 */ /* 0x040fe40007ffe0ff */
[----:B------:R-:W-:-:S02]  /*adf0*/  IADD3 R4, R0, 0x10, RZ ;  /* 0x0000001000047810 */ /* 0x000fc40007ffe0ff */
[----:B------:R-:W-:Y:S02]  /*ae00*/  ISETP.GE.AND P1, PT, R5, c[0x0][0x3c8], PT ;  /* 0x0000f20005007a0c */ /* 0x000fe40003f26270 */
[----:B------:R-:W-:Y:S02]  /*ae10*/  ISETP.GE.AND P0, PT, R4, c[0x0][0x3c8], PT ;  /* 0x0000f20004007a0c */ /* 0x000fe40003f06270 */
[C---:B------:R-:W-:Y:S02]  /*ae20*/  ISETP.GE.AND P2, PT, R0.reuse, c[0x0][0x3c8], PT ;  /* 0x0000f20000007a0c */ /* 0x040fe40003f46270 */
[C---:B------:R-:W-:Y:S02]  /*ae30*/  IADD3 R11, R0.reuse, 0x18, RZ ;  /* 0x00000018000b7810 */ /* 0x040fe40007ffe0ff */
[----:B------:R-:W-:Y:S02]  /*ae40*/  IADD3 R13, R0, 0x20, RZ ;  /* 0x00000020000d7810 */ /* 0x000fe40007ffe0ff */
[----:B------:R-:W-:-:S02]  /*ae50*/  ISETP.GE.AND P6, PT, R11, c[0x0][0x3c8], PT ;  /* 0x0000f2000b007a0c */ /* 0x000fc40003fc6270 */
[----:B------:R-:W-:Y:S02]  /*ae60*/  ISETP.GE.AND P5, PT, R13, c[0x0][0x3c8], PT ;  /* 0x0000f2000d007a0c */ /* 0x000fe40003fa6270 */
[----:B------:R-:W-:Y:S02]  /*ae70*/  @!P1 LEA.HI R5, R5, R5, RZ, 0x1 ;  /* 0x0000000505059211 */ /* 0x000fe400078f08ff */
[----:B------:R-:W-:Y:S01]  /*ae80*/  @!P0 LEA.HI R4, R4, R4, RZ, 0x1 ;  /* 0x0000000404048211 */ /* 0x000fe200078f08ff */
[--C-:B---34-:R-:W-:Y:S01]  /*ae90*/  @!P2 IMAD.WIDE R8, R0, 0x4, R2.reuse ;  /* 0x000000040008a825 */ /* 0x118fe200078e0202 */
[----:B------:R-:W-:Y:S02]  /*aea0*/  @!P1 LOP3.LUT R5, R5, 0xfffffffe, RZ, 0xc0, !PT ;  /* 0xfffffffe05059812 */ /* 0x000fe400078ec0ff */
[----:B------:R-:W-:Y:S02]  /*aeb0*/  @!P0 LOP3.LUT R4, R4, 0xfffffffe, RZ, 0xc0, !PT ;  /* 0xfffffffe04048812 */ /* 0x000fe400078ec0ff */
[----:B------:R3:W-:Y:S01]  /*aec0*/  @!P2 ST.E.64 [R8.64], R166 ;  /* 0x000000a60800a985 */ /* 0x0007e2000c101b0c */
[----:B--2---:R-:W-:Y:S01]  /*aed0*/  @!P1 IMAD.WIDE R6, R5, 0x4, R2 ;  /* 0x0000000405069825 */ /* 0x004fe200078e0202 */
[----:B------:R-:W-:-:S02]  /*aee0*/  IADD3 R10, R0, 0x38, RZ ;  /* 0x00000038000a7810 */ /* 0x000fc40007ffe0ff */
[----:B------:R-:W-:Y:S01]  /*aef0*/  IADD3 R12, R0, 0x40, RZ ;  /* 0x00000040000c7810 */ /* 0x000fe20007ffe0ff */
[----:B------:R-:W-:Y:S01]  /*af00*/  @!P0 IMAD.WIDE R4, R4, 0x4, R2 ;  /* 0x0000000404048825 */ /* 0x000fe200078e0202 */
[----:B------:R-:W-:Y:S01]  /*af10*/  @!P1 ST.E.64 [R6.64], R162 ;  /* 0x000000a206009985 */ /* 0x000fe2000c101b0c */
[----:B------:R-:W-:Y:S02]  /*af20*/  IADD3 R14, R0, 0x48, RZ ;  /* 0x00000048000e7810 */ /* 0x000fe40007ffe0ff */
[----:B------:R-:W-:Y:S01]  /*af30*/  ISETP.GE.AND P2, PT, R10, c[0x0][0x3c8], PT ;  /* 0x0000f2000a007a0c */ /* 0x000fe20003f46270 */
[----:B------:R2:W-:Y:S01]  /*af40*/  @!P0 ST.E.64 [R4.64], R158 ;  /* 0x0000009e04008985 */ /* 0x0005e2000c101b0c */
[----:B------:R-:W-:Y:S02]  /*af50*/  ISETP.GE.AND P1, PT, R12, c[0x0][0x3c8], PT ;  /* 0x0000f2000c007a0c */ /* 0x000fe40003f26270 */
[----:B------:R-:W-:Y:S02]  /*af60*/  ISETP.GE.AND P0, PT, R14, c[0x0][0x3c8], PT ;  /* 0x0000f2000e007a0c */ /* 0x000fe40003f06270 */
[----:B------:R-:W-:-:S02]  /*af70*/  IADD3 R15, R0, 0x50, RZ ;  /* 0x00000050000f7810 */ /* 0x000fc40007ffe0ff */
[C---:B------:R-:W-:Y:S02]  /*af80*/  IADD3 R16, R0.reuse, 0x58, RZ ;  /* 0x0000005800107810 */ /* 0x040fe40007ffe0ff */
[C---:B---3--:R-:W-:Y:S02]  /*af90*/  IADD3 R8, R0.reuse, 0x28, RZ ;  /* 0x0000002800087810 */ /* 0x048fe40007ffe0ff */
[----:B------:R-:W-:Y:S02]  /*afa0*/  IADD3 R9, R0, 0x30, RZ ;  /* 0x0000003000097810 */ /* 0x000fe40007ffe0ff */
[----:B------:R-:W-:Y:S02]  /*afb0*/  ISETP.GE.AND P4, PT, R8, c[0x0][0x3c8], PT ;  /* 0x0000f20008007a0c */ /* 0x000fe40003f86270 */
[----:B------:R-:W-:Y:S02]  /*afc0*/  ISETP.GE.AND P3, PT, R9, c[0x0][0x3c8], PT ;  /* 0x0000f20009007a0c */ /* 0x000fe40003f66270 */
[----:B--2---:R-:W-:-:S02]  /*afd0*/  @!P6 LEA.HI R4, R11, R11, RZ, 0x1 ;  /* 0x0000000b0b04e211 */ /* 0x004fc400078f08ff */
[----:B------:R-:W-:Y:S02]  /*afe0*/  @!P5 LEA.HI R5, R13, R13, RZ, 0x1 ;  /* 0x0000000d0d05d211 */ /* 0x000fe400078f08ff */
[----:B------:R-:W-:Y:S02]  /*aff0*/  @!P6 LOP3.LUT R4, R4, 0xfffffffe, RZ, 0xc0, !PT ;  /* 0xfffffffe0404e812 */ /* 0x000fe400078ec0ff */
[----:B------:R-:W-:-:S03]  /*b000*/  @!P5 LOP3.LUT R5, R5, 0xfffffffe, RZ, 0xc0, !PT ;  /* 0xfffffffe0505d812 */ /* 0x000fc600078ec0ff */
[----:B------:R-:W-:-:S04]  /*b010*/  @!P6 IMAD.WIDE R6, R4, 0x4, R2 ;  /* 0x000000040406e825 */ /* 0x000fc800078e0202 */
[----:B------:R-:W-:Y:S01]  /*b020*/  @!P5 IMAD.WIDE R4, R5, 0x4, R2 ;  /* 0x000000040504d825 */ /* 0x000fe200078e0202 */
[----:B------:R2:W-:Y:S01]  /*b030*/  @!P6 ST.E.64 [R6.64], R154 ;  /* 0x0000009a0600e985 */ /* 0x0005e2000c101b0c */
[----:B------:R-:W-:-:S03]  /*b040*/  ISETP.GE.AND P6, PT, R15, c[0x0][0x3c8], PT ;  /* 0x0000f2000f007a0c */ /* 0x000fc60003fc6270 */
[----:B------:R3:W-:Y:S01]  /*b050*/  @!P5 ST.E.64 [R4.64], R150 ;  /* 0x000000960400d985 */ /* 0x0007e2000c101b0c */
[----:B------:R-:W-:Y:S02]  /*b060*/  ISETP.GE.AND P5, PT, R16, c[0x0][0x3c8], PT ;  /* 0x0000f20010007a0c */ /* 0x000fe40003fa6270 */
[----:B--2---:R-:W-:Y:S02]  /*b070*/  @!P2 LEA.HI R7, R10, R10, RZ, 0x1 ;  /* 0x0000000a0a07a211 */ /* 0x004fe400078f08ff */
[----:B------:R-:W-:Y:S02]  /*b080*/  @!P1 LEA.HI R6, R12, R12, RZ, 0x1 ;  /* 0x0000000c0c069211 */ /* 0x000fe400078f08ff */
[----:B---3--:R-:W-:Y:S02]  /*b090*/  @!P4 LEA.HI R4, R8, R8, RZ, 0x1 ;  /* 0x000000080804c211 */ /* 0x008fe400078f08ff */
[----:B------:R-:W-:Y:S02]  /*b0a0*/  @!P3 LEA.HI R8, R9, R9, RZ, 0x1 ;  /* 0x000000090908b211 */ /* 0x000fe400078f08ff */
[----:B------:R-:W-:-:S02]  /*b0b0*/  @!P0 LEA.HI R5, R14, R14, RZ, 0x1 ;  /* 0x0000000e0e058211 */ /* 0x000fc400078f08ff */
[----:B------:R-:W-:Y:S02]  /*b0c0*/  @!P4 LOP3.LUT R4, R4, 0xfffffffe, RZ, 0xc0, !PT ;  /* 0xfffffffe0404c812 */ /* 0x000fe400078ec0ff */
[----:B------:R-:W-:Y:S02]  /*b0d0*/  @!P3 LOP3.LUT R8, R8, 0xfffffffe, RZ, 0xc0, !PT ;  /* 0xfffffffe0808b812 */ /* 0x000fe400078ec0ff */
[----:B------:R-:W-:Y:S01]  /*b0e0*/  @!P2 LOP3.LUT R7, R7, 0xfffffffe, RZ, 0xc0, !PT ;  /* 0xfffffffe0707a812 */ /* 0x000fe200078ec0ff */
[--C-:B------:R-:W-:Y:S01]  /*b0f0*/  @!P4 IMAD.WIDE R12, R4, 0x4, R2.reuse ;  /* 0x00000004040cc825 */ /* 0x100fe200078e0202 */
[----:B------:R-:W-:Y:S02]  /*b100*/  @!P1 LOP3.LUT R6, R6, 0xfffffffe, RZ, 0xc0, !PT ;  /* 0xfffffffe06069812 */ /* 0x000fe400078ec0ff */
[----:B------:R-:W-:Y:S01]  /*b110*/  @!P0 LOP3.LUT R5, R5, 0xfffffffe, RZ, 0xc0, !PT ;  /* 0xfffffffe05058812 */ /* 0x000fe200078ec0ff */
[----:B------:R-:W-:Y:S01]  /*b120*/  @!P3 IMAD.WIDE R10, R8, 0x4, R2 ;  /* 0x00000004080ab825 */ /* 0x000fe200078e0202 */
[----:B------:R2:W-:Y:S01]  /*b130*/  @!P4 ST.E.64 [R12.64], R146 ;  /* 0x000000920c00c985 */ /* 0x0005e2000c101b0c */
[----:B------:R-:W-:-:S02]  /*b140*/  IADD3 R14, R0, 0x88, RZ ;  /* 0x00000088000e7810 */ /* 0x000fc40007ffe0ff */
[--C-:B------:R-:W-:Y:S01]  /*b150*/  @!P2 IMAD.WIDE R8, R7, 0x4, R2.reuse ;  /* 0x000000040708a825 */ /* 0x100fe200078e0202 */
[----:B------:R3:W-:Y:S03]  /*b160*/  @!P3 ST.E.64 [R10.64], R142 ;  /* 0x0000008e0a00b985 */ /* 0x0007e6000c101b0c */
[--C-:B------:R-:W-:Y:S01]  /*b170*/  @!P1 IMAD.WIDE R6, R6, 0x4, R2.reuse ;  /* 0x0000000406069825 */ /* 0x100fe200078e0202 */
[----:B------:R4:W-:Y:S03]  /*b180*/  @!P2 ST.E.64 [R8.64], R138 ;  /* 0x0000008a0800a985 */ /* 0x0009e6000c101b0c */
[----:B------:R-:W-:Y:S01]  /*b190*/  @!P0 IMAD.WIDE R4, R5, 0x4, R2 ;  /* 0x0000000405048825 */ /* 0x000fe200078e0202 */
[----:B------:R-:W-:Y:S04]  /*b1a0*/  @!P1 ST.E.64 [R6.64], R38 ;  /* 0x0000002606009985 */ /* 0x000fe8000c101b0c */
[----:B------:R1:W-:Y:S01]  /*b1b0*/  @!P0 ST.E.64 [R4.64], R42 ;  /* 0x0000002a04008985 */ /* 0x0003e2000c101b0c */
[----:B--2---:R-:W-:-:S02]  /*b1c0*/  IADD3 R12, R0, 0x80, RZ ;  /* 0x00000080000c7810 */ /* 0x004fc40007ffe0ff */
[C---:B---3--:R-:W-:Y:S02]  /*b1d0*/  IADD3 R10, R0.reuse, 0x70, RZ ;  /* 0x00000070000a7810 */ /* 0x048fe40007ffe0ff */
[C---:B------:R-:W-:Y:S02]  /*b1e0*/  IADD3 R11, R0.reuse, 0x78, RZ ;  /* 0x00000078000b7810 */ /* 0x040fe40007ffe0ff */
[C---:B----4-:R-:W-:Y:S02]  /*b1f0*/  IADD3 R8, R0.reuse, 0x60, RZ ;  /* 0x0000006000087810 */ /* 0x050fe40007ffe0ff */
[----:B------:R-:W-:Y:S02]  /*b200*/  IADD3 R9, R0, 0x68, RZ ;  /* 0x0000006800097810 */ /* 0x000fe40007ffe0ff */
[----:B------:R-:W-:Y:S02]  /*b210*/  ISETP.GE.AND P4, PT, R8, c[0x0][0x3c8], PT ;  /* 0x0000f20008007a0c */ /* 0x000fe40003f86270 */
[----:B------:R-:W-:-:S02]  /*b220*/  ISETP.GE.AND P3, PT, R9, c[0x0][0x3c8], PT ;  /* 0x0000f20009007a0c */ /* 0x000fc40003f66270 */
[----:B-1----:R-:W-:Y:S02]  /*b230*/  @!P6 LEA.HI R4, R15, R15, RZ, 0x1 ;  /* 0x0000000f0f04e211 */ /* 0x002fe400078f08ff */
[----:B------:R-:W-:Y:S02]  /*b240*/  @!P5 LEA.HI R5, R16, R16, RZ, 0x1 ;  /* 0x000000101005d211 */ /* 0x000fe400078f08ff */
[----:B------:R-:W-:Y:S02]  /*b250*/  @!P6 LOP3.LUT R4, R4, 0xfffffffe, RZ, 0xc0, !PT ;  /* 0xfffffffe0404e812 */ /* 0x000fe400078ec0ff */
[----:B------:R-:W-:Y:S02]  /*b260*/  @!P5 LOP3.LUT R5, R5, 0xfffffffe, RZ, 0xc0, !PT ;  /* 0xfffffffe0505d812 */ /* 0x000fe400078ec0ff */
[----:B------:R-:W-:Y:S01]  /*b270*/  ISETP.GE.AND P2, PT, R10, c[0x0][0x3c8], PT ;  /* 0x0000f2000a007a0c */ /* 0x000fe20003f46270 */
[----:B------:R-:W-:Y:S01]  /*b280*/  @!P6 IMAD.WIDE R6, R4, 0x4, R2 ;  /* 0x000000040406e825 */ /* 0x000fe200078e0202 */
[----:B------:R-:W-:-:S02]  /*b290*/  ISETP.GE.AND P1, PT, R11, c[0x0][0x3c8], PT ;  /* 0x0000f2000b007a0c */ /* 0x000fc40003f26270 */
[----:B------:R-:W-:Y:S01]  /*b2a0*/  ISETP.GE.AND P0, PT, R12, c[0x0][0x3c8], PT ;  /* 0x0000f2000c007a0c */ /* 0x000fe20003f06270 */
[----:B------:R-:W-:Y:S01]  /*b2b0*/  @!P5 IMAD.WIDE R4, R5, 0x4, R2 ;  /* 0x000000040504d825 */ /* 0x000fe200078e0202 */
[----:B------:R1:W-:Y:S01]  /*b2c0*/  @!P6 ST.E.64 [R6.64], R46 ;  /* 0x0000002e0600e985 */ /* 0x0003e2000c101b0c */
[----:B------:R-:W-:Y:S02]  /*b2d0*/  IADD3 R15, R0, 0x90, RZ ;  /* 0x00000090000f7810 */ /* 0x000fe40007ffe0ff */
[----:B------:R-:W-:Y:S01]  /*b2e0*/  ISETP.GE.AND P6, PT, R14, c[0x0][0x3c8], PT ;  /* 0x0000f2000e007a0c */ /* 0x000fe20003fc6270 */
[----:B------:R2:W-:Y:S01]  /*b2f0*/  @!P5 ST.E.64 [R4.64], R50 ;  /* 0x000000320400d985 */ /* 0x0005e2000c101b0c */
[----:B------:R-:W-:Y:S02]  /*b300*/  ISETP.GE.AND P5, PT, R15, c[0x0][0x3c8], PT ;  /* 0x0000f2000f007a0c */ /* 0x000fe40003fa6270 */
[----:B-1----:R-:W-:Y:S02]  /*b310*/  @!P2 LEA.HI R7, R10, R10, RZ, 0x1 ;  /* 0x0000000a0a07a211 */ /* 0x002fe400078f08ff */
[----:B------:R-:W-:-:S02]  /*b320*/  @!P1 LEA.HI R6, R11, R11, RZ, 0x1 ;  /* 0x0000000b0b069211 */ /* 0x000fc400078f08ff */
[----:B--2---:R-:W-:Y:S02]  /*b330*/  @!P4 LEA.HI R4, R8, R8, RZ, 0x1 ;  /* 0x000000080804c211 */ /* 0x004fe400078f08ff */
[----:B------:R-:W-:Y:S02]  /*b340*/  @!P3 LEA.HI R8, R9, R9, RZ, 0x1 ;  /* 0x000000090908b211 */ /* 0x000fe400078f08ff */
[----:B------:R-:W-:Y:S02]  /*b350*/  @!P0 LEA.HI R5, R12, R12, RZ, 0x1 ;  /* 0x0000000c0c058211 */ /* 0x000fe400078f08ff */
[----:B------:R-:W-:Y:S02]  /*b360*/  @!P4 LOP3.LUT R4, R4, 0xfffffffe, RZ, 0xc0, !PT ;  /* 0xfffffffe0404c812 */ /* 0x000fe400078ec0ff */
[----:B------:R-:W-:Y:S02]  /*b370*/  @!P3 LOP3.LUT R8, R8, 0xfffffffe, RZ, 0xc0, !PT ;  /* 0xfffffffe0808b812 */ /* 0x000fe400078ec0ff */
[----:B------:R-:W-:Y:S01]  /*b380*/  @!P2 LOP3.LUT R7, R7, 0xfffffffe, RZ, 0xc0, !PT ;  /* 0xfffffffe0707a812 */ /* 0x000fe200078ec0ff */
[----:B------:R-:W-:Y:S01]  /*b390*/  @!P4 IMAD.WIDE R12, R4, 0x4, R2 ;  /* 0x00000004040cc825 */ /* 0x000fe200078e0202 */
[----:B------:R-:W-:-:S02]  /*b3a0*/  @!P1 LOP3.LUT R6, R6, 0xfffffffe, RZ, 0xc0, !PT ;  /* 0xfffffffe06069812 */ /* 0x000fc400078ec0ff */
[----:B------:R-:W-:Y:S01]  /*b3b0*/  @!P0 LOP3.LUT R5, R5, 0xfffffffe, RZ, 0xc0, !PT ;  /* 0xfffffffe05058812 */ /* 0x000fe200078ec0ff */
[--C-:B------:R-:W-:Y:S01]  /*b3c0*/  @!P3 IMAD.WIDE R10, R8, 0x4, R2.reuse ;  /* 0x00000004080ab825 */ /* 0x100fe200078e0202 */
[----:B------:R1:W-:Y:S03]  /*b3d0*/  @!P4 ST.E.64 [R12.64], R54 ;  /* 0x000000360c00c985 */ /* 0x0003e6000c101b0c */
[--C-:B------:R-:W-:Y:S01]  /*b3e0*/  @!P2 IMAD.WIDE R8, R7, 0x4, R2.reuse ;  /* 0x000000040708a825 */ /* 0x100fe200078e0202 */
[----:B------:R2:W-:Y:S03]  /*b3f0*/  @!P3 ST.E.64 [R10.64], R58 ;  /* 0x0000003a0a00b985 */ /* 0x0005e6000c101b0c */
[--C-:B------:R-:W-:Y:S01]  /*b400*/  @!P1 IMAD.WIDE R6, R6, 0x4, R2.reuse ;  /* 0x0000000406069825 */ /* 0x100fe200078e0202 */
[----:B------:R3:W-:Y:S03]  /*b410*/  @!P2 ST.E.64 [R8.64], R62 ;  /* 0x0000003e0800a985 */ /* 0x0007e6000c101b0c */
[----:B------:R-:W-:Y:S01]  /*b420*/  @!P0 IMAD.WIDE R4, R5, 0x4, R2 ;  /* 0x0000000405048825 */ /* 0x000fe200078e0202 */
[----:B------:R-:W-:Y:S04]  /*b430*/  @!P1 ST.E.64 [R6.64], R66 ;  /* 0x0000004206009985 */ /* 0x000fe8000c101b0c */
[----:B------:R4:W-:Y:S01]  /*b440*/  @!P0 ST.E.64 [R4.64], R70 ;  /* 0x0000004604008985 */ /* 0x0009e2000c101b0c */
[----:B-1----:R-:W-:-:S02]  /*b450*/  IADD3 R12, R0, 0xb8, RZ ;  /* 0x000000b8000c7810 */ /* 0x002fc40007ffe0ff */
[C---:B--2---:R-:W-:Y:S02]  /*b460*/  IADD3 R10, R0.reuse, 0xa8, RZ ;  /* 0x000000a8000a7810 */ /* 0x044fe40007ffe0ff */
[C---:B------:R-:W-:Y:S02]  /*b470*/  IADD3 R11, R0.reuse, 0xb0, RZ ;  /* 0x000000b0000b7810 */ /* 0x040fe40007ffe0ff */
[C---:B---3--:R-:W-:Y:S02]  /*b480*/  IADD3 R8, R0.reuse, 0x98, RZ ;  /* 0x0000009800087810 */ /* 0x048fe40007ffe0ff */
[----:B------:R-:W-:Y:S02]  /*b490*/  IADD3 R9, R0, 0xa0, RZ ;  /* 0x000000a000097810 */ /* 0x000fe40007ffe0ff */
[----:B------:R-:W-:Y:S02]  /*b4a0*/  ISETP.GE.AND P4, PT, R8, c[0x0][0x3c8], PT ;  /* 0x0000f20008007a0c */ /* 0x000fe40003f86270 */
[----:B------:R-:W-:-:S02]  /*b4b0*/  ISETP.GE.AND P3, PT, R9, c[0x0][0x3c8], PT ;  /* 0x0000f20009007a0c */ /* 0x000fc40003f66270 */
[----:B----4-:R-:W-:Y:S02]  /*b4c0*/  @!P6 LEA.HI R4, R14, R14, RZ, 0x1 ;  /* 0x0000000e0e04e211 */ /* 0x010fe400078f08ff */
        /* <DEDUP_REMOVED lines=9> */
[C---:B------:R-:W-:Y:S02]  /*b560*/  IADD3 R14, R0.reuse, 0xc0, RZ ;  /* 0x000000c0000e7810 */ /* 0x040fe40007ffe0ff */
[----:B------:R-:W-:Y:S01]  /*b570*/  IADD3 R15, R0, 0xc8, RZ ;  /* 0x000000c8000f7810 */ /* 0x000fe20007ffe0ff */
[----:B------:R2:W-:Y:S01]  /*b580*/  @!P5 ST.E.64 [R4.64], R78 ;  /* 0x0000004e0400d985 */ /* 0x0005e2000c101b0c */
[----:B------:R-:W-:Y:S02]  /*b590*/  ISETP.GE.AND P6, PT, R14, c[0x0][0x3c8], PT ;  /* 0x0000f2000e007a0c */ /* 0x000fe40003fc6270 */
[----:B------:R-:W-:Y:S02]  /*b5a0*/  ISETP.GE.AND P5, PT, R15, c[0x0][0x3c8], PT ;  /* 0x0000f2000f007a0c */ /* 0x000fe40003fa6270 */
[----:B-1----:R-:W-:-:S02]  /*b5b0*/  @!P2 LEA.HI R7, R10, R10, RZ, 0x1 ;  /* 0x0000000a0a07a211 */ /* 0x002fc400078f08ff */
[----:B------:R-:W-:Y:S02]  /*b5c0*/  @!P1 LEA.HI R6, R11, R11, RZ, 0x1 ;  /* 0x0000000b0b069211 */ /* 0x000fe400078f08ff */
[----:B--2---:R-:W-:Y:S02]  /*b5d0*/  @!P4 LEA.HI R4, R8, R8, RZ, 0x1 ;  /* 0x000000080804c211 */ /* 0x004fe400078f08ff */
[----:B------:R-:W-:Y:S02]  /*b5e0*/  @!P3 LEA.HI R8, R9, R9, RZ, 0x1 ;  /* 0x000000090908b211 */ /* 0x000fe400078f08ff */
[----:B------:R-:W-:Y:S02]  /*b5f0*/  @!P0 LEA.HI R5, R12, R12, RZ, 0x1 ;  /* 0x0000000c0c058211 */ /* 0x000fe400078f08ff */
[----:B------:R-:W-:Y:S02]  /*b600*/  @!P4 LOP3.LUT R4, R4, 0xfffffffe, RZ, 0xc0, !PT ;  /* 0xfffffffe0404c812 */ /* 0x000fe400078ec0ff */
[----:B------:R-:W-:-:S02]  /*b610*/  @!P3 LOP3.LUT R8, R8, 0xfffffffe, RZ, 0xc0, !PT ;  /* 0xfffffffe0808b812 */ /* 0x000fc400078ec0ff */
[----:B------:R-:W-:Y:S01]  /*b620*/  @!P2 LOP3.LUT R7, R7, 0xfffffffe, RZ, 0xc0, !PT ;  /* 0xfffffffe0707a812 */ /* 0x000fe200078ec0ff */
[--C-:B------:R-:W-:Y:S01]  /*b630*/  @!P4 IMAD.WIDE R12, R4, 0x4, R2.reuse ;  /* 0x00000004040cc825 */ /* 0x100fe200078e0202 */
[----:B------:R-:W-:Y:S02]  /*b640*/  @!P1 LOP3.LUT R6, R6, 0xfffffffe, RZ, 0xc0, !PT ;  /* 0xfffffffe06069812 */ /* 0x000fe400078ec0ff */
        /* <DEDUP_REMOVED lines=20> */
[----:B------:R-:W-:Y:S02]  /*b790*/  ISETP.GE.AND P2, PT, R10, c[0x0][0x3c8], PT ;  /* 0x0000f2000a007a0c */ /* 0x000fe40003f46270 */
[----:B------:R-:W-:Y:S01]  /*b7a0*/  @!P5 LOP3.LUT R5, R5, 0xfffffffe, RZ, 0xc0, !PT ;  /* 0xfffffffe0505d812 */ /* 0x000fe200078ec0ff */
[----:B------:R-:W-:Y:S01]  /*b7b0*/  @!P6 IMAD.WIDE R6, R4, 0x4, R2 ;  /* 0x000000040406e825 */ /* 0x000fe200078e0202 */
[----:B------:R-:W-:-:S02]  /*b7c0*/  ISETP.GE.AND P1, PT, R11, c[0x0][0x3c8], PT ;  /* 0x0000f2000b007a0c */ /* 0x000fc40003f26270 */
[----:B------:R-:W-:Y:S01]  /*b7d0*/  ISETP.GE.AND P0, PT, R12, c[0x0][0x3c8], PT ;  /* 0x0000f2000c007a0c */ /* 0x000fe20003f06270 */
[----:B------:R-:W-:Y:S01]  /*b7e0*/  @!P5 IMAD.WIDE R4, R5, 0x4, R2 ;  /* 0x000000040504d825 */ /* 0x000fe200078e0202 */
[----:B------:R1:W-:Y:S01]  /*b7f0*/  @!P6 ST.E.64 [R6.64], R102 ;  /* 0x000000660600e985 */ /* 0x0003e2000c101b0c */
[----:B------:R-:W-:-:S03]  /*b800*/  IADD3 R0, R0, 0xf8, RZ ;  /* 0x000000f800007810 */ /* 0x000fc60007ffe0ff */
[----:B------:R2:W-:Y:S01]  /*b810*/  @!P5 ST.E.64 [R4.64], R106 ;  /* 0x0000006a0400d985 */ /* 0x0005e2000c101b0c */
[----:B-1----:R-:W-:-:S04]  /*b820*/  @!P2 LEA.HI R7, R10, R10, RZ, 0x1 ;  /* 0x0000000a0a07a211 */ /* 0x002fc800078f08ff */
        /* <DEDUP_REMOVED lines=17> */
[----:B------:R1:W-:Y:S04]  /*b940*/  @!P1 ST.E.64 [R6.64], R122 ;  /* 0x0000007a06009985 */ /* 0x0003e8000c101b0c */
[----:B------:R1:W-:Y:S01]  /*b950*/  @!P0 ST.E.64 [R4.64], R126 ;  /* 0x0000007e04008985 */ /* 0x0003e2000c101b0c */
[----:B------:R-:W-:-:S13]  /*b960*/  ISETP.GE.AND P0, PT, R0, c[0x0][0x3c8], PT ;  /* 0x0000f20000007a0c */ /* 0x000fda0003f06270 */
[----:B------:R-:W-:Y:S05]  /*b970*/  @P0 EXIT ;  /* 0x000000000000094d */ /* 0x000fea0003800000 */
[----:B------:R-:W-:-:S04]  /*b980*/  LEA.HI R0, R0, R0, RZ, 0x1 ;  /* 0x0000000000007211 */ /* 0x000fc800078f08ff */
[----:B------:R-:W-:-:S05]  /*b990*/  LOP3.LUT R0, R0, 0xfffffffe, RZ, 0xc0, !PT ;  /* 0xfffffffe00007812 */ /* 0x000fca00078ec0ff */
[----:B------:R-:W-:-:S05]  /*b9a0*/  IMAD.WIDE R2, R0, 0x4, R2 ;  /* 0x0000000400027825 */ /* 0x000fca00078e0202 */
[----:B------:R-:W-:Y:S01]  /*b9b0*/  ST.E.64 [R2.64], R130 ;  /* 0x0000008202007985 */ /* 0x000fe2000c101b0c */
[----:B------:R-:W-:Y:S05]  /*b9c0*/  EXIT ;  /* 0x000000000000794d */ /* 0x000fea0003800000 */
.L_x_9:
[----:B------:R-:W1:Y:S02]  /*b9d0*/  S2R R0, SR_TID.X ;  /* 0x0000000000007919 */ /* 0x000e640000002100 */
[----:B-1----:R-:W-:-:S13]  /*b9e0*/  ISETP.GT.AND P0, PT, R0, 0x7f, PT ;  /* 0x0000007f0000780c */ /* 0x002fda0003f04270 */
[----:B------:R-:W-:Y:S05]  /*b9f0*/  @P0 EXIT ;  /* 0x000000000000094d */ /* 0x000fea0003800000 */
[----:B------:R-:W1:Y:S01]  /*ba00*/  S2R R8, SR_CTAID.X ;  /* 0x0000000000087919 */ /* 0x000e620000002500 */
[----:B------:R-:W-:-:S05]  /*ba10*/  MOV R3, c[0x0][0x4e8] ;  /* 0x00013a0000037a02 */ /* 0x000fca0000000f00 */
[----:B------:R-:W-:Y:S01]  /*ba20*/  IMAD R2, R3, c[0x0][0x388], RZ ;  /* 0x0000e20003027a24 */ /* 0x000fe200078e02ff */
[----:B-1----:R-:W-:-:S04]  /*ba30*/  LEA R8, R8, R0, 0x7 ;  /* 0x0000000008087211 */ /* 0x002fc800078e38ff */
[----:B------:R-:W-:-:S13]  /*ba40*/  ISETP.GE.AND P0, PT, R8, R2, PT ;  /* 0x000000020800720c */ /* 0x000fda0003f06270 */
[----:B------:R-:W-:Y:S05]  /*ba50*/  @P0 EXIT ;  /* 0x000000000000094d */ /* 0x000fea0003800000 */
[----:B------:R-:W1:Y:S01]  /*ba60*/  S2R R7, SR_CTAID.Z ;  /* 0x0000000000077919 */ /* 0x000e620000002700 */
[----:B------:R-:W-:Y:S01]  /*ba70*/  USHF.R.S32.HI UR6, URZ, 0x1f, UR11 ;  /* 0x0000001f3f067899 */ /* 0x000fe2000801140b */
[----:B------:R-:W-:Y:S01]  /*ba80*/  ISETP.NE.AND P0, PT, R3, 0x1, PT ;  /* 0x000000010300780c */ /* 0x000fe20003f05270 */
[----:B------:R-:W-:Y:S01]  /*ba90*/  ULDC.64 UR4, c[0x0][0x4d0] ;  /* 0x0001340000047ab9 */ /* 0x000fe20000000a00 */
[----:B------:R-:W2:Y:S01]  /*baa0*/  S2R R9, SR_CTAID.Y ;  /* 0x0000000000097919 */ /* 0x000ea20000002600 */
[----:B------:R-:W-:Y:S01]  /*bab0*/  UIMAD UR6, UR6, UR4, URZ ;  /* 0x00000004060672a4 */ /* 0x000fe2000f8e023f */
[----:B------:R-:W-:Y:S01]  /*bac0*/  IADD3 R4, RZ, -UR11, RZ ;  /* 0x8000000bff047c10 */ /* 0x000fe2000fffe0ff */
[----:B------:R-:W-:Y:S01]  /*bad0*/  UIMAD.WIDE.U32 UR8, UR11, UR4, URZ ;  /* 0x000000040b0872a5 */ /* 0x000fe2000f8e003f */
[----:B------:R-:W-:Y:S01]  /*bae0*/  MOV R0, R8 ;  /* 0x0000000800007202 */ /* 0x000fe20000000f00 */
[----:B------:R-:W-:-:S04]  /*baf0*/  UIMAD UR4, UR11, UR5, UR6 ;  /* 0x000000050b0472a4 */ /* 0x000fc8000f8e0206 */
[----:B------:R-:W-:Y:S01]  /*bb00*/  UIADD3 UR4, UR9, UR4, URZ ;  /* 0x0000000409047290 */ /* 0x000fe2000fffe03f */
[----:B------:R-:W-:Y:S01]  /*bb10*/  MOV R3, UR9 ;  /* 0x0000000900037c02 */ /* 0x000fe20008000f00 */
[----:B------:R-:W-:-:S04]  /*bb20*/  @P0 IMAD.HI.U32 R5, R8, c[0x0][0x4ec], RZ ;  /* 0x00013b0008050a27 */ /* 0x000fc800078e00ff */
[----:B------:R-:W-:Y:S01]  /*bb30*/  IMAD.U32 R2, RZ, RZ, UR8 ;  /* 0x00000008ff027e24 */ /* 0x000fe2000f8e00ff */
[----:B------:R-:W-:Y:S01]  /*bb40*/  @P0 SHF.R.U32.HI R0, RZ, c[0x0][0x4f0], R5 ;  /* 0x00013c00ff000a19 */ /* 0x000fe20000011605 */
[----:B------:R-:W-:Y:S01]  /*bb50*/  IMAD.U32 R3, RZ, RZ, UR4 ;  /* 0x00000004ff037e24 */ /* 0x000fe2000f8e00ff */
[----:B-1----:R-:W-:-:S03]  /*bb60*/  SHF.R.S32.HI R6, RZ, 0x1f, R7 ;  /* 0x0000001fff067819 */ /* 0x002fc60000011407 */
[----:B------:R-:W-:-:S04]  /*bb70*/  IMAD.WIDE.U32 R2, R7, c[0x0][0x4d8], R2 ;  /* 0x0001360007027a25 */ /* 0x000fc800078e0002 */
[----:B------:R-:W-:Y:S02]  /*bb80*/  IMAD R6, R6, c[0x0][0x4d8], RZ ;  /* 0x0001360006067a24 */ /* 0x000fe400078e02ff */
[----:B--2---:R-:W-:Y:S02]  /*bb90*/  IMAD R4, R4, c[0x0][0x550], R9 ;  /* 0x0001540004047a24 */ /* 0x004fe400078e0209 */
[----:B------:R-:W-:Y:S01]  /*bba0*/  IMAD R5, R7, c[0x0][0x4dc], R6 ;  /* 0x0001370007057a24 */ /* 0x000fe200078e0206 */
[----:B------:R-:W-:Y:S02]  /*bbb0*/  IADD3 R7, -R0, RZ, RZ ;  /* 0x000000ff00077210 */ /* 0x000fe40007ffe1ff */
[----:B------:R-:W-:Y:S01]  /*bbc0*/  SHF.R.S32.HI R6, RZ, 0x1f, R4 ;  /* 0x0000001fff067819 */ /* 0x000fe20000011404 */
[----:B------:R-:W-:Y:S02]  /*bbd0*/  IMAD.IADD R3, R5, 0x1, R3 ;  /* 0x0000000105037824 */ /* 0x000fe400078e0203 */
[----:B------:R-:W-:Y:S01]  /*bbe0*/  IMAD R5, R7, c[0x0][0x4e8], R8 ;  /* 0x00013a0007057a24 */ /* 0x000fe200078e0208 */
[----:B------:R-:W-:Y:S01]  /*bbf0*/  SHF.R.S32.HI R7, RZ, 0x1f, R0 ;  /* 0x0000001fff077819 */ /* 0x000fe20000011400 */
[----:B------:R-:W-:-:S02]  /*bc00*/  IMAD R6, R6, c[0x0][0x4e0], RZ ;  /* 0x0001380006067a24 */ /* 0x000fc400078e02ff */
[----:B------:R-:W-:-:S04]  /*bc10*/  IMAD.WIDE.U32 R2, R4, c[0x0][0x4e0], R2 ;  /* 0x0001380004027a25 */ /* 0x000fc800078e0002 */
[----:B------:R-:W-:Y:S01]  /*bc20*/  IMAD R6, R4, c[0x0][0x4e4], R6 ;  /* 0x0001390004067a24 */ /* 0x000fe200078e0206 */
[----:B------:R-:W-:Y:S02]  /*bc30*/  SHF.R.S32.HI R4, RZ, 0x1f, R5 ;  /* 0x0000001fff047819 */ /* 0x000fe40000011405 */
[----:B------:R-:W-:-:S03]  /*bc40*/  IADD3 R2, P0, R0, R2, RZ ;  /* 0x0000000200027210 */ /* 0x000fc60007f1e0ff */
[----:B------:R-:W-:Y:S01]  /*bc50*/  IMAD R0, R4, c[0x0][0x4c8], RZ ;  /* 0x0001320004007a24 */ /* 0x000fe200078e02ff */
[----:B------:R-:W-:-:S03]  /*bc60*/  IADD3.X R3, R7, R3, R6, P0, !PT ;  /* 0x0000000307037210 */ /* 0x000fc600007fe406 */
[C---:B------:R-:W-:Y:S02]  /*bc70*/  IMAD R0, R5.reuse, c[0x0][0x4cc], R0 ;  /* 0x0001330005007a24 */ /* 0x040fe400078e0200 */
[----:B------:R-:W-:-:S05]  /*bc80*/  IMAD.WIDE.U32 R2, R5, c[0x0][0x4c8], R2 ;  /* 0x0001320005027a25 */ /* 0x000fca00078e0002 */
[----:B------:R-:W-:Y:S02]  /*bc90*/  IADD3 R0, R3, R0, RZ ;  /* 0x0000000003007210 */ /* 0x000fe40007ffe0ff */
[----:B------:R-:W-:-:S04]  /*bca0*/  LEA R4, P0, R2, c[0x0][0x4a8], 0x2 ;  /* 0x00012a0002047a11 */ /* 0x000fc800078010ff */
[----:B------:R-:W-:Y:S02]  /*bcb0*/  LEA.HI.X R5, R2, c[0x0][0x4ac], R0, 0x2, P0 ;  /* 0x00012b0002057a11 */ /* 0x000fe400000f1400 */
[----:B------:R-:W-:-:S05]  /*bcc0*/  MOV R0, 0xff800000 ;  /* 0xff80000000007802 */ /* 0x000fca0000000f00 */
[----:B------:R-:W-:Y:S01]  /*bcd0*/  STG.E [R4.64], R0 ;  /* 0x0000000004007986 */ /* 0x000fe2000c10190c */
[----:B------:R-:W-:Y:S05]  /*bce0*/  EXIT ;  /* 0x000000000000794d */ /* 0x000fea0003800000 */
.L_x_12:
[----:B------:R-:W-:-:S00]  /*bcf0*/  BRA `(.L_x_12) ;  /* 0xfffffff000007947 */ /* 0x000fc0000383ffff */
[----:B------:R-:W-:-:S00]  /*bd00*/  NOP ;  /* 0x0000000000007918 */ /* 0x000fc00000000000 */
[----:B------:R-:W-:-:S00]  /*bd10*/  NOP ;  /* 0x0000000000007918 */ /* 0x000fc00000000000 */
[----:B------:R-:W-:-:S00]  /*bd20*/  NOP ;  /* 0x0000000000007918 */ /* 0x000fc00000000000 */
[----:B------:R-:W-:-:S00]  /*bd30*/  NOP ;  /* 0x0000000000007918 */ /* 0x000fc00000000000 */
[----:B------:R-:W-:-:S00]  /*bd40*/  NOP ;  /* 0x0000000000007918 */ /* 0x000fc00000000000 */
[----:B------:R-:W-:-:S00]  /*bd50*/  NOP ;  /* 0x0000000000007918 */ /* 0x000fc00000000000 */
[----:B------:R-:W-:-:S00]  /*bd60*/  NOP ;  /* 0x0000000000007918 */ /* 0x000fc00000000000 */
[----:B------:R-:W-:-:S00]  /*bd70*/  NOP ;  /* 0x0000000000007918 */ /* 0x000fc00000000000 */
.L_x_3228:


//--------------------- .text._ZN7cutlass13device_kernelIN5flash19enable_sm80_to_sm89INS1_16FlashAttnFwdSm80INS1_25CollectiveMainloopFwdSm80ILi8ELi1ELb1EN4cute5tupleIJNS5_1CILi128EEENS7_ILi48EEENS7_ILi256EEEEEELi256ENS_6half_tEfNS_4arch4Sm80ELb0ELb0ELb0ELb1ELb1ELb0ELb1ELb1EEENS1_21CollectiveEpilogueFwdINS6_IJS8_SA_S9_EEENS6_IJNS7_ILi1EEESI_SI_EEESC_SE_Li256ELb1ELb1ELb1ELb0EEENS1_36VarlenDynamicPersistentTileSchedulerILi128ELi48ELi256ELi256ELb1ELb1ELb0ELb0ELb1ELb1EEEEEEEEEvNT_6ParamsE --------------------------
	.section	.text._ZN7cutlass13device_kernelIN5flash19enable_sm80_to_sm89INS1_16FlashAttnFwdSm80INS1_25CollectiveMainloopFwdSm80ILi8ELi1ELb1EN4cute5tupleIJNS5_1CILi128EEENS7_ILi48EEENS7_ILi256EEEEEELi256ENS_6half_tEfNS_4arch4Sm80ELb0ELb0ELb0ELb1ELb1ELb0ELb1ELb1EEENS1_21CollectiveEpilogueFwdINS6_IJS8_SA_S9_EEENS6_IJNS7_ILi1EEESI_SI_EEESC_SE_Li256ELb1ELb1ELb1ELb0EEENS1_36VarlenDynamicPersistentTileSchedulerILi128ELi48ELi256ELi256ELb1ELb1ELb0ELb0ELb1ELb1EEEEEEEEEvNT_6ParamsE,"ax",@progbits
	.sectioninfo	@"SHI_REGISTERS=255"
	.align	128
.text._ZN7cutlass13device_kernelIN5flash19enable_sm80_to_sm89INS1_16FlashAttnFwdSm80INS1_25CollectiveMainloopFwdSm80ILi8ELi1ELb1EN4cute5tupleIJNS5_1CILi128EEENS7_ILi48EEENS7_ILi256EEEEEELi256ENS_6half_tEfNS_4arch4Sm80ELb0ELb0ELb0ELb1ELb1ELb0ELb1ELb1EEENS1_21CollectiveEpilogueFwdINS6_IJS8_SA_S9_EEENS6_IJNS7_ILi1EEESI_SI_EEESC_SE_Li256ELb1ELb1ELb1ELb0EEENS1_36VarlenDynamicPersistentTileSchedulerILi128ELi48ELi256ELi256ELb1ELb1ELb0ELb0ELb1ELb1EEEEEEEEEvNT_6ParamsE:
        .type           _ZN7cutlass13device_kernelIN5flash19enable_sm80_to_sm89INS1_16FlashAttnFwdSm80INS1_25CollectiveMainloopFwdSm80ILi8ELi1ELb1EN4cute5tupleIJNS5_1CILi128EEENS7_ILi48EEENS7_ILi256EEEEEELi256ENS_6half_tEfNS_4arch4Sm80ELb0ELb0ELb0ELb1ELb1ELb0ELb1ELb1EEENS1_21CollectiveEpilogueFwdINS6_IJS8_SA_S9_EEENS6_IJNS7_ILi1EEESI_SI_EEESC_SE_Li256ELb1ELb1ELb1ELb0EEENS1_36VarlenDynamicPersistentTileSchedulerILi128ELi48ELi256ELi256ELb1ELb1ELb0ELb0ELb1ELb1EEEEEEEEEvNT_6ParamsE,@function
        .size           _ZN7cutlass13device_kernelIN5flash19enable_sm80_to_sm89INS1_16FlashAttnFwdSm80INS1_25CollectiveMainloopFwdSm80ILi8ELi1ELb1EN4cute5tupleIJNS5_1CILi128EEENS7_ILi48EEENS7_ILi256EEEEEELi256ENS_6half_tEfNS_4arch4Sm80ELb0ELb0ELb0ELb1ELb1ELb0ELb1ELb1EEENS1_21CollectiveEpilogueFwdINS6_IJS8_SA_S9_EEENS6_IJNS7_ILi1EEESI_SI_EEESC_SE_Li256ELb1ELb1ELb1ELb0EEENS1_36VarlenDynamicPersistentTileSchedulerILi128ELi48ELi256ELi256ELb1ELb1ELb0ELb0ELb1ELb1EEEEEEEEEvNT_6ParamsE,(.L_x_3229 - _ZN7cutlass13device_kernelIN5flash19enable_sm80_to_sm89INS1_16FlashAttnFwdSm80INS1_25CollectiveMainloopFwdSm80ILi8ELi1ELb1EN4cute5tupleIJNS5_1CILi128EEENS7_ILi48EEENS7_ILi256EEEEEELi256ENS_6half_tEfNS_4arch4Sm80ELb0ELb0ELb0ELb1ELb1ELb0ELb1ELb1EEENS1_21CollectiveEpilogueFwdINS6_IJS8_SA_S9_EEENS6_IJNS7_ILi1EEESI_SI_EEESC_SE_Li256ELb1ELb1ELb1ELb0EEENS1_36VarlenDynamicPersistentTileSchedulerILi128ELi48ELi256ELi256ELb1ELb1ELb0ELb0ELb1ELb1EEEEEEEEEvNT_6ParamsE)
        .other          _ZN7cutlass13device_kernelIN5flash19enable_sm80_to_sm89INS1_16FlashAttnFwdSm80INS1_25CollectiveMainloopFwdSm80ILi8ELi1ELb1EN4cute5tupleIJNS5_1CILi128EEENS7_ILi48EEENS7_ILi256EEEEEELi256ENS_6half_tEfNS_4arch4Sm80ELb0ELb0ELb0ELb1ELb1ELb0ELb1ELb1EEENS1_21CollectiveEpilogueFwdINS6_IJS8_SA_S9_EEENS6_IJNS7_ILi1EEESI_SI_EEESC_SE_Li256ELb1ELb1ELb1ELb0EEENS1_36VarlenDynamicPersistentTileSchedulerILi128ELi48ELi256ELi256ELb1ELb1ELb0ELb0ELb1ELb1EEEEEEEEEvNT_6ParamsE,@"STO_CUDA_ENTRY STV_DEFAULT"
_ZN7cutlass13device_kernelIN5flash19enable_sm80_to_sm89INS1_16FlashAttnFwdSm80INS1_25CollectiveMainloopFwdSm80ILi8ELi1ELb1EN4cute5tupleIJNS5_1CILi128EEENS7_ILi48EEENS7_ILi256EEEEEELi256ENS_6half_tEfNS_4arch4Sm80ELb0ELb0ELb0ELb1ELb1ELb0ELb1ELb1EEENS1_21CollectiveEpilogueFwdINS6_IJS8_SA_S9_EEENS6_IJNS7_ILi1EEESI_SI_EEESC_SE_Li256ELb1ELb1ELb1ELb0EEENS1_36VarlenDynamicPersistentTileSchedulerILi128ELi48ELi256ELi256ELb1ELb1ELb0ELb0ELb1ELb1EEEEEEEEEvNT_6ParamsE:
[----:B------:R-:W-:-:S03]  /*0000*/  MOV R1, c[0x0][0x28] ;  /* 0x00000a0000017a02 */ /* 0x000fc60000000f00 */
[----:B------:R-:W1:Y:S01]  /*0010*/  S2R R2, SR_TID.X ;  /* 0x0000000000027919 */ /* 0x000e620000002100 */
[----:B------:R-:W-:Y:S01]  /*0020*/  IADD3 R1, R1, -0x198, RZ ;  /* 0xfffffe6801017810 */ /* 0x000fe20007ffe0ff */
[----:B------:R-:W-:Y:S01]  /*0030*/  ULDC.64 UR6, c[0x0][0x118] ;  /* 0x0000460000067ab9 */ /* 0x000fe20000000a00 */
[----:B-1----:R-:W-:-:S05]  /*0040*/  SHF.R.U32.HI R0, RZ, 0x5, R2 ;  /* 0x00000005ff007819 */ /* 0x002fca0000011602 */
[----:B------:R-:W1:Y:S02]  /*0050*/  SHFL.IDX PT, R3, R0, RZ, 0x1f ;  /* 0x00001fff00037589 */ /* 0x000e6400000e0000 */
[----:B-1----:R-:W-:Y:S02]  /*0060*/  ISETP.NE.AND P0, PT, R3, RZ, PT ;  /* 0x000000ff0300720c */ /* 0x002fe40003f05270 */
[----:B------:R-:W-:Y:S11]  /*0070*/  STL [R1+0x180], R3 ;  /* 0x0001800301007387 */ /* 0x000ff60000100800 */
[----:B------:R-:W-:Y:S06]  /*0080*/  @P0 BAR.SYNC.DEFER_BLOCKING 0x5, 0x100 ;  /* 0x0144000000000b1d */ /* 0x000fec0000010000 */
[----:B------:R-:W1:Y:S04]  /*0090*/  @P0 LDS.128 R4, [0x1a080] ;  /* 0x01a08000ff040984 */ /* 0x000e680000000c00 */
[----:B-1----:R1:W-:Y:S04]  /*00a0*/  @P0 STL.64 [R1+0x48], R4 ;  /* 0x0000480401000387 */ /* 0x0023e80000100a00 */
[----:B------:R1:W-:Y:S04]  /*00b0*/  @P0 STL.64 [R1+0x50], R6 ;  /* 0x0000500601000387 */ /* 0x0003e80000100a00 */
[----:B------:R-:W-:Y:S06]  /*00c0*/  @P0 BAR.ARV 0x4, 0x100 ;  /* 0x0104000000000b1d */ /* 0x000fec0000002000 */
[----:B------:R-:W-:Y:S05]  /*00d0*/  @P0 BRA `(.L_x_13) ;  /* 0x00000b1000000947 */ /* 0x000fea0003800000 */
[----:B------:R-:W-:Y:S01]  /*00e0*/  LOP3.LUT R14, R2, 0x1f, RZ, 0xc0, !PT ;  /* 0x0000001f020e7812 */ /* 0x000fe200078ec0ff */
[----:B------:R-:W-:Y:S01]  /*00f0*/  CS2R R8, SRZ ;  /* 0x0000000000087805 */ /* 0x000fe2000001ff00 */
[----:B-1----:R-:W-:-:S02]  /*0100*/  IMAD.MOV.U32 R7, RZ, RZ, RZ ;  /* 0x000000ffff077224 */ /* 0x002fc400078e00ff */
[----:B------:R-:W-:-:S04]  /*0110*/  ISETP.NE.AND P6, PT, R14, 0x1f, PT ;  /* 0x0000001f0e00780c */ /* 0x000fc80003fc5270 */
[----:B------:R-:W-:-:S13]  /*0120*/  ISETP.GE.OR P0, PT, R14, c[0x0][0x53c], !P6 ;  /* 0x00014f000e007a0c */ /* 0x000fda0007706670 */
[----:B------:R-:W-:Y:S02]  /*0130*/  @!P0 IMAD.MOV.U32 R4, RZ, RZ, 0x4 ;  /* 0x00000004ff048424 */ /* 0x000fe400078e00ff */
[----:B------:R-:W-:Y:S02]  /*0140*/  @!P0 IMAD.MOV.U32 R2, RZ, RZ, 0x4 ;  /* 0x00000004ff028424 */ /* 0x000fe400078e00ff */
[----:B------:R-:W-:-:S04]  /*0150*/  @!P0 IMAD.WIDE.U32 R4, R14, R4, c[0x0][0x580] ;  /* 0x000160000e048625 */ /* 0x000fc800078e0004 */
[C---:B------:R-:W-:Y:S01]  /*0160*/  @!P0 IMAD.WIDE.U32 R2, R14.reuse, R2, c[0x0][0x578] ;  /* 0x00015e000e028625 */ /* 0x040fe200078e0002 */
[----:B------:R-:W2:Y:S04]  /*0170*/  @!P0 LDG.E R8, [R4.64] ;  /* 0x0000000604088981 */ /* 0x000ea8000c1e1900 */
[----:B------:R-:W2:Y:S01]  /*0180*/  @!P0 LDG.E R7, [R2.64] ;  /* 0x0000000602078981 */ /* 0x000ea2000c1e1900 */
[C---:B------:R-:W-:Y:S01]  /*0190*/  ISETP.NE.AND P5, PT, R14.reuse, RZ, PT ;  /* 0x000000ff0e00720c */ /* 0x040fe20003fa5270 */
[----:B------:R-:W1:Y:S01]  /*01a0*/  S2UR UR4, SR_CTAID.X ;  /* 0x00000000000479c3 */ /* 0x000e620000002500 */
[C---:B------:R-:W-:Y:S02]  /*01b0*/  ISETP.GE.U32.AND P4, PT, R14.reuse, 0x2, PT ;  /* 0x000000020e00780c */ /* 0x040fe40003f86070 */
[----:B------:R-:W-:-:S02]  /*01c0*/  ISETP.GE.U32.AND P3, PT, R14, 0x4, PT ;  /* 0x000000040e00780c */ /* 0x000fc40003f66070 */
[C---:B------:R-:W-:Y:S02]  /*01d0*/  ISETP.GE.U32.AND P2, PT, R14.reuse, 0x8, PT ;  /* 0x000000080e00780c */ /* 0x040fe40003f46070 */
[----:B------:R-:W-:Y:S01]  /*01e0*/  ISETP.GE.U32.AND P1, PT, R14, 0x10, PT ;  /* 0x000000100e00780c */ /* 0x000fe20003f26070 */
[----:B--2---:R-:W-:-:S05]  /*01f0*/  IMAD R4, R8, R7, RZ ;  /* 0x0000000708047224 */ /* 0x004fca00078e02ff */
[----:B------:R-:W2:Y:S02]  /*0200*/  SHFL.UP PT, R0, R4, 0x1, RZ ;  /* 0x0420000004007989 */ /* 0x000ea400000e00ff */
[----:B--2---:R-:W-:-:S05]  /*0210*/  SEL R0, R0, RZ, P5 ;  /* 0x000000ff00007207 */ /* 0x004fca0002800000 */
[----:B------:R-:W-:-:S05]  /*0220*/  IMAD.IADD R4, R4, 0x1, R0 ;  /* 0x0000000104047824 */ /* 0x000fca00078e0200 */
        /* <DEDUP_REMOVED lines=12> */
[----:B------:R-:W2:Y:S02]  /*02f0*/  SHFL.IDX PT, R6, R4, 0x1f, 0x1f ;  /* 0x03e01f0004067f89 */ /* 0x000ea400000e0000 */
[----:B--2---:R-:W-:-:S04]  /*0300*/  IMAD R6, R6, c[0x0][0x538], RZ ;  /* 0x00014e0006067a24 */ /* 0x004fc800078e02ff */
[----:B------:R-:W-:Y:S01]  /*0310*/  IMAD.MOV.U32 R0, RZ, RZ, R6 ;  /* 0x000000ffff007224 */ /* 0x000fe200078e0006 */
[----:B-1----:R-:W-:-:S13]  /*0320*/  ISETP.GT.AND P0, PT, R6, UR4, PT ;  /* 0x0000000406007c0c */ /* 0x002fda000bf04270 */
[----:B------:R-:W-:Y:S05]  /*0330*/  @P0 BRA `(.L_x_14) ;  /* 0x0000027000000947 */ /* 0x000fea0003800000 */
[----:B------:R-:W-:Y:S02]  /*0340*/  MOV R6, R0 ;  /* 0x0000000000067202 */ /* 0x000fe40000000f00 */
[----:B------:R-:W-:-:S04]  /*0350*/  MOV R9, RZ ;  /* 0x000000ff00097202 */ /* 0x000fc80000000f00 */
.L_x_18:
[----:B------:R-:W-:-:S04]  /*0360*/  IADD3 R0, R9, 0x1f, RZ ;  /* 0x0000001f09007810 */ /* 0x000fc80007ffe0ff */
[----:B------:R-:W-:-:S13]  /*0370*/  ISETP.GE.AND P0, PT, R0, c[0x0][0x53c], PT ;  /* 0x00014f0000007a0c */ /* 0x000fda0003f06270 */
[----:B------:R-:W-:Y:S05]  /*0380*/  @P0 BRA `(.L_x_15) ;  /* 0x0000078000000947 */ /* 0x000fea0003800000 */
[----:B------:R-:W-:Y:S01]  /*0390*/  MOV R9, R0 ;  /* 0x0000000000097202 */ /* 0x000fe20000000f00 */
[----:B------:R-:W-:Y:S01]  /*03a0*/  IMAD.MOV.U32 R7, RZ, RZ, RZ ;  /* 0x000000ffff077224 */ /* 0x000fe200078e00ff */
[----:B------:R-:W-:Y:S02]  /*03b0*/  MOV R8, RZ ;  /* 0x000000ff00087202 */ /* 0x000fe40000000f00 */
[----:B------:R-:W-:-:S04]  /*03c0*/  IADD3 R0, R14, R9, RZ ;  /* 0x000000090e007210 */ /* 0x000fc80007ffe0ff */
[----:B------:R-:W-:-:S13]  /*03d0*/  ISETP.GE.OR P0, PT, R0, c[0x0][0x53c], !P6 ;  /* 0x00014f0000007a0c */ /* 0x000fda0007706670 */
[----:B------:R-:W-:Y:S01]  /*03e0*/  @!P0 MOV R2, 0x4 ;  /* 0x0000000400028802 */ /* 0x000fe20000000f00 */
[----:B------:R-:W-:-:S04]  /*03f0*/  @!P0 IMAD.MOV.U32 R3, RZ, RZ, 0x4 ;  /* 0x00000004ff038424 */ /* 0x000fc800078e00ff */
[----:B------:R-:W-:-:S04]  /*0400*/  @!P0 IMAD.WIDE R4, R0, R2, c[0x0][0x580] ;  /* 0x0001600000048625 */ /* 0x000fc800078e0202 */
[----:B------:R-:W-:Y:S01]  /*0410*/  @!P0 IMAD.WIDE R2, R0, R3, c[0x0][0x578] ;  /* 0x00015e0000028625 */ /* 0x000fe200078e0203 */
[----:B------:R-:W2:Y:S04]  /*0420*/  @!P0 LDG.E R8, [R4.64] ;  /* 0x0000000604088981 */ /* 0x000ea8000c1e1900 */
[----:B------:R-:W2:Y:S02]  /*0430*/  @!P0 LDG.E R7, [R2.64] ;  /* 0x0000000602078981 */ /* 0x000ea4000c1e1900 */
[----:B--2---:R-:W-:Y:S01]  /*0440*/  IMAD R5, R8, R7, RZ ;  /* 0x0000000708057224 */ /* 0x004fe200078e02ff */
[----:B------:R-:W-:Y:S05]  /*0450*/  BRA.DIV ~URZ, `(.L_x_16) ;  /* 0x0000ee327f007947 */ /* 0x000fea000b800000 */
[----:B------:R1:W2:Y:S02]  /*0460*/  SHFL.UP PT, R0, R5, 0x1, RZ ;  /* 0x0420000005007989 */ /* 0x0002a400000e00ff */
.L_x_115:
[----:B--2---:R-:W-:-:S04]  /*0470*/  SEL R0, R0, RZ, P5 ;  /* 0x000000ff00007207 */ /* 0x004fc80002800000 */
[----:B-1----:R-:W-:Y:S01]  /*0480*/  IADD3 R5, R5, R0, RZ ;  /* 0x0000000005057210 */ /* 0x002fe20007ffe0ff */
[----:B------:R-:W-:Y:S05]  /*0490*/  BRA.DIV ~URZ, `(.L_x_17) ;  /* 0x0000ee527f007947 */ /* 0x000fea000b800000 */
[----:B------:R-:W1:Y:S02]  /*04a0*/  SHFL.UP PT, R0, R5, 0x2, RZ ;  /* 0x0440000005007989 */ /* 0x000e6400000e00ff */
[----:B-1----:R-:W-:-:S05]  /*04b0*/  SEL R0, R0, RZ, P4 ;  /* 0x000000ff00007207 */ /* 0x002fca0002000000 */
[----:B------:R-:W-:-:S05]  /*04c0*/  IMAD.IADD R0, R5, 0x1, R0 ;  /* 0x0000000105007824 */ /* 0x000fca00078e0200 */
        /* <DEDUP_REMOVED lines=9> */
[----:B------:R1:W2:Y:S02]  /*0560*/  SHFL.IDX PT, R0, R4, 0x1f, 0x1f ;  /* 0x03e01f0004007f89 */ /* 0x0002a400000e0000 */
.L_x_116:
[----:B--2---:R-:W-:-:S05]  /*0570*/  IMAD R0, R0, c[0x0][0x538], RZ ;  /* 0x00014e0000007a24 */ /* 0x004fca00078e02ff */
[----:B------:R-:W-:-:S04]  /*0580*/  IADD3 R6, R0, R6, RZ ;  /* 0x0000000600067210 */ /* 0x000fc80007ffe0ff */
[----:B------:R-:W-:-:S13]  /*0590*/  ISETP.GT.AND P0, PT, R6, UR4, PT ;  /* 0x0000000406007c0c */ /* 0x000fda000bf04270 */
[----:B-1----:R-:W-:Y:S05]  /*05a0*/  @!P0 BRA `(.L_x_18) ;  /* 0xfffffdb000008947 */ /* 0x002fea000383ffff */
.L_x_14:
[----:B------:R-:W-:-:S05]  /*05b0*/  IADD3 R12, -R0, R6, RZ ;  /* 0x00000006000c7210 */ /* 0x000fca0007ffe1ff */
[----:B------:R-:W-:-:S05]  /*05c0*/  IMAD R0, R4, c[0x0][0x538], R12 ;  /* 0x00014e0004007a24 */ /* 0x000fca00078e020c */
[----:B------:R-:W-:Y:S01]  /*05d0*/  ISETP.GT.AND P0, PT, R0, UR4, PT ;  /* 0x0000000400007c0c */ /* 0x000fe2000bf04270 */
[----:B------:R-:W-:-:S12]  /*05e0*/  BRA.DIV ~URZ, `(.L_x_19) ;  /* 0x0000eeb27f007947 */ /* 0x000fd8000b800000 */
[----:B------:R-:W-:-:S04]  /*05f0*/  VOTE.ANY R5, PT, !P0 ;  /* 0x0000000000057806 */ /* 0x000fc800040e0100 */
.L_x_117:
[----:B------:R1:W2:Y:S01]  /*0600*/  POPC R13, R5 ;  /* 0x00000005000d7309 */ /* 0x0002a20000000000 */
[----:B------:R-:W-:Y:S05]  /*0610*/  BRA.DIV ~URZ, `(.L_x_20) ;  /* 0x0000eed27f007947 */ /* 0x000fea000b800000 */
[----:B--2---:R2:W3:Y:S01]  /*0620*/  SHFL.IDX PT, R11, R8, R13, 0x1f ;  /* 0x00001f0d080b7589 */ /* 0x0044e200000e0000 */
[----:B------:R-:W-:-:S03]  /*0630*/  MOV R6, RZ ;  /* 0x000000ff00067202 */ /* 0x000fc60000000f00 */
[----:B------:R2:W4:Y:S04]  /*0640*/  SHFL.IDX PT, R10, R7, R13, 0x1f ;  /* 0x00001f0d070a7589 */ /* 0x00052800000e0000 */
.L_x_118:
[----:B------:R-:W-:Y:S01]  /*0650*/  ISETP.NE.AND P0, PT, R5, RZ, PT ;  /* 0x000000ff0500720c */ /* 0x000fe20003f05270 */
[----:B------:R-:W-:-:S12]  /*0660*/  BSSY B0, `(.L_x_21) ;  /* 0x0000005000007945 */ /* 0x000fd80003800000 */
[----:B------:R-:W-:Y:S05]  /*0670*/  @!P0 BRA `(.L_x_22) ;  /* 0x0000003000008947 */ /* 0x000fea0003800000 */
[----:B------:R-:W-:Y:S01]  /*0680*/  IADD3 R3, R13, -0x1, RZ ;  /* 0xffffffff0d037810 */ /* 0x000fe20007ffe0ff */
[----:B------:R-:W-:Y:S05]  /*0690*/  BRA.DIV ~URZ, `(.L_x_23) ;  /* 0x0000ef327f007947 */ /* 0x000fea000b800000 */
[----:B------:R1:W2:Y:S02]  /*06a0*/  SHFL.IDX PT, R6, R4, R3, 0x1f ;  /* 0x00001f0304067589 */ /* 0x0002a400000e0000 */
.L_x_22:
[----:B------:R-:W-:Y:S05]  /*06b0*/  BSYNC B0 ;  /* 0x0000000000007941 */ /* 0x000fea0003800000 */
.L_x_21:
[----:B---3--:R-:W-:Y:S01]  /*06c0*/  IABS R0, R11 ;  /* 0x0000000b00007213 */ /* 0x008fe20000000000 */
[----:B-12---:R-:W-:-:S04]  /*06d0*/  IMAD R4, R6, c[0x0][0x538], R12 ;  /* 0x00014e0006047a24 */ /* 0x006fc800078e020c */
[----:B------:R-:W-:Y:S01]  /*06e0*/  IMAD.MOV.U32 R5, RZ, RZ, R0 ;  /* 0x000000ffff057224 */ /* 0x000fe200078e0000 */
[----:B----4-:R-:W-:Y:S01]  /*06f0*/  IABS R0, R10 ;  /* 0x0000000a00007213 */ /* 0x010fe20000000000 */
[----:B------:R1:W-:Y:S01]  /*0700*/  STL [R1+0x48], R4 ;  /* 0x0000480401007387 */ /* 0x0003e20000100800 */
[----:B------:R-:W-:Y:S01]  /*0710*/  IADD3 R12, -R4, UR4, RZ ;  /* 0x00000004040c7c10 */ /* 0x000fe2000fffe1ff */
[----:B------:R-:W2:Y:S02]  /*0720*/  I2F.RP R2, R5 ;  /* 0x0000000500027306 */ /* 0x000ea40000209400 */
[----:B------:R-:W-:Y:S01]  /*0730*/  IMAD.MOV.U32 R7, RZ, RZ, R0 ;  /* 0x000000ffff077224 */ /* 0x000fe200078e0000 */
[----:B------:R-:W-:Y:S02]  /*0740*/  IABS R6, R12 ;  /* 0x0000000c00067213 */ /* 0x000fe40000000000 */
[----:B------:R-:W-:-:S03]  /*0750*/  IABS R0, R11 ;  /* 0x0000000b00007213 */ /* 0x000fc60000000000 */
[----:B------:R-:W-:Y:S01]  /*0760*/  I2F.RP R8, R7 ;  /* 0x0000000700087306 */ /* 0x000fe20000209400 */
[----:B------:R-:W-:-:S07]  /*0770*/  IADD3 R0, RZ, -R0, RZ ;  /* 0x80000000ff007210 */ /* 0x000fce0007ffe0ff */
[----:B--2---:R-:W2:Y:S02]  /*0780*/  MUFU.RCP R2, R2 ;  /* 0x0000000200027308 */ /* 0x004ea40000001000 */
[----:B--2---:R-:W-:-:S06]  /*0790*/  IADD3 R2, R2, 0xffffffe, RZ ;  /* 0x0ffffffe02027810 */ /* 0x004fcc0007ffe0ff */
[----:B------:R-:W2:Y:S02]  /*07a0*/  F2I.FTZ.U32.TRUNC.NTZ R3, R2 ;  /* 0x0000000200037305 */ /* 0x000ea4000021f000 */
[----:B--2---:R-:W-:-:S04]  /*07b0*/  IMAD.MOV R2, RZ, RZ, -R3 ;  /* 0x000000ffff027224 */ /* 0x004fc800078e0a03 */
[----:B-1----:R-:W-:Y:S02]  /*07c0*/  IMAD R4, R2, R5, RZ ;  /* 0x0000000502047224 */ /* 0x002fe400078e02ff */
[----:B------:R-:W-:-:S04]  /*07d0*/  IMAD.MOV.U32 R2, RZ, RZ, RZ ;  /* 0x000000ffff027224 */ /* 0x000fc800078e00ff */
[----:B------:R-:W-:-:S04]  /*07e0*/  IMAD.HI.U32 R2, R3, R4, R2 ;  /* 0x0000000403027227 */ /* 0x000fc800078e0002 */
[----:B------:R-:W-:-:S04]  /*07f0*/  IMAD.MOV.U32 R3, RZ, RZ, R6 ;  /* 0x000000ffff037224 */ /* 0x000fc800078e0006 */
[----:B------:R-:W-:-:S04]  /*0800*/  IMAD.HI.U32 R2, R2, R3, RZ ;  /* 0x0000000302027227 */ /* 0x000fc800078e00ff */
[----:B------:R-:W-:Y:S02]  /*0810*/  IMAD R0, R2, R0, R3 ;  /* 0x0000000002007224 */ /* 0x000fe400078e0203 */
[----:B------:R-:W1:Y:S03]  /*0820*/  MUFU.RCP R3, R8 ;  /* 0x0000000800037308 */ /* 0x000e660000001000 */
[----:B------:R-:W-:Y:S02]  /*0830*/  ISETP.GT.U32.AND P1, PT, R5, R0, PT ;  /* 0x000000000500720c */ /* 0x000fe40003f24070 */
[----:B-1----:R-:W-:-:S11]  /*0840*/  IADD3 R3, R3, 0xffffffe, RZ ;  /* 0x0ffffffe03037810 */ /* 0x002fd60007ffe0ff */
[----:B------:R-:W-:Y:S01]  /*0850*/  @!P1 IMAD.IADD R0, R0, 0x1, -R5 ;  /* 0x0000000100009824 */ /* 0x000fe200078e0a05 */
[----:B------:R-:W-:Y:S02]  /*0860*/  @!P1 IADD3 R2, R2, 0x1, RZ ;  /* 0x0000000102029810 */ /* 0x000fe40007ffe0ff */
[----:B------:R-:W-:Y:S01]  /*0870*/  ISETP.NE.AND P1, PT, R11, RZ, PT ;  /* 0x000000ff0b00720c */ /* 0x000fe20003f25270 */
[----:B------:R-:W1:Y:S01]  /*0880*/  F2I.FTZ.U32.TRUNC.NTZ R3, R3 ;  /* 0x0000000300037305 */ /* 0x000e62000021f000 */
[----:B------:R-:W-:Y:S02]  /*0890*/  ISETP.GE.U32.AND P2, PT, R0, R5, PT ;  /* 0x000000050000720c */ /* 0x000fe40003f46070 */
[----:B------:R-:W-:-:S04]  /*08a0*/  LOP3.LUT R0, R12, R11, RZ, 0x3c, !PT ;  /* 0x0000000b0c007212 */ /* 0x000fc800078e3cff */
[----:B------:R-:W-:-:S07]  /*08b0*/  ISETP.GE.AND P0, PT, R0, RZ, PT ;  /* 0x000000ff0000720c */ /* 0x000fce0003f06270 */
[----:B------:R-:W-:Y:S02]  /*08c0*/  @P2 IADD3 R2, R2, 0x1, RZ ;  /* 0x0000000102022810 */ /* 0x000fe40007ffe0ff */
[----:B-1----:R-:W-:-:S03]  /*08d0*/  IADD3 R0, RZ, -R3, RZ ;  /* 0x80000003ff007210 */ /* 0x002fc60007ffe0ff */
[----:B------:R-:W-:Y:S02]  /*08e0*/  IMAD.MOV.U32 R4, RZ, RZ, R2 ;  /* 0x000000ffff047224 */ /* 0x000fe400078e0002 */
[----:B------:R-:W-:Y:S01]  /*08f0*/  IMAD.MOV.U32 R2, RZ, RZ, R0 ;  /* 0x000000ffff027224 */ /* 0x000fe200078e0000 */
[----:B------:R-:W-:Y:S01]  /*0900*/  IABS R0, R10 ;  /* 0x0000000a00007213 */ /* 0x000fe20000000000 */
[----:B------:R-:W-:Y:S01]  /*0910*/  @!P0 IMAD.MOV R4, RZ, RZ, -R4 ;  /* 0x000000ffff048224 */ /* 0x000fe200078e0a04 */
[----:B------:R-:W-:Y:S01]  /*0920*/  @!P1 LOP3.LUT R4, RZ, R11, RZ, 0x33, !PT ;  /* 0x0000000bff049212 */ /* 0x000fe200078e33ff */
[----:B------:R-:W-:Y:S01]  /*0930*/  IMAD R5, R2, R7, RZ ;  /* 0x0000000702057224 */ /* 0x000fe200078e02ff */
[----:B------:R-:W-:Y:S01]  /*0940*/  MOV R2, RZ ;  /* 0x000000ff00027202 */ /* 0x000fe20000000f00 */
[----:B------:R-:W-:Y:S01]  /*0950*/  IMAD.MOV R6, RZ, RZ, -R0 ;  /* 0x000000ffff067224 */ /* 0x000fe200078e0a00 */
[----:B------:R-:W-:-:S03]  /*0960*/  IABS R8, R4 ;  /* 0x0000000400087213 */ /* 0x000fc60000000000 */
[----:B------:R-:W-:-:S04]  /*0970*/  IMAD.HI.U32 R0, R3, R5, R2 ;  /* 0x0000000503007227 */ /* 0x000fc800078e0002 */
[----:B------:R-:W-:Y:S02]  /*0980*/  IMAD.MOV.U32 R2, RZ, RZ, R8 ;  /* 0x000000ffff027224 */ /* 0x000fe400078e0008 */
[----:B------:R-:W-:Y:S02]  /*0990*/  IMAD.MOV.U32 R3, RZ, RZ, R6 ;  /* 0x000000ffff037224 */ /* 0x000fe400078e0006 */
[----:B------:R-:W-:-:S04]  /*09a0*/  IMAD.HI.U32 R0, R0, R2, RZ ;  /* 0x0000000200007227 */ /* 0x000fc800078e00ff */
[----:B------:R-:W-:Y:S02]  /*09b0*/  IMAD R2, R0, R3, R2 ;  /* 0x0000000300027224 */ /* 0x000fe400078e0202 */
[----:B------:R-:W-:-:S03]  /*09c0*/  IMAD R3, R4, R11, RZ ;  /* 0x0000000b04037224 */ /* 0x000fc600078e02ff */
[----:B------:R-:W-:Y:S02]  /*09d0*/  ISETP.GT.U32.AND P1, PT, R7, R2, PT ;  /* 0x000000020700720c */ /* 0x000fe40003f24070 */
[----:B------:R-:W-:-:S11]  /*09e0*/  IADD3 R3, R12, -R3, RZ ;  /* 0x800000030c037210 */ /* 0x000fd60007ffe0ff */
[----:B------:R-:W-:Y:S01]  /*09f0*/  @!P1 IMAD.IADD R2, R2, 0x1, -R7 ;  /* 0x0000000102029824 */ /* 0x000fe200078e0a07 */
[----:B------:R-:W-:Y:S02]  /*0a00*/  @!P1 IADD3 R0, R0, 0x1, RZ ;  /* 0x0000000100009810 */ /* 0x000fe40007ffe0ff */
[----:B------:R-:W-:Y:S02]  /*0a10*/  ISETP.NE.AND P1, PT, R10, RZ, PT ;  /* 0x000000ff0a00720c */ /* 0x000fe40003f25270 */
[----:B------:R-:W-:Y:S02]  /*0a20*/  ISETP.GE.U32.AND P2, PT, R2, R7, PT ;  /* 0x000000070200720c */ /* 0x000fe40003f46070 */
[----:B------:R-:W-:-:S04]  /*0a30*/  LOP3.LUT R2, R4, R10, RZ, 0x3c, !PT ;  /* 0x0000000a04027212 */ /* 0x000fc800078e3cff */
[----:B------:R-:W-:-:S07]  /*0a40*/  ISETP.GE.AND P0, PT, R2, RZ, PT ;  /* 0x000000ff0200720c */ /* 0x000fce0003f06270 */
[----:B------:R-:W-:-:S06]  /*0a50*/  @P2 IADD3 R0, R0, 0x1, RZ ;  /* 0x0000000100002810 */ /* 0x000fcc0007ffe0ff */
[----:B------:R-:W-:Y:S02]  /*0a60*/  @!P0 IADD3 R0, -R0, RZ, RZ ;  /* 0x000000ff00008210 */ /* 0x000fe40007ffe1ff */
[----:B------:R-:W-:-:S05]  /*0a70*/  @!P1 LOP3.LUT R0, RZ, R10, RZ, 0x33, !PT ;  /* 0x0000000aff009212 */ /* 0x000fca00078e33ff */
[--C-:B------:R-:W-:Y:S02]  /*0a80*/  IMAD.MOV R2, RZ, RZ, -R0.reuse ;  /* 0x000000ffff027224 */ /* 0x100fe400078e0a00 */
[C---:B------:R-:W-:Y:S02]  /*0a90*/  IMAD R0, R10.reuse, 0x1000000, R0 ;  /* 0x010000000a007824 */ /* 0x040fe400078e0200 */
[----:B------:R-:W-:Y:S02]  /*0aa0*/  IMAD R2, R10, R2, R4 ;  /* 0x000000020a027224 */ /* 0x000fe400078e0204 */
[----:B------:R-:W-:Y:S02]  /*0ab0*/  IMAD.IADD R4, R13, 0x1, R9 ;  /* 0x000000010d047824 */ /* 0x000fe400078e0209 */
[----:B------:R-:W-:-:S03]  /*0ac0*/  IMAD R0, R2, 0x10000, R0 ;  /* 0x0001000002007824 */ /* 0x000fc600078e0200 */
[----:B------:R1:W-:Y:S04]  /*0ad0*/  STL [R1+0x54], R4 ;  /* 0x0000540401007387 */ /* 0x0003e80000100800 */
[----:B------:R1:W-:Y:S04]  /*0ae0*/  STL [R1+0x50], R0 ;  /* 0x0000500001007387 */ /* 0x0003e80000100800 */
[----:B------:R1:W-:Y:S01]  /*0af0*/  STL [R1+0x4c], R3 ;  /* 0x00004c0301007387 */ /* 0x0003e20000100800 */
[----:B------:R-:W-:Y:S05]  /*0b00*/  BRA `(.L_x_24) ;  /* 0x0000006000007947 */ /* 0x000fea0003800000 */
.L_x_15:
[----:B------:R-:W-:Y:S01]  /*0b10*/  MOV R0, UR4 ;  /* 0x0000000400007c02 */ /* 0x000fe20008000f00 */
[----:B------:R-:W-:Y:S04]  /*0b20*/  STL [R1+0x4c], RZ ;  /* 0x00004cff01007387 */ /* 0x000fe80000100800 */
[----:B------:R-:W-:Y:S04]  /*0b30*/  STL [R1+0x50], RZ ;  /* 0x000050ff01007387 */ /* 0x000fe80000100800 */
[----:B------:R1:W-:Y:S02]  /*0b40*/  STL [R1+0x48], R0 ;  /* 0x0000480001007387 */ /* 0x0003e40000100800 */
[----:B-1----:R-:W-:-:S05]  /*0b50*/  MOV R0, c[0x0][0x53c] ;  /* 0x00014f0000007a02 */ /* 0x002fca0000000f00 */
[----:B------:R1:W-:Y:S02]  /*0b60*/  STL [R1+0x54], R0 ;  /* 0x0000540001007387 */ /* 0x0003e40000100800 */
.L_x_24:
[----:B-1----:R-:W2:Y:S04]  /*0b70*/  LDL R4, [R1+0x48] ;  /* 0x0000480001047983 */ /* 0x002ea80000100800 */
[----:B------:R-:W2:Y:S04]  /*0b80*/  LDL R5, [R1+0x4c] ;  /* 0x00004c0001057983 */ /* 0x000ea80000100800 */
[----:B------:R-:W2:Y:S04]  /*0b90*/  LDL R6, [R1+0x50] ;  /* 0x0000500001067983 */ /* 0x000ea80000100800 */
[----:B------:R-:W2:Y:S01]  /*0ba0*/  LDL R7, [R1+0x54] ;  /* 0x0000540001077983 */ /* 0x000ea20000100800 */
[----:B------:R-:W-:Y:S01]  /*0bb0*/  ISETP.NE.AND P0, PT, R14, RZ, PT ;  /* 0x000000ff0e00720c */ /* 0x000fe20003f05270 */
[----:B------:R-:W-:-:S12]  /*0bc0*/  WARPSYNC 0xffffffff ;  /* 0xffffffff00007948 */ /* 0x000fd80003800000 */
[----:B--2---:R1:W-:Y:S04]  /*0bd0*/  @!P0 STS.128 [0x1a080], R4 ;  /* 0x01a08004ff008388 */ /* 0x0043e80000000c00 */
[----:B------:R-:W-:Y:S06]  /*0be0*/  BAR.ARV 0x5, 0x100 ;  /* 0x0144000000007b1d */ /* 0x000fec0000002000 */
.L_x_13:
[----:B------:R-:W2:Y:S02]  /*0bf0*/  LDL R0, [R1+0x54] ;  /* 0x0000540001007983 */ /* 0x000ea40000100800 */
[----:B--2---:R-:W-:-:S13]  /*0c00*/  ISETP.GE.AND P0, PT, R0, c[0x0][0x53c], PT ;  /* 0x00014f0000007a0c */ /* 0x004fda0003f06270 */
[----:B------:R-:W-:Y:S05]  /*0c10*/  @P0 EXIT ;  /* 0x000000000000094d */ /* 0x000fea0003800000 */
[----:B------:R-:W2:Y:S01]  /*0c20*/  S2R R15, SR_TID.X ;  /* 0x00000000000f7919 */ /* 0x000ea20000002100 */
[----:B------:R-:W-:Y:S02]  /*0c30*/  ULDC UR5, c[0x0][0x2ac] ;  /* 0x0000ab0000057ab9 */ /* 0x000fe40000000800 */
[----:B------:R-:W-:Y:S02]  /*0c40*/  ULDC UR4, c[0x0][0x1d0] ;  /* 0x0000740000047ab9 */ /* 0x000fe40000000800 */
[----:B------:R-:W-:Y:S01]  /*0c50*/  UIMAD UR5, UR5, UR4, URZ ;  /* 0x00000004050572a4 */ /* 0x000fe2000f8e023f */
[----:B-12---:R-:W-:-:S04]  /*0c60*/  SHF.R.S32.HI R7, RZ, 0x1f, R15 ;  /* 0x0000001fff077819 */ /* 0x006fc8000001140f */
[CC--:B------:R-:W-:Y:S02]  /*0c70*/  LEA.HI R2, R7.reuse, R15.reuse, RZ, 0x4 ;  /* 0x0000000f07027211 */ /* 0x0c0fe400078f20ff */
[----:B------:R-:W-:Y:S02]  /*0c80*/  LEA.HI R14, R7, R15, RZ, 0x2 ;  /* 0x0000000f070e7211 */ /* 0x000fe400078f10ff */
[----:B------:R-:W-:Y:S02]  /*0c90*/  SHF.R.S32.HI R3, RZ, 0x4, R2 ;  /* 0x00000004ff037819 */ /* 0x000fe40000011402 */
[--C-:B------:R-:W-:Y:S02]  /*0ca0*/  SHF.R.S32.HI R8, RZ, 0x2, R14.reuse ;  /* 0x00000002ff087819 */ /* 0x100fe4000001140e */
[----:B------:R-:W-:Y:S02]  /*0cb0*/  LEA.HI R0, R2, R3, RZ, 0x1 ;  /* 0x0000000302007211 */ /* 0x000fe400078f08ff */
[----:B------:R-:W-:-:S02]  /*0cc0*/  SHF.R.S32.HI R4, RZ, 0x1f, R14 ;  /* 0x0000001fff047819 */ /* 0x000fc4000001140e */
[----:B------:R-:W-:Y:S02]  /*0cd0*/  LOP3.LUT R0, R0, 0xfffffffe, RZ, 0xc0, !PT ;  /* 0xfffffffe00007812 */ /* 0x000fe400078ec0ff */
[CC--:B------:R-:W-:Y:S02]  /*0ce0*/  LEA.HI R10, R7.reuse, R15.reuse, RZ, 0x3 ;  /* 0x0000000f070a7211 */ /* 0x0c0fe400078f18ff */
[----:B------:R-:W-:Y:S01]  /*0cf0*/  LEA.HI R9, R7, R15, RZ, 0x5 ;  /* 0x0000000f07097211 */ /* 0x000fe200078f28ff */
[----:B------:R-:W-:Y:S01]  /*0d00*/  IMAD.IADD R12, R3, 0x1, -R0 ;  /* 0x00000001030c7824 */ /* 0x000fe200078e0a00 */
[----:B------:R-:W-:Y:S02]  /*0d10*/  LOP3.LUT R0, R2, 0xfffffff0, RZ, 0xc0, !PT ;  /* 0xfffffff002007812 */ /* 0x000fe400078ec0ff */
[----:B------:R-:W-:Y:S02]  /*0d20*/  LEA.HI R2, R4, R8, RZ, 0x3 ;  /* 0x0000000804027211 */ /* 0x000fe400078f18ff */
[----:B------:R-:W-:Y:S01]  /*0d30*/  SHF.R.S32.HI R5, RZ, 0x3, R10 ;  /* 0x00000003ff057819 */ /* 0x000fe2000001140a */
[----:B------:R-:W-:Y:S01]  /*0d40*/  IMAD.IADD R0, R15, 0x1, -R0 ;  /* 0x000000010f007824 */ /* 0x000fe200078e0a00 */
[----:B------:R-:W-:-:S02]  /*0d50*/  LOP3.LUT R4, R10, 0xfffffff8, RZ, 0xc0, !PT ;  /* 0xfffffff80a047812 */ /* 0x000fc400078ec0ff */
[----:B------:R-:W-:Y:S01]  /*0d60*/  LOP3.LUT R2, R2, 0xfffffff8, RZ, 0xc0, !PT ;  /* 0xfffffff802027812 */ /* 0x000fe200078ec0ff */
[----:B------:R-:W-:Y:S01]  /*0d70*/  IMAD.SHL.U32 R3, R5, 0x40, RZ ;  /* 0x0000004005037824 */ /* 0x000fe200078e00ff */
[----:B------:R-:W-:Y:S01]  /*0d80*/  SHF.R.S32.HI R244, RZ, 0x5, R9 ;  /* 0x00000005fff47819 */ /* 0x000fe20000011409 */
[----:B------:R-:W-:Y:S01]  /*0d90*/  IMAD.IADD R5, R15, 0x1, -R4 ;  /* 0x000000010f057824 */ /* 0x000fe200078e0a04 */
[----:B------:R-:W-:Y:S01]  /*0da0*/  SHF.R.S32.HI R4, RZ, 0x1f, R0 ;  /* 0x0000001fff047819 */ /* 0x000fe20000011400 */
[----:B------:R-:W-:Y:S01]  /*0db0*/  IMAD.IADD R8, R8, 0x1, -R2 ;  /* 0x0000000108087824 */ /* 0x000fe200078e0a02 */
[----:B------:R-:W-:Y:S01]  /*0dc0*/  LOP3.LUT R2, R3, 0x1c0, RZ, 0xc0, !PT ;  /* 0x000001c003027812 */ /* 0x000fe200078ec0ff */
[C---:B------:R-:W-:Y:S01]  /*0dd0*/  IMAD.SHL.U32 R249, R5.reuse, 0x8, RZ ;  /* 0x0000000805f97824 */ /* 0x040fe200078e00ff */
[----:B------:R-:W-:Y:S01]  /*0de0*/  LEA.HI R13, R4, R0, RZ, 0x3 ;  /* 0x00000000040d7211 */ /* 0x000fe200078f18ff */
[----:B------:R-:W-:Y:S01]  /*0df0*/  IMAD.SHL.U32 R5, R5, 0x40, RZ ;  /* 0x0000004005057824 */ /* 0x000fe200078e00ff */
[----:B------:R-:W-:-:S02]  /*0e00*/  SHF.R.U32.HI R6, RZ, 0x3, R2 ;  /* 0x00000003ff067819 */ /* 0x000fc40000011602 */
[----:B------:R-:W-:Y:S02]  /*0e10*/  LOP3.LUT R4, R13, 0xfffffff8, RZ, 0xc0, !PT ;  /* 0xfffffff80d047812 */ /* 0x000fe400078ec0ff */
[----:B------:R-:W-:Y:S02]  /*0e20*/  LOP3.LUT R3, R2, 0x38, R249, 0xf8, !PT ;  /* 0x0000003802037812 */ /* 0x000fe400078ef8f9 */
[----:B------:R-:W-:Y:S01]  /*0e30*/  LOP3.LUT R2, R5, 0x1c0, RZ, 0xc0, !PT ;  /* 0x000001c005027812 */ /* 0x000fe200078ec0ff */
[----:B------:R-:W-:Y:S01]  /*0e40*/  IMAD.IADD R0, R0, 0x1, -R4 ;  /* 0x0000000100007824 */ /* 0x000fe200078e0a04 */
[----:B------:R-:W-:Y:S02]  /*0e50*/  LOP3.LUT R4, R9, 0xffffffe0, RZ, 0xc0, !PT ;  /* 0xffffffe009047812 */ /* 0x000fe400078ec0ff */
[----:B------:R-:W-:Y:S02]  /*0e60*/  LOP3.LUT R11, R3, R6, RZ, 0x3c, !PT ;  /* 0x00000006030b7212 */ /* 0x000fe400078e3cff */
[----:B------:R-:W-:Y:S01]  /*0e70*/  LOP3.LUT R5, R2, 0x8, R10, 0xf8, !PT ;  /* 0x0000000802057812 */ /* 0x000fe200078ef80a */
[----:B------:R-:W-:Y:S01]  /*0e80*/  IMAD.IADD R17, R15, 0x1, -R4 ;  /* 0x000000010f117824 */ /* 0x000fe200078e0a04 */
[----:B------:R-:W-:-:S02]  /*0e90*/  SHF.R.U32.HI R3, RZ, 0x3, R2 ;  /* 0x00000003ff037819 */ /* 0x000fc40000011602 */
[----:B------:R-:W-:Y:S02]  /*0ea0*/  SHF.R.S32.HI R2, RZ, 0x1f, R9 ;  /* 0x0000001fff027819 */ /* 0x000fe40000011409 */
[----:B------:R-:W-:Y:S02]  /*0eb0*/  SHF.R.S32.HI R10, RZ, 0x1f, R17 ;  /* 0x0000001fff0a7819 */ /* 0x000fe40000011411 */
[----:B------:R-:W-:Y:S02]  /*0ec0*/  LEA.HI R2, R2, R244, RZ, 0x3 ;  /* 0x000000f402027211 */ /* 0x000fe400078f18ff */
[----:B------:R-:W-:Y:S01]  /*0ed0*/  LOP3.LUT R4, R14, 0xfffffffc, RZ, 0xc0, !PT ;  /* 0xfffffffc0e047812 */ /* 0x000fe200078ec0ff */
[----:B------:R-:W-:Y:S01]  /*0ee0*/  IMAD.MOV.U32 R14, RZ, RZ, 0x20 ;  /* 0x00000020ff0e7424 */ /* 0x000fe200078e00ff */
[----:B------:R-:W-:Y:S02]  /*0ef0*/  LOP3.LUT R9, R5, R3, RZ, 0x3c, !PT ;  /* 0x0000000305097212 */ /* 0x000fe400078e3cff */
[----:B------:R-:W-:Y:S01]  /*0f00*/  LOP3.LUT R3, R2, 0xffffff8, RZ, 0xc0, !PT ;  /* 0x0ffffff802037812 */ /* 0x000fe200078ec0ff */
[----:B------:R-:W-:Y:S01]  /*0f10*/  IMAD.IADD R2, R15, 0x1, -R4 ;  /* 0x000000010f027824 */ /* 0x000fe200078e0a04 */
[----:B------:R-:W-:-:S02]  /*0f20*/  LEA.HI R10, R10, R17, RZ, 0x2 ;  /* 0x000000110a0a7211 */ /* 0x000fc400078f10ff */
[----:B------:R-:W-:Y:S01]  /*0f30*/  LEA.HI R7, R7, R15, RZ, 0x6 ;  /* 0x0000000f07077211 */ /* 0x000fe200078f30ff */
[----:B------:R-:W-:Y:S01]  /*0f40*/  IMAD.IADD R5, R244, 0x1, -R3 ;  /* 0x00000001f4057824 */ /* 0x000fe200078e0a03 */
[----:B------:R-:W-:Y:S01]  /*0f50*/  SHF.R.S32.HI R4, RZ, 0x2, R10 ;  /* 0x00000002ff047819 */ /* 0x000fe2000001140a */
[----:B------:R-:W-:Y:S01]  /*0f60*/  IMAD.MOV.U32 R15, RZ, RZ, 0x10 ;  /* 0x00000010ff0f7424 */ /* 0x000fe200078e00ff */
[----:B------:R-:W-:Y:S01]  /*0f70*/  LOP3.LUT R6, R8, 0x1, RZ, 0xc0, !PT ;  /* 0x0000000108067812 */ /* 0x000fe200078ec0ff */
[----:B------:R-:W-:Y:S01]  /*0f80*/  IMAD.SHL.U32 R7, R7, 0x8, RZ ;  /* 0x0000000807077824 */ /* 0x000fe200078e00ff */
[----:B------:R-:W-:Y:S01]  /*0f90*/  LEA.HI R3, R2, R2, RZ, 0x1 ;  /* 0x0000000202037211 */ /* 0x000fe200078f08ff */
[----:B------:R-:W-:Y:S01]  /*0fa0*/  IMAD R16, R5, 0x10, R4 ;  /* 0x0000001005107824 */ /* 0x000fe200078e0204 */
[----:B------:R-:W-:Y:S01]  /*0fb0*/  ISETP.NE.U32.AND P0, PT, R6, 0x1, PT ;  /* 0x000000010600780c */ /* 0x000fe20003f05070 */
[----:B------:R-:W-:Y:S01]  /*0fc0*/  IMAD.SHL.U32 R4, R8, 0x40, RZ ;  /* 0x0000004008047824 */ /* 0x000fe200078e00ff */
[----:B------:R-:W-:Y:S01]  /*0fd0*/  LOP3.LUT R5, R3, 0x1ffffffe, RZ, 0xc0, !PT ;  /* 0x1ffffffe03057812 */ /* 0x000fe200078ec0ff */
[----:B------:R-:W-:Y:S01]  /*0fe0*/  IMAD.SHL.U32 R3, R0, 0x40, RZ ;  /* 0x0000004000037824 */ /* 0x000fe200078e00ff */
[----:B------:R-:W-:Y:S01]  /*0ff0*/  LOP3.LUT R11, R11, 0x7ffffe00, R7, 0xf8, !PT ;  /* 0x7ffffe000b0b7812 */ /* 0x000fe200078ef807 */
[----:B------:R-:W-:Y:S01]  /*1000*/  IMAD R7, R244, 0x200, R2 ;  /* 0x00000200f4077824 */ /* 0x000fe200078e0202 */
[----:B------:R-:W-:Y:S01]  /*1010*/  LOP3.LUT R4, R4, 0x1c0, RZ, 0xc0, !PT ;  /* 0x000001c004047812 */ /* 0x000fe200078ec0ff */
[----:B------:R1:W-:Y:S01]  /*1020*/  STL [R1+0x184], R16 ;  /* 0x0001841001007387 */ /* 0x0003e20000100800 */
[----:B------:R-:W-:Y:S01]  /*1030*/  R2P PR, R8, 0x6 ;  /* 0x0000000608007804 */ /* 0x000fe20000000000 */
[----:B------:R-:W-:Y:S01]  /*1040*/  IMAD.IADD R8, R2, 0x1, -R5 ;  /* 0x0000000102087824 */ /* 0x000fe200078e0a05 */
[----:B------:R-:W-:Y:S01]  /*1050*/  LEA.HI R2, R4, R4, RZ, 0x1d ;  /* 0x0000000404027211 */ /* 0x000fe200078fe8ff */
[----:B------:R-:W-:Y:S01]  /*1060*/  IMAD.SHL.U32 R6, R12, 0x8, RZ ;  /* 0x000000080c067824 */ /* 0x000fe200078e00ff */
[----:B------:R-:W-:Y:S01]  /*1070*/  LOP3.LUT R3, R3, 0x1c0, RZ, 0xc0, !PT ;  /* 0x000001c003037812 */ /* 0x000fe200078ec0ff */
[----:B------:R-:W-:Y:S01]  /*1080*/  IMAD R8, R8, 0x8, R16 ;  /* 0x0000000808087824 */ /* 0x000fe200078e0210 */
[----:B------:R-:W-:Y:S01]  /*1090*/  LOP3.LUT P4, RZ, R0, 0x2, RZ, 0xc0, !PT ;  /* 0x0000000200ff7812 */ /* 0x000fe2000788c0ff */
[----:B------:R-:W-:Y:S01]  /*10a0*/  IMAD.U32 R7, R7, 0x2, R2 ;  /* 0x0000000207077824 */ /* 0x000fe200078e0002 */
[----:B------:R-:W-:Y:S01]  /*10b0*/  LOP3.LUT R2, R10, 0x7ffffffc, RZ, 0xc0, !PT ;  /* 0x7ffffffc0a027812 */ /* 0x000fe200078ec0ff */
[----:B------:R-:W-:Y:S01]  /*10c0*/  IMAD.SHL.U32 R248, R11, 0x2, RZ ;  /* 0x000000020bf87824 */ /* 0x000fe200078e00ff */
[----:B------:R2:W-:Y:S01]  /*10d0*/  STL [R1+0x188], R8 ;  /* 0x0001880801007387 */ /* 0x0005e20000100800 */
[----:B------:R-:W-:-:S02]  /*10e0*/  LOP3.LUT R6, R3, 0x8, R6, 0xf8, !PT ;  /* 0x0000000803067812 */ /* 0x000fc400078ef806 */
[----:B------:R-:W-:Y:S01]  /*10f0*/  IMAD.IADD R2, R17, 0x1, -R2 ;  /* 0x0000000111027824 */ /* 0x000fe200078e0a02 */
[----:B------:R-:W-:Y:S02]  /*1100*/  SHF.R.U32.HI R3, RZ, 0x3, R3 ;  /* 0x00000003ff037819 */ /* 0x000fe40000011603 */
[----:B------:R-:W-:Y:S01]  /*1110*/  LOP3.LUT P3, RZ, R0, 0x4, RZ, 0xc0, !PT ;  /* 0x0000000400ff7812 */ /* 0x000fe2000786c0ff */
[----:B------:R-:W-:Y:S01]  /*1120*/  IMAD.SHL.U32 R41, R2, 0x2, RZ ;  /* 0x0000000202297824 */ /* 0x000fe200078e00ff */
[----:B------:R-:W-:Y:S01]  /*1130*/  LOP3.LUT R3, R6, R3, RZ, 0x3c, !PT ;  /* 0x0000000306037212 */ /* 0x000fe200078e3cff */
[----:B------:R-:W-:Y:S01]  /*1140*/  IMAD.SHL.U32 R6, R13, 0x40, RZ ;  /* 0x000000400d067824 */ /* 0x000fe200078e00ff */
[----:B------:R-:W-:Y:S01]  /*1150*/  SEL R5, R15, 0xfffffff0, !P4 ;  /* 0xfffffff00f057807 */ /* 0x000fe20006000000 */
[----:B------:R-:W-:Y:S01]  /*1160*/  IMAD R0, R12, 0x200, R9 ;  /* 0x000002000c007824 */ /* 0x000fe200078e0209 */
[C---:B------:R-:W-:Y:S01]  /*1170*/  IADD3 R40, R41.reuse, 0x8, RZ ;  /* 0x0000000829287810 */ /* 0x040fe20007ffe0ff */
[----:B------:R-:W-:Y:S01]  /*1180*/  STL [R1+0x84], R41 ;  /* 0x0000842901007387 */ /* 0x000fe20000100800 */
[C---:B------:R-:W-:Y:S01]  /*1190*/  IADD3 R39, R41.reuse, 0x10, RZ ;  /* 0x0000001029277810 */ /* 0x040fe20007ffe0ff */
[----:B------:R-:W-:Y:S01]  /*11a0*/  IMAD.MOV.U32 R9, RZ, RZ, 0x40 ;  /* 0x00000040ff097424 */ /* 0x000fe200078e00ff */
[C---:B------:R-:W-:Y:S01]  /*11b0*/  IADD3 R38, R41.reuse, 0x18, RZ ;  /* 0x0000001829267810 */ /* 0x040fe20007ffe0ff */
[----:B------:R-:W-:Y:S01]  /*11c0*/  STL [R1+0x100], R40 ;  /* 0x0001002801007387 */ /* 0x000fe20000100800 */
[----:B------:R-:W-:-:S02]  /*11d0*/  IADD3 R37, R41, 0x20, RZ ;  /* 0x0000002029257810 */ /* 0x000fc40007ffe0ff */
[C---:B------:R-:W-:Y:S01]  /*11e0*/  IADD3 R36, R41.reuse, 0x28, RZ ;  /* 0x0000002829247810 */ /* 0x040fe20007ffe0ff */
[----:B------:R-:W-:Y:S01]  /*11f0*/  STL [R1+0xfc], R39 ;  /* 0x0000fc2701007387 */ /* 0x000fe20000100800 */
[C---:B------:R-:W-:Y:S02]  /*1200*/  IADD3 R35, R41.reuse, 0x30, RZ ;  /* 0x0000003029237810 */ /* 0x040fe40007ffe0ff */
[C---:B------:R-:W-:Y:S01]  /*1210*/  IADD3 R34, R41.reuse, 0x38, RZ ;  /* 0x0000003829227810 */ /* 0x040fe20007ffe0ff */
[----:B------:R-:W-:Y:S01]  /*1220*/  STL [R1+0xf8], R38 ;  /* 0x0000f82601007387 */ /* 0x000fe20000100800 */
[C---:B------:R-:W-:Y:S02]  /*1230*/  IADD3 R33, R41.reuse, 0x40, RZ ;  /* 0x0000004029217810 */ /* 0x040fe40007ffe0ff */
[C---:B------:R-:W-:Y:S01]  /*1240*/  IADD3 R32, R41.reuse, 0x48, RZ ;  /* 0x0000004829207810 */ /* 0x040fe20007ffe0ff */
[----:B------:R3:W-:Y:S01]  /*1250*/  STL [R1+0xf4], R37 ;  /* 0x0000f42501007387 */ /* 0x0007e20000100800 */
[----:B------:R-:W-:-:S02]  /*1260*/  IADD3 R31, R41, 0x50, RZ ;  /* 0x00000050291f7810 */ /* 0x000fc40007ffe0ff */
[C---:B------:R-:W-:Y:S01]  /*1270*/  IADD3 R30, R41.reuse, 0x58, RZ ;  /* 0x00000058291e7810 */ /* 0x040fe20007ffe0ff */
[----:B------:R-:W-:Y:S01]  /*1280*/  STL [R1+0xf0], R36 ;  /* 0x0000f02401007387 */ /* 0x000fe20000100800 */
[C---:B------:R-:W-:Y:S02]  /*1290*/  IADD3 R29, R41.reuse, 0x60, RZ ;  /* 0x00000060291d7810 */ /* 0x040fe40007ffe0ff */
[C---:B------:R-:W-:Y:S01]  /*12a0*/  IADD3 R28, R41.reuse, 0x68, RZ ;  /* 0x00000068291c7810 */ /* 0x040fe20007ffe0ff */
[----:B------:R-:W-:Y:S01]  /*12b0*/  STL [R1+0xec], R35 ;  /* 0x0000ec2301007387 */ /* 0x000fe20000100800 */
[----:B------:R-:W-:Y:S02]  /*12c0*/  SEL R4, R14, 0xffffffe0, !P3 ;  /* 0xffffffe00e047807 */ /* 0x000fe40005800000 */
[C---:B------:R-:W-:Y:S01]  /*12d0*/  IADD3 R27, R41.reuse, 0x70, RZ ;  /* 0x00000070291b7810 */ /* 0x040fe20007ffe0ff */
[----:B------:R4:W-:Y:S01]  /*12e0*/  STL [R1+0xe8], R34 ;  /* 0x0000e82201007387 */ /* 0x0009e20000100800 */
[----:B------:R-:W-:Y:S01]  /*12f0*/  IADD3 R26, R41, 0x78, RZ ;  /* 0x00000078291a7810 */ /* 0x000fe20007ffe0ff */
[----:B------:R-:W-:Y:S01]  /*1300*/  IMAD.IADD R4, R5, 0x1, R4 ;  /* 0x0000000105047824 */ /* 0x000fe200078e0204 */
[----:B------:R-:W-:Y:S01]  /*1310*/  IADD3 R20, R249, 0x40, RZ ;  /* 0x00000040f9147810 */ /* 0x000fe20007ffe0ff */
[----:B------:R-:W-:Y:S01]  /*1320*/  STL [R1+0xe4], R33 ;  /* 0x0000e42101007387 */ /* 0x000fe20000100800 */
[----:B------:R-:W-:-:S02]  /*1330*/  IADD3 R25, R41, 0x80, RZ ;  /* 0x0000008029197810 */ /* 0x000fc40007ffe0ff */
[----:B------:R-:W-:Y:S01]  /*1340*/  IADD3 R19, R249, 0x80, RZ ;  /* 0x00000080f9137810 */ /* 0x000fe20007ffe0ff */
[----:B------:R-:W-:Y:S01]  /*1350*/  STL [R1+0xe0], R32 ;  /* 0x0000e02001007387 */ /* 0x000fe20000100800 */
[----:B------:R-:W-:Y:S02]  /*1360*/  IADD3 R24, R41, 0x88, RZ ;  /* 0x0000008829187810 */ /* 0x000fe40007ffe0ff */
[----:B------:R-:W-:Y:S01]  /*1370*/  IADD3 R18, R249, 0xc0, RZ ;  /* 0x000000c0f9127810 */ /* 0x000fe20007ffe0ff */
[----:B------:R5:W-:Y:S01]  /*1380*/  STL [R1+0xdc], R31 ;  /* 0x0000dc1f01007387 */ /* 0x000be20000100800 */
[----:B------:R-:W-:Y:S02]  /*1390*/  IADD3 R23, R41, 0x90, RZ ;  /* 0x0000009029177810 */ /* 0x000fe40007ffe0ff */
[----:B------:R-:W-:Y:S01]  /*13a0*/  LOP3.LUT R3, R3, 0x7ffffe00, R6, 0xf8, !PT ;  /* 0x7ffffe0003037812 */ /* 0x000fe200078ef806 */
[----:B------:R-:W-:Y:S01]  /*13b0*/  STL [R1+0xd8], R30 ;  /* 0x0000d81e01007387 */ /* 0x000fe20000100800 */
[----:B------:R-:W-:-:S02]  /*13c0*/  IADD3 R22, R41, 0x98, RZ ;  /* 0x0000009829167810 */ /* 0x000fc40007ffe0ff */
[----:B------:R-:W-:Y:S01]  /*13d0*/  SHF.R.S32.HI R5, RZ, 0x1f, R249 ;  /* 0x0000001fff057819 */ /* 0x000fe200000114f9 */
[----:B------:R-:W-:Y:S01]  /*13e0*/  STL [R1+0xd4], R29 ;  /* 0x0000d41d01007387 */ /* 0x000fe20000100800 */
[----:B------:R-:W-:Y:S02]  /*13f0*/  SHF.R.S32.HI R6, RZ, 0x1f, R20 ;  /* 0x0000001fff067819 */ /* 0x000fe40000011414 */
[C---:B------:R-:W-:Y:S01]  /*1400*/  IADD3 R21, R41.reuse, 0xa0, RZ ;  /* 0x000000a029157810 */ /* 0x040fe20007ffe0ff */
[----:B------:R2:W-:Y:S01]  /*1410*/  STL [R1+0xd0], R28 ;  /* 0x0000d01c01007387 */ /* 0x0005e20000100800 */
[----:B------:R-:W-:Y:S02]  /*1420*/  SHF.R.S32.HI R5, RZ, 0x1f, R19 ;  /* 0x0000001fff057819 */ /* 0x000fe40000011413 */
[----:B------:R-:W-:Y:S01]  /*1430*/  IADD3 R20, R41, 0xa8, RZ ;  /* 0x000000a829147810 */ /* 0x000fe20007ffe0ff */
[----:B------:R-:W-:Y:S01]  /*1440*/  STL [R1+0xcc], R27 ;  /* 0x0000cc1b01007387 */ /* 0x000fe20000100800 */
[----:B------:R-:W-:-:S02]  /*1450*/  SHF.R.S32.HI R6, RZ, 0x1f, R18 ;  /* 0x0000001fff067819 */ /* 0x000fc40000011412 */
[C---:B------:R-:W-:Y:S01]  /*1460*/  IADD3 R19, R41.reuse, 0xb0, RZ ;  /* 0x000000b029137810 */ /* 0x040fe20007ffe0ff */
[----:B------:R-:W-:Y:S01]  /*1470*/  STL [R1+0xc8], R26 ;  /* 0x0000c81a01007387 */ /* 0x000fe20000100800 */
[C---:B------:R-:W-:Y:S02]  /*1480*/  IADD3 R18, R41.reuse, 0xb8, RZ ;  /* 0x000000b829127810 */ /* 0x040fe40007ffe0ff */
[C---:B------:R-:W-:Y:S01]  /*1490*/  IADD3 R17, R41.reuse, 0xc0, RZ ;  /* 0x000000c029117810 */ /* 0x040fe20007ffe0ff */
[----:B------:R2:W-:Y:S01]  /*14a0*/  STL [R1+0xc4], R25 ;  /* 0x0000c41901007387 */ /* 0x0005e20000100800 */
[C---:B-1----:R-:W-:Y:S02]  /*14b0*/  IADD3 R16, R41.reuse, 0xc8, RZ ;  /* 0x000000c829107810 */ /* 0x042fe40007ffe0ff */
[C---:B------:R-:W-:Y:S01]  /*14c0*/  IADD3 R15, R41.reuse, 0xd0, RZ ;  /* 0x000000d0290f7810 */ /* 0x040fe20007ffe0ff */
[----:B------:R-:W-:Y:S01]  /*14d0*/  STL [R1+0xc0], R24 ;  /* 0x0000c01801007387 */ /* 0x000fe20000100800 */
[----:B------:R-:W-:-:S02]  /*14e0*/  IADD3 R13, R41, 0xd8, RZ ;  /* 0x000000d8290d7810 */ /* 0x000fc40007ffe0ff */
[----:B------:R-:W-:Y:S01]  /*14f0*/  LEA R236, R0, 0x14080, 0x1 ;  /* 0x0001408000ec7811 */ /* 0x000fe200078e08ff */
[----:B------:R-:W-:Y:S01]  /*1500*/  STL [R1+0xbc], R23 ;  /* 0x0000bc1701007387 */ /* 0x000fe20000100800 */
[----:B------:R-:W-:Y:S02]  /*1510*/  IADD3 R12, R41, 0xe0, RZ ;  /* 0x000000e0290c7810 */ /* 0x000fe40007ffe0ff */
[C---:B------:R-:W-:Y:S01]  /*1520*/  SEL R6, R9.reuse, 0xffffffc0, !P2 ;  /* 0xffffffc009067807 */ /* 0x040fe20005000000 */
[----:B------:R1:W-:Y:S01]  /*1530*/  STL [R1+0xb8], R22 ;  /* 0x0000b81601007387 */ /* 0x0003e20000100800 */
[----:B------:R-:W-:Y:S02]  /*1540*/  SEL R0, R9, 0xffffffc0, !P3 ;  /* 0xffffffc009007807 */ /* 0x000fe40005800000 */
[C---:B------:R-:W-:Y:S01]  /*1550*/  IADD3 R11, R41.reuse, 0xe8, RZ ;  /* 0x000000e8290b7810 */ /* 0x040fe20007ffe0ff */
[----:B------:R-:W-:Y:S01]  /*1560*/  STL [R1+0xb4], R21 ;  /* 0x0000b41501007387 */ /* 0x000fe20000100800 */
[----:B------:R-:W-:-:S02]  /*1570*/  IADD3 R10, R41, 0xf0, RZ ;  /* 0x000000f0290a7810 */ /* 0x000fc40007ffe0ff */
[----:B------:R-:W-:Y:S01]  /*1580*/  LEA R9, R7, 0x80, 0x1 ;  /* 0x0000008007097811 */ /* 0x000fe200078e08ff */
[----:B------:R-:W-:Y:S01]  /*1590*/  STL [R1+0xb0], R20 ;  /* 0x0000b01401007387 */ /* 0x000fe20000100800 */
[----:B------:R-:W-:Y:S02]  /*15a0*/  SHF.R.S32.HI R7, RZ, 0x1f, R40 ;  /* 0x0000001fff077819 */ /* 0x000fe40000011428 */
[C---:B------:R-:W-:Y:S01]  /*15b0*/  SEL R5, R14.reuse, 0xffffffe0, !P1 ;  /* 0xffffffe00e057807 */ /* 0x040fe20004800000 */
[----:B------:R1:W-:Y:S01]  /*15c0*/  STL [R1+0xac], R19 ;  /* 0x0000ac1301007387 */ /* 0x0003e20000100800 */
[----:B------:R-:W-:Y:S02]  /*15d0*/  SEL R2, R14, 0xffffffe0, !P4 ;  /* 0xffffffe00e027807 */ /* 0x000fe40006000000 */
[----:B--2---:R-:W-:Y:S01]  /*15e0*/  IADD3 R8, R41, 0xf8, RZ ;  /* 0x000000f829087810 */ /* 0x004fe20007ffe0ff */
[----:B------:R-:W-:Y:S01]  /*15f0*/  STL [R1+0xa8], R18 ;  /* 0x0000a81201007387 */ /* 0x000fe20000100800 */
[----:B------:R-:W-:-:S02]  /*1600*/  SHF.R.S32.HI R14, RZ, 0x1f, R39 ;  /* 0x0000001fff0e7819 */ /* 0x000fc40000011427 */
[----:B---3--:R-:W-:Y:S01]  /*1610*/  SHF.R.S32.HI R37, RZ, 0x1f, R37 ;  /* 0x0000001fff257819 */ /* 0x008fe20000011425 */
[----:B------:R-:W-:Y:S01]  /*1620*/  STL [R1+0xa4], R17 ;  /* 0x0000a41101007387 */ /* 0x000fe20000100800 */
[----:B----4-:R-:W-:Y:S02]  /*1630*/  SHF.R.S32.HI R34, RZ, 0x1f, R34 ;  /* 0x0000001fff227819 */ /* 0x010fe40000011422 */
[----:B-----5:R-:W-:Y:S01]  /*1640*/  SHF.R.S32.HI R31, RZ, 0x1f, R31 ;  /* 0x0000001fff1f7819 */ /* 0x020fe2000001141f */
[----:B------:R2:W-:Y:S01]  /*1650*/  STL [R1+0xa0], R16 ;  /* 0x0000a01001007387 */ /* 0x0005e20000100800 */
[----:B------:R-:W-:Y:S02]  /*1660*/  SHF.R.S32.HI R28, RZ, 0x1f, R28 ;  /* 0x0000001fff1c7819 */ /* 0x000fe4000001141c */
[----:B------:R-:W-:Y:S01]  /*1670*/  SHF.R.S32.HI R25, RZ, 0x1f, R25 ;  /* 0x0000001fff197819 */ /* 0x000fe20000011419 */
[----:B------:R-:W-:Y:S01]  /*1680*/  STL [R1+0x9c], R15 ;  /* 0x00009c0f01007387 */ /* 0x000fe20000100800 */
[----:B-1----:R-:W-:-:S02]  /*1690*/  SHF.R.S32.HI R22, RZ, 0x1f, R22 ;  /* 0x0000001fff167819 */ /* 0x002fc40000011416 */
[----:B------:R-:W-:Y:S01]  /*16a0*/  LEA R238, R3, 0x4080, 0x1 ;  /* 0x0000408003ee7811 */ /* 0x000fe200078e08ff */
[----:B------:R-:W-:Y:S03]  /*16b0*/  STL [R1+0x98], R13 ;  /* 0x0000980d01007387 */ /* 0x000fe60000100800 */
[----:B------:R-:W-:Y:S01]  /*16c0*/  IADD3 R241, R0, R238, R2 ;  /* 0x000000ee00f17210 */ /* 0x000fe20007ffe002 */
[----:B------:R-:W-:Y:S01]  /*16d0*/  STL [R1+0x94], R12 ;  /* 0x0000940c01007387 */ /* 0x000fe20000100800 */
[----:B------:R-:W-:Y:S01]  /*16e0*/  SHF.R.S32.HI R19, RZ, 0x1f, R19 ;  /* 0x0000001fff137819 */ /* 0x000fe20000011413 */
[----:B------:R-:W-:Y:S02]  /*16f0*/  IMAD R244, R244, 0x800, R238 ;  /* 0x00000800f4f47824 */ /* 0x000fe400078e02ee */
[----:B------:R-:W-:Y:S01]  /*1700*/  STL [R1+0x90], R11 ;  /* 0x0000900b01007387 */ /* 0x000fe20000100800 */
[----:B------:R-:W-:-:S02]  /*1710*/  IMAD.IADD R240, R238, 0x1, R2 ;  /* 0x00000001eef07824 */ /* 0x000fc400078e0202 */
[----:B------:R-:W-:Y:S01]  /*1720*/  IMAD.IADD R245, R2, 0x1, R244 ;  /* 0x0000000102f57824 */ /* 0x000fe200078e02f4 */
[----:B------:R-:W-:Y:S01]  /*1730*/  STL [R1+0x8c], R10 ;  /* 0x00008c0a01007387 */ /* 0x000fe20000100800 */
[----:B------:R-:W-:Y:S02]  /*1740*/  IMAD R243, R4, 0x2, R238 ;  /* 0x0000000204f37824 */ /* 0x000fe400078e02ee */
[----:B------:R-:W-:Y:S01]  /*1750*/  IMAD.IADD R239, R238, 0x1, R0 ;  /* 0x00000001eeef7824 */ /* 0x000fe200078e0200 */
[----:B------:R1:W-:Y:S01]  /*1760*/  STL [R1+0x17c], R7 ;  /* 0x00017c0701007387 */ /* 0x0003e20000100800 */
[----:B--2---:R-:W-:Y:S01]  /*1770*/  SHF.R.S32.HI R16, RZ, 0x1f, R16 ;  /* 0x0000001fff107819 */ /* 0x004fe20000011410 */
[C---:B------:R-:W-:Y:S02]  /*1780*/  IMAD.IADD R247, R0.reuse, 0x1, R244 ;  /* 0x0000000100f77824 */ /* 0x040fe400078e02f4 */
[----:B------:R-:W-:Y:S01]  /*1790*/  STL [R1+0x88], R8 ;  /* 0x0000880801007387 */ /* 0x000fe20000100800 */
[----:B------:R-:W-:-:S03]  /*17a0*/  IMAD.IADD R246, R0, 0x1, R245 ;  /* 0x0000000100f67824 */ /* 0x000fc600078e02f5 */
[----:B------:R2:W-:Y:S04]  /*17b0*/  STL [R1+0x178], R14 ;  /* 0x0001780e01007387 */ /* 0x0005e80000100800 */
[----:B------:R-:W-:Y:S01]  /*17c0*/  STL [R1+0x5c], R9 ;  /* 0x00005c0901007387 */ /* 0x000fe20000100800 */
[----:B-1----:R-:W-:-:S05]  /*17d0*/  SHF.R.S32.HI R7, RZ, 0x1f, R38 ;  /* 0x0000001fff077819 */ /* 0x002fca0000011426 */
[----:B------:R1:W-:Y:S01]  /*17e0*/  STL [R1+0x174], R7 ;  /* 0x0001740701007387 */ /* 0x0003e20000100800 */
[----:B--2---:R-:W-:-:S03]  /*17f0*/  SHF.R.S32.HI R14, RZ, 0x1f, R36 ;  /* 0x0000001fff0e7819 */ /* 0x004fc60000011424 */
[----:B------:R-:W-:Y:S04]  /*1800*/  STL [R1+0x170], R37 ;  /* 0x0001702501007387 */ /* 0x000fe80000100800 */
[----:B------:R2:W-:Y:S01]  /*1810*/  STL [R1+0x16c], R14 ;  /* 0x00016c0e01007387 */ /* 0x0005e20000100800 */
        /* <DEDUP_REMOVED lines=34> */
[----:B------:R-:W-:Y:S01]  /*1a40*/  STL [R1+0x118], R14 ;  /* 0x0001180e01007387 */ /* 0x000fe20000100800 */
[----:B-1----:R-:W-:Y:S02]  /*1a50*/  SHF.R.S32.HI R7, RZ, 0x1f, R13 ;  /* 0x0000001fff077819 */ /* 0x002fe4000001140d */
[----:B------:R-:W-:Y:S02]  /*1a60*/  SHF.R.S32.HI R13, RZ, 0x1f, R12 ;  /* 0x0000001fff0d7819 */ /* 0x000fe4000001140c */
[----:B------:R-:W-:Y:S01]  /*1a70*/  SHF.R.S32.HI R12, RZ, 0x1f, R11 ;  /* 0x0000001fff0c7819 */ /* 0x000fe2000001140b */
[----:B------:R1:W-:Y:S01]  /*1a80*/  STL [R1+0x114], R7 ;  /* 0x0001140701007387 */ /* 0x0003e20000100800 */
[----:B------:R-:W-:-:S02]  /*1a90*/  SHF.R.S32.HI R11, RZ, 0x1f, R10 ;  /* 0x0000001fff0b7819 */ /* 0x000fc4000001140a */
[----:B------:R-:W-:Y:S01]  /*1aa0*/  SHF.R.S32.HI R10, RZ, 0x1f, R8 ;  /* 0x0000001fff0a7819 */ /* 0x000fe20000011408 */
[C---:B------:R-:W-:Y:S01]  /*1ab0*/  IMAD.IADD R8, R9.reuse, 0x1, R5 ;  /* 0x0000000109087824 */ /* 0x040fe200078e0205 */
[----:B------:R-:W-:Y:S04]  /*1ac0*/  STL [R1+0x110], R13 ;  /* 0x0001100d01007387 */ /* 0x000fe80000100800 */
[----:B------:R-:W-:Y:S04]  /*1ad0*/  STL [R1+0x10c], R12 ;  /* 0x00010c0c01007387 */ /* 0x000fe80000100800 */
[----:B------:R-:W-:Y:S04]  /*1ae0*/  STL [R1+0x108], R11 ;  /* 0x0001080b01007387 */ /* 0x000fe80000100800 */
[----:B------:R-:W-:Y:S04]  /*1af0*/  STL [R1+0x104], R10 ;  /* 0x0001040a01007387 */ /* 0x000fe80000100800 */
[----:B------:R2:W-:Y:S01]  /*1b00*/  STL [R1+0x68], R8 ;  /* 0x0000680801007387 */ /* 0x0005e20000100800 */
[----:B-1----:R-:W-:-:S02]  /*1b10*/  IADD3 R7, R9, -0x10, RZ ;  /* 0xfffffff009077810 */ /* 0x002fc40007ffe0ff */
[C---:B------:R-:W-:Y:S01]  /*1b20*/  @P0 IADD3 R7, R9.reuse, 0x10, RZ ;  /* 0x0000001009070810 */ /* 0x040fe20007ffe0ff */
[----:B------:R-:W-:-:S04]  /*1b30*/  IMAD.IADD R9, R9, 0x1, R6 ;  /* 0x0000000109097824 */ /* 0x000fc800078e0206 */
[--C-:B------:R-:W-:Y:S01]  /*1b40*/  IMAD.IADD R3, R5, 0x1, R7.reuse ;  /* 0x0000000105037824 */ /* 0x100fe200078e0207 */
[----:B------:R1:W-:Y:S01]  /*1b50*/  STL [R1+0x78], R9 ;  /* 0x0000780901007387 */ /* 0x0003e20000100800 */
[----:B------:R-:W-:Y:S02]  /*1b60*/  IMAD.IADD R5, R6, 0x1, R7 ;  /* 0x0000000106057824 */ /* 0x000fe400078e0207 */
[--C-:B------:R-:W-:Y:S01]  /*1b70*/  IMAD.IADD R2, R3, 0x1, R6.reuse ;  /* 0x0000000103027824 */ /* 0x100fe200078e0206 */
[----:B------:R1:W-:Y:S01]  /*1b80*/  STL [R1+0x60], R7 ;  /* 0x0000600701007387 */ /* 0x0003e20000100800 */
[----:B--2---:R-:W-:-:S05]  /*1b90*/  IMAD.IADD R8, R8, 0x1, R6 ;  /* 0x0000000108087824 */ /* 0x004fca00078e0206 */
[----:B------:R1:W-:Y:S04]  /*1ba0*/  STL [R1+0x74], R8 ;  /* 0x0000740801007387 */ /* 0x0003e80000100800 */
[----:B------:R1:W-:Y:S04]  /*1bb0*/  STL [R1+0x70], R5 ;  /* 0x0000700501007387 */ /* 0x0003e80000100800 */
[----:B------:R1:W-:Y:S04]  /*1bc0*/  STL [R1+0x64], R3 ;  /* 0x0000640301007387 */ /* 0x0003e80000100800 */
[----:B------:R1:W-:Y:S02]  /*1bd0*/  STL [R1+0x6c], R2 ;  /* 0x00006c0201007387 */ /* 0x0003e40000100800 */
.L_x_114:
[----:B------:R-:W2:Y:S01]  /*1be0*/  LDL R0, [R1+0x54] ;  /* 0x0000540001007983 */ /* 0x000ea20000100800 */
[----:B-1----:R-:W-:Y:S01]  /*1bf0*/  IMAD.MOV.U32 R8, RZ, RZ, 0x4 ;  /* 0x00000004ff087424 */ /* 0x002fe200078e00ff */
[----:B------:R-:W-:-:S04]  /*1c00*/  ISETP.NE.U32.AND P4, PT, RZ, c[0x0][0x370], PT ;  /* 0x0000dc00ff007a0c */ /* 0x000fc80003f85070 */
[----:B------:R-:W-:Y:S01]  /*1c10*/  ISETP.NE.AND.EX P4, PT, RZ, c[0x0][0x374], PT, P4 ;  /* 0x0000dd00ff007a0c */ /* 0x000fe20003f85340 */
[----:B--2---:R-:W-:-:S05]  /*1c20*/  IMAD.WIDE R2, R0, R8, c[0x0][0x588] ;  /* 0x0001620000027625 */ /* 0x004fca00078e0208 */
[----:B------:R-:W2:Y:S01]  /*1c30*/  LDG.E R13, [R2.64] ;  /* 0x00000006020d7981 */ /* 0x000ea2000c1e1900 */
[----:B------:R-:W-:Y:S01]  /*1c40*/  IMAD.MOV.U32 R16, RZ, RZ, RZ ;  /* 0x000000ffff107224 */ /* 0x000fe200078e00ff */
[----:B------:R-:W-:Y:S01]  /*1c50*/  ISETP.NE.U32.AND P2, PT, RZ, c[0x0][0x360], PT ;  /* 0x0000d800ff007a0c */ /* 0x000fe20003f45070 */
[----:B------:R-:W-:Y:S01]  /*1c60*/  IMAD.MOV.U32 R11, RZ, RZ, RZ ;  /* 0x000000ffff0b7224 */ /* 0x000fe200078e00ff */
[----:B------:R-:W-:Y:S02]  /*1c70*/  ISETP.NE.U32.AND P3, PT, RZ, c[0x0][0x348], PT ;  /* 0x0000d200ff007a0c */ /* 0x000fe40003f65070 */
[----:B------:R-:W-:Y:S02]  /*1c80*/  ISETP.NE.AND.EX P2, PT, RZ, c[0x0][0x364], PT, P2 ;  /* 0x0000d900ff007a0c */ /* 0x000fe40003f45320 */
[----:B------:R-:W-:Y:S02]  /*1c90*/  ISETP.NE.AND.EX P3, PT, RZ, c[0x0][0x34c], PT, P3 ;  /* 0x0000d300ff007a0c */ /* 0x000fe40003f65330 */
[----:B--2---:R-:W-:Y:S01]  /*1ca0*/  SHF.R.S32.HI R14, RZ, 0x1f, R13 ;  /* 0x0000001fff0e7819 */ /* 0x004fe2000001140d */
[C---:B------:R-:W-:Y:S01]  /*1cb0*/  IMAD.SHL.U32 R23, R13.reuse, 0x4, RZ ;  /* 0x000000040d177824 */ /* 0x040fe200078e00ff */
[C---:B------:R-:W-:Y:S01]  /*1cc0*/  @P4 LEA R6, P1, R13.reuse, c[0x0][0x370], 0x2 ;  /* 0x0000dc000d064a11 */ /* 0x040fe200078210ff */
[----:B------:R1:W-:Y:S01]  /*1cd0*/  STL [R1+0x3c], R13 ;  /* 0x00003c0d01007387 */ /* 0x0003e20000100800 */
[----:B------:R-:W-:-:S02]  /*1ce0*/  SHF.L.U64.HI R17, R13, 0x2, R14 ;  /* 0x000000020d117819 */ /* 0x000fc4000001020e */
[----:B------:R-:W-:Y:S01]  /*1cf0*/  @P4 LEA.HI.X R7, R13, c[0x0][0x374], R14, 0x2, P1 ;  /* 0x0000dd000d074a11 */ /* 0x000fe200008f140e */
[----:B------:R1:W-:Y:S02]  /*1d00*/  STL [R1+0x7c], R14 ;  /* 0x00007c0e01007387 */ /* 0x0003e40000100800 */
[C---:B------:R-:W-:Y:S02]  /*1d10*/  @P2 IADD3 R4, P0, R23.reuse, c[0x0][0x360], RZ ;  /* 0x0000d80017042a10 */ /* 0x040fe40007f1e0ff */
[----:B------:R-:W-:Y:S01]  /*1d20*/  IADD3 R2, P1, R23, c[0x0][0x348], RZ ;  /* 0x0000d20017027a10 */ /* 0x000fe20007f3e0ff */
[----:B------:R-:W2:Y:S01]  /*1d30*/  @P4 LDG.E R16, [R6.64] ;  /* 0x0000000606104981 */ /* 0x000ea2000c1e1900 */
[C---:B------:R-:W-:Y:S02]  /*1d40*/  @P2 IADD3.X R5, R17.reuse, c[0x0][0x364], RZ, P0, !PT ;  /* 0x0000d90011052a10 */ /* 0x040fe400007fe4ff */
[----:B------:R-:W-:Y:S01]  /*1d50*/  IADD3.X R3, R17, c[0x0][0x34c], RZ, P1, !PT ;  /* 0x0000d30011037a10 */ /* 0x000fe20000ffe4ff */
[----:B------:R1:W-:Y:S04]  /*1d60*/  STL [R1+0x40], R23 ;  /* 0x0000401701007387 */ /* 0x0003e80000100800 */
[----:B------:R1:W5:Y:S04]  /*1d70*/  @P2 LDG.E R12, [R4.64] ;  /* 0x00000006040c2981 */ /* 0x000368000c1e1900 */
[----:B------:R1:W5:Y:S04]  /*1d80*/  @P3 LDG.E R11, [R2.64] ;  /* 0x00000006020b3981 */ /* 0x000368000c1e1900 */
[----:B------:R1:W-:Y:S01]  /*1d90*/  STL [R1+0x44], R17 ;  /* 0x0000441101007387 */ /* 0x0003e20000100800 */
[----:B------:R-:W-:Y:S03]  /*1da0*/  YIELD ;  /* 0x0000000000007946 */ /* 0x000fe60003800000 */
[----:B--2---:R1:W-:Y:S01]  /*1db0*/  STL [R1+0x10], R16 ;  /* 0x0000101001007387 */ /* 0x0043e20000100800 */
[----:B------:R-:W-:Y:S05]  /*1dc0*/  @P2 BRA `(.L_x_25) ;  /* 0x0000005000002947 */ /* 0x000fea0003800000 */
[----:B-----5:R-:W-:Y:S01]  /*1dd0*/  MOV R12, c[0x0][0x168] ;  /* 0x00005a00000c7a02 */ /* 0x020fe20000000f00 */
[----:B------:R-:W-:Y:S05]  /*1de0*/  @!P3 BRA `(.L_x_25) ;  /* 0x000000300000b947 */ /* 0x000fea0003800000 */
[----:B------:R2:W3:Y:S04]  /*1df0*/  LDG.E R0, [R2.64] ;  /* 0x0000000602007981 */ /* 0x0004e8000c1e1900 */
[----:B-12---:R-:W3:Y:S02]  /*1e00*/  LDG.E R2, [R2.64+0x4] ;  /* 0x0000040602027981 */ /* 0x006ee4000c1e1900 */
[----:B---3--:R-:W-:-:S02]  /*1e10*/  IADD3 R12, -R0, R2, RZ ;  /* 0x00000002000c7210 */ /* 0x008fc40007ffe1ff */
.L_x_25:
[----:B------:R-:W-:-:S04]  /*1e20*/  ISETP.NE.U32.AND P0, PT, RZ, c[0x0][0x368], PT ;  /* 0x0000da00ff007a0c */ /* 0x000fc80003f05070 */
[----:B------:R-:W-:-:S13]  /*1e30*/  ISETP.NE.AND.EX P0, PT, RZ, c[0x0][0x36c], PT, P0 ;  /* 0x0000db00ff007a0c */ /* 0x000fda0003f05300 */
[----:B------:R-:W-:Y:S05]  /*1e40*/  @!P0 BRA `(.L_x_26) ;  /* 0x0000004000008947 */ /* 0x000fea0003800000 */
[----:B-1----:R-:W-:-:S04]  /*1e50*/  IADD3 R2, P0, R23, c[0x0][0x368], RZ ;  /* 0x0000da0017027a10 */ /* 0x002fc80007f1e0ff */
[----:B------:R-:W-:-:S05]  /*1e60*/  IADD3.X R3, R17, c[0x0][0x36c], RZ, P0, !PT ;  /* 0x0000db0011037a10 */ /* 0x000fca00007fe4ff */
[----:B------:R1:W5:Y:S01]  /*1e70*/  LDG.E R0, [R2.64] ;  /* 0x0000000602007981 */ /* 0x000362000c1e1900 */
[----:B------:R-:W-:Y:S05]  /*1e80*/  BRA `(.L_x_27) ;  /* 0x0000008000007947 */ /* 0x000fea0003800000 */
.L_x_26:
[----:B------:R-:W-:Y:S01]  /*1e90*/  ISETP.NE.U32.AND P0, PT, RZ, c[0x0][0x350], PT ;  /* 0x0000d400ff007a0c */ /* 0x000fe20003f05070 */
[----:B------:R-:W-:-:S03]  /*1ea0*/  IMAD.U32 R0, RZ, RZ, UR5 ;  /* 0x00000005ff007e24 */ /* 0x000fc6000f8e00ff */
[----:B------:R-:W-:-:S13]  /*1eb0*/  ISETP.NE.AND.EX P0, PT, RZ, c[0x0][0x354], PT, P0 ;  /* 0x0000d500ff007a0c */ /* 0x000fda0003f05300 */
[----:B------:R-:W-:Y:S05]  /*1ec0*/  @!P0 BRA `(.L_x_27) ;  /* 0x0000004000008947 */ /* 0x000fea0003800000 */
[----:B-1----:R-:W-:-:S05]  /*1ed0*/  IMAD.WIDE R2, R13, R8, c[0x0][0x350] ;  /* 0x0000d4000d027625 */ /* 0x002fca00078e0208 */
[----:B------:R-:W2:Y:S04]  /*1ee0*/  LDG.E R4, [R2.64] ;  /* 0x0000000602047981 */ /* 0x000ea8000c1e1900 */
[----:B------:R-:W2:Y:S02]  /*1ef0*/  LDG.E R0, [R2.64+0x4] ;  /* 0x0000040602007981 */ /* 0x000ea4000c1e1900 */
[----:B--2---:R-:W-:-:S04]  /*1f00*/  IADD3 R0, -R4, R0, RZ ;  /* 0x0000000004007210 */ /* 0x004fc80007ffe1ff */
.L_x_27:
[----:B------:R-:W2:Y:S01]  /*1f10*/  LDL R15, [R1+0x50] ;  /* 0x00005000010f7983 */ /* 0x000ea20000100800 */
[----:B-----5:R-:W-:Y:S01]  /*1f20*/  IMAD.IADD R22, R0, 0x1, -R16 ;  /* 0x0000000100167824 */ /* 0x020fe200078e0a10 */
[----:B------:R-:W-:Y:S04]  /*1f30*/  BSSY B0, `(.L_x_28) ;  /* 0x000002e000007945 */ /* 0x000fe80003800000 */
[----:B------:R-:W-:-:S02]  /*1f40*/  IADD3 R0, R22, 0x2f, RZ ;  /* 0x0000002f16007810 */ /* 0x000fc40007ffe0ff */
[----:B------:R-:W-:-:S03]  /*1f50*/  ISETP.GE.AND P0, PT, R22, 0x1, PT ;  /* 0x000000011600780c */ /* 0x000fc60003f06270 */
[----:B------:R-:W-:-:S05]  /*1f60*/  IMAD.HI R0, R0, 0x2aaaaaab, RZ ;  /* 0x2aaaaaab00007827 */ /* 0x000fca00078e02ff */
[----:B-1----:R-:W-:-:S04]  /*1f70*/  SHF.R.U32.HI R2, RZ, 0x1f, R0 ;  /* 0x0000001fff027819 */ /* 0x002fc80000011600 */
[----:B------:R-:W-:Y:S01]  /*1f80*/  LEA.HI.SX32 R10, R0, R2, 0x1d ;  /* 0x00000002000a7211 */ /* 0x000fe200078feaff */
[----:B------:R-:W-:Y:S01]  /*1f90*/  IMAD.MOV.U32 R2, RZ, RZ, RZ ;  /* 0x000000ffff027224 */ /* 0x000fe200078e00ff */
[C---:B--2---:R-:W-:Y:S02]  /*1fa0*/  LOP3.LUT R3, R15.reuse, 0xff000000, RZ, 0xc0, !PT ;  /* 0xff0000000f037812 */ /* 0x044fe400078ec0ff */
[----:B------:R-:W-:Y:S02]  /*1fb0*/  LOP3.LUT R4, R15, 0xff0000, RZ, 0xc0, !PT ;  /* 0x00ff00000f047812 */ /* 0x000fe400078ec0ff */
[----:B------:R-:W-:-:S04]  /*1fc0*/  SHF.R.U32.HI R3, RZ, 0x8, R3 ;  /* 0x00000008ff037819 */ /* 0x000fc80000011603 */
[----:B------:R-:W-:-:S04]  /*1fd0*/  LEA.HI R3, R4, R3, RZ, 0x10 ;  /* 0x0000000304037211 */ /* 0x000fc800078f80ff */
[----:B------:R-:W-:Y:S02]  /*1fe0*/  LOP3.LUT R18, R3, 0xff, RZ, 0xc0, !PT ;  /* 0x000000ff03127812 */ /* 0x000fe400078ec0ff */
[----:B------:R-:W-:-:S03]  /*1ff0*/  SHF.R.U32.HI R5, RZ, 0x10, R3 ;  /* 0x00000010ff057819 */ /* 0x000fc60000011603 */
[----:B------:R1:W-:Y:S04]  /*2000*/  STL [R1+0x80], R18 ;  /* 0x0000801201007387 */ /* 0x0003e80000100800 */
[----:B------:R1:W-:Y:S01]  /*2010*/  STL [R1+0x58], R5 ;  /* 0x0000580501007387 */ /* 0x0003e20000100800 */
[----:B------:R-:W-:Y:S05]  /*2020*/  @!P0 BRA `(.L_x_29) ;  /* 0x000001e000008947 */ /* 0x000fea0003800000 */
[----:B------:R-:W-:Y:S01]  /*2030*/  ISETP.NE.AND P0, PT, R5, RZ, PT ;  /* 0x000000ff0500720c */ /* 0x000fe20003f05270 */
[----:B------:R-:W-:-:S03]  /*2040*/  IMAD.MOV.U32 R4, RZ, RZ, RZ ;  /* 0x000000ffff047224 */ /* 0x000fc600078e00ff */
[----:B------:R-:W-:-:S04]  /*2050*/  SEL R0, R5, c[0x0][0x338], P0 ;  /* 0x0000ce0005007a07 */ /* 0x000fc80000000000 */
[----:B------:R-:W-:Y:S02]  /*2060*/  IABS R3, R0 ;  /* 0x0000000000037213 */ /* 0x000fe40000000000 */
[----:B------:R-:W-:Y:S02]  /*2070*/  IADD3 R6, R10, -0x1, R0 ;  /* 0xffffffff0a067810 */ /* 0x000fe40007ffe000 */
[----:B------:R-:W2:Y:S02]  /*2080*/  I2F.RP R2, R3 ;  /* 0x0000000300027306 */ /* 0x000ea40000209400 */
[----:B------:R-:W-:-:S06]  /*2090*/  IABS R9, R6 ;  /* 0x0000000600097213 */ /* 0x000fcc0000000000 */
[----:B--2---:R-:W2:Y:S02]  /*20a0*/  MUFU.RCP R2, R2 ;  /* 0x0000000200027308 */ /* 0x004ea40000001000 */
[----:B--2---:R-:W-:-:S06]  /*20b0*/  IADD3 R2, R2, 0xffffffe, RZ ;  /* 0x0ffffffe02027810 */ /* 0x004fcc0007ffe0ff */
[----:B-1----:R-:W1:Y:S02]  /*20c0*/  F2I.FTZ.U32.TRUNC.NTZ R5, R2 ;  /* 0x0000000200057305 */ /* 0x002e64000021f000 */
[----:B-1----:R-:W-:-:S04]  /*20d0*/  IMAD.MOV R2, RZ, RZ, -R5 ;  /* 0x000000ffff027224 */ /* 0x002fc800078e0a05 */
[----:B------:R-:W-:Y:S01]  /*20e0*/  IMAD.MOV.U32 R7, RZ, RZ, R2 ;  /* 0x000000ffff077224 */ /* 0x000fe200078e0002 */
[----:B------:R-:W-:-:S03]  /*20f0*/  IABS R2, R0 ;  /* 0x0000000000027213 */ /* 0x000fc60000000000 */
[----:B------:R-:W-:Y:S02]  /*2100*/  IMAD R7, R7, R3, RZ ;  /* 0x0000000307077224 */ /* 0x000fe400078e02ff */
[----:B------:R-:W-:Y:S02]  /*2110*/  IMAD.MOV R8, RZ, RZ, -R2 ;  /* 0x000000ffff087224 */ /* 0x000fe400078e0a02 */
[----:B------:R-:W-:-:S04]  /*2120*/  IMAD.HI.U32 R2, R5, R7, R4 ;  /* 0x0000000705027227 */ /* 0x000fc800078e0004 */
[----:B------:R-:W-:Y:S02]  /*2130*/  IMAD.MOV.U32 R4, RZ, RZ, R9 ;  /* 0x000000ffff047224 */ /* 0x000fe400078e0009 */
[----:B------:R-:W-:Y:S02]  /*2140*/  IMAD.MOV.U32 R5, RZ, RZ, R8 ;  /* 0x000000ffff057224 */ /* 0x000fe400078e0008 */
[----:B------:R-:W-:-:S04]  /*2150*/  IMAD.HI.U32 R2, R2, R4, RZ ;  /* 0x0000000402027227 */ /* 0x000fc800078e00ff */
[----:B------:R-:W-:-:S05]  /*2160*/  IMAD R4, R2, R5, R4 ;  /* 0x0000000502047224 */ /* 0x000fca00078e0204 */
[----:B------:R-:W-:-:S13]  /*2170*/  ISETP.GT.U32.AND P1, PT, R3, R4, PT ;  /* 0x000000040300720c */ /* 0x000fda0003f24070 */
[----:B------:R-:W-:Y:S01]  /*2180*/  @!P1 IMAD.IADD R4, R4, 0x1, -R3 ;  /* 0x0000000104049824 */ /* 0x000fe200078e0a03 */
[----:B------:R-:W-:Y:S02]  /*2190*/  @!P1 IADD3 R2, R2, 0x1, RZ ;  /* 0x0000000102029810 */ /* 0x000fe40007ffe0ff */
[----:B------:R-:W-:Y:S02]  /*21a0*/  ISETP.NE.AND P1, PT, R0, RZ, PT ;  /* 0x000000ff0000720c */ /* 0x000fe40003f25270 */
[----:B------:R-:W-:Y:S02]  /*21b0*/  ISETP.GE.U32.AND P2, PT, R4, R3, PT ;  /* 0x000000030400720c */ /* 0x000fe40003f46070 */
[----:B------:R-:W-:-:S04]  /*21c0*/  LOP3.LUT R3, R6, R0, RZ, 0x3c, !PT ;  /* 0x0000000006037212 */ /* 0x000fc800078e3cff */
[----:B------:R-:W-:-:S07]  /*21d0*/  ISETP.GE.AND P0, PT, R3, RZ, PT ;  /* 0x000000ff0300720c */ /* 0x000fce0003f06270 */
[----:B------:R-:W-:-:S06]  /*21e0*/  @P2 IADD3 R2, R2, 0x1, RZ ;  /* 0x0000000102022810 */ /* 0x000fcc0007ffe0ff */
[----:B------:R-:W-:Y:S01]  /*21f0*/  @!P0 IMAD.MOV R2, RZ, RZ, -R2 ;  /* 0x000000ffff028224 */ /* 0x000fe200078e0a02 */
[----:B------:R-:W-:Y:S02]  /*2200*/  @!P1 LOP3.LUT R2, RZ, R0, RZ, 0x33, !PT ;  /* 0x00000000ff029212 */ /* 0x000fe400078e33ff */
.L_x_29:
[----:B------:R-:W-:Y:S05]  /*2210*/  BSYNC B0 ;  /* 0x0000000000007941 */ /* 0x000fea0003800000 */
.L_x_28:
[----:B------:R-:W-:Y:S01]  /*2220*/  IMAD R3, R18, R2, RZ ;  /* 0x0000000212037224 */ /* 0x000fe200078e02ff */
[----:B------:R-:W-:Y:S01]  /*2230*/  PRMT R0, RZ, 0x7610, R0 ;  /* 0x00007610ff007816 */ /* 0x000fe20000000000 */
[----:B-1----:R-:W-:Y:S01]  /*2240*/  CS2R R18, SRZ ;  /* 0x0000000000127805 */ /* 0x002fe2000001ff00 */
[----:B------:R-:W-:Y:S01]  /*2250*/  CS2R R30, SRZ ;  /* 0x00000000001e7805 */ /* 0x000fe2000001ff00 */
[----:B------:R-:W-:Y:S01]  /*2260*/  IMAD.IADD R2, R3, 0x1, R2 ;  /* 0x0000000103027824 */ /* 0x000fe200078e0202 */
[----:B------:R1:W-:Y:S01]  /*2270*/  STL [R1+0xc], R3 ;  /* 0x00000c0301007387 */ /* 0x0003e20000100800 */
[----:B------:R-:W-:Y:S01]  /*2280*/  CS2R R20, SRZ ;  /* 0x0000000000147805 */ /* 0x000fe2000001ff00 */
[----:B------:R-:W-:Y:S01]  /*2290*/  CS2R R58, SRZ ;  /* 0x00000000003a7805 */ /* 0x000fe2000001ff00 */
[----:B------:R-:W-:Y:S01]  /*22a0*/  CS2R R112, SRZ ;  /* 0x0000000000707805 */ /* 0x000fe2000001ff00 */
[----:B------:R-:W-:Y:S01]  /*22b0*/  IMNMX R252, R10, R2, PT ;  /* 0x000000020afc7217 */ /* 0x000fe20003800200 */
[----:B------:R-:W-:Y:S01]  /*22c0*/  CS2R R86, SRZ ;  /* 0x0000000000567805 */ /* 0x000fe2000001ff00 */
[----:B------:R-:W-:Y:S01]  /*22d0*/  CS2R R148, SRZ ;  /* 0x0000000000947805 */ /* 0x000fe2000001ff00 */
[----:B------:R-:W-:Y:S01]  /*22e0*/  CS2R R94, SRZ ;  /* 0x00000000005e7805 */ /* 0x000fe2000001ff00 */
[----:B------:R-:W-:Y:S01]  /*22f0*/  ISETP.GT.AND P0, PT, R252, R3, PT ;  /* 0x00000003fc00720c */ /* 0x000fe20003f04270 */
        /* <DEDUP_REMOVED lines=58> */
[----:B-1----:R-:W-:Y:S01]  /*26a0*/  ISETP.NE.U32.AND P1, PT, RZ, c[0x0][0x340], PT ;  /* 0x0000d000ff007a0c */ /* 0x002fe20003f25070 */
[----:B------:R-:W2:Y:S03]  /*26b0*/  LDL R8, [R1+0x4c] ;  /* 0x00004c0001087983 */ /* 0x000ea60000100800 */
[----:B------:R-:W-:Y:S01]  /*26c0*/  ISETP.NE.AND.EX P1, PT, RZ, c[0x0][0x344], PT, P1 ;  /* 0x0000d100ff007a0c */ /* 0x000fe20003f25310 */
[----:B------:R-:W1:-:S12]  /*26d0*/  S2R R4, SR_TID.X ;  /* 0x0000000000047919 */ /* 0x000e580000002100 */
[----:B------:R-:W-:-:S04]  /*26e0*/  @P1 IADD3 R2, P0, R23, c[0x0][0x340], RZ ;  /* 0x0000d00017021a10 */ /* 0x000fc80007f1e0ff */
[----:B------:R-:W-:-:S05]  /*26f0*/  @P1 IADD3.X R3, R17, c[0x0][0x344], RZ, P0, !PT ;  /* 0x0000d10011031a10 */ /* 0x000fca00007fe4ff */
[----:B------:R3:W4:Y:S01]  /*2700*/  @P1 LDG.E R0, [R2.64] ;  /* 0x0000000602001981 */ /* 0x000722000c1e1900 */
[--C-:B-1----:R-:W-:Y:S02]  /*2710*/  SHF.R.S32.HI R103, RZ, 0x1f, R4.reuse ;  /* 0x0000001fff677819 */ /* 0x102fe40000011404 */
[----:B------:R-:W-:Y:S02]  /*2720*/  SHF.R.S32.HI R102, RZ, 0x1f, R4 ;  /* 0x0000001fff667819 */ /* 0x000fe40000011404 */
[-C--:B------:R-:W-:Y:S02]  /*2730*/  LEA.HI R103, R103, R4.reuse, RZ, 0x3 ;  /* 0x0000000467677211 */ /* 0x080fe400078f18ff */
[----:B------:R-:W-:Y:S02]  /*2740*/  LEA.HI R102, R102, R4, RZ, 0x3 ;  /* 0x0000000466667211 */ /* 0x000fe400078f18ff */
[----:B------:R-:W-:Y:S01]  /*2750*/  LOP3.LUT R103, R103, 0xfffffff8, RZ, 0xc0, !PT ;  /* 0xfffffff867677812 */ /* 0x000fe200078ec0ff */
[----:B------:R-:W-:Y:S01]  /*2760*/  IMAD.MOV.U32 R66, RZ, RZ, 0x30 ;  /* 0x00000030ff427424 */ /* 0x000fe200078e00ff */
[----:B------:R-:W-:-:S03]  /*2770*/  SHF.R.S32.HI R102, RZ, 0x3, R102 ;  /* 0x00000003ff667819 */ /* 0x000fc60000011466 */
[----:B------:R-:W-:Y:S02]  /*2780*/  IMAD.IADD R103, R4, 0x1, -R103 ;  /* 0x0000000104677824 */ /* 0x000fe400078e0a67 */
[----:B------:R-:W-:Y:S02]  /*2790*/  IMAD R66, R252, R66, -0x30 ;  /* 0xffffffd0fc427424 */ /* 0x000fe400078e0242 */
[----:B------:R-:W-:Y:S02]  /*27a0*/  IMAD R24, R103, 0x20, R102 ;  /* 0x0000002067187824 */ /* 0x000fe400078e0266 */
[----:B---3--:R-:W-:-:S05]  /*27b0*/  IMAD.MOV.U32 R2, RZ, RZ, c[0x0][0x2b8] ;  /* 0x0000ae00ff027624 */ /* 0x008fca00078e00ff */
[----:B------:R-:W-:Y:S01]  /*27c0*/  ISETP.NE.AND P0, PT, R2, 0x1, PT ;  /* 0x000000010200780c */ /* 0x000fe20003f05270 */
[----:B------:R-:W-:-:S05]  /*27d0*/  IMAD.IADD R2, R24, 0x1, R66 ;  /* 0x0000000118027824 */ /* 0x000fca00078e0242 */
[C---:B------:R-:W-:Y:S01]  /*27e0*/  ISETP.GE.AND P2, PT, R2.reuse, R22, PT ;  /* 0x000000160200720c */ /* 0x040fe20003f46270 */
[----:B------:R-:W-:-:S03]  /*27f0*/  IMAD.IADD R21, R2, 0x1, R16 ;  /* 0x0000000102157824 */ /* 0x000fc600078e0210 */
[----:B------:R-:W-:Y:S01]  /*2800*/  ISETP.GT.OR P2, PT, R24, 0x2f, P2 ;  /* 0x0000002f1800780c */ /* 0x000fe20001744670 */
[----:B------:R-:W-:Y:S01]  /*2810*/  WARPSYNC 0xffffffff ;  /* 0xffffffff00007948 */ /* 0x000fe20003800000 */
[----:B------:R-:W-:Y:S01]  /*2820*/  BAR.SYNC.DEFER_BLOCKING 0x0 ;  /* 0x0000000000007b1d */ /* 0x000fe20000010000 */
[----:B------:R-:W-:-:S04]  /*2830*/  @P0 IMAD.HI.U32 R3, R21, c[0x0][0x2bc], RZ ;  /* 0x0000af0015030a27 */ /* 0x000fc800078e00ff */
[----:B------:R-:W-:Y:S01]  /*2840*/  IMAD.MOV.U32 R20, RZ, RZ, R21 ;  /* 0x000000ffff147224 */ /* 0x000fe200078e0015 */
[----:B------:R-:W-:Y:S01]  /*2850*/  @P0 SHF.R.U32.HI R20, RZ, c[0x0][0x2c0], R3 ;  /* 0x0000b000ff140a19 */ /* 0x000fe20000011603 */
[----:B------:R-:W-:Y:S01]  /*2860*/  IMAD.MOV.U32 R250, RZ, RZ, RZ ;  /* 0x000000fffffa7224 */ /* 0x000fe200078e00ff */
[----:B------:R-:W-:Y:S02]  /*2870*/  LOP3.LUT R23, R15, 0xffff, RZ, 0xc0, !PT ;  /* 0x0000ffff0f177812 */ /* 0x000fe400078ec0ff */
[----:B------:R-:W-:-:S05]  /*2880*/  SEL R6, R14, RZ, !P3 ;  /* 0x000000ff0e067207 */ /* 0x000fca0005800000 */
[----:B------:R-:W-:Y:S02]  /*2890*/  IMAD R6, R6, c[0x0][0x1c0], RZ ;  /* 0x0000700006067a24 */ /* 0x000fe400078e02ff */
[----:B------:R-:W-:-:S05]  /*28a0*/  @!P1 IMAD.MOV.U32 R0, RZ, RZ, R13 ;  /* 0x000000ffff009224 */ /* 0x000fca00078e000d */
[----:B----4-:R-:W-:Y:S01]  /*28b0*/  SHF.R.S32.HI R2, RZ, 0x1f, R0 ;  /* 0x0000001fff027819 */ /* 0x010fe20000011400 */
[----:B------:R-:W-:-:S04]  /*28c0*/  IMAD.WIDE.U32 R4, R0, c[0x0][0x2b0], RZ ;  /* 0x0000ac0000047a25 */ /* 0x000fc800078e00ff */
[----:B------:R-:W-:Y:S01]  /*28d0*/  IMAD R2, R2, c[0x0][0x2b0], RZ ;  /* 0x0000ac0002027a24 */ /* 0x000fe200078e02ff */
[----:B------:R1:W-:Y:S03]  /*28e0*/  STL.64 [R1+0x20], R4 ;  /* 0x0000200401007387 */ /* 0x0003e60000100a00 */
[----:B------:R-:W-:Y:S01]  /*28f0*/  IMAD R2, R0, c[0x0][0x2b4], R2 ;  /* 0x0000ad0000027a24 */ /* 0x000fe200078e0202 */
[----:B------:R-:W-:-:S03]  /*2900*/  @!P2 IADD3 R0, P1, R20, R4, RZ ;  /* 0x000000041400a210 */ /* 0x000fc60007f3e0ff */
[----:B-1----:R-:W-:Y:S01]  /*2910*/  IMAD.IADD R4, R5, 0x1, R2 ;  /* 0x0000000105047824 */ /* 0x002fe200078e0202 */
[----:B------:R-:W-:-:S04]  /*2920*/  @!P2 LEA R2, P0, R0, c[0x0][0x2a0], 0x2 ;  /* 0x0000a8000002aa11 */ /* 0x000fc800078010ff */
[----:B------:R-:W-:-:S04]  /*2930*/  @!P2 LEA.HI.X.SX32 R3, R20, R4, 0x1, P1 ;  /* 0x000000041403a211 */ /* 0x000fc800008f0eff */
[----:B------:R-:W-:-:S05]  /*2940*/  @!P2 LEA.HI.X R3, R0, c[0x0][0x2a4], R3, 0x2, P0 ;  /* 0x0000a9000003aa11 */ /* 0x000fca00000f1403 */
[----:B------:R1:W3:Y:S01]  /*2950*/  @!P2 LDG.E R250, [R2.64] ;  /* 0x0000000602faa981 */ /* 0x0002e2000c1e1900 */
[----:B------:R-:W-:-:S03]  /*2960*/  SHF.R.S32.HI R0, RZ, 0x1f, R11 ;  /* 0x0000001fff007819 */ /* 0x000fc6000001140b */
[----:B------:R4:W-:Y:S02]  /*2970*/  STL [R1+0x34], R4 ;  /* 0x0000340401007387 */ /* 0x0009e40000100800 */
[----:B------:R-:W-:-:S04]  /*2980*/  IMAD R0, R0, c[0x0][0x178], RZ ;  /* 0x00005e0000007a24 */ /* 0x000fc800078e02ff */
[----:B------:R-:W-:Y:S02]  /*2990*/  IMAD R0, R11, c[0x0][0x17c], R0 ;  /* 0x00005f000b007a24 */ /* 0x000fe400078e0200 */
[----:B--2---:R-:W-:Y:S02]  /*29a0*/  IMAD R5, R8, 0x80, R24 ;  /* 0x0000008008057824 */ /* 0x004fe400078e0218 */
[----:B----4-:R-:W-:-:S05]  /*29b0*/  IMAD.MOV.U32 R4, RZ, RZ, c[0x0][0x2c4] ;  /* 0x0000b100ff047624 */ /* 0x010fca00078e00ff */
[----:B------:R-:W-:Y:S01]  /*29c0*/  ISETP.NE.AND P0, PT, R4, 0x1, PT ;  /* 0x000000010400780c */ /* 0x000fe20003f05270 */
[----:B-1----:R-:W-:-:S04]  /*29d0*/  IMAD.WIDE.U32 R2, R11, c[0x0][0x178], RZ ;  /* 0x00005e000b027a25 */ /* 0x002fc800078e00ff */
[----:B------:R-:W-:Y:S01]  /*29e0*/  IMAD.IADD R3, R3, 0x1, R0 ;  /* 0x0000000103037824 */ /* 0x000fe200078e0200 */
[----:B------:R-:W-:-:S03]  /*29f0*/  SEL R4, R13, RZ, !P3 ;  /* 0x000000ff0d047207 */ /* 0x000fc60005800000 */
[----:B------:R-:W-:-:S04]  /*2a00*/  IMAD.WIDE.U32 R2, R23, c[0x0][0x1b8], R2 ;  /* 0x00006e0017027a25 */ /* 0x000fc800078e0002 */
[----:B------:R-:W-:-:S04]  /*2a10*/  @P0 IMAD.HI.U32 R7, R5, c[0x0][0x2c8], RZ ;  /* 0x0000b20005070a27 */ /* 0x000fc800078e00ff */
[----:B------:R-:W-:Y:S01]  /*2a20*/  IMAD.MOV.U32 R0, RZ, RZ, R5 ;  /* 0x000000ffff007224 */ /* 0x000fe200078e0005 */
[----:B------:R-:W-:Y:S01]  /*2a30*/  @P0 SHF.R.U32.HI R0, RZ, c[0x0][0x2cc], R7 ;  /* 0x0000b300ff000a19 */ /* 0x000fe20000011607 */
[----:B------:R-:W-:Y:S02]  /*2a40*/  IMAD R3, R23, c[0x0][0x1bc], R3 ;  /* 0x00006f0017037a24 */ /* 0x000fe400078e0203 */
[C---:B------:R-:W-:Y:S01]  /*2a50*/  IMAD R6, R4.reuse, c[0x0][0x1c4], R6 ;  /* 0x0000710004067a24 */ /* 0x040fe200078e0206 */
[----:B------:R-:W-:Y:S01]  /*2a60*/  SHF.R.S32.HI R7, RZ, 0x1f, R0 ;  /* 0x0000001fff077819 */ /* 0x000fe20000011400 */
[----:B------:R-:W-:-:S04]  /*2a70*/  IMAD.WIDE.U32 R2, R4, c[0x0][0x1c0], R2 ;  /* 0x0000700004027a25 */ /* 0x000fc800078e0002 */
[----:B------:R-:W-:-:S04]  /*2a80*/  IMAD.MOV R4, RZ, RZ, -R0 ;  /* 0x000000ffff047224 */ /* 0x000fc800078e0a00 */
[----:B------:R-:W-:Y:S02]  /*2a90*/  IMAD R4, R4, c[0x0][0x2c4], R5 ;  /* 0x0000b10004047a24 */ /* 0x000fe400078e0205 */
[----:B------:R-:W-:Y:S02]  /*2aa0*/  IMAD R5, R7, c[0x0][0x1b0], RZ ;  /* 0x00006c0007057a24 */ /* 0x000fe400078e02ff */
[----:B------:R-:W-:Y:S02]  /*2ab0*/  IMAD.IADD R3, R3, 0x1, R6 ;  /* 0x0000000103037824 */ /* 0x000fe400078e0206 */
[C---:B------:R-:W-:Y:S01]  /*2ac0*/  IMAD R6, R0.reuse, c[0x0][0x1b4], R5 ;  /* 0x00006d0000067a24 */ /* 0x040fe200078e0205 */
[----:B------:R-:W-:Y:S01]  /*2ad0*/  SHF.R.S32.HI R5, RZ, 0x1f, R4 ;  /* 0x0000001fff057819 */ /* 0x000fe20000011404 */
[----:B------:R-:W-:-:S04]  /*2ae0*/  IMAD.WIDE.U32 R2, R0, c[0x0][0x1b0], R2 ;  /* 0x00006c0000027a25 */ /* 0x000fc800078e0002 */
[----:B------:R-:W-:Y:S02]  /*2af0*/  IMAD R0, R5, c[0x0][0x1a8], RZ ;  /* 0x00006a0005007a24 */ /* 0x000fe400078e02ff */
[----:B------:R-:W-:Y:S02]  /*2b00*/  IMAD.IADD R3, R3, 0x1, R6 ;  /* 0x0000000103037824 */ /* 0x000fe400078e0206 */
[C---:B------:R-:W-:Y:S02]  /*2b10*/  IMAD R0, R4.reuse, c[0x0][0x1ac], R0 ;  /* 0x00006b0004007a24 */ /* 0x040fe400078e0200 */
[----:B------:R-:W-:-:S04]  /*2b20*/  IMAD.WIDE.U32 R2, R4, c[0x0][0x1a8], R2 ;  /* 0x00006a0004027a25 */ /* 0x000fc800078e0002 */
[----:B------:R-:W-:Y:S01]  /*2b30*/  IMAD.IADD R0, R3, 0x1, R0 ;  /* 0x0000000103007824 */ /* 0x000fe200078e0200 */
[----:B------:R-:W-:-:S04]  /*2b40*/  LEA R18, P0, R2, c[0x0][0x160], 0x1 ;  /* 0x0000580002127a11 */ /* 0x000fc800078008ff */
[----:B------:R-:W-:Y:S01]  /*2b50*/  LEA.HI.X R17, R2, c[0x0][0x164], R0, 0x1, P0 ;  /* 0x0000590002117a11 */ /* 0x000fe200000f0c00 */
[----:B------:R-:W1:Y:S01]  /*2b60*/  SHFL.IDX PT, R3, R18, RZ, 0x181f ;  /* 0x00181fff12037589 */ /* 0x000e6200000e0000 */
[----:B------:R-:W-:-:S03]  /*2b70*/  IMAD R16, R12, c[0x0][0x2c4], RZ ;  /* 0x0000b1000c107a24 */ /* 0x000fc600078e02ff */
[----:B------:R-:W2:Y:S01]  /*2b80*/  SHFL.IDX PT, R4, R17, RZ, 0x181f ;  /* 0x00181fff11047589 */ /* 0x000ea200000e0000 */
[----:B------:R-:W-:-:S05]  /*2b90*/  IMAD R19, R8, 0x80, R102 ;  /* 0x0000008008137824 */ /* 0x000fca00078e0266 */
[----:B------:R-:W-:Y:S01]  /*2ba0*/  ISETP.GE.AND P1, PT, R19, R16, PT ;  /* 0x000000101300720c */ /* 0x000fe20003f26270 */
[----:B------:R-:W4:Y:S01]  /*2bb0*/  SHFL.IDX PT, R0, R18, 0x1, 0x181f ;  /* 0x00381f0012007f89 */ /* 0x000f2200000e0000 */
[C---:B------:R-:W-:Y:S02]  /*2bc0*/  IADD3 R26, R249.reuse, 0x80, RZ ;  /* 0x00000080f91a7810 */ /* 0x040fe40007ffe0ff */
[----:B------:R-:W-:Y:S02]  /*2bd0*/  SHF.R.S32.HI R28, RZ, 0x1f, R249 ;  /* 0x0000001fff1c7819 */ /* 0x000fe400000114f9 */
[C---:B------:R-:W-:Y:S02]  /*2be0*/  IADD3 R40, R249.reuse, 0x80, RZ ;  /* 0x00000080f9287810 */ /* 0x040fe40007ffe0ff */
[C---:B------:R-:W-:Y:S02]  /*2bf0*/  IADD3 R25, R249.reuse, 0xc0, RZ ;  /* 0x000000c0f9197810 */ /* 0x040fe40007ffe0ff */
[----:B------:R-:W-:-:S03]  /*2c00*/  IADD3 R27, R249, 0xc0, RZ ;  /* 0x000000c0f91b7810 */ /* 0x000fc60007ffe0ff */
[CC--:B-1----:R-:W-:Y:S01]  /*2c10*/  @!P1 LEA R12, P4, R249.reuse, R3.reuse, 0x1 ;  /* 0x00000003f90c9211 */ /* 0x0c2fe200078808ff */
[----:B------:R-:W1:Y:S01]  /*2c20*/  SHFL.IDX PT, R2, R17, 0x1, 0x181f ;  /* 0x00381f0011027f89 */ /* 0x000e6200000e0000 */
[C---:B------:R-:W-:Y:S02]  /*2c30*/  IADD3 R41, R249.reuse, 0x40, RZ ;  /* 0x00000040f9297810 */ /* 0x040fe40007ffe0ff */
[-C--:B------:R-:W-:Y:S02]  /*2c40*/  @!P1 LEA R8, P5, R26, R3.reuse, 0x1 ;  /* 0x000000031a089211 */ /* 0x080fe400078a08ff */
[----:B--2---:R-:W-:Y:S02]  /*2c50*/  @!P1 LEA.HI.X R13, R249, R4, R28, 0x1, P4 ;  /* 0x00000004f90d9211 */ /* 0x004fe400020f0c1c */
[----:B------:R-:W-:Y:S02]  /*2c60*/  SHF.R.S32.HI R40, RZ, 0x1f, R40 ;  /* 0x0000001fff287819 */ /* 0x000fe40000011428 */
[----:B------:R-:W-:-:S02]  /*2c70*/  @!P1 LEA R6, P4, R25, R3, 0x1 ;  /* 0x0000000319069211 */ /* 0x000fc400078808ff */
[----:B------:R-:W-:Y:S02]  /*2c80*/  SHF.R.S32.HI R27, RZ, 0x1f, R27 ;  /* 0x0000001fff1b7819 */ /* 0x000fe4000001141b */
[----:B------:R-:W-:Y:S02]  /*2c90*/  IADD3 R5, R19, 0x20, RZ ;  /* 0x0000002013057810 */ /* 0x000fe40007ffe0ff */
[C---:B------:R-:W-:Y:S02]  /*2ca0*/  ISETP.GE.AND P2, PT, R249.reuse, c[0x0][0x198], PT ;  /* 0x00006600f9007a0c */ /* 0x040fe40003f46270 */
[----:B------:R-:W-:Y:S02]  /*2cb0*/  IADD3 R42, R249, 0x40, RZ ;  /* 0x00000040f92a7810 */ /* 0x000fe40007ffe0ff */
[----:B------:R-:W-:Y:S02]  /*2cc0*/  @!P1 LEA.HI.X R9, R26, R4, R40, 0x1, P5 ;  /* 0x000000041a099211 */ /* 0x000fe400028f0c28 */
[----:B------:R-:W-:-:S02]  /*2cd0*/  ISETP.GE.AND P6, PT, R41, c[0x0][0x198], PT ;  /* 0x0000660029007a0c */ /* 0x000fc40003fc6270 */
[C---:B------:R-:W-:Y:S02]  /*2ce0*/  @!P1 LEA.HI.X R7, R25.reuse, R4, R27, 0x1, P4 ;  /* 0x0000000419079211 */ /* 0x040fe400020f0c1b */
[----:B------:R-:W-:Y:S02]  /*2cf0*/  ISETP.GE.AND P5, PT, R26, c[0x0][0x198], PT ;  /* 0x000066001a007a0c */ /* 0x000fe40003fa6270 */
[----:B------:R-:W-:Y:S01]  /*2d00*/  ISETP.GE.AND P4, PT, R25, c[0x0][0x198], PT ;  /* 0x0000660019007a0c */ /* 0x000fe20003f86270 */
[----:B------:R2:W-:Y:S01]  /*2d10*/  @!P1 LDGSTS.E.BYPASS.LTC128B.128 [R248+0x4080], [R12.64], !P2 ;  /* 0x040800000cf89fae */ /* 0x0005e2000d101d46 */
[----:B------:R-:W-:Y:S02]  /*2d20*/  ISETP.GE.AND P0, PT, R5, R16, PT ;  /* 0x000000100500720c */ /* 0x000fe40003f06270 */
[----:B------:R-:W-:Y:S02]  /*2d30*/  @!P1 LEA R10, P3, R41, R3, 0x1 ;  /* 0x00000003290a9211 */ /* 0x000fe400078608ff */
[----:B------:R-:W-:-:S04]  /*2d40*/  SHF.R.S32.HI R42, RZ, 0x1f, R42 ;  /* 0x0000001fff2a7819 */ /* 0x000fc8000001142a */
[----:B------:R-:W-:-:S05]  /*2d50*/  @!P1 LEA.HI.X R11, R41, R4, R42, 0x1, P3 ;  /* 0x00000004290b9211 */ /* 0x000fca00018f0c2a */
[----:B------:R5:W-:Y:S04]  /*2d60*/  @!P1 LDGSTS.E.BYPASS.LTC128B.128 [R248+0x8080], [R10.64], !P6 ;  /* 0x080800000af89fae */ /* 0x000be8000f101d46 */
[----:B------:R1:W-:Y:S04]  /*2d70*/  @!P1 LDGSTS.E.BYPASS.LTC128B.128 [R248+0xc080], [R8.64], !P5 ;  /* 0x0c08000008f89fae */ /* 0x0003e8000e901d46 */
[----:B------:R2:W-:Y:S01]  /*2d80*/  @!P1 LDGSTS.E.BYPASS.LTC128B.128 [R248+0x10080], [R6.64], !P4 ;  /* 0x1008000006f89fae */ /* 0x0005e2000e101d46 */
[----:B------:R-:W-:Y:S02]  /*2d90*/  IADD3 R3, R19, 0x40, RZ ;  /* 0x0000004013037810 */ /* 0x000fe40007ffe0ff */
[-C--:B----4-:R-:W-:Y:S01]  /*2da0*/  @!P0 LEA R14, P3, R249, R0.reuse, 0x1 ;  /* 0x00000000f90e8211 */ /* 0x090fe200078608ff */
[----:B-----5:R-:W4:Y:S01]  /*2db0*/  SHFL.IDX PT, R10, R18, 0x2, 0x181f ;  /* 0x00581f00120a7f89 */ /* 0x020f2200000e0000 */
[----:B-1----:R-:W-:-:S04]  /*2dc0*/  @!P0 LEA R8, P1, R41, R0, 0x1 ;  /* 0x0000000029088211 */ /* 0x002fc800078208ff */
[----:B------:R-:W-:Y:S02]  /*2dd0*/  @!P0 LEA.HI.X R9, R41, R2, R42, 0x1, P1 ;  /* 0x0000000229098211 */ /* 0x000fe400008f0c2a */
[C---:B--2---:R-:W-:Y:S01]  /*2de0*/  @!P0 LEA R6, P1, R26.reuse, R0, 0x1 ;  /* 0x000000001a068211 */ /* 0x044fe200078208ff */
[----:B------:R-:W1:Y:S03]  /*2df0*/  SHFL.IDX PT, R11, R17, 0x2, 0x181f ;  /* 0x00581f00110b7f89 */ /* 0x000e6600000e0000 */
[----:B------:R-:W-:Y:S02]  /*2e00*/  @!P0 LEA.HI.X R7, R26, R2, R40, 0x1, P1 ;  /* 0x000000021a078211 */ /* 0x000fe400008f0c28 */
[----:B------:R-:W-:-:S04]  /*2e10*/  @!P0 LEA R4, P1, R25, R0, 0x1 ;  /* 0x0000000019048211 */ /* 0x000fc800078208ff */
[----:B------:R-:W-:Y:S02]  /*2e20*/  @!P0 LEA.HI.X R5, R25, R2, R27, 0x1, P1 ;  /* 0x0000000219058211 */ /* 0x000fe400008f0c1b */
[----:B------:R-:W-:Y:S02]  /*2e30*/  ISETP.GE.AND P1, PT, R3, R16, PT ;  /* 0x000000100300720c */ /* 0x000fe40003f26270 */
[----:B------:R-:W-:Y:S01]  /*2e40*/  @!P0 LEA.HI.X R15, R249, R2, R28, 0x1, P3 ;  /* 0x00000002f90f8211 */ /* 0x000fe200018f0c1c */
[----:B------:R-:W-:-:S04]  /*2e50*/  IMAD.MOV R0, RZ, RZ, -R20 ;  /* 0x000000ffff007224 */ /* 0x000fc800078e0a14 */
[----:B------:R2:W-:Y:S01]  /*2e60*/  @!P0 LDGSTS.E.BYPASS.LTC128B.128 [R248+0x5080], [R14.64], !P2 ;  /* 0x050800000ef88fae */ /* 0x0005e2000d101d46 */
[----:B------:R-:W-:-:S03]  /*2e70*/  IMAD R251, R0, c[0x0][0x2b8], R21 ;  /* 0x0000ae0000fb7a24 */ /* 0x000fc600078e0215 */
[----:B------:R4:W-:Y:S04]  /*2e80*/  @!P0 LDGSTS.E.BYPASS.LTC128B.128 [R248+0x9080], [R8.64], !P6 ;  /* 0x0908000008f88fae */ /* 0x0009e8000f101d46 */
[----:B------:R5:W-:Y:S04]  /*2e90*/  @!P0 LDGSTS.E.BYPASS.LTC128B.128 [R248+0xd080], [R6.64], !P5 ;  /* 0x0d08000006f88fae */ /* 0x000be8000e901d46 */
[----:B------:R2:W-:Y:S01]  /*2ea0*/  @!P0 LDGSTS.E.BYPASS.LTC128B.128 [R248+0x11080], [R4.64], !P4 ;  /* 0x1108000004f88fae */ /* 0x0005e2000e101d46 */
[----:B------:R-:W-:Y:S01]  /*2eb0*/  SHF.R.S32.HI R12, RZ, 0x1f, R251 ;  /* 0x0000001fff0c7819 */ /* 0x000fe200000114fb */
[----:B------:R-:W-:-:S04]  /*2ec0*/  IMAD.WIDE.U32 R2, R251, c[0x0][0x1e0], RZ ;  /* 0x00007800fb027a25 */ /* 0x000fc800078e00ff */
[----:B------:R-:W-:Y:S01]  /*2ed0*/  IMAD R0, R12, c[0x0][0x1e0], RZ ;  /* 0x000078000c007a24 */ /* 0x000fe200078e02ff */
[----:B----4-:R-:W-:-:S04]  /*2ee0*/  @!P1 LEA R8, P0, R249, R10, 0x1 ;  /* 0x0000000af9089211 */ /* 0x010fc800078008ff */
[-C--:B-1----:R-:W-:Y:S02]  /*2ef0*/  @!P1 LEA.HI.X R9, R249, R11.reuse, R28, 0x1, P0 ;  /* 0x0000000bf9099211 */ /* 0x082fe400000f0c1c */
[-C--:B-----5:R-:W-:Y:S01]  /*2f00*/  @!P1 LEA R6, P0, R41, R10.reuse, 0x1 ;  /* 0x0000000a29069211 */ /* 0x0a0fe200078008ff */
[----:B------:R-:W-:Y:S01]  /*2f10*/  IMAD R0, R251, c[0x0][0x1e4], R0 ;  /* 0x00007900fb007a24 */ /* 0x000fe200078e0200 */
[----:B--2---:R-:W-:Y:S01]  /*2f20*/  IADD3 R14, R19, 0x60, RZ ;  /* 0x00000060130e7810 */ /* 0x004fe20007ffe0ff */
[----:B------:R-:W1:Y:S01]  /*2f30*/  SHFL.IDX PT, R13, R18, 0x3, 0x181f ;  /* 0x00781f00120d7f89 */ /* 0x000e6200000e0000 */
[-C--:B------:R-:W-:Y:S02]  /*2f40*/  @!P1 LEA.HI.X R7, R41, R11.reuse, R42, 0x1, P0 ;  /* 0x0000000b29079211 */ /* 0x080fe400000f0c2a */
[C---:B------:R-:W-:Y:S01]  /*2f50*/  @!P1 LEA R4, P0, R26.reuse, R10, 0x1 ;  /* 0x0000000a1a049211 */ /* 0x040fe200078008ff */
[----:B------:R-:W-:Y:S01]  /*2f60*/  IMAD.IADD R3, R3, 0x1, R0 ;  /* 0x0000000103037824 */ /* 0x000fe200078e0200 */
[----:B------:R2:W-:Y:S02]  /*2f70*/  @!P1 LDGSTS.E.BYPASS.LTC128B.128 [R248+0x6080], [R8.64], !P2 ;  /* 0x0608000008f89fae */ /* 0x0005e4000d101d46 */
[----:B------:R-:W-:-:S02]  /*2f80*/  @!P1 LEA.HI.X R5, R26, R11, R40, 0x1, P0 ;  /* 0x0000000b1a059211 */ /* 0x000fc400000f0c28 */
[----:B------:R4:W-:Y:S01]  /*2f90*/  @!P1 LDGSTS.E.BYPASS.LTC128B.128 [R248+0xa080], [R6.64], !P6 ;  /* 0x0a08000006f89fae */ /* 0x0009e2000f101d46 */
[----:B------:R-:W-:Y:S01]  /*2fa0*/  ISETP.GE.AND P3, PT, R14, R16, PT ;  /* 0x000000100e00720c */ /* 0x000fe20003f66270 */
[C---:B------:R-:W-:Y:S02]  /*2fb0*/  IMAD.WIDE.U32 R30, R23.reuse, c[0x0][0x1e8], RZ ;  /* 0x00007a00171e7a25 */ /* 0x040fe400078e00ff */
[----:B------:R5:W-:Y:S04]  /*2fc0*/  @!P1 LDGSTS.E.BYPASS.LTC128B.128 [R248+0xe080], [R4.64], !P5 ;  /* 0x0e08000004f89fae */ /* 0x000be8000e901d46 */
[----:B------:R-:W1:Y:S01]  /*2fd0*/  SHFL.IDX PT, R14, R17, 0x3, 0x181f ;  /* 0x00781f00110e7f89 */ /* 0x000e6200000e0000 */
[----:B------:R-:W-:Y:S01]  /*2fe0*/  IMAD R29, R23, c[0x0][0x1ec], R31 ;  /* 0x00007b00171d7a24 */ /* 0x000fe200078e021f */
[----:B------:R-:W-:-:S05]  /*2ff0*/  IADD3 R65, R252, -0x1, RZ ;  /* 0xfffffffffc417810 */ /* 0x000fca0007ffe0ff */
[----:B------:R-:W-:Y:S01]  /*3000*/  IMAD R64, R65, -0x30, R22 ;  /* 0xffffffd041407824 */ /* 0x000fe200078e0216 */
[C---:B-----5:R-:W-:Y:S02]  /*3010*/  @!P1 LEA R4, P0, R25.reuse, R10, 0x1 ;  /* 0x0000000a19049211 */ /* 0x060fe400078008ff */
[----:B---3--:R-:W-:Y:S01]  /*3020*/  SHF.R.S32.HI R15, RZ, 0x1f, R250 ;  /* 0x0000001fff0f7819 */ /* 0x008fe200000114fa */
[----:B------:R-:W-:Y:S01]  /*3030*/  IMAD.WIDE.U32 R2, R250, c[0x0][0x1f0], R2 ;  /* 0x00007c00fa027a25 */ /* 0x000fe200078e0002 */
[----:B------:R-:W-:-:S03]  /*3040*/  @!P1 LEA.HI.X R5, R25, R11, R27, 0x1, P0 ;  /* 0x0000000b19059211 */ /* 0x000fc600000f0c1b */
[----:B----4-:R-:W-:Y:S01]  /*3050*/  IMAD R6, R15, c[0x0][0x1f0], RZ ;  /* 0x00007c000f067a24 */ /* 0x010fe200078e02ff */
[----:B------:R-:W-:Y:S01]  /*3060*/  IADD3 R0, P0, R2, R30, RZ ;  /* 0x0000001e02007210 */ /* 0x000fe20007f1e0ff */
[----:B------:R3:W-:Y:S02]  /*3070*/  @!P1 LDGSTS.E.BYPASS.LTC128B.128 [R248+0x12080], [R4.64], !P4 ;  /* 0x1208000004f89fae */ /* 0x0007e4000e101d46 */
[----:B------:R-:W-:Y:S01]  /*3080*/  IMAD R6, R250, c[0x0][0x1f4], R6 ;  /* 0x00007d00fa067a24 */ /* 0x000fe200078e0206 */
[----:B-1----:R-:W-:-:S04]  /*3090*/  @!P3 LEA R2, P1, R249, R13, 0x1 ;  /* 0x0000000df902b211 */ /* 0x002fc800078208ff */
[----:B---3--:R-:W-:Y:S02]  /*30a0*/  IADD3.X R4, R29, R3, R6, P0, !PT ;  /* 0x000000031d047210 */ /* 0x008fe400007fe406 */
[----:B------:R-:W-:-:S04]  /*30b0*/  LEA R10, P0, R0, c[0x0][0x1c8], 0x1 ;  /* 0x00007200000a7a11 */ /* 0x000fc800078008ff */
[----:B------:R-:W-:Y:S02]  /*30c0*/  LEA.HI.X R11, R0, c[0x0][0x1cc], R4, 0x1, P0 ;  /* 0x00007300000b7a11 */ /* 0x000fe400000f0c04 */
[----:B------:R-:W-:Y:S01]  /*30d0*/  IMNMX R0, R64, 0x30, PT ;  /* 0x0000003040007817 */ /* 0x000fe20003800200 */
[----:B------:R-:W-:-:S04]  /*30e0*/  IMAD R4, R12, c[0x0][0x208], RZ ;  /* 0x000082000c047a24 */ /* 0x000fc800078e02ff */
[----:B------:R-:W-:Y:S02]  /*30f0*/  IMAD.IADD R5, R0, 0x1, -R102 ;  /* 0x0000000100057824 */ /* 0x000fe400078e0a66 */
[----:B------:R-:W1:Y:S01]  /*3100*/  SHFL.IDX PT, R0, R10, RZ, 0x181f ;  /* 0x00181fff0a007589 */ /* 0x000e6200000e0000 */
[----:B------:R-:W-:-:S03]  /*3110*/  @!P3 LEA.HI.X R3, R249, R14, R28, 0x1, P1 ;  /* 0x0000000ef903b211 */ /* 0x000fc600008f0c1c */
[----:B------:R-:W3:Y:S01]  /*3120*/  SHFL.IDX PT, R12, R11, RZ, 0x181f ;  /* 0x00181fff0b0c7589 */ /* 0x000ee200000e0000 */
[----:B------:R-:W-:Y:S01]  /*3130*/  IMAD R4, R251, c[0x0][0x20c], R4 ;  /* 0x00008300fb047a24 */ /* 0x000fe200078e0204 */
[-C--:B--2---:R-:W-:Y:S02]  /*3140*/  @!P3 LEA R8, P0, R41, R13.reuse, 0x1 ;  /* 0x0000000d2908b211 */ /* 0x084fe400078008ff */
[----:B------:R2:W-:Y:S01]  /*3150*/  @!P3 LDGSTS.E.BYPASS.LTC128B.128 [R248+0x7080], [R2.64], !P2 ;  /* 0x0708000002f8bfae */ /* 0x0005e2000d101d46 */
[----:B------:R-:W-:Y:S02]  /*3160*/  ISETP.GE.AND P1, PT, R5, 0x1, PT ;  /* 0x000000010500780c */ /* 0x000fe40003f26270 */
[C---:B------:R-:W-:Y:S02]  /*3170*/  @!P3 LEA R6, P2, R26.reuse, R13, 0x1 ;  /* 0x0000000d1a06b211 */ /* 0x040fe400078408ff */
[-C--:B------:R-:W-:Y:S02]  /*3180*/  @!P3 LEA.HI.X R9, R41, R14.reuse, R42, 0x1, P0 ;  /* 0x0000000e2909b211 */ /* 0x080fe400000f0c2a */
[----:B------:R-:W-:-:S02]  /*3190*/  @!P3 LEA.HI.X R7, R26, R14, R40, 0x1, P2 ;  /* 0x0000000e1a07b211 */ /* 0x000fc400010f0c28 */
[----:B------:R-:W-:Y:S01]  /*31a0*/  ISETP.GE.AND P2, PT, R5, 0x21, PT ;  /* 0x000000210500780c */ /* 0x000fe20003f46270 */
[----:B------:R-:W-:Y:S04]  /*31b0*/  SHFL.IDX PT, R16, R11, 0x1, 0x181f ;  /* 0x00381f000b107f89 */ /* 0x000fe800000e0000 */
[----:B------:R1:W-:Y:S04]  /*31c0*/  @!P3 LDGSTS.E.BYPASS.LTC128B.128 [R248+0xb080], [R8.64], !P6 ;  /* 0x0b08000008f8bfae */ /* 0x0003e8000f101d46 */
[----:B------:R4:W-:Y:S01]  /*31d0*/  @!P3 LDGSTS.E.BYPASS.LTC128B.128 [R248+0xf080], [R6.64], !P5 ;  /* 0x0f08000006f8bfae */ /* 0x0009e2000e901d46 */
[----:B--2---:R-:W-:-:S04]  /*31e0*/  IMAD.WIDE.U32 R2, R251, c[0x0][0x208], RZ ;  /* 0x00008200fb027a25 */ /* 0x004fc800078e00ff */
[----:B------:R-:W-:Y:S01]  /*31f0*/  IMAD.IADD R3, R3, 0x1, R4 ;  /* 0x0000000103037824 */ /* 0x000fe200078e0204 */
[C---:B------:R-:W-:Y:S02]  /*3200*/  @!P3 LEA R4, P0, R25.reuse, R13, 0x1 ;  /* 0x0000000d1904b211 */ /* 0x040fe400078008ff */
[----:B------:R2:W5:Y:S02]  /*3210*/  SHFL.IDX PT, R13, R10, 0x1, 0x181f ;  /* 0x00381f000a0d7f89 */ /* 0x00056400000e0000 */
[----:B------:R-:W-:-:S05]  /*3220*/  @!P3 LEA.HI.X R5, R25, R14, R27, 0x1, P0 ;  /* 0x0000000e1905b211 */ /* 0x000fca00000f0c1b */
[----:B------:R5:W-:Y:S01]  /*3230*/  @!P3 LDGSTS.E.BYPASS.LTC128B.128 [R248+0x13080], [R4.64], !P4 ;  /* 0x1308000004f8bfae */ /* 0x000be2000e101d46 */
[----:B-1----:R-:W-:Y:S02]  /*3240*/  @P1 LEA R8, P3, R41, R0, 0x1 ;  /* 0x0000000029081211 */ /* 0x002fe400078608ff */
[----:B------:R-:W-:Y:S02]  /*3250*/  ISETP.GE.AND P6, PT, R249, c[0x0][0x1d4], PT ;  /* 0x00007500f9007a0c */ /* 0x000fe40003fc6270 */
[----:B------:R-:W-:Y:S01]  /*3260*/  ISETP.GE.AND P5, PT, R41, c[0x0][0x1d4], PT ;  /* 0x0000750029007a0c */ /* 0x000fe20003fa6270 */
[----:B------:R-:W-:Y:S01]  /*3270*/  IMAD.WIDE.U32 R18, R23, c[0x0][0x210], RZ ;  /* 0x0000840017127a25 */ /* 0x000fe200078e00ff */
[----:B---3--:R-:W-:Y:S01]  /*3280*/  @P1 LEA.HI.X R9, R41, R12, R42, 0x1, P3 ;  /* 0x0000000c29091211 */ /* 0x008fe200018f0c2a */
[----:B------:R-:W0:Y:S01]  /*3290*/  LDGDEPBAR ;  /* 0x00000000000079af */ /* 0x000e220000000000 */
[----:B------:R-:W-:Y:S02]  /*32a0*/  ISETP.GE.AND P4, PT, R26, c[0x0][0x1d4], PT ;  /* 0x000075001a007a0c */ /* 0x000fe40003f86270 */
[----:B--2---:R-:W-:-:S04]  /*32b0*/  @P1 LEA R10, P0, R249, R0, 0x1 ;  /* 0x00000000f90a1211 */ /* 0x004fc800078008ff */
[----:B------:R-:W-:Y:S02]  /*32c0*/  @P1 LEA.HI.X R11, R249, R12, R28, 0x1, P0 ;  /* 0x0000000cf90b1211 */ /* 0x000fe400000f0c1c */
[-C--:B----4-:R-:W-:Y:S01]  /*32d0*/  @P1 LEA R6, P0, R26, R0.reuse, 0x1 ;  /* 0x000000001a061211 */ /* 0x090fe200078008ff */
[----:B------:R-:W-:Y:S02]  /*32e0*/  IMAD.WIDE.U32 R2, R250, c[0x0][0x218], R2 ;  /* 0x00008600fa027a25 */ /* 0x000fe400078e0002 */
[----:B------:R1:W-:Y:S01]  /*32f0*/  @P1 LDGSTS.E.BYPASS.LTC128B.128 [R248+0x14080], [R10.64], !P6 ;  /* 0x140800000af81fae */ /* 0x0003e2000f101d46 */
[----:B-----5:R-:W-:Y:S02]  /*3300*/  @P1 LEA R4, P3, R25, R0, 0x1 ;  /* 0x0000000019041211 */ /* 0x020fe400078608ff */
[-C--:B------:R-:W-:Y:S01]  /*3310*/  @P1 LEA.HI.X R7, R26, R12.reuse, R40, 0x1, P0 ;  /* 0x0000000c1a071211 */ /* 0x080fe200000f0c28 */
[----:B------:R-:W-:Y:S01]  /*3320*/  IMAD R17, R23, c[0x0][0x214], R19 ;  /* 0x0000850017117a24 */ /* 0x000fe200078e0213 */
[C---:B------:R-:W-:Y:S01]  /*3330*/  @P1 LEA.HI.X R5, R25.reuse, R12, R27, 0x1, P3 ;  /* 0x0000000c19051211 */ /* 0x040fe200018f0c1b */
[----:B------:R2:W-:Y:S01]  /*3340*/  @P1 LDGSTS.E.BYPASS.LTC128B.128 [R248+0x15880], [R8.64], !P5 ;  /* 0x1588000008f81fae */ /* 0x0005e2000e901d46 */
[----:B------:R-:W-:Y:S01]  /*3350*/  ISETP.GE.AND P3, PT, R25, c[0x0][0x1d4], PT ;  /* 0x0000750019007a0c */ /* 0x000fe20003f66270 */
[----:B------:R-:W-:Y:S01]  /*3360*/  IMAD R0, R15, c[0x0][0x218], RZ ;  /* 0x000086000f007a24 */ /* 0x000fe200078e02ff */
[C---:B------:R-:W-:Y:S01]  /*3370*/  @P2 LEA R14, P0, R249.reuse, R13, 0x1 ;  /* 0x0000000df90e2211 */ /* 0x040fe200078008ff */
[----:B------:R3:W-:Y:S02]  /*3380*/  @P1 LDGSTS.E.BYPASS.LTC128B.128 [R248+0x17080], [R6.64], !P4 ;  /* 0x1708000006f81fae */ /* 0x0007e4000e101d46 */
[----:B------:R-:W-:Y:S01]  /*3390*/  IMAD R12, R250, c[0x0][0x21c], R0 ;  /* 0x00008700fa0c7a24 */ /* 0x000fe200078e0200 */
[----:B------:R-:W-:-:S02]  /*33a0*/  @P2 LEA.HI.X R15, R249, R16, R28, 0x1, P0 ;  /* 0x00000010f90f2211 */ /* 0x000fc400000f0c1c */
[----:B------:R-:W-:-:S04]  /*33b0*/  IADD3 R0, P0, R2, R18, RZ ;  /* 0x0000001202007210 */ /* 0x000fc80007f1e0ff */
[----:B------:R-:W-:Y:S01]  /*33c0*/  IADD3.X R2, R17, R3, R12, P0, !PT ;  /* 0x0000000311027210 */ /* 0x000fe200007fe40c */
[----:B------:R4:W-:Y:S04]  /*33d0*/  @P1 LDGSTS.E.BYPASS.LTC128B.128 [R248+0x18880], [R4.64], !P3 ;  /* 0x1888000004f81fae */ /* 0x0009e8000d901d46 */
[----:B------:R5:W-:Y:S01]  /*33e0*/  @P2 LDGSTS.E.BYPASS.LTC128B.128 [R248+0x15080], [R14.64], !P6 ;  /* 0x150800000ef82fae */ /* 0x000be2000f101d46 */
[----:B-1----:R-:W-:-:S04]  /*33f0*/  LEA R11, P0, R0, c[0x0][0x1f8], 0x1 ;  /* 0x00007e00000b7a11 */ /* 0x002fc800078008ff */
[----:B------:R-:W-:Y:S02]  /*3400*/  LEA.HI.X R10, R0, c[0x0][0x1fc], R2, 0x1, P0 ;  /* 0x00007f00000a7a11 */ /* 0x000fe400000f0c02 */
[-C--:B---3--:R-:W-:Y:S02]  /*3410*/  @P2 LEA R6, P1, R41, R13.reuse, 0x1 ;  /* 0x0000000d29062211 */ /* 0x088fe400078208ff */
[----:B------:R-:W-:Y:S02]  /*3420*/  @P2 LEA R2, P0, R25, R13, 0x1 ;  /* 0x0000000d19022211 */ /* 0x000fe400078008ff */
[-C--:B------:R-:W-:Y:S02]  /*3430*/  @P2 LEA.HI.X R7, R41, R16.reuse, R42, 0x1, P1 ;  /* 0x0000001029072211 */ /* 0x080fe400008f0c2a */
[----:B------:R-:W-:-:S03]  /*3440*/  @P2 LEA.HI.X R3, R25, R16, R27, 0x1, P0 ;  /* 0x0000001019032211 */ /* 0x000fc600000f0c1b */
[----:B------:R1:W-:Y:S01]  /*3450*/  @P2 LDGSTS.E.BYPASS.LTC128B.128 [R248+0x16880], [R6.64], !P5 ;  /* 0x1688000006f82fae */ /* 0x0003e2000e901d46 */
[----:B----4-:R-:W-:-:S04]  /*3460*/  @P2 LEA R4, P1, R26, R13, 0x1 ;  /* 0x0000000d1a042211 */ /* 0x010fc800078208ff */
[----:B------:R-:W-:-:S05]  /*3470*/  @P2 LEA.HI.X R5, R26, R16, R40, 0x1, P1 ;  /* 0x000000101a052211 */ /* 0x000fca00008f0c28 */
[----:B------:R3:W-:Y:S04]  /*3480*/  @P2 LDGSTS.E.BYPASS.LTC128B.128 [R248+0x18080], [R4.64], !P4 ;  /* 0x1808000004f82fae */ /* 0x0007e8000e101d46 */
[----:B------:R4:W-:Y:S04]  /*3490*/  @P2 LDGSTS.E.BYPASS.LTC128B.128 [R248+0x19880], [R2.64], !P3 ;  /* 0x1988000002f82fae */ /* 0x0009e8000d901d46 */
[----:B------:R-:W0:Y:S01]  /*34a0*/  LDGDEPBAR ;  /* 0x00000000000079af */ /* 0x000e220000000000 */
[----:B------:R-:W-:-:S04]  /*34b0*/  DEPBAR.LE SB0, 0x1 ;  /* 0x000080400000791a */ /* 0x000fc80000000000 */
[----:B------:R-:W-:Y:S06]  /*34c0*/  BAR.SYNC.DEFER_BLOCKING 0x0 ;  /* 0x0000000000007b1d */ /* 0x000fec0000010000 */
[----:B--2---:R-:W1:Y:S04]  /*34d0*/  SHFL.IDX PT, R9, R11, RZ, 0x181f ;  /* 0x00181fff0b097589 */ /* 0x004e6800000e0000 */
[----:B------:R-:W2:Y:S04]  /*34e0*/  SHFL.IDX PT, R8, R10, RZ, 0x181f ;  /* 0x00181fff0a087589 */ /* 0x000ea800000e0000 */
[----:B------:R1:W1:Y:S04]  /*34f0*/  LDSM.16.M88.4 R160, [R244] ;  /* 0x00000000f4a0783b */ /* 0x0002680000000200 */
[----:B------:R1:W1:Y:S04]  /*3500*/  LDSM.16.M88.4 R164, [R245] ;  /* 0x00000000f5a4783b */ /* 0x0002680000000200 */
[----:B------:R1:W1:Y:S04]  /*3510*/  LDSM.16.M88.4 R180, [R247] ;  /* 0x00000000f7b4783b */ /* 0x0002680000000200 */
[----:B------:R1:W1:Y:S04]  /*3520*/  LDSM.16.M88.4 R184, [R246] ;  /* 0x00000000f6b8783b */ /* 0x0002680000000200 */
[----:B------:R1:W1:Y:S04]  /*3530*/  LDSM.16.M88.4 R188, [R244+0x4000] ;  /* 0x00400000f4bc783b */ /* 0x0002680000000200 */
[----:B------:R1:W1:Y:S04]  /*3540*/  LDSM.16.M88.4 R192, [R245+0x4000] ;  /* 0x00400000f5c0783b */ /* 0x0002680000000200 */
[----:B------:R1:W1:Y:S04]  /*3550*/  LDSM.16.M88.4 R196, [R247+0x4000] ;  /* 0x00400000f7c4783b */ /* 0x0002680000000200 */
[----:B------:R1:W2:Y:S04]  /*3560*/  LDSM.16.M88.4 R200, [R246+0x4000] ;  /* 0x00400000f6c8783b */ /* 0x0002a80000000200 */
[----:B------:R1:W2:Y:S04]  /*3570*/  LDSM.16.M88.4 R204, [R244+0x8000] ;  /* 0x00800000f4cc783b */ /* 0x0002a80000000200 */
[----:B------:R1:W5:Y:S04]  /*3580*/  LDSM.16.M88.4 R208, [R245+0x8000] ;  /* 0x00800000f5d0783b */ /* 0x0003680000000200 */
[----:B------:R1:W5:Y:S04]  /*3590*/  LDSM.16.M88.4 R212, [R247+0x8000] ;  /* 0x00800000f7d4783b */ /* 0x0003680000000200 */
[----:B------:R1:W5:Y:S04]  /*35a0*/  LDSM.16.M88.4 R216, [R246+0x8000] ;  /* 0x00800000f6d8783b */ /* 0x0003680000000200 */
[----:B------:R2:W5:Y:S04]  /*35b0*/  LDSM.16.M88.4 R220, [R244+0xc000] ;  /* 0x00c00000f4dc783b */ /* 0x0005680000000200 */
[----:B------:R4:W5:Y:S04]  /*35c0*/  LDSM.16.M88.4 R224, [R245+0xc000] ;  /* 0x00c00000f5e0783b */ /* 0x0009680000000200 */
[----:B------:R5:W5:Y:S04]  /*35d0*/  LDSM.16.M88.4 R228, [R247+0xc000] ;  /* 0x00c00000f7e4783b */ /* 0x000b680000000200 */
[----:B------:R5:W5:Y:S04]  /*35e0*/  LDSM.16.M88.4 R232, [R246+0xc000] ;  /* 0x00c00000f6e8783b */ /* 0x000b680000000200 */
[----:B------:R-:W-:Y:S01]  /*35f0*/  BAR.SYNC.DEFER_BLOCKING 0x0 ;  /* 0x0000000000007b1d */ /* 0x000fe20000010000 */
[----:B------:R-:W-:Y:S01]  /*3600*/  LOP3.LUT P1, RZ, R103, 0x2, RZ, 0xc0, !PT ;  /* 0x0000000267ff7812 */ /* 0x000fe2000782c0ff */
[----:B---3--:R-:W-:Y:S01]  /*3610*/  IMAD.IADD R4, R64, 0x1, -R102 ;  /* 0x0000000140047824 */ /* 0x008fe200078e0a66 */
[----:B-1----:R-:W-:-:S02]  /*3620*/  LEA R6, P0, R249, R9, 0x1 ;  /* 0x00000009f9067211 */ /* 0x002fc400078008ff */
[C---:B------:R-:W-:Y:S02]  /*3630*/  ISETP.GE.AND P2, PT, R249.reuse, c[0x0][0x1d4], PT ;  /* 0x00007500f9007a0c */ /* 0x040fe40003f46270 */
[----:B------:R-:W-:Y:S02]  /*3640*/  IADD3 R0, R236, 0x20, RZ ;  /* 0x00000020ec007810 */ /* 0x000fe40007ffe0ff */
[----:B--2---:R-:W-:Y:S02]  /*3650*/  LEA.HI.X R7, R249, R8, R28, 0x1, P0 ;  /* 0x00000008f9077211 */ /* 0x004fe400000f0c1c */
[----:B----4-:R-:W-:-:S03]  /*3660*/  LEA R2, P0, R41, R9, 0x1 ;  /* 0x0000000929027211 */ /* 0x010fc600078008ff */
[----:B------:R-:W-:Y:S01]  /*3670*/  @P1 IADD3 R0, R236, -0x20, RZ ;  /* 0xffffffe0ec001810 */ /* 0x000fe20007ffe0ff */
[----:B------:R-:W-:-:S04]  /*3680*/  DEPBAR.LE SB0, 0x0 ;  /* 0x000080000000791a */ /* 0x000fc80000000000 */
[----:B------:R-:W-:Y:S01]  /*3690*/  BAR.SYNC.DEFER_BLOCKING 0x0 ;  /* 0x0000000000007b1d */ /* 0x000fe20000010000 */
[C---:B------:R-:W-:Y:S02]  /*36a0*/  ISETP.LT.OR P1, PT, R4.reuse, 0x1, P2 ;  /* 0x000000010400780c */ /* 0x040fe40001721670 */
[C---:B------:R-:W-:Y:S02]  /*36b0*/  ISETP.GE.AND P2, PT, R41.reuse, c[0x0][0x1d4], PT ;  /* 0x0000750029007a0c */ /* 0x040fe40003f46270 */
[----:B------:R-:W-:Y:S02]  /*36c0*/  LEA.HI.X R3, R41, R8, R42, 0x1, P0 ;  /* 0x0000000829037211 */ /* 0x000fe400000f0c2a */
[----:B------:R-:W-:Y:S01]  /*36d0*/  ISETP.LT.OR P0, PT, R4, 0x1, P2 ;  /* 0x000000010400780c */ /* 0x000fe20001701670 */
[----:B------:R1:W-:Y:S04]  /*36e0*/  STL.64 [R1+0x18], R30 ;  /* 0x0000181e01007387 */ /* 0x0003e80000100a00 */
[----:B------:R1:W-:Y:S04]  /*36f0*/  STL [R1+0x30], R29 ;  /* 0x0000301d01007387 */ /* 0x0003e80000100800 */
[----:B------:R-:W2:Y:S04]  /*3700*/  S2R R5, SR_TID.X ;  /* 0x0000000000057919 */ /* 0x000ea80000002100 */
[----:B------:R1:W3:Y:S04]  /*3710*/  LDSM.16.M88.4 R32, [R0] ;  /* 0x000000000020783b */ /* 0x0002e80000000200 */
[----:B------:R1:W4:Y:S04]  /*3720*/  LDSM.16.M88.4 R48, [R0+0x800] ;  /* 0x000800000030783b */ /* 0x0003280000000200 */
[----:B------:R1:W1:Y:S04]  /*3730*/  LDSM.16.M88.4 R36, [R0+0x1000] ;  /* 0x001000000024783b */ /* 0x0002680000000200 */
[----:B-----5:R1:W1:Y:S04]  /*3740*/  LDSM.16.M88.4 R12, [R236] ;  /* 0x00000000ec0c783b */ /* 0x0202680000000200 */
[----:B------:R1:W1:Y:S04]  /*3750*/  LDSM.16.M88.4 R20, [R236+0x800] ;  /* 0x00080000ec14783b */ /* 0x0002680000000200 */
[----:B------:R1:W1:Y:S04]  /*3760*/  LDSM.16.M88.4 R28, [R236+0x1000] ;  /* 0x00100000ec1c783b */ /* 0x0002680000000200 */
[----:B------:R-:W-:Y:S01]  /*3770*/  @!PT LDS RZ, [RZ] ;  /* 0x00000000fffff984 */ /* 0x000fe20000000800 */
[----:B------:R-:W-:Y:S01]  /*3780*/  @!PT LDS RZ, [RZ] ;  /* 0x00000000fffff984 */ /* 0x000fe20000000800 */
[----:B------:R-:W-:Y:S01]  /*3790*/  @!PT LDS RZ, [RZ] ;  /* 0x00000000fffff984 */ /* 0x000fe20000000800 */
[----:B------:R5:W-:Y:S04]  /*37a0*/  LDGSTS.E.BYPASS.LTC128B.128 [R248+0x4080], [R6.64], !P1 ;  /* 0x0408000006f87fae */ /* 0x000be8000c901d46 */
[----:B------:R2:W-:Y:S01]  /*37b0*/  LDGSTS.E.BYPASS.LTC128B.128 [R248+0x5880], [R2.64], !P0 ;  /* 0x0588000002f87fae */ /* 0x0005e2000c101d46 */
[----:B------:R-:W-:-:S03]  /*37c0*/  ISETP.GE.AND P1, PT, R26, c[0x0][0x1d4], PT ;  /* 0x000075001a007a0c */ /* 0x000fc60003f26270 */
[----:B------:R1:W-:Y:S01]  /*37d0*/  STL.64 [R1+0x28], R18 ;  /* 0x0000281201007387 */ /* 0x0003e20000100a00 */
[----:B-----5:R-:W-:-:S04]  /*37e0*/  LEA R6, P0, R26, R9, 0x1 ;  /* 0x000000091a067211 */ /* 0x020fc800078008ff */
[----:B------:R-:W-:Y:S02]  /*37f0*/  LEA.HI.X R7, R26, R8, R40, 0x1, P0 ;  /* 0x000000081a077211 */ /* 0x000fe400000f0c28 */
[----:B--2---:R-:W-:-:S04]  /*3800*/  LEA R2, P0, R25, R9, 0x1 ;  /* 0x0000000919027211 */ /* 0x004fc800078008ff */
[C---:B------:R-:W-:Y:S02]  /*3810*/  LEA.HI.X R3, R25.reuse, R8, R27, 0x1, P0 ;  /* 0x0000000819037211 */ /* 0x040fe400000f0c1b */
[----:B------:R-:W-:Y:S01]  /*3820*/  ISETP.LT.OR P0, PT, R4, 0x1, P1 ;  /* 0x000000010400780c */ /* 0x000fe20000f01670 */
[----:B------:R2:W-:Y:S01]  /*3830*/  STL [R1+0x38], R17 ;  /* 0x0000381101007387 */ /* 0x0005e20000100800 */
[----:B------:R-:W-:Y:S02]  /*3840*/  ISETP.GE.AND P2, PT, R25, c[0x0][0x1d4], PT ;  /* 0x0000750019007a0c */ /* 0x000fe40003f46270 */
[----:B------:R-:W-:-:S09]  /*3850*/  ISETP.GT.AND P1, PT, R5, 0x7f, PT ;  /* 0x0000007f0500780c */ /* 0x000fd20003f24270 */
[----:B------:R2:W-:Y:S01]  /*3860*/  LDGSTS.E.BYPASS.LTC128B.128 [R248+0x7080], [R6.64], !P0 ;  /* 0x0708000006f87fae */ /* 0x0005e2000c101d46 */
[----:B------:R-:W-:Y:S01]  /*3870*/  ISETP.LT.OR P0, PT, R4, 0x1, P2 ;  /* 0x000000010400780c */ /* 0x000fe20001701670 */
[----:B------:R-:W-:-:S12]  /*3880*/  BSSY B0, `(.L_x_31) ;  /* 0x0000027000007945 */ /* 0x000fd80003800000 */
[----:B------:R2:W-:Y:S01]  /*3890*/  LDGSTS.E.BYPASS.LTC128B.128 [R248+0x8880], [R2.64], !P0 ;  /* 0x0888000002f87fae */ /* 0x0005e2000c101d46 */
[----:B------:R-:W-:Y:S01]  /*38a0*/  ISETP.GT.AND P0, PT, R24, 0x2f, PT ;  /* 0x0000002f1800780c */ /* 0x000fe20003f04270 */
[----:B------:R-:W-:Y:S07]  /*38b0*/  @P1 BRA `(.L_x_32) ;  /* 0x0000023000001947 */ /* 0x000fee0003800000 */
[----:B-1-34-:R-:W-:Y:S05]  /*38c0*/  BRA.DIV ~URZ, `(.L_x_33) ;  /* 0x0000bd627f007947 */ /* 0x01afea000b800000 */
[----:B------:R1:W3:Y:S04]  /*38d0*/  SHFL.IDX PT, R5, R10, 0x1, 0x181f ;  /* 0x00381f000a057f89 */ /* 0x0002e800000e0000 */
[----:B------:R1:W4:Y:S02]  /*38e0*/  SHFL.IDX PT, R0, R11, 0x1, 0x181f ;  /* 0x00381f000b007f89 */ /* 0x00032400000e0000 */
.L_x_119:
[C---:B-1----:R-:W-:Y:S02]  /*38f0*/  IADD3 R11, R249.reuse, 0x40, RZ ;  /* 0x00000040f90b7810 */ /* 0x042fe40007ffe0ff */
[----:B--2---:R-:W-:Y:S02]  /*3900*/  IADD3 R3, R249, 0x40, RZ ;  /* 0x00000040f9037810 */ /* 0x004fe40007ffe0ff */
[----:B----4-:R-:W-:-:S02]  /*3910*/  LEA R8, P1, R11, R0, 0x1 ;  /* 0x000000000b087211 */ /* 0x010fc400078208ff */
[----:B------:R-:W-:Y:S02]  /*3920*/  SHF.R.S32.HI R3, RZ, 0x1f, R3 ;  /* 0x0000001fff037819 */ /* 0x000fe40000011403 */
[C---:B------:R-:W-:Y:S02]  /*3930*/  IADD3 R10, R249.reuse, 0x80, RZ ;  /* 0x00000080f90a7810 */ /* 0x040fe40007ffe0ff */
[----:B------:R-:W-:Y:S02]  /*3940*/  IADD3 R2, R249, 0x80, RZ ;  /* 0x00000080f9027810 */ /* 0x000fe40007ffe0ff */
[----:B---3--:R-:W-:Y:S02]  /*3950*/  LEA.HI.X R9, R11, R5, R3, 0x1, P1 ;  /* 0x000000050b097211 */ /* 0x008fe400008f0c03 */
[----:B------:R-:W-:Y:S02]  /*3960*/  SHF.R.S32.HI R2, RZ, 0x1f, R2 ;  /* 0x0000001fff027819 */ /* 0x000fe40000011402 */
[----:B------:R-:W-:-:S02]  /*3970*/  LEA R6, P1, R10, R0, 0x1 ;  /* 0x000000000a067211 */ /* 0x000fc400078208ff */
[----:B------:R-:W-:Y:S02]  /*3980*/  SHF.R.S32.HI R16, RZ, 0x1f, R249 ;  /* 0x0000001fff107819 */ /* 0x000fe400000114f9 */
[-C--:B------:R-:W-:Y:S02]  /*3990*/  LEA.HI.X R7, R10, R5.reuse, R2, 0x1, P1 ;  /* 0x000000050a077211 */ /* 0x080fe400008f0c02 */
[C---:B------:R-:W-:Y:S02]  /*39a0*/  LEA R2, P1, R249.reuse, R0, 0x1 ;  /* 0x00000000f9027211 */ /* 0x040fe400078208ff */
[C---:B------:R-:W-:Y:S02]  /*39b0*/  IADD3 R17, R249.reuse, 0xc0, RZ ;  /* 0x000000c0f9117810 */ /* 0x040fe40007ffe0ff */
[C---:B------:R-:W-:Y:S02]  /*39c0*/  LEA.HI.X R3, R249.reuse, R5, R16, 0x1, P1 ;  /* 0x00000005f9037211 */ /* 0x040fe400008f0c10 */
[----:B------:R-:W-:-:S02]  /*39d0*/  ISETP.GE.AND P1, PT, R249, c[0x0][0x1d4], PT ;  /* 0x00007500f9007a0c */ /* 0x000fc40003f26270 */
[----:B------:R-:W-:Y:S02]  /*39e0*/  IADD3 R16, R249, 0xc0, RZ ;  /* 0x000000c0f9107810 */ /* 0x000fe40007ffe0ff */
[C---:B------:R-:W-:Y:S02]  /*39f0*/  ISETP.LT.OR P1, PT, R4.reuse, 0x21, P1 ;  /* 0x000000210400780c */ /* 0x040fe40000f21670 */
[----:B------:R-:W-:Y:S02]  /*3a00*/  SHF.R.S32.HI R17, RZ, 0x1f, R17 ;  /* 0x0000001fff117819 */ /* 0x000fe40000011411 */
[----:B------:R-:W-:-:S09]  /*3a10*/  ISETP.LT.OR P2, PT, R4, 0x21, P2 ;  /* 0x000000210400780c */ /* 0x000fd20001741670 */
[----:B------:R-:W-:Y:S01]  /*3a20*/  @!PT LDS RZ, [RZ] ;  /* 0x00000000fffff984 */ /* 0x000fe20000000800 */
[----:B------:R-:W-:Y:S01]  /*3a30*/  @!PT LDS RZ, [RZ] ;  /* 0x00000000fffff984 */ /* 0x000fe20000000800 */
[----:B------:R-:W-:Y:S01]  /*3a40*/  @!PT LDS RZ, [RZ] ;  /* 0x00000000fffff984 */ /* 0x000fe20000000800 */
[----:B------:R1:W-:Y:S02]  /*3a50*/  LDGSTS.E.BYPASS.LTC128B.128 [R248+0x5080], [R2.64], !P1 ;  /* 0x0508000002f87fae */ /* 0x0003e4000c901d46 */
[----:B-1----:R-:W-:-:S04]  /*3a60*/  LEA R2, P1, R16, R0, 0x1 ;  /* 0x0000000010027211 */ /* 0x002fc800078208ff */
[----:B------:R-:W-:Y:S02]  /*3a70*/  LEA.HI.X R3, R16, R5, R17, 0x1, P1 ;  /* 0x0000000510037211 */ /* 0x000fe400008f0c11 */
[----:B------:R-:W-:-:S04]  /*3a80*/  ISETP.GE.AND P1, PT, R11, c[0x0][0x1d4], PT ;  /* 0x000075000b007a0c */ /* 0x000fc80003f26270 */
[----:B------:R-:W-:-:S13]  /*3a90*/  ISETP.LT.OR P1, PT, R4, 0x21, P1 ;  /* 0x000000210400780c */ /* 0x000fda0000f21670 */
[----:B------:R1:W-:Y:S01]  /*3aa0*/  LDGSTS.E.BYPASS.LTC128B.128 [R248+0x6880], [R8.64], !P1 ;  /* 0x0688000008f87fae */ /* 0x0003e2000c901d46 */
[----:B------:R-:W-:-:S04]  /*3ab0*/  ISETP.GE.AND P1, PT, R10, c[0x0][0x1d4], PT ;  /* 0x000075000a007a0c */ /* 0x000fc80003f26270 */
[----:B------:R-:W-:-:S13]  /*3ac0*/  ISETP.LT.OR P1, PT, R4, 0x21, P1 ;  /* 0x000000210400780c */ /* 0x000fda0000f21670 */
[----:B------:R1:W-:Y:S04]  /*3ad0*/  LDGSTS.E.BYPASS.LTC128B.128 [R248+0x8080], [R6.64], !P1 ;  /* 0x0808000006f87fae */ /* 0x0003e8000c901d46 */
[----:B------:R1:W-:Y:S02]  /*3ae0*/  LDGSTS.E.BYPASS.LTC128B.128 [R248+0x9880], [R2.64], !P2 ;  /* 0x0988000002f87fae */ /* 0x0003e4000d101d46 */
.L_x_32:
[----:B-1-34-:R-:W-:Y:S05]  /*3af0*/  BSYNC B0 ;  /* 0x0000000000007941 */ /* 0x01afea0003800000 */
.L_x_31:
[----:B------:R-:W1:Y:S01]  /*3b00*/  S2R R72, SR_TID.X ;  /* 0x0000000000487919 */ /* 0x000e620000002100 */
[----:B------:R-:W-:Y:S01]  /*3b10*/  IMAD.MOV.U32 R0, RZ, RZ, 0x40 ;  /* 0x00000040ff007424 */ /* 0x000fe200078e00ff */
[C---:B------:R-:W-:Y:S02]  /*3b20*/  HMMA.16816.F32 R8, R160.reuse, R14, RZ ;  /* 0x0000000ea008723c */ /* 0x040fe400000018ff */
[----:B--2---:R-:W2:Y:S01]  /*3b30*/  LDL R3, [R1+0xc] ;  /* 0x00000c0001037983 */ /* 0x004ea20000100800 */
[----:B------:R-:W-:Y:S01]  /*3b40*/  IADD3 R242, R236, 0x20, RZ ;  /* 0x00000020ecf27810 */ /* 0x000fe20007ffe0ff */
[----:B------:R-:W-:Y:S02]  /*3b50*/  BSSY B1, `(.L_x_34) ;  /* 0x00000fe000017945 */ /* 0x000fe40003800000 */
[----:B------:R-:W0:Y:S02]  /*3b60*/  LDGDEPBAR ;  /* 0x00000000000079af */ /* 0x000e240000000000 */
[C---:B------:R-:W-:Y:S08]  /*3b70*/  HMMA.16816.F32 R4, R160.reuse, R12, RZ ;  /* 0x0000000ca004723c */ /* 0x040ff000000018ff */
[----:B------:R-:W-:Y:S01]  /*3b80*/  HMMA.16816.F32 R16, R160, R28, RZ ;  /* 0x0000001ca010723c */ /* 0x000fe200000018ff */
[----:B-1----:R-:W-:-:S07]  /*3b90*/  SHF.R.S32.HI R69, RZ, 0x1f, R72 ;  /* 0x0000001fff457819 */ /* 0x002fce0000011448 */
[----:B------:R-:W-:Y:S01]  /*3ba0*/  HMMA.16816.F32 R12, R160, R30, RZ ;  /* 0x0000001ea00c723c */ /* 0x000fe200000018ff */
[----:B------:R-:W-:-:S04]  /*3bb0*/  LEA.HI R69, R69, R72, RZ, 0x3 ;  /* 0x0000004845457211 */ /* 0x000fc800078f18ff */
[----:B------:R-:W-:-:S03]  /*3bc0*/  LOP3.LUT R69, R69, 0xfffffff8, RZ, 0xc0, !PT ;  /* 0xfffffff845457812 */ /* 0x000fc600078ec0ff */
[----:B------:R-:W-:Y:S02]  /*3bd0*/  HMMA.16816.F32 R24, R160, R20, RZ ;  /* 0x00000014a018723c */ /* 0x000fe400000018ff */
[----:B------:R-:W-:-:S05]  /*3be0*/  IMAD.IADD R69, R72, 0x1, -R69 ;  /* 0x0000000148457824 */ /* 0x000fca00078e0a45 */
[----:B------:R-:W-:Y:S01]  /*3bf0*/  R2P PR, R69, 0x6 ;  /* 0x0000000645007804 */ /* 0x000fe20000000000 */
[----:B------:R-:W-:Y:S04]  /*3c00*/  HMMA.16816.F32 R20, R160, R22, RZ ;  /* 0x00000016a014723c */ /* 0x000fe800000018ff */
[----:B------:R-:W-:-:S04]  /*3c10*/  SEL R0, R0, 0xffffffc0, !P2 ;  /* 0xffffffc000007807 */ /* 0x000fc80005000000 */
[----:B------:R-:W-:Y:S01]  /*3c20*/  HMMA.16816.F32 R8, R164, R34, R8 ;  /* 0x00000022a408723c */ /* 0x000fe20000001808 */
[----:B------:R-:W-:-:S03]  /*3c30*/  IMAD.IADD R2, R236, 0x1, R0 ;  /* 0x00000001ec027824 */ /* 0x000fc600078e0200 */
[----:B------:R-:W-:Y:S02]  /*3c40*/  @P1 IADD3 R242, R236, -0x20, RZ ;  /* 0xffffffe0ecf21810 */ /* 0x000fe40007ffe0ff */
[----:B------:R-:W1:Y:S02]  /*3c50*/  LDSM.16.M88.4 R40, [R2] ;  /* 0x000000000228783b */ /* 0x000e640000000200 */
[C---:B------:R-:W-:Y:S01]  /*3c60*/  HMMA.16816.F32 R44, R164.reuse, R36, R16 ;  /* 0x00000024a42c723c */ /* 0x040fe20000001810 */
[----:B------:R-:W-:Y:S01]  /*3c70*/  IMAD.IADD R237, R0, 0x1, R242 ;  /* 0x0000000100ed7824 */ /* 0x000fe200078e02f2 */
[----:B------:R-:W3:Y:S04]  /*3c80*/  LDSM.16.M88.4 R52, [R2+0x800] ;  /* 0x000800000234783b */ /* 0x000ee80000000200 */
[----:B------:R-:W-:Y:S02]  /*3c90*/  LDSM.16.M88.4 R16, [R237] ;  /* 0x00000000ed10783b */ /* 0x000fe40000000200 */
[C---:B------:R-:W-:Y:S02]  /*3ca0*/  HMMA.16816.F32 R28, R164.reuse, R38, R12 ;  /* 0x00000026a41c723c */ /* 0x040fe4000000180c */
[----:B------:R-:W4:Y:S04]  /*3cb0*/  LDSM.16.M88.4 R36, [R2+0x1000] ;  /* 0x001000000224783b */ /* 0x000f280000000200 */
[----:B------:R-:W5:Y:S02]  /*3cc0*/  LDSM.16.M88.4 R12, [R237+0x800] ;  /* 0x00080000ed0c783b */ /* 0x000f640000000200 */
[C---:B------:R-:W-:Y:S02]  /*3cd0*/  HMMA.16816.F32 R4, R164.reuse, R32, R4 ;  /* 0x00000020a404723c */ /* 0x040fe40000001804 */
[----:B------:R-:W4:Y:S04]  /*3ce0*/  LDSM.16.M88.4 R56, [R237+0x1000] ;  /* 0x00100000ed38783b */ /* 0x000f280000000200 */
[----:B------:R-:W-:Y:S02]  /*3cf0*/  LDSM.16.M88.4 R60, [R2+0x5000] ;  /* 0x00500000023c783b */ /* 0x000fe40000000200 */
[C---:B------:R-:W-:Y:S08]  /*3d00*/  HMMA.16816.F32 R32, R164.reuse, R48, R24 ;  /* 0x00000030a420723c */ /* 0x040ff00000001818 */
[----:B------:R-:W-:Y:S08]  /*3d10*/  HMMA.16816.F32 R48, R164, R50, R20 ;  /* 0x00000032a430723c */ /* 0x000ff00000001814 */
[C---:B-1----:R-:W-:Y:S08]  /*3d20*/  HMMA.16816.F32 R20, R180.reuse, R42, R8 ;  /* 0x0000002ab414723c */ /* 0x042ff00000001808 */
[C---:B------:R-:W-:Y:S08]  /*3d30*/  HMMA.16816.F32 R24, R180.reuse, R40, R4 ;  /* 0x00000028b418723c */ /* 0x040ff00000001804 */
[C---:B---3--:R-:W-:Y:S08]  /*3d40*/  HMMA.16816.F32 R8, R180.reuse, R52, R32 ;  /* 0x00000034b408723c */ /* 0x048ff00000001820 */
[C---:B------:R-:W-:Y:S01]  /*3d50*/  HMMA.16816.F32 R4, R180.reuse, R54, R48 ;  /* 0x00000036b404723c */ /* 0x040fe20000001830 */
[----:B------:R-:W-:Y:S04]  /*3d60*/  LDSM.16.M88.4 R48, [R242+0x1800] ;  /* 0x00180000f230783b */ /* 0x000fe80000000200 */
[----:B------:R-:W-:Y:S03]  /*3d70*/  LDSM.16.M88.4 R52, [R2+0x2000] ;  /* 0x002000000234783b */ /* 0x000fe60000000200 */
[C---:B----4-:R-:W-:Y:S01]  /*3d80*/  HMMA.16816.F32 R40, R180.reuse, R36, R44 ;  /* 0x00000024b428723c */ /* 0x050fe2000000182c */
[----:B------:R-:W1:Y:S07]  /*3d90*/  LDSM.16.M88.4 R44, [R236+0x1800] ;  /* 0x00180000ec2c783b */ /* 0x000e6e0000000200 */
[----:B------:R-:W-:Y:S08]  /*3da0*/  HMMA.16816.F32 R36, R180, R38, R28 ;  /* 0x00000026b424723c */ /* 0x000ff0000000181c */
[C---:B------:R-:W-:Y:S01]  /*3db0*/  HMMA.16816.F32 R28, R184.reuse, R18, R20 ;  /* 0x00000012b81c723c */ /* 0x040fe20000001814 */
[----:B------:R-:W3:Y:S07]  /*3dc0*/  LDSM.16.M88.4 R20, [R236+0x2000] ;  /* 0x00200000ec14783b */ /* 0x000eee0000000200 */
[C---:B------:R-:W-:Y:S01]  /*3dd0*/  HMMA.16816.F32 R32, R184.reuse, R16, R24 ;  /* 0x00000010b820723c */ /* 0x040fe20000001818 */
[----:B------:R-:W4:Y:S07]  /*3de0*/  LDSM.16.M88.4 R16, [R236+0x2800] ;  /* 0x00280000ec10783b */ /* 0x000f2e0000000200 */
[C---:B-----5:R-:W-:Y:S08]  /*3df0*/  HMMA.16816.F32 R24, R184.reuse, R12, R8 ;  /* 0x0000000cb818723c */ /* 0x060ff00000001808 */
[C---:B------:R-:W-:Y:S08]  /*3e00*/  HMMA.16816.F32 R12, R184.reuse, R14, R4 ;  /* 0x0000000eb80c723c */ /* 0x040ff00000001804 */
[C---:B------:R-:W-:Y:S08]  /*3e10*/  HMMA.16816.F32 R8, R184.reuse, R56, R40 ;  /* 0x00000038b808723c */ /* 0x040ff00000001828 */
[----:B------:R-:W-:Y:S01]  /*3e20*/  HMMA.16816.F32 R4, R184, R58, R36 ;  /* 0x0000003ab804723c */ /* 0x000fe20000001824 */
[----:B------:R-:W-:Y:S07]  /*3e30*/  LDSM.16.M88.4 R56, [R242+0x3000] ;  /* 0x00300000f238783b */ /* 0x000fee0000000200 */
[C---:B-1----:R-:W-:Y:S08]  /*3e40*/  HMMA.16816.F32 R32, R188.reuse, R44, R32 ;  /* 0x0000002cbc20723c */ /* 0x042ff00000001820 */
[C---:B------:R-:W-:Y:S01]  /*3e50*/  HMMA.16816.F32 R40, R188.reuse, R46, R28 ;  /* 0x0000002ebc28723c */ /* 0x040fe2000000181c */
[----:B------:R-:W1:Y:S07]  /*3e60*/  LDSM.16.M88.4 R44, [R242+0x2000] ;  /* 0x00200000f22c783b */ /* 0x000e6e0000000200 */
[C---:B---3--:R-:W-:Y:S08]  /*3e70*/  HMMA.16816.F32 R36, R188.reuse, R20, R24 ;  /* 0x00000014bc24723c */ /* 0x048ff00000001818 */
[C---:B------:R-:W-:Y:S01]  /*3e80*/  HMMA.16816.F32 R28, R188.reuse, R22, R12 ;  /* 0x00000016bc1c723c */ /* 0x040fe2000000180c */
[----:B------:R-:W3:Y:S04]  /*3e90*/  LDSM.16.M88.4 R20, [R242+0x2800] ;  /* 0x00280000f214783b */ /* 0x000ee80000000200 */
[----:B------:R-:W5:Y:S03]  /*3ea0*/  LDSM.16.M88.4 R12, [R2+0x1800] ;  /* 0x00180000020c783b */ /* 0x000f660000000200 */
[C---:B----4-:R-:W-:Y:S08]  /*3eb0*/  HMMA.16816.F32 R24, R188.reuse, R16, R8 ;  /* 0x00000010bc18723c */ /* 0x050ff00000001808 */
[----:B------:R-:W-:Y:S08]  /*3ec0*/  HMMA.16816.F32 R16, R188, R18, R4 ;  /* 0x00000012bc10723c */ /* 0x000ff00000001804 */
[C---:B------:R-:W-:Y:S08]  /*3ed0*/  HMMA.16816.F32 R8, R192.reuse, R48, R32 ;  /* 0x00000030c008723c */ /* 0x040ff00000001820 */
[C---:B------:R-:W-:Y:S01]  /*3ee0*/  HMMA.16816.F32 R4, R192.reuse, R50, R40 ;  /* 0x00000032c004723c */ /* 0x040fe20000001828 */
[----:B------:R-:W-:Y:S07]  /*3ef0*/  LDSM.16.M88.4 R48, [R237+0x2800] ;  /* 0x00280000ed30783b */ /* 0x000fee0000000200 */
[C---:B-1----:R-:W-:Y:S08]  /*3f00*/  HMMA.16816.F32 R32, R192.reuse, R44, R36 ;  /* 0x0000002cc020723c */ /* 0x042ff00000001824 */
[C---:B------:R-:W-:Y:S01]  /*3f10*/  HMMA.16816.F32 R40, R192.reuse, R46, R28 ;  /* 0x0000002ec028723c */ /* 0x040fe2000000181c */
[----:B------:R-:W1:Y:S07]  /*3f20*/  LDSM.16.M88.4 R44, [R2+0x2800] ;  /* 0x00280000022c783b */ /* 0x000e6e0000000200 */
[C---:B---3--:R-:W-:Y:S08]  /*3f30*/  HMMA.16816.F32 R36, R192.reuse, R20, R24 ;  /* 0x00000014c024723c */ /* 0x048ff00000001818 */
[----:B------:R-:W-:Y:S01]  /*3f40*/  HMMA.16816.F32 R28, R192, R22, R16 ;  /* 0x00000016c01c723c */ /* 0x000fe20000001810 */
[----:B------:R-:W3:Y:S04]  /*3f50*/  LDSM.16.M88.4 R20, [R237+0x1800] ;  /* 0x00180000ed14783b */ /* 0x000ee80000000200 */
[----:B------:R-:W4:Y:S03]  /*3f60*/  LDSM.16.M88.4 R16, [R237+0x2000] ;  /* 0x00200000ed10783b */ /* 0x000f260000000200 */
[C---:B-----5:R-:W-:Y:S08]  /*3f70*/  HMMA.16816.F32 R24, R196.reuse, R12, R8 ;  /* 0x0000000cc418723c */ /* 0x060ff00000001808 */
[----:B------:R-:W-:Y:S01]  /*3f80*/  HMMA.16816.F32 R12, R196, R14, R4 ;  /* 0x0000000ec40c723c */ /* 0x000fe20000001804 */
[----:B--2---:R-:W-:-:S07]  /*3f90*/  ISETP.GT.AND P1, PT, R65, R3, PT ;  /* 0x000000034100720c */ /* 0x004fce0003f24270 */
[C---:B------:R-:W-:Y:S08]  /*3fa0*/  HMMA.16816.F32 R8, R196.reuse, R52, R32 ;  /* 0x00000034c408723c */ /* 0x040ff00000001820 */
[C---:B------:R-:W-:Y:S01]  /*3fb0*/  HMMA.16816.F32 R4, R196.reuse, R54, R40 ;  /* 0x00000036c404723c */ /* 0x040fe20000001828 */
[----:B------:R-:W-:Y:S07]  /*3fc0*/  LDSM.16.M88.4 R52, [R2+0x3800] ;  /* 0x003800000234783b */ /* 0x000fee0000000200 */
[C---:B-1----:R-:W-:Y:S08]  /*3fd0*/  HMMA.16816.F32 R32, R196.reuse, R44, R36 ;  /* 0x0000002cc420723c */ /* 0x042ff00000001824 */
[----:B------:R-:W-:Y:S01]  /*3fe0*/  HMMA.16816.F32 R40, R196, R46, R28 ;  /* 0x0000002ec428723c */ /* 0x000fe2000000181c */
[----:B------:R-:W1:Y:S07]  /*3ff0*/  LDSM.16.M88.4 R44, [R236+0x3000] ;  /* 0x00300000ec2c783b */ /* 0x000e6e0000000200 */
[C---:B---3--:R-:W-:Y:S08]  /*4000*/  HMMA.16816.F32 R36, R200.reuse, R20, R24 ;  /* 0x00000014c824723c */ /* 0x048ff00000001818 */
[C---:B------:R-:W-:Y:S01]  /*4010*/  HMMA.16816.F32 R28, R200.reuse, R22, R12 ;  /* 0x00000016c81c723c */ /* 0x040fe2000000180c */
[----:B------:R-:W2:Y:S07]  /*4020*/  LDSM.16.M88.4 R20, [R236+0x3800] ;  /* 0x00380000ec14783b */ /* 0x000eae0000000200 */
[C---:B----4-:R-:W-:Y:S08]  /*4030*/  HMMA.16816.F32 R24, R200.reuse, R16, R8 ;  /* 0x00000010c818723c */ /* 0x050ff00000001808 */
[C---:B------:R-:W-:Y:S01]  /*4040*/  HMMA.16816.F32 R12, R200.reuse, R18, R4 ;  /* 0x00000012c80c723c */ /* 0x040fe20000001804 */
[----:B------:R-:W3:Y:S07]  /*4050*/  LDSM.16.M88.4 R16, [R236+0x4000] ;  /* 0x00400000ec10783b */ /* 0x000eee0000000200 */
[C---:B------:R-:W-:Y:S08]  /*4060*/  HMMA.16816.F32 R8, R200.reuse, R48, R32 ;  /* 0x00000030c808723c */ /* 0x040ff00000001820 */
[----:B------:R-:W-:Y:S01]  /*4070*/  HMMA.16816.F32 R4, R200, R50, R40 ;  /* 0x00000032c804723c */ /* 0x000fe20000001828 */
[----:B------:R-:W-:Y:S07]  /*4080*/  LDSM.16.M88.4 R48, [R237+0x4000] ;  /* 0x00400000ed30783b */ /* 0x000fee0000000200 */
[C---:B-1----:R-:W-:Y:S08]  /*4090*/  HMMA.16816.F32 R32, R204.reuse, R44, R36 ;  /* 0x0000002ccc20723c */ /* 0x042ff00000001824 */
[C---:B------:R-:W-:Y:S01]  /*40a0*/  HMMA.16816.F32 R40, R204.reuse, R46, R28 ;  /* 0x0000002ecc28723c */ /* 0x040fe2000000181c */
[----:B------:R-:W1:Y:S07]  /*40b0*/  LDSM.16.M88.4 R44, [R242+0x3800] ;  /* 0x00380000f22c783b */ /* 0x000e6e0000000200 */
[C---:B--2---:R-:W-:Y:S08]  /*40c0*/  HMMA.16816.F32 R36, R204.reuse, R20, R24 ;  /* 0x00000014cc24723c */ /* 0x044ff00000001818 */
[C---:B------:R-:W-:Y:S01]  /*40d0*/  HMMA.16816.F32 R28, R204.reuse, R22, R12 ;  /* 0x00000016cc1c723c */ /* 0x040fe2000000180c */
[----:B------:R-:W2:Y:S04]  /*40e0*/  LDSM.16.M88.4 R20, [R242+0x4000] ;  /* 0x00400000f214783b */ /* 0x000ea80000000200 */
[----:B------:R-:W4:Y:S03]  /*40f0*/  LDSM.16.M88.4 R12, [R2+0x3000] ;  /* 0x00300000020c783b */ /* 0x000f260000000200 */
[C---:B---3--:R-:W-:Y:S08]  /*4100*/  HMMA.16816.F32 R24, R204.reuse, R16, R8 ;  /* 0x00000010cc18723c */ /* 0x048ff00000001808 */
[----:B------:R-:W-:Y:S08]  /*4110*/  HMMA.16816.F32 R16, R204, R18, R4 ;  /* 0x00000012cc10723c */ /* 0x000ff00000001804 */
[C---:B------:R-:W-:Y:S08]  /*4120*/  HMMA.16816.F32 R8, R208.reuse, R56, R32 ;  /* 0x00000038d008723c */ /* 0x040ff00000001820 */
[C---:B------:R-:W-:Y:S01]  /*4130*/  HMMA.16816.F32 R4, R208.reuse, R58, R40 ;  /* 0x0000003ad004723c */ /* 0x040fe20000001828 */
[----:B------:R-:W-:Y:S07]  /*4140*/  LDSM.16.M88.4 R56, [R2+0x5800] ;  /* 0x005800000238783b */ /* 0x000fee0000000200 */
[C---:B-1----:R-:W-:Y:S08]  /*4150*/  HMMA.16816.F32 R32, R208.reuse, R44, R36 ;  /* 0x0000002cd020723c */ /* 0x042ff00000001824 */
[C---:B------:R-:W-:Y:S01]  /*4160*/  HMMA.16816.F32 R40, R208.reuse, R46, R28 ;  /* 0x0000002ed028723c */ /* 0x040fe2000000181c */
[----:B------:R-:W1:Y:S07]  /*4170*/  LDSM.16.M88.4 R44, [R2+0x4000] ;  /* 0x00400000022c783b */ /* 0x000e6e0000000200 */
[C---:B--2---:R-:W-:Y:S08]  /*4180*/  HMMA.16816.F32 R36, R208.reuse, R20, R24 ;  /* 0x00000014d024723c */ /* 0x044ff00000001818 */
[----:B------:R-:W-:Y:S01]  /*4190*/  HMMA.16816.F32 R28, R208, R22, R16 ;  /* 0x00000016d01c723c */ /* 0x000fe20000001810 */
[----:B------:R-:W2:Y:S04]  /*41a0*/  LDSM.16.M88.4 R20, [R237+0x3000] ;  /* 0x00300000ed14783b */ /* 0x000ea80000000200 */
[----:B------:R-:W3:Y:S03]  /*41b0*/  LDSM.16.M88.4 R16, [R237+0x3800] ;  /* 0x00380000ed10783b */ /* 0x000ee60000000200 */
[C---:B----4-:R-:W-:Y:S08]  /*41c0*/  HMMA.16816.F32 R24, R212.reuse, R12, R8 ;  /* 0x0000000cd418723c */ /* 0x050ff00000001808 */
[C---:B------:R-:W-:Y:S08]  /*41d0*/  HMMA.16816.F32 R12, R212.reuse, R14, R4 ;  /* 0x0000000ed40c723c */ /* 0x040ff00000001804 */
[C---:B------:R-:W-:Y:S08]  /*41e0*/  HMMA.16816.F32 R8, R212.reuse, R52, R32 ;  /* 0x00000034d408723c */ /* 0x040ff00000001820 */
[C---:B------:R-:W-:Y:S01]  /*41f0*/  HMMA.16816.F32 R4, R212.reuse, R54, R40 ;  /* 0x00000036d404723c */ /* 0x040fe20000001828 */
[----:B------:R-:W-:Y:S07]  /*4200*/  LDSM.16.M88.4 R52, [R242+0x5000] ;  /* 0x00500000f234783b */ /* 0x000fee0000000200 */
[C---:B-1----:R-:W-:Y:S08]  /*4210*/  HMMA.16816.F32 R32, R212.reuse, R44, R36 ;  /* 0x0000002cd420723c */ /* 0x042ff00000001824 */
[----:B------:R-:W-:Y:S01]  /*4220*/  HMMA.16816.F32 R40, R212, R46, R28 ;  /* 0x0000002ed428723c */ /* 0x000fe2000000181c */
[----:B------:R-:W1:Y:S07]  /*4230*/  LDSM.16.M88.4 R44, [R236+0x4800] ;  /* 0x00480000ec2c783b */ /* 0x000e6e0000000200 */
[C---:B--2---:R-:W-:Y:S08]  /*4240*/  HMMA.16816.F32 R36, R216.reuse, R20, R24 ;  /* 0x00000014d824723c */ /* 0x044ff00000001818 */
[C---:B------:R-:W-:Y:S01]  /*4250*/  HMMA.16816.F32 R28, R216.reuse, R22, R12 ;  /* 0x00000016d81c723c */ /* 0x040fe2000000180c */
[----:B------:R-:W2:Y:S07]  /*4260*/  LDSM.16.M88.4 R20, [R236+0x5000] ;  /* 0x00500000ec14783b */ /* 0x000eae0000000200 */
[C---:B---3--:R-:W-:Y:S08]  /*4270*/  HMMA.16816.F32 R24, R216.reuse, R16, R8 ;  /* 0x00000010d818723c */ /* 0x048ff00000001808 */
[C---:B------:R-:W-:Y:S01]  /*4280*/  HMMA.16816.F32 R12, R216.reuse, R18, R4 ;  /* 0x00000012d80c723c */ /* 0x040fe20000001804 */
[----:B------:R-:W3:Y:S07]  /*4290*/  LDSM.16.M88.4 R16, [R236+0x5800] ;  /* 0x00580000ec10783b */ /* 0x000eee0000000200 */
[C---:B------:R-:W-:Y:S08]  /*42a0*/  HMMA.16816.F32 R8, R216.reuse, R48, R32 ;  /* 0x00000030d808723c */ /* 0x040ff00000001820 */
[----:B------:R-:W-:Y:S01]  /*42b0*/  HMMA.16816.F32 R4, R216, R50, R40 ;  /* 0x00000032d804723c */ /* 0x000fe20000001828 */
[----:B------:R-:W4:Y:S07]  /*42c0*/  LDSM.16.M88.4 R48, [R242+0x4800] ;  /* 0x00480000f230783b */ /* 0x000f2e0000000200 */
[C---:B-1----:R-:W-:Y:S08]  /*42d0*/  HMMA.16816.F32 R40, R220.reuse, R44, R36 ;  /* 0x0000002cdc28723c */ /* 0x042ff00000001824 */
[C---:B------:R-:W-:Y:S08]  /*42e0*/  HMMA.16816.F32 R36, R220.reuse, R46, R28 ;  /* 0x0000002edc24723c */ /* 0x040ff0000000181c */
[C---:B--2---:R-:W-:Y:S08]  /*42f0*/  HMMA.16816.F32 R32, R220.reuse, R20, R24 ;  /* 0x00000014dc20723c */ /* 0x044ff00000001818 */
[C---:B------:R-:W-:Y:S01]  /*4300*/  HMMA.16816.F32 R28, R220.reuse, R22, R12 ;  /* 0x00000016dc1c723c */ /* 0x040fe2000000180c */
[----:B------:R-:W1:Y:S04]  /*4310*/  LDSM.16.M88.4 R20, [R242+0x5800] ;  /* 0x00580000f214783b */ /* 0x000e680000000200 */
[----:B------:R-:W2:Y:S03]  /*4320*/  LDSM.16.M88.4 R12, [R2+0x4800] ;  /* 0x00480000020c783b */ /* 0x000ea60000000200 */
[C---:B---3--:R-:W-:Y:S08]  /*4330*/  HMMA.16816.F32 R24, R220.reuse, R16, R8 ;  /* 0x00000010dc18723c */ /* 0x048ff00000001808 */
[----:B------:R-:W-:Y:S08]  /*4340*/  HMMA.16816.F32 R16, R220, R18, R4 ;  /* 0x00000012dc10723c */ /* 0x000ff00000001804 */
[C---:B----4-:R-:W-:Y:S08]  /*4350*/  HMMA.16816.F32 R8, R224.reuse, R48, R40 ;  /* 0x00000030e008723c */ /* 0x050ff00000001828 */
[C---:B------:R-:W-:Y:S08]  /*4360*/  HMMA.16816.F32 R4, R224.reuse, R50, R36 ;  /* 0x00000032e004723c */ /* 0x040ff00000001824 */
[C---:B------:R-:W-:Y:S01]  /*4370*/  HMMA.16816.F32 R44, R224.reuse, R52, R32 ;  /* 0x00000034e02c723c */ /* 0x040fe20000001820 */
[----:B------:R-:W3:Y:S07]  /*4380*/  LDSM.16.M88.4 R32, [R237+0x4800] ;  /* 0x00480000ed20783b */ /* 0x000eee0000000200 */
[C---:B------:R-:W-:Y:S01]  /*4390*/  HMMA.16816.F32 R52, R224.reuse, R54, R28 ;  /* 0x00000036e034723c */ /* 0x040fe2000000181c */
[----:B------:R-:W4:Y:S07]  /*43a0*/  LDSM.16.M88.4 R28, [R237+0x5000] ;  /* 0x00500000ed1c783b */ /* 0x000f2e0000000200 */
[----:B-1----:R-:W-:Y:S01]  /*43b0*/  HMMA.16816.F32 R48, R224, R20, R24 ;  /* 0x00000014e030723c */ /* 0x002fe20000001818 */
[----:B------:R-:W1:Y:S01]  /*43c0*/  LDSM.16.M88.4 R24, [R237+0x5800] ;  /* 0x00580000ed18783b */ /* 0x000e620000000200 */
[----:B------:R-:W-:-:S06]  /*43d0*/  DEPBAR.LE SB0, 0x0 ;  /* 0x000080000000791a */ /* 0x000fcc0000000000 */
[----:B------:R-:W-:Y:S08]  /*43e0*/  HMMA.16816.F32 R40, R224, R22, R16 ;  /* 0x00000016e028723c */ /* 0x000ff00000001810 */
[C---:B--2---:R-:W-:Y:S08]  /*43f0*/  HMMA.16816.F32 R36, R228.reuse, R12, R8 ;  /* 0x0000000ce424723c */ /* 0x044ff00000001808 */
[C---:B------:R-:W-:Y:S08]  /*4400*/  HMMA.16816.F32 R20, R228.reuse, R14, R4 ;  /* 0x0000000ee414723c */ /* 0x040ff00000001804 */
[C---:B------:R-:W-:Y:S08]  /*4410*/  HMMA.16816.F32 R16, R228.reuse, R60, R44 ;  /* 0x0000003ce410723c */ /* 0x040ff0000000182c */
[C---:B------:R-:W-:Y:S08]  /*4420*/  HMMA.16816.F32 R12, R228.reuse, R62, R52 ;  /* 0x0000003ee40c723c */ /* 0x040ff00000001834 */
[C---:B------:R-:W-:Y:S08]  /*4430*/  HMMA.16816.F32 R8, R228.reuse, R56, R48 ;  /* 0x00000038e408723c */ /* 0x040ff00000001830 */
[----:B------:R-:W-:Y:S08]  /*4440*/  HMMA.16816.F32 R4, R228, R58, R40 ;  /* 0x0000003ae404723c */ /* 0x000ff00000001828 */
[C---:B---3--:R-:W-:Y:S08]  /*4450*/  HMMA.16816.F32 R36, R232.reuse, R32, R36 ;  /* 0x00000020e824723c */ /* 0x048ff00000001824 */
[C---:B------:R-:W-:Y:S08]  /*4460*/  HMMA.16816.F32 R32, R232.reuse, R34, R20 ;  /* 0x00000022e820723c */ /* 0x040ff00000001814 */
[C---:B----4-:R-:W-:Y:S08]  /*4470*/  HMMA.16816.F32 R20, R232.reuse, R28, R16 ;  /* 0x0000001ce814723c */ /* 0x050ff00000001810 */
[C---:B------:R-:W-:Y:S08]  /*4480*/  HMMA.16816.F32 R28, R232.reuse, R30, R12 ;  /* 0x0000001ee81c723c */ /* 0x040ff0000000180c */
[C---:B-1----:R-:W-:Y:S08]  /*4490*/  HMMA.16816.F32 R44, R232.reuse, R24, R8 ;  /* 0x00000018e82c723c */ /* 0x042ff00000001808 */
[----:B------:R-:W-:Y:S01]  /*44a0*/  HMMA.16816.F32 R40, R232, R26, R4 ;  /* 0x0000001ae828723c */ /* 0x000fe20000001804 */
[----:B------:R-:W-:Y:S06]  /*44b0*/  BAR.SYNC.DEFER_BLOCKING 0x0 ;  /* 0x0000000000007b1d */ /* 0x000fec0000010000 */
[----:B------:R-:W-:Y:S01]  /*44c0*/  @!UPT UIADD3 URZ, URZ, URZ, URZ ;  /* 0x0000003f3f3ff290 */ /* 0x000fe2000fffe03f */
[----:B------:R-:W-:Y:S11]  /*44d0*/  @!P1 BRA `(.L_x_35) ;  /* 0x0000065000009947 */ /* 0x000ff60003800000 */
[----:B------:R-:W2:Y:S04]  /*44e0*/  LDL R3, [R1+0x10] ;  /* 0x0000100001037983 */ /* 0x000ea80000100800 */
[----:B------:R-:W3:Y:S04]  /*44f0*/  LDL.64 R70, [R1+0x20] ;  /* 0x0000200001467983 */ /* 0x000ee80000100a00 */
[----:B------:R-:W4:Y:S01]  /*4500*/  LDL R68, [R1+0x34] ;  /* 0x0000340001447983 */ /* 0x000f220000100800 */
[----:B------:R-:W-:-:S03]  /*4510*/  SHF.R.S32.HI R67, RZ, 0x1f, R72 ;  /* 0x0000001fff437819 */ /* 0x000fc60000011448 */
[----:B------:R-:W5:Y:S01]  /*4520*/  LDL.64 R8, [R1+0x18] ;  /* 0x0000180001087983 */ /* 0x000f620000100a00 */
[----:B------:R-:W-:Y:S01]  /*4530*/  LEA.HI R67, R67, R72, RZ, 0x3 ;  /* 0x0000004843437211 */ /* 0x000fe200078f18ff */
[----:B------:R-:W-:Y:S02]  /*4540*/  IMAD.MOV.U32 R0, RZ, RZ, 0x1 ;  /* 0x00000001ff007424 */ /* 0x000fe400078e00ff */
[----:B------:R-:W3:Y:S01]  /*4550*/  LDL R6, [R1+0x30] ;  /* 0x0000300001067983 */ /* 0x000ee20000100800 */
[----:B------:R-:W-:Y:S02]  /*4560*/  SHF.R.S32.HI R67, RZ, 0x3, R67 ;  /* 0x00000003ff437819 */ /* 0x000fe40000011443 */
[----:B------:R-:W-:-:S03]  /*4570*/  ISETP.NE.AND P1, PT, R0, c[0x0][0x2b8], PT ;  /* 0x0000ae0000007a0c */ /* 0x000fc60003f25270 */
[----:B------:R-:W-:Y:S02]  /*4580*/  IMAD R2, R69, 0x20, R67 ;  /* 0x0000002045027824 */ /* 0x000fe400078e0243 */
[----:B------:R-:W-:-:S03]  /*4590*/  IMAD.MOV.U32 R250, RZ, RZ, RZ ;  /* 0x000000fffffa7224 */ /* 0x000fc600078e00ff */
[----:B--2---:R-:W-:-:S04]  /*45a0*/  IADD3 R2, R2, R66, R3 ;  /* 0x0000004202027210 */ /* 0x004fc80007ffe003 */
[----:B------:R-:W-:-:S05]  /*45b0*/  IADD3 R2, R2, -0x30, RZ ;  /* 0xffffffd002027810 */ /* 0x000fca0007ffe0ff */
[----:B------:R-:W-:-:S04]  /*45c0*/  @P1 IMAD.HI.U32 R3, R2, c[0x0][0x2bc], RZ ;  /* 0x0000af0002031a27 */ /* 0x000fc800078e00ff */
[----:B------:R-:W-:Y:S01]  /*45d0*/  IMAD.MOV.U32 R0, RZ, RZ, R2 ;  /* 0x000000ffff007224 */ /* 0x000fe200078e0002 */
[----:B------:R-:W-:-:S04]  /*45e0*/  @P1 SHF.R.U32.HI R0, RZ, c[0x0][0x2c0], R3 ;  /* 0x0000b000ff001a19 */ /* 0x000fc80000011603 */
[----:B---3--:R-:W-:-:S04]  /*45f0*/  @!P0 IADD3 R3, P1, R0, R70, RZ ;  /* 0x0000004600038210 */ /* 0x008fc80007f3e0ff */
[----:B----4-:R-:W-:Y:S02]  /*4600*/  @!P0 LEA.HI.X.SX32 R5, R0, R68, 0x1, P1 ;  /* 0x0000004400058211 */ /* 0x010fe400008f0eff */
[----:B------:R-:W-:-:S04]  /*4610*/  @!P0 LEA R4, P1, R3, c[0x0][0x2a0], 0x2 ;  /* 0x0000a80003048a11 */ /* 0x000fc800078210ff */
[----:B------:R-:W-:-:S05]  /*4620*/  @!P0 LEA.HI.X R5, R3, c[0x0][0x2a4], R5, 0x2, P1 ;  /* 0x0000a90003058a11 */ /* 0x000fca00008f1405 */
[----:B------:R-:W2:Y:S01]  /*4630*/  @!P0 LDG.E R250, [R4.64] ;  /* 0x0000000604fa8981 */ /* 0x000ea2000c1e1900 */
[----:B------:R-:W-:-:S04]  /*4640*/  IMAD.MOV R0, RZ, RZ, -R0 ;  /* 0x000000ffff007224 */ /* 0x000fc800078e0a00 */
[----:B------:R-:W-:-:S05]  /*4650*/  IMAD R251, R0, c[0x0][0x2b8], R2 ;  /* 0x0000ae0000fb7a24 */ /* 0x000fca00078e0202 */
[----:B------:R-:W-:Y:S01]  /*4660*/  SHF.R.S32.HI R0, RZ, 0x1f, R251 ;  /* 0x0000001fff007819 */ /* 0x000fe200000114fb */
[----:B------:R-:W-:-:S04]  /*4670*/  IMAD.WIDE.U32 R2, R251, c[0x0][0x1e0], RZ ;  /* 0x00007800fb027a25 */ /* 0x000fc800078e00ff */
[----:B------:R-:W-:-:S04]  /*4680*/  IMAD R0, R0, c[0x0][0x1e0], RZ ;  /* 0x0000780000007a24 */ /* 0x000fc800078e02ff */
[----:B------:R-:W-:-:S04]  /*4690*/  IMAD R0, R251, c[0x0][0x1e4], R0 ;  /* 0x00007900fb007a24 */ /* 0x000fc800078e0200 */
[----:B------:R-:W-:Y:S01]  /*46a0*/  IMAD.IADD R3, R3, 0x1, R0 ;  /* 0x0000000103037824 */ /* 0x000fe200078e0200 */
[----:B------:R-:W-:-:S04]  /*46b0*/  IADD3 R13, -R67, 0x30, RZ ;  /* 0x00000030430d7810 */ /* 0x000fc80007ffe1ff */
[----:B------:R-:W-:Y:S02]  /*46c0*/  ISETP.GE.AND P2, PT, R13, 0x1, PT ;  /* 0x000000010d00780c */ /* 0x000fe40003f46270 */
[----:B--2---:R-:W-:Y:S01]  /*46d0*/  SHF.R.S32.HI R0, RZ, 0x1f, R250 ;  /* 0x0000001fff007819 */ /* 0x004fe200000114fa */
[----:B------:R-:W-:-:S04]  /*46e0*/  IMAD.WIDE.U32 R2, R250, c[0x0][0x1f0], R2 ;  /* 0x00007c00fa027a25 */ /* 0x000fc800078e0002 */
[----:B------:R-:W-:-:S04]  /*46f0*/  IMAD R0, R0, c[0x0][0x1f0], RZ ;  /* 0x00007c0000007a24 */ /* 0x000fc800078e02ff */
[----:B------:R-:W-:Y:S01]  /*4700*/  IMAD R4, R250, c[0x0][0x1f4], R0 ;  /* 0x00007d00fa047a24 */ /* 0x000fe200078e0200 */
[----:B-----5:R-:W-:-:S04]  /*4710*/  IADD3 R0, P1, R8, R2, RZ ;  /* 0x0000000208007210 */ /* 0x020fc80007f3e0ff */
[----:B------:R-:W-:Y:S02]  /*4720*/  IADD3.X R2, R6, R3, R4, P1, !PT ;  /* 0x0000000306027210 */ /* 0x000fe40000ffe404 */
[----:B------:R-:W-:-:S04]  /*4730*/  LEA R12, P1, R0, c[0x0][0x1c8], 0x1 ;  /* 0x00007200000c7a11 */ /* 0x000fc800078208ff */
[----:B------:R-:W-:Y:S01]  /*4740*/  LEA.HI.X R5, R0, c[0x0][0x1cc], R2, 0x1, P1 ;  /* 0x0000730000057a11 */ /* 0x000fe200008f0c02 */
[----:B------:R-:W-:Y:S06]  /*4750*/  BRA.DIV ~URZ, `(.L_x_36) ;  /* 0x0000af927f007947 */ /* 0x000fec000b800000 */
[----:B------:R1:W2:Y:S02]  /*4760*/  SHFL.IDX PT, R4, R5, RZ, 0x181f ;  /* 0x00181fff05047589 */ /* 0x0002a400000e0000 */
.L_x_120:
[----:B------:R-:W-:Y:S05]  /*4770*/  BRA.DIV ~URZ, `(.L_x_37) ;  /* 0x0000afe27f007947 */ /* 0x000fea000b800000 */
[----:B------:R3:W4:Y:S02]  /*4780*/  SHFL.IDX PT, R0, R12, RZ, 0x181f ;  /* 0x00181fff0c007589 */ /* 0x00072400000e0000 */
.L_x_121:
[----:B------:R-:W-:Y:S01]  /*4790*/  BSSY B0, `(.L_x_38) ;  /* 0x000001b000007945 */ /* 0x000fe20003800000 */
[----:B------:R-:W-:Y:S05]  /*47a0*/  @!P2 BRA `(.L_x_39) ;  /* 0x000001900000a947 */ /* 0x000fea0003800000 */
[C---:B----4-:R-:W-:Y:S02]  /*47b0*/  LEA R10, P2, R249.reuse, R0, 0x1 ;  /* 0x00000000f90a7211 */ /* 0x050fe400078408ff */
[----:B------:R-:W-:Y:S02]  /*47c0*/  SHF.R.S32.HI R3, RZ, 0x1f, R249 ;  /* 0x0000001fff037819 */ /* 0x000fe400000114f9 */
[C---:B------:R-:W-:Y:S02]  /*47d0*/  IADD3 R2, R249.reuse, 0x40, RZ ;  /* 0x00000040f9027810 */ /* 0x040fe40007ffe0ff */
[C---:B--2---:R-:W-:Y:S02]  /*47e0*/  LEA.HI.X R11, R249.reuse, R4, R3, 0x1, P2 ;  /* 0x00000004f90b7211 */ /* 0x044fe400010f0c03 */
[----:B------:R-:W-:-:S02]  /*47f0*/  IADD3 R3, R249, 0x40, RZ ;  /* 0x00000040f9037810 */ /* 0x000fc40007ffe0ff */
[C---:B------:R-:W-:Y:S01]  /*4800*/  IADD3 R16, R249.reuse, 0x80, RZ ;  /* 0x00000080f9107810 */ /* 0x040fe20007ffe0ff */
[----:B------:R-:W-:Y:S01]  /*4810*/  @!PT LDS RZ, [RZ] ;  /* 0x00000000fffff984 */ /* 0x000fe20000000800 */
[----:B------:R-:W-:Y:S01]  /*4820*/  @!PT LDS RZ, [RZ] ;  /* 0x00000000fffff984 */ /* 0x000fe20000000800 */
[----:B------:R-:W-:Y:S01]  /*4830*/  @!PT LDS RZ, [RZ] ;  /* 0x00000000fffff984 */ /* 0x000fe20000000800 */
[----:B------:R2:W-:Y:S01]  /*4840*/  LDGSTS.E.BYPASS.LTC128B.128 [R248+0x14080], [R10.64], !P6 ;  /* 0x140800000af87fae */ /* 0x0005e2000f101d46 */
[----:B------:R-:W-:Y:S02]  /*4850*/  LEA R8, P1, R2, R0, 0x1 ;  /* 0x0000000002087211 */ /* 0x000fe400078208ff */
[----:B------:R-:W-:Y:S02]  /*4860*/  SHF.R.S32.HI R3, RZ, 0x1f, R3 ;  /* 0x0000001fff037819 */ /* 0x000fe40000011403 */
[C---:B------:R-:W-:Y:S02]  /*4870*/  IADD3 R17, R249.reuse, 0x80, RZ ;  /* 0x00000080f9117810 */ /* 0x040fe40007ffe0ff */
[C---:B------:R-:W-:Y:S02]  /*4880*/  IADD3 R14, R249.reuse, 0xc0, RZ ;  /* 0x000000c0f90e7810 */ /* 0x040fe40007ffe0ff */
[----:B------:R-:W-:-:S02]  /*4890*/  IADD3 R15, R249, 0xc0, RZ ;  /* 0x000000c0f90f7810 */ /* 0x000fc40007ffe0ff */
[----:B------:R-:W-:Y:S02]  /*48a0*/  LEA R6, P2, R16, R0, 0x1 ;  /* 0x0000000010067211 */ /* 0x000fe400078408ff */
[----:B------:R-:W-:Y:S02]  /*48b0*/  SHF.R.S32.HI R17, RZ, 0x1f, R17 ;  /* 0x0000001fff117819 */ /* 0x000fe40000011411 */
[----:B------:R-:W-:Y:S02]  /*48c0*/  LEA.HI.X R9, R2, R4, R3, 0x1, P1 ;  /* 0x0000000402097211 */ /* 0x000fe400008f0c03 */
[----:B------:R-:W-:Y:S02]  /*48d0*/  SHF.R.S32.HI R15, RZ, 0x1f, R15 ;  /* 0x0000001fff0f7819 */ /* 0x000fe4000001140f */
[----:B------:R-:W-:Y:S01]  /*48e0*/  LEA R2, P1, R14, R0, 0x1 ;  /* 0x000000000e027211 */ /* 0x000fe200078208ff */
[----:B------:R2:W-:Y:S01]  /*48f0*/  LDGSTS.E.BYPASS.LTC128B.128 [R248+0x15880], [R8.64], !P5 ;  /* 0x1588000008f87fae */ /* 0x0005e2000e901d46 */
[----:B------:R-:W-:-:S02]  /*4900*/  LEA.HI.X R7, R16, R4, R17, 0x1, P2 ;  /* 0x0000000410077211 */ /* 0x000fc400010f0c11 */
[----:B------:R-:W-:-:S03]  /*4910*/  LEA.HI.X R3, R14, R4, R15, 0x1, P1 ;  /* 0x000000040e037211 */ /* 0x000fc600008f0c0f */
[----:B------:R2:W-:Y:S04]  /*4920*/  LDGSTS.E.BYPASS.LTC128B.128 [R248+0x17080], [R6.64], !P4 ;  /* 0x1708000006f87fae */ /* 0x0005e8000e101d46 */
[----:B------:R2:W-:Y:S02]  /*4930*/  LDGSTS.E.BYPASS.LTC128B.128 [R248+0x18880], [R2.64], !P3 ;  /* 0x1888000002f87fae */ /* 0x0005e4000d901d46 */
.L_x_39:
[----:B------:R-:W-:Y:S05]  /*4940*/  BSYNC B0 ;  /* 0x0000000000007941 */ /* 0x000fea0003800000 */
.L_x_38:
[----:B------:R-:W-:Y:S01]  /*4950*/  ISETP.GE.AND P1, PT, R13, 0x21, PT ;  /* 0x000000210d00780c */ /* 0x000fe20003f26270 */
[----:B------:R-:W-:Y:S06]  /*4960*/  BRA.DIV ~URZ, `(.L_x_40) ;  /* 0x0000ae527f007947 */ /* 0x000fec000b800000 */
[----:B--2---:R2:W1:Y:S04]  /*4970*/  SHFL.IDX PT, R4, R5, 0x1, 0x181f ;  /* 0x00381f0005047f89 */ /* 0x00446800000e0000 */
[----:B----4-:R2:W4:Y:S02]  /*4980*/  SHFL.IDX PT, R0, R12, 0x1, 0x181f ;  /* 0x00381f000c007f89 */ /* 0x01052400000e0000 */
.L_x_122:
[----:B------:R-:W-:Y:S05]  /*4990*/  @!P1 BRA `(.L_x_35) ;  /* 0x0000019000009947 */ /* 0x000fea0003800000 */
[----:B----4-:R-:W-:Y:S02]  /*49a0*/  LEA R10, P2, R249, R0, 0x1 ;  /* 0x00000000f90a7211 */ /* 0x010fe400078408ff */
[----:B------:R-:W-:-:S02]  /*49b0*/  SHF.R.S32.HI R3, RZ, 0x1f, R249 ;  /* 0x0000001fff037819 */ /* 0x000fc400000114f9 */
[C---:B------:R-:W-:Y:S02]  /*49c0*/  IADD3 R2, R249.reuse, 0x40, RZ ;  /* 0x00000040f9027810 */ /* 0x040fe40007ffe0ff */
[C---:B-1----:R-:W-:Y:S02]  /*49d0*/  LEA.HI.X R11, R249.reuse, R4, R3, 0x1, P2 ;  /* 0x00000004f90b7211 */ /* 0x042fe400010f0c03 */
[C---:B------:R-:W-:Y:S02]  /*49e0*/  IADD3 R3, R249.reuse, 0x40, RZ ;  /* 0x00000040f9037810 */ /* 0x040fe40007ffe0ff */
[----:B------:R-:W-:Y:S01]  /*49f0*/  IADD3 R13, R249, 0x80, RZ ;  /* 0x00000080f90d7810 */ /* 0x000fe20007ffe0ff */
[----:B------:R-:W-:Y:S01]  /*4a00*/  @!PT LDS RZ, [RZ] ;  /* 0x00000000fffff984 */ /* 0x000fe20000000800 */
[----:B------:R-:W-:Y:S01]  /*4a10*/  @!PT LDS RZ, [RZ] ;  /* 0x00000000fffff984 */ /* 0x000fe20000000800 */
[----:B------:R-:W-:Y:S01]  /*4a20*/  @!PT LDS RZ, [RZ] ;  /* 0x00000000fffff984 */ /* 0x000fe20000000800 */
[----:B------:R1:W-:Y:S01]  /*4a30*/  LDGSTS.E.BYPASS.LTC128B.128 [R248+0x15080], [R10.64], !P6 ;  /* 0x150800000af87fae */ /* 0x0003e2000f101d46 */
[----:B------:R-:W-:Y:S02]  /*4a40*/  LEA R8, P1, R2, R0, 0x1 ;  /* 0x0000000002087211 */ /* 0x000fe400078208ff */
[----:B------:R-:W-:-:S02]  /*4a50*/  SHF.R.S32.HI R3, RZ, 0x1f, R3 ;  /* 0x0000001fff037819 */ /* 0x000fc40000011403 */
[C---:B------:R-:W-:Y:S02]  /*4a60*/  IADD3 R14, R249.reuse, 0x80, RZ ;  /* 0x00000080f90e7810 */ /* 0x040fe40007ffe0ff */
[C---:B--2---:R-:W-:Y:S02]  /*4a70*/  IADD3 R5, R249.reuse, 0xc0, RZ ;  /* 0x000000c0f9057810 */ /* 0x044fe40007ffe0ff */
[----:B---3--:R-:W-:Y:S02]  /*4a80*/  IADD3 R12, R249, 0xc0, RZ ;  /* 0x000000c0f90c7810 */ /* 0x008fe40007ffe0ff */
[----:B------:R-:W-:Y:S02]  /*4a90*/  LEA R6, P2, R13, R0, 0x1 ;  /* 0x000000000d067211 */ /* 0x000fe400078408ff */
[----:B------:R-:W-:Y:S02]  /*4aa0*/  SHF.R.S32.HI R14, RZ, 0x1f, R14 ;  /* 0x0000001fff0e7819 */ /* 0x000fe4000001140e */
[----:B------:R-:W-:-:S02]  /*4ab0*/  LEA.HI.X R9, R2, R4, R3, 0x1, P1 ;  /* 0x0000000402097211 */ /* 0x000fc400008f0c03 */
[----:B------:R-:W-:Y:S02]  /*4ac0*/  SHF.R.S32.HI R12, RZ, 0x1f, R12 ;  /* 0x0000001fff0c7819 */ /* 0x000fe4000001140c */
[----:B------:R-:W-:Y:S01]  /*4ad0*/  LEA R2, P1, R5, R0, 0x1 ;  /* 0x0000000005027211 */ /* 0x000fe200078208ff */
[----:B------:R1:W-:Y:S01]  /*4ae0*/  LDGSTS.E.BYPASS.LTC128B.128 [R248+0x16880], [R8.64], !P5 ;  /* 0x1688000008f87fae */ /* 0x0003e2000e901d46 */
[-C--:B------:R-:W-:Y:S02]  /*4af0*/  LEA.HI.X R7, R13, R4.reuse, R14, 0x1, P2 ;  /* 0x000000040d077211 */ /* 0x080fe400010f0c0e */
[----:B------:R-:W-:-:S03]  /*4b00*/  LEA.HI.X R3, R5, R4, R12, 0x1, P1 ;  /* 0x0000000405037211 */ /* 0x000fc600008f0c0c */
[----:B------:R1:W-:Y:S04]  /*4b10*/  LDGSTS.E.BYPASS.LTC128B.128 [R248+0x18080], [R6.64], !P4 ;  /* 0x1808000006f87fae */ /* 0x0003e8000e101d46 */
[----:B------:R1:W-:Y:S02]  /*4b20*/  LDGSTS.E.BYPASS.LTC128B.128 [R248+0x19880], [R2.64], !P3 ;  /* 0x1988000002f87fae */ /* 0x0003e4000d901d46 */
.L_x_35:
[----:B------:R-:W-:Y:S05]  /*4b30*/  BSYNC B1 ;  /* 0x0000000000017941 */ /* 0x000fea0003800000 */
.L_x_34:
[----:B----4-:R-:W4:Y:S04]  /*4b40*/  LDL R0, [R1+0x84] ;  /* 0x0000840001007983 */ /* 0x010f280000100800 */
[----:B------:R-:W0:Y:S01]  /*4b50*/  LDGDEPBAR ;  /* 0x00000000000079af */ /* 0x000e220000000000 */
[----:B----4-:R-:W-:-:S05]  /*4b60*/  IMAD.IADD R0, R64, 0x1, -R0 ;  /* 0x0000000140007824 */ /* 0x010fca00078e0a00 */
[C---:B------:R-:W-:Y:S02]  /*4b70*/  ISETP.GT.AND P3, PT, R0.reuse, RZ, PT ;  /* 0x000000ff0000720c */ /* 0x040fe40003f64270 */
[C---:B------:R-:W-:Y:S02]  /*4b80*/  ISETP.GT.AND P2, PT, R0.reuse, 0x1, PT ;  /* 0x000000010000780c */ /* 0x040fe40003f44270 */
[----:B------:R-:W-:Y:S02]  /*4b90*/  ISETP.GT.AND P1, PT, R0, 0x8, PT ;  /* 0x000000080000780c */ /* 0x000fe40003f24270 */
[----:B-1----:R-:W-:Y:S02]  /*4ba0*/  FSEL R9, R38, -INF , P3 ;  /* 0xff80000026097808 */ /* 0x002fe40001800000 */
[----:B------:R-:W-:Y:S02]  /*4bb0*/  FSEL R7, R36, -INF , P3 ;  /* 0xff80000024077808 */ /* 0x000fe40001800000 */
[----:B------:R-:W-:-:S02]  /*4bc0*/  FSEL R8, R39, -INF , P2 ;  /* 0xff80000027087808 */ /* 0x000fc40001000000 */
[----:B------:R-:W-:Y:S02]  /*4bd0*/  FSEL R6, R37, -INF , P2 ;  /* 0xff80000025067808 */ /* 0x000fe40001000000 */
[----:B------:R-:W-:Y:S02]  /*4be0*/  ISETP.GT.AND P3, PT, R0, 0x9, PT ;  /* 0x000000090000780c */ /* 0x000fe40003f64270 */
[----:B------:R-:W-:Y:S02]  /*4bf0*/  FSEL R17, R34, -INF , P1 ;  /* 0xff80000022117808 */ /* 0x000fe40000800000 */
[----:B------:R-:W-:Y:S02]  /*4c00*/  FSEL R11, R32, -INF , P1 ;  /* 0xff800000200b7808 */ /* 0x000fe40000800000 */
[----:B------:R-:W-:Y:S02]  /*4c10*/  FMNMX.FTZ R3, R7, R6, !PT ;  /* 0x0000000607037209 */ /* 0x000fe40007810000 */
[----:B------:R-:W-:-:S02]  /*4c20*/  FMNMX.FTZ R2, R9, R8, !PT ;  /* 0x0000000809027209 */ /* 0x000fc40007810000 */
[C---:B------:R-:W-:Y:S02]  /*4c30*/  ISETP.GT.AND P2, PT, R0.reuse, 0x10, PT ;  /* 0x000000100000780c */ /* 0x040fe40003f44270 */
[----:B------:R-:W-:Y:S02]  /*4c40*/  FSEL R16, R35, -INF , P3 ;  /* 0xff80000023107808 */ /* 0x000fe40001800000 */
[----:B------:R-:W-:Y:S02]  /*4c50*/  FSEL R10, R33, -INF , P3 ;  /* 0xff800000210a7808 */ /* 0x000fe40001800000 */
[----:B------:R-:W-:Y:S02]  /*4c60*/  FMNMX.FTZ R3, R11, R3, !PT ;  /* 0x000000030b037209 */ /* 0x000fe40007810000 */
[----:B------:R-:W-:Y:S02]  /*4c70*/  FMNMX.FTZ R2, R17, R2, !PT ;  /* 0x0000000211027209 */ /* 0x000fe40007810000 */
[----:B------:R-:W-:-:S02]  /*4c80*/  ISETP.GT.AND P1, PT, R0, 0x11, PT ;  /* 0x000000110000780c */ /* 0x000fc40003f24270 */
[----:B------:R-:W-:Y:S02]  /*4c90*/  FSEL R18, R22, -INF , P2 ;  /* 0xff80000016127808 */ /* 0x000fe40001000000 */
[----:B------:R-:W-:Y:S02]  /*4ca0*/  FSEL R13, R20, -INF , P2 ;  /* 0xff800000140d7808 */ /* 0x000fe40001000000 */
[----:B------:R-:W-:Y:S02]  /*4cb0*/  FMNMX.FTZ R3, R10, R3, !PT ;  /* 0x000000030a037209 */ /* 0x000fe40007810000 */
[----:B------:R-:W-:Y:S02]  /*4cc0*/  FMNMX.FTZ R2, R16, R2, !PT ;  /* 0x0000000210027209 */ /* 0x000fe40007810000 */
[----:B------:R-:W-:Y:S02]  /*4cd0*/  FSEL R19, R23, -INF , P1 ;  /* 0xff80000017137808 */ /* 0x000fe40000800000 */
[----:B--23--:R-:W-:-:S02]  /*4ce0*/  FSEL R12, R21, -INF , P1 ;  /* 0xff800000150c7808 */ /* 0x00cfc40000800000 */
[----:B------:R-:W-:Y:S02]  /*4cf0*/  ISETP.GT.AND P2, PT, R0, 0x18, PT ;  /* 0x000000180000780c */ /* 0x000fe40003f44270 */
[----:B------:R-:W-:Y:S02]  /*4d00*/  FMNMX.FTZ R3, R13, R3, !PT ;  /* 0x000000030d037209 */ /* 0x000fe40007810000 */
[----:B------:R-:W-:Y:S02]  /*4d10*/  FMNMX.FTZ R2, R18, R2, !PT ;  /* 0x0000000212027209 */ /* 0x000fe40007810000 */
[----:B------:R-:W-:Y:S02]  /*4d20*/  ISETP.GT.AND P1, PT, R0, 0x19, PT ;  /* 0x000000190000780c */ /* 0x000fe40003f24270 */
[----:B------:R-:W-:Y:S02]  /*4d30*/  FSEL R24, R30, -INF , P2 ;  /* 0xff8000001e187808 */ /* 0x000fe40001000000 */
[----:B------:R-:W-:-:S02]  /*4d40*/  FSEL R15, R28, -INF , P2 ;  /* 0xff8000001c0f7808 */ /* 0x000fc40001000000 */
        /* <DEDUP_REMOVED lines=8> */
[----:B------:R-:W-:Y:S02]  /*4dd0*/  FSEL R76, R44, -INF , P1 ;  /* 0xff8000002c4c7808 */ /* 0x000fe40000800000 */
[C---:B------:R-:W-:Y:S02]  /*4de0*/  ISETP.GT.AND P3, PT, R0.reuse, 0x21, PT ;  /* 0x000000210000780c */ /* 0x040fe40003f64270 */
[C---:B------:R-:W-:Y:S02]  /*4df0*/  ISETP.GT.AND P2, PT, R0.reuse, 0x28, PT ;  /* 0x000000280000780c */ /* 0x040fe40003f44270 */
[----:B------:R-:W-:-:S02]  /*4e00*/  ISETP.GT.AND P1, PT, R0, 0x29, PT ;  /* 0x000000290000780c */ /* 0x000fc40003f24270 */
[----:B------:R-:W-:Y:S02]  /*4e10*/  FMNMX.FTZ R0, R14, R3, !PT ;  /* 0x000000030e007209 */ /* 0x000fe40007810000 */
[----:B------:R-:W-:Y:S02]  /*4e20*/  FMNMX.FTZ R2, R25, R2, !PT ;  /* 0x0000000219027209 */ /* 0x000fe40007810000 */
[----:B------:R-:W-:Y:S02]  /*4e30*/  FSEL R78, R47, -INF , P3 ;  /* 0xff8000002f4e7808 */ /* 0x000fe40001800000 */
[----:B------:R-:W-:Y:S02]  /*4e40*/  FSEL R74, R45, -INF , P3 ;  /* 0xff8000002d4a7808 */ /* 0x000fe40001800000 */
[----:B------:R-:W-:Y:S02]  /*4e50*/  FMNMX.FTZ R0, R76, R0, !PT ;  /* 0x000000004c007209 */ /* 0x000fe40007810000 */
[----:B------:R-:W-:-:S02]  /*4e60*/  FMNMX.FTZ R2, R79, R2, !PT ;  /* 0x000000024f027209 */ /* 0x000fc40007810000 */
[----:B------:R-:W-:Y:S02]  /*4e70*/  FSEL R77, R42, -INF , P2 ;  /* 0xff8000002a4d7808 */ /* 0x000fe40001000000 */
[----:B------:R-:W-:Y:S02]  /*4e80*/  FSEL R73, R40, -INF , P2 ;  /* 0xff80000028497808 */ /* 0x000fe40001000000 */
[----:B------:R-:W-:Y:S02]  /*4e90*/  FMNMX.FTZ R0, R74, R0, !PT ;  /* 0x000000004a007209 */ /* 0x000fe40007810000 */
[----:B------:R-:W-:Y:S02]  /*4ea0*/  FMNMX.FTZ R2, R78, R2, !PT ;  /* 0x000000024e027209 */ /* 0x000fe40007810000 */
[----:B------:R-:W-:Y:S02]  /*4eb0*/  FSEL R75, R43, -INF , P1 ;  /* 0xff8000002b4b7808 */ /* 0x000fe40000800000 */
[----:B------:R-:W-:-:S02]  /*4ec0*/  FSEL R72, R41, -INF , P1 ;  /* 0xff80000029487808 */ /* 0x000fc40000800000 */
[----:B------:R-:W-:Y:S02]  /*4ed0*/  FMNMX.FTZ R0, R73, R0, !PT ;  /* 0x0000000049007209 */ /* 0x000fe40007810000 */
[----:B------:R-:W-:Y:S02]  /*4ee0*/  FMNMX.FTZ R2, R77, R2, !PT ;  /* 0x000000024d027209 */ /* 0x000fe40007810000 */
[----:B------:R-:W-:Y:S02]  /*4ef0*/  FMNMX.FTZ R4, R72, R0, !PT ;  /* 0x0000000048047209 */ /* 0x000fe40007810000 */
[----:B------:R-:W-:Y:S01]  /*4f00*/  FMNMX.FTZ R5, R75, R2, !PT ;  /* 0x000000024b057209 */ /* 0x000fe20007810000 */
[----:B------:R-:W-:Y:S05]  /*4f10*/  BRA.DIV ~URZ, `(.L_x_41) ;  /* 0x0000a9627f007947 */ /* 0x000fea000b800000 */
[----:B------:R1:W2:Y:S02]  /*4f20*/  SHFL.BFLY PT, R0, R4, 0x2, 0x1f ;  /* 0x0c401f0004007f89 */ /* 0x0002a400000e0000 */
.L_x_123:
[----:B-12---:R-:W-:Y:S01]  /*4f30*/  FMNMX.FTZ R4, R4, R0, !PT ;  /* 0x0000000004047209 */ /* 0x006fe20007810000 */
[----:B------:R-:W-:Y:S05]  /*4f40*/  BRA.DIV ~URZ, `(.L_x_42) ;  /* 0x0000a9827f007947 */ /* 0x000fea000b800000 */
[----:B------:R-:W1:Y:S04]  /*4f50*/  SHFL.BFLY PT, R0, R5, 0x2, 0x1f ;  /* 0x0c401f0005007f89 */ /* 0x000e6800000e0000 */
[----:B------:R-:W2:Y:S01]  /*4f60*/  SHFL.BFLY PT, R2, R4, 0x1, 0x1f ;  /* 0x0c201f0004027f89 */ /* 0x000ea200000e0000 */
[----:B-1----:R-:W-:-:S02]  /*4f70*/  FMNMX.FTZ R5, R5, R0, !PT ;  /* 0x0000000005057209 */ /* 0x002fc40007810000 */
[----:B--2---:R-:W-:-:S03]  /*4f80*/  FMNMX.FTZ R134, R4, R2, !PT ;  /* 0x0000000204867209 */ /* 0x004fc60007810000 */
[----:B------:R1:W2:Y:S04]  /*4f90*/  SHFL.BFLY PT, R3, R5, 0x1, 0x1f ;  /* 0x0c201f0005037f89 */ /* 0x0002a800000e0000 */
.L_x_124:
[C---:B------:R-:W-:Y:S01]  /*4fa0*/  FMUL.FTZ R2, R134.reuse, c[0x0][0x2d0] ;  /* 0x0000b40086027a20 */ /* 0x040fe20000410000 */
[----:B------:R-:W-:Y:S01]  /*4fb0*/  FSETP.NEU.FTZ.AND P1, PT, R134, -INF , PT ;  /* 0xff8000008600780b */ /* 0x000fe20003f3d000 */
[----:B------:R-:W-:Y:S01]  /*4fc0*/  WARPSYNC 0xffffffff ;  /* 0xffffffff00007948 */ /* 0x000fe20003800000 */
[----:B--2---:R-:W-:Y:S01]  /*4fd0*/  FMNMX.FTZ R133, R3, R5, !PT ;  /* 0x0000000503857209 */ /* 0x004fe20007810000 */
[----:B------:R-:W-:Y:S01]  /*4fe0*/  LDSM.16.MT88.4 R28, [R240] ;  /* 0x00000000f01c783b */ /* 0x000fe20000004200 */
[----:B------:R-:W-:Y:S02]  /*4ff0*/  FSEL R2, R2, RZ, P1 ;  /* 0x000000ff02027208 */ /* 0x000fe40000800000 */
[C---:B------:R-:W-:Y:S01]  /*5000*/  FSETP.NEU.FTZ.AND P1, PT, R133.reuse, -INF , PT ;  /* 0xff8000008500780b */ /* 0x040fe20003f3d000 */
[----:B------:R-:W-:Y:S01]  /*5010*/  FMUL.FTZ R4, R133, c[0x0][0x2d0] ;  /* 0x0000b40085047a20 */ /* 0x000fe20000410000 */
[----:B------:R-:W-:Y:S01]  /*5020*/  LDSM.16.MT88.4 R32, [R240+0x800] ;  /* 0x00080000f020783b */ /* 0x000fe20000004200 */
[----:B------:R-:W-:-:S02]  /*5030*/  FFMA.FTZ R0, R7, c[0x0][0x2d0], -R2 ;  /* 0x0000b40007007a23 */ /* 0x000fc40000010802 */
[--C-:B------:R-:W-:Y:S01]  /*5040*/  FFMA.FTZ R3, R12, c[0x0][0x2d0], -R2.reuse ;  /* 0x0000b4000c037a23 */ /* 0x100fe20000010802 */
[----:B------:R-:W-:Y:S01]  /*5050*/  LDSM.16.MT88.4 R36, [R238+0x800] ;  /* 0x00080000ee24783b */ /* 0x000fe20000004200 */
[----:B------:R2:W-:Y:S03]  /*5060*/  MUFU.EX2 R101, R0 ;  /* 0x0000000000657308 */ /* 0x0005e60000000800 */
[----:B------:R-:W-:Y:S04]  /*5070*/  LDSM.16.MT88.4 R48, [R239] ;  /* 0x00000000ef30783b */ /* 0x000fe80000004200 */
[----:B------:R-:W-:Y:S01]  /*5080*/  LDSM.16.MT88.4 R56, [R243] ;  /* 0x00000000f338783b */ /* 0x000fe20000004200 */
[----:B------:R-:W-:Y:S03]  /*5090*/  MUFU.EX2 R127, R3 ;  /* 0x00000003007f7308 */ /* 0x000fe60000000800 */
[----:B------:R-:W-:Y:S04]  /*50a0*/  LDSM.16.MT88.4 R60, [R238+0x1800] ;  /* 0x00180000ee3c783b */ /* 0x000fe80000004200 */
[----:B------:R-:W-:Y:S01]  /*50b0*/  LDSM.16.MT88.4 R64, [R239+0x800] ;  /* 0x00080000ef40783b */ /* 0x000fe20000004200 */
[----:B--2---:R-:W-:-:S03]  /*50c0*/  FFMA.FTZ R0, R6, c[0x0][0x2d0], -R2 ;  /* 0x0000b40006007a23 */ /* 0x004fc60000010802 */
[----:B------:R-:W-:Y:S01]  /*50d0*/  LDSM.16.MT88.4 R68, [R240+0x2000] ;  /* 0x00200000f044783b */ /* 0x000fe20000004200 */
[----:B------:R2:W-:Y:S03]  /*50e0*/  MUFU.EX2 R100, R0 ;  /* 0x0000000000647308 */ /* 0x0005e60000000800 */
[----:B------:R-:W-:Y:S01]  /*50f0*/  LDSM.16.MT88.4 R52, [R239+0x1800] ;  /* 0x00180000ef34783b */ /* 0x000fe20000004200 */
[----:B--2---:R-:W-:-:S04]  /*5100*/  FFMA.FTZ R0, R11, c[0x0][0x2d0], -R2 ;  /* 0x0000b4000b007a23 */ /* 0x004fc80000010802 */
[----:B------:R2:W-:Y:S02]  /*5110*/  MUFU.EX2 R116, R0 ;  /* 0x0000000000747308 */ /* 0x0005e40000000800 */
[----:B--2---:R-:W-:-:S06]  /*5120*/  FFMA.FTZ R0, R10, c[0x0][0x2d0], -R2 ;  /* 0x0000b4000a007a23 */ /* 0x004fcc0000010802 */
[----:B------:R2:W3:Y:S02]  /*5130*/  MUFU.EX2 R110, R0 ;  /* 0x00000000006e7308 */ /* 0x0004e40000000800 */
[----:B--2---:R-:W-:Y:S01]  /*5140*/  FFMA.FTZ R0, R13, c[0x0][0x2d0], -R2 ;  /* 0x0000b4000d007a23 */ /* 0x004fe20000010802 */
[----:B---3--:R-:W-:-:S05]  /*5150*/  F2FP.PACK_AB R10, R110, R116 ;  /* 0x000000746e0a723e */ /* 0x008fca00000000ff */
[----:B------:R2:W-:Y:S02]  /*5160*/  MUFU.EX2 R117, R0 ;  /* 0x0000000000757308 */ /* 0x0005e40000000800 */
[----:B--2---:R-:W-:Y:S02]  /*5170*/  FSEL R0, R4, RZ, P1 ;  /* 0x000000ff04007208 */ /* 0x004fe40000800000 */
[----:B-1----:R-:W1:Y:S03]  /*5180*/  LDSM.16.MT88.4 R4, [R238] ;  /* 0x00000000ee04783b */ /* 0x002e660000004200 */
[----:B------:R-:W-:-:S04]  /*5190*/  FFMA.FTZ R3, R9, c[0x0][0x2d0], -R0 ;  /* 0x0000b40009037a23 */ /* 0x000fc80000010800 */
[----:B------:R2:W-:Y:S02]  /*51a0*/  MUFU.EX2 R109, R3 ;  /* 0x00000003006d7308 */ /* 0x0005e40000000800 */
[----:B--2---:R-:W-:Y:S01]  /*51b0*/  FFMA.FTZ R3, R8, c[0x0][0x2d0], -R0 ;  /* 0x0000b40008037a23 */ /* 0x004fe20000010800 */
[----:B------:R-:W-:-:S05]  /*51c0*/  F2FP.PACK_AB R8, R100, R101 ;  /* 0x000000656408723e */ /* 0x000fca00000000ff */
[----:B------:R2:W3:Y:S02]  /*51d0*/  MUFU.EX2 R108, R3 ;  /* 0x00000003006c7308 */ /* 0x0004e40000000800 */
[----:B--2---:R-:W-:Y:S01]  /*51e0*/  FFMA.FTZ R3, R17, c[0x0][0x2d0], -R0 ;  /* 0x0000b40011037a23 */ /* 0x004fe20000010800 */
[----:B---3--:R-:W-:-:S05]  /*51f0*/  F2FP.PACK_AB R9, R108, R109 ;  /* 0x0000006d6c09723e */ /* 0x008fca00000000ff */
[----:B------:R2:W-:Y:S02]  /*5200*/  MUFU.EX2 R111, R3 ;  /* 0x00000003006f7308 */ /* 0x0005e40000000800 */
[----:B--2---:R-:W-:-:S06]  /*5210*/  FFMA.FTZ R3, R16, c[0x0][0x2d0], -R0 ;  /* 0x0000b40010037a23 */ /* 0x004fcc0000010800 */
[----:B------:R2:W3:Y:S02]  /*5220*/  MUFU.EX2 R119, R3 ;  /* 0x0000000300777308 */ /* 0x0004e40000000800 */
[----:B--2---:R-:W-:Y:S01]  /*5230*/  FFMA.FTZ R3, R15, c[0x0][0x2d0], -R2 ;  /* 0x0000b4000f037a23 */ /* 0x004fe20000010802 */
[----:B---3--:R-:W-:-:S05]  /*5240*/  F2FP.PACK_AB R11, R119, R111 ;  /* 0x0000006f770b723e */ /* 0x008fca00000000ff */
[----:B------:R2:W-:Y:S02]  /*5250*/  MUFU.EX2 R125, R3 ;  /* 0x00000003007d7308 */ /* 0x0005e40000000800 */
[C---:B-1----:R-:W-:Y:S07]  /*5260*/  HMMA.16816.F32 R40, R8.reuse, R4, RZ ;  /* 0x000000040828723c */ /* 0x042fee00000018ff */
[----:B------:R-:W-:Y:S01]  /*5270*/  F2FP.PACK_AB R4, R127, R117 ;  /* 0x000000757f04723e */ /* 0x000fe200000000ff */
[----:B------:R-:W-:Y:S01]  /*5280*/  HMMA.16816.F32 R20, R8, R6, RZ ;  /* 0x000000060814723c */ /* 0x000fe200000018ff */
[----:B--2---:R-:W-:-:S04]  /*5290*/  FFMA.FTZ R3, R14, c[0x0][0x2d0], -R2 ;  /* 0x0000b4000e037a23 */ /* 0x004fc80000010802 */
[----:B------:R1:W2:Y:S03]  /*52a0*/  MUFU.EX2 R126, R3 ;  /* 0x00000003007e7308 */ /* 0x0002a60000000800 */
[----:B------:R-:W-:Y:S01]  /*52b0*/  HMMA.16816.F32 R12, R8, R30, RZ ;  /* 0x0000001e080c723c */ /* 0x000fe200000018ff */
[----:B-1----:R-:W-:Y:S01]  /*52c0*/  FFMA.FTZ R3, R18, c[0x0][0x2d0], -R0 ;  /* 0x0000b40012037a23 */ /* 0x002fe20000010800 */
[----:B--2---:R-:W-:-:S03]  /*52d0*/  F2FP.PACK_AB R6, R126, R125 ;  /* 0x0000007d7e06723e */ /* 0x004fc600000000ff */
[----:B------:R1:W-:Y:S02]  /*52e0*/  MUFU.EX2 R118, R3 ;  /* 0x0000000300767308 */ /* 0x0003e40000000800 */
[--C-:B-1----:R-:W-:Y:S02]  /*52f0*/  FFMA.FTZ R3, R19, c[0x0][0x2d0], -R0.reuse ;  /* 0x0000b40013037a23 */ /* 0x102fe40000010800 */
[C---:B------:R-:W-:Y:S04]  /*5300*/  HMMA.16816.F32 R16, R8.reuse, R28, RZ ;  /* 0x0000001c0810723c */ /* 0x040fe800000018ff */
[----:B------:R1:W2:Y:S04]  /*5310*/  MUFU.EX2 R124, R3 ;  /* 0x00000003007c7308 */ /* 0x0002a80000000800 */
[----:B------:R-:W-:Y:S01]  /*5320*/  HMMA.16816.F32 R28, R8, R50, RZ ;  /* 0x00000032081c723c */ /* 0x000fe200000018ff */
[----:B-1----:R-:W-:Y:S01]  /*5330*/  FFMA.FTZ R3, R24, c[0x0][0x2d0], -R0 ;  /* 0x0000b40018037a23 */ /* 0x002fe20000010800 */
[----:B--2---:R-:W-:-:S03]  /*5340*/  F2FP.PACK_AB R5, R124, R118 ;  /* 0x000000767c05723e */ /* 0x004fc600000000ff */
[----:B------:R1:W-:Y:S02]  /*5350*/  MUFU.EX2 R129, R3 ;  /* 0x0000000300817308 */ /* 0x0003e40000000800 */
[----:B-1----:R-:W-:Y:S02]  /*5360*/  FFMA.FTZ R3, R25, c[0x0][0x2d0], -R0 ;  /* 0x0000b40019037a23 */ /* 0x002fe40000010800 */
[----:B------:R-:W-:Y:S04]  /*5370*/  HMMA.16816.F32 R24, R8, R56, RZ ;  /* 0x000000380818723c */ /* 0x000fe800000018ff */
[----:B------:R-:W1:Y:S02]  /*5380*/  MUFU.EX2 R128, R3 ;  /* 0x0000000300807308 */ /* 0x000e640000000800 */
[----:B-1----:R-:W-:-:S07]  /*5390*/  F2FP.PACK_AB R7, R128, R129 ;  /* 0x000000818007723e */ /* 0x002fce00000000ff */
[C---:B------:R-:W-:Y:S08]  /*53a0*/  HMMA.16816.F32 R44, R4.reuse, R34, R12 ;  /* 0x00000022042c723c */ /* 0x040ff0000000180c */
[C---:B------:R-:W-:Y:S01]  /*53b0*/  HMMA.16816.F32 R156, R4.reuse, R36, R40 ;  /* 0x00000024049c723c */ /* 0x040fe20000001828 */
[----:B------:R-:W-:Y:S07]  /*53c0*/  LDSM.16.MT88.4 R40, [R241+0x800] ;  /* 0x00080000f128783b */ /* 0x000fee0000004200 */
[C---:B------:R-:W-:Y:S01]  /*53d0*/  HMMA.16816.F32 R136, R4.reuse, R38, R20 ;  /* 0x000000260488723c */ /* 0x040fe20000001814 */
[----:B------:R-:W-:Y:S07]  /*53e0*/  LDSM.16.MT88.4 R36, [R238+0x2000] ;  /* 0x00200000ee24783b */ /* 0x000fee0000004200 */
[----:B------:R-:W-:Y:S01]  /*53f0*/  MOV R155, R44 ;  /* 0x0000002c009b7202 */ /* 0x000fe20000000f00 */
[----:B------:R-:W-:Y:S01]  /*5400*/  IMAD.MOV.U32 R153, RZ, RZ, R46 ;  /* 0x000000ffff997224 */ /* 0x000fe200078e002e */
[----:B------:R-:W-:Y:S01]  /*5410*/  MOV R154, R45 ;  /* 0x0000002d009a7202 */ /* 0x000fe20000000f00 */
[----:B------:R-:W-:Y:S01]  /*5420*/  HMMA.16816.F32 R148, R4, R32, R16 ;  /* 0x000000200494723c */ /* 0x000fe20000001810 */
[----:B------:R-:W-:-:S02]  /*5430*/  MOV R152, R47 ;  /* 0x0000002f00987202 */ /* 0x000fc40000000f00 */
[----:B------:R-:W1:Y:S05]  /*5440*/  LDSM.16.MT88.4 R44, [R240+0x1800] ;  /* 0x00180000f02c783b */ /* 0x000e6a0000004200 */
[C---:B------:R-:W-:Y:S08]  /*5450*/  HMMA.16816.F32 R16, R8.reuse, R60, RZ ;  /* 0x0000003c0810723c */ /* 0x040ff000000018ff */
[C---:B------:R-:W-:Y:S01]  /*5460*/  HMMA.16816.F32 R12, R8.reuse, R62, RZ ;  /* 0x0000003e080c723c */ /* 0x040fe200000018ff */
[----:B------:R-:W-:Y:S07]  /*5470*/  LDSM.16.MT88.4 R60, [R239+0x2000] ;  /* 0x00200000ef3c783b */ /* 0x000fee0000004200 */
[C---:B------:R-:W-:Y:S01]  /*5480*/  HMMA.16816.F32 R20, R8.reuse, R58, RZ ;  /* 0x0000003a0814723c */ /* 0x040fe200000018ff */
[----:B------:R-:W-:Y:S07]  /*5490*/  LDSM.16.MT88.4 R56, [R241+0x2000] ;  /* 0x00200000f138783b */ /* 0x000fee0000004200 */
[----:B------:R-:W-:Y:S01]  /*54a0*/  HMMA.16816.F32 R32, R8, R48, RZ ;  /* 0x000000300820723c */ /* 0x000fe200000018ff */
[----:B------:R-:W2:Y:S07]  /*54b0*/  LDSM.16.MT88.4 R48, [R241+0x1800] ;  /* 0x00180000f130783b */ /* 0x000eae0000004200 */
[----:B------:R-:W-:Y:S08]  /*54c0*/  HMMA.16816.F32 R80, R4, R66, R28 ;  /* 0x000000420450723c */ /* 0x000ff0000000181c */
[----:B-1----:R-:W-:Y:S08]  /*54d0*/  HMMA.16816.F32 R28, R8, R46, RZ ;  /* 0x0000002e081c723c */ /* 0x002ff000000018ff */
[C---:B------:R-:W-:Y:S08]  /*54e0*/  HMMA.16816.F32 R24, R4.reuse, R40, R24 ;  /* 0x000000280418723c */ /* 0x040ff00000001818 */
[----:B------:R-:W-:Y:S01]  /*54f0*/  HMMA.16816.F32 R16, R4, R36, R16 ;  /* 0x000000240410723c */ /* 0x000fe20000001810 */
[----:B------:R-:W-:Y:S01]  /*5500*/  MOV R147, R80 ;  /* 0x0000005000937202 */ /* 0x000fe20000000f00 */
[----:B------:R-:W-:Y:S01]  /*5510*/  IMAD.MOV.U32 R146, RZ, RZ, R81 ;  /* 0x000000ffff927224 */ /* 0x000fe200078e0051 */
[----:B------:R-:W-:-:S02]  /*5520*/  MOV R145, R82 ;  /* 0x0000005200917202 */ /* 0x000fc40000000f00 */
[----:B------:R-:W-:-:S03]  /*5530*/  MOV R144, R83 ;  /* 0x0000005300907202 */ /* 0x000fc60000000f00 */
[C---:B------:R-:W-:Y:S08]  /*5540*/  HMMA.16816.F32 R12, R4.reuse, R38, R12 ;  /* 0x00000026040c723c */ /* 0x040ff0000000180c */
[----:B------:R-:W-:Y:S01]  /*5550*/  HMMA.16816.F32 R20, R4, R42, R20 ;  /* 0x0000002a0414723c */ /* 0x000fe20000001814 */
[----:B------:R-:W1:Y:S01]  /*5560*/  LDSM.16.MT88.4 R40, [R238+0x3000] ;  /* 0x00300000ee28783b */ /* 0x000e620000004200 */
[----:B------:R-:W-:Y:S01]  /*5570*/  IMAD.MOV.U32 R104, RZ, RZ, R26 ;  /* 0x000000ffff687224 */ /* 0x000fe200078e001a */
[----:B------:R-:W-:Y:S01]  /*5580*/  MOV R103, R27 ;  /* 0x0000001b00677202 */ /* 0x000fe20000000f00 */
[----:B------:R-:W-:Y:S01]  /*5590*/  IMAD.MOV.U32 R99, RZ, RZ, R24 ;  /* 0x000000ffff637224 */ /* 0x000fe200078e0018 */
[----:B------:R-:W-:-:S03]  /*55a0*/  MOV R102, R25 ;  /* 0x0000001900667202 */ /* 0x000fc60000000f00 */
[----:B------:R-:W-:Y:S01]  /*55b0*/  HMMA.16816.F32 R36, R4, R70, R28 ;  /* 0x000000460424723c */ /* 0x000fe2000000181c */
[----:B------:R-:W-:Y:S01]  /*55c0*/  MOV R135, R16 ;  /* 0x0000001000877202 */ /* 0x000fe20000000f00 */
[----:B------:R-:W-:Y:S01]  /*55d0*/  IMAD.MOV.U32 R132, RZ, RZ, R17 ;  /* 0x000000ffff847224 */ /* 0x000fe200078e0011 */
[----:B------:R-:W-:Y:S02]  /*55e0*/  MOV R131, R18 ;  /* 0x0000001200837202 */ /* 0x000fe40000000f00 */
[----:B------:R-:W-:-:S03]  /*55f0*/  MOV R130, R19 ;  /* 0x0000001300827202 */ /* 0x000fc60000000f00 */
[----:B------:R-:W-:Y:S01]  /*5600*/  HMMA.16816.F32 R140, R4, R64, R32 ;  /* 0x00000040048c723c */ /* 0x000fe20000001820 */
[----:B------:R-:W-:Y:S01]  /*5610*/  IMAD.MOV.U32 R94, RZ, RZ, R13 ;  /* 0x000000ffff5e7224 */ /* 0x000fe200078e000d */
[----:B------:R-:W-:Y:S01]  /*5620*/  MOV R91, R14 ;  /* 0x0000000e005b7202 */ /* 0x000fe20000000f00 */
[----:B------:R-:W-:Y:S01]  /*5630*/  IMAD.MOV.U32 R89, RZ, RZ, R12 ;  /* 0x000000ffff597224 */ /* 0x000fe200078e000c */
[----:B------:R-:W-:-:S04]  /*5640*/  MOV R90, R15 ;  /* 0x0000000f005a7202 */ /* 0x000fc80000000f00 */
[----:B------:R-:W-:Y:S01]  /*5650*/  HMMA.16816.F32 R32, R8, R44, RZ ;  /* 0x0000002c0820723c */ /* 0x000fe200000018ff */
[----:B------:R-:W-:Y:S01]  /*5660*/  MOV R98, R21 ;  /* 0x0000001500627202 */ /* 0x000fe20000000f00 */
[----:B------:R-:W-:Y:S01]  /*5670*/  IMAD.MOV.U32 R96, RZ, RZ, R23 ;  /* 0x000000ffff607224 */ /* 0x000fe200078e0017 */
[----:B------:R-:W-:Y:S01]  /*5680*/  MOV R97, R22 ;  /* 0x0000001600617202 */ /* 0x000fe20000000f00 */
[----:B------:R-:W-:Y:S01]  /*5690*/  LDSM.16.MT88.4 R44, [R239+0x3800] ;  /* 0x00380000ef2c783b */ /* 0x000fe20000004200 */
[----:B------:R-:W-:-:S03]  /*56a0*/  MOV R95, R20 ;  /* 0x00000014005f7202 */ /* 0x000fc60000000f00 */
[C---:B------:R-:W-:Y:S01]  /*56b0*/  HMMA.16816.F32 R24, R8.reuse, R52, RZ ;  /* 0x000000340818723c */ /* 0x040fe200000018ff */
[----:B------:R-:W-:Y:S01]  /*56c0*/  MOV R88, R37 ;  /* 0x0000002500587202 */ /* 0x000fe20000000f00 */
[----:B------:R-:W-:Y:S01]  /*56d0*/  IMAD.MOV.U32 R87, RZ, RZ, R39 ;  /* 0x000000ffff577224 */ /* 0x000fe200078e0027 */
[----:B------:R-:W-:Y:S02]  /*56e0*/  MOV R93, R38 ;  /* 0x00000026005d7202 */ /* 0x000fe40000000f00 */
[----:B------:R-:W-:Y:S02]  /*56f0*/  MOV R86, R36 ;  /* 0x0000002400567202 */ /* 0x000fe40000000f00 */
[----:B------:R-:W-:Y:S01]  /*5700*/  LDSM.16.MT88.4 R36, [R238+0x3800] ;  /* 0x00380000ee24783b */ /* 0x000fe20000004200 */
[C---:B--2---:R-:W-:Y:S08]  /*5710*/  HMMA.16816.F32 R16, R8.reuse, R48, RZ ;  /* 0x000000300810723c */ /* 0x044ff000000018ff */
[C---:B------:R-:W-:Y:S01]  /*5720*/  HMMA.16816.F32 R12, R8.reuse, R50, RZ ;  /* 0x00000032080c723c */ /* 0x040fe200000018ff */
[----:B------:R-:W2:Y:S07]  /*5730*/  LDSM.16.MT88.4 R48, [R240+0x3000] ;  /* 0x00300000f030783b */ /* 0x000eae0000004200 */
[----:B------:R-:W-:Y:S01]  /*5740*/  HMMA.16816.F32 R20, R8, R54, RZ ;  /* 0x000000360814723c */ /* 0x000fe200000018ff */
[----:B------:R-:W3:Y:S07]  /*5750*/  LDSM.16.MT88.4 R52, [R239+0x3000] ;  /* 0x00300000ef34783b */ /* 0x000eee0000004200 */
[C---:B------:R-:W-:Y:S01]  /*5760*/  HMMA.16816.F32 R80, R4.reuse, R68, R32 ;  /* 0x000000440450723c */ /* 0x040fe20000001820 */
[----:B------:R-:W4:Y:S07]  /*5770*/  LDSM.16.MT88.4 R32, [R240+0x3800] ;  /* 0x00380000f020783b */ /* 0x000f2e0000004200 */
[----:B------:R-:W-:Y:S08]  /*5780*/  HMMA.16816.F32 R64, R4, R60, R24 ;  /* 0x0000003c0440723c */ /* 0x000ff00000001818 */
[C---:B-1----:R-:W-:Y:S08]  /*5790*/  HMMA.16816.F32 R28, R8.reuse, R40, RZ ;  /* 0x00000028081c723c */ /* 0x042ff000000018ff */
[----:B------:R-:W-:Y:S01]  /*57a0*/  HMMA.16816.F32 R24, R8, R42, RZ ;  /* 0x0000002a0818723c */ /* 0x000fe200000018ff */
[----:B------:R-:W1:Y:S07]  /*57b0*/  LDSM.16.MT88.4 R40, [R241+0x3000] ;  /* 0x00300000f128783b */ /* 0x000e6e0000004200 */
[C---:B------:R-:W-:Y:S08]  /*57c0*/  HMMA.16816.F32 R20, R4.reuse, R62, R20 ;  /* 0x0000003e0414723c */ /* 0x040ff00000001814 */
[----:B------:R-:W-:Y:S07]  /*57d0*/  HMMA.16816.F32 R60, R4, R56, R16 ;  /* 0x00000038043c723c */ /* 0x000fee0000001810 */
[----:B------:R-:W-:Y:S01]  /*57e0*/  MOV R56, R89 ;  /* 0x0000005900387202 */ /* 0x000fe20000000f00 */
[----:B--2---:R-:W-:Y:S01]  /*57f0*/  HMMA.16816.F32 R16, R8, R50, RZ ;  /* 0x000000320810723c */ /* 0x004fe200000018ff */
[----:B------:R-:W-:-:S06]  /*5800*/  MOV R57, R94 ;  /* 0x0000005e00397202 */ /* 0x000fcc0000000f00 */
[----:B------:R-:W-:Y:S01]  /*5810*/  IMAD.MOV.U32 R50, RZ, RZ, R99 ;  /* 0x000000ffff327224 */ /* 0x000fe200078e0063 */
[----:B------:R-:W-:Y:S01]  /*5820*/  HMMA.16816.F32 R172, R4, R38, R24 ;  /* 0x0000002604ac723c */ /* 0x000fe20000001818 */
[----:B------:R-:W2:Y:S01]  /*5830*/  LDSM.16.MT88.4 R24, [R241+0x3800] ;  /* 0x00380000f118783b */ /* 0x000ea20000004200 */
[----:B------:R-:W-:Y:S01]  /*5840*/  MOV R85, R22 ;  /* 0x0000001600557202 */ /* 0x000fe20000000f00 */
[----:B------:R-:W-:Y:S01]  /*5850*/  IMAD.MOV.U32 R84, RZ, RZ, R23 ;  /* 0x000000ffff547224 */ /* 0x000fe200078e0017 */
[----:B------:R-:W-:Y:S02]  /*5860*/  MOV R92, R21 ;  /* 0x00000015005c7202 */ /* 0x000fe40000000f00 */
[----:B------:R-:W-:Y:S01]  /*5870*/  MOV R3, R20 ;  /* 0x0000001400037202 */ /* 0x000fe20000000f00 */
[----:B------:R-:W-:Y:S01]  /*5880*/  IMAD.MOV.U32 R39, RZ, RZ, R96 ;  /* 0x000000ffff277224 */ /* 0x000fe200078e0060 */
[----:B------:R-:W-:Y:S01]  /*5890*/  HMMA.16816.F32 R20, R8, R48, RZ ;  /* 0x000000300814723c */ /* 0x000fe200000018ff */
[----:B------:R-:W-:-:S02]  /*58a0*/  MOV R38, R97 ;  /* 0x0000006100267202 */ /* 0x000fc40000000f00 */
[----:B------:R-:W-:-:S04]  /*58b0*/  MOV R51, R102 ;  /* 0x0000006600337202 */ /* 0x000fc80000000f00 */
[----:B------:R-:W-:Y:S01]  /*58c0*/  MOV R49, R103 ;  /* 0x0000006700317202 */ /* 0x000fe20000000f00 */
[----:B------:R-:W-:Y:S01]  /*58d0*/  HMMA.16816.F32 R176, R4, R58, R12 ;  /* 0x0000003a04b0723c */ /* 0x000fe2000000180c */
[----:B------:R-:W-:-:S06]  /*58e0*/  IMAD.MOV.U32 R48, RZ, RZ, R104 ;  /* 0x000000ffff307224 */ /* 0x000fcc00078e0068 */
[----:B------:R-:W-:Y:S01]  /*58f0*/  IMAD.MOV.U32 R58, RZ, RZ, R91 ;  /* 0x000000ffff3a7224 */ /* 0x000fe200078e005b */
[----:B---3--:R-:W-:Y:S01]  /*5900*/  HMMA.16816.F32 R12, R8, R52, RZ ;  /* 0x00000034080c723c */ /* 0x008fe200000018ff */
[----:B------:R-:W-:-:S06]  /*5910*/  MOV R59, R90 ;  /* 0x0000005a003b7202 */ /* 0x000fcc0000000f00 */
[----:B------:R-:W-:Y:S01]  /*5920*/  IMAD.MOV.U32 R53, RZ, RZ, R88 ;  /* 0x000000ffff357224 */ /* 0x000fe200078e0058 */
[----:B------:R-:W-:Y:S01]  /*5930*/  HMMA.16816.F32 R68, R4, R36, R28 ;  /* 0x000000240444723c */ /* 0x000fe2000000181c */
[----:B------:R-:W3:Y:S01]  /*5940*/  LDSM.16.MT88.4 R28, [R238+0x4800] ;  /* 0x00480000ee1c783b */ /* 0x000ee20000004200 */
[----:B------:R-:W-:-:S05]  /*5950*/  IMAD.MOV.U32 R52, RZ, RZ, R86 ;  /* 0x000000ffff347224 */ /* 0x000fca00078e0056 */
[----:B------:R-:W-:Y:S01]  /*5960*/  MOV R37, R98 ;  /* 0x0000006200257202 */ /* 0x000fe20000000f00 */
[----:B----4-:R-:W-:Y:S01]  /*5970*/  HMMA.16816.F32 R88, R4, R32, R20 ;  /* 0x000000200458723c */ /* 0x010fe20000001814 */
[----:B------:R-:W-:-:S06]  /*5980*/  MOV R36, R95 ;  /* 0x0000005f00247202 */ /* 0x000fcc0000000f00 */
[----:B------:R-:W-:Y:S01]  /*5990*/  MOV R33, R87 ;  /* 0x0000005700217202 */ /* 0x000fe20000000f00 */
[----:B------:R-:W-:Y:S01]  /*59a0*/  HMMA.16816.F32 R96, R4, R34, R16 ;  /* 0x000000220460723c */ /* 0x000fe20000001810 */
[----:B------:R-:W-:-:S06]  /*59b0*/  MOV R32, R93 ;  /* 0x0000005d00207202 */ /* 0x000fcc0000000f00 */
[----:B------:R-:W-:Y:S01]  /*59c0*/  MOV R34, R85 ;  /* 0x0000005500227202 */ /* 0x000fe20000000f00 */
[----:B-1----:R-:W-:Y:S01]  /*59d0*/  HMMA.16816.F32 R16, R8, R40, RZ ;  /* 0x000000280810723c */ /* 0x002fe200000018ff */
[----:B------:R-:W-:-:S06]  /*59e0*/  MOV R35, R84 ;  /* 0x0000005400237202 */ /* 0x000fcc0000000f00 */
[----:B------:R-:W-:Y:S01]  /*59f0*/  IMAD.MOV.U32 R40, RZ, RZ, R50 ;  /* 0x000000ffff287224 */ /* 0x000fe200078e0032 */
[----:B------:R-:W-:Y:S01]  /*5a00*/  HMMA.16816.F32 R84, R4, R44, R12 ;  /* 0x0000002c0454723c */ /* 0x000fe2000000180c */
[----:B------:R-:W-:Y:S02]  /*5a10*/  MOV R41, R51 ;  /* 0x0000003300297202 */ /* 0x000fe40000000f00 */
[----:B------:R-:W-:Y:S02]  /*5a20*/  MOV R50, R131 ;  /* 0x0000008300327202 */ /* 0x000fe40000000f00 */
[----:B------:R-:W-:Y:S02]  /*5a30*/  MOV R51, R130 ;  /* 0x0000008200337202 */ /* 0x000fe40000000f00 */
[----:B------:R-:W-:Y:S01]  /*5a40*/  IMAD.MOV.U32 R45, RZ, RZ, R92 ;  /* 0x000000ffff2d7224 */ /* 0x000fe200078e005c */
[----:B------:R-:W-:Y:S01]  /*5a50*/  HMMA.16816.F32 R12, R8, R42, RZ ;  /* 0x0000002a080c723c */ /* 0x000fe200000018ff */
[----:B------:R-:W-:Y:S01]  /*5a60*/  MOV R44, R3 ;  /* 0x00000003002c7202 */ /* 0x000fe20000000f00 */
[----:B------:R-:W-:-:S04]  /*5a70*/  FADD.FTZ R3, R101, R100 ;  /* 0x0000006465037221 */ /* 0x000fc80000010000 */
[----:B------:R-:W-:Y:S01]  /*5a80*/  FADD.FTZ R3, R116, R3 ;  /* 0x0000000374037221 */ /* 0x000fe20000010000 */
[----:B------:R-:W-:Y:S01]  /*5a90*/  MOV R42, R48 ;  /* 0x00000030002a7202 */ /* 0x000fe20000000f00 */
[----:B--2---:R-:W-:Y:S01]  /*5aa0*/  HMMA.16816.F32 R92, R4, R24, R16 ;  /* 0x00000018045c723c */ /* 0x004fe20000001810 */
[----:B------:R-:W1:Y:S01]  /*5ab0*/  LDSM.16.MT88.4 R16, [R238+0x5000] ;  /* 0x00500000ee10783b */ /* 0x000e620000004200 */
[----:B------:R-:W-:Y:S01]  /*5ac0*/  FADD.FTZ R3, R110, R3 ;  /* 0x000000036e037221 */ /* 0x000fe20000010000 */
[----:B------:R-:W-:Y:S01]  /*5ad0*/  MOV R43, R49 ;  /* 0x00000031002b7202 */ /* 0x000fe20000000f00 */
[----:B------:R-:W-:Y:S01]  /*5ae0*/  IMAD.MOV.U32 R48, RZ, RZ, R135 ;  /* 0x000000ffff307224 */ /* 0x000fe200078e0087 */
[----:B------:R-:W-:Y:S02]  /*5af0*/  MOV R49, R132 ;  /* 0x0000008400317202 */ /* 0x000fe40000000f00 */
[----:B------:R-:W-:Y:S01]  /*5b00*/  FADD.FTZ R24, R117, R3 ;  /* 0x0000000375187221 */ /* 0x000fe20000010000 */
[----:B------:R-:W-:Y:S07]  /*5b10*/  HMMA.16816.F32 R20, R8, R54, RZ ;  /* 0x000000360814723c */ /* 0x000fee00000018ff */
[----:B------:R-:W-:Y:S01]  /*5b20*/  MOV R54, R32 ;  /* 0x0000002000367202 */ /* 0x000fe20000000f00 */
[----:B------:R-:W-:Y:S01]  /*5b30*/  HMMA.16816.F32 R112, R4, R26, R12 ;  /* 0x0000001a0470723c */ /* 0x000fe2000000180c */
[----:B------:R-:W-:Y:S01]  /*5b40*/  MOV R55, R33 ;  /* 0x0000002100377202 */ /* 0x000fe20000000f00 */
[----:B------:R-:W-:Y:S01]  /*5b50*/  IMAD.MOV.U32 R32, RZ, RZ, R155 ;  /* 0x000000ffff207224 */ /* 0x000fe200078e009b */
[----:B------:R-:W-:-:S04]  /*5b60*/  MOV R33, R154 ;  /* 0x0000009a00217202 */ /* 0x000fc80000000f00 */
[--C-:B------:R-:W-:Y:S01]  /*5b70*/  FFMA.FTZ R27, R74, c[0x0][0x2d0], -R2.reuse ;  /* 0x0000b4004a1b7a23 */ /* 0x100fe20000010802 */
[----:B---3--:R-:W-:Y:S01]  /*5b80*/  HMMA.16816.F32 R12, R8, R28, RZ ;  /* 0x0000001c080c723c */ /* 0x008fe200000018ff */
[----:B------:R-:W-:-:S06]  /*5b90*/  FFMA.FTZ R26, R73, c[0x0][0x2d0], -R2 ;  /* 0x0000b400491a7a23 */ /* 0x000fcc0000010802 */
[----:B------:R-:W-:Y:S01]  /*5ba0*/  FFMA.FTZ R28, R76, c[0x0][0x2d0], -R2 ;  /* 0x0000b4004c1c7a23 */ /* 0x000fe20000010802 */
[----:B------:R-:W-:Y:S01]  /*5bb0*/  HMMA.16816.F32 R104, R4, R46, R20 ;  /* 0x0000002e0468723c */ /* 0x000fe20000001814 */
[----:B------:R-:W2:Y:S01]  /*5bc0*/  LDSM.16.MT88.4 R20, [R240+0x4800] ;  /* 0x00480000f014783b */ /* 0x000ea20000004200 */
[----:B------:R-:W-:Y:S01]  /*5bd0*/  FFMA.FTZ R29, R78, c[0x0][0x2d0], -R0 ;  /* 0x0000b4004e1d7a23 */ /* 0x000fe20000010800 */
[----:B------:R-:W-:Y:S01]  /*5be0*/  MOV R76, R44 ;  /* 0x0000002c004c7202 */ /* 0x000fe20000000f00 */
[----:B------:R-:W-:Y:S02]  /*5bf0*/  IMAD.MOV.U32 R44, RZ, RZ, R147 ;  /* 0x000000ffff2c7224 */ /* 0x000fe400078e0093 */
[----:B------:R-:W-:Y:S01]  /*5c00*/  IMAD.MOV.U32 R78, RZ, RZ, R34 ;  /* 0x000000ffff4e7224 */ /* 0x000fe200078e0022 */
[----:B------:R-:W-:Y:S02]  /*5c10*/  MOV R46, R145 ;  /* 0x00000091002e7202 */ /* 0x000fe40000000f00 */
[----:B------:R-:W-:-:S02]  /*5c20*/  MOV R47, R144 ;  /* 0x00000090002f7202 */ /* 0x000fc40000000f00 */
[----:B------:R-:W-:-:S05]  /*5c30*/  MOV R34, R153 ;  /* 0x0000009900227202 */ /* 0x000fca0000000f00 */
[----:B-1----:R-:W-:Y:S07]  /*5c40*/  HMMA.16816.F32 R100, R4, R16, R12 ;  /* 0x000000100464723c */ /* 0x002fee000000180c */
[----:B------:R-:W-:Y:S01]  /*5c50*/  FADD.FTZ R16, R109, R108 ;  /* 0x0000006c6d107221 */ /* 0x000fe20000010000 */
[----:B------:R-:W-:Y:S03]  /*5c60*/  HMMA.16816.F32 R12, R8, R30, RZ ;  /* 0x0000001e080c723c */ /* 0x000fe600000018ff */
[----:B------:R-:W-:-:S04]  /*5c70*/  FADD.FTZ R25, R111, R16 ;  /* 0x000000106f197221 */ /* 0x000fc80000010000 */
[----:B------:R-:W-:Y:S02]  /*5c80*/  FADD.FTZ R3, R119, R25 ;  /* 0x0000001977037221 */ /* 0x000fe40000010000 */
[----:B------:R-:W-:Y:S02]  /*5c90*/  FFMA.FTZ R25, R72, c[0x0][0x2d0], -R2 ;  /* 0x0000b40048197a23 */ /* 0x000fe40000010802 */
[----:B------:R-:W-:Y:S02]  /*5ca0*/  FADD.FTZ R3, R118, R3 ;  /* 0x0000000376037221 */ /* 0x000fe40000010000 */
[----:B------:R-:W-:Y:S02]  /*5cb0*/  FADD.FTZ R2, R127, R24 ;  /* 0x000000187f027221 */ /* 0x000fe40000010000 */
[----:B------:R-:W-:Y:S01]  /*5cc0*/  FFMA.FTZ R30, R79, c[0x0][0x2d0], -R0 ;  /* 0x0000b4004f1e7a23 */ /* 0x000fe20000010800 */
[----:B------:R-:W-:Y:S01]  /*5cd0*/  MOV R79, R35 ;  /* 0x00000023004f7202 */ /* 0x000fe20000000f00 */
[----:B------:R-:W-:Y:S01]  /*5ce0*/  FADD.FTZ R2, R125, R2 ;  /* 0x000000027d027221 */ /* 0x000fe20000010000 */
[----:B------:R-:W-:Y:S01]  /*5cf0*/  MOV R35, R152 ;  /* 0x0000009800237202 */ /* 0x000fe20000000f00 */
[--C-:B------:R-:W-:Y:S01]  /*5d00*/  FFMA.FTZ R24, R77, c[0x0][0x2d0], -R0.reuse ;  /* 0x0000b4004d187a23 */ /* 0x100fe20000010800 */
[----:B------:R-:W-:Y:S01]  /*5d10*/  MOV R77, R45 ;  /* 0x0000002d004d7202 */ /* 0x000fe20000000f00 */
[----:B------:R-:W-:Y:S01]  /*5d20*/  FFMA.FTZ R31, R75, c[0x0][0x2d0], -R0 ;  /* 0x0000b4004b1f7a23 */ /* 0x000fe20000010800 */
[----:B------:R-:W-:Y:S01]  /*5d30*/  MOV R45, R146 ;  /* 0x00000092002d7202 */ /* 0x000fe20000000f00 */
[----:B------:R-:W-:Y:S01]  /*5d40*/  FADD.FTZ R3, R124, R3 ;  /* 0x000000037c037221 */ /* 0x000fe20000010000 */
[----:B------:R-:W-:Y:S01]  /*5d50*/  HMMA.16816.F32 R120, R4, R18, R12 ;  /* 0x000000120478723c */ /* 0x000fe2000000180c */
[----:B------:R-:W1:Y:S01]  /*5d60*/  LDSM.16.MT88.4 R16, [R240+0x5000] ;  /* 0x00500000f010783b */ /* 0x000e620000004200 */
[----:B------:R-:W-:-:S02]  /*5d70*/  FADD.FTZ R0, R126, R2 ;  /* 0x000000027e007221 */ /* 0x000fc40000010000 */
[----:B------:R-:W-:Y:S01]  /*5d80*/  FADD.FTZ R2, R129, R3 ;  /* 0x0000000381027221 */ /* 0x000fe20000010000 */
[----:B------:R-:W-:Y:S01]  /*5d90*/  LDSM.16.MT88.4 R144, [R240+0x1000] ;  /* 0x00100000f090783b */ /* 0x000fe20000004200 */
[----:B------:R-:W-:Y:S02]  /*5da0*/  MUFU.EX2 R3, R31 ;  /* 0x0000001f00037308 */ /* 0x000fe40000000800 */
[----:B--2---:R-:W-:Y:S01]  /*5db0*/  HMMA.16816.F32 R12, R8, R20, RZ ;  /* 0x00000014080c723c */ /* 0x004fe200000018ff */
[----:B------:R-:W-:Y:S01]  /*5dc0*/  FADD.FTZ R2, R128, R2 ;  /* 0x0000000280027221 */ /* 0x000fe20000010000 */
[----:B------:R-:W-:Y:S04]  /*5dd0*/  LDSM.16.MT88.4 R152, [R238+0x1000] ;  /* 0x00100000ee98783b */ /* 0x000fe80000004200 */
[----:B------:R-:W-:Y:S11]  /*5de0*/  LDSM.16.MT88.4 R72, [R238+0x4000] ;  /* 0x00400000ee48783b */ /* 0x000ff60000004200 */
[----:B------:R-:W-:Y:S07]  /*5df0*/  @!UPT UIADD3 URZ, URZ, URZ, URZ ;  /* 0x0000003f3f3ff290 */ /* 0x000fee000fffe03f */
[----:B-1----:R-:W-:Y:S08]  /*5e00*/  HMMA.16816.F32 R108, R4, R16, R12 ;  /* 0x00000010046c723c */ /* 0x002ff0000000180c */
[----:B------:R-:W-:Y:S01]  /*5e10*/  HMMA.16816.F32 R12, R8, R22, RZ ;  /* 0x00000016080c723c */ /* 0x000fe200000018ff */
[----:B------:R-:W1:Y:S11]  /*5e20*/  LDSM.16.MT88.4 R20, [R239+0x4800] ;  /* 0x00480000ef14783b */ /* 0x000e760000004200 */
[----:B------:R-:W-:Y:S11]  /*5e30*/  @!UPT UIADD3 URZ, URZ, URZ, URZ ;  /* 0x0000003f3f3ff290 */ /* 0x000ff6000fffe03f */
[----:B------:R-:W-:Y:S01]  /*5e40*/  @!UPT UIADD3 URZ, URZ, URZ, URZ ;  /* 0x0000003f3f3ff290 */ /* 0x000fe2000fffe03f */
[----:B------:R-:W-:Y:S01]  /*5e50*/  HMMA.16816.F32 R168, R4, R18, R12 ;  /* 0x0000001204a8723c */ /* 0x000fe2000000180c */
[----:B------:R-:W2:Y:S07]  /*5e60*/  LDSM.16.MT88.4 R16, [R239+0x5000] ;  /* 0x00500000ef10783b */ /* 0x000eae0000004200 */
[----:B-1----:R-:W-:Y:S01]  /*5e70*/  HMMA.16816.F32 R12, R8, R20, RZ ;  /* 0x00000014080c723c */ /* 0x002fe200000018ff */
[----:B------:R-:W1:Y:S08]  /*5e80*/  MUFU.EX2 R20, R28 ;  /* 0x0000001c00147308 */ /* 0x000e700000000800 */
[----:B------:R-:W3:Y:S01]  /*5e90*/  MUFU.EX2 R21, R24 ;  /* 0x0000001800157308 */ /* 0x000ee20000000800 */
[----:B-1----:R-:W-:Y:S11]  /*5ea0*/  FADD.FTZ R0, R20, R0 ;  /* 0x0000000014007221 */ /* 0x002ff60000010000 */
[----:B------:R-:W-:Y:S03]  /*5eb0*/  @!UPT UIADD3 URZ, URZ, URZ, URZ ;  /* 0x0000003f3f3ff290 */ /* 0x000fe6000fffe03f */
[----:B--2---:R-:W-:Y:S01]  /*5ec0*/  HMMA.16816.F32 R116, R4, R16, R12 ;  /* 0x000000100474723c */ /* 0x004fe2000000180c */
[----:B------:R-:W1:Y:S01]  /*5ed0*/  MUFU.EX2 R16, R27 ;  /* 0x0000001b00107308 */ /* 0x000e620000000800 */
[----:B---3--:R-:W-:-:S06]  /*5ee0*/  F2FP.PACK_AB R131, R3, R21 ;  /* 0x000000150383723e */ /* 0x008fcc00000000ff */
[----:B------:R-:W-:Y:S01]  /*5ef0*/  HMMA.16816.F32 R12, R8, R22, RZ ;  /* 0x00000016080c723c */ /* 0x000fe200000018ff */
[----:B------:R-:W2:Y:S08]  /*5f00*/  MUFU.EX2 R17, R26 ;  /* 0x0000001a00117308 */ /* 0x000eb00000000800 */
[----:B------:R-:W-:Y:S01]  /*5f10*/  MUFU.EX2 R22, R30 ;  /* 0x0000001e00167308 */ /* 0x000fe20000000800 */
[C---:B-1----:R-:W-:Y:S01]  /*5f20*/  FADD.FTZ R0, R16.reuse, R0 ;  /* 0x0000000010007221 */ /* 0x042fe20000010000 */
[----:B------:R-:W-:-:S06]  /*5f30*/  F2FP.PACK_AB R128, R16, R20 ;  /* 0x000000141080723e */ /* 0x000fcc00000000ff */
[----:B------:R-:W1:Y:S01]  /*5f40*/  MUFU.EX2 R20, R29 ;  /* 0x0000001d00147308 */ /* 0x000e620000000800 */
[----:B--2---:R-:W-:-:S06]  /*5f50*/  FADD.FTZ R0, R17, R0 ;  /* 0x0000000011007221 */ /* 0x004fcc0000010000 */
[----:B------:R-:W-:Y:S01]  /*5f60*/  HMMA.16816.F32 R124, R4, R18, R12 ;  /* 0x00000012047c723c */ /* 0x000fe2000000180c */
[----:B------:R-:W2:Y:S01]  /*5f70*/  MUFU.EX2 R12, R25 ;  /* 0x00000019000c7308 */ /* 0x000ea20000000800 */
[----:B-1----:R-:W-:Y:S01]  /*5f80*/  F2FP.PACK_AB R129, R20, R22 ;  /* 0x000000161481723e */ /* 0x002fe200000000ff */
[C---:B--2---:R-:W-:Y:S01]  /*5f90*/  FADD.FTZ R0, R12.reuse, R0 ;  /* 0x000000000c007221 */ /* 0x044fe20000010000 */
[----:B------:R-:W-:Y:S02]  /*5fa0*/  F2FP.PACK_AB R130, R12, R17 ;  /* 0x000000110c82723e */ /* 0x000fe400000000ff */
[----:B------:R-:W1:Y:S04]  /*5fb0*/  LDSM.16.MT88.4 R12, [R241+0x4800] ;  /* 0x00480000f10c783b */ /* 0x000e680000004200 */
[----:B------:R2:W-:Y:S01]  /*5fc0*/  STL [R1+0x4], R0 ;  /* 0x0000040001007387 */ /* 0x0005e20000100800 */
[C---:B------:R-:W-:Y:S08]  /*5fd0*/  HMMA.16816.F32 R148, R128.reuse, R144, R148 ;  /* 0x000000908094723c */ /* 0x040ff00000001894 */
[C---:B------:R-:W-:Y:S01]  /*5fe0*/  HMMA.16816.F32 R144, R128.reuse, R146, R32 ;  /* 0x000000928090723c */ /* 0x040fe20000001820 */
[----:B------:R-:W3:Y:S07]  /*5ff0*/  LDSM.16.MT88.4 R32, [R241+0x1000] ;  /* 0x00100000f120783b */ /* 0x000eee0000004200 */
[----:B------:R-:W-:Y:S01]  /*6000*/  HMMA.16816.F32 R156, R128, R152, R156 ;  /* 0x00000098809c723c */ /* 0x000fe2000000189c */
[----:B--2---:R-:W-:-:S07]  /*6010*/  FADD.FTZ R0, R22, R2 ;  /* 0x0000000216007221 */ /* 0x004fce0000010000 */
[----:B------:R-:W-:Y:S01]  /*6020*/  HMMA.16816.F32 R152, R128, R154, R136 ;  /* 0x0000009a8098723c */ /* 0x000fe20000001888 */
[----:B------:R-:W2:Y:S01]  /*6030*/  LDSM.16.MT88.4 R136, [R239+0x1000] ;  /* 0x00100000ef88783b */ /* 0x000ea20000004200 */
[----:B------:R-:W-:-:S04]  /*6040*/  FADD.FTZ R0, R20, R0 ;  /* 0x0000000014007221 */ /* 0x000fc80000010000 */
[----:B------:R-:W-:Y:S02]  /*6050*/  FADD.FTZ R0, R21, R0 ;  /* 0x0000000015007221 */ /* 0x000fe40000010000 */
[----:B-1----:R-:W-:Y:S02]  /*6060*/  HMMA.16816.F32 R16, R8, R12, RZ ;  /* 0x0000000c0810723c */ /* 0x002fe400000018ff */
[----:B------:R-:W-:-:S05]  /*6070*/  FADD.FTZ R0, R3, R0 ;  /* 0x0000000003007221 */ /* 0x000fca0000010000 */
[----:B------:R1:W-:Y:S01]  /*6080*/  STL [R1+0x8], R0 ;  /* 0x0000080001007387 */ /* 0x0003e20000100800 */
[----:B------:R-:W-:Y:S03]  /*6090*/  HMMA.16816.F32 R12, R8, R14, RZ ;  /* 0x0000000e080c723c */ /* 0x000fe600000018ff */
[----:B------:R-:W4:Y:S05]  /*60a0*/  LDSM.16.MT88.4 R8, [R241+0x5000] ;  /* 0x00500000f108783b */ /* 0x000f2a0000004200 */
[C---:B---3--:R-:W-:Y:S01]  /*60b0*/  HMMA.16816.F32 R28, R128.reuse, R32, R40 ;  /* 0x00000020801c723c */ /* 0x048fe20000001828 */
[----:B------:R-:W3:Y:S07]  /*60c0*/  LDSM.16.MT88.4 R40, [R238+0x2800] ;  /* 0x00280000ee28783b */ /* 0x000eee0000004200 */
[C---:B------:R-:W-:Y:S01]  /*60d0*/  HMMA.16816.F32 R32, R128.reuse, R34, R36 ;  /* 0x000000228020723c */ /* 0x040fe20000001824 */
[----:B-1----:R-:W5:Y:S07]  /*60e0*/  LDL R0, [R1+0xc] ;  /* 0x00000c0001007983 */ /* 0x002f6e0000100800 */
[C---:B--2---:R-:W-:Y:S08]  /*60f0*/  HMMA.16816.F32 R140, R128.reuse, R136, R140 ;  /* 0x00000088808c723c */ /* 0x044ff0000000188c */
[----:B------:R-:W-:Y:S08]  /*6100*/  HMMA.16816.F32 R136, R128, R138, R44 ;  /* 0x0000008a8088723c */ /* 0x000ff0000000182c */
[----:B----4-:R-:W-:Y:S08]  /*6110*/  HMMA.16816.F32 R16, R4, R8, R16 ;  /* 0x000000080410723c */ /* 0x010ff00000001810 */
[C---:B---3--:R-:W-:Y:S01]  /*6120*/  HMMA.16816.F32 R36, R128.reuse, R40, R48 ;  /* 0x000000288024723c */ /* 0x048fe20000001830 */
[----:B------:R-:W1:Y:S07]  /*6130*/  LDSM.16.MT88.4 R48, [R240+0x2800] ;  /* 0x00280000f030783b */ /* 0x000e6e0000004200 */
[----:B------:R-:W-:Y:S01]  /*6140*/  HMMA.16816.F32 R40, R128, R42, R56 ;  /* 0x0000002a8028723c */ /* 0x000fe20000001838 */
[----:B------:R-:W2:Y:S07]  /*6150*/  LDSM.16.MT88.4 R56, [R239+0x2800] ;  /* 0x00280000ef38783b */ /* 0x000eae0000004200 */
[----:B------:R-:W-:Y:S01]  /*6160*/  HMMA.16816.F32 R12, R4, R10, R12 ;  /* 0x0000000a040c723c */ /* 0x000fe2000000180c */
[----:B------:R-:W-:Y:S07]  /*6170*/  LDSM.16.MT88.4 R4, [R241+0x5800] ;  /* 0x00580000f104783b */ /* 0x000fee0000004200 */
[C---:B-1----:R-:W-:Y:S01]  /*6180*/  HMMA.16816.F32 R44, R128.reuse, R48, R80 ;  /* 0x00000030802c723c */ /* 0x042fe20000001850 */
[----:B------:R-:W1:Y:S07]  /*6190*/  LDSM.16.MT88.4 R80, [R240+0x4000] ;  /* 0x00400000f050783b */ /* 0x000e6e0000004200 */
[C---:B------:R-:W-:Y:S08]  /*61a0*/  HMMA.16816.F32 R48, R128.reuse, R50, R52 ;  /* 0x000000328030723c */ /* 0x040ff00000001834 */
[C---:B--2---:R-:W-:Y:S01]  /*61b0*/  HMMA.16816.F32 R52, R128.reuse, R56, R64 ;  /* 0x000000388034723c */ /* 0x044fe20000001840 */
[----:B------:R-:W-:Y:S07]  /*61c0*/  LDSM.16.MT88.4 R64, [R241+0x2800] ;  /* 0x00280000f140783b */ /* 0x000fee0000004200 */
[C---:B------:R-:W-:Y:S08]  /*61d0*/  HMMA.16816.F32 R56, R128.reuse, R58, R76 ;  /* 0x0000003a8038723c */ /* 0x040ff0000000184c */
[C---:B-1----:R-:W-:Y:S01]  /*61e0*/  HMMA.16816.F32 R76, R128.reuse, R80, R88 ;  /* 0x00000050804c723c */ /* 0x042fe20000001858 */
[----:B------:R-:W1:Y:S07]  /*61f0*/  LDSM.16.MT88.4 R88, [R239+0x4000] ;  /* 0x00400000ef58783b */ /* 0x000e6e0000004200 */
        /* <DEDUP_REMOVED lines=10> */
[----:B------:R-:W1:Y:S01]  /*62a0*/  LDSM.16.MT88.4 R120, [R239+0x5800] ;  /* 0x00580000ef78783b */ /* 0x000e620000004200 */
[----:B------:R-:W-:-:S06]  /*62b0*/  IADD3 R252, R252, -0x2, RZ ;  /* 0xfffffffefcfc7810 */ /* 0x000fcc0007ffe0ff */
[C---:B------:R-:W-:Y:S08]  /*62c0*/  HMMA.16816.F32 R60, R128.reuse, R64, R60 ;  /* 0x00000040803c723c */ /* 0x040ff0000000183c */
[C---:B------:R-:W-:Y:S08]  /*62d0*/  HMMA.16816.F32 R68, R128.reuse, R72, R68 ;  /* 0x000000488044723c */ /* 0x040ff00000001844 */
[C---:B--2---:R-:W-:Y:S08]  /*62e0*/  HMMA.16816.F32 R108, R128.reuse, R112, R108 ;  /* 0x00000070806c723c */ /* 0x044ff0000000186c */
[C---:B------:R-:W-:Y:S08]  /*62f0*/  HMMA.16816.F32 R64, R128.reuse, R66, R176 ;  /* 0x000000428040723c */ /* 0x040ff000000018b0 */
[C---:B-1----:R-:W-:Y:S08]  /*6300*/  HMMA.16816.F32 R116, R128.reuse, R120, R116 ;  /* 0x000000788074723c */ /* 0x042ff00000001874 */
[C---:B------:R-:W-:Y:S08]  /*6310*/  HMMA.16816.F32 R120, R128.reuse, R122, R124 ;  /* 0x0000007a8078723c */ /* 0x040ff0000000187c */
[C---:B------:R-:W-:Y:S08]  /*6320*/  HMMA.16816.F32 R72, R128.reuse, R74, R172 ;  /* 0x0000004a8048723c */ /* 0x040ff000000018ac */
[C---:B------:R-:W-:Y:S08]  /*6330*/  HMMA.16816.F32 R112, R128.reuse, R114, R168 ;  /* 0x000000728070723c */ /* 0x040ff000000018a8 */
[C---:B------:R-:W-:Y:S08]  /*6340*/  HMMA.16816.F32 R124, R128.reuse, R4, R16 ;  /* 0x00000004807c723c */ /* 0x040ff00000001810 */
[----:B------:R-:W-:Y:S01]  /*6350*/  HMMA.16816.F32 R128, R128, R6, R12 ;  /* 0x000000068080723c */ /* 0x000fe2000000180c */
[----:B-----5:R-:W-:Y:S11]  /*6360*/  ISETP.GE.AND P1, PT, R252, R0, PT ;  /* 0x00000000fc00720c */ /* 0x020ff60003f26270 */
[----:B------:R-:W-:Y:S02]  /*6370*/  @!UPT UIADD3 URZ, URZ, URZ, URZ ;  /* 0x0000003f3f3ff290 */ /* 0x000fe4000fffe03f */
[----:B------:R-:W-:Y:S05]  /*6380*/  @!P1 BRA `(.L_x_43) ;  /* 0x0000308000009947 */ /* 0x000fea0003800000 */
.L_x_55:
[----:B------:R-:W2:Y:S01]  /*6390*/  LDL.64 R6, [R1+0x28] ;  /* 0x0000280001067983 */ /* 0x000ea20000100a00 */
[----:B------:R-:W-:Y:S04]  /*63a0*/  DEPBAR.LE SB0, 0x0 ;  /* 0x000080000000791a */ /* 0x000fe80000000000 */
[----:B------:R-:W3:Y:S01]  /*63b0*/  LDL R5, [R1+0x38] ;  /* 0x0000380001057983 */ /* 0x000ee20000100800 */
[----:B------:R-:W-:Y:S01]  /*63c0*/  WARPSYNC 0xffffffff ;  /* 0xffffffff00007948 */ /* 0x000fe20003800000 */
[C---:B------:R-:W-:Y:S01]  /*63d0*/  IMAD.WIDE.U32 R2, R251.reuse, c[0x0][0x208], RZ ;  /* 0x00008200fb027a25 */ /* 0x040fe200078e00ff */
[----:B------:R-:W-:Y:S01]  /*63e0*/  SHF.R.S32.HI R0, RZ, 0x1f, R251 ;  /* 0x0000001fff007819 */ /* 0x000fe200000114fb */
[----:B------:R-:W1:Y:S02]  /*63f0*/  S2R R4, SR_TID.X ;  /* 0x0000000000047919 */ /* 0x000e640000002100 */
[----:B------:R-:W-:Y:S02]  /*6400*/  IMAD.MOV.U32 R135, RZ, RZ, R134 ;  /* 0x000000ffff877224 */ /* 0x000fe400078e0086 */
[----:B------:R-:W-:Y:S01]  /*6410*/  BAR.SYNC.DEFER_BLOCKING 0x0 ;  /* 0x0000000000007b1d */ /* 0x000fe20000010000 */
[----:B------:R-:W-:Y:S04]  /*6420*/  IMAD R0, R0, c[0x0][0x208], RZ ;  /* 0x0000820000007a24 */ /* 0x000fe800078e02ff */
[----:B------:R-:W-:Y:S04]  /*6430*/  IMAD R0, R251, c[0x0][0x20c], R0 ;  /* 0x00008300fb007a24 */ /* 0x000fe800078e0200 */
[----:B------:R-:W-:Y:S01]  /*6440*/  IMAD.IADD R3, R3, 0x1, R0 ;  /* 0x0000000103037824 */ /* 0x000fe200078e0200 */
[----:B------:R-:W-:Y:S03]  /*6450*/  IADD3 R0, R236, 0x20, RZ ;  /* 0x00000020ec007810 */ /* 0x000fe60007ffe0ff */
[----:B------:R-:W-:Y:S01]  /*6460*/  IMAD.WIDE.U32 R2, R250, c[0x0][0x218], R2 ;  /* 0x00008600fa027a25 */ /* 0x000fe200078e0002 */
[----:B------:R4:W2:Y:S01]  /*6470*/  LDSM.16.M88.4 R16, [R236+0x800] ;  /* 0x00080000ec10783b */ /* 0x0008a20000000200 */
[----:B-1----:R-:W-:Y:S03]  /*6480*/  SHF.R.S32.HI R8, RZ, 0x1f, R4 ;  /* 0x0000001fff087819 */ /* 0x002fe60000011404 */
[----:B------:R4:W1:Y:S01]  /*6490*/  LDSM.16.M88.4 R24, [R236+0x1000] ;  /* 0x00100000ec18783b */ /* 0x0008620000000200 */
[----:B------:R-:W-:Y:S04]  /*64a0*/  LEA.HI R8, R8, R4, RZ, 0x3 ;  /* 0x0000000408087211 */ /* 0x000fe800078f18ff */
[----:B------:R-:W-:Y:S05]  /*64b0*/  LOP3.LUT R8, R8, 0xfffffff8, RZ, 0xc0, !PT ;  /* 0xfffffff808087812 */ /* 0x000fea00078ec0ff */
[----:B------:R-:W-:Y:S01]  /*64c0*/  IMAD.IADD R8, R4, 0x1, -R8 ;  /* 0x0000000104087824 */ /* 0x000fe200078e0a08 */
[----:B------:R-:W-:Y:S04]  /*64d0*/  SHF.R.S32.HI R4, RZ, 0x1f, R250 ;  /* 0x0000001fff047819 */ /* 0x000fe800000114fa */
[----:B------:R-:W-:Y:S01]  /*64e0*/  LOP3.LUT P1, RZ, R8, 0x2, RZ, 0xc0, !PT ;  /* 0x0000000208ff7812 */ /* 0x000fe2000782c0ff */
[----:B------:R-:W-:Y:S01]  /*64f0*/  IMAD R4, R4, c[0x0][0x218], RZ ;  /* 0x0000860004047a24 */ /* 0x000fe200078e02ff */
[----:B------:R4:W1:Y:S03]  /*6500*/  LDSM.16.M88.4 R8, [R236] ;  /* 0x00000000ec08783b */ /* 0x0008660000000200 */
[----:B------:R-:W-:Y:S08]  /*6510*/  IMAD R4, R250, c[0x0][0x21c], R4 ;  /* 0x00008700fa047a24 */ /* 0x000ff000078e0204 */
[----:B------:R-:W-:Y:S05]  /*6520*/  @P1 IADD3 R0, R236, -0x20, RZ ;  /* 0xffffffe0ec001810 */ /* 0x000fea0007ffe0ff */
[----:B------:R4:W1:Y:S04]  /*6530*/  LDSM.16.M88.4 R168, [R0] ;  /* 0x0000000000a8783b */ /* 0x0008680000000200 */
[----:B------:R4:W1:Y:S04]  /*6540*/  LDSM.16.M88.4 R172, [R0+0x800] ;  /* 0x0008000000ac783b */ /* 0x0008680000000200 */
[----:B------:R4:W1:Y:S01]  /*6550*/  LDSM.16.M88.4 R176, [R0+0x1000] ;  /* 0x0010000000b0783b */ /* 0x0008620000000200 */
[----:B--2---:R-:W-:Y:S04]  /*6560*/  IADD3 R2, P2, R6, R2, RZ ;  /* 0x0000000206027210 */ /* 0x004fe80007f5e0ff */
[C---:B------:R-:W-:Y:S02]  /*6570*/  LEA R7, P1, R2.reuse, c[0x0][0x1f8], 0x1 ;  /* 0x00007e0002077a11 */ /* 0x040fe400078208ff */
[----:B---3--:R-:W-:Y:S02]  /*6580*/  IADD3.X R3, R5, R3, R4, P2, !PT ;  /* 0x0000000305037210 */ /* 0x008fe400017fe404 */
[----:B------:R-:W-:Y:S02]  /*6590*/  IADD3 R5, R249, 0xc0, RZ ;  /* 0x000000c0f9057810 */ /* 0x000fe40007ffe0ff */
[----:B------:R-:W-:Y:S02]  /*65a0*/  LEA.HI.X R6, R2, c[0x0][0x1fc], R3, 0x1, P1 ;  /* 0x00007f0002067a11 */ /* 0x000fe400008f0c03 */
[----:B------:R-:W-:Y:S01]  /*65b0*/  ISETP.GE.AND P2, PT, R5, c[0x0][0x1d4], PT ;  /* 0x0000750005007a0c */ /* 0x000fe20003f46270 */
[----:B------:R-:W-:-:S10]  /*65c0*/  BRA.DIV ~URZ, `(.L_x_44) ;  /* 0x000094027f007947 */ /* 0x000fd4000b800000 */
[----:B-1--4-:R1:W2:Y:S02]  /*65d0*/  SHFL.IDX PT, R0, R6, RZ, 0x181f ;  /* 0x00181fff06007589 */ /* 0x0122a400000e0000 */
.L_x_125:
[----:B------:R-:W-:Y:S01]  /*65e0*/  SHF.R.S32.HI R3, RZ, 0x1f, R249 ;  /* 0x0000001fff037819 */ /* 0x000fe200000114f9 */
[----:B------:R-:W3:Y:S01]  /*65f0*/  SHFL.IDX PT, R2, R7, RZ, 0x181f ;  /* 0x00181fff07027589 */ /* 0x000ee200000e0000 */
[C---:B------:R-:W-:Y:S01]  /*6600*/  IADD3 R12, R249.reuse, 0x40, RZ ;  /* 0x00000040f90c7810 */ /* 0x040fe20007ffe0ff */
[----:B------:R-:W-:Y:S01]  /*6610*/  BSSY B0, `(.L_x_45) ;  /* 0x0000037000007945 */ /* 0x000fe20003800000 */
[C---:B------:R-:W-:Y:S02]  /*6620*/  IADD3 R13, R249.reuse, 0x40, RZ ;  /* 0x00000040f90d7810 */ /* 0x040fe40007ffe0ff */
[C---:B------:R-:W-:Y:S02]  /*6630*/  IADD3 R14, R249.reuse, 0xc0, RZ ;  /* 0x000000c0f90e7810 */ /* 0x040fe40007ffe0ff */
[----:B------:R-:W-:Y:S02]  /*6640*/  SHF.R.S32.HI R13, RZ, 0x1f, R13 ;  /* 0x0000001fff0d7819 */ /* 0x000fe4000001140d */
[----:B------:R-:W-:Y:S02]  /*6650*/  SHF.R.S32.HI R14, RZ, 0x1f, R14 ;  /* 0x0000001fff0e7819 */ /* 0x000fe4000001140e */
[C---:B---3--:R-:W-:Y:S04]  /*6660*/  LEA R4, P1, R249.reuse, R2, 0x1 ;  /* 0x00000002f9047211 */ /* 0x048fe800078208ff */
[C---:B--2---:R-:W-:Y:S02]  /*6670*/  LEA.HI.X R5, R249.reuse, R0, R3, 0x1, P1 ;  /* 0x00000000f9057211 */ /* 0x044fe400008f0c03 */
[C---:B------:R-:W-:Y:S03]  /*6680*/  IADD3 R3, R249.reuse, 0x80, RZ ;  /* 0x00000080f9037810 */ /* 0x040fe60007ffe0ff */
[----:B------:R-:W-:Y:S01]  /*6690*/  @!PT LDS RZ, [RZ] ;  /* 0x00000000fffff984 */ /* 0x000fe20000000800 */
[----:B------:R-:W-:Y:S01]  /*66a0*/  @!PT LDS RZ, [RZ] ;  /* 0x00000000fffff984 */ /* 0x000fe20000000800 */
[----:B------:R2:W-:Y:S02]  /*66b0*/  LDGSTS.E.BYPASS.LTC128B.128 [R248+0x4080], [R4.64], !P6 ;  /* 0x0408000004f87fae */ /* 0x0005e4000f101d46 */
[C---:B--2---:R-:W-:Y:S04]  /*66c0*/  LEA R4, P1, R12.reuse, R2, 0x1 ;  /* 0x000000020c047211 */ /* 0x044fe800078208ff */
[----:B------:R-:W-:Y:S02]  /*66d0*/  LEA.HI.X R5, R12, R0, R13, 0x1, P1 ;  /* 0x000000000c057211 */ /* 0x000fe400008f0c0d */
[C---:B------:R-:W-:Y:S02]  /*66e0*/  IADD3 R13, R249.reuse, 0xc0, RZ ;  /* 0x000000c0f90d7810 */ /* 0x040fe40007ffe0ff */
[----:B------:R-:W-:Y:S01]  /*66f0*/  IADD3 R12, R249, 0x80, RZ ;  /* 0x00000080f90c7810 */ /* 0x000fe20007ffe0ff */
[----:B------:R2:W-:Y:S03]  /*6700*/  LDGSTS.E.BYPASS.LTC128B.128 [R248+0x5880], [R4.64], !P5 ;  /* 0x0588000004f87fae */ /* 0x0005e6000e901d46 */
[----:B------:R-:W-:Y:S02]  /*6710*/  SHF.R.S32.HI R12, RZ, 0x1f, R12 ;  /* 0x0000001fff0c7819 */ /* 0x000fe4000001140c */
[C---:B--2---:R-:W-:Y:S04]  /*6720*/  LEA R4, P1, R3.reuse, R2, 0x1 ;  /* 0x0000000203047211 */ /* 0x044fe800078208ff */
[----:B------:R-:W-:Y:S02]  /*6730*/  LEA.HI.X R5, R3, R0, R12, 0x1, P1 ;  /* 0x0000000003057211 */ /* 0x000fe400008f0c0c */
[----:B------:R-:W2:Y:S01]  /*6740*/  S2R R12, SR_TID.X ;  /* 0x00000000000c7919 */ /* 0x000ea20000002100 */
[C---:B------:R-:W-:Y:S03]  /*6750*/  LEA R2, P1, R13.reuse, R2, 0x1 ;  /* 0x000000020d027211 */ /* 0x040fe600078208ff */
[----:B------:R3:W-:Y:S01]  /*6760*/  LDGSTS.E.BYPASS.LTC128B.128 [R248+0x7080], [R4.64], !P4 ;  /* 0x0708000004f87fae */ /* 0x0007e2000e101d46 */
[----:B------:R-:W-:Y:S05]  /*6770*/  LEA.HI.X R3, R13, R0, R14, 0x1, P1 ;  /* 0x000000000d037211 */ /* 0x000fea00008f0c0e */
[----:B------:R3:W-:Y:S01]  /*6780*/  LDGSTS.E.BYPASS.LTC128B.128 [R248+0x8880], [R2.64], !P2 ;  /* 0x0888000002f87fae */ /* 0x0007e2000d101d46 */
[----:B--2---:R-:W-:Y:S11]  /*6790*/  ISETP.GT.AND P1, PT, R12, 0x7f, PT ;  /* 0x0000007f0c00780c */ /* 0x004ff60003f24270 */
[----:B------:R-:W-:Y:S02]  /*67a0*/  @!UPT UIADD3 URZ, URZ, URZ, URZ ;  /* 0x0000003f3f3ff290 */ /* 0x000fe4000fffe03f */
[----:B------:R-:W-:-:S05]  /*67b0*/  @P1 BRA `(.L_x_46) ;  /* 0x000001c000001947 */ /* 0x000fca0003800000 */
[----:B---3--:R-:W-:-:S05]  /*67c0*/  BRA.DIV ~URZ, `(.L_x_47) ;  /* 0x000092627f007947 */ /* 0x008fca000b800000 */
[----:B------:R2:W3:Y:S04]  /*67d0*/  SHFL.IDX PT, R4, R6, 0x1, 0x181f ;  /* 0x00381f0006047f89 */ /* 0x0004e800000e0000 */
[----:B------:R2:W4:Y:S02]  /*67e0*/  SHFL.IDX PT, R0, R7, 0x1, 0x181f ;  /* 0x00381f0007007f89 */ /* 0x00052400000e0000 */
.L_x_126:
[----:B-12---:R-:W-:Y:S02]  /*67f0*/  SHF.R.S32.HI R6, RZ, 0x1f, R249 ;  /* 0x0000001fff067819 */ /* 0x006fe400000114f9 */
[C---:B----4-:R-:W-:Y:S02]  /*6800*/  LEA R2, P1, R249.reuse, R0, 0x1 ;  /* 0x00000000f9027211 */ /* 0x050fe400078208ff */
[C---:B------:R-:W-:Y:S02]  /*6810*/  IADD3 R5, R249.reuse, 0x40, RZ ;  /* 0x00000040f9057810 */ /* 0x040fe40007ffe0ff */
[C---:B---3--:R-:W-:Y:S02]  /*6820*/  LEA.HI.X R3, R249.reuse, R4, R6, 0x1, P1 ;  /* 0x00000004f9037211 */ /* 0x048fe400008f0c06 */
[C---:B------:R-:W-:Y:S02]  /*6830*/  IADD3 R6, R249.reuse, 0x40, RZ ;  /* 0x00000040f9067810 */ /* 0x040fe40007ffe0ff */
[C---:B------:R-:W-:Y:S01]  /*6840*/  IADD3 R13, R249.reuse, 0x80, RZ ;  /* 0x00000080f90d7810 */ /* 0x040fe20007ffe0ff */
[----:B------:R-:W-:Y:S01]  /*6850*/  @!PT LDS RZ, [RZ] ;  /* 0x00000000fffff984 */ /* 0x000fe20000000800 */
[----:B------:R-:W-:Y:S01]  /*6860*/  @!PT LDS RZ, [RZ] ;  /* 0x00000000fffff984 */ /* 0x000fe20000000800 */
[----:B------:R-:W-:Y:S01]  /*6870*/  @!PT LDS RZ, [RZ] ;  /* 0x00000000fffff984 */ /* 0x000fe20000000800 */
[----:B------:R1:W-:Y:S01]  /*6880*/  LDGSTS.E.BYPASS.LTC128B.128 [R248+0x5080], [R2.64], !P6 ;  /* 0x0508000002f87fae */ /* 0x0003e2000f101d46 */
[----:B------:R-:W-:Y:S02]  /*6890*/  SHF.R.S32.HI R6, RZ, 0x1f, R6 ;  /* 0x0000001fff067819 */ /* 0x000fe40000011406 */
[C---:B------:R-:W-:Y:S02]  /*68a0*/  IADD3 R14, R249.reuse, 0x80, RZ ;  /* 0x00000080f90e7810 */ /* 0x040fe40007ffe0ff */
[----:B------:R-:W-:Y:S02]  /*68b0*/  IADD3 R12, R249, 0xc0, RZ ;  /* 0x000000c0f90c7810 */ /* 0x000fe40007ffe0ff */
[----:B------:R-:W-:Y:S02]  /*68c0*/  SHF.R.S32.HI R14, RZ, 0x1f, R14 ;  /* 0x0000001fff0e7819 */ /* 0x000fe4000001140e */
[----:B------:R-:W-:Y:S02]  /*68d0*/  SHF.R.S32.HI R12, RZ, 0x1f, R12 ;  /* 0x0000001fff0c7819 */ /* 0x000fe4000001140c */
[C---:B-1----:R-:W-:Y:S04]  /*68e0*/  LEA R2, P1, R5.reuse, R0, 0x1 ;  /* 0x0000000005027211 */ /* 0x042fe800078208ff */
[----:B------:R-:W-:Y:S02]  /*68f0*/  LEA.HI.X R3, R5, R4, R6, 0x1, P1 ;  /* 0x0000000405037211 */ /* 0x000fe400008f0c06 */
[----:B------:R-:W-:Y:S02]  /*6900*/  LEA R6, P1, R13, R0, 0x1 ;  /* 0x000000000d067211 */ /* 0x000fe400078208ff */
[----:B------:R-:W-:Y:S01]  /*6910*/  IADD3 R5, R249, 0xc0, RZ ;  /* 0x000000c0f9057810 */ /* 0x000fe20007ffe0ff */
[----:B------:R1:W-:Y:S01]  /*6920*/  LDGSTS.E.BYPASS.LTC128B.128 [R248+0x6880], [R2.64], !P5 ;  /* 0x0688000002f87fae */ /* 0x0003e2000e901d46 */
[----:B------:R-:W-:Y:S05]  /*6930*/  LEA.HI.X R7, R13, R4, R14, 0x1, P1 ;  /* 0x000000040d077211 */ /* 0x000fea00008f0c0e */
[----:B------:R2:W-:Y:S01]  /*6940*/  LDGSTS.E.BYPASS.LTC128B.128 [R248+0x8080], [R6.64], !P4 ;  /* 0x0808000006f87fae */ /* 0x0005e2000e101d46 */
[C---:B-1----:R-:W-:Y:S04]  /*6950*/  LEA R2, P1, R5.reuse, R0, 0x1 ;  /* 0x0000000005027211 */ /* 0x042fe800078208ff */
[----:B------:R-:W-:Y:S05]  /*6960*/  LEA.HI.X R3, R5, R4, R12, 0x1, P1 ;  /* 0x0000000405037211 */ /* 0x000fea00008f0c0c */
[----:B------:R2:W-:Y:S04]  /*6970*/  LDGSTS.E.BYPASS.LTC128B.128 [R248+0x9880], [R2.64], !P2 ;  /* 0x0988000002f87fae */ /* 0x0005e8000d101d46 */
.L_x_46:
[----:B---3--:R-:W-:Y:S05]  /*6980*/  BSYNC B0 ;  /* 0x0000000000007941 */ /* 0x008fea0003800000 */
.L_x_45:
[----:B------:R-:W3:Y:S01]  /*6990*/  S2R R132, SR_TID.X ;  /* 0x0000000000847919 */ /* 0x000ee20000002100 */
[----:B------:R-:W-:Y:S05]  /*69a0*/  IADD3 R0, R236, 0x40, RZ ;  /* 0x00000040ec007810 */ /* 0x000fea0007ffe0ff */
[----:B------:R-:W0:Y:S01]  /*69b0*/  LDGDEPBAR ;  /* 0x00000000000079af */ /* 0x000e220000000000 */
[----:B------:R-:W-:Y:S01]  /*69c0*/  WARPSYNC 0xffffffff ;  /* 0xffffffff00007948 */ /* 0x000fe20003800000 */
[C---:B-12---:R-:W-:Y:S01]  /*69d0*/  HMMA.16816.F32 R4, R160.reuse, R8, RZ ;  /* 0x00000008a004723c */ /* 0x046fe200000018ff */
[----:B------:R-:W-:Y:S03]  /*69e0*/  BSSY B0, `(.L_x_48) ;  /* 0x00000f8000007945 */ /* 0x000fe60003800000 */
[----:B------:R-:W2:Y:S04]  /*69f0*/  LDL R2, [R1+0xc] ;  /* 0x00000c0001027983 */ /* 0x000ea80000100800 */
[C---:B------:R-:W-:Y:S08]  /*6a00*/  HMMA.16816.F32 R8, R160.reuse, R10, RZ ;  /* 0x0000000aa008723c */ /* 0x040ff000000018ff */
[C---:B------:R-:W-:Y:S08]  /*6a10*/  HMMA.16816.F32 R12, R160.reuse, R16, RZ ;  /* 0x00000010a00c723c */ /* 0x040ff000000018ff */
[C---:B------:R-:W-:Y:S08]  /*6a20*/  HMMA.16816.F32 R16, R160.reuse, R18, RZ ;  /* 0x00000012a010723c */ /* 0x040ff000000018ff */
[C---:B------:R-:W-:Y:S08]  /*6a30*/  HMMA.16816.F32 R20, R160.reuse, R24, RZ ;  /* 0x00000018a014723c */ /* 0x040ff000000018ff */
[----:B------:R-:W-:Y:S08]  /*6a40*/  HMMA.16816.F32 R24, R160, R26, RZ ;  /* 0x0000001aa018723c */ /* 0x000ff000000018ff */
[C---:B------:R-:W-:Y:S08]  /*6a50*/  HMMA.16816.F32 R4, R164.reuse, R168, R4 ;  /* 0x000000a8a404723c */ /* 0x040ff00000001804 */
[C---:B------:R-:W-:Y:S08]  /*6a60*/  HMMA.16816.F32 R8, R164.reuse, R170, R8 ;  /* 0x000000aaa408723c */ /* 0x040ff00000001808 */
[C---:B------:R-:W-:Y:S08]  /*6a70*/  HMMA.16816.F32 R12, R164.reuse, R172, R12 ;  /* 0x000000aca40c723c */ /* 0x040ff0000000180c */
[C---:B------:R-:W-:Y:S08]  /*6a80*/  HMMA.16816.F32 R16, R164.reuse, R174, R16 ;  /* 0x000000aea410723c */ /* 0x040ff00000001810 */
[C---:B------:R-:W-:Y:S08]  /*6a90*/  HMMA.16816.F32 R20, R164.reuse, R176, R20 ;  /* 0x000000b0a414723c */ /* 0x040ff00000001814 */
[----:B------:R-:W-:Y:S01]  /*6aa0*/  HMMA.16816.F32 R24, R164, R178, R24 ;  /* 0x000000b2a418723c */ /* 0x000fe20000001818 */
[----:B------:R-:W-:Y:S03]  /*6ab0*/  LDSM.16.M88.4 R176, [R237+0x4800] ;  /* 0x00480000edb0783b */ /* 0x000fe60000000200 */
[----:B---3--:R-:W-:Y:S04]  /*6ac0*/  SHF.R.S32.HI R3, RZ, 0x1f, R132 ;  /* 0x0000001fff037819 */ /* 0x008fe80000011484 */
[----:B------:R-:W-:Y:S04]  /*6ad0*/  LEA.HI R3, R3, R132, RZ, 0x3 ;  /* 0x0000008403037211 */ /* 0x000fe800078f18ff */
[----:B------:R-:W-:Y:S05]  /*6ae0*/  LOP3.LUT R3, R3, 0xfffffff8, RZ, 0xc0, !PT ;  /* 0xfffffff803037812 */ /* 0x000fea00078ec0ff */
[----:B------:R-:W-:Y:S05]  /*6af0*/  IMAD.IADD R3, R132, 0x1, -R3 ;  /* 0x0000000184037824 */ /* 0x000fea00078e0a03 */
[----:B------:R-:W-:Y:S11]  /*6b00*/  LOP3.LUT P1, RZ, R3, 0x4, RZ, 0xc0, !PT ;  /* 0x0000000403ff7812 */ /* 0x000ff6000782c0ff */
[----:B------:R-:W-:Y:S02]  /*6b10*/  @!UPT UIADD3 URZ, URZ, URZ, URZ ;  /* 0x0000003f3f3ff290 */ /* 0x000fe4000fffe03f */
[----:B------:R-:W-:Y:S05]  /*6b20*/  @P1 IADD3 R0, R236, -0x40, RZ ;  /* 0xffffffc0ec001810 */ /* 0x000fea0007ffe0ff */
[----:B------:R-:W1:Y:S06]  /*6b30*/  LDSM.16.M88.4 R168, [R0] ;  /* 0x0000000000a8783b */ /* 0x000e6c0000000200 */
[----:B------:R-:W3:Y:S01]  /*6b40*/  LDSM.16.M88.4 R172, [R0+0x800] ;  /* 0x0008000000ac783b */ /* 0x000ee20000000200 */
[C---:B-1----:R-:W-:Y:S08]  /*6b50*/  HMMA.16816.F32 R4, R180.reuse, R168, R4 ;  /* 0x000000a8b404723c */ /* 0x042ff00000001804 */
[C---:B------:R-:W-:Y:S01]  /*6b60*/  HMMA.16816.F32 R8, R180.reuse, R170, R8 ;  /* 0x000000aab408723c */ /* 0x040fe20000001808 */
[----:B------:R-:W1:Y:S07]  /*6b70*/  LDSM.16.M88.4 R168, [R0+0x1000] ;  /* 0x0010000000a8783b */ /* 0x000e6e0000000200 */
[C---:B---3--:R-:W-:Y:S08]  /*6b80*/  HMMA.16816.F32 R12, R180.reuse, R172, R12 ;  /* 0x000000acb40c723c */ /* 0x048ff0000000180c */
[C---:B------:R-:W-:Y:S01]  /*6b90*/  HMMA.16816.F32 R16, R180.reuse, R174, R16 ;  /* 0x000000aeb410723c */ /* 0x040fe20000001810 */
[----:B------:R-:W3:Y:S07]  /*6ba0*/  LDSM.16.M88.4 R172, [R237] ;  /* 0x00000000edac783b */ /* 0x000eee0000000200 */
[C---:B-1----:R-:W-:Y:S08]  /*6bb0*/  HMMA.16816.F32 R20, R180.reuse, R168, R20 ;  /* 0x000000a8b414723c */ /* 0x042ff00000001814 */
[----:B------:R-:W-:Y:S01]  /*6bc0*/  HMMA.16816.F32 R24, R180, R170, R24 ;  /* 0x000000aab418723c */ /* 0x000fe20000001818 */
[----:B------:R-:W1:Y:S07]  /*6bd0*/  LDSM.16.M88.4 R168, [R237+0x800] ;  /* 0x00080000eda8783b */ /* 0x000e6e0000000200 */
[C---:B---3--:R-:W-:Y:S08]  /*6be0*/  HMMA.16816.F32 R4, R184.reuse, R172, R4 ;  /* 0x000000acb804723c */ /* 0x048ff00000001804 */
[C---:B------:R-:W-:Y:S01]  /*6bf0*/  HMMA.16816.F32 R8, R184.reuse, R174, R8 ;  /* 0x000000aeb808723c */ /* 0x040fe20000001808 */
[----:B------:R-:W3:Y:S07]  /*6c00*/  LDSM.16.M88.4 R172, [R237+0x1000] ;  /* 0x00100000edac783b */ /* 0x000eee0000000200 */
[C---:B-1----:R-:W-:Y:S08]  /*6c10*/  HMMA.16816.F32 R12, R184.reuse, R168, R12 ;  /* 0x000000a8b80c723c */ /* 0x042ff0000000180c */
[C---:B------:R-:W-:Y:S01]  /*6c20*/  HMMA.16816.F32 R16, R184.reuse, R170, R16 ;  /* 0x000000aab810723c */ /* 0x040fe20000001810 */
[----:B------:R-:W1:Y:S07]  /*6c30*/  LDSM.16.M88.4 R168, [R236+0x1800] ;  /* 0x00180000eca8783b */ /* 0x000e6e0000000200 */
[C---:B---3--:R-:W-:Y:S08]  /*6c40*/  HMMA.16816.F32 R20, R184.reuse, R172, R20 ;  /* 0x000000acb814723c */ /* 0x048ff00000001814 */
[----:B------:R-:W-:Y:S01]  /*6c50*/  HMMA.16816.F32 R24, R184, R174, R24 ;  /* 0x000000aeb818723c */ /* 0x000fe20000001818 */
[----:B------:R-:W3:Y:S02]  /*6c60*/  LDSM.16.M88.4 R172, [R236+0x2000] ;  /* 0x00200000ecac783b */ /* 0x000ee40000000200 */
[----:B--2---:R-:W-:Y:S05]  /*6c70*/  ISETP.GT.AND P1, PT, R252, R2, PT ;  /* 0x00000002fc00720c */ /* 0x004fea0003f24270 */
[C---:B-1----:R-:W-:Y:S08]  /*6c80*/  HMMA.16816.F32 R4, R188.reuse, R168, R4 ;  /* 0x000000a8bc04723c */ /* 0x042ff00000001804 */
[C---:B------:R-:W-:Y:S01]  /*6c90*/  HMMA.16816.F32 R8, R188.reuse, R170, R8 ;  /* 0x000000aabc08723c */ /* 0x040fe20000001808 */
[----:B------:R-:W1:Y:S07]  /*6ca0*/  LDSM.16.M88.4 R168, [R236+0x2800] ;  /* 0x00280000eca8783b */ /* 0x000e6e0000000200 */
[C---:B---3--:R-:W-:Y:S08]  /*6cb0*/  HMMA.16816.F32 R12, R188.reuse, R172, R12 ;  /* 0x000000acbc0c723c */ /* 0x048ff0000000180c */
[C---:B------:R-:W-:Y:S01]  /*6cc0*/  HMMA.16816.F32 R16, R188.reuse, R174, R16 ;  /* 0x000000aebc10723c */ /* 0x040fe20000001810 */
[----:B------:R-:W2:Y:S07]  /*6cd0*/  LDSM.16.M88.4 R172, [R242+0x1800] ;  /* 0x00180000f2ac783b */ /* 0x000eae0000000200 */
[C---:B-1----:R-:W-:Y:S08]  /*6ce0*/  HMMA.16816.F32 R20, R188.reuse, R168, R20 ;  /* 0x000000a8bc14723c */ /* 0x042ff00000001814 */
[----:B------:R-:W-:Y:S01]  /*6cf0*/  HMMA.16816.F32 R24, R188, R170, R24 ;  /* 0x000000aabc18723c */ /* 0x000fe20000001818 */
[----:B------:R-:W1:Y:S07]  /*6d00*/  LDSM.16.M88.4 R168, [R242+0x2000] ;  /* 0x00200000f2a8783b */ /* 0x000e6e0000000200 */
[C---:B--2---:R-:W-:Y:S08]  /*6d10*/  HMMA.16816.F32 R4, R192.reuse, R172, R4 ;  /* 0x000000acc004723c */ /* 0x044ff00000001804 */
[C---:B------:R-:W-:Y:S01]  /*6d20*/  HMMA.16816.F32 R8, R192.reuse, R174, R8 ;  /* 0x000000aec008723c */ /* 0x040fe20000001808 */
[----:B------:R-:W2:Y:S07]  /*6d30*/  LDSM.16.M88.4 R172, [R242+0x2800] ;  /* 0x00280000f2ac783b */ /* 0x000eae0000000200 */
[C---:B-1----:R-:W-:Y:S08]  /*6d40*/  HMMA.16816.F32 R12, R192.reuse, R168, R12 ;  /* 0x000000a8c00c723c */ /* 0x042ff0000000180c */
[C---:B------:R-:W-:Y:S01]  /*6d50*/  HMMA.16816.F32 R16, R192.reuse, R170, R16 ;  /* 0x000000aac010723c */ /* 0x040fe20000001810 */
[----:B------:R-:W1:Y:S07]  /*6d60*/  LDSM.16.M88.4 R168, [R0+0x1800] ;  /* 0x0018000000a8783b */ /* 0x000e6e0000000200 */
[C---:B--2---:R-:W-:Y:S08]  /*6d70*/  HMMA.16816.F32 R20, R192.reuse, R172, R20 ;  /* 0x000000acc014723c */ /* 0x044ff00000001814 */
[----:B------:R-:W-:Y:S01]  /*6d80*/  HMMA.16816.F32 R24, R192, R174, R24 ;  /* 0x000000aec018723c */ /* 0x000fe20000001818 */
[----:B------:R-:W2:Y:S07]  /*6d90*/  LDSM.16.M88.4 R172, [R0+0x2000] ;  /* 0x0020000000ac783b */ /* 0x000eae0000000200 */
[C---:B-1----:R-:W-:Y:S08]  /*6da0*/  HMMA.16816.F32 R4, R196.reuse, R168, R4 ;  /* 0x000000a8c404723c */ /* 0x042ff00000001804 */
[C---:B------:R-:W-:Y:S01]  /*6db0*/  HMMA.16816.F32 R8, R196.reuse, R170, R8 ;  /* 0x000000aac408723c */ /* 0x040fe20000001808 */
[----:B------:R-:W1:Y:S07]  /*6dc0*/  LDSM.16.M88.4 R168, [R0+0x2800] ;  /* 0x0028000000a8783b */ /* 0x000e6e0000000200 */
[C---:B--2---:R-:W-:Y:S08]  /*6dd0*/  HMMA.16816.F32 R12, R196.reuse, R172, R12 ;  /* 0x000000acc40c723c */ /* 0x044ff0000000180c */
        /* <DEDUP_REMOVED lines=73> */
[----:B------:R-:W-:Y:S07]  /*7270*/  LDSM.16.M88.4 R172, [R237+0x5800] ;  /* 0x00580000edac783b */ /* 0x000fee0000000200 */
[C---:B-1----:R-:W-:Y:S08]  /*7280*/  HMMA.16816.F32 R20, R228.reuse, R168, R20 ;  /* 0x000000a8e414723c */ /* 0x042ff00000001814 */
[----:B------:R-:W-:Y:S01]  /*7290*/  HMMA.16816.F32 R24, R228, R170, R24 ;  /* 0x000000aae418723c */ /* 0x000fe20000001818 */
[----:B------:R-:W1:Y:S01]  /*72a0*/  LDSM.16.M88.4 R168, [R237+0x5000] ;  /* 0x00500000eda8783b */ /* 0x000e620000000200 */
[----:B------:R-:W-:Y:S05]  /*72b0*/  DEPBAR.LE SB0, 0x0 ;  /* 0x000080000000791a */ /* 0x000fea0000000000 */
[----:B------:R-:W-:Y:S01]  /*72c0*/  BAR.SYNC.DEFER_BLOCKING 0x0 ;  /* 0x0000000000007b1d */ /* 0x000fe20000010000 */
[C---:B------:R-:W-:Y:S08]  /*72d0*/  HMMA.16816.F32 R4, R232.reuse, R176, R4 ;  /* 0x000000b0e804723c */ /* 0x040ff00000001804 */
[C---:B------:R-:W-:Y:S08]  /*72e0*/  HMMA.16816.F32 R8, R232.reuse, R178, R8 ;  /* 0x000000b2e808723c */ /* 0x040ff00000001808 */
[C---:B-1----:R-:W-:Y:S08]  /*72f0*/  HMMA.16816.F32 R12, R232.reuse, R168, R12 ;  /* 0x000000a8e80c723c */ /* 0x042ff0000000180c */
[C---:B------:R-:W-:Y:S08]  /*7300*/  HMMA.16816.F32 R16, R232.reuse, R170, R16 ;  /* 0x000000aae810723c */ /* 0x040ff00000001810 */
[C---:B------:R-:W-:Y:S08]  /*7310*/  HMMA.16816.F32 R20, R232.reuse, R172, R20 ;  /* 0x000000ace814723c */ /* 0x040ff00000001814 */
[----:B------:R-:W-:Y:S01]  /*7320*/  HMMA.16816.F32 R24, R232, R174, R24 ;  /* 0x000000aee818723c */ /* 0x000fe20000001818 */
[----:B------:R-:W-:Y:S07]  /*7330*/  @!UPT UIADD3 URZ, URZ, URZ, URZ ;  /* 0x0000003f3f3ff290 */ /* 0x000fee000fffe03f */
[----:B------:R-:W-:-:S11]  /*7340*/  @!P1 BRA `(.L_x_49) ;  /* 0x0000061000009947 */ /* 0x000fd60003800000 */
[----:B------:R-:W-:Y:S01]  /*7350*/  IMAD.MOV.U32 R0, RZ, RZ, 0x1 ;  /* 0x00000001ff007424 */ /* 0x000fe200078e00ff */
[----:B------:R-:W-:Y:S01]  /*7360*/  SHF.R.S32.HI R177, RZ, 0x1f, R132 ;  /* 0x0000001fffb17819 */ /* 0x000fe20000011484 */
[----:B------:R-:W2:Y:S01]  /*7370*/  LDL R2, [R1+0x10] ;  /* 0x0000100001027983 */ /* 0x000ea20000100800 */
[----:B------:R-:W-:Y:S02]  /*7380*/  IMAD.MOV.U32 R250, RZ, RZ, RZ ;  /* 0x000000fffffa7224 */ /* 0x000fe400078e00ff */
[----:B------:R-:W-:Y:S01]  /*7390*/  LEA.HI R177, R177, R132, RZ, 0x3 ;  /* 0x00000084b1b17211 */ /* 0x000fe200078f18ff */
[----:B------:R-:W3:Y:S01]  /*73a0*/  LDL.64 R178, [R1+0x20] ;  /* 0x0000200001b27983 */ /* 0x000ee20000100a00 */
[----:B------:R-:W-:Y:S02]  /*73b0*/  ISETP.NE.AND P1, PT, R0, c[0x0][0x2b8], PT ;  /* 0x0000ae0000007a0c */ /* 0x000fe40003f25270 */
[----:B------:R-:W-:Y:S03]  /*73c0*/  SHF.R.S32.HI R177, RZ, 0x3, R177 ;  /* 0x00000003ffb17819 */ /* 0x000fe600000114b1 */
[----:B------:R-:W4:Y:S02]  /*73d0*/  LDL R176, [R1+0x34] ;  /* 0x0000340001b07983 */ /* 0x000f240000100800 */
[----:B------:R-:W-:Y:S02]  /*73e0*/  IMAD R0, R3, 0x20, R177 ;  /* 0x0000002003007824 */ /* 0x000fe400078e02b1 */
[----:B------:R-:W5:Y:S06]  /*73f0*/  LDL.64 R170, [R1+0x18] ;  /* 0x0000180001aa7983 */ /* 0x000f6c0000100a00 */
[----:B------:R-:W4:Y:S01]  /*7400*/  LDL R168, [R1+0x30] ;  /* 0x0000300001a87983 */ /* 0x000f220000100800 */
[----:B--2---:R-:W-:Y:S05]  /*7410*/  IMAD R2, R252, 0x30, R2 ;  /* 0x00000030fc027824 */ /* 0x004fea00078e0202 */
[----:B------:R-:W-:Y:S05]  /*7420*/  IADD3 R2, R2, -0x30, R0 ;  /* 0xffffffd002027810 */ /* 0x000fea0007ffe000 */
[----:B------:R-:W-:Y:S04]  /*7430*/  @P1 IMAD.HI.U32 R3, R2, c[0x0][0x2bc], RZ ;  /* 0x0000af0002031a27 */ /* 0x000fe800078e00ff */
[----:B------:R-:W-:Y:S01]  /*7440*/  IMAD.MOV.U32 R0, RZ, RZ, R2 ;  /* 0x000000ffff007224 */ /* 0x000fe200078e0002 */
[----:B------:R-:W-:Y:S04]  /*7450*/  @P1 SHF.R.U32.HI R0, RZ, c[0x0][0x2c0], R3 ;  /* 0x0000b000ff001a19 */ /* 0x000fe80000011603 */
[C---:B---3--:R-:W-:Y:S01]  /*7460*/  @!P0 IADD3 R3, P1, R0.reuse, R178, RZ ;  /* 0x000000b200038210 */ /* 0x048fe20007f3e0ff */
[----:B------:R-:W-:Y:S03]  /*7470*/  IMAD.MOV R132, RZ, RZ, -R0 ;  /* 0x000000ffff847224 */ /* 0x000fe600078e0a00 */
[----:B----4-:R-:W-:Y:S01]  /*7480*/  @!P0 LEA.HI.X.SX32 R0, R0, R176, 0x1, P1 ;  /* 0x000000b000008211 */ /* 0x010fe200008f0eff */
[----:B------:R-:W-:Y:S01]  /*7490*/  IMAD R251, R132, c[0x0][0x2b8], R2 ;  /* 0x0000ae0084fb7a24 */ /* 0x000fe200078e0202 */
[C---:B------:R-:W-:Y:S04]  /*74a0*/  @!P0 LEA R2, P1, R3.reuse, c[0x0][0x2a0], 0x2 ;  /* 0x0000a80003028a11 */ /* 0x040fe800078210ff */
[----:B------:R-:W-:Y:S02]  /*74b0*/  @!P0 LEA.HI.X R3, R3, c[0x0][0x2a4], R0, 0x2, P1 ;  /* 0x0000a90003038a11 */ /* 0x000fe400008f1400 */
[----:B------:R-:W-:Y:S03]  /*74c0*/  SHF.R.S32.HI R0, RZ, 0x1f, R251 ;  /* 0x0000001fff007819 */ /* 0x000fe600000114fb */
[----:B------:R1:W2:Y:S02]  /*74d0*/  @!P0 LDG.E R250, [R2.64] ;  /* 0x0000000602fa8981 */ /* 0x0002a4000c1e1900 */
[----:B------:R-:W-:Y:S04]  /*74e0*/  IMAD R0, R0, c[0x0][0x1e0], RZ ;  /* 0x0000780000007a24 */ /* 0x000fe800078e02ff */
[C---:B------:R-:W-:Y:S02]  /*74f0*/  IMAD R0, R251.reuse, c[0x0][0x1e4], R0 ;  /* 0x00007900fb007a24 */ /* 0x040fe400078e0200 */
[----:B-1----:R-:W-:Y:S04]  /*7500*/  IMAD.WIDE.U32 R2, R251, c[0x0][0x1e0], RZ ;  /* 0x00007800fb027a25 */ /* 0x002fe800078e00ff */
[----:B------:R-:W-:Y:S01]  /*7510*/  IMAD.IADD R3, R3, 0x1, R0 ;  /* 0x0000000103037824 */ /* 0x000fe200078e0200 */
[----:B--2---:R-:W-:Y:S03]  /*7520*/  SHF.R.S32.HI R0, RZ, 0x1f, R250 ;  /* 0x0000001fff007819 */ /* 0x004fe600000114fa */
[----:B------:R-:W-:Y:S04]  /*7530*/  IMAD.WIDE.U32 R2, R250, c[0x0][0x1f0], R2 ;  /* 0x00007c00fa027a25 */ /* 0x000fe800078e0002 */
[----:B------:R-:W-:Y:S01]  /*7540*/  IMAD R132, R0, c[0x0][0x1f0], RZ ;  /* 0x00007c0000847a24 */ /* 0x000fe200078e02ff */
[----:B-----5:R-:W-:Y:S03]  /*7550*/  IADD3 R0, P1, R170, R2, RZ ;  /* 0x00000002aa007210 */ /* 0x020fe60007f3e0ff */
[----:B------:R-:W-:Y:S05]  /*7560*/  IMAD R132, R250, c[0x0][0x1f4], R132 ;  /* 0x00007d00fa847a24 */ /* 0x000fea00078e0284 */
[----:B------:R-:W-:Y:S02]  /*7570*/  IADD3.X R2, R168, R3, R132, P1, !PT ;  /* 0x00000003a8027210 */ /* 0x000fe40000ffe484 */
[C---:B------:R-:W-:Y:S02]  /*7580*/  LEA R172, P1, R0.reuse, c[0x0][0x1c8], 0x1 ;  /* 0x0000720000ac7a11 */ /* 0x040fe400078208ff */
[----:B------:R-:W-:Y:S02]  /*7590*/  IADD3 R168, -R177, 0x30, RZ ;  /* 0x00000030b1a87810 */ /* 0x000fe40007ffe1ff */
[----:B------:R-:W-:Y:S02]  /*75a0*/  LEA.HI.X R169, R0, c[0x0][0x1cc], R2, 0x1, P1 ;  /* 0x0000730000a97a11 */ /* 0x000fe400008f0c02 */
[----:B------:R-:W-:Y:S01]  /*75b0*/  ISETP.GE.AND P1, PT, R168, 0x1, PT ;  /* 0x00000001a800780c */ /* 0x000fe20003f26270 */
[----:B------:R-:W-:-:S10]  /*75c0*/  BRA.DIV ~URZ, `(.L_x_50) ;  /* 0x000085227f007947 */ /* 0x000fd4000b800000 */
[----:B------:R1:W2:Y:S02]  /*75d0*/  SHFL.IDX PT, R132, R169, RZ, 0x181f ;  /* 0x00181fffa9847589 */ /* 0x0002a400000e0000 */
.L_x_127:
[----:B------:R-:W-:-:S05]  /*75e0*/  BRA.DIV ~URZ, `(.L_x_51) ;  /* 0x000085727f007947 */ /* 0x000fca000b800000 */
[----:B------:R3:W4:Y:S02]  /*75f0*/  SHFL.IDX PT, R0, R172, RZ, 0x181f ;  /* 0x00181fffac007589 */ /* 0x00072400000e0000 */
.L_x_128:
[----:B------:R-:W-:Y:S02]  /*7600*/  SHF.R.S32.HI R171, RZ, 0x1f, R249 ;  /* 0x0000001fffab7819 */ /* 0x000fe400000114f9 */
[C---:B----4-:R-:W-:Y:S02]  /*7610*/  @P1 LEA R2, P3, R249.reuse, R0, 0x1 ;  /* 0x00000000f9021211 */ /* 0x050fe400078608ff */
[C---:B------:R-:W-:Y:S02]  /*7620*/  IADD3 R170, R249.reuse, 0x40, RZ ;  /* 0x00000040f9aa7810 */ /* 0x040fe40007ffe0ff */
[C---:B--2---:R-:W-:Y:S02]  /*7630*/  @P1 LEA.HI.X R3, R249.reuse, R132, R171, 0x1, P3 ;  /* 0x00000084f9031211 */ /* 0x044fe400018f0cab */
[C---:B------:R-:W-:Y:S02]  /*7640*/  IADD3 R171, R249.reuse, 0x40, RZ ;  /* 0x00000040f9ab7810 */ /* 0x040fe40007ffe0ff */
[C---:B------:R-:W-:Y:S01]  /*7650*/  IADD3 R175, R249.reuse, 0x80, RZ ;  /* 0x00000080f9af7810 */ /* 0x040fe20007ffe0ff */
[----:B------:R-:W-:Y:S01]  /*7660*/  @!PT LDS RZ, [RZ] ;  /* 0x00000000fffff984 */ /* 0x000fe20000000800 */
[----:B------:R-:W-:Y:S01]  /*7670*/  @!PT LDS RZ, [RZ] ;  /* 0x00000000fffff984 */ /* 0x000fe20000000800 */
[----:B------:R-:W-:Y:S01]  /*7680*/  @!PT LDS RZ, [RZ] ;  /* 0x00000000fffff984 */ /* 0x000fe20000000800 */
[----:B------:R2:W-:Y:S01]  /*7690*/  @P1 LDGSTS.E.BYPASS.LTC128B.128 [R248+0x14080], [R2.64], !P6 ;  /* 0x1408000002f81fae */ /* 0x0005e2000f101d46 */
[----:B------:R-:W-:Y:S02]  /*76a0*/  SHF.R.S32.HI R171, RZ, 0x1f, R171 ;  /* 0x0000001fffab7819 */ /* 0x000fe400000114ab */
[C---:B------:R-:W-:Y:S02]  /*76b0*/  IADD3 R176, R249.reuse, 0x80, RZ ;  /* 0x00000080f9b07810 */ /* 0x040fe40007ffe0ff */
[C---:B------:R-:W-:Y:S02]  /*76c0*/  IADD3 R173, R249.reuse, 0xc0, RZ ;  /* 0x000000c0f9ad7810 */ /* 0x040fe40007ffe0ff */
[----:B------:R-:W-:Y:S02]  /*76d0*/  SHF.R.S32.HI R176, RZ, 0x1f, R176 ;  /* 0x0000001fffb07819 */ /* 0x000fe400000114b0 */
[----:B------:R-:W-:Y:S04]  /*76e0*/  IADD3 R174, R249, 0xc0, RZ ;  /* 0x000000c0f9ae7810 */ /* 0x000fe80007ffe0ff */
[----:B------:R-:W-:Y:S02]  /*76f0*/  SHF.R.S32.HI R174, RZ, 0x1f, R174 ;  /* 0x0000001fffae7819 */ /* 0x000fe400000114ae */
[C---:B--2---:R-:W-:Y:S04]  /*7700*/  @P1 LEA R2, P3, R170.reuse, R0, 0x1 ;  /* 0x00000000aa021211 */ /* 0x044fe800078608ff */
[----:B------:R-:W-:Y:S02]  /*7710*/  @P1 LEA.HI.X R3, R170, R132, R171, 0x1, P3 ;  /* 0x00000084aa031211 */ /* 0x000fe400018f0cab */
[C---:B------:R-:W-:Y:S03]  /*7720*/  @P1 LEA R170, P3, R175.reuse, R0, 0x1 ;  /* 0x00000000afaa1211 */ /* 0x040fe600078608ff */
[----:B------:R2:W-:Y:S01]  /*7730*/  @P1 LDGSTS.E.BYPASS.LTC128B.128 [R248+0x15880], [R2.64], !P5 ;  /* 0x1588000002f81fae */ /* 0x0005e2000e901d46 */
[----:B------:R-:W-:Y:S05]  /*7740*/  @P1 LEA.HI.X R171, R175, R132, R176, 0x1, P3 ;  /* 0x00000084afab1211 */ /* 0x000fea00018f0cb0 */
[----:B------:R4:W-:Y:S01]  /*7750*/  @P1 LDGSTS.E.BYPASS.LTC128B.128 [R248+0x17080], [R170.64], !P4 ;  /* 0x17080000aaf81fae */ /* 0x0009e2000e101d46 */
[C---:B--2---:R-:W-:Y:S04]  /*7760*/  @P1 LEA R2, P3, R173.reuse, R0, 0x1 ;  /* 0x00000000ad021211 */ /* 0x044fe800078608ff */
[----:B------:R-:W-:Y:S05]  /*7770*/  @P1 LEA.HI.X R3, R173, R132, R174, 0x1, P3 ;  /* 0x00000084ad031211 */ /* 0x000fea00018f0cae */
[----:B------:R4:W-:Y:S01]  /*7780*/  @P1 LDGSTS.E.BYPASS.LTC128B.128 [R248+0x18880], [R2.64], !P2 ;  /* 0x1888000002f81fae */ /* 0x0009e2000d101d46 */
[----:B------:R-:W-:Y:S01]  /*7790*/  ISETP.GE.AND P1, PT, R168, 0x21, PT ;  /* 0x00000021a800780c */ /* 0x000fe20003f26270 */
[----:B------:R-:W-:-:S06]  /*77a0*/  BRA.DIV ~URZ, `(.L_x_52) ;  /* 0x000084127f007947 */ /* 0x000fcc000b800000 */
[----:B------:R2:W1:Y:S04]  /*77b0*/  SHFL.IDX PT, R132, R169, 0x1, 0x181f ;  /* 0x00381f00a9847f89 */ /* 0x00046800000e0000 */
[----:B------:R2:W3:Y:S02]  /*77c0*/  SHFL.IDX PT, R0, R172, 0x1, 0x181f ;  /* 0x00381f00ac007f89 */ /* 0x0004e400000e0000 */
.L_x_129:
[----:B-12---:R-:W-:Y:S02]  /*77d0*/  SHF.R.S32.HI R169, RZ, 0x1f, R249 ;  /* 0x0000001fffa97819 */ /* 0x006fe400000114f9 */
[C---:B---34-:R-:W-:Y:S02]  /*77e0*/  @P1 LEA R2, P3, R249.reuse, R0, 0x1 ;  /* 0x00000000f9021211 */ /* 0x058fe400078608ff */
[C---:B------:R-:W-:Y:S02]  /*77f0*/  IADD3 R168, R249.reuse, 0x40, RZ ;  /* 0x00000040f9a87810 */ /* 0x040fe40007ffe0ff */
[C---:B------:R-:W-:Y:S02]  /*7800*/  @P1 LEA.HI.X R3, R249.reuse, R132, R169, 0x1, P3 ;  /* 0x00000084f9031211 */ /* 0x040fe400018f0ca9 */
        /* <DEDUP_REMOVED lines=12> */
[C---:B-1----:R-:W-:Y:S04]  /*78d0*/  @P1 LEA R2, P3, R168.reuse, R0, 0x1 ;  /* 0x00000000a8021211 */ /* 0x042fe800078608ff */
[----:B------:R-:W-:Y:S02]  /*78e0*/  @P1 LEA.HI.X R3, R168, R132, R169, 0x1, P3 ;  /* 0x00000084a8031211 */ /* 0x000fe400018f0ca9 */
[C---:B------:R-:W-:Y:S03]  /*78f0*/  @P1 LEA R168, P3, R172.reuse, R0, 0x1 ;  /* 0x00000000aca81211 */ /* 0x040fe600078608ff */
[----:B------:R1:W-:Y:S01]  /*7900*/  @P1 LDGSTS.E.BYPASS.LTC128B.128 [R248+0x16880], [R2.64], !P5 ;  /* 0x1688000002f81fae */ /* 0x0003e2000e901d46 */
[----:B------:R-:W-:Y:S05]  /*7910*/  @P1 LEA.HI.X R169, R172, R132, R173, 0x1, P3 ;  /* 0x00000084aca91211 */ /* 0x000fea00018f0cad */
[----:B------:R2:W-:Y:S01]  /*7920*/  @P1 LDGSTS.E.BYPASS.LTC128B.128 [R248+0x18080], [R168.64], !P4 ;  /* 0x18080000a8f81fae */ /* 0x0005e2000e101d46 */
[C---:B-1----:R-:W-:Y:S04]  /*7930*/  @P1 LEA R2, P3, R170.reuse, R0, 0x1 ;  /* 0x00000000aa021211 */ /* 0x042fe800078608ff */
[----:B------:R-:W-:Y:S05]  /*7940*/  @P1 LEA.HI.X R3, R170, R132, R171, 0x1, P3 ;  /* 0x00000084aa031211 */ /* 0x000fea00018f0cab */
[----:B------:R2:W-:Y:S04]  /*7950*/  @P1 LDGSTS.E.BYPASS.LTC128B.128 [R248+0x19880], [R2.64], !P2 ;  /* 0x1988000002f81fae */ /* 0x0005e8000d101d46 */
.L_x_49:
[----:B------:R-:W-:Y:S05]  /*7960*/  BSYNC B0 ;  /* 0x0000000000007941 */ /* 0x000fea0003800000 */
.L_x_48:
[----:B--2---:R-:W-:Y:S01]  /*7970*/  FMNMX.FTZ R2, R4, R134, !PT ;  /* 0x0000008604027209 */ /* 0x004fe20007810000 */
[----:B------:R-:W0:Y:S01]  /*7980*/  LDGDEPBAR ;  /* 0x00000000000079af */ /* 0x000e220000000000 */
[----:B------:R-:W-:Y:S02]  /*7990*/  FMNMX.FTZ R0, R6, R133, !PT ;  /* 0x0000008506007209 */ /* 0x000fe40007810000 */
        /* <DEDUP_REMOVED lines=21> */
[----:B------:R-:W-:Y:S01]  /*7af0*/  FMNMX.FTZ R168, R27, R0, !PT ;  /* 0x000000001ba87209 */ /* 0x000fe20007810000 */
[----:B------:R-:W-:-:S05]  /*7b00*/  BRA.DIV ~URZ, `(.L_x_53) ;  /* 0x000081727f007947 */ /* 0x000fca000b800000 */
[----:B------:R1:W2:Y:S02]  /*7b10*/  SHFL.BFLY PT, R0, R132, 0x2, 0x1f ;  /* 0x0c401f0084007f89 */ /* 0x0002a400000e0000 */
.L_x_130:
[----:B-12---:R-:W-:Y:S01]  /*7b20*/  FMNMX.FTZ R132, R132, R0, !PT ;  /* 0x0000000084847209 */ /* 0x006fe20007810000 */
[----:B------:R-:W-:-:S05]  /*7b30*/  BRA.DIV ~URZ, `(.L_x_54) ;  /* 0x000081827f007947 */ /* 0x000fca000b800000 */
[----:B------:R-:W1:Y:S02]  /*7b40*/  SHFL.BFLY PT, R0, R132, 0x1, 0x1f ;  /* 0x0c201f0084007f89 */ /* 0x000e6400000e0000 */
[----:B-1----:R-:W-:Y:S02]  /*7b50*/  FMNMX.FTZ R134, R132, R0, !PT ;  /* 0x0000000084867209 */ /* 0x002fe40007810000 */
[----:B------:R-:W1:Y:S02]  /*7b60*/  SHFL.BFLY PT, R0, R168, 0x2, 0x1f ;  /* 0x0c401f00a8007f89 */ /* 0x000e6400000e0000 */
[----:B-1----:R-:W-:Y:S05]  /*7b70*/  FMNMX.FTZ R132, R168, R0, !PT ;  /* 0x00000000a8847209 */ /* 0x002fea0007810000 */
[----:B------:R1:W2:Y:S02]  /*7b80*/  SHFL.BFLY PT, R0, R132, 0x1, 0x1f ;  /* 0x0c201f0084007f89 */ /* 0x0002a400000e0000 */
.L_x_131:
[----:B------:R-:W3:Y:S01]  /*7b90*/  LDL.LU R170, [R1+0x4] ;  /* 0x0000040001aa7983 */ /* 0x000ee20000300800 */
[----:B--2---:R-:W-:Y:S01]  /*7ba0*/  FMNMX.FTZ R3, R0, R132, !PT ;  /* 0x0000008400037209 */ /* 0x004fe20007810000 */
[C---:B-1----:R-:W-:Y:S01]  /*7bb0*/  FMUL.FTZ R132, R134.reuse, c[0x0][0x2d0] ;  /* 0x0000b40086847a20 */ /* 0x042fe20000410000 */
[----:B------:R-:W-:Y:S01]  /*7bc0*/  WARPSYNC 0xffffffff ;  /* 0xffffffff00007948 */ /* 0x000fe20003800000 */
[----:B------:R-:W-:Y:S02]  /*7bd0*/  FADD.FTZ R0, -R134, R135 ;  /* 0x0000008786007221 */ /* 0x000fe40000010100 */
[--C-:B------:R-:W-:Y:S02]  /*7be0*/  FFMA.FTZ R168, R4, c[0x0][0x2d0], -R132.reuse ;  /* 0x0000b40004a87a23 */ /* 0x100fe40000010884 */
[----:B------:R-:W-:Y:S02]  /*7bf0*/  FMUL.FTZ R0, R0, c[0x0][0x2d0] ;  /* 0x0000b40000007a20 */ /* 0x000fe40000410000 */
[--C-:B------:R-:W-:Y:S02]  /*7c00*/  FFMA.FTZ R4, R9, c[0x0][0x2d0], -R132.reuse ;  /* 0x0000b40009047a23 */ /* 0x100fe40000010884 */
[----:B------:R-:W-:Y:S01]  /*7c10*/  MUFU.EX2 R2, R0 ;  /* 0x0000000000027308 */ /* 0x000fe20000000800 */
[--C-:B------:R-:W-:Y:S02]  /*7c20*/  FFMA.FTZ R135, R5, c[0x0][0x2d0], -R132.reuse ;  /* 0x0000b40005877a23 */ /* 0x100fe40000010884 */
[--C-:B------:R-:W-:Y:S02]  /*7c30*/  FFMA.FTZ R5, R8, c[0x0][0x2d0], -R132.reuse ;  /* 0x0000b40008057a23 */ /* 0x100fe40000010884 */
[--C-:B------:R-:W-:Y:S02]  /*7c40*/  FFMA.FTZ R178, R13, c[0x0][0x2d0], -R132.reuse ;  /* 0x0000b4000db27a23 */ /* 0x100fe40000010884 */
[--C-:B------:R-:W-:Y:S02]  /*7c50*/  FFMA.FTZ R179, R12, c[0x0][0x2d0], -R132.reuse ;  /* 0x0000b4000cb37a23 */ /* 0x100fe40000010884 */
[--C-:B------:R-:W-:Y:S01]  /*7c60*/  FFMA.FTZ R169, R21, c[0x0][0x2d0], -R132.reuse ;  /* 0x0000b40015a97a23 */ /* 0x100fe20000010884 */
[----:B------:R-:W3:Y:S01]  /*7c70*/  MUFU.EX2 R9, R168 ;  /* 0x000000a800097308 */ /* 0x000ee20000000800 */
[--C-:B------:R-:W-:Y:S02]  /*7c80*/  FFMA.FTZ R176, R17, c[0x0][0x2d0], -R132.reuse ;  /* 0x0000b40011b07a23 */ /* 0x100fe40000010884 */
[--C-:B------:R-:W-:Y:S01]  /*7c90*/  FFMA.FTZ R17, R24, c[0x0][0x2d0], -R132.reuse ;  /* 0x0000b40018117a23 */ /* 0x100fe20000010884 */
[----:B------:R-:W-:Y:S01]  /*7ca0*/  MOV R24, R169 ;  /* 0x000000a900187202 */ /* 0x000fe20000000f00 */
[--C-:B------:R-:W-:Y:S02]  /*7cb0*/  FFMA.FTZ R20, R20, c[0x0][0x2d0], -R132.reuse ;  /* 0x0000b40014147a23 */ /* 0x100fe40000010884 */
[--C-:B------:R-:W-:Y:S02]  /*7cc0*/  FFMA.FTZ R177, R16, c[0x0][0x2d0], -R132.reuse ;  /* 0x0000b40010b17a23 */ /* 0x100fe40000010884 */
[----:B------:R-:W-:Y:S01]  /*7cd0*/  FFMA.FTZ R132, R25, c[0x0][0x2d0], -R132 ;  /* 0x0000b40019847a23 */ /* 0x000fe20000010884 */
[----:B------:R-:W-:Y:S01]  /*7ce0*/  MUFU.EX2 R8, R135 ;  /* 0x0000008700087308 */ /* 0x000fe20000000800 */
[----:B------:R-:W-:Y:S09]  /*7cf0*/  MOV R21, R20 ;  /* 0x0000001400157202 */ /* 0x000ff20000000f00 */
[----:B------:R-:W-:Y:S10]  /*7d00*/  MUFU.EX2 R13, R5 ;  /* 0x00000005000d7308 */ /* 0x000ff40000000800 */
[----:B------:R1:W2:Y:S10]  /*7d10*/  MUFU.EX2 R12, R4 ;  /* 0x00000004000c7308 */ /* 0x0002b40000000800 */
[----:B------:R-:W-:Y:S01]  /*7d20*/  MUFU.EX2 R132, R132 ;  /* 0x0000008400847308 */ /* 0x000fe20000000800 */
[----:B-1----:R-:W-:Y:S04]  /*7d30*/  FMUL.FTZ R4, R3, c[0x0][0x2d0] ;  /* 0x0000b40003047a20 */ /* 0x002fe80000410000 */
[--C-:B------:R-:W-:Y:S02]  /*7d40*/  FFMA.FTZ R6, R6, c[0x0][0x2d0], -R4.reuse ;  /* 0x0000b40006067a23 */ /* 0x100fe40000010804 */
[--C-:B------:R-:W-:Y:S03]  /*7d50*/  FFMA.FTZ R20, R23, c[0x0][0x2d0], -R4.reuse ;  /* 0x0000b40017147a23 */ /* 0x100fe60000010804 */
[----:B------:R-:W-:Y:S01]  /*7d60*/  MUFU.EX2 R169, R6 ;  /* 0x0000000600a97308 */ /* 0x000fe20000000800 */
[--C-:B------:R-:W-:Y:S02]  /*7d70*/  FFMA.FTZ R25, R26, c[0x0][0x2d0], -R4.reuse ;  /* 0x0000b4001a197a23 */ /* 0x100fe40000010804 */
[--C-:B------:R-:W-:Y:S02]  /*7d80*/  FFMA.FTZ R27, R27, c[0x0][0x2d0], -R4.reuse ;  /* 0x0000b4001b1b7a23 */ /* 0x100fe40000010804 */
[--C-:B------:R-:W-:Y:S02]  /*7d90*/  FFMA.FTZ R16, R22, c[0x0][0x2d0], -R4.reuse ;  /* 0x0000b40016107a23 */ /* 0x100fe40000010804 */
[--C-:B------:R-:W-:Y:S02]  /*7da0*/  FFMA.FTZ R7, R7, c[0x0][0x2d0], -R4.reuse ;  /* 0x0000b40007077a23 */ /* 0x100fe40000010804 */
[--C-:B------:R-:W-:Y:S02]  /*7db0*/  FFMA.FTZ R135, R11, c[0x0][0x2d0], -R4.reuse ;  /* 0x0000b4000b877a23 */ /* 0x100fe40000010804 */
[--C-:B------:R-:W-:Y:S02]  /*7dc0*/  FFMA.FTZ R172, R15, c[0x0][0x2d0], -R4.reuse ;  /* 0x0000b4000fac7a23 */ /* 0x100fe40000010804 */
[--C-:B------:R-:W-:Y:S02]  /*7dd0*/  FFMA.FTZ R174, R18, c[0x0][0x2d0], -R4.reuse ;  /* 0x0000b40012ae7a23 */ /* 0x100fe40000010804 */
[--C-:B------:R-:W-:Y:S02]  /*7de0*/  FFMA.FTZ R175, R19, c[0x0][0x2d0], -R4.reuse ;  /* 0x0000b40013af7a23 */ /* 0x100fe40000010804 */
[----:B------:R-:W-:Y:S02]  /*7df0*/  FFMA.FTZ R173, R14, c[0x0][0x2d0], -R4 ;  /* 0x0000b4000ead7a23 */ /* 0x000fe40000010804 */
[----:B---3--:R-:W-:Y:S01]  /*7e00*/  FFMA.FTZ R0, R2, R170, R9 ;  /* 0x000000aa02007223 */ /* 0x008fe20000010009 */
[----:B--2---:R-:W-:Y:S01]  /*7e10*/  F2FP.PACK_AB R170, R12, R13 ;  /* 0x0000000d0caa723e */ /* 0x004fe200000000ff */
[----:B------:R-:W-:Y:S01]  /*7e20*/  FMUL.FTZ R28, R2, R28 ;  /* 0x0000001c021c7220 */ /* 0x000fe20000410000 */
[C---:B------:R-:W-:Y:S01]  /*7e30*/  F2FP.PACK_AB R168, R8.reuse, R9 ;  /* 0x0000000908a8723e */ /* 0x040fe200000000ff */
[----:B------:R-:W-:Y:S02]  /*7e40*/  FADD.FTZ R5, R8, R0 ;  /* 0x0000000008057221 */ /* 0x000fe40000010000 */
[----:B------:R-:W-:Y:S02]  /*7e50*/  FADD.FTZ R0, -R3, R133 ;  /* 0x0000008503007221 */ /* 0x000fe40000010100 */
[----:B------:R-:W-:Y:S02]  /*7e60*/  FADD.FTZ R5, R13, R5 ;  /* 0x000000050d057221 */ /* 0x000fe40000010000 */
[----:B------:R-:W-:Y:S02]  /*7e70*/  FMUL.FTZ R0, R0, c[0x0][0x2d0] ;  /* 0x0000b40000007a20 */ /* 0x000fe40000410000 */
[----:B------:R-:W-:Y:S02]  /*7e80*/  FADD.FTZ R171, R12, R5 ;  /* 0x000000050cab7221 */ /* 0x000fe40000010000 */
[C---:B------:R-:W-:Y:S02]  /*7e90*/  FMUL.FTZ R12, R2.reuse, R148 ;  /* 0x00000094020c7220 */ /* 0x040fe40000410000 */
[----:B------:R-:W2:Y:S01]  /*7ea0*/  LDL.LU R148, [R1+0x8] ;  /* 0x0000080001947983 */ /* 0x000ea20000300800 */
[----:B------:R-:W1:Y:S01]  /*7eb0*/  MUFU.EX2 R0, R0 ;  /* 0x0000000000007308 */ /* 0x000e620000000800 */
[C---:B------:R-:W-:Y:S01]  /*7ec0*/  FMUL.FTZ R5, R2.reuse, R157 ;  /* 0x0000009d02057220 */ /* 0x040fe20000410000 */
[----:B------:R-:W-:Y:S01]  /*7ed0*/  MOV R157, R27 ;  /* 0x0000001b009d7202 */ /* 0x000fe20000000f00 */
[C---:B------:R-:W-:Y:S01]  /*7ee0*/  FMUL.FTZ R8, R2.reuse, R152 ;  /* 0x0000009802087220 */ /* 0x040fe20000410000 */
[----:B------:R-:W-:Y:S01]  /*7ef0*/  MOV R152, R25 ;  /* 0x0000001900987202 */ /* 0x000fe20000000f00 */
[C---:B------:R-:W-:Y:S02]  /*7f00*/  FMUL.FTZ R25, R2.reuse, R137 ;  /* 0x0000008902197220 */ /* 0x040fe40000410000 */
[C---:B------:R-:W-:Y:S01]  /*7f10*/  FMUL.FTZ R9, R2.reuse, R153 ;  /* 0x0000009902097220 */ /* 0x040fe20000410000 */
[----:B------:R-:W-:Y:S01]  /*7f20*/  MOV R153, R20 ;  /* 0x0000001400997202 */ /* 0x000fe20000000f00 */
[C---:B------:R-:W-:Y:S01]  /*7f30*/  FMUL.FTZ R20, R2.reuse, R140 ;  /* 0x0000008c02147220 */ /* 0x040fe20000410000 */
[----:B------:R-:W-:Y:S01]  /*7f40*/  MOV R140, R24 ;  /* 0x00000018008c7202 */ /* 0x000fe20000000f00 */
[C---:B------:R-:W-:Y:S02]  /*7f50*/  FMUL.FTZ R24, R2.reuse, R136 ;  /* 0x0000008802187220 */ /* 0x040fe40000410000 */
[----:B------:R-:W-:Y:S01]  /*7f60*/  FMUL.FTZ R13, R2, R149 ;  /* 0x00000095020d7220 */ /* 0x000fe20000410000 */
[----:B------:R-:W-:Y:S01]  /*7f70*/  MOV R149, R16 ;  /* 0x0000001000957202 */ /* 0x000fe20000000f00 */
[----:B------:R-:W-:Y:S02]  /*7f80*/  FFMA.FTZ R133, R10, c[0x0][0x2d0], -R4 ;  /* 0x0000b4000a857a23 */ /* 0x000fe40000010804 */
[C---:B------:R-:W-:Y:S02]  /*7f90*/  FMUL.FTZ R4, R2.reuse, R156 ;  /* 0x0000009c02047220 */ /* 0x040fe40000410000 */
[----:B------:R3:W-:Y:S01]  /*7fa0*/  MUFU.EX2 R156, R7 ;  /* 0x00000007009c7308 */ /* 0x0007e20000000800 */
[C---:B------:R-:W-:Y:S01]  /*7fb0*/  FMUL.FTZ R16, R2.reuse, R144 ;  /* 0x0000009002107220 */ /* 0x040fe20000410000 */
[----:B------:R-:W-:Y:S01]  /*7fc0*/  MOV R144, R17 ;  /* 0x0000001100907202 */ /* 0x000fe20000000f00 */
[----:B------:R-:W-:Y:S01]  /*7fd0*/  FMUL.FTZ R17, R2, R145 ;  /* 0x0000009102117220 */ /* 0x000fe20000410000 */
[----:B------:R-:W-:Y:S01]  /*7fe0*/  MOV R145, R21 ;  /* 0x0000001500917202 */ /* 0x000fe20000000f00 */
[C---:B-1----:R-:W-:Y:S02]  /*7ff0*/  FMUL.FTZ R26, R0.reuse, R138 ;  /* 0x0000008a001a7220 */ /* 0x042fe40000410000 */
[C---:B------:R-:W-:Y:S02]  /*8000*/  FMUL.FTZ R27, R0.reuse, R139 ;  /* 0x0000008b001b7220 */ /* 0x040fe40000410000 */
[----:B------:R-:W1:Y:S01]  /*8010*/  LDSM.16.MT88.4 R136, [R238] ;  /* 0x00000000ee88783b */ /* 0x000e620000004200 */
[C---:B------:R-:W-:Y:S01]  /*8020*/  FMUL.FTZ R6, R0.reuse, R158 ;  /* 0x0000009e00067220 */ /* 0x040fe20000410000 */
[----:B------:R-:W-:Y:S01]  /*8030*/  MOV R158, R149 ;  /* 0x00000095009e7202 */ /* 0x000fe20000000f00 */
[C---:B------:R-:W-:Y:S01]  /*8040*/  FMUL.FTZ R14, R0.reuse, R150 ;  /* 0x00000096000e7220 */ /* 0x040fe20000410000 */
[----:B------:R-:W-:Y:S01]  /*8050*/  MUFU.EX2 R149, R133 ;  /* 0x0000008500957308 */ /* 0x000fe20000000800 */
[C---:B------:R-:W-:Y:S01]  /*8060*/  FMUL.FTZ R11, R0.reuse, R155 ;  /* 0x0000009b000b7220 */ /* 0x040fe20000410000 */
[----:B------:R-:W-:Y:S01]  /*8070*/  MOV R155, R171 ;  /* 0x000000ab009b7202 */ /* 0x000fe20000000f00 */
[C---:B------:R-:W-:Y:S01]  /*8080*/  FMUL.FTZ R10, R0.reuse, R154 ;  /* 0x0000009a000a7220 */ /* 0x040fe20000410000 */
[----:B------:R-:W-:Y:S01]  /*8090*/  MOV R154, R140 ;  /* 0x0000008c009a7202 */ /* 0x000fe20000000f00 */
[C---:B------:R-:W-:Y:S02]  /*80a0*/  FMUL.FTZ R15, R0.reuse, R151 ;  /* 0x00000097000f7220 */ /* 0x040fe40000410000 */
[C---:B------:R-:W-:Y:S02]  /*80b0*/  FMUL.FTZ R18, R0.reuse, R146 ;  /* 0x0000009200127220 */ /* 0x040fe40000410000 */
[C---:B------:R-:W-:Y:S01]  /*80c0*/  FMUL.FTZ R19, R0.reuse, R147 ;  /* 0x0000009300137220 */ /* 0x040fe20000410000 */
[----:B------:R-:W4:Y:S01]  /*80d0*/  MUFU.EX2 R150, R135 ;  /* 0x0000008700967308 */ /* 0x000f220000000800 */
[----:B---3--:R-:W-:Y:S01]  /*80e0*/  FMUL.FTZ R7, R0, R159 ;  /* 0x0000009f00077220 */ /* 0x008fe20000410000 */
[----:B------:R-:W-:Y:S01]  /*80f0*/  MOV R159, R144 ;  /* 0x00000090009f7202 */ /* 0x000fe20000000f00 */
[----:B------:R-:W-:Y:S02]  /*8100*/  FMUL.FTZ R21, R2, R141 ;  /* 0x0000008d02157220 */ /* 0x000fe40000410000 */
[C---:B------:R-:W-:Y:S02]  /*8110*/  FMUL.FTZ R22, R0.reuse, R142 ;  /* 0x0000008e00167220 */ /* 0x040fe40000410000 */
[----:B------:R-:W-:Y:S02]  /*8120*/  FMUL.FTZ R23, R0, R143 ;  /* 0x0000008f00177220 */ /* 0x000fe40000410000 */
[----:B------:R-:W-:Y:S01]  /*8130*/  FMUL.FTZ R29, R2, R29 ;  /* 0x0000001d021d7220 */ /* 0x000fe20000410000 */
[----:B------:R-:W-:Y:S01]  /*8140*/  LDSM.16.MT88.4 R140, [R238+0x800] ;  /* 0x00080000ee8c783b */ /* 0x000fe20000004200 */
[C---:B------:R-:W-:Y:S01]  /*8150*/  FMUL.FTZ R30, R0.reuse, R30 ;  /* 0x0000001e001e7220 */ /* 0x040fe20000410000 */
[----:B------:R-:W-:Y:S01]  /*8160*/  MUFU.EX2 R144, R177 ;  /* 0x000000b100907308 */ /* 0x000fe20000000800 */
[----:B------:R-:W-:Y:S02]  /*8170*/  FMUL.FTZ R31, R0, R31 ;  /* 0x0000001f001f7220 */ /* 0x000fe40000410000 */
[C---:B------:R-:W-:Y:S02]  /*8180*/  FMUL.FTZ R32, R2.reuse, R32 ;  /* 0x0000002002207220 */ /* 0x040fe40000410000 */
[----:B------:R-:W-:Y:S02]  /*8190*/  FMUL.FTZ R33, R2, R33 ;  /* 0x0000002102217220 */ /* 0x000fe40000410000 */
[C---:B------:R-:W-:Y:S02]  /*81a0*/  FMUL.FTZ R34, R0.reuse, R34 ;  /* 0x0000002200227220 */ /* 0x040fe40000410000 */
[----:B------:R-:W-:Y:S01]  /*81b0*/  FMUL.FTZ R35, R0, R35 ;  /* 0x0000002300237220 */ /* 0x000fe20000410000 */
[----:B------:R-:W3:Y:S01]  /*81c0*/  MUFU.EX2 R133, R179 ;  /* 0x000000b300857308 */ /* 0x000ee20000000800 */
[----:B------:R-:W-:Y:S01]  /*81d0*/  FMUL.FTZ R36, R2, R36 ;  /* 0x0000002402247220 */ /* 0x000fe20000410000 */
[----:B----4-:R-:W-:Y:S01]  /*81e0*/  F2FP.PACK_AB R171, R150, R149 ;  /* 0x0000009596ab723e */ /* 0x010fe200000000ff */
[----:B------:R-:W-:Y:S02]  /*81f0*/  FMUL.FTZ R37, R2, R37 ;  /* 0x0000002502257220 */ /* 0x000fe40000410000 */
[C---:B------:R-:W-:Y:S02]  /*8200*/  FMUL.FTZ R38, R0.reuse, R38 ;  /* 0x0000002600267220 */ /* 0x040fe40000410000 */
[----:B------:R-:W-:Y:S02]  /*8210*/  FMUL.FTZ R39, R0, R39 ;  /* 0x0000002700277220 */ /* 0x000fe40000410000 */
[C---:B------:R-:W-:Y:S01]  /*8220*/  FMUL.FTZ R40, R2.reuse, R40 ;  /* 0x0000002802287220 */ /* 0x040fe20000410000 */
[----:B------:R-:W-:Y:S01]  /*8230*/  MUFU.EX2 R135, R176 ;  /* 0x000000b000877308 */ /* 0x000fe20000000800 */
[----:B------:R-:W-:Y:S02]  /*8240*/  FMUL.FTZ R41, R2, R41 ;  /* 0x0000002902297220 */ /* 0x000fe40000410000 */
[C---:B------:R-:W-:Y:S02]  /*8250*/  FMUL.FTZ R42, R0.reuse, R42 ;  /* 0x0000002a002a7220 */ /* 0x040fe40000410000 */
[----:B------:R-:W-:Y:S02]  /*8260*/  FMUL.FTZ R43, R0, R43 ;  /* 0x0000002b002b7220 */ /* 0x000fe40000410000 */
[C---:B------:R-:W-:Y:S02]  /*8270*/  FMUL.FTZ R44, R2.reuse, R44 ;  /* 0x0000002c022c7220 */ /* 0x040fe40000410000 */
[----:B------:R-:W-:Y:S01]  /*8280*/  FMUL.FTZ R45, R2, R45 ;  /* 0x0000002d022d7220 */ /* 0x000fe20000410000 */
[----:B------:R-:W-:Y:S01]  /*8290*/  MUFU.EX2 R179, R173 ;  /* 0x000000ad00b37308 */ /* 0x000fe20000000800 */
[C---:B------:R-:W-:Y:S02]  /*82a0*/  FMUL.FTZ R46, R0.reuse, R46 ;  /* 0x0000002e002e7220 */ /* 0x040fe40000410000 */
        /* <DEDUP_REMOVED lines=83> */
[C---:B------:R-:W-:Y:S02]  /*87e0*/  FMUL.FTZ R125, R2.reuse, R125 ;  /* 0x0000007d027d7220 */ /* 0x040fe40000410000 */
[C---:B------:R-:W-:Y:S02]  /*87f0*/  FMUL.FTZ R128, R2.reuse, R128 ;  /* 0x0000008002807220 */ /* 0x040fe40000410000 */
[----:B------:R-:W-:Y:S02]  /*8800*/  FMUL.FTZ R129, R2, R129 ;  /* 0x0000008102817220 */ /* 0x000fe40000410000 */
[----:B------:R-:W4:Y:S01]  /*8810*/  MUFU.EX2 R2, R178 ;  /* 0x000000b200027308 */ /* 0x000f220000000800 */
[C---:B------:R-:W-:Y:S02]  /*8820*/  FMUL.FTZ R126, R0.reuse, R126 ;  /* 0x0000007e007e7220 */ /* 0x040fe40000410000 */
[C---:B------:R-:W-:Y:S02]  /*8830*/  FMUL.FTZ R127, R0.reuse, R127 ;  /* 0x0000007f007f7220 */ /* 0x040fe40000410000 */
[C---:B------:R-:W-:Y:S02]  /*8840*/  FMUL.FTZ R130, R0.reuse, R130 ;  /* 0x0000008200827220 */ /* 0x040fe40000410000 */
[C---:B------:R-:W-:Y:S03]  /*8850*/  FMUL.FTZ R131, R0.reuse, R131 ;  /* 0x0000008300837220 */ /* 0x040fe60000410000 */
[----:B------:R-:W5:Y:S10]  /*8860*/  MUFU.EX2 R178, R172 ;  /* 0x000000ac00b27308 */ /* 0x000f740000000800 */
[----:B------:R-:W1:Y:S01]  /*8870*/  MUFU.EX2 R172, R152 ;  /* 0x0000009800ac7308 */ /* 0x000e620000000800 */
[----:B--2---:R-:W-:Y:S01]  /*8880*/  FFMA.FTZ R148, R0, R148, R169 ;  /* 0x0000009400947223 */ /* 0x004fe200000100a9 */
[----:B------:R-:W-:Y:S01]  /*8890*/  F2FP.PACK_AB R169, R156, R169 ;  /* 0x000000a99ca9723e */ /* 0x000fe200000000ff */
[----:B---3--:R-:W-:Y:S01]  /*88a0*/  FADD.FTZ R0, R133, R155 ;  /* 0x0000009b85007221 */ /* 0x008fe20000010000 */
[----:B------:R-:W-:Y:S03]  /*88b0*/  MOV R155, R145 ;  /* 0x00000091009b7202 */ /* 0x000fe60000000f00 */
[----:B----4-:R-:W-:Y:S02]  /*88c0*/  FADD.FTZ R0, R2, R0 ;  /* 0x0000000002007221 */ /* 0x010fe40000010000 */
[C---:B-1----:R-:W-:Y:S05]  /*88d0*/  HMMA.16816.F32 R4, R168.reuse, R136, R4 ;  /* 0x00000088a804723c */ /* 0x042fea0000001804 */
[----:B------:R-:W-:Y:S03]  /*88e0*/  FADD.FTZ R0, R144, R0 ;  /* 0x0000000090007221 */ /* 0x000fe60000010000 */
[C---:B------:R-:W-:Y:S01]  /*88f0*/  HMMA.16816.F32 R8, R168.reuse, R138, R8 ;  /* 0x0000008aa808723c */ /* 0x040fe20000001808 */
[----:B------:R-:W1:Y:S03]  /*8900*/  LDSM.16.MT88.4 R136, [R240] ;  /* 0x00000000f088783b */ /* 0x000e660000004200 */
[C---:B------:R-:W-:Y:S04]  /*8910*/  FADD.FTZ R0, R135.reuse, R0 ;  /* 0x0000000087007221 */ /* 0x040fe80000010000 */
[C---:B-1----:R-:W-:Y:S08]  /*8920*/  HMMA.16816.F32 R12, R168.reuse, R136, R12 ;  /* 0x00000088a80c723c */ /* 0x042ff0000000180c */
[C---:B------:R-:W-:Y:S01]  /*8930*/  HMMA.16816.F32 R16, R168.reuse, R138, R16 ;  /* 0x0000008aa810723c */ /* 0x040fe20000001810 */
[----:B------:R-:W1:Y:S07]  /*8940*/  LDSM.16.MT88.4 R136, [R239] ;  /* 0x00000000ef88783b */ /* 0x000e6e0000004200 */
[C---:B-1----:R-:W-:Y:S08]  /*8950*/  HMMA.16816.F32 R20, R168.reuse, R136, R20 ;  /* 0x00000088a814723c */ /* 0x042ff00000001814 */
[C---:B------:R-:W-:Y:S01]  /*8960*/  HMMA.16816.F32 R24, R168.reuse, R138, R24 ;  /* 0x0000008aa818723c */ /* 0x040fe20000001818 */
[----:B------:R-:W1:Y:S07]  /*8970*/  LDSM.16.MT88.4 R136, [R243] ;  /* 0x00000000f388783b */ /* 0x000e6e0000004200 */
        /* <DEDUP_REMOVED lines=39> */
[----:B------:R-:W1:Y:S03]  /*8bf0*/  MUFU.EX2 R133, R155 ;  /* 0x0000009b00857308 */ /* 0x000e660000000800 */
[----:B-----5:R-:W-:Y:S03]  /*8c00*/  F2FP.PACK_AB R137, R178, R179 ;  /* 0x000000b3b289723e */ /* 0x020fe600000000ff */
[----:B------:R-:W-:Y:S02]  /*8c10*/  F2FP.PACK_AB R138, R135, R144 ;  /* 0x00000090878a723e */ /* 0x000fe400000000ff */
[----:B------:R-:W2:Y:S02]  /*8c20*/  LDSM.16.MT88.4 R144, [R240+0x800] ;  /* 0x00080000f090783b */ /* 0x000ea40000004200 */
[----:B------:R-:W3:Y:S01]  /*8c30*/  MUFU.EX2 R2, R154 ;  /* 0x0000009a00027308 */ /* 0x000ee20000000800 */
[----:B------:R-:W-:Y:S02]  /*8c40*/  F2FP.PACK_AB R139, R176, R177 ;  /* 0x000000b1b08b723e */ /* 0x000fe400000000ff */
[----:B------:R-:W-:Y:S02]  /*8c50*/  F2FP.PACK_AB R169, R175, R174 ;  /* 0x000000aeafa9723e */ /* 0x000fe400000000ff */
[----:B------:R-:W-:Y:S03]  /*8c60*/  F2FP.PACK_AB R171, R173, R172 ;  /* 0x000000acadab723e */ /* 0x000fe600000000ff */
[C---:B------:R-:W-:Y:S02]  /*8c70*/  HMMA.16816.F32 R4, R136.reuse, R140, R4 ;  /* 0x0000008c8804723c */ /* 0x040fe40000001804 */
[----:B------:R-:W4:Y:S03]  /*8c80*/  MUFU.EX2 R135, R159 ;  /* 0x0000009f00877308 */ /* 0x000f260000000800 */
[----:B-1----:R-:W-:Y:S03]  /*8c90*/  FADD.FTZ R0, R133, R0 ;  /* 0x0000000085007221 */ /* 0x002fe60000010000 */
[C---:B------:R-:W-:Y:S01]  /*8ca0*/  HMMA.16816.F32 R8, R136.reuse, R142, R8 ;  /* 0x0000008e8808723c */ /* 0x040fe20000001808 */
[----:B------:R-:W1:Y:S03]  /*8cb0*/  LDSM.16.MT88.4 R140, [R239+0x800] ;  /* 0x00080000ef8c783b */ /* 0x000e660000004200 */
[C---:B---3--:R-:W-:Y:S05]  /*8cc0*/  F2FP.PACK_AB R168, R2.reuse, R133 ;  /* 0x0000008502a8723e */ /* 0x048fea00000000ff */
[----:B------:R-:W-:Y:S03]  /*8cd0*/  LDSM.16.MT88.4 R152, [R238+0x1000] ;  /* 0x00100000ee98783b */ /* 0x000fe60000004200 */
[----:B------:R-:W-:Y:S02]  /*8ce0*/  FADD.FTZ R0, R2, R0 ;  /* 0x0000000002007221 */ /* 0x000fe40000010000 */
[----:B------:R-:W-:Y:S03]  /*8cf0*/  FADD.FTZ R2, R156, R148 ;  /* 0x000000949c027221 */ /* 0x000fe60000010000 */
[----:B------:R-:W3:Y:S01]  /*8d00*/  LDL R133, [R1+0xc] ;  /* 0x00000c0001857983 */ /* 0x000ee20000100800 */
[----:B----4-:R-:W-:Y:S01]  /*8d10*/  FADD.FTZ R0, R135, R0 ;  /* 0x0000000087007221 */ /* 0x010fe20000010000 */
[C---:B------:R-:W-:Y:S01]  /*8d20*/  F2FP.PACK_AB R170, R132.reuse, R135 ;  /* 0x0000008784aa723e */ /* 0x040fe200000000ff */
[C---:B--2---:R-:W-:Y:S03]  /*8d30*/  HMMA.16816.F32 R12, R136.reuse, R144, R12 ;  /* 0x00000090880c723c */ /* 0x044fe6000000180c */
[----:B------:R-:W-:Y:S01]  /*8d40*/  FADD.FTZ R0, R132, R0 ;  /* 0x0000000084007221 */ /* 0x000fe20000010000 */
[----:B------:R-:W-:Y:S04]  /*8d50*/  MOV R132, R150 ;  /* 0x0000009600847202 */ /* 0x000fe80000000f00 */
[C---:B------:R-:W-:Y:S01]  /*8d60*/  HMMA.16816.F32 R16, R136.reuse, R146, R16 ;  /* 0x000000928810723c */ /* 0x040fe20000001810 */
[----:B------:R-:W2:Y:S08]  /*8d70*/  LDSM.16.MT88.4 R144, [R241+0x800] ;  /* 0x00080000f190783b */ /* 0x000eb00000004200 */
[----:B------:R4:W-:Y:S01]  /*8d80*/  STL [R1+0x4], R0 ;  /* 0x0000040001007387 */ /* 0x0009e20000100800 */
[C---:B-1----:R-:W-:Y:S08]  /*8d90*/  HMMA.16816.F32 R20, R136.reuse, R140, R20 ;  /* 0x0000008c8814723c */ /* 0x042ff00000001814 */
[C---:B------:R-:W-:Y:S01]  /*8da0*/  HMMA.16816.F32 R24, R136.reuse, R142, R24 ;  /* 0x0000008e8818723c */ /* 0x040fe20000001818 */
[----:B------:R-:W1:Y:S03]  /*8db0*/  LDSM.16.MT88.4 R140, [R238+0x2000] ;  /* 0x00200000ee8c783b */ /* 0x000e660000004200 */
[----:B----4-:R-:W-:Y:S04]  /*8dc0*/  FADD.FTZ R0, R149, R2 ;  /* 0x0000000295007221 */ /* 0x010fe80000010000 */
[----:B------:R-:W-:Y:S01]  /*8dd0*/  FADD.FTZ R0, R132, R0 ;  /* 0x0000000084007221 */ /* 0x000fe20000010000 */
[C---:B--2---:R-:W-:Y:S03]  /*8de0*/  HMMA.16816.F32 R28, R136.reuse, R144, R28 ;  /* 0x00000090881c723c */ /* 0x044fe6000000181c */
[----:B------:R-:W-:Y:S04]  /*8df0*/  FADD.FTZ R0, R179, R0 ;  /* 0x00000000b3007221 */ /* 0x000fe80000010000 */
[----:B------:R-:W-:Y:S01]  /*8e00*/  FADD.FTZ R0, R178, R0 ;  /* 0x00000000b2007221 */ /* 0x000fe20000010000 */
[C---:B------:R-:W-:Y:S01]  /*8e10*/  HMMA.16816.F32 R32, R136.reuse, R146, R32 ;  /* 0x000000928820723c */ /* 0x040fe20000001820 */
[----:B------:R-:W2:Y:S03]  /*8e20*/  LDSM.16.MT88.4 R144, [R240+0x2000] ;  /* 0x00200000f090783b */ /* 0x000ea60000004200 */
[----:B------:R-:W-:Y:S04]  /*8e30*/  FADD.FTZ R0, R177, R0 ;  /* 0x00000000b1007221 */ /* 0x000fe80000010000 */
[----:B------:R-:W-:Y:S01]  /*8e40*/  FADD.FTZ R0, R176, R0 ;  /* 0x00000000b0007221 */ /* 0x000fe20000010000 */
[C---:B-1----:R-:W-:Y:S03]  /*8e50*/  HMMA.16816.F32 R36, R136.reuse, R140, R36 ;  /* 0x0000008c8824723c */ /* 0x042fe60000001824 */
[----:B------:R-:W-:Y:S04]  /*8e60*/  FADD.FTZ R0, R174, R0 ;  /* 0x00000000ae007221 */ /* 0x000fe80000010000 */
[----:B------:R-:W-:Y:S01]  /*8e70*/  FADD.FTZ R0, R175, R0 ;  /* 0x00000000af007221 */ /* 0x000fe20000010000 */
[C---:B------:R-:W-:Y:S01]  /*8e80*/  HMMA.16816.F32 R40, R136.reuse, R142, R40 ;  /* 0x0000008e8828723c */ /* 0x040fe20000001828 */
[----:B------:R-:W1:Y:S03]  /*8e90*/  LDSM.16.MT88.4 R140, [R239+0x2000] ;  /* 0x00200000ef8c783b */ /* 0x000e660000004200 */
[----:B------:R-:W-:Y:S01]  /*8ea0*/  FADD.FTZ R2, R172, R0 ;  /* 0x00000000ac027221 */ /* 0x000fe20000010000 */
[C---:B------:R-:W-:Y:S03]  /*8eb0*/  IADD3 R0, R252.reuse, -0x1, RZ ;  /* 0xfffffffffc007810 */ /* 0x040fe60007ffe0ff */
[----:B------:R-:W-:Y:S05]  /*8ec0*/  FADD.FTZ R2, R173, R2 ;  /* 0x00000002ad027221 */ /* 0x000fea0000010000 */
[----:B------:R-:W-:Y:S01]  /*8ed0*/  STL [R1+0x8], R2 ;  /* 0x0000080201007387 */ /* 0x000fe20000100800 */
        /* <DEDUP_REMOVED lines=24> */
[C---:B--2---:R-:W-:Y:S03]  /*9060*/  HMMA.16816.F32 R108, R136.reuse, R144, R108 ;  /* 0x00000090886c723c */ /* 0x044fe6000000186c */
[----:B---3--:R-:W-:Y:S02]  /*9070*/  ISETP.GT.AND P1, PT, R252, R133, PT ;  /* 0x00000085fc00720c */ /* 0x008fe40003f24270 */
[----:B------:R-:W-:Y:S02]  /*9080*/  MOV R252, R0 ;  /* 0x0000000000fc7202 */ /* 0x000fe40000000f00 */
[----:B------:R-:W-:Y:S01]  /*9090*/  MOV R133, R3 ;  /* 0x0000000300857202 */ /* 0x000fe20000000f00 */
[C---:B------:R-:W-:Y:S01]  /*90a0*/  HMMA.16816.F32 R112, R136.reuse, R146, R112 ;  /* 0x000000928870723c */ /* 0x040fe20000001870 */
[----:B------:R-:W2:Y:S07]  /*90b0*/  LDSM.16.MT88.4 R144, [R241+0x5000] ;  /* 0x00500000f190783b */ /* 0x000eae0000004200 */
[C---:B-1----:R-:W-:Y:S08]  /*90c0*/  HMMA.16816.F32 R116, R136.reuse, R140, R116 ;  /* 0x0000008c8874723c */ /* 0x042ff00000001874 */
[C---:B------:R-:W-:Y:S08]  /*90d0*/  HMMA.16816.F32 R120, R136.reuse, R142, R120 ;  /* 0x0000008e8878723c */ /* 0x040ff00000001878 */
[C---:B--2---:R-:W-:Y:S08]  /*90e0*/  HMMA.16816.F32 R124, R136.reuse, R144, R124 ;  /* 0x00000090887c723c */ /* 0x044ff0000000187c */
[----:B------:R-:W-:Y:S01]  /*90f0*/  HMMA.16816.F32 R128, R136, R146, R128 ;  /* 0x000000928880723c */ /* 0x000fe20000001880 */
[----:B------:R-:W1:Y:S07]  /*9100*/  LDSM.16.MT88.4 R144, [R240+0x1000] ;  /* 0x00100000f090783b */ /* 0x000e6e0000004200 */
[C---:B------:R-:W-:Y:S01]  /*9110*/  HMMA.16816.F32 R156, R168.reuse, R152, R4 ;  /* 0x00000098a89c723c */ /* 0x040fe20000001804 */
[----:B------:R-:W2:Y:S07]  /*9120*/  LDSM.16.MT88.4 R136, [R239+0x1000] ;  /* 0x00100000ef88783b */ /* 0x000eae0000004200 */
[C---:B------:R-:W-:Y:S01]  /*9130*/  HMMA.16816.F32 R152, R168.reuse, R154, R8 ;  /* 0x0000009aa898723c */ /* 0x040fe20000001808 */
[----:B------:R-:W3:Y:S08]  /*9140*/  LDSM.16.MT88.4 R4, [R241+0x1000] ;  /* 0x00100000f104783b */ /* 0x000ef00000004200 */
[----:B------:R-:W4:Y:S01]  /*9150*/  LDSM.16.MT88.4 R8, [R238+0x2800] ;  /* 0x00280000ee08783b */ /* 0x000f220000004200 */
[C---:B-1----:R-:W-:Y:S07]  /*9160*/  HMMA.16816.F32 R148, R168.reuse, R144, R12 ;  /* 0x00000090a894723c */ /* 0x042fee000000180c */
[----:B------:R-:W1:Y:S01]  /*9170*/  LDSM.16.MT88.4 R12, [R240+0x2800] ;  /* 0x00280000f00c783b */ /* 0x000e620000004200 */
[C---:B------:R-:W-:Y:S08]  /*9180*/  HMMA.16816.F32 R144, R168.reuse, R146, R16 ;  /* 0x00000092a890723c */ /* 0x040ff00000001810 */
[C---:B--2---:R-:W-:Y:S08]  /*9190*/  HMMA.16816.F32 R140, R168.reuse, R136, R20 ;  /* 0x00000088a88c723c */ /* 0x044ff00000001814 */
[C---:B------:R-:W-:Y:S08]  /*91a0*/  HMMA.16816.F32 R136, R168.reuse, R138, R24 ;  /* 0x0000008aa888723c */ /* 0x040ff00000001818 */
[C---:B---3--:R-:W-:Y:S08]  /*91b0*/  HMMA.16816.F32 R28, R168.reuse, R4, R28 ;  /* 0x00000004a81c723c */ /* 0x048ff0000000181c */
        /* <DEDUP_REMOVED lines=30> */
[C---:B------:R-:W-:Y:S08]  /*93a0*/  HMMA.16816.F32 R112, R168.reuse, R10, R112 ;  /* 0x0000000aa870723c */ /* 0x040ff00000001870 */
[C---:B-1----:R-:W-:Y:S08]  /*93b0*/  HMMA.16816.F32 R116, R168.reuse, R12, R116 ;  /* 0x0000000ca874723c */ /* 0x042ff00000001874 */
[C---:B------:R-:W-:Y:S08]  /*93c0*/  HMMA.16816.F32 R120, R168.reuse, R14, R120 ;  /* 0x0000000ea878723c */ /* 0x040ff00000001878 */
[C---:B--2---:R-:W-:Y:S08]  /*93d0*/  HMMA.16816.F32 R124, R168.reuse, R4, R124 ;  /* 0x00000004a87c723c */ /* 0x044ff0000000187c */
[----:B------:R-:W-:Y:S01]  /*93e0*/  HMMA.16816.F32 R128, R168, R6, R128 ;  /* 0x00000006a880723c */ /* 0x000fe20000001880 */
[----:B------:R-:W-:Y:S07]  /*93f0*/  @!UPT UIADD3 URZ, URZ, URZ, URZ ;  /* 0x0000003f3f3ff290 */ /* 0x000fee000fffe03f */
[----:B------:R-:W-:-:S11]  /*9400*/  @P1 BRA `(.L_x_55) ;  /* 0xffffcf8000001947 */ /* 0x000fd6000383ffff */
.L_x_43:
[----:B------:R-:W-:Y:S05]  /*9410*/  BRA.DIV ~URZ, `(.L_x_56) ;  /* 0x000069727f007947 */ /* 0x000fea000b800000 */
[----:B------:R-:W2:Y:S04]  /*9420*/  LDL.LU R7, [R1+0x4] ;  /* 0x0000040001077983 */ /* 0x000ea80000300800 */
[----:B------:R-:W3:Y:S04]  /*9430*/  LDL.LU R6, [R1+0x8] ;  /* 0x0000080001067983 */ /* 0x000ee80000300800 */
[----:B--2---:R-:W1:Y:S04]  /*9440*/  SHFL.BFLY PT, R0, R7, 0x2, 0x1f ;  /* 0x0c401f0007007f89 */ /* 0x004e6800000e0000 */
[----:B---3--:R-:W2:Y:S01]  /*9450*/  SHFL.BFLY PT, R2, R6, 0x2, 0x1f ;  /* 0x0c401f0006027f89 */ /* 0x008ea200000e0000 */
[----:B-1----:R-:W-:-:S02]  /*9460*/  FADD.FTZ R0, R0, R7 ;  /* 0x0000000700007221 */ /* 0x002fc40000010000 */
[----:B--2---:R-:W-:-:S03]  /*9470*/  FADD.FTZ R5, R2, R6 ;  /* 0x0000000602057221 */ /* 0x004fc60000010000 */
[----:B------:R-:W1:Y:S04]  /*9480*/  SHFL.BFLY PT, R2, R0, 0x1, 0x1f ;  /* 0x0c201f0000027f89 */ /* 0x000e6800000e0000 */
[----:B------:R2:W3:Y:S01]  /*9490*/  SHFL.BFLY PT, R3, R5, 0x1, 0x1f ;  /* 0x0c201f0005037f89 */ /* 0x0004e200000e0000 */
[----:B-1----:R-:W-:-:S05]  /*94a0*/  FADD.FTZ R4, R0, R2 ;  /* 0x0000000200047221 */ /* 0x002fca0000010000 */
.L_x_132:
[----:B------:R-:W-:Y:S01]  /*94b0*/  FSETP.NE.FTZ.AND P1, PT, R4, RZ, PT ;  /* 0x000000ff0400720b */ /* 0x000fe20003f35000 */
[----:B---3--:R-:W-:Y:S01]  /*94c0*/  FADD.FTZ R3, R3, R5 ;  /* 0x0000000503037221 */ /* 0x008fe20000010000 */
[----:B------:R-:W-:Y:S02]  /*94d0*/  MOV R18, 0xff800000 ;  /* 0xff80000000127802 */ /* 0x000fe40000000f00 */
[----:B------:R-:W-:Y:S02]  /*94e0*/  MOV R19, 0xff800000 ;  /* 0xff80000000137802 */ /* 0x000fe40000000f00 */
[----:B------:R-:W-:-:S07]  /*94f0*/  FSETP.NE.FTZ.AND P0, PT, R3, RZ, PT ;  /* 0x000000ff0300720b */ /* 0x000fce0003f15000 */
[----:B------:R-:W1:Y:S01]  /*9500*/  @P1 MUFU.LG2 R0, R4 ;  /* 0x0000000400001308 */ /* 0x000e620000000c00 */
[----:B------:R-:W-:-:S05]  /*9510*/  @P1 MOV R2, 0x3f317218 ;  /* 0x3f31721800021802 */ /* 0x000fca0000000f00 */
[----:B------:R-:W-:Y:S02]  /*9520*/  @P1 FMUL.FTZ R2, R2, c[0x0][0x2d0] ;  /* 0x0000b40002021a20 */ /* 0x000fe40000410000 */
[----:B-1----:R-:W-:-:S04]  /*9530*/  @P1 FMUL.FTZ R0, R0, 0.69314718246459960938 ;  /* 0x3f31721800001820 */ /* 0x002fc80000410000 */
[----:B------:R-:W-:Y:S01]  /*9540*/  @P1 FFMA.FTZ R18, R2, R134, R0 ;  /* 0x0000008602121223 */ /* 0x000fe20000010000 */
[----:B------:R-:W-:Y:S01]  /*9550*/  MOV R2, RZ ;  /* 0x000000ff00027202 */ /* 0x000fe20000000f00 */
[----:B------:R-:W1:Y:S08]  /*9560*/  @P0 MUFU.LG2 R0, R3 ;  /* 0x0000000300000308 */ /* 0x000e700000000c00 */
[----:B------:R3:W4:Y:S01]  /*9570*/  @P1 MUFU.RCP R2, R4 ;  /* 0x0000000400021308 */ /* 0x0007220000001000 */
[----:B-1----:R-:W-:Y:S01]  /*9580*/  @P0 FMUL.FTZ R0, R0, 0.69314718246459960938 ;  /* 0x3f31721800000820 */ /* 0x002fe20000410000 */
[----:B---3--:R-:W-:Y:S01]  /*9590*/  @P0 MOV R4, 0x3f317218 ;  /* 0x3f31721800040802 */ /* 0x008fe20000000f00 */
[----:B----4-:R-:W-:-:S02]  /*95a0*/  FMUL.FTZ R134, R2, R144 ;  /* 0x0000009002867220 */ /* 0x010fc40000410000 */
[----:B------:R-:W-:Y:S02]  /*95b0*/  FMUL.FTZ R135, R2, R145 ;  /* 0x0000009102877220 */ /* 0x000fe40000410000 */
[----:B------:R-:W-:Y:S02]  /*95c0*/  @P0 FMUL.FTZ R4, R4, c[0x0][0x2d0] ;  /* 0x0000b40004040a20 */ /* 0x000fe40000410000 */
[----:B------:R-:W-:Y:S02]  /*95d0*/  FMUL.FTZ R24, R2, R156 ;  /* 0x0000009c02187220 */ /* 0x000fe40000410000 */
[----:B------:R-:W-:Y:S01]  /*95e0*/  @P0 FFMA.FTZ R19, R4, R133, R0 ;  /* 0x0000008504130223 */ /* 0x000fe20000010000 */
[----:B------:R-:W-:Y:S01]  /*95f0*/  MOV R0, RZ ;  /* 0x000000ff00007202 */ /* 0x000fe20000000f00 */
[C---:B------:R-:W-:Y:S02]  /*9600*/  FMUL.FTZ R25, R2.reuse, R157 ;  /* 0x0000009d02197220 */ /* 0x040fe40000410000 */
[----:B------:R-:W-:-:S02]  /*9610*/  FMUL.FTZ R132, R2, R148 ;  /* 0x0000009402847220 */ /* 0x000fc40000410000 */
[C---:B------:R-:W-:Y:S01]  /*9620*/  FMUL.FTZ R133, R2.reuse, R149 ;  /* 0x0000009502857220 */ /* 0x040fe20000410000 */
[----:B------:R-:W1:Y:S01]  /*9630*/  @P0 MUFU.RCP R0, R3 ;  /* 0x0000000300000308 */ /* 0x000e620000001000 */
        /* <DEDUP_REMOVED lines=9> */
[----:B------:R-:W-:Y:S02]  /*96d0*/  FMUL.FTZ R21, R2, R129 ;  /* 0x0000008102157220 */ /* 0x000fe40000410000 */
[----:B-1----:R-:W-:-:S02]  /*96e0*/  FMUL.FTZ R156, R0, R34 ;  /* 0x00000022009c7220 */ /* 0x002fc40000410000 */
[----:B------:R-:W-:Y:S02]  /*96f0*/  FMUL.FTZ R157, R0, R35 ;  /* 0x00000023009d7220 */ /* 0x000fe40000410000 */
[C---:B------:R-:W-:Y:S02]  /*9700*/  FMUL.FTZ R104, R2.reuse, R108 ;  /* 0x0000006c02687220 */ /* 0x040fe40000410000 */
[C---:B------:R-:W-:Y:S02]  /*9710*/  FMUL.FTZ R105, R2.reuse, R109 ;  /* 0x0000006d02697220 */ /* 0x040fe40000410000 */
[C---:B------:R-:W-:Y:S02]  /*9720*/  FMUL.FTZ R152, R2.reuse, R116 ;  /* 0x0000007402987220 */ /* 0x040fe40000410000 */
[----:B------:R-:W-:Y:S02]  /*9730*/  FMUL.FTZ R153, R2, R117 ;  /* 0x0000007502997220 */ /* 0x000fe40000410000 */
[----:B------:R-:W-:-:S02]  /*9740*/  FMUL.FTZ R128, R0, R150 ;  /* 0x0000009600807220 */ /* 0x000fc40000410000 */
[C---:B------:R-:W-:Y:S02]  /*9750*/  FMUL.FTZ R129, R0.reuse, R151 ;  /* 0x0000009700817220 */ /* 0x040fe40000410000 */
[C---:B------:R-:W-:Y:S02]  /*9760*/  FMUL.FTZ R120, R0.reuse, R146 ;  /* 0x0000009200787220 */ /* 0x040fe40000410000 */
[C---:B------:R-:W-:Y:S02]  /*9770*/  FMUL.FTZ R121, R0.reuse, R147 ;  /* 0x0000009300797220 */ /* 0x040fe40000410000 */
[C---:B------:R-:W-:Y:S02]  /*9780*/  FMUL.FTZ R34, R0.reuse, R42 ;  /* 0x0000002a00227220 */ /* 0x040fe40000410000 */
[----:B------:R-:W-:Y:S02]  /*9790*/  FMUL.FTZ R35, R0, R43 ;  /* 0x0000002b00237220 */ /* 0x000fe40000410000 */
[----:B------:R-:W-:-:S02]  /*97a0*/  FMUL.FTZ R108, R2, R112 ;  /* 0x00000070026c7220 */ /* 0x000fc40000410000 */
[----:B------:R-:W-:Y:S02]  /*97b0*/  FMUL.FTZ R109, R2, R113 ;  /* 0x00000071026d7220 */ /* 0x000fe40000410000 */
[C---:B------:R-:W-:Y:S02]  /*97c0*/  FMUL.FTZ R116, R0.reuse, R158 ;  /* 0x0000009e00747220 */ /* 0x040fe40000410000 */
[C---:B------:R-:W-:Y:S02]  /*97d0*/  FMUL.FTZ R117, R0.reuse, R159 ;  /* 0x0000009f00757220 */ /* 0x040fe40000410000 */
[C---:B------:R-:W-:Y:S02]  /*97e0*/  FMUL.FTZ R150, R0.reuse, R142 ;  /* 0x0000008e00967220 */ /* 0x040fe40000410000 */
[C---:B------:R-:W-:Y:S02]  /*97f0*/  FMUL.FTZ R151, R0.reuse, R143 ;  /* 0x0000008f00977220 */ /* 0x040fe40000410000 */
[----:B------:R-:W-:-:S02]  /*9800*/  FMUL.FTZ R146, R0, R50 ;  /* 0x0000003200927220 */ /* 0x000fc40000410000 */
[C---:B------:R-:W-:Y:S02]  /*9810*/  FMUL.FTZ R147, R0.reuse, R51 ;  /* 0x0000003300937220 */ /* 0x040fe40000410000 */
[C---:B------:R-:W-:Y:S02]  /*9820*/  FMUL.FTZ R42, R0.reuse, R66 ;  /* 0x00000042002a7220 */ /* 0x040fe40000410000 */
[----:B------:R-:W-:Y:S02]  /*9830*/  FMUL.FTZ R43, R0, R67 ;  /* 0x00000043002b7220 */ /* 0x000fe40000410000 */
[C---:B------:R-:W-:Y:S02]  /*9840*/  FMUL.FTZ R112, R2.reuse, R124 ;  /* 0x0000007c02707220 */ /* 0x040fe40000410000 */
[----:B------:R-:W-:Y:S02]  /*9850*/  FMUL.FTZ R113, R2, R125 ;  /* 0x0000007d02717220 */ /* 0x000fe40000410000 */
        /* <DEDUP_REMOVED lines=47> */
[----:B------:R-:W-:Y:S01]  /*9b50*/  FMUL.FTZ R31, R0, R131 ;  /* 0x00000083001f7220 */ /* 0x000fe20000410000 */
[----:B------:R-:W-:Y:S01]  /*9b60*/  MOV R0, 0x1 ;  /* 0x0000000100007802 */ /* 0x000fe20000000f00 */
        /* <DEDUP_REMOVED lines=40> */
.L_x_30:
[----:B-1----:R1:W5:Y:S04]  /*9df0*/  LDL R6, [R1+0x48] ;  /* 0x0000480001067983 */ /* 0x0023680000100800 */
[----:B------:R-:W3:Y:S01]  /*9e00*/  S2R R2, SR_TID.X ;  /* 0x0000000000027919 */ /* 0x000ee20000002100 */
[----:B------:R-:W-:Y:S01]  /*9e10*/  BSSY B0, `(.L_x_57) ;  /* 0x0000011000007945 */ /* 0x000fe20003800000 */
[----:B---3--:R-:W-:-:S13]  /*9e20*/  LOP3.LUT P0, RZ, R2, 0xff, RZ, 0xc0, !PT ;  /* 0x000000ff02ff7812 */ /* 0x008fda000780c0ff */
[----:B------:R-:W-:Y:S05]  /*9e30*/  @P0 BRA `(.L_x_58) ;  /* 0x000000e000000947 */ /* 0x000fea0003800000 */
[----:B-1----:R-:W1:Y:S01]  /*9e40*/  S2R R2, SR_LANEID ;  /* 0x0000000000027919 */ /* 0x002e620000000000 */
[----:B------:R-:W-:Y:S01]  /*9e50*/  VOTEU.ANY UR4, UPT, PT ;  /* 0x0000000000047886 */ /* 0x000fe200038e0100 */
[----:B------:R-:W-:Y:S01]  /*9e60*/  IMAD.MOV.U32 R4, RZ, RZ, c[0x0][0x560] ;  /* 0x00015800ff047624 */ /* 0x000fe200078e00ff */
[----:B------:R-:W1:Y:S01]  /*9e70*/  FLO.U32 R3, UR4 ;  /* 0x0000000400037d00 */ /* 0x000e6200080e0000 */
[----:B--2---:R-:W-:Y:S01]  /*9e80*/  IMAD.MOV.U32 R5, RZ, RZ, c[0x0][0x564] ;  /* 0x00015900ff057624 */ /* 0x004fe200078e00ff */
[----:B-1----:R-:W-:-:S06]  /*9e90*/  ISETP.EQ.U32.AND P0, PT, R3, R2, PT ;  /* 0x000000020300720c */ /* 0x002fcc0003f02070 */
[----:B------:R-:W1:Y:S07]  /*9ea0*/  POPC R2, UR4 ;  /* 0x0000000400027d09 */ /* 0x000e6e0008000000 */
[----:B-1----:R1:W2:Y:S04]  /*9eb0*/  @P0 ATOMG.E.ADD.STRONG.GPU PT, R2, [R4.64], R2 ;  /* 0x00000002040209a8 */ /* 0x0022a800081ee1c6 */
[----:B-1----:R-:W1:Y:S04]  /*9ec0*/  S2R R4, SR_LTMASK ;  /* 0x0000000000047919 */ /* 0x002e680000003900 */
[----:B--2---:R1:W2:Y:S02]  /*9ed0*/  SHFL.IDX PT, R3, R2, R3, 0x1f ;  /* 0x00001f0302037589 */ /* 0x0042a400000e0000 */
[----:B-1----:R-:W-:-:S06]  /*9ee0*/  LOP3.LUT R2, R4, UR4, RZ, 0xc0, !PT ;  /* 0x0000000404027c12 */ /* 0x002fcc000f8ec0ff */
[----:B------:R-:W2:Y:S02]  /*9ef0*/  POPC R2, R2 ;  /* 0x0000000200027309 */ /* 0x000ea40000000000 */
[----:B--2--5:R-:W-:-:S05]  /*9f00*/  IADD3 R6, R3, c[0x0][0xc], R2 ;  /* 0x0000030003067a10 */ /* 0x024fca0007ffe002 */
[----:B------:R1:W-:Y:S02]  /*9f10*/  STL [R1+0x48], R6 ;  /* 0x0000480601007387 */ /* 0x0003e40000100800 */
.L_x_58:
[----:B-1----:R-:W-:Y:S05]  /*9f20*/  BSYNC B0 ;  /* 0x0000000000007941 */ /* 0x002fea0003800000 */
.L_x_57:
[----:B------:R-:W-:Y:S01]  /*9f30*/  PRMT R0, R0, 0x9910, RZ ;  /* 0x0000991000007816 */ /* 0x000fe200000000ff */
[----:B------:R-:W-:Y:S01]  /*9f40*/  BSSY B1, `(.L_x_59) ;  /* 0x000046d000017945 */ /* 0x000fe20003800000 */
[----:B-----5:R-:W-:Y:S02]  /*9f50*/  IMAD.MOV.U32 R102, RZ, RZ, R6 ;  /* 0x000000ffff667224 */ /* 0x020fe400078e0006 */
[----:B------:R-:W-:-:S13]  /*9f60*/  ISETP.NE.AND P0, PT, R0, RZ, PT ;  /* 0x000000ff0000720c */ /* 0x000fda0003f05270 */
[----:B------:R-:W-:Y:S05]  /*9f70*/  @!P0 BRA `(.L_x_60) ;  /* 0x000035d000008947 */ /* 0x000fea0003800000 */
[----:B--2---:R-:W2:Y:S04]  /*9f80*/  LDL R5, [R1+0x5c] ;  /* 0x00005c0001057983 */ /* 0x004ea80000100800 */
[----:B------:R-:W3:Y:S04]  /*9f90*/  LDL R11, [R1+0x60] ;  /* 0x00006000010b7983 */ /* 0x000ee80000100800 */
[----:B------:R-:W4:Y:S04]  /*9fa0*/  LDL R10, [R1+0x68] ;  /* 0x00006800010a7983 */ /* 0x000f280000100800 */
[----:B------:R-:W3:Y:S04]  /*9fb0*/  LDL R4, [R1+0x64] ;  /* 0x0000640001047983 */ /* 0x000ee80000100800 */
[----:B------:R-:W3:Y:S04]  /*9fc0*/  LDL R9, [R1+0x78] ;  /* 0x0000780001097983 */ /* 0x000ee80000100800 */
[----:B------:R-:W3:Y:S04]  /*9fd0*/  LDL R8, [R1+0x70] ;  /* 0x0000700001087983 */ /* 0x000ee80000100800 */
[----:B------:R-:W3:Y:S04]  /*9fe0*/  LDL R7, [R1+0x74] ;  /* 0x0000740001077983 */ /* 0x000ee80000100800 */
[----:B------:R-:W3:Y:S01]  /*9ff0*/  LDL R3, [R1+0x6c] ;  /* 0x00006c0001037983 */ /* 0x000ee20000100800 */
[----:B------:R-:W-:Y:S01]  /*a000*/  WARPSYNC 0xffffffff ;  /* 0xffffffff00007948 */ /* 0x000fe20003800000 */
[----:B------:R-:W-:-:S02]  /*a010*/  F2FP.PACK_AB R2, R25, R24 ;  /* 0x000000181902723e */ /* 0x000fc400000000ff */
[----:B------:R-:W-:Y:S01]  /*a020*/  BAR.SYNC.DEFER_BLOCKING 0x1, 0x100 ;  /* 0x0044000000007b1d */ /* 0x000fe20000010000 */
[----:B------:R-:W-:-:S05]  /*a030*/  F2FP.PACK_AB R0, R117, R116 ;  /* 0x000000747500723e */ /* 0x000fca00000000ff */
[----:B------:R-:W4:Y:S04]  /*a040*/  LDL.LU R6, [R1+0x40] ;  /* 0x0000400001067983 */ /* 0x000f280000300800 */
[----:B--2---:R1:W-:Y:S04]  /*a050*/  STS [R5], R2 ;  /* 0x0000000205007388 */ /* 0x0043e80000000800 */
[----:B------:R2:W-:Y:S01]  /*a060*/  STS [R5+0x400], R0 ;  /* 0x0004000005007388 */ /* 0x0005e20000000800 */
[----:B-1----:R-:W-:Y:S02]  /*a070*/  F2FP.PACK_AB R2, R27, R26 ;  /* 0x0000001a1b02723e */ /* 0x002fe400000000ff */
[----:B--2---:R-:W-:-:S03]  /*a080*/  F2FP.PACK_AB R0, R155, R154 ;  /* 0x0000009a9b00723e */ /* 0x004fc600000000ff */
[----:B---3--:R1:W-:Y:S04]  /*a090*/  STS [R11], R2 ;  /* 0x000000020b007388 */ /* 0x0083e80000000800 */
[----:B------:R2:W-:Y:S01]  /*a0a0*/  STS [R11+0x400], R0 ;  /* 0x000400000b007388 */ /* 0x0005e20000000800 */
[----:B-1----:R-:W-:Y:S02]  /*a0b0*/  F2FP.PACK_AB R2, R133, R132 ;  /* 0x000000848502723e */ /* 0x002fe400000000ff */
[----:B--2---:R-:W-:-:S03]  /*a0c0*/  F2FP.PACK_AB R0, R129, R128 ;  /* 0x000000808100723e */ /* 0x004fc600000000ff */
[----:B----4-:R1:W-:Y:S04]  /*a0d0*/  STS [R10], R2 ;  /* 0x000000020a007388 */ /* 0x0103e80000000800 */
[----:B------:R2:W-:Y:S01]  /*a0e0*/  STS [R10+0x400], R0 ;  /* 0x000400000a007388 */ /* 0x0005e20000000800 */
[----:B-1----:R-:W-:Y:S02]  /*a0f0*/  F2FP.PACK_AB R2, R135, R134 ;  /* 0x000000868702723e */ /* 0x002fe400000000ff */
[----:B--2---:R-:W-:-:S03]  /*a100*/  F2FP.PACK_AB R0, R121, R120 ;  /* 0x000000787900723e */ /* 0x004fc600000000ff */
[----:B------:R1:W-:Y:S04]  /*a110*/  STS [R4], R2 ;  /* 0x0000000204007388 */ /* 0x0003e80000000800 */
        /* <DEDUP_REMOVED lines=19> */
[----:B------:R1:W-:Y:S04]  /*a250*/  STS [R5+0x4000], R2 ;  /* 0x0040000205007388 */ /* 0x0003e80000000800 */
        /* <DEDUP_REMOVED lines=63> */
[----:B------:R-:W-:Y:S04]  /*a650*/  STS [R5+0xc000], R2 ;  /* 0x00c0000205007388 */ /* 0x000fe80000000800 */
[----:B------:R1:W-:Y:S04]  /*a660*/  STS [R5+0xc400], R0 ;  /* 0x00c4000005007388 */ /* 0x0003e80000000800 */
[----:B-1----:R-:W2:Y:S01]  /*a670*/  LDL.LU R5, [R1+0x44] ;  /* 0x0000440001057983 */ /* 0x002ea20000300800 */
[----:B------:R-:W-:Y:S02]  /*a680*/  F2FP.PACK_AB R2, R101, R100 ;  /* 0x000000646502723e */ /* 0x000fe400000000ff */
[----:B------:R-:W-:-:S03]  /*a690*/  F2FP.PACK_AB R0, R79, R78 ;  /* 0x0000004e4f00723e */ /* 0x000fc600000000ff */
[----:B------:R1:W-:Y:S04]  /*a6a0*/  STS [R11+0xc000], R2 ;  /* 0x00c000020b007388 */ /* 0x0003e80000000800 */
[----:B------:R3:W-:Y:S01]  /*a6b0*/  STS [R11+0xc400], R0 ;  /* 0x00c400000b007388 */ /* 0x0007e20000000800 */
[----:B-1----:R-:W-:Y:S02]  /*a6c0*/  F2FP.PACK_AB R2, R105, R104 ;  /* 0x000000686902723e */ /* 0x002fe400000000ff */
[----:B---3--:R-:W-:-:S03]  /*a6d0*/  F2FP.PACK_AB R0, R83, R82 ;  /* 0x000000525300723e */ /* 0x008fc600000000ff */
        /* <DEDUP_REMOVED lines=10> */
[----:B------:R-:W-:Y:S01]  /*a780*/  ISETP.NE.U32.AND P2, PT, RZ, c[0x0][0x508], PT ;  /* 0x00014200ff007a0c */ /* 0x000fe20003f45070 */
[----:B------:R-:W-:Y:S01]  /*a790*/  IMAD.MOV.U32 R14, RZ, RZ, c[0x0][0x388] ;  /* 0x0000e200ff0e7624 */ /* 0x000fe200078e00ff */
[----:B------:R-:W-:Y:S01]  /*a7a0*/  ISETP.NE.U32.AND P1, PT, RZ, c[0x0][0x500], PT ;  /* 0x00014000ff007a0c */ /* 0x000fe20003f25070 */
[----:B------:R-:W4:Y:S01]  /*a7b0*/  LDL.LU R4, [R1+0x58] ;  /* 0x0000580001047983 */ /* 0x000f220000300800 */
[----:B-1----:R-:W-:Y:S02]  /*a7c0*/  F2FP.PACK_AB R2, R149, R148 ;  /* 0x000000949502723e */ /* 0x002fe400000000ff */
[----:B---3--:R-:W-:-:S03]  /*a7d0*/  F2FP.PACK_AB R0, R87, R86 ;  /* 0x000000565700723e */ /* 0x008fc600000000ff */
[----:B------:R1:W-:Y:S04]  /*a7e0*/  STS [R8+0xc000], R2 ;  /* 0x00c0000208007388 */ /* 0x0003e80000000800 */
[----:B------:R3:W-:Y:S01]  /*a7f0*/  STS [R8+0xc400], R0 ;  /* 0x00c4000008007388 */ /* 0x0007e20000000800 */
[----:B------:R-:W-:Y:S02]  /*a800*/  ISETP.NE.AND.EX P2, PT, RZ, c[0x0][0x50c], PT, P2 ;  /* 0x00014300ff007a0c */ /* 0x000fe40003f45320 */
[----:B-1----:R-:W-:Y:S02]  /*a810*/  F2FP.PACK_AB R2, R113, R112 ;  /* 0x000000707102723e */ /* 0x002fe400000000ff */
[----:B---3--:R-:W-:-:S03]  /*a820*/  F2FP.PACK_AB R0, R59, R58 ;  /* 0x0000003a3b00723e */ /* 0x008fc600000000ff */
[----:B------:R1:W-:Y:S04]  /*a830*/  STS [R7+0xc000], R2 ;  /* 0x00c0000207007388 */ /* 0x0003e80000000800 */
[----:B------:R3:W-:Y:S01]  /*a840*/  STS [R7+0xc400], R0 ;  /* 0x00c4000007007388 */ /* 0x0007e20000000800 */
[----:B-1----:R-:W-:Y:S02]  /*a850*/  F2FP.PACK_AB R2, R21, R20 ;  /* 0x000000141502723e */ /* 0x002fe400000000ff */
[----:B---3--:R-:W-:-:S03]  /*a860*/  F2FP.PACK_AB R0, R31, R30 ;  /* 0x0000001e1f00723e */ /* 0x008fc600000000ff */
[----:B------:R1:W-:Y:S04]  /*a870*/  STS [R3+0xc000], R2 ;  /* 0x00c0000203007388 */ /* 0x0003e80000000800 */
[----:B------:R3:W-:Y:S04]  /*a880*/  STS [R3+0xc400], R0 ;  /* 0x00c4000003007388 */ /* 0x0007e80000000800 */
[----:B------:R-:W-:Y:S01]  /*a890*/  BAR.SYNC.DEFER_BLOCKING 0x1, 0x100 ;  /* 0x0044000000007b1d */ /* 0x000fe20000010000 */
[----:B------:R-:W-:Y:S02]  /*a8a0*/  ISETP.NE.AND.EX P1, PT, RZ, c[0x0][0x504], PT, P1 ;  /* 0x00014100ff007a0c */ /* 0x000fe40003f25310 */
[----:B-1----:R-:W-:Y:S01]  /*a8b0*/  @P2 IADD3 R2, P0, R6, c[0x0][0x508], RZ ;  /* 0x0001420006022a10 */ /* 0x002fe20007f1e0ff */
[----:B---3--:R-:W-:-:S03]  /*a8c0*/  IMAD.MOV.U32 R0, RZ, RZ, RZ ;  /* 0x000000ffff007224 */ /* 0x008fc600078e00ff */
[----:B--2---:R-:W-:-:S05]  /*a8d0*/  @P2 IADD3.X R3, R5, c[0x0][0x50c], RZ, P0, !PT ;  /* 0x0001430005032a10 */ /* 0x004fca00007fe4ff */
[----:B------:R1:W5:Y:S02]  /*a8e0*/  @P2 LDG.E R14, [R2.64] ;  /* 0x00000006020e2981 */ /* 0x000364000c1e1900 */
[----:B-1----:R-:W-:-:S04]  /*a8f0*/  IADD3 R2, P0, R6, c[0x0][0x500], RZ ;  /* 0x0001400006027a10 */ /* 0x002fc80007f1e0ff */
[----:B------:R-:W-:-:S05]  /*a900*/  IADD3.X R3, R5, c[0x0][0x504], RZ, P0, !PT ;  /* 0x0001410005037a10 */ /* 0x000fca00007fe4ff */
[----:B------:R1:W5:Y:S01]  /*a910*/  @P1 LDG.E R0, [R2.64] ;  /* 0x0000000602001981 */ /* 0x000362000c1e1900 */
[----:B----4-:R-:W-:-:S04]  /*a920*/  ISETP.NE.AND P0, PT, R4, RZ, PT ;  /* 0x000000ff0400720c */ /* 0x010fc80003f05270 */
[----:B------:R-:W-:Y:S01]  /*a930*/  SEL R5, R4, c[0x0][0x3d4], P0 ;  /* 0x0000f50004057a07 */ /* 0x000fe20000000000 */
[----:B------:R-:W-:Y:S05]  /*a940*/  @P2 BRA `(.L_x_61) ;  /* 0x0000004000002947 */ /* 0x000fea0003800000 */
[----:B-1----:R-:W-:Y:S05]  /*a950*/  @!P1 BRA `(.L_x_61) ;  /* 0x0000003000009947 */ /* 0x002fea0003800000 */
[----:B------:R1:W2:Y:S04]  /*a960*/  LDG.E R4, [R2.64] ;  /* 0x0000000602047981 */ /* 0x0002a8000c1e1900 */
[----:B-1----:R-:W2:Y:S02]  /*a970*/  LDG.E R2, [R2.64+0x4] ;  /* 0x0000040602027981 */ /* 0x002ea4000c1e1900 */
[----:B--2--5:R-:W-:Y:S02]  /*a980*/  IADD3 R14, -R4, R2, RZ ;  /* 0x00000002040e7210 */ /* 0x024fe40007ffe1ff */
.L_x_61:
[----:B-1----:R-:W2:Y:S04]  /*a990*/  LDL.LU R6, [R1+0x3c] ;  /* 0x00003c0001067983 */ /* 0x002ea80000300800 */
[----:B------:R-:W3:Y:S04]  /*a9a0*/  LDL.LU R3, [R1+0x50] ;  /* 0x0000500001037983 */ /* 0x000ee80000300800 */
[----:B------:R-:W4:Y:S04]  /*a9b0*/  LDL.LU R2, [R1+0x7c] ;  /* 0x00007c0001027983 */ /* 0x000f280000300800 */
[----:B------:R-:W4:Y:S04]  /*a9c0*/  LDL R11, [R1+0x80] ;  /* 0x00008000010b7983 */ /* 0x000f280000100800 */
[----:B------:R-:W4:Y:S04]  /*a9d0*/  LDL R9, [R1+0x188] ;  /* 0x0001880001097983 */ /* 0x000f280000100800 */
[----:B------:R-:W4:Y:S01]  /*a9e0*/  LDL R22, [R1+0x4c] ;  /* 0x00004c0001167983 */ /* 0x000f220000100800 */
[----:B------:R-:W-:Y:S01]  /*a9f0*/  IMAD.MOV.U32 R15, RZ, RZ, 0x368 ;  /* 0x00000368ff0f7424 */ /* 0x000fe200078e00ff */
[----:B------:R-:W-:-:S02]  /*aa00*/  ISETP.GT.AND P3, PT, R5, 0x1, PT ;  /* 0x000000010500780c */ /* 0x000fc40003f64270 */
[----:B------:R-:W4:Y:S01]  /*aa10*/  LDL R103, [R1+0x184] ;  /* 0x0001840001677983 */ /* 0x000f220000100800 */
[----:B------:R-:W-:Y:S02]  /*aa20*/  ISETP.NE.U32.AND P0, PT, RZ, c[0x0][0x500], PT ;  /* 0x00014000ff007a0c */ /* 0x000fe40003f05070 */
[----:B------:R-:W-:Y:S02]  /*aa30*/  SEL R15, R15, 0x328, P3 ;  /* 0x000003280f0f7807 */ /* 0x000fe40001800000 */
[----:B------:R-:W-:Y:S02]  /*aa40*/  ISETP.NE.AND.EX P0, PT, RZ, c[0x0][0x504], PT, P0 ;  /* 0x00014100ff007a0c */ /* 0x000fe40003f05300 */
[----:B------:R-:W1:Y:S08]  /*aa50*/  LDC.64 R4, c[0x0][R15+0x170] ;  /* 0x00005c000f047b82 */ /* 0x000e700000000a00 */
[----:B------:R-:W1:Y:S08]  /*aa60*/  LDC.64 R12, c[0x0][R15+0x168] ;  /* 0x00005a000f0c7b82 */ /* 0x000e700000000a00 */
[----:B------:R-:W1:Y:S01]  /*aa70*/  LDC.64 R16, c[0x0][R15+0x178] ;  /* 0x00005e000f107b82 */ /* 0x000e620000000a00 */
[----:B--2---:R-:W-:-:S02]  /*aa80*/  SEL R8, R6, RZ, !P0 ;  /* 0x000000ff06087207 */ /* 0x004fc40004000000 */
[----:B---3--:R-:W-:Y:S02]  /*aa90*/  LOP3.LUT R10, R3, 0xffff, RZ, 0xc0, !PT ;  /* 0x0000ffff030a7812 */ /* 0x008fe400078ec0ff */
[----:B----4-:R-:W-:Y:S01]  /*aaa0*/  SEL R3, R2, RZ, !P0 ;  /* 0x000000ff02037207 */ /* 0x010fe20004000000 */
[----:B-1----:R-:W-:Y:S02]  /*aab0*/  IMAD R2, R5, R8, RZ ;  /* 0x0000000805027224 */ /* 0x002fe400078e02ff */
[----:B------:R-:W-:Y:S02]  /*aac0*/  IMAD R6, R13, R10, RZ ;  /* 0x0000000a0d067224 */ /* 0x000fe400078e02ff */
[C---:B------:R-:W-:Y:S02]  /*aad0*/  IMAD R7, R4.reuse, R3, R2 ;  /* 0x0000000304077224 */ /* 0x040fe400078e0202 */
[----:B------:R-:W-:-:S04]  /*aae0*/  IMAD.WIDE.U32 R2, R4, R8, RZ ;  /* 0x0000000804027225 */ /* 0x000fc800078e00ff */
[----:B------:R-:W-:-:S04]  /*aaf0*/  IMAD.WIDE.U32 R4, R12, R10, RZ ;  /* 0x0000000a0c047225 */ /* 0x000fc800078e00ff */
[----:B------:R-:W-:Y:S01]  /*ab00*/  IMAD.IADD R3, R3, 0x1, R7 ;  /* 0x0000000103037824 */ /* 0x000fe200078e0207 */
[----:B-----5:R-:W-:Y:S01]  /*ab10*/  IADD3 R12, P1, P0, R2, R4, R0 ;  /* 0x00000004020c7210 */ /* 0x020fe2000783e000 */
[----:B------:R-:W-:Y:S02]  /*ab20*/  IMAD.MOV.U32 R2, RZ, RZ, c[0x0][0x4e8] ;  /* 0x00013a00ff027624 */ /* 0x000fe400078e00ff */
[----:B------:R-:W-:Y:S02]  /*ab30*/  IMAD.IADD R6, R5, 0x1, R6 ;  /* 0x0000000105067824 */ /* 0x000fe400078e0206 */
[----:B------:R-:W-:Y:S01]  /*ab40*/  IMAD R9, R22, 0x80, R9 ;  /* 0x0000008016097824 */ /* 0x000fe200078e0209 */
[----:B------:R-:W-:Y:S02]  /*ab50*/  ISETP.NE.AND P2, PT, R2, 0x1, PT ;  /* 0x000000010200780c */ /* 0x000fe40003f45270 */
[----:B------:R-:W-:Y:S02]  /*ab60*/  SEL R2, R11, RZ, P3 ;  /* 0x000000ff0b027207 */ /* 0x000fe40001800000 */
[----:B------:R-:W-:-:S03]  /*ab70*/  SHF.R.S32.HI R11, RZ, 0x1f, R0 ;  /* 0x0000001fff0b7819 */ /* 0x000fc60000011400 */
[-C--:B------:R-:W-:Y:S02]  /*ab80*/  IMAD R7, R17, R2.reuse, RZ ;  /* 0x0000000211077224 */ /* 0x080fe400078e02ff */
[----:B------:R-:W-:Y:S02]  /*ab90*/  IMAD.WIDE.U32 R4, R16, R2, RZ ;  /* 0x0000000210047225 */ /* 0x000fe400078e00ff */
[----:B------:R-:W1:Y:S01]  /*aba0*/  LDC.64 R16, c[0x0][R15+0x160] ;  /* 0x000058000f107b82 */ /* 0x000e620000000a00 */
[----:B------:R-:W-:Y:S01]  /*abb0*/  IADD3.X R6, R3, R6, R11, P1, P0 ;  /* 0x0000000603067210 */ /* 0x000fe20000fe040b */
[----:B------:R-:W-:-:S04]  /*abc0*/  @P2 IMAD.HI.U32 R3, R9, c[0x0][0x4ec], RZ ;  /* 0x00013b0009032a27 */ /* 0x000fc800078e00ff */
[----:B------:R-:W-:Y:S01]  /*abd0*/  IMAD.MOV.U32 R2, RZ, RZ, R9 ;  /* 0x000000ffff027224 */ /* 0x000fe200078e0009 */
[----:B------:R-:W-:Y:S01]  /*abe0*/  @P2 SHF.R.U32.HI R2, RZ, c[0x0][0x4f0], R3 ;  /* 0x00013c00ff022a19 */ /* 0x000fe20000011603 */
[----:B------:R-:W2:Y:S03]  /*abf0*/  S2R R13, SR_TID.X ;  /* 0x00000000000d7919 */ /* 0x000ea60000002100 */
[----:B------:R-:W-:Y:S02]  /*ac00*/  IADD3 R4, P1, P0, R2, R12, R4 ;  /* 0x0000000c02047210 */ /* 0x000fe4000783e004 */
[--C-:B------:R-:W-:Y:S01]  /*ac10*/  SHF.R.S32.HI R3, RZ, 0x1f, R2.reuse ;  /* 0x0000001fff037819 */ /* 0x100fe20000011402 */
[----:B------:R-:W-:Y:S02]  /*ac20*/  IMAD.MOV R2, RZ, RZ, -R2 ;  /* 0x000000ffff027224 */ /* 0x000fe400078e0a02 */
[----:B------:R-:W-:-:S02]  /*ac30*/  IMAD.IADD R5, R5, 0x1, R7 ;  /* 0x0000000105057824 */ /* 0x000fc400078e0207 */
[----:B------:R-:W-:-:S03]  /*ac40*/  IMAD R2, R2, c[0x0][0x4e8], R9 ;  /* 0x00013a0002027a24 */ /* 0x000fc600078e0209 */
[----:B------:R-:W-:Y:S02]  /*ac50*/  IADD3.X R5, R3, R6, R5, P1, P0 ;  /* 0x0000000603057210 */ /* 0x000fe40000fe0405 */
[----:B------:R-:W-:Y:S02]  /*ac60*/  SHF.R.S32.HI R6, RZ, 0x1f, R2 ;  /* 0x0000001fff067819 */ /* 0x000fe40000011402 */
[----:B--2---:R-:W-:Y:S01]  /*ac70*/  SHF.R.S32.HI R23, RZ, 0x1f, R13 ;  /* 0x0000001fff177819 */ /* 0x004fe2000001140d */
[----:B-1----:R-:W-:-:S04]  /*ac80*/  IMAD R3, R17, R2, RZ ;  /* 0x0000000211037224 */ /* 0x002fc800078e02ff */
[C---:B------:R-:W-:Y:S02]  /*ac90*/  IMAD R6, R16.reuse, R6, R3 ;  /* 0x0000000610067224 */ /* 0x040fe400078e0203 */
[----:B------:R-:W-:-:S04]  /*aca0*/  IMAD.WIDE.U32 R2, R16, R2, R4 ;  /* 0x0000000210027225 */ /* 0x000fc800078e0004 */
[----:B------:R-:W-:Y:S02]  /*acb0*/  IMAD.MOV.U32 R4, RZ, RZ, c[0x0][0x4a8] ;  /* 0x00012a00ff047624 */ /* 0x000fe400078e00ff */
[----:B------:R-:W-:-:S03]  /*acc0*/  IMAD.MOV.U32 R5, RZ, RZ, c[0x0][0x4ac] ;  /* 0x00012b00ff057624 */ /* 0x000fc600078e00ff */
[----:B------:R-:W-:Y:S01]  /*acd0*/  SEL R4, R4, c[0x0][0x450], P3 ;  /* 0x0001140004047a07 */ /* 0x000fe20001800000 */
[----:B------:R-:W-:Y:S01]  /*ace0*/  IMAD.IADD R3, R3, 0x1, R6 ;  /* 0x0000000103037824 */ /* 0x000fe200078e0206 */
[----:B------:R-:W-:Y:S02]  /*acf0*/  SEL R5, R5, c[0x0][0x454], P3 ;  /* 0x0001150005057a07 */ /* 0x000fe40001800000 */
[C---:B------:R-:W-:Y:S02]  /*ad00*/  LEA R4, P0, R2.reuse, R4, 0x2 ;  /* 0x0000000402047211 */ /* 0x040fe400078010ff */
[----:B------:R-:W-:Y:S02]  /*ad10*/  LEA.HI R23, R23, R13, RZ, 0x5 ;  /* 0x0000000d17177211 */ /* 0x000fe400078f28ff */
[----:B------:R-:W-:Y:S02]  /*ad20*/  LEA.HI.X R2, R2, R5, R3, 0x2, P0 ;  /* 0x0000000502027211 */ /* 0x000fe400000f1403 */
[----:B------:R-:W-:Y:S01]  /*ad30*/  LOP3.LUT R23, R23, 0xffffffe0, RZ, 0xc0, !PT ;  /* 0xffffffe017177812 */ /* 0x000fe200078ec0ff */
[----:B------:R-:W-:Y:S04]  /*ad40*/  SHFL.IDX PT, R6, R4, RZ, 0x1c1f ;  /* 0x001c1fff04067589 */ /* 0x000fe800000e0000 */
[----:B------:R-:W1:Y:S01]  /*ad50*/  SHFL.IDX PT, R7, R2, RZ, 0x1c1f ;  /* 0x001c1fff02077589 */ /* 0x000e6200000e0000 */
[----:B------:R-:W-:-:S03]  /*ad60*/  IMAD.IADD R23, R13, 0x1, -R23 ;  /* 0x000000010d177824 */ /* 0x000fc600078e0a17 */
[----:B------:R-:W-:Y:S04]  /*ad70*/  SHFL.IDX PT, R4, R4, 0x1, 0x1c1f ;  /* 0x003c1f0004047f89 */ /* 0x000fe800000e0000 */
[----:B------:R2:W3:Y:S01]  /*ad80*/  SHFL.IDX PT, R5, R2, 0x1, 0x1c1f ;  /* 0x003c1f0002057f89 */ /* 0x0004e200000e0000 */
[----:B------:R-:W-:Y:S01]  /*ad90*/  IMAD R13, R14, c[0x0][0x4e8], RZ ;  /* 0x00013a000e0d7a24 */ /* 0x000fe200078e02ff */
[----:B------:R-:W-:Y:S01]  /*ada0*/  LOP3.LUT P0, RZ, R23, 0x3, RZ, 0xc0, !PT ;  /* 0x0000000317ff7812 */ /* 0x000fe2000780c0ff */
[----:B--2---:R-:W-:-:S05]  /*adb0*/  IMAD R2, R22, 0x80, R103 ;  /* 0x0000008016027824 */ /* 0x004fca00078e0267 */
[C---:B------:R-:W-:Y:S02]  /*adc0*/  IADD3 R3, R2.reuse, 0x8, RZ ;  /* 0x0000000802037810 */ /* 0x040fe40007ffe0ff */
[-C--:B------:R-:W-:Y:S02]  /*add0*/  ISETP.GE.OR P1, PT, R2, R13.reuse, P0 ;  /* 0x0000000d0200720c */ /* 0x080fe40000726670 */
[----:B------:R-:W-:-:S11]  /*ade0*/  ISETP.GE.OR P0, PT, R3, R13, P0 ;  /* 0x0000000d0300720c */ /* 0x000fd60000706670 */
[----:B-1----:R1:W-:Y:S01]  /*adf0*/  @!P1 ST.E [R6.64], R18 ;  /* 0x0000001206009985 */ /* 0x0023e2000c101906 */
[----:B------:R-:W-:-:S03]  /*ae00*/  ISETP.GE.AND P1, PT, R2, R13, PT ;  /* 0x0000000d0200720c */ /* 0x000fc60003f26270 */
[----:B---3--:R1:W-:Y:S01]  /*ae10*/  @!P0 ST.E [R4.64], R19 ;  /* 0x0000001304008985 */ /* 0x0083e2000c101906 */
[----:B------:R-:W-:Y:S01]  /*ae20*/  ISETP.GE.AND P0, PT, R3, R13, PT ;  /* 0x0000000d0300720c */ /* 0x000fe20003f06270 */
[----:B------:R-:W-:Y:S05]  /*ae30*/  @P3 BRA `(.L_x_62) ;  /* 0x00000c5000003947 */ /* 0x000fea0003800000 */
[----:B------:R-:W2:Y:S01]  /*ae40*/  S2R R106, SR_TID.X ;  /* 0x00000000006a7919 */ /* 0x000ea20000002100 */
[----:B------:R-:W-:Y:S01]  /*ae50*/  IMAD R11, R11, c[0x0][0x3a0], RZ ;  /* 0x0000e8000b0b7a24 */ /* 0x000fe200078e02ff */
[----:B-1----:R-:W-:Y:S01]  /*ae60*/  SHF.R.S32.HI R5, RZ, 0x1f, R8 ;  /* 0x0000001fff057819 */ /* 0x002fe20000011408 */
[C---:B------:R-:W-:Y:S01]  /*ae70*/  IMAD.WIDE.U32 R2, R0.reuse, c[0x0][0x3a0], RZ ;  /* 0x0000e80000027a25 */ /* 0x040fe200078e00ff */
[----:B------:R1:W3:Y:S03]  /*ae80*/  LDS.128 R28, [R248+0x80] ;  /* 0x00008000f81c7984 */ /* 0x0002e60000000c00 */
[----:B------:R-:W-:Y:S01]  /*ae90*/  IMAD R0, R0, c[0x0][0x3a4], R11 ;  /* 0x0000e90000007a24 */ /* 0x000fe200078e020b */
[----:B------:R1:W4:Y:S01]  /*aea0*/  LDS.128 R44, [R248+0x1080] ;  /* 0x00108000f82c7984 */ /* 0x0003220000000c00 */
[----:B------:R-:W-:-:S03]  /*aeb0*/  IMAD R5, R5, c[0x0][0x3f0], RZ ;  /* 0x0000fc0005057a24 */ /* 0x000fc600078e02ff */
[----:B------:R-:W-:Y:S01]  /*aec0*/  IADD3 R3, R3, R0, RZ ;  /* 0x0000000003037210 */ /* 0x000fe20007ffe0ff */
[----:B------:R1:W1:Y:S01]  /*aed0*/  LDS.128 R60, [R248+0x2080] ;  /* 0x00208000f83c7984 */ /* 0x0002620000000c00 */
[----:B------:R-:W-:-:S03]  /*aee0*/  IMAD R7, R8, c[0x0][0x3f4], R5 ;  /* 0x0000fd0008077a24 */ /* 0x000fc600078e0205 */
[----:B------:R1:W1:Y:S01]  /*aef0*/  LDS.128 R72, [R248+0x3080] ;  /* 0x00308000f8487984 */ /* 0x0002620000000c00 */
[----:B------:R-:W-:-:S03]  /*af00*/  IMAD.WIDE.U32 R2, R10, c[0x0][0x3e8], R2 ;  /* 0x0000fa000a027a25 */ /* 0x000fc600078e0002 */
[----:B------:R1:W1:Y:S01]  /*af10*/  LDS.128 R24, [R248+0x4080] ;  /* 0x00408000f8187984 */ /* 0x0002620000000c00 */
[----:B------:R-:W-:Y:S01]  /*af20*/  IMAD R3, R10, c[0x0][0x3ec], R3 ;  /* 0x0000fb000a037a24 */ /* 0x000fe200078e0203 */
[--C-:B--2---:R-:W-:Y:S02]  /*af30*/  SHF.R.S32.HI R23, RZ, 0x1f, R106.reuse ;  /* 0x0000001fff177819 */ /* 0x104fe4000001146a */
[----:B------:R2:W1:Y:S01]  /*af40*/  LDS.128 R40, [R248+0x5080] ;  /* 0x00508000f8287984 */ /* 0x0004620000000c00 */
[----:B------:R-:W-:Y:S01]  /*af50*/  SHF.R.S32.HI R103, RZ, 0x1f, R106 ;  /* 0x0000001fff677819 */ /* 0x000fe2000001146a */
[----:B------:R-:W-:Y:S01]  /*af60*/  IMAD.WIDE.U32 R2, R8, c[0x0][0x3f0], R2 ;  /* 0x0000fc0008027a25 */ /* 0x000fe200078e0002 */
[-C--:B------:R-:W-:Y:S01]  /*af70*/  LEA.HI R23, R23, R106.reuse, RZ, 0x3 ;  /* 0x0000006a17177211 */ /* 0x080fe200078f18ff */
[----:B------:R2:W1:Y:S01]  /*af80*/  LDS.128 R56, [R248+0x6080] ;  /* 0x00608000f8387984 */ /* 0x0004620000000c00 */
[----:B------:R-:W-:Y:S01]  /*af90*/  LEA.HI R103, R103, R106, RZ, 0x3 ;  /* 0x0000006a67677211 */ /* 0x000fe200078f18ff */
[----:B------:R-:W-:Y:S01]  /*afa0*/  IMAD.IADD R3, R3, 0x1, R7 ;  /* 0x0000000103037824 */ /* 0x000fe200078e0207 */
[----:B------:R-:W-:Y:S01]  /*afb0*/  LOP3.LUT R23, R23, 0xfffffff8, RZ, 0xc0, !PT ;  /* 0xfffffff817177812 */ /* 0x000fe200078ec0ff */
[----:B------:R2:W1:Y:S01]  /*afc0*/  LDS.128 R68, [R248+0x7080] ;  /* 0x00708000f8447984 */ /* 0x0004620000000c00 */
[----:B------:R-:W-:-:S02]  /*afd0*/  SHF.R.S32.HI R103, RZ, 0x3, R103 ;  /* 0x00000003ff677819 */ /* 0x000fc40000011467 */
[----:B------:R-:W-:Y:S01]  /*afe0*/  IADD3 R23, -R23, R106, RZ ;  /* 0x0000006a17177210 */ /* 0x000fe20007ffe1ff */
[----:B------:R2:W1:Y:S03]  /*aff0*/  LDS.128 R36, [R248+0x9080] ;  /* 0x00908000f8247984 */ /* 0x0004660000000c00 */
[----:B------:R-:W-:Y:S01]  /*b000*/  LEA R4, R23, R103, 0x5 ;  /* 0x0000006717047211 */ /* 0x000fe200078e28ff */
[----:B------:R2:W1:Y:S04]  /*b010*/  LDS.128 R52, [R248+0xa080] ;  /* 0x00a08000f8347984 */ /* 0x0004680000000c00 */
[----:B------:R-:W-:Y:S01]  /*b020*/  IMAD R4, R22, 0x80, R4 ;  /* 0x0000008016047824 */ /* 0x000fe200078e0204 */
[----:B------:R2:W1:Y:S03]  /*b030*/  LDS.128 R64, [R248+0xb080] ;  /* 0x00b08000f8407984 */ /* 0x0004660000000c00 */
[----:B------:R-:W-:Y:S01]  /*b040*/  @P2 IMAD.HI.U32 R6, R4, c[0x0][0x4ec], RZ ;  /* 0x00013b0004062a27 */ /* 0x000fe200078e00ff */
[----:B------:R2:W1:Y:S01]  /*b050*/  LDS.128 R20, [R248+0x8080] ;  /* 0x00808000f8147984 */ /* 0x0004620000000c00 */
[----:B------:R-:W-:-:S03]  /*b060*/  MOV R0, R4 ;  /* 0x0000000400007202 */ /* 0x000fc60000000f00 */
[----:B------:R2:W1:Y:S01]  /*b070*/  LDS.128 R16, [R248+0xc080] ;  /* 0x00c08000f8107984 */ /* 0x0004620000000c00 */
[----:B------:R-:W-:-:S03]  /*b080*/  @P2 SHF.R.U32.HI R0, RZ, c[0x0][0x4f0], R6 ;  /* 0x00013c00ff002a19 */ /* 0x000fc60000011606 */
[----:B------:R2:W1:Y:S01]  /*b090*/  LDS.128 R32, [R248+0xd080] ;  /* 0x00d08000f8207984 */ /* 0x0004620000000c00 */
[----:B------:R-:W-:Y:S01]  /*b0a0*/  SHF.R.S32.HI R6, RZ, 0x1f, R0 ;  /* 0x0000001fff067819 */ /* 0x000fe20000011400 */
[C---:B------:R-:W-:Y:S01]  /*b0b0*/  IMAD.WIDE.U32 R2, R0.reuse, c[0x0][0x3e0], R2 ;  /* 0x0000f80000027a25 */ /* 0x040fe200078e0002 */
[----:B------:R-:W-:Y:S01]  /*b0c0*/  IADD3 R5, -R0, RZ, RZ ;  /* 0x000000ff00057210 */ /* 0x000fe20007ffe1ff */
[----:B------:R2:W1:Y:S02]  /*b0d0*/  LDS.128 R48, [R248+0xe080] ;  /* 0x00e08000f8307984 */ /* 0x0004640000000c00 */
[----:B------:R-:W-:Y:S02]  /*b0e0*/  IMAD R6, R6, c[0x0][0x3e0], RZ ;  /* 0x0000f80006067a24 */ /* 0x000fe400078e02ff */
[----:B------:R2:W1:Y:S01]  /*b0f0*/  LDS.128 R76, [R248+0xf080] ;  /* 0x00f08000f84c7984 */ /* 0x0004620000000c00 */
[----:B------:R-:W-:Y:S02]  /*b100*/  IMAD R4, R5, c[0x0][0x4e8], R4 ;  /* 0x00013a0005047a24 */ /* 0x000fe400078e0204 */
[----:B------:R-:W-:-:S03]  /*b110*/  IMAD R5, R0, c[0x0][0x3e4], R6 ;  /* 0x0000f90000057a24 */ /* 0x000fc600078e0206 */
[----:B------:R-:W-:Y:S02]  /*b120*/  SHF.R.S32.HI R0, RZ, 0x1f, R4 ;  /* 0x0000001fff007819 */ /* 0x000fe40000011404 */
[----:B------:R-:W-:-:S03]  /*b130*/  IADD3 R3, R3, R5, RZ ;  /* 0x0000000503037210 */ /* 0x000fc60007ffe0ff */
[----:B------:R-:W-:Y:S02]  /*b140*/  IMAD R0, R0, c[0x0][0x3d8], RZ ;  /* 0x0000f60000007a24 */ /* 0x000fe400078e02ff */
[----:B------:R-:W-:-:S04]  /*b150*/  IMAD.WIDE.U32 R2, R4, c[0x0][0x3d8], R2 ;  /* 0x0000f60004027a25 */ /* 0x000fc800078e0002 */
[----:B------:R-:W-:Y:S01]  /*b160*/  IMAD R0, R4, c[0x0][0x3dc], R0 ;  /* 0x0000f70004007a24 */ /* 0x000fe200078e0200 */
[----:B------:R-:W-:-:S04]  /*b170*/  LEA R14, P0, R2, c[0x0][0x380], 0x1 ;  /* 0x0000e000020e7a11 */ /* 0x000fc800078008ff */
[----:B------:R-:W-:-:S04]  /*b180*/  IADD3 R0, R3, R0, RZ ;  /* 0x0000000003007210 */ /* 0x000fc80007ffe0ff */
[----:B------:R-:W-:Y:S01]  /*b190*/  LEA.HI.X R5, R2, c[0x0][0x384], R0, 0x1, P0 ;  /* 0x0000e10002057a11 */ /* 0x000fe200000f0c00 */
[----:B------:R-:W-:Y:S05]  /*b1a0*/  BRA.DIV ~URZ, `(.L_x_63) ;  /* 0x00004d427f007947 */ /* 0x000fea000b800000 */
[----:B--234-:R2:W3:Y:S02]  /*b1b0*/  SHFL.IDX PT, R4, R5, RZ, 0x181f ;  /* 0x00181fff05047589 */ /* 0x01c4e400000e0000 */
.L_x_133:
[----:B------:R-:W-:Y:S05]  /*b1c0*/  BRA.DIV ~URZ, `(.L_x_64) ;  /* 0x00004d927f007947 */ /* 0x000fea000b800000 */
[----:B------:R4:W2:Y:S02]  /*b1d0*/  SHFL.IDX PT, R0, R14, RZ, 0x181f ;  /* 0x00181fff0e007589 */ /* 0x0008a400000e0000 */
.L_x_134:
[----:B------:R-:W5:Y:S02]  /*b1e0*/  S2R R2, SR_TID.X ;  /* 0x0000000000027919 */ /* 0x000f640000002100 */
[----:B-----5:R-:W-:-:S04]  /*b1f0*/  SHF.R.S32.HI R3, RZ, 0x1f, R2 ;  /* 0x0000001fff037819 */ /* 0x020fc80000011402 */
[----:B------:R-:W-:Y:S02]  /*b200*/  LEA.HI R3, R3, R2, RZ, 0x3 ;  /* 0x0000000203037211 */ /* 0x000fe400078f18ff */
[----:B------:R-:W5:Y:S02]  /*b210*/  LDL.LU R2, [R1+0x4c] ;  /* 0x00004c0001027983 */ /* 0x000f640000300800 */
[----:B------:R-:W-:Y:S01]  /*b220*/  SHF.R.S32.HI R3, RZ, 0x3, R3 ;  /* 0x00000003ff037819 */ /* 0x000fe20000011403 */
[----:B------:R-:W-:Y:S04]  /*b230*/  BSSY B0, `(.L_x_65) ;  /* 0x000001e000007945 */ /* 0x000fe80003800000 */
[----:B-----5:R-:W-:-:S05]  /*b240*/  IMAD R12, R2, 0x80, R3 ;  /* 0x00000080020c7824 */ /* 0x020fca00078e0203 */
[----:B------:R-:W-:-:S13]  /*b250*/  ISETP.GE.AND P0, PT, R12, R13, PT ;  /* 0x0000000d0c00720c */ /* 0x000fda0003f06270 */
[----:B------:R-:W-:Y:S05]  /*b260*/  @P0 BRA `(.L_x_66) ;  /* 0x000001a000000947 */ /* 0x000fea0003800000 */
[C---:B------:R-:W-:Y:S02]  /*b270*/  IADD3 R83, R249.reuse, 0x40, RZ ;  /* 0x00000040f9537810 */ /* 0x040fe40007ffe0ff */
[C---:B------:R-:W-:Y:S02]  /*b280*/  IADD3 R81, R249.reuse, 0x80, RZ ;  /* 0x00000080f9517810 */ /* 0x040fe40007ffe0ff */
[C---:B------:R-:W-:Y:S02]  /*b290*/  ISETP.GE.AND P6, PT, R249.reuse, c[0x0][0x3c8], PT ;  /* 0x0000f200f9007a0c */ /* 0x040fe40003fc6270 */
[----:B------:R-:W-:Y:S02]  /*b2a0*/  IADD3 R15, R249, 0xc0, RZ ;  /* 0x000000c0f90f7810 */ /* 0x000fe40007ffe0ff */
[----:B------:R-:W-:Y:S02]  /*b2b0*/  ISETP.GE.AND P5, PT, R83, c[0x0][0x3c8], PT ;  /* 0x0000f20053007a0c */ /* 0x000fe40003fa6270 */
[----:B------:R-:W-:-:S02]  /*b2c0*/  ISETP.GE.AND P4, PT, R81, c[0x0][0x3c8], PT ;  /* 0x0000f20051007a0c */ /* 0x000fc40003f86270 */
[----:B------:R-:W-:Y:S02]  /*b2d0*/  ISETP.GE.AND P3, PT, R15, c[0x0][0x3c8], PT ;  /* 0x0000f2000f007a0c */ /* 0x000fe40003f66270 */
[C---:B------:R-:W-:Y:S02]  /*b2e0*/  IADD3 R84, R249.reuse, 0x40, RZ ;  /* 0x00000040f9547810 */ /* 0x040fe40007ffe0ff */
[----:B------:R-:W-:Y:S02]  /*b2f0*/  SHF.R.S32.HI R2, RZ, 0x1f, R249 ;  /* 0x0000001fff027819 */ /* 0x000fe400000114f9 */
[C---:B--2---:R-:W-:Y:S02]  /*b300*/  @!P6 LEA R10, P0, R249.reuse, R0, 0x1 ;  /* 0x00000000f90ae211 */ /* 0x044fe400078008ff */
[C---:B------:R-:W-:Y:S02]  /*b310*/  IADD3 R82, R249.reuse, 0x80, RZ ;  /* 0x00000080f9527810 */ /* 0x040fe40007ffe0ff */
[----:B------:R-:W-:-:S02]  /*b320*/  IADD3 R80, R249, 0xc0, RZ ;  /* 0x000000c0f9507810 */ /* 0x000fc40007ffe0ff */
[-C--:B------:R-:W-:Y:S02]  /*b330*/  @!P5 LEA R8, P2, R83, R0.reuse, 0x1 ;  /* 0x000000005308d211 */ /* 0x080fe400078408ff */
[----:B------:R-:W-:Y:S02]  /*b340*/  SHF.R.S32.HI R84, RZ, 0x1f, R84 ;  /* 0x0000001fff547819 */ /* 0x000fe40000011454 */
[----:B------:R-:W-:Y:S02]  /*b350*/  @!P4 LEA R6, P1, R81, R0, 0x1 ;  /* 0x000000005106c211 */ /* 0x000fe400078208ff */
[----:B---3--:R-:W-:Y:S02]  /*b360*/  @!P6 LEA.HI.X R11, R249, R4, R2, 0x1, P0 ;  /* 0x00000004f90be211 */ /* 0x008fe400000f0c02 */
[----:B------:R-:W-:Y:S02]  /*b370*/  SHF.R.S32.HI R82, RZ, 0x1f, R82 ;  /* 0x0000001fff527819 */ /* 0x000fe40000011452 */
[----:B------:R-:W-:Y:S01]  /*b380*/  SHF.R.S32.HI R80, RZ, 0x1f, R80 ;  /* 0x0000001fff507819 */ /* 0x000fe20000011450 */
[----:B------:R2:W-:Y:S01]  /*b390*/  @!P6 ST.E.128 [R10.64], R28 ;  /* 0x0000001c0a00e985 */ /* 0x0005e2000c101d06 */
[----:B------:R-:W-:-:S02]  /*b3a0*/  @!P3 LEA R2, P0, R15, R0, 0x1 ;  /* 0x000000000f02b211 */ /* 0x000fc400078008ff */
[-C--:B------:R-:W-:Y:S02]  /*b3b0*/  @!P5 LEA.HI.X R9, R83, R4.reuse, R84, 0x1, P2 ;  /* 0x000000045309d211 */ /* 0x080fe400010f0c54 */
[-C--:B------:R-:W-:Y:S02]  /*b3c0*/  @!P4 LEA.HI.X R7, R81, R4.reuse, R82, 0x1, P1 ;  /* 0x000000045107c211 */ /* 0x080fe400008f0c52 */
[----:B------:R-:W-:Y:S01]  /*b3d0*/  @!P3 LEA.HI.X R3, R15, R4, R80, 0x1, P0 ;  /* 0x000000040f03b211 */ /* 0x000fe200000f0c50 */
[----:B-1----:R2:W-:Y:S04]  /*b3e0*/  @!P5 ST.E.128 [R8.64], R24 ;  /* 0x000000180800d985 */ /* 0x0025e8000c101d06 */
[----:B------:R2:W-:Y:S04]  /*b3f0*/  @!P4 ST.E.128 [R6.64], R20 ;  /* 0x000000140600c985 */ /* 0x0005e8000c101d06 */
[----:B------:R2:W-:Y:S02]  /*b400*/  @!P3 ST.E.128 [R2.64], R16 ;  /* 0x000000100200b985 */ /* 0x0005e4000c101d06 */
.L_x_66:
[----:B------:R-:W-:Y:S05]  /*b410*/  BSYNC B0 ;  /* 0x0000000000007941 */ /* 0x000fea0003800000 */
.L_x_65:
[----:B------:R-:W-:Y:S05]  /*b420*/  BRA.DIV ~URZ, `(.L_x_67) ;  /* 0x00004b927f007947 */ /* 0x000fea000b800000 */
[----:B---3--:R3:W4:Y:S04]  /*b430*/  SHFL.IDX PT, R4, R5, 0x1, 0x181f ;  /* 0x00381f0005047f89 */ /* 0x00872800000e0000 */
[----:B--2---:R3:W2:Y:S02]  /*b440*/  SHFL.IDX PT, R0, R14, 0x1, 0x181f ;  /* 0x00381f000e007f89 */ /* 0x0046a400000e0000 */
.L_x_135:
[----:B------:R-:W-:Y:S01]  /*b450*/  IADD3 R2, R12, 0x20, RZ ;  /* 0x000000200c027810 */ /* 0x000fe20007ffe0ff */
[----:B------:R-:W-:Y:S03]  /*b460*/  BSSY B0, `(.L_x_68) ;  /* 0x000001d000007945 */ /* 0x000fe60003800000 */
[----:B------:R-:W-:-:S13]  /*b470*/  ISETP.GE.AND P0, PT, R2, R13, PT ;  /* 0x0000000d0200720c */ /* 0x000fda0003f06270 */
[----:B------:R-:W-:Y:S05]  /*b480*/  @P0 BRA `(.L_x_69) ;  /* 0x000001a000000947 */ /* 0x000fea0003800000 */
[C---:B-1----:R-:W-:Y:S02]  /*b490*/  IADD3 R19, R249.reuse, 0x40, RZ ;  /* 0x00000040f9137810 */ /* 0x042fe40007ffe0ff */
        /* <DEDUP_REMOVED lines=14> */
[----:B----4-:R-:W-:Y:S02]  /*b580*/  @!P3 LEA.HI.X R11, R249, R4, R3, 0x1, P4 ;  /* 0x00000004f90bb211 */ /* 0x010fe400020f0c03 */
[----:B------:R-:W-:Y:S02]  /*b590*/  SHF.R.S32.HI R18, RZ, 0x1f, R18 ;  /* 0x0000001fff127819 */ /* 0x000fe40000011412 */
[----:B------:R-:W-:Y:S01]  /*b5a0*/  SHF.R.S32.HI R16, RZ, 0x1f, R16 ;  /* 0x0000001fff107819 */ /* 0x000fe20000011410 */
[----:B------:R1:W-:Y:S01]  /*b5b0*/  @!P3 ST.E.128 [R10.64], R44 ;  /* 0x0000002c0a00b985 */ /* 0x0003e2000c101d06 */
[----:B------:R-:W-:-:S02]  /*b5c0*/  @!P0 LEA R2, P4, R15, R0, 0x1 ;  /* 0x000000000f028211 */ /* 0x000fc400078808ff */
[-C--:B------:R-:W-:Y:S02]  /*b5d0*/  @!P2 LEA.HI.X R9, R19, R4.reuse, R20, 0x1, P6 ;  /* 0x000000041309a211 */ /* 0x080fe400030f0c14 */
[-C--:B------:R-:W-:Y:S02]  /*b5e0*/  @!P1 LEA.HI.X R7, R17, R4.reuse, R18, 0x1, P5 ;  /* 0x0000000411079211 */ /* 0x080fe400028f0c12 */
[----:B------:R-:W-:Y:S01]  /*b5f0*/  @!P0 LEA.HI.X R3, R15, R4, R16, 0x1, P4 ;  /* 0x000000040f038211 */ /* 0x000fe200020f0c10 */
[----:B------:R1:W-:Y:S04]  /*b600*/  @!P2 ST.E.128 [R8.64], R40 ;  /* 0x000000280800a985 */ /* 0x0003e8000c101d06 */
[----:B------:R1:W-:Y:S04]  /*b610*/  @!P1 ST.E.128 [R6.64], R36 ;  /* 0x0000002406009985 */ /* 0x0003e8000c101d06 */
[----:B------:R1:W-:Y:S02]  /*b620*/  @!P0 ST.E.128 [R2.64], R32 ;  /* 0x0000002002008985 */ /* 0x0003e4000c101d06 */
.L_x_69:
[----:B------:R-:W-:Y:S05]  /*b630*/  BSYNC B0 ;  /* 0x0000000000007941 */ /* 0x000fea0003800000 */
.L_x_68:
[----:B------:R-:W-:Y:S05]  /*b640*/  BRA.DIV ~URZ, `(.L_x_70) ;  /* 0x00004a327f007947 */ /* 0x000fea000b800000 */
[----:B----4-:R4:W3:Y:S02]  /*b650*/  SHFL.IDX PT, R4, R5, 0x2, 0x181f ;  /* 0x00581f0005047f89 */ /* 0x0108e400000e0000 */
.L_x_136:
[----:B------:R-:W-:Y:S05]  /*b660*/  BRA.DIV ~URZ, `(.L_x_71) ;  /* 0x00004a827f007947 */ /* 0x000fea000b800000 */
[----:B--2---:R2:W4:Y:S02]  /*b670*/  SHFL.IDX PT, R0, R14, 0x2, 0x181f ;  /* 0x00581f000e007f89 */ /* 0x00452400000e0000 */
.L_x_137:
[----:B-1----:R-:W-:Y:S01]  /*b680*/  IADD3 R2, R12, 0x40, RZ ;  /* 0x000000400c027810 */ /* 0x002fe20007ffe0ff */
[----:B------:R-:W-:Y:S03]  /*b690*/  BSSY B0, `(.L_x_72) ;  /* 0x000001d000007945 */ /* 0x000fe60003800000 */
        /* <DEDUP_REMOVED lines=11> */
[C---:B----4-:R-:W-:Y:S02]  /*b750*/  @!P3 LEA R10, P4, R249.reuse, R0, 0x1 ;  /* 0x00000000f90ab211 */ /* 0x050fe400078808ff */
        /* <DEDUP_REMOVED lines=16> */
.L_x_73:
[----:B------:R-:W-:Y:S05]  /*b860*/  BSYNC B0 ;  /* 0x0000000000007941 */ /* 0x000fea0003800000 */
.L_x_72:
[----:B------:R-:W-:Y:S05]  /*b870*/  BRA.DIV ~URZ, `(.L_x_74) ;  /* 0x000048d27f007947 */ /* 0x000fea000b800000 */
[----:B---3--:R3:W1:Y:S04]  /*b880*/  SHFL.IDX PT, R4, R5, 0x3, 0x181f ;  /* 0x00781f0005047f89 */ /* 0x00866800000e0000 */
[----:B----4-:R3:W4:Y:S02]  /*b890*/  SHFL.IDX PT, R0, R14, 0x3, 0x181f ;  /* 0x00781f000e007f89 */ /* 0x01072400000e0000 */
.L_x_138:
[----:B-1----:R-:W-:-:S04]  /*b8a0*/  IADD3 R2, R12, 0x60, RZ ;  /* 0x000000600c027810 */ /* 0x002fc80007ffe0ff */
[----:B------:R-:W-:-:S13]  /*b8b0*/  ISETP.GE.AND P0, PT, R2, R13, PT ;  /* 0x0000000d0200720c */ /* 0x000fda0003f06270 */
[----:B------:R-:W-:Y:S05]  /*b8c0*/  @P0 BRA `(.L_x_75) ;  /* 0x00002d4000000947 */ /* 0x000fea0003800000 */
[C---:B------:R-:W-:Y:S02]  /*b8d0*/  IADD3 R11, R249.reuse, 0x40, RZ ;  /* 0x00000040f90b7810 */ /* 0x040fe40007ffe0ff */
[C---:B---3--:R-:W-:Y:S02]  /*b8e0*/  IADD3 R5, R249.reuse, 0x80, RZ ;  /* 0x00000080f9057810 */ /* 0x048fe40007ffe0ff */
[----:B------:R-:W-:Y:S02]  /*b8f0*/  ISETP.GE.AND P2, PT, R249, c[0x0][0x3c8], PT ;  /* 0x0000f200f9007a0c */ /* 0x000fe40003f46270 */
[----:B------:R-:W-:Y:S02]  /*b900*/  ISETP.GE.AND P1, PT, R11, c[0x0][0x3c8], PT ;  /* 0x0000f2000b007a0c */ /* 0x000fe40003f26270 */
[----:B------:R-:W-:Y:S02]  /*b910*/  ISETP.GE.AND P0, PT, R5, c[0x0][0x3c8], PT ;  /* 0x0000f20005007a0c */ /* 0x000fe40003f06270 */
[----:B--2---:R-:W-:-:S02]  /*b920*/  IADD3 R14, R249, 0x40, RZ ;  /* 0x00000040f90e7810 */ /* 0x004fc40007ffe0ff */
[C---:B------:R-:W-:Y:S02]  /*b930*/  IADD3 R10, R249.reuse, 0x80, RZ ;  /* 0x00000080f90a7810 */ /* 0x040fe40007ffe0ff */
[----:B------:R-:W-:Y:S02]  /*b940*/  SHF.R.S32.HI R15, RZ, 0x1f, R249 ;  /* 0x0000001fff0f7819 */ /* 0x000fe400000114f9 */
[----:B------:R-:W-:Y:S02]  /*b950*/  SHF.R.S32.HI R14, RZ, 0x1f, R14 ;  /* 0x0000001fff0e7819 */ /* 0x000fe4000001140e */
[-C--:B----4-:R-:W-:Y:S02]  /*b960*/  @!P2 LEA R8, P5, R249, R0.reuse, 0x1 ;  /* 0x00000000f908a211 */ /* 0x090fe400078a08ff */
[----:B------:R-:W-:Y:S02]  /*b970*/  @!P1 LEA R6, P4, R11, R0, 0x1 ;  /* 0x000000000b069211 */ /* 0x000fe400078808ff */
[----:B------:R-:W-:-:S02]  /*b980*/  SHF.R.S32.HI R10, RZ, 0x1f, R10 ;  /* 0x0000001fff0a7819 */ /* 0x000fc4000001140a */
[----:B------:R-:W-:Y:S02]  /*b990*/  @!P0 LEA R2, P3, R5, R0, 0x1 ;  /* 0x0000000005028211 */ /* 0x000fe400078608ff */
[-C--:B------:R-:W-:Y:S02]  /*b9a0*/  @!P2 LEA.HI.X R9, R249, R4.reuse, R15, 0x1, P5 ;  /* 0x00000004f909a211 */ /* 0x080fe400028f0c0f */
[-C--:B------:R-:W-:Y:S02]  /*b9b0*/  @!P1 LEA.HI.X R7, R11, R4.reuse, R14, 0x1, P4 ;  /* 0x000000040b079211 */ /* 0x080fe400020f0c0e */
[----:B------:R-:W-:Y:S01]  /*b9c0*/  @!P0 LEA.HI.X R3, R5, R4, R10, 0x1, P3 ;  /* 0x0000000405038211 */ /* 0x000fe200018f0c0a */
[----:B------:R1:W-:Y:S01]  /*b9d0*/  @!P2 ST.E.128 [R8.64], R72 ;  /* 0x000000480800a985 */ /* 0x0003e2000c101d06 */
[----:B------:R-:W-:-:S03]  /*b9e0*/  IADD3 R5, R249, 0xc0, RZ ;  /* 0x000000c0f9057810 */ /* 0x000fc60007ffe0ff */
[----:B------:R1:W-:Y:S04]  /*b9f0*/  @!P1 ST.E.128 [R6.64], R68 ;  /* 0x0000004406009985 */ /* 0x0003e8000c101d06 */
[----:B------:R1:W-:Y:S01]  /*ba00*/  @!P0 ST.E.128 [R2.64], R64 ;  /* 0x0000004002008985 */ /* 0x0003e2000c101d06 */
[----:B------:R-:W-:-:S13]  /*ba10*/  ISETP.GE.AND P0, PT, R5, c[0x0][0x3c8], PT ;  /* 0x0000f20005007a0c */ /* 0x000fda0003f06270 */
[----:B------:R-:W-:Y:S05]  /*ba20*/  @P0 BRA `(.L_x_75) ;  /* 0x00002be000000947 */ /* 0x000fea0003800000 */
[----:B------:R-:W-:Y:S02]  /*ba30*/  IADD3 R10, R249, 0xc0, RZ ;  /* 0x000000c0f90a7810 */ /* 0x000fe40007ffe0ff */
[----:B-1----:R-:W-:Y:S02]  /*ba40*/  LEA R2, P0, R5, R0, 0x1 ;  /* 0x0000000005027211 */ /* 0x002fe400078008ff */
[----:B------:R-:W-:-:S04]  /*ba50*/  SHF.R.S32.HI R10, RZ, 0x1f, R10 ;  /* 0x0000001fff0a7819 */ /* 0x000fc8000001140a */
[----:B------:R-:W-:-:S05]  /*ba60*/  LEA.HI.X R3, R5, R4, R10, 0x1, P0 ;  /* 0x0000000405037211 */ /* 0x000fca00000f0c0a */
[----:B------:R1:W-:Y:S01]  /*ba70*/  ST.E.128 [R2.64], R76 ;  /* 0x0000004c02007985 */ /* 0x0003e2000c101d06 */
[----:B------:R-:W-:Y:S05]  /*ba80*/  BRA `(.L_x_75) ;  /* 0x00002b8000007947 */ /* 0x000fea0003800000 */
.L_x_62:
[----:B-1----:R-:W2:Y:S01]  /*ba90*/  LDL.LU R5, [R1+0x80] ;  /* 0x0000800001057983 */ /* 0x002ea20000300800 */
[----:B------:R-:W-:Y:S02]  /*baa0*/  IMAD R11, R11, c[0x0][0x408], RZ ;  /* 0x000102000b0b7a24 */ /* 0x000fe400078e02ff */
[----:B------:R-:W-:-:S04]  /*bab0*/  IMAD.WIDE.U32 R2, R0, c[0x0][0x408], RZ ;  /* 0x0001020000027a25 */ /* 0x000fc800078e00ff */
[----:B------:R-:W-:Y:S01]  /*bac0*/  IMAD R11, R0, c[0x0][0x40c], R11 ;  /* 0x00010300000b7a24 */ /* 0x000fe200078e020b */
[----:B------:R-:W-:Y:S01]  /*bad0*/  SHF.R.S32.HI R0, RZ, 0x1f, R8 ;  /* 0x0000001fff007819 */ /* 0x000fe20000011408 */
[----:B------:R-:W-:-:S03]  /*bae0*/  @P2 IMAD.HI.U32 R4, R9, c[0x0][0x4ec], RZ ;  /* 0x00013b0009042a27 */ /* 0x000fc600078e00ff */
[----:B------:R-:W-:Y:S01]  /*baf0*/  IADD3 R3, R3, R11, RZ ;  /* 0x0000000b03037210 */ /* 0x000fe20007ffe0ff */
[----:B------:R-:W-:-:S04]  /*bb00*/  IMAD R0, R0, c[0x0][0x440], RZ ;  /* 0x0001100000007a24 */ /* 0x000fc800078e02ff */
[----:B------:R-:W-:-:S04]  /*bb10*/  IMAD.WIDE.U32 R2, R10, c[0x0][0x438], R2 ;  /* 0x00010e000a027a25 */ /* 0x000fc800078e0002 */
[----:B------:R-:W-:Y:S02]  /*bb20*/  IMAD R3, R10, c[0x0][0x43c], R3 ;  /* 0x00010f000a037a24 */ /* 0x000fe400078e0203 */
[C---:B------:R-:W-:Y:S02]  /*bb30*/  IMAD R0, R8.reuse, c[0x0][0x444], R0 ;  /* 0x0001110008007a24 */ /* 0x040fe400078e0200 */
[----:B------:R-:W-:-:S05]  /*bb40*/  IMAD.WIDE.U32 R2, R8, c[0x0][0x440], R2 ;  /* 0x0001100008027a25 */ /* 0x000fca00078e0002 */
[----:B------:R-:W-:Y:S02]  /*bb50*/  IADD3 R3, R3, R0, RZ ;  /* 0x0000000003037210 */ /* 0x000fe40007ffe0ff */
[----:B------:R-:W-:Y:S02]  /*bb60*/  MOV R0, R9 ;  /* 0x0000000900007202 */ /* 0x000fe40000000f00 */
[----:B------:R-:W-:-:S04]  /*bb70*/  @P2 SHF.R.U32.HI R0, RZ, c[0x0][0x4f0], R4 ;  /* 0x00013c00ff002a19 */ /* 0x000fc80000011604 */
[----:B------:R-:W-:-:S05]  /*bb80*/  SHF.R.S32.HI R4, RZ, 0x1f, R0 ;  /* 0x0000001fff047819 */ /* 0x000fca0000011400 */
[----:B------:R-:W-:-:S04]  /*bb90*/  IMAD R4, R4, c[0x0][0x430], RZ ;  /* 0x00010c0004047a24 */ /* 0x000fc800078e02ff */
[----:B------:R-:W-:Y:S02]  /*bba0*/  IMAD R4, R0, c[0x0][0x434], R4 ;  /* 0x00010d0000047a24 */ /* 0x000fe400078e0204 */
[----:B--2---:R-:W-:-:S04]  /*bbb0*/  IMAD.WIDE.U32 R2, R5, c[0x0][0x448], R2 ;  /* 0x0001120005027a25 */ /* 0x004fc800078e0002 */
[----:B------:R-:W-:-:S04]  /*bbc0*/  IMAD R3, R5, c[0x0][0x44c], R3 ;  /* 0x0001130005037a24 */ /* 0x000fc800078e0203 */
[C---:B------:R-:W-:Y:S01]  /*bbd0*/  IMAD.WIDE.U32 R2, R0.reuse, c[0x0][0x430], R2 ;  /* 0x00010c0000027a25 */ /* 0x040fe200078e0002 */
[----:B------:R-:W-:-:S04]  /*bbe0*/  IADD3 R0, -R0, RZ, RZ ;  /* 0x000000ff00007210 */ /* 0x000fc80007ffe1ff */
[----:B------:R-:W-:Y:S01]  /*bbf0*/  IADD3 R3, R3, R4, RZ ;  /* 0x0000000403037210 */ /* 0x000fe20007ffe0ff */
[----:B------:R-:W-:-:S04]  /*bc00*/  IMAD R0, R0, c[0x0][0x4e8], R9 ;  /* 0x00013a0000007a24 */ /* 0x000fc800078e0209 */
[----:B------:R-:W-:Y:S01]  /*bc10*/  IMAD.WIDE.U32 R2, R0, c[0x0][0x428], R2 ;  /* 0x00010a0000027a25 */ /* 0x000fe200078e0002 */
[----:B------:R-:W-:-:S04]  /*bc20*/  SHF.R.S32.HI R4, RZ, 0x1f, R0 ;  /* 0x0000001fff047819 */ /* 0x000fc80000011400 */
[----:B------:R-:W-:Y:S01]  /*bc30*/  LEA R12, P2, R2, c[0x0][0x400], 0x2 ;  /* 0x00010000020c7a11 */ /* 0x000fe200078410ff */
[----:B------:R-:W-:-:S04]  /*bc40*/  IMAD R4, R4, c[0x0][0x428], RZ ;  /* 0x00010a0004047a24 */ /* 0x000fc800078e02ff */
[----:B------:R-:W-:-:S05]  /*bc50*/  IMAD R0, R0, c[0x0][0x42c], R4 ;  /* 0x00010b0000007a24 */ /* 0x000fca00078e0204 */
[----:B------:R-:W-:-:S04]  /*bc60*/  IADD3 R0, R3, R0, RZ ;  /* 0x0000000003007210 */ /* 0x000fc80007ffe0ff */
[----:B------:R-:W-:Y:S01]  /*bc70*/  LEA.HI.X R5, R2, c[0x0][0x404], R0, 0x2, P2 ;  /* 0x0001010002057a11 */ /* 0x000fe200010f1400 */
[----:B------:R-:W-:Y:S05]  /*bc80*/  BRA.DIV ~URZ, `(.L_x_76) ;  /* 0x000045827f007947 */ /* 0x000fea000b800000 */
[----:B------:R1:W2:Y:S02]  /*bc90*/  SHFL.IDX PT, R4, R5, RZ, 0x1c1f ;  /* 0x001c1fff05047589 */ /* 0x0002a400000e0000 */
.L_x_139:
[----:B------:R-:W-:Y:S05]  /*bca0*/  BRA.DIV ~URZ, `(.L_x_77) ;  /* 0x000045d27f007947 */ /* 0x000fea000b800000 */
[----:B------:R3:W4:Y:S02]  /*bcb0*/  SHFL.IDX PT, R0, R12, RZ, 0x1c1f ;  /* 0x001c1fff0c007589 */ /* 0x00072400000e0000 */
.L_x_140:
[----:B------:R-:W-:Y:S01]  /*bcc0*/  BSSY B0, `(.L_x_78) ;  /* 0x00000c2000007945 */ /* 0x000fe20003800000 */
[----:B------:R-:W-:Y:S05]  /*bcd0*/  @P1 BRA `(.L_x_79) ;  /* 0x00000c0000001947 */ /* 0x000fea0003800000 */
[----:B------:R-:W5:Y:S04]  /*bce0*/  LDL R8, [R1+0x84] ;  /* 0x0000840001087983 */ /* 0x000f680000100800 */
[----:B---3--:R-:W3:Y:S04]  /*bcf0*/  LDL R11, [R1+0x100] ;  /* 0x00010000010b7983 */ /* 0x008ee80000100800 */
[----:B----4-:R-:W4:Y:S04]  /*bd00*/  LDL R15, [R1+0x17c] ;  /* 0x00017c00010f7983 */ /* 0x010f280000100800 */
[----:B--2---:R-:W2:Y:S04]  /*bd10*/  LDL R6, [R1+0xfc] ;  /* 0x0000fc0001067983 */ /* 0x004ea80000100800 */
[----:B------:R-:W2:Y:S04]  /*bd20*/  LDL R10, [R1+0xf8] ;  /* 0x0000f800010a7983 */ /* 0x000ea80000100800 */
[----:B------:R-:W2:Y:S04]  /*bd30*/  LDL R9, [R1+0xf4] ;  /* 0x0000f40001097983 */ /* 0x000ea80000100800 */
[----:B------:R-:W4:Y:S04]  /*bd40*/  LDL R7, [R1+0x178] ;  /* 0x0001780001077983 */ /* 0x000f280000100800 */
        /* <DEDUP_REMOVED lines=8> */
[----:B------:R-:W4:Y:S01]  /*bdd0*/  LDL R17, [R1+0xdc] ;  /* 0x0000dc0001117983 */ /* 0x000f220000100800 */
[----:B-----5:R-:W-:-:S02]  /*bde0*/  ISETP.GE.AND P1, PT, R8, c[0x0][0x3c8], PT ;  /* 0x0000f20008007a0c */ /* 0x020fc40003f26270 */
[----:B---3--:R-:W-:-:S11]  /*bdf0*/  ISETP.GE.AND P3, PT, R11, c[0x0][0x3c8], PT ;  /* 0x0000f2000b007a0c */ /* 0x008fd60003f66270 */
[----:B------:R-:W-:Y:S02]  /*be00*/  @!P1 IMAD.MOV.U32 R2, RZ, RZ, R0 ;  /* 0x000000ffff029224 */ /* 0x000fe400078e0000 */
[----:B------:R-:W-:-:S04]  /*be10*/  @!P1 IMAD.MOV.U32 R3, RZ, RZ, R4 ;  /* 0x000000ffff039224 */ /* 0x000fc800078e0004 */
[----:B------:R-:W-:Y:S01]  /*be20*/  @!P1 IMAD.WIDE R2, R8, 0x4, R2 ;  /* 0x0000000408029825 */ /* 0x000fe200078e0202 */
[----:B--2---:R-:W-:Y:S01]  /*be30*/  ISETP.GE.AND P4, PT, R6, c[0x0][0x3c8], PT ;  /* 0x0000f20006007a0c */ /* 0x004fe20003f86270 */
[----:B------:R-:W2:Y:S04]  /*be40*/  LDL R8, [R1+0xe0] ;  /* 0x0000e00001087983 */ /* 0x000ea80000100800 */
[----:B------:R3:W-:Y:S02]  /*be50*/  @!P1 ST.E.64 [R2.64], R24 ;  /* 0x0000001802009985 */ /* 0x0007e4000c101b06 */
[C---:B---3--:R-:W-:Y:S02]  /*be60*/  @!P3 LEA R2, P2, R11.reuse, R0, 0x2 ;  /* 0x000000000b02b211 */ /* 0x048fe400078410ff */
[----:B------:R-:W3:Y:S02]  /*be70*/  LDL R24, [R1+0x160] ;  /* 0x0001600001187983 */ /* 0x000ee40000100800 */
[----:B----4-:R-:W-:-:S02]  /*be80*/  @!P3 LEA.HI.X R3, R11, R4, R15, 0x2, P2 ;  /* 0x000000040b03b211 */ /* 0x010fc400010f140f */
[----:B------:R-:W4:Y:S04]  /*be90*/  LDL R25, [R1+0xd4] ;  /* 0x0000d40001197983 */ /* 0x000f280000100800 */
[----:B------:R-:W5:Y:S01]  /*bea0*/  LDL R15, [R1+0x164] ;  /* 0x00016400010f7983 */ /* 0x000f620000100800 */
[----:B------:R-:W-:Y:S02]  /*beb0*/  ISETP.GE.AND P1, PT, R10, c[0x0][0x3c8], PT ;  /* 0x0000f2000a007a0c */ /* 0x000fe40003f26270 */
[----:B------:R-:W-:Y:S01]  /*bec0*/  ISETP.GE.AND P6, PT, R9, c[0x0][0x3c8], PT ;  /* 0x0000f20009007a0c */ /* 0x000fe20003fc6270 */
[----:B------:R1:W-:Y:S04]  /*bed0*/  @!P3 ST.E.64 [R2.64], R26 ;  /* 0x0000001a0200b985 */ /* 0x0003e8000c101b06 */
[----:B------:R-:W4:Y:S01]  /*bee0*/  LDL R11, [R1+0xd8] ;  /* 0x0000d800010b7983 */ /* 0x000f220000100800 */
[----:B------:R-:W-:-:S02]  /*bef0*/  ISETP.GE.AND P5, PT, R14, c[0x0][0x3c8], PT ;  /* 0x0000f2000e007a0c */ /* 0x000fc40003fa6270 */
[C---:B-1----:R-:W-:Y:S01]  /*bf00*/  @!P4 LEA R2, P2, R6.reuse, R0, 0x2 ;  /* 0x000000000602c211 */ /* 0x042fe200078410ff */
[----:B------:R-:W4:Y:S03]  /*bf10*/  LDL R26, [R1+0x150] ;  /* 0x00015000011a7983 */ /* 0x000f260000100800 */
[----:B------:R-:W-:Y:S01]  /*bf20*/  @!P4 LEA.HI.X R3, R6, R4, R7, 0x2, P2 ;  /* 0x000000040603c211 */ /* 0x000fe200010f1407 */
[----:B------:R-:W4:Y:S01]  /*bf30*/  LDL R27, [R1+0xa4] ;  /* 0x0000a400011b7983 */ /* 0x000f220000100800 */
[----:B------:R-:W-:Y:S02]  /*bf40*/  ISETP.GE.AND P2, PT, R16, c[0x0][0x3c8], PT ;  /* 0x0000f20010007a0c */ /* 0x000fe40003f46270 */
[C---:B------:R-:W-:Y:S01]  /*bf50*/  @!P1 LEA R6, P3, R10.reuse, R0, 0x2 ;  /* 0x000000000a069211 */ /* 0x040fe200078610ff */
[----:B------:R1:W-:Y:S03]  /*bf60*/  @!P4 ST.E.64 [R2.64], R132 ;  /* 0x000000840200c985 */ /* 0x0003e6000c101b06 */
[----:B------:R-:W-:-:S02]  /*bf70*/  @!P1 LEA.HI.X R7, R10, R4, R103, 0x2, P3 ;  /* 0x000000040a079211 */ /* 0x000fc400018f1467 */
[----:B------:R-:W4:Y:S04]  /*bf80*/  LDL R10, [R1+0x15c] ;  /* 0x00015c00010a7983 */ /* 0x000f280000100800 */
[----:B------:R1:W-:Y:S01]  /*bf90*/  @!P1 ST.E.64 [R6.64], R134 ;  /* 0x0000008606009985 */ /* 0x0003e2000c101b06 */
[----:B------:R-:W-:Y:S02]  /*bfa0*/  ISETP.GE.AND P1, PT, R13, c[0x0][0x3c8], PT ;  /* 0x0000f2000d007a0c */ /* 0x000fe40003f26270 */
[----:B-1----:R-:W-:-:S04]  /*bfb0*/  @!P6 LEA R2, P4, R9, R0, 0x2 ;  /* 0x000000000902e211 */ /* 0x002fc800078810ff */
[----:B------:R-:W-:Y:S02]  /*bfc0*/  @!P6 LEA.HI.X R3, R9, R4, R23, 0x2, P4 ;  /* 0x000000040903e211 */ /* 0x000fe400020f1417 */
[----:B------:R-:W4:Y:S01]  /*bfd0*/  LDL R9, [R1+0xd0] ;  /* 0x0000d00001097983 */ /* 0x000f220000100800 */
[----:B------:R-:W-:-:S03]  /*bfe0*/  @!P2 LEA R6, P3, R16, R0, 0x2 ;  /* 0x000000001006a211 */ /* 0x000fc600078610ff */
[----:B------:R-:W4:Y:S01]  /*bff0*/  LDL R23, [R1+0xcc] ;  /* 0x0000cc0001177983 */ /* 0x000f220000100800 */
[----:B------:R-:W-:-:S03]  /*c000*/  @!P2 LEA.HI.X R7, R16, R4, R22, 0x2, P3 ;  /* 0x000000041007a211 */ /* 0x000fc600018f1416 */
[----:B------:R-:W4:Y:S04]  /*c010*/  LDL R22, [R1+0x158] ;  /* 0x0001580001167983 */ /* 0x000f280000100800 */
[----:B------:R-:W4:Y:S04]  /*c020*/  LDL R16, [R1+0x154] ;  /* 0x0001540001107983 */ /* 0x000f280000100800 */
[----:B------:R1:W-:Y:S04]  /*c030*/  @!P6 ST.E.64 [R2.64], R140 ;  /* 0x0000008c0200e985 */ /* 0x0003e8000c101b06 */
[----:B------:R1:W-:Y:S01]  /*c040*/  @!P2 ST.E.64 [R6.64], R136 ;  /* 0x000000880600a985 */ /* 0x0003e2000c101b06 */
[----:B------:R-:W-:-:S02]  /*c050*/  ISETP.GE.AND P6, PT, R18, c[0x0][0x3c8], PT ;  /* 0x0000f20012007a0c */ /* 0x000fc40003fc6270 */
[CC--:B-1----:R-:W-:Y:S02]  /*c060*/  @!P5 LEA R2, P4, R14.reuse, R0.reuse, 0x2 ;  /* 0x000000000e02d211 */ /* 0x0c2fe400078810ff */
[----:B------:R-:W-:Y:S02]  /*c070*/  @!P1 LEA R6, P3, R13, R0, 0x2 ;  /* 0x000000000d069211 */ /* 0x000fe400078610ff */
[----:B------:R-:W-:Y:S02]  /*c080*/  @!P5 LEA.HI.X R3, R14, R4, R19, 0x2, P4 ;  /* 0x000000040e03d211 */ /* 0x000fe400020f1413 */
[----:B------:R-:W4:Y:S04]  /*c090*/  LDL R14, [R1+0xc8] ;  /* 0x0000c800010e7983 */ /* 0x000f280000100800 */
[----:B------:R1:W-:Y:S04]  /*c0a0*/  @!P5 ST.E.64 [R2.64], R28 ;  /* 0x0000001c0200d985 */ /* 0x0003e8000c101b06 */
[----:B------:R-:W4:Y:S01]  /*c0b0*/  LDL R19, [R1+0xc4] ;  /* 0x0000c40001137983 */ /* 0x000f220000100800 */
[----:B-1----:R-:W-:-:S03]  /*c0c0*/  @!P6 LEA R2, P4, R18, R0, 0x2 ;  /* 0x000000001202e211 */ /* 0x002fc600078810ff */
[----:B------:R-:W4:Y:S04]  /*c0d0*/  LDL R29, [R1+0xa8] ;  /* 0x0000a800011d7983 */ /* 0x000f280000100800 */
[----:B------:R-:W4:Y:S01]  /*c0e0*/  LDL R28, [R1+0x120] ;  /* 0x00012000011c7983 */ /* 0x000f220000100800 */
[----:B-----5:R-:W-:-:S03]  /*c0f0*/  @!P1 LEA.HI.X R7, R13, R4, R15, 0x2, P3 ;  /* 0x000000040d079211 */ /* 0x020fc600018f140f */
[----:B------:R-:W5:Y:S01]  /*c100*/  LDL R13, [R1+0x14c] ;  /* 0x00014c00010d7983 */ /* 0x000f620000100800 */
[----:B---3--:R-:W-:-:S03]  /*c110*/  @!P6 LEA.HI.X R3, R18, R4, R24, 0x2, P4 ;  /* 0x000000041203e211 */ /* 0x008fc600020f1418 */
[----:B------:R-:W3:Y:S01]  /*c120*/  LDL R18, [R1+0x144] ;  /* 0x0001440001127983 */ /* 0x000ee20000100800 */
[----:B--2---:R-:W-:Y:S02]  /*c130*/  ISETP.GE.AND P2, PT, R8, c[0x0][0x3c8], PT ;  /* 0x0000f20008007a0c */ /* 0x004fe40003f46270 */
[----:B------:R-:W-:Y:S01]  /*c140*/  ISETP.GE.AND P5, PT, R17, c[0x0][0x3c8], PT ;  /* 0x0000f20011007a0c */ /* 0x000fe20003fa6270 */
[----:B------:R1:W-:Y:S01]  /*c150*/  @!P1 ST.E.64 [R6.64], R32 ;  /* 0x0000002006009985 */ /* 0x0003e2000c101b06 */
[----:B----4-:R-:W-:-:S03]  /*c160*/  ISETP.GE.AND P1, PT, R11, c[0x0][0x3c8], PT ;  /* 0x0000f2000b007a0c */ /* 0x010fc60003f26270 */
[----:B------:R-:W2:Y:S04]  /*c170*/  LDL R15, [R1+0xc0] ;  /* 0x0000c000010f7983 */ /* 0x000ea80000100800 */
[----:B------:R-:W4:Y:S04]  /*c180*/  LDL R24, [R1+0x148] ;  /* 0x0001480001187983 */ /* 0x000f280000100800 */
[----:B------:R1:W-:Y:S01]  /*c190*/  @!P6 ST.E.64 [R2.64], R36 ;  /* 0x000000240200e985 */ /* 0x0003e2000c101b06 */
[----:B------:R-:W-:Y:S02]  /*c1a0*/  ISETP.GE.AND P6, PT, R25, c[0x0][0x3c8], PT ;  /* 0x0000f20019007a0c */ /* 0x000fe40003fc6270 */
[C---:B-1----:R-:W-:Y:S01]  /*c1b0*/  @!P2 LEA R6, P3, R8.reuse, R0, 0x2 ;  /* 0x000000000806a211 */ /* 0x042fe200078610ff */
[----:B------:R-:W2:Y:S04]  /*c1c0*/  LDL R33, [R1+0xac] ;  /* 0x0000ac0001217983 */ /* 0x000ea80000100800 */
[----:B------:R-:W2:Y:S01]  /*c1d0*/  LDL R32, [R1+0x124] ;  /* 0x0001240001207983 */ /* 0x000ea20000100800 */
[----:B------:R-:W-:-:S03]  /*c1e0*/  @!P2 LEA.HI.X R7, R8, R4, R10, 0x2, P3 ;  /* 0x000000040807a211 */ /* 0x000fc600018f140a */
[----:B------:R-:W2:Y:S04]  /*c1f0*/  LDL R10, [R1+0xbc] ;  /* 0x0000bc00010a7983 */ /* 0x000ea80000100800 */
[----:B------:R1:W-:Y:S01]  /*c200*/  @!P2 ST.E.64 [R6.64], R40 ;  /* 0x000000280600a985 */ /* 0x0003e2000c101b06 */
[----:B------:R-:W-:-:S03]  /*c210*/  @!P5 LEA R2, P4, R17, R0, 0x2 ;  /* 0x000000001102d211 */ /* 0x000fc600078810ff */
[----:B------:R-:W4:Y:S04]  /*c220*/  LDL R8, [R1+0xb8] ;  /* 0x0000b80001087983 */ /* 0x000f280000100800 */
[----:B------:R-:W4:Y:S01]  /*c230*/  LDL R36, [R1+0x128] ;  /* 0x0001280001247983 */ /* 0x000f220000100800 */
[----:B------:R-:W-:Y:S02]  /*c240*/  ISETP.GE.AND P2, PT, R9, c[0x0][0x3c8], PT ;  /* 0x0000f20009007a0c */ /* 0x000fe40003f46270 */
[----:B-1----:R-:W-:Y:S02]  /*c250*/  @!P1 LEA R6, P3, R11, R0, 0x2 ;  /* 0x000000000b069211 */ /* 0x002fe400078610ff */
[-C--:B------:R-:W-:Y:S02]  /*c260*/  @!P5 LEA.HI.X R3, R17, R4.reuse, R22, 0x2, P4 ;  /* 0x000000041103d211 */ /* 0x080fe400020f1416 */
[----:B------:R-:W4:Y:S01]  /*c270*/  LDL R22, [R1+0x140] ;  /* 0x0001400001167983 */ /* 0x000f220000100800 */
[----:B------:R-:W-:-:S03]  /*c280*/  @!P1 LEA.HI.X R7, R11, R4, R16, 0x2, P3 ;  /* 0x000000040b079211 */ /* 0x000fc600018f1410 */
[----:B------:R1:W-:Y:S04]  /*c290*/  @!P5 ST.E.64 [R2.64], R44 ;  /* 0x0000002c0200d985 */ /* 0x0003e8000c101b06 */
[----:B------:R-:W4:Y:S04]  /*c2a0*/  LDL R17, [R1+0x13c] ;  /* 0x00013c0001117983 */ /* 0x000f280000100800 */
[----:B------:R1:W-:Y:S04]  /*c2b0*/  @!P1 ST.E.64 [R6.64], R48 ;  /* 0x0000003006009985 */ /* 0x0003e8000c101b06 */
[----:B------:R-:W4:Y:S04]  /*c2c0*/  LDL R11, [R1+0xb0] ;  /* 0x0000b000010b7983 */ /* 0x000f280000100800 */
[----:B------:R-:W4:Y:S01]  /*c2d0*/  LDL R16, [R1+0xb4] ;  /* 0x0000b40001107983 */ /* 0x000f220000100800 */
[----:B-1----:R-:W-:-:S02]  /*c2e0*/  @!P6 LEA R2, P4, R25, R0, 0x2 ;  /* 0x000000001902e211 */ /* 0x002fc400078810ff */
[----:B------:R-:W-:Y:S02]  /*c2f0*/  @!P2 LEA R6, P3, R9, R0, 0x2 ;  /* 0x000000000906a211 */ /* 0x000fe400078610ff */
[----:B------:R-:W-:Y:S02]  /*c300*/  ISETP.GE.AND P1, PT, R14, c[0x0][0x3c8], PT ;  /* 0x0000f2000e007a0c */ /* 0x000fe40003f26270 */
[-C--:B------:R-:W-:Y:S02]  /*c310*/  @!P6 LEA.HI.X R3, R25, R4.reuse, R26, 0x2, P4 ;  /* 0x000000041903e211 */ /* 0x080fe400020f141a */
[----:B------:R-:W-:Y:S01]  /*c320*/  ISETP.GE.AND P5, PT, R23, c[0x0][0x3c8], PT ;  /* 0x0000f20017007a0c */ /* 0x000fe20003fa6270 */
[----:B------:R-:W4:Y:S04]  /*c330*/  LDL R25, [R1+0xa0] ;  /* 0x0000a00001197983 */ /* 0x000f280000100800 */
[----:B------:R-:W-:Y:S01]  /*c340*/  @!P6 ST.E.64 [R2.64], R52 ;  /* 0x000000340200e985 */ /* 0x000fe2000c101b06 */
[----:B-----5:R-:W-:-:S03]  /*c350*/  @!P2 LEA.HI.X R7, R9, R4, R13, 0x2, P3 ;  /* 0x000000040907a211 */ /* 0x020fc600018f140d */
[----:B------:R-:W5:Y:S04]  /*c360*/  LDL R26, [R1+0x11c] ;  /* 0x00011c00011a7983 */ /* 0x000f680000100800 */
[----:B------:R-:W5:Y:S04]  /*c370*/  LDL R13, [R1+0x138] ;  /* 0x00013800010d7983 */ /* 0x000f680000100800 */
[----:B------:R1:W-:Y:S04]  /*c380*/  @!P2 ST.E.64 [R6.64], R56 ;  /* 0x000000380600a985 */ /* 0x0003e8000c101b06 */
[----:B------:R-:W5:Y:S01]  /*c390*/  LDL R9, [R1+0x134] ;  /* 0x0001340001097983 */ /* 0x000f620000100800 */
[----:B-1----:R-:W-:-:S04]  /*c3a0*/  @!P1 LEA R6, P3, R14, R0, 0x2 ;  /* 0x000000000e069211 */ /* 0x002fc800078610ff */
[----:B---3--:R-:W-:Y:S02]  /*c3b0*/  @!P1 LEA.HI.X R7, R14, R4, R18, 0x2, P3 ;  /* 0x000000040e079211 */ /* 0x008fe400018f1412 */
[----:B------:R-:W3:Y:S04]  /*c3c0*/  LDL R14, [R1+0x12c] ;  /* 0x00012c00010e7983 */ /* 0x000ee80000100800 */
[----:B------:R-:W3:Y:S01]  /*c3d0*/  LDL R18, [R1+0x130] ;  /* 0x0001300001127983 */ /* 0x000ee20000100800 */
[----:B------:R-:W-:Y:S02]  /*c3e0*/  ISETP.GE.AND P6, PT, R19, c[0x0][0x3c8], PT ;  /* 0x0000f20013007a0c */ /* 0x000fe40003fc6270 */
[----:B------:R-:W-:Y:S02]  /*c3f0*/  @!P5 LEA R2, P4, R23, R0, 0x2 ;  /* 0x000000001702d211 */ /* 0x000fe400078810ff */
[----:B--2---:R-:W-:-:S02]  /*c400*/  ISETP.GE.AND P2, PT, R15, c[0x0][0x3c8], PT ;  /* 0x0000f2000f007a0c */ /* 0x004fc40003f46270 */
[----:B----4-:R-:W-:Y:S02]  /*c410*/  @!P5 LEA.HI.X R3, R23, R4, R24, 0x2, P4 ;  /* 0x000000041703d211 */ /* 0x010fe400020f1418 */
[----:B------:R-:W2:Y:S04]  /*c420*/  LDL R23, [R1+0x9c] ;  /* 0x00009c0001177983 */ /* 0x000ea80000100800 */
[----:B------:R1:W-:Y:S01]  /*c430*/  @!P5 ST.E.64 [R2.64], R60 ;  /* 0x0000003c0200d985 */ /* 0x0003e2000c101b06 */
[----:B------:R-:W-:-:S03]  /*c440*/  ISETP.GE.AND P5, PT, R10, c[0x0][0x3c8], PT ;  /* 0x0000f2000a007a0c */ /* 0x000fc60003fa6270 */
[----:B------:R4:W-:Y:S01]  /*c450*/  @!P1 ST.E.64 [R6.64], R64 ;  /* 0x0000004006009985 */ /* 0x0009e2000c101b06 */
[----:B------:R-:W-:-:S03]  /*c460*/  ISETP.GE.AND P1, PT, R8, c[0x0][0x3c8], PT ;  /* 0x0000f20008007a0c */ /* 0x000fc60003f26270 */
[----:B------:R-:W2:Y:S01]  /*c470*/  LDL R24, [R1+0x118] ;  /* 0x0001180001187983 */ /* 0x000ea20000100800 */
[-C--:B-1----:R-:W-:Y:S02]  /*c480*/  @!P6 LEA R2, P4, R19, R0.reuse, 0x2 ;  /* 0x000000001302e211 */ /* 0x082fe400078810ff */
[----:B----4-:R-:W-:Y:S02]  /*c490*/  @!P2 LEA R6, P3, R15, R0, 0x2 ;  /* 0x000000000f06a211 */ /* 0x010fe400078610ff */
[-C--:B------:R-:W-:Y:S02]  /*c4a0*/  @!P6 LEA.HI.X R3, R19, R4.reuse, R22, 0x2, P4 ;  /* 0x000000041303e211 */ /* 0x080fe400020f1416 */
[----:B------:R-:W-:Y:S01]  /*c4b0*/  @!P2 LEA.HI.X R7, R15, R4, R17, 0x2, P3 ;  /* 0x000000040f07a211 */ /* 0x000fe200018f1411 */
[----:B------:R-:W4:Y:S04]  /*c4c0*/  LDL R19, [R1+0x94] ;  /* 0x0000940001137983 */ /* 0x000f280000100800 */
[----:B------:R1:W-:Y:S04]  /*c4d0*/  @!P6 ST.E.64 [R2.64], R68 ;  /* 0x000000440200e985 */ /* 0x0003e8000c101b06 */
[----:B------:R1:W-:Y:S01]  /*c4e0*/  @!P2 ST.E.64 [R6.64], R72 ;  /* 0x000000480600a985 */ /* 0x0003e2000c101b06 */
[----:B------:R-:W-:-:S02]  /*c4f0*/  ISETP.GE.AND P2, PT, R11, c[0x0][0x3c8], PT ;  /* 0x0000f2000b007a0c */ /* 0x000fc40003f46270 */
[----:B------:R-:W-:Y:S01]  /*c500*/  ISETP.GE.AND P6, PT, R16, c[0x0][0x3c8], PT ;  /* 0x0000f20010007a0c */ /* 0x000fe20003fc6270 */
[----:B------:R-:W4:Y:S04]  /*c510*/  LDL R17, [R1+0x90] ;  /* 0x0000900001117983 */ /* 0x000f280000100800 */
[----:B------:R-:W4:Y:S04]  /*c520*/  LDL R15, [R1+0x8c] ;  /* 0x00008c00010f7983 */ /* 0x000f280000100800 */
[----:B------:R-:W4:Y:S01]  /*c530*/  LDL R22, [R1+0x110] ;  /* 0x0001100001167983 */ /* 0x000f220000100800 */
[----:B-1----:R-:W-:-:S02]  /*c540*/  @!P5 LEA R2, P4, R10, R0, 0x2 ;  /* 0x000000000a02d211 */ /* 0x002fc400078810ff */
[----:B------:R-:W-:Y:S02]  /*c550*/  @!P1 LEA R6, P3, R8, R0, 0x2 ;  /* 0x0000000008069211 */ /* 0x000fe400078610ff */
[-C--:B-----5:R-:W-:Y:S02]  /*c560*/  @!P5 LEA.HI.X R3, R10, R4.reuse, R13, 0x2, P4 ;  /* 0x000000040a03d211 */ /* 0x0a0fe400020f140d */
[----:B------:R-:W5:Y:S04]  /*c570*/  LDL R10, [R1+0x98] ;  /* 0x00009800010a7983 */ /* 0x000f680000100800 */
[----:B------:R-:W5:Y:S01]  /*c580*/  LDL R13, [R1+0x88] ;  /* 0x00008800010d7983 */ /* 0x000f620000100800 */
[----:B------:R-:W-:Y:S02]  /*c590*/  @!P1 LEA.HI.X R7, R8, R4, R9, 0x2, P3 ;  /* 0x0000000408079211 */ /* 0x000fe400018f1409 */
[C---:B------:R-:W-:Y:S01]  /*c5a0*/  @!P2 LEA R8, P3, R11.reuse, R0, 0x2 ;  /* 0x000000000b08a211 */ /* 0x040fe200078610ff */
[----:B------:R1:W-:Y:S03]  /*c5b0*/  @!P5 ST.E.64 [R2.64], R76 ;  /* 0x0000004c0200d985 */ /* 0x0003e6000c101b06 */
[----:B---3--:R-:W-:-:S02]  /*c5c0*/  @!P2 LEA.HI.X R9, R11, R4, R14, 0x2, P3 ;  /* 0x000000040b09a211 */ /* 0x008fc400018f140e */
[----:B------:R-:W3:Y:S01]  /*c5d0*/  LDL R11, [R1+0x114] ;  /* 0x00011400010b7983 */ /* 0x000ee20000100800 */
[----:B-1----:R-:W-:-:S03]  /*c5e0*/  @!P6 LEA R2, P4, R16, R0, 0x2 ;  /* 0x000000001002e211 */ /* 0x002fc600078810ff */
[----:B------:R-:W3:Y:S01]  /*c5f0*/  LDL R14, [R1+0x104] ;  /* 0x00010400010e7983 */ /* 0x000ee20000100800 */
[----:B------:R-:W-:-:S03]  /*c600*/  @!P6 LEA.HI.X R3, R16, R4, R18, 0x2, P4 ;  /* 0x000000041003e211 */ /* 0x000fc600020f1412 */
[----:B------:R-:W3:Y:S04]  /*c610*/  LDL R18, [R1+0x10c] ;  /* 0x00010c0001127983 */ /* 0x000ee80000100800 */
[----:B------:R-:W3:Y:S01]  /*c620*/  LDL R16, [R1+0x108] ;  /* 0x0001080001107983 */ /* 0x000ee20000100800 */
[----:B------:R-:W-:-:S03]  /*c630*/  ISETP.GE.AND P5, PT, R33, c[0x0][0x3c8], PT ;  /* 0x0000f20021007a0c */ /* 0x000fc60003fa6270 */
[----:B------:R1:W-:Y:S01]  /*c640*/  @!P1 ST.E.64 [R6.64], R80 ;  /* 0x0000005006009985 */ /* 0x0003e2000c101b06 */
[----:B------:R-:W-:-:S03]  /*c650*/  ISETP.GE.AND P1, PT, R29, c[0x0][0x3c8], PT ;  /* 0x0000f2001d007a0c */ /* 0x000fc60003f26270 */
[----:B------:R2:W-:Y:S01]  /*c660*/  @!P6 ST.E.64 [R2.64], R84 ;  /* 0x000000540200e985 */ /* 0x0005e2000c101b06 */
[----:B------:R-:W-:Y:S02]  /*c670*/  ISETP.GE.AND P6, PT, R27, c[0x0][0x3c8], PT ;  /* 0x0000f2001b007a0c */ /* 0x000fe40003fc6270 */
[----:B------:R-:W-:Y:S01]  /*c680*/  ISETP.GE.AND P4, PT, R25, c[0x0][0x3c8], PT ;  /* 0x0000f20019007a0c */ /* 0x000fe20003f86270 */
[----:B------:R2:W-:Y:S02]  /*c690*/  @!P2 ST.E.64 [R8.64], R88 ;  /* 0x000000580800a985 */ /* 0x0005e4000c101b06 */
[----:B-1----:R-:W-:-:S04]  /*c6a0*/  @!P5 LEA R6, P3, R33, R0, 0x2 ;  /* 0x000000002106d211 */ /* 0x002fc800078610ff */
[----:B--2---:R-:W-:Y:S02]  /*c6b0*/  @!P1 LEA R2, P2, R29, R0, 0x2 ;  /* 0x000000001d029211 */ /* 0x004fe400078410ff */
[-C--:B------:R-:W-:Y:S02]  /*c6c0*/  @!P5 LEA.HI.X R7, R33, R4.reuse, R36, 0x2, P3 ;  /* 0x000000042107d211 */ /* 0x080fe400018f1424 */
[----:B------:R-:W-:Y:S02]  /*c6d0*/  ISETP.GE.AND P3, PT, R23, c[0x0][0x3c8], PT ;  /* 0x0000f20017007a0c */ /* 0x000fe40003f66270 */
[----:B------:R-:W-:Y:S01]  /*c6e0*/  @!P1 LEA.HI.X R3, R29, R4, R32, 0x2, P2 ;  /* 0x000000041d039211 */ /* 0x000fe200010f1420 */
[----:B------:R1:W-:Y:S01]  /*c6f0*/  @!P5 ST.E.64 [R6.64], R92 ;  /* 0x0000005c0600d985 */ /* 0x0003e2000c101b06 */
[----:B------:R-:W-:-:S03]  /*c700*/  @!P6 LEA R8, P2, R27, R0, 0x2 ;  /* 0x000000001b08e211 */ /* 0x000fc600078410ff */
[----:B------:R2:W-:Y:S01]  /*c710*/  @!P1 ST.E.64 [R2.64], R96 ;  /* 0x0000006002009985 */ /* 0x0005e2000c101b06 */
[----:B------:R-:W-:-:S05]  /*c720*/  @!P6 LEA.HI.X R9, R27, R4, R28, 0x2, P2 ;  /* 0x000000041b09e211 */ /* 0x000fca00010f141c */
[----:B------:R-:W-:Y:S01]  /*c730*/  @!P6 ST.E.64 [R8.64], R144 ;  /* 0x000000900800e985 */ /* 0x000fe2000c101b06 */
[----:B----4-:R-:W-:Y:S02]  /*c740*/  ISETP.GE.AND P6, PT, R19, c[0x0][0x3c8], PT ;  /* 0x0000f20013007a0c */ /* 0x010fe40003fc6270 */
[-C--:B-1----:R-:W-:Y:S02]  /*c750*/  @!P3 LEA R6, P2, R23, R0.reuse, 0x2 ;  /* 0x000000001706b211 */ /* 0x082fe400078410ff */
[----:B--2---:R-:W-:Y:S02]  /*c760*/  @!P4 LEA R2, P5, R25, R0, 0x2 ;  /* 0x000000001902c211 */ /* 0x004fe400078a10ff */
[-C--:B------:R-:W-:Y:S02]  /*c770*/  @!P3 LEA.HI.X R7, R23, R4.reuse, R24, 0x2, P2 ;  /* 0x000000041707b211 */ /* 0x080fe400010f1418 */
[----:B------:R-:W-:Y:S02]  /*c780*/  @!P4 LEA.HI.X R3, R25, R4, R26, 0x2, P5 ;  /* 0x000000041903c211 */ /* 0x000fe400028f141a */
[----:B------:R-:W-:-:S03]  /*c790*/  ISETP.GE.AND P5, PT, R17, c[0x0][0x3c8], PT ;  /* 0x0000f20011007a0c */ /* 0x000fc60003fa6270 */
[----:B------:R1:W-:Y:S01]  /*c7a0*/  @!P4 ST.E.64 [R2.64], R100 ;  /* 0x000000640200c985 */ /* 0x0003e2000c101b06 */
[----:B------:R-:W-:-:S03]  /*c7b0*/  ISETP.GE.AND P4, PT, R15, c[0x0][0x3c8], PT ;  /* 0x0000f2000f007a0c */ /* 0x000fc60003f86270 */
[----:B------:R2:W-:Y:S01]  /*c7c0*/  @!P3 ST.E.64 [R6.64], R104 ;  /* 0x000000680600b985 */ /* 0x0005e2000c101b06 */
[----:B-----5:R-:W-:Y:S02]  /*c7d0*/  ISETP.GE.AND P1, PT, R10, c[0x0][0x3c8], PT ;  /* 0x0000f2000a007a0c */ /* 0x020fe40003f26270 */
[----:B------:R-:W-:-:S11]  /*c7e0*/  ISETP.GE.AND P3, PT, R13, c[0x0][0x3c8], PT ;  /* 0x0000f2000d007a0c */ /* 0x000fd60003f66270 */
[----:B-1----:R-:W-:-:S04]  /*c7f0*/  @!P1 LEA R2, P2, R10, R0, 0x2 ;  /* 0x000000000a029211 */ /* 0x002fc800078410ff */
[----:B---3--:R-:W-:Y:S02]  /*c800*/  @!P1 LEA.HI.X R3, R10, R4, R11, 0x2, P2 ;  /* 0x000000040a039211 */ /* 0x008fe400010f140b */
[----:B------:R-:W-:-:S03]  /*c810*/  @!P6 LEA R10, P2, R19, R0, 0x2 ;  /* 0x00000000130ae211 */ /* 0x000fc600078410ff */
[----:B------:R1:W-:Y:S01]  /*c820*/  @!P1 ST.E.64 [R2.64], R108 ;  /* 0x0000006c02009985 */ /* 0x0003e2000c101b06 */
[----:B------:R-:W-:Y:S02]  /*c830*/  @!P5 LEA R8, P1, R17, R0, 0x2 ;  /* 0x000000001108d211 */ /* 0x000fe400078210ff */
[----:B------:R-:W-:Y:S02]  /*c840*/  @!P6 LEA.HI.X R11, R19, R4, R22, 0x2, P2 ;  /* 0x00000004130be211 */ /* 0x000fe400010f1416 */
[----:B--2---:R-:W-:Y:S02]  /*c850*/  @!P4 LEA R6, P2, R15, R0, 0x2 ;  /* 0x000000000f06c211 */ /* 0x004fe400078410ff */
[-C--:B------:R-:W-:Y:S02]  /*c860*/  @!P5 LEA.HI.X R9, R17, R4.reuse, R18, 0x2, P1 ;  /* 0x000000041109d211 */ /* 0x080fe400008f1412 */
[----:B------:R-:W-:Y:S01]  /*c870*/  @!P4 LEA.HI.X R7, R15, R4, R16, 0x2, P2 ;  /* 0x000000040f07c211 */ /* 0x000fe200010f1410 */
[----:B------:R2:W-:Y:S04]  /*c880*/  @!P6 ST.E.64 [R10.64], R152 ;  /* 0x000000980a00e985 */ /* 0x0005e8000c101b06 */
[----:B------:R2:W-:Y:S04]  /*c890*/  @!P5 ST.E.64 [R8.64], R148 ;  /* 0x000000940800d985 */ /* 0x0005e8000c101b06 */
[----:B------:R2:W-:Y:S01]  /*c8a0*/  @!P4 ST.E.64 [R6.64], R112 ;  /* 0x000000700600c985 */ /* 0x0005e2000c101b06 */
[----:B-1----:R-:W-:-:S04]  /*c8b0*/  @!P3 LEA R2, P1, R13, R0, 0x2 ;  /* 0x000000000d02b211 */ /* 0x002fc800078210ff */
[----:B------:R-:W-:-:S05]  /*c8c0*/  @!P3 LEA.HI.X R3, R13, R4, R14, 0x2, P1 ;  /* 0x000000040d03b211 */ /* 0x000fca00008f140e */
[----:B------:R2:W-:Y:S04]  /*c8d0*/  @!P3 ST.E.64 [R2.64], R20 ;  /* 0x000000140200b985 */ /* 0x0005e8000c101b06 */
.L_x_79:
[----:B------:R-:W-:Y:S05]  /*c8e0*/  BSYNC B0 ;  /* 0x0000000000007941 */ /* 0x000fea0003800000 */
.L_x_78:
[----:B------:R-:W-:Y:S05]  /*c8f0*/  BRA.DIV ~URZ, `(.L_x_80) ;  /* 0x000039e27f007947 */ /* 0x000fea000b800000 */
[----:B--2---:R2:W1:Y:S04]  /*c900*/  SHFL.IDX PT, R4, R5, 0x1, 0x1c1f ;  /* 0x003c1f0005047f89 */ /* 0x00446800000e0000 */
[----:B----4-:R2:W4:Y:S02]  /*c910*/  SHFL.IDX PT, R0, R12, 0x1, 0x1c1f ;  /* 0x003c1f000c007f89 */ /* 0x01052400000e0000 */
.L_x_141:
[----:B------:R-:W-:Y:S05]  /*c920*/  @P0 BRA `(.L_x_75) ;  /* 0x00001ce000000947 */ /* 0x000fea0003800000 */
[----:B-12---:R-:W2:Y:S04]  /*c930*/  LDL R5, [R1+0x84] ;  /* 0x0000840001057983 */ /* 0x006ea80000100800 */
[----:B------:R-:W5:Y:S04]  /*c940*/  LDL R17, [R1+0xfc] ;  /* 0x0000fc0001117983 */ /* 0x000f680000100800 */
[----:B---3--:R-:W3:Y:S04]  /*c950*/  LDL R21, [R1+0x178] ;  /* 0x0001780001157983 */ /* 0x008ee80000100800 */
[----:B----4-:R-:W4:Y:S04]  /*c960*/  LDL R24, [R1+0x100] ;  /* 0x0001000001187983 */ /* 0x010f280000100800 */
[----:B------:R-:W3:Y:S04]  /*c970*/  LDL R12, [R1+0xf8] ;  /* 0x0000f800010c7983 */ /* 0x000ee80000100800 */
        /* <DEDUP_REMOVED lines=13> */
[----:B------:R-:W3:Y:S01]  /*ca50*/  LDL R27, [R1+0x128] ;  /* 0x00012800011b7983 */ /* 0x000ee20000100800 */
[----:B--2---:R-:W-:-:S02]  /*ca60*/  ISETP.GE.AND P0, PT, R5, c[0x0][0x3c8], PT ;  /* 0x0000f20005007a0c */ /* 0x004fc40003f06270 */
[----:B-----5:R-:W-:-:S11]  /*ca70*/  ISETP.GE.AND P4, PT, R17, c[0x0][0x3c8], PT ;  /* 0x0000f20011007a0c */ /* 0x020fd60003f86270 */
[----:B------:R-:W-:Y:S02]  /*ca80*/  @!P0 IMAD.MOV.U32 R2, RZ, RZ, R0 ;  /* 0x000000ffff028224 */ /* 0x000fe400078e0000 */
[----:B------:R-:W-:-:S04]  /*ca90*/  @!P0 IMAD.MOV.U32 R3, RZ, RZ, R4 ;  /* 0x000000ffff038224 */ /* 0x000fc800078e0004 */
[----:B------:R-:W-:Y:S01]  /*caa0*/  @!P0 IMAD.WIDE R2, R5, 0x4, R2 ;  /* 0x0000000405028825 */ /* 0x000fe200078e0202 */
[----:B----4-:R-:W-:Y:S01]  /*cab0*/  ISETP.GE.AND P5, PT, R24, c[0x0][0x3c8], PT ;  /* 0x0000f20018007a0c */ /* 0x010fe20003fa6270 */
[----:B------:R-:W2:Y:S04]  /*cac0*/  LDL R5, [R1+0xdc] ;  /* 0x0000dc0001057983 */ /* 0x000ea80000100800 */
[----:B------:R1:W-:Y:S01]  /*cad0*/  @!P0 ST.E.64 [R2.64], R116 ;  /* 0x0000007402008985 */ /* 0x0003e2000c101b06 */
[----:B------:R-:W-:-:S04]  /*cae0*/  @!P4 LEA R6, P0, R17, R0, 0x2 ;  /* 0x000000001106c211 */ /* 0x000fc800078010ff */
[----:B---3--:R-:W-:Y:S02]  /*caf0*/  @!P4 LEA.HI.X R7, R17, R4, R21, 0x2, P0 ;  /* 0x000000041107c211 */ /* 0x008fe400000f1415 */
[----:B------:R-:W3:Y:S04]  /*cb00*/  LDL R21, [R1+0x164] ;  /* 0x0001640001157983 */ /* 0x000ee80000100800 */
[----:B------:R-:W4:Y:S01]  /*cb10*/  LDL R17, [R1+0x160] ;  /* 0x0001600001117983 */ /* 0x000f220000100800 */
[----:B------:R-:W-:Y:S02]  /*cb20*/  ISETP.GE.AND P3, PT, R12, c[0x0][0x3c8], PT ;  /* 0x0000f2000c007a0c */ /* 0x000fe40003f66270 */
[----:B------:R-:W-:Y:S02]  /*cb30*/  @!P5 LEA R8, P6, R24, R0, 0x2 ;  /* 0x000000001808d211 */ /* 0x000fe400078c10ff */
[----:B------:R-:W-:-:S02]  /*cb40*/  ISETP.GE.AND P1, PT, R20, c[0x0][0x3c8], PT ;  /* 0x0000f20014007a0c */ /* 0x000fc40003f26270 */
[----:B------:R-:W-:Y:S02]  /*cb50*/  @!P5 LEA.HI.X R9, R24, R4, R25, 0x2, P6 ;  /* 0x000000041809d211 */ /* 0x000fe400030f1419 */
[----:B------:R-:W-:Y:S01]  /*cb60*/  ISETP.GE.AND P2, PT, R19, c[0x0][0x3c8], PT ;  /* 0x0000f20013007a0c */ /* 0x000fe20003f46270 */
[----:B------:R-:W5:Y:S01]  /*cb70*/  LDL R24, [R1+0x150] ;  /* 0x0001500001187983 */ /* 0x000f620000100800 */
[----:B------:R-:W-:-:S03]  /*cb80*/  ISETP.GE.AND P0, PT, R13, c[0x0][0x3c8], PT ;  /* 0x0000f2000d007a0c */ /* 0x000fc60003f06270 */
[----:B------:R-:W5:Y:S01]  /*cb90*/  LDL R25, [R1+0x154] ;  /* 0x0001540001197983 */ /* 0x000f620000100800 */
[----:B-1----:R-:W-:-:S03]  /*cba0*/  @!P3 LEA R2, P6, R12, R0, 0x2 ;  /* 0x000000000c02b211 */ /* 0x002fc600078c10ff */
[----:B------:R1:W-:Y:S01]  /*cbb0*/  @!P5 ST.E.64 [R8.64], R154 ;  /* 0x0000009a0800d985 */ /* 0x0003e2000c101b06 */
[----:B------:R-:W-:-:S03]  /*cbc0*/  @!P3 LEA.HI.X R3, R12, R4, R15, 0x2, P6 ;  /* 0x000000040c03b211 */ /* 0x000fc600030f140f */
[----:B------:R-:W5:Y:S04]  /*cbd0*/  LDL R12, [R1+0xd4] ;  /* 0x0000d400010c7983 */ /* 0x000f680000100800 */
[----:B------:R1:W-:Y:S04]  /*cbe0*/  @!P4 ST.E.64 [R6.64], R128 ;  /* 0x000000800600c985 */ /* 0x0003e8000c101b06 */
[----:B------:R1:W-:Y:S04]  /*cbf0*/  @!P3 ST.E.64 [R2.64], R120 ;  /* 0x000000780200b985 */ /* 0x0003e8000c101b06 */
[----:B------:R-:W5:Y:S01]  /*cc00*/  LDL R15, [R1+0x15c] ;  /* 0x00015c00010f7983 */ /* 0x000f620000100800 */
[----:B------:R-:W-:-:S02]  /*cc10*/  ISETP.GE.AND P5, PT, R14, c[0x0][0x3c8], PT ;  /* 0x0000f2000e007a0c */ /* 0x000fc40003fa6270 */
[-C--:B-1----:R-:W-:Y:S02]  /*cc20*/  @!P2 LEA R8, P4, R19, R0.reuse, 0x2 ;  /* 0x000000001308a211 */ /* 0x082fe400078810ff */
[----:B------:R-:W-:-:S04]  /*cc30*/  @!P1 LEA R6, P3, R20, R0, 0x2 ;  /* 0x0000000014069211 */ /* 0x000fc800078610ff */
[-C--:B------:R-:W-:Y:S02]  /*cc40*/  @!P1 LEA.HI.X R7, R20, R4.reuse, R23, 0x2, P3 ;  /* 0x0000000414079211 */ /* 0x080fe400018f1417 */
[----:B------:R-:W5:Y:S01]  /*cc50*/  LDL R20, [R1+0x158] ;  /* 0x0001580001147983 */ /* 0x000f620000100800 */
[----:B------:R-:W-:-:S03]  /*cc60*/  @!P2 LEA.HI.X R9, R19, R4, R22, 0x2, P4 ;  /* 0x000000041309a211 */ /* 0x000fc600020f1416 */
[----:B------:R-:W5:Y:S01]  /*cc70*/  LDL R19, [R1+0xcc] ;  /* 0x0000cc0001137983 */ /* 0x000f620000100800 */
[C---:B------:R-:W-:Y:S02]  /*cc80*/  @!P0 LEA R2, P6, R13.reuse, R0, 0x2 ;  /* 0x000000000d028211 */ /* 0x040fe400078c10ff */
[----:B------:R-:W-:Y:S01]  /*cc90*/  ISETP.GE.AND P4, PT, R10, c[0x0][0x3c8], PT ;  /* 0x0000f2000a007a0c */ /* 0x000fe20003f86270 */
[----:B------:R-:W5:Y:S01]  /*cca0*/  LDL R22, [R1+0xd0] ;  /* 0x0000d00001167983 */ /* 0x000f620000100800 */
[----:B------:R-:W-:-:S03]  /*ccb0*/  @!P0 LEA.HI.X R3, R13, R4, R18, 0x2, P6 ;  /* 0x000000040d038211 */ /* 0x000fc600030f1412 */
[----:B------:R-:W5:Y:S04]  /*ccc0*/  LDL R13, [R1+0xc8] ;  /* 0x0000c800010d7983 */ /* 0x000f680000100800 */
[----:B------:R1:W-:Y:S04]  /*ccd0*/  @!P2 ST.E.64 [R8.64], R150 ;  /* 0x000000960800a985 */ /* 0x0003e8000c101b06 */
[----:B------:R1:W-:Y:S04]  /*cce0*/  @!P1 ST.E.64 [R6.64], R138 ;  /* 0x0000008a06009985 */ /* 0x0003e8000c101b06 */
[----:B------:R2:W-:Y:S01]  /*ccf0*/  @!P0 ST.E.64 [R2.64], R124 ;  /* 0x0000007c02008985 */ /* 0x0005e2000c101b06 */
[----:B------:R-:W-:-:S03]  /*cd00*/  ISETP.GE.AND P3, PT, R11, c[0x0][0x3c8], PT ;  /* 0x0000f2000b007a0c */ /* 0x000fc60003f66270 */
[----:B------:R-:W5:Y:S04]  /*cd10*/  LDL R18, [R1+0xc4] ;  /* 0x0000c40001127983 */ /* 0x000f680000100800 */
[----:B------:R-:W5:Y:S01]  /*cd20*/  LDL R23, [R1+0x14c] ;  /* 0x00014c0001177983 */ /* 0x000f620000100800 */
[-C--:B-1----:R-:W-:Y:S02]  /*cd30*/  @!P5 LEA R8, P6, R14, R0.reuse, 0x2 ;  /* 0x000000000e08d211 */ /* 0x082fe400078c10ff */
[----:B------:R-:W-:Y:S02]  /*cd40*/  @!P4 LEA R6, P0, R10, R0, 0x2 ;  /* 0x000000000a06c211 */ /* 0x000fe400078010ff */
[-C--:B---3--:R-:W-:Y:S02]  /*cd50*/  @!P5 LEA.HI.X R9, R14, R4.reuse, R21, 0x2, P6 ;  /* 0x000000040e09d211 */ /* 0x088fe400030f1415 */
[----:B------:R-:W3:Y:S01]  /*cd60*/  LDL R21, [R1+0x148] ;  /* 0x0001480001157983 */ /* 0x000ee20000100800 */
[----:B----4-:R-:W-:-:S03]  /*cd70*/  @!P4 LEA.HI.X R7, R10, R4, R17, 0x2, P0 ;  /* 0x000000040a07c211 */ /* 0x010fc600000f1411 */
[----:B------:R-:W4:Y:S01]  /*cd80*/  LDL R17, [R1+0x144] ;  /* 0x0001440001117983 */ /* 0x000f220000100800 */
[----:B--2---:R-:W-:Y:S02]  /*cd90*/  ISETP.GE.AND P2, PT, R5, c[0x0][0x3c8], PT ;  /* 0x0000f20005007a0c */ /* 0x004fe40003f46270 */
[----:B------:R-:W-:Y:S01]  /*cda0*/  @!P3 LEA R2, P6, R11, R0, 0x2 ;  /* 0x000000000b02b211 */ /* 0x000fe200078c10ff */
[----:B------:R-:W2:Y:S01]  /*cdb0*/  LDL R10, [R1+0xbc] ;  /* 0x0000bc00010a7983 */ /* 0x000ea20000100800 */
[----:B------:R-:W-:-:S03]  /*cdc0*/  ISETP.GE.AND P1, PT, R16, c[0x0][0x3c8], PT ;  /* 0x0000f20010007a0c */ /* 0x000fc60003f26270 */
[----:B------:R1:W-:Y:S04]  /*cdd0*/  @!P5 ST.E.64 [R8.64], R156 ;  /* 0x0000009c0800d985 */ /* 0x0003e8000c101b06 */
[----:B------:R-:W2:Y:S01]  /*cde0*/  LDL R14, [R1+0xc0] ;  /* 0x0000c000010e7983 */ /* 0x000ea20000100800 */
[----:B-----5:R-:W-:-:S03]  /*cdf0*/  ISETP.GE.AND P0, PT, R12, c[0x0][0x3c8], PT ;  /* 0x0000f2000c007a0c */ /* 0x020fc60003f06270 */
[----:B------:R5:W-:Y:S01]  /*ce00*/  @!P4 ST.E.64 [R6.64], R142 ;  /* 0x0000008e0600c985 */ /* 0x000be2000c101b06 */
[----:B------:R-:W-:-:S03]  /*ce10*/  @!P3 LEA.HI.X R3, R11, R4, R15, 0x2, P6 ;  /* 0x000000040b03b211 */ /* 0x000fc600030f140f */
[----:B------:R-:W2:Y:S01]  /*ce20*/  LDL R11, [R1+0xb8] ;  /* 0x0000b800010b7983 */ /* 0x000ea20000100800 */
[----:B-1----:R-:W-:-:S03]  /*ce30*/  @!P2 LEA R8, P6, R5, R0, 0x2 ;  /* 0x000000000508a211 */ /* 0x002fc600078c10ff */
[----:B------:R1:W-:Y:S04]  /*ce40*/  @!P3 ST.E.64 [R2.64], R34 ;  /* 0x000000220200b985 */ /* 0x0003e8000c101b06 */
[----:B------:R-:W2:Y:S01]  /*ce50*/  LDL R15, [R1+0xb4] ;  /* 0x0000b400010f7983 */ /* 0x000ea20000100800 */
[----:B-----5:R-:W-:Y:S02]  /*ce60*/  @!P1 LEA R6, P3, R16, R0, 0x2 ;  /* 0x0000000010069211 */ /* 0x020fe400078610ff */
[----:B------:R-:W-:Y:S02]  /*ce70*/  @!P2 LEA.HI.X R9, R5, R4, R20, 0x2, P6 ;  /* 0x000000040509a211 */ /* 0x000fe400030f1414 */
[----:B------:R-:W5:Y:S01]  /*ce80*/  LDL R20, [R1+0x140] ;  /* 0x0001400001147983 */ /* 0x000f620000100800 */
[----:B------:R-:W-:-:S02]  /*ce90*/  ISETP.GE.AND P4, PT, R19, c[0x0][0x3c8], PT ;  /* 0x0000f20013007a0c */ /* 0x000fc40003f86270 */
[----:B------:R-:W-:Y:S01]  /*cea0*/  @!P1 LEA.HI.X R7, R16, R4, R25, 0x2, P3 ;  /* 0x0000000410079211 */ /* 0x000fe200018f1419 */
[----:B------:R-:W5:Y:S01]  /*ceb0*/  LDL R5, [R1+0xb0] ;  /* 0x0000b00001057983 */ /* 0x000f620000100800 */
[----:B-1----:R-:W-:-:S03]  /*cec0*/  @!P0 LEA R2, P6, R12, R0, 0x2 ;  /* 0x000000000c028211 */ /* 0x002fc600078c10ff */
[----:B------:R-:W5:Y:S01]  /*ced0*/  LDL R16, [R1+0x13c] ;  /* 0x00013c0001107983 */ /* 0x000f620000100800 */
[----:B------:R-:W-:-:S03]  /*cee0*/  @!P0 LEA.HI.X R3, R12, R4, R24, 0x2, P6 ;  /* 0x000000040c038211 */ /* 0x000fc600030f1418 */
[----:B------:R-:W5:Y:S01]  /*cef0*/  LDL R12, [R1+0x138] ;  /* 0x00013800010c7983 */ /* 0x000f620000100800 */
[----:B------:R-:W-:-:S03]  /*cf00*/  ISETP.GE.AND P3, PT, R13, c[0x0][0x3c8], PT ;  /* 0x0000f2000d007a0c */ /* 0x000fc60003f66270 */
[----:B------:R-:W-:Y:S04]  /*cf10*/  @!P2 ST.E.64 [R8.64], R158 ;  /* 0x0000009e0800a985 */ /* 0x000fe8000c101b06 */
        /* <DEDUP_REMOVED lines=10> */
[----:B------:R-:W4:Y:S04]  /*cfc0*/  LDL R17, [R1+0x130] ;  /* 0x0001300001117983 */ /* 0x000f280000100800 */
[----:B------:R-:W4:Y:S01]  /*cfd0*/  LDL R13, [R1+0x12c] ;  /* 0x00012c00010d7983 */ /* 0x000f220000100800 */
[----:B------:R-:W-:Y:S02]  /*cfe0*/  ISETP.GE.AND P2, PT, R18, c[0x0][0x3c8], PT ;  /* 0x0000f20012007a0c */ /* 0x000fe40003f46270 */
[----:B------:R-:W-:Y:S01]  /*cff0*/  @!P5 LEA R8, P1, R22, R0, 0x2 ;  /* 0x000000001608d211 */ /* 0x000fe200078210ff */
[----:B------:R-:W4:Y:S01]  /*d000*/  LDL R21, [R1+0x11c] ;  /* 0x00011c0001157983 */ /* 0x000f220000100800 */
[----:B--2---:R-:W-:Y:S02]  /*d010*/  ISETP.GE.AND P0, PT, R10, c[0x0][0x3c8], PT ;  /* 0x0000f2000a007a0c */ /* 0x004fe40003f06270 */
[----:B------:R-:W-:-:S02]  /*d020*/  @!P5 LEA.HI.X R9, R22, R4, R23, 0x2, P1 ;  /* 0x000000041609d211 */ /* 0x000fc400008f1417 */
[----:B------:R-:W2:Y:S04]  /*d030*/  LDL R22, [R1+0xa4] ;  /* 0x0000a40001167983 */ /* 0x000ea80000100800 */
[----:B------:R1:W-:Y:S01]  /*d040*/  @!P5 ST.E.64 [R8.64], R160 ;  /* 0x000000a00800d985 */ /* 0x0003e2000c101b06 */
[----:B------:R-:W-:-:S03]  /*d050*/  ISETP.GE.AND P1, PT, R14, c[0x0][0x3c8], PT ;  /* 0x0000f2000e007a0c */ /* 0x000fc60003f26270 */
[----:B------:R-:W-:Y:S04]  /*d060*/  @!P4 ST.E.64 [R6.64], R62 ;  /* 0x0000003e0600c985 */ /* 0x000fe8000c101b06 */
[----:B------:R5:W-:Y:S04]  /*d070*/  @!P3 ST.E.64 [R2.64], R42 ;  /* 0x0000002a0200b985 */ /* 0x000be8000c101b06 */
[----:B------:R-:W2:Y:S01]  /*d080*/  LDL R23, [R1+0x120] ;  /* 0x0001200001177983 */ /* 0x000ea20000100800 */
[----:B------:R-:W-:Y:S02]  /*d090*/  ISETP.GE.AND P5, PT, R11, c[0x0][0x3c8], PT ;  /* 0x0000f2000b007a0c */ /* 0x000fe40003fa6270 */
[----:B-1----:R-:W-:-:S04]  /*d0a0*/  @!P2 LEA R8, P6, R18, R0, 0x2 ;  /* 0x000000001208a211 */ /* 0x002fc800078c10ff */
[----:B-----5:R-:W-:Y:S02]  /*d0b0*/  @!P2 LEA.HI.X R9, R18, R4, R20, 0x2, P6 ;  /* 0x000000041209a211 */ /* 0x020fe400030f1414 */
[----:B------:R-:W5:Y:S01]  /*d0c0*/  LDL R20, [R1+0xa0] ;  /* 0x0000a00001147983 */ /* 0x000f620000100800 */
[-C--:B------:R-:W-:Y:S02]  /*d0d0*/  @!P0 LEA R2, P6, R10, R0.reuse, 0x2 ;  /* 0x000000000a028211 */ /* 0x080fe400078c10ff */
[----:B------:R-:W-:Y:S01]  /*d0e0*/  @!P1 LEA R6, P3, R14, R0, 0x2 ;  /* 0x000000000e069211 */ /* 0x000fe200078610ff */
[----:B------:R-:W5:Y:S01]  /*d0f0*/  LDL R18, [R1+0x98] ;  /* 0x0000980001127983 */ /* 0x000f620000100800 */
[----:B------:R-:W-:-:S03]  /*d100*/  @!P0 LEA.HI.X R3, R10, R4, R12, 0x2, P6 ;  /* 0x000000040a038211 */ /* 0x000fc600030f140c */
[----:B------:R-:W5:Y:S01]  /*d110*/  LDL R10, [R1+0x9c] ;  /* 0x00009c00010a7983 */ /* 0x000f620000100800 */
[----:B------:R-:W-:Y:S02]  /*d120*/  ISETP.GE.AND P4, PT, R15, c[0x0][0x3c8], PT ;  /* 0x0000f2000f007a0c */ /* 0x000fe40003f86270 */
[----:B------:R-:W-:Y:S01]  /*d130*/  @!P1 LEA.HI.X R7, R14, R4, R16, 0x2, P3 ;  /* 0x000000040e079211 */ /* 0x000fe200018f1410 */
[----:B------:R-:W5:Y:S01]  /*d140*/  LDL R12, [R1+0x8c] ;  /* 0x00008c00010c7983 */ /* 0x000f620000100800 */
[----:B------:R-:W-:-:S03]  /*d150*/  ISETP.GE.AND P3, PT, R5, c[0x0][0x3c8], PT ;  /* 0x0000f20005007a0c */ /* 0x000fc60003f66270 */
[----:B------:R-:W5:Y:S04]  /*d160*/  LDL R16, [R1+0x94] ;  /* 0x0000940001107983 */ /* 0x000f680000100800 */
[----:B------:R-:W5:Y:S04]  /*d170*/  LDL R14, [R1+0x90] ;  /* 0x00009000010e7983 */ /* 0x000f680000100800 */
[----:B------:R1:W-:Y:S04]  /*d180*/  @!P2 ST.E.64 [R8.64], R162 ;  /* 0x000000a20800a985 */ /* 0x0003e8000c101b06 */
[----:B------:R1:W-:Y:S04]  /*d190*/  @!P1 ST.E.64 [R6.64], R66 ;  /* 0x0000004206009985 */ /* 0x0003e8000c101b06 */
[----:B------:R3:W-:Y:S01]  /*d1a0*/  @!P0 ST.E.64 [R2.64], R46 ;  /* 0x0000002e02008985 */ /* 0x0007e2000c101b06 */
[----:B-1----:R-:W-:-:S02]  /*d1b0*/  @!P5 LEA R8, P6, R11, R0, 0x2 ;  /* 0x000000000b08d211 */ /* 0x002fc400078c10ff */
[----:B------:R-:W-:Y:S02]  /*d1c0*/  @!P4 LEA R6, P0, R15, R0, 0x2 ;  /* 0x000000000f06c211 */ /* 0x000fe400078010ff */
[----:B---3--:R-:W-:Y:S02]  /*d1d0*/  @!P5 LEA.HI.X R9, R11, R4, R19, 0x2, P6 ;  /* 0x000000040b09d211 */ /* 0x008fe400030f1413 */
[----:B------:R-:W3:Y:S01]  /*d1e0*/  LDL R11, [R1+0x118] ;  /* 0x00011800010b7983 */ /* 0x000ee20000100800 */
[----:B------:R-:W-:-:S03]  /*d1f0*/  @!P3 LEA R2, P6, R5, R0, 0x2 ;  /* 0x000000000502b211 */ /* 0x000fc600078c10ff */
[----:B------:R-:W3:Y:S01]  /*d200*/  LDL R19, [R1+0x114] ;  /* 0x0001140001137983 */ /* 0x000ee20000100800 */
[-C--:B----4-:R-:W-:Y:S02]  /*d210*/  @!P4 LEA.HI.X R7, R15, R4.reuse, R17, 0x2, P0 ;  /* 0x000000040f07c211 */ /* 0x090fe400000f1411 */
[----:B------:R-:W-:Y:S01]  /*d220*/  @!P3 LEA.HI.X R3, R5, R4, R13, 0x2, P6 ;  /* 0x000000040503b211 */ /* 0x000fe200030f140d */
[----:B------:R-:W4:Y:S04]  /*d230*/  LDL R17, [R1+0x110] ;  /* 0x0001100001117983 */ /* 0x000f280000100800 */
[----:B------:R-:W4:Y:S04]  /*d240*/  LDL R15, [R1+0x10c] ;  /* 0x00010c00010f7983 */ /* 0x000f280000100800 */
[----:B------:R-:W4:Y:S04]  /*d250*/  LDL R13, [R1+0x108] ;  /* 0x00010800010d7983 */ /* 0x000f280000100800 */
[----:B------:R-:W4:Y:S01]  /*d260*/  LDL R5, [R1+0x88] ;  /* 0x0000880001057983 */ /* 0x000f220000100800 */
[----:B------:R-:W-:-:S02]  /*d270*/  ISETP.GE.AND P2, PT, R26, c[0x0][0x3c8], PT ;  /* 0x0000f2001a007a0c */ /* 0x000fc40003f46270 */
[----:B------:R-:W-:Y:S02]  /*d280*/  ISETP.GE.AND P1, PT, R24, c[0x0][0x3c8], PT ;  /* 0x0000f20018007a0c */ /* 0x000fe40003f26270 */
[----:B--2---:R-:W-:Y:S01]  /*d290*/  ISETP.GE.AND P0, PT, R22, c[0x0][0x3c8], PT ;  /* 0x0000f20016007a0c */ /* 0x004fe20003f06270 */
[----:B------:R1:W-:Y:S04]  /*d2a0*/  @!P5 ST.E.64 [R8.64], R164 ;  /* 0x000000a40800d985 */ /* 0x0003e8000c101b06 */
[----:B------:R2:W-:Y:S04]  /*d2b0*/  @!P4 ST.E.64 [R6.64], R70 ;  /* 0x000000460600c985 */ /* 0x0005e8000c101b06 */
[----:B------:R5:W-:Y:S01]  /*d2c0*/  @!P3 ST.E.64 [R2.64], R50 ;  /* 0x000000320200b985 */ /* 0x000be2000c101b06 */
[----:B-1----:R-:W-:-:S02]  /*d2d0*/  @!P2 LEA R8, P5, R26, R0, 0x2 ;  /* 0x000000001a08a211 */ /* 0x002fc400078a10ff */
[-C--:B--2---:R-:W-:Y:S02]  /*d2e0*/  @!P1 LEA R6, P6, R24, R0.reuse, 0x2 ;  /* 0x0000000018069211 */ /* 0x084fe400078c10ff */
[----:B-----5:R-:W-:Y:S02]  /*d2f0*/  ISETP.GE.AND P4, PT, R20, c[0x0][0x3c8], PT ;  /* 0x0000f20014007a0c */ /* 0x020fe40003f86270 */
[----:B------:R-:W-:Y:S02]  /*d300*/  @!P0 LEA R2, P3, R22, R0, 0x2 ;  /* 0x0000000016028211 */ /* 0x000fe400078610ff */
[-C--:B------:R-:W-:Y:S02]  /*d310*/  @!P2 LEA.HI.X R9, R26, R4.reuse, R27, 0x2, P5 ;  /* 0x000000041a09a211 */ /* 0x080fe400028f141b */
[-C--:B------:R-:W-:Y:S02]  /*d320*/  @!P1 LEA.HI.X R7, R24, R4.reuse, R25, 0x2, P6 ;  /* 0x0000000418079211 */ /* 0x080fe400030f1419 */
[----:B------:R-:W-:Y:S01]  /*d330*/  @!P0 LEA.HI.X R3, R22, R4, R23, 0x2, P3 ;  /* 0x0000000416038211 */ /* 0x000fe200018f1417 */
[----:B------:R-:W-:Y:S01]  /*d340*/  @!P2 ST.E.64 [R8.64], R90 ;  /* 0x0000005a0800a985 */ /* 0x000fe2000c101b06 */
[----:B------:R-:W-:-:S03]  /*d350*/  ISETP.GE.AND P5, PT, R10, c[0x0][0x3c8], PT ;  /* 0x0000f2000a007a0c */ /* 0x000fc60003fa6270 */
[----:B------:R1:W-:Y:S01]  /*d360*/  @!P1 ST.E.64 [R6.64], R74 ;  /* 0x0000004a06009985 */ /* 0x0003e2000c101b06 */
[----:B------:R-:W-:-:S03]  /*d370*/  ISETP.GE.AND P3, PT, R18, c[0x0][0x3c8], PT ;  /* 0x0000f20012007a0c */ /* 0x000fc60003f66270 */
[----:B------:R2:W-:Y:S01]  /*d380*/  @!P0 ST.E.64 [R2.64], R54 ;  /* 0x0000003602008985 */ /* 0x0005e2000c101b06 */
[----:B------:R-:W-:Y:S02]  /*d390*/  ISETP.GE.AND P2, PT, R16, c[0x0][0x3c8], PT ;  /* 0x0000f20010007a0c */ /* 0x000fe40003f46270 */
[----:B------:R-:W-:Y:S02]  /*d3a0*/  ISETP.GE.AND P1, PT, R14, c[0x0][0x3c8], PT ;  /* 0x0000f2000e007a0c */ /* 0x000fe40003f26270 */
[----:B-1----:R-:W-:-:S04]  /*d3b0*/  @!P4 LEA R6, P0, R20, R0, 0x2 ;  /* 0x000000001406c211 */ /* 0x002fc800078010ff */
[----:B------:R-:W-:Y:S02]  /*d3c0*/  @!P4 LEA.HI.X R7, R20, R4, R21, 0x2, P0 ;  /* 0x000000041407c211 */ /* 0x000fe400000f1415 */
[----:B------:R-:W-:Y:S02]  /*d3d0*/  ISETP.GE.AND P0, PT, R12, c[0x0][0x3c8], PT ;  /* 0x0000f2000c007a0c */ /* 0x000fe40003f06270 */
[C---:B--2---:R-:W-:Y:S01]  /*d3e0*/  @!P5 LEA R2, P6, R10.reuse, R0, 0x2 ;  /* 0x000000000a02d211 */ /* 0x044fe200078c10ff */
[----:B------:R1:W-:Y:S03]  /*d3f0*/  @!P4 ST.E.64 [R6.64], R78 ;  /* 0x0000004e0600c985 */ /* 0x0003e6000c101b06 */
[----:B---3--:R-:W-:Y:S02]  /*d400*/  @!P5 LEA.HI.X R3, R10, R4, R11, 0x2, P6 ;  /* 0x000000040a03d211 */ /* 0x008fe400030f140b */
[----:B------:R-:W-:-:S02]  /*d410*/  @!P3 LEA R10, P4, R18, R0, 0x2 ;  /* 0x00000000120ab211 */ /* 0x000fc400078810ff */
[-C--:B------:R-:W-:Y:S01]  /*d420*/  @!P2 LEA R8, P6, R16, R0.reuse, 0x2 ;  /* 0x000000001008a211 */ /* 0x080fe200078c10ff */
[----:B------:R2:W-:Y:S01]  /*d430*/  @!P5 ST.E.64 [R2.64], R82 ;  /* 0x000000520200d985 */ /* 0x0005e2000c101b06 */
[----:B-1----:R-:W-:Y:S02]  /*d440*/  @!P1 LEA R6, P5, R14, R0, 0x2 ;  /* 0x000000000e069211 */ /* 0x002fe400078a10ff */
[-C--:B------:R-:W-:Y:S02]  /*d450*/  @!P3 LEA.HI.X R11, R18, R4.reuse, R19, 0x2, P4 ;  /* 0x00000004120bb211 */ /* 0x080fe400020f1413 */
[-C--:B----4-:R-:W-:Y:S02]  /*d460*/  @!P2 LEA.HI.X R9, R16, R4.reuse, R17, 0x2, P6 ;  /* 0x000000041009a211 */ /* 0x090fe400030f1411 */
[----:B------:R-:W-:Y:S01]  /*d470*/  @!P1 LEA.HI.X R7, R14, R4, R15, 0x2, P5 ;  /* 0x000000040e079211 */ /* 0x000fe200028f140f */
[----:B------:R1:W-:Y:S04]  /*d480*/  @!P3 ST.E.64 [R10.64], R98 ;  /* 0x000000620a00b985 */ /* 0x0003e8000c101b06 */
[----:B------:R1:W-:Y:S04]  /*d490*/  @!P2 ST.E.64 [R8.64], R94 ;  /* 0x0000005e0800a985 */ /* 0x0003e8000c101b06 */
[----:B------:R1:W-:Y:S01]  /*d4a0*/  @!P1 ST.E.64 [R6.64], R86 ;  /* 0x0000005606009985 */ /* 0x0003e2000c101b06 */
[----:B--2---:R-:W-:-:S04]  /*d4b0*/  @!P0 LEA R2, P4, R12, R0, 0x2 ;  /* 0x000000000c028211 */ /* 0x004fc800078810ff */
[----:B------:R-:W-:-:S05]  /*d4c0*/  @!P0 LEA.HI.X R3, R12, R4, R13, 0x2, P4 ;  /* 0x000000040c038211 */ /* 0x000fca00020f140d */
[----:B------:R1:W-:Y:S01]  /*d4d0*/  @!P0 ST.E.64 [R2.64], R58 ;  /* 0x0000003a02008985 */ /* 0x0003e2000c101b06 */
[----:B------:R-:W-:-:S13]  /*d4e0*/  ISETP.GE.AND P0, PT, R5, c[0x0][0x3c8], PT ;  /* 0x0000f20005007a0c */ /* 0x000fda0003f06270 */
[----:B------:R-:W-:Y:S05]  /*d4f0*/  @P0 BRA `(.L_x_75) ;  /* 0x0000111000000947 */ /* 0x000fea0003800000 */
[----:B------:R-:W2:Y:S01]  /*d500*/  LDL R12, [R1+0x104] ;  /* 0x00010400010c7983 */ /* 0x000ea20000100800 */
[----:B-1----:R-:W-:-:S04]  /*d510*/  LEA R2, P0, R5, R0, 0x2 ;  /* 0x0000000005027211 */ /* 0x002fc800078010ff */
[----:B--2---:R-:W-:-:S05]  /*d520*/  LEA.HI.X R3, R5, R4, R12, 0x2, P0 ;  /* 0x0000000405037211 */ /* 0x004fca00000f140c */
[----:B------:R1:W-:Y:S01]  /*d530*/  ST.E.64 [R2.64], R30 ;  /* 0x0000001e02007985 */ /* 0x0003e2000c101b06 */
[----:B------:R-:W-:Y:S05]  /*d540*/  BRA `(.L_x_75) ;  /* 0x000010c000007947 */ /* 0x000fea0003800000 */
.L_x_60:
[----:B------:R-:W3:Y:S04]  /*d550*/  LDL.LU R4, [R1+0x40] ;  /* 0x0000400001047983 */ /* 0x000ee80000300800 */
[----:B------:R-:W4:Y:S01]  /*d560*/  LDL.LU R6, [R1+0x44] ;  /* 0x0000440001067983 */ /* 0x000f220000300800 */
[----:B------:R-:W-:Y:S02]  /*d570*/  ISETP.NE.U32.AND P1, PT, RZ, c[0x0][0x508], PT ;  /* 0x00014200ff007a0c */ /* 0x000fe40003f25070 */
[----:B------:R-:W-:Y:S01]  /*d580*/  ISETP.NE.U32.AND P3, PT, RZ, c[0x0][0x500], PT ;  /* 0x00014000ff007a0c */ /* 0x000fe20003f65070 */
[----:B--2---:R-:W2:Y:S01]  /*d590*/  LDL.LU R0, [R1+0x58] ;  /* 0x0000580001007983 */ /* 0x004ea20000300800 */
[----:B------:R-:W-:Y:S01]  /*d5a0*/  ISETP.NE.AND.EX P1, PT, RZ, c[0x0][0x50c], PT, P1 ;  /* 0x00014300ff007a0c */ /* 0x000fe20003f25310 */
[----:B------:R-:W-:Y:S01]  /*d5b0*/  IMAD.MOV.U32 R8, RZ, RZ, RZ ;  /* 0x000000ffff087224 */ /* 0x000fe200078e00ff */
[----:B------:R-:W-:Y:S01]  /*d5c0*/  ISETP.NE.AND.EX P3, PT, RZ, c[0x0][0x504], PT, P3 ;  /* 0x00014100ff007a0c */ /* 0x000fe20003f65330 */
[----:B------:R-:W-:Y:S01]  /*d5d0*/  IMAD.MOV.U32 R20, RZ, RZ, c[0x0][0x388] ;  /* 0x0000e200ff147624 */ /* 0x000fe200078e00ff */
[----:B---3--:R-:W-:-:S09]  /*d5e0*/  IADD3 R2, P2, R4, c[0x0][0x500], RZ ;  /* 0x0001400004027a10 */ /* 0x008fd20007f5e0ff */
[----:B------:R-:W-:Y:S02]  /*d5f0*/  @P1 IADD3 R4, P0, R4, c[0x0][0x508], RZ ;  /* 0x0001420004041a10 */ /* 0x000fe40007f1e0ff */
[C---:B----4-:R-:W-:Y:S02]  /*d600*/  IADD3.X R3, R6.reuse, c[0x0][0x504], RZ, P2, !PT ;  /* 0x0001410006037a10 */ /* 0x050fe400017fe4ff */
[----:B------:R-:W-:-:S03]  /*d610*/  @P1 IADD3.X R5, R6, c[0x0][0x50c], RZ, P0, !PT ;  /* 0x0001430006051a10 */ /* 0x000fc600007fe4ff */
[----:B------:R1:W5:Y:S04]  /*d620*/  @P3 LDG.E R8, [R2.64] ;  /* 0x0000000602083981 */ /* 0x000368000c1e1900 */
[----:B------:R1:W5:Y:S01]  /*d630*/  @P1 LDG.E R20, [R4.64] ;  /* 0x0000000604141981 */ /* 0x000362000c1e1900 */
[----:B--2---:R-:W-:-:S04]  /*d640*/  ISETP.NE.AND P0, PT, R0, RZ, PT ;  /* 0x000000ff0000720c */ /* 0x004fc80003f05270 */
[----:B------:R-:W-:Y:S01]  /*d650*/  SEL R19, R0, c[0x0][0x3d4], P0 ;  /* 0x0000f50000137a07 */ /* 0x000fe20000000000 */
[----:B------:R-:W-:Y:S05]  /*d660*/  @P1 BRA `(.L_x_81) ;  /* 0x0000004000001947 */ /* 0x000fea0003800000 */
[----:B------:R-:W-:Y:S05]  /*d670*/  @!P3 BRA `(.L_x_81) ;  /* 0x000000300000b947 */ /* 0x000fea0003800000 */
[----:B------:R2:W3:Y:S04]  /*d680*/  LDG.E R0, [R2.64] ;  /* 0x0000000602007981 */ /* 0x0004e8000c1e1900 */
[----:B-12---:R-:W3:Y:S02]  /*d690*/  LDG.E R2, [R2.64+0x4] ;  /* 0x0000040602027981 */ /* 0x006ee4000c1e1900 */
[----:B---3-5:R-:W-:Y:S02]  /*d6a0*/  IADD3 R20, -R0, R2, RZ ;  /* 0x0000000200147210 */ /* 0x028fe40007ffe1ff */
.L_x_81:
[----:B-1----:R-:W2:Y:S04]  /*d6b0*/  LDL.LU R4, [R1+0x50] ;  /* 0x0000500001047983 */ /* 0x002ea80000300800 */
[----:B------:R-:W3:Y:S04]  /*d6c0*/  LDL.LU R2, [R1+0x3c] ;  /* 0x00003c0001027983 */ /* 0x000ee80000300800 */
[----:B------:R-:W4:Y:S01]  /*d6d0*/  LDL.LU R0, [R1+0x7c] ;  /* 0x00007c0001007983 */ /* 0x000f220000300800 */
[----:B------:R-:W-:Y:S01]  /*d6e0*/  BSSY B0, `(.L_x_82) ;  /* 0x0000039000007945 */ /* 0x000fe20003800000 */
[----:B-----5:R-:W-:-:S02]  /*d6f0*/  SHF.R.S32.HI R18, RZ, 0x1f, R8 ;  /* 0x0000001fff127819 */ /* 0x020fc40000011408 */
[----:B------:R-:W1:Y:S02]  /*d700*/  S2R R3, SR_TID.X ;  /* 0x0000000000037919 */ /* 0x000e640000002100 */
[----:B-1----:R-:W-:Y:S02]  /*d710*/  ISETP.GT.AND P0, PT, R3, 0x7f, PT ;  /* 0x0000007f0300780c */ /* 0x002fe40003f04270 */
[----:B--2---:R-:W-:Y:S02]  /*d720*/  LOP3.LUT R9, R4, 0xffff, RZ, 0xc0, !PT ;  /* 0x0000ffff04097812 */ /* 0x004fe400078ec0ff */
[----:B---3--:R-:W-:Y:S02]  /*d730*/  SEL R15, R2, RZ, !P3 ;  /* 0x000000ff020f7207 */ /* 0x008fe40005800000 */
[----:B----4-:R-:W-:-:S07]  /*d740*/  SEL R21, R0, RZ, !P3 ;  /* 0x000000ff00157207 */ /* 0x010fce0005800000 */
[----:B------:R-:W-:Y:S05]  /*d750*/  @P0 BRA `(.L_x_83) ;  /* 0x0000031000000947 */ /* 0x000fea0003800000 */
[----:B------:R-:W2:Y:S01]  /*d760*/  LDL R2, [R1+0x4c] ;  /* 0x00004c0001027983 */ /* 0x000ea20000100800 */
[----:B------:R-:W-:Y:S01]  /*d770*/  IMAD R0, R20, c[0x0][0x4e8], RZ ;  /* 0x00013a0014007a24 */ /* 0x000fe200078e02ff */
[----:B--2---:R-:W-:-:S04]  /*d780*/  LEA R14, R2, R3, 0x7 ;  /* 0x00000003020e7211 */ /* 0x004fc800078e38ff */
[----:B------:R-:W-:-:S13]  /*d790*/  ISETP.GE.AND P0, PT, R14, R0, PT ;  /* 0x000000000e00720c */ /* 0x000fda0003f06270 */
[----:B------:R-:W-:Y:S05]  /*d7a0*/  @P0 BRA `(.L_x_83) ;  /* 0x000002c000000947 */ /* 0x000fea0003800000 */
[----:B------:R-:W2:Y:S01]  /*d7b0*/  LDL.LU R22, [R1+0x80] ;  /* 0x0000800001167983 */ /* 0x000ea20000300800 */
[----:B------:R-:W-:Y:S01]  /*d7c0*/  IMAD.MOV.U32 R0, RZ, RZ, 0x368 ;  /* 0x00000368ff007424 */ /* 0x000fe200078e00ff */
[----:B------:R-:W-:-:S04]  /*d7d0*/  ISETP.GT.AND P2, PT, R19, 0x1, PT ;  /* 0x000000011300780c */ /* 0x000fc80003f44270 */
[----:B------:R-:W-:-:S04]  /*d7e0*/  SEL R0, R0, 0x328, P2 ;  /* 0x0000032800007807 */ /* 0x000fc80001000000 */
[----:B------:R1:W3:Y:S08]  /*d7f0*/  LDC.64 R6, c[0x0][R0+0x170] ;  /* 0x00005c0000067b82 */ /* 0x0002f00000000a00 */
[----:B------:R1:W4:Y:S08]  /*d800*/  LDC.64 R4, c[0x0][R0+0x168] ;  /* 0x00005a0000047b82 */ /* 0x0003300000000a00 */
[----:B------:R1:W5:Y:S08]  /*d810*/  LDC.64 R12, c[0x0][R0+0x178] ;  /* 0x00005e00000c7b82 */ /* 0x0003700000000a00 */
[----:B------:R1:W2:Y:S02]  /*d820*/  LDC.64 R10, c[0x0][R0+0x160] ;  /* 0x00005800000a7b82 */ /* 0x0002a40000000a00 */
[----:B-1----:R-:W-:-:S02]  /*d830*/  IMAD.MOV.U32 R0, RZ, RZ, c[0x0][0x4e8] ;  /* 0x00013a00ff007624 */ /* 0x002fc400078e00ff */
[-C--:B---3--:R-:W-:Y:S02]  /*d840*/  IMAD R7, R7, R15.reuse, RZ ;  /* 0x0000000f07077224 */ /* 0x088fe400078e02ff */
[----:B------:R-:W-:Y:S01]  /*d850*/  IMAD.WIDE.U32 R2, R6, R15, RZ ;  /* 0x0000000f06027225 */ /* 0x000fe200078e00ff */
[----:B------:R-:W-:Y:S02]  /*d860*/  ISETP.NE.AND P0, PT, R0, 0x1, PT ;  /* 0x000000010000780c */ /* 0x000fe40003f05270 */
[----:B------:R-:W-:Y:S01]  /*d870*/  MOV R0, R14 ;  /* 0x0000000e00007202 */ /* 0x000fe20000000f00 */
[----:B------:R-:W-:Y:S02]  /*d880*/  IMAD R7, R6, R21, R7 ;  /* 0x0000001506077224 */ /* 0x000fe400078e0207 */
[-C--:B----4-:R-:W-:Y:S02]  /*d890*/  IMAD R16, R5, R9.reuse, RZ ;  /* 0x0000000905107224 */ /* 0x090fe400078e02ff */
[----:B------:R-:W-:Y:S01]  /*d8a0*/  IMAD.WIDE.U32 R4, R4, R9, RZ ;  /* 0x0000000904047225 */ /* 0x000fe200078e00ff */
[----:B------:R-:W-:-:S03]  /*d8b0*/  IADD3 R3, R3, R7, RZ ;  /* 0x0000000703037210 */ /* 0x000fc60007ffe0ff */
[----:B------:R-:W-:Y:S02]  /*d8c0*/  IMAD.IADD R16, R5, 0x1, R16 ;  /* 0x0000000105107824 */ /* 0x000fe400078e0210 */
[----:B------:R-:W-:-:S05]  /*d8d0*/  @P0 IMAD.HI.U32 R17, R14, c[0x0][0x4ec], RZ ;  /* 0x00013b000e110a27 */ /* 0x000fca00078e00ff */
[----:B------:R-:W-:Y:S02]  /*d8e0*/  @P0 SHF.R.U32.HI R0, RZ, c[0x0][0x4f0], R17 ;  /* 0x00013c00ff000a19 */ /* 0x000fe40000011611 */
[----:B------:R-:W-:-:S03]  /*d8f0*/  IADD3 R17, P1, P0, R2, R4, R8 ;  /* 0x0000000402117210 */ /* 0x000fc6000783e008 */
[----:B------:R-:W-:-:S04]  /*d900*/  IMAD.MOV R2, RZ, RZ, -R0 ;  /* 0x000000ffff027224 */ /* 0x000fc800078e0a00 */
[----:B------:R-:W-:Y:S01]  /*d910*/  IMAD R2, R2, c[0x0][0x4e8], R14 ;  /* 0x00013a0002027a24 */ /* 0x000fe200078e020e */
[----:B--2---:R-:W-:-:S05]  /*d920*/  SEL R6, R22, RZ, P2 ;  /* 0x000000ff16067207 */ /* 0x004fca0001000000 */
[-C--:B-----5:R-:W-:Y:S02]  /*d930*/  IMAD R7, R13, R6.reuse, RZ ;  /* 0x000000060d077224 */ /* 0x0a0fe400078e02ff */
[----:B------:R-:W-:Y:S01]  /*d940*/  IMAD.WIDE.U32 R4, R12, R6, RZ ;  /* 0x000000060c047225 */ /* 0x000fe200078e00ff */
[----:B------:R-:W-:Y:S02]  /*d950*/  IADD3.X R12, R3, R16, R18, P1, P0 ;  /* 0x00000010030c7210 */ /* 0x000fe40000fe0412 */
[----:B------:R-:W-:Y:S02]  /*d960*/  SHF.R.S32.HI R3, RZ, 0x1f, R0 ;  /* 0x0000001fff037819 */ /* 0x000fe40000011400 */
[----:B------:R-:W-:Y:S01]  /*d970*/  IADD3 R5, R5, R7, RZ ;  /* 0x0000000705057210 */ /* 0x000fe20007ffe0ff */
[----:B------:R-:W-:Y:S01]  /*d980*/  IMAD.MOV.U32 R7, RZ, RZ, c[0x0][0x4a8] ;  /* 0x00012a00ff077624 */ /* 0x000fe200078e00ff */
[----:B------:R-:W-:Y:S01]  /*d990*/  IADD3 R4, P1, P0, R0, R17, R4 ;  /* 0x0000001100047210 */ /* 0x000fe2000783e004 */
[----:B------:R-:W-:Y:S01]  /*d9a0*/  IMAD R0, R11, R2, RZ ;  /* 0x000000020b007224 */ /* 0x000fe200078e02ff */
[----:B------:R-:W-:-:S02]  /*d9b0*/  SHF.R.S32.HI R6, RZ, 0x1f, R2 ;  /* 0x0000001fff067819 */ /* 0x000fc40000011402 */
[----:B------:R-:W-:-:S03]  /*d9c0*/  IADD3.X R5, R3, R12, R5, P1, P0 ;  /* 0x0000000c03057210 */ /* 0x000fc60000fe0405 */
[C---:B------:R-:W-:Y:S02]  /*d9d0*/  IMAD R0, R10.reuse, R6, R0 ;  /* 0x000000060a007224 */ /* 0x040fe400078e0200 */
[----:B------:R-:W-:Y:S01]  /*d9e0*/  IMAD.WIDE.U32 R2, R10, R2, R4 ;  /* 0x000000020a027225 */ /* 0x000fe200078e0004 */
[----:B------:R-:W-:Y:S02]  /*d9f0*/  MOV R5, c[0x0][0x4ac] ;  /* 0x00012b0000057a02 */ /* 0x000fe40000000f00 */
[----:B------:R-:W-:Y:S01]  /*da00*/  SEL R4, R7, c[0x0][0x450], P2 ;  /* 0x0001140007047a07 */ /* 0x000fe20001000000 */
[----:B------:R-:W-:Y:S01]  /*da10*/  IMAD.IADD R0, R3, 0x1, R0 ;  /* 0x0000000103007824 */ /* 0x000fe200078e0200 */
[----:B------:R-:W-:Y:S02]  /*da20*/  SEL R5, R5, c[0x0][0x454], P2 ;  /* 0x0001150005057a07 */ /* 0x000fe40001000000 */
[----:B------:R-:W-:-:S04]  /*da30*/  LEA R4, P0, R2, R4, 0x2 ;  /* 0x0000000402047211 */ /* 0x000fc800078010ff */
[----:B------:R-:W-:Y:S02]  /*da40*/  LEA.HI.X R5, R2, R5, R0, 0x2, P0 ;  /* 0x0000000502057211 */ /* 0x000fe400000f1400 */
[----:B------:R-:W-:-:S05]  /*da50*/  MOV R0, 0xff800000 ;  /* 0xff80000000007802 */ /* 0x000fca0000000f00 */
[----:B------:R1:W-:Y:S02]  /*da60*/  STG.E [R4.64], R0 ;  /* 0x0000000004007986 */ /* 0x0003e4000c101906 */
.L_x_83:
[----:B------:R-:W-:Y:S05]  /*da70*/  BSYNC B0 ;  /* 0x0000000000007941 */ /* 0x000fea0003800000 */
.L_x_82:
[----:B------:R-:W-:-:S13]  /*da80*/  ISETP.GT.AND P0, PT, R19, 0x1, PT ;  /* 0x000000011300780c */ /* 0x000fda0003f04270 */
[----:B------:R-:W-:Y:S05]  /*da90*/  @P0 BRA `(.L_x_75) ;  /* 0x00000b7000000947 */ /* 0x000fea0003800000 */
[----:B-1----:R-:W2:Y:S01]  /*daa0*/  LDL R0, [R1+0x4c] ;  /* 0x00004c0001007983 */ /* 0x002ea20000100800 */
[----:B------:R-:W-:-:S03]  /*dab0*/  MOV R2, c[0x0][0x4e8] ;  /* 0x00013a0000027a02 */ /* 0x000fc60000000f00 */
[----:B------:R-:W1:Y:S01]  /*dac0*/  S2R R3, SR_TID.X ;  /* 0x0000000000037919 */ /* 0x000e620000002100 */
[----:B------:R-:W-:Y:S02]  /*dad0*/  ISETP.NE.AND P0, PT, R2, 0x1, PT ;  /* 0x000000010200780c */ /* 0x000fe40003f05270 */
[--C-:B-1----:R-:W-:Y:S02]  /*dae0*/  SHF.R.S32.HI R4, RZ, 0x1f, R3.reuse ;  /* 0x0000001fff047819 */ /* 0x102fe40000011403 */
[----:B------:R-:W-:Y:S02]  /*daf0*/  SHF.R.S32.HI R6, RZ, 0x1f, R3 ;  /* 0x0000001fff067819 */ /* 0x000fe40000011403 */
[-C--:B------:R-:W-:Y:S02]  /*db00*/  LEA.HI R4, R4, R3.reuse, RZ, 0x3 ;  /* 0x0000000304047211 */ /* 0x080fe400078f18ff */
[----:B------:R-:W-:Y:S02]  /*db10*/  LEA.HI R6, R6, R3, RZ, 0x3 ;  /* 0x0000000306067211 */ /* 0x000fe400078f18ff */
[----:B------:R-:W-:-:S02]  /*db20*/  LOP3.LUT R4, R4, 0xfffffff8, RZ, 0xc0, !PT ;  /* 0xfffffff804047812 */ /* 0x000fc400078ec0ff */
[----:B------:R-:W-:-:S03]  /*db30*/  SHF.R.S32.HI R6, RZ, 0x3, R6 ;  /* 0x00000003ff067819 */ /* 0x000fc60000011406 */
[----:B------:R-:W-:Y:S02]  /*db40*/  IMAD.IADD R4, R3, 0x1, -R4 ;  /* 0x0000000103047824 */ /* 0x000fe400078e0a04 */
[----:B------:R-:W-:-:S03]  /*db50*/  IMAD.WIDE.U32 R2, R8, c[0x0][0x3a0], RZ ;  /* 0x0000e80008027a25 */ /* 0x000fc600078e00ff */
[----:B------:R-:W-:Y:S02]  /*db60*/  LEA R4, R4, R6, 0x5 ;  /* 0x0000000604047211 */ /* 0x000fe400078e28ff */
[----:B--2---:R-:W-:Y:S01]  /*db70*/  MOV R5, R0 ;  /* 0x0000000000057202 */ /* 0x004fe20000000f00 */
[----:B------:R-:W-:-:S03]  /*db80*/  IMAD R0, R18, c[0x0][0x3a0], RZ ;  /* 0x0000e80012007a24 */ /* 0x000fc600078e02ff */
[----:B------:R-:W-:Y:S01]  /*db90*/  LEA R4, R5, R4, 0x7 ;  /* 0x0000000405047211 */ /* 0x000fe200078e38ff */
[----:B------:R-:W-:Y:S02]  /*dba0*/  IMAD R8, R8, c[0x0][0x3a4], R0 ;  /* 0x0000e90008087a24 */ /* 0x000fe400078e0200 */
[----:B------:R-:W-:Y:S01]  /*dbb0*/  IMAD R5, R21, c[0x0][0x3f0], RZ ;  /* 0x0000fc0015057a24 */ /* 0x000fe200078e02ff */
[----:B------:R-:W-:Y:S01]  /*dbc0*/  MOV R0, R4 ;  /* 0x0000000400007202 */ /* 0x000fe20000000f00 */
[----:B------:R-:W-:Y:S02]  /*dbd0*/  IMAD.IADD R3, R3, 0x1, R8 ;  /* 0x0000000103037824 */ /* 0x000fe400078e0208 */
[----:B------:R-:W-:-:S04]  /*dbe0*/  @P0 IMAD.HI.U32 R6, R4, c[0x0][0x4ec], RZ ;  /* 0x00013b0004060a27 */ /* 0x000fc800078e00ff */
[----:B------:R-:W-:Y:S01]  /*dbf0*/  IMAD.WIDE.U32 R2, R9, c[0x0][0x3e8], R2 ;  /* 0x0000fa0009027a25 */ /* 0x000fe200078e0002 */
[----:B------:R-:W-:-:S03]  /*dc00*/  @P0 SHF.R.U32.HI R0, RZ, c[0x0][0x4f0], R6 ;  /* 0x00013c00ff000a19 */ /* 0x000fc60000011606 */
[----:B------:R-:W-:Y:S01]  /*dc10*/  IMAD R3, R9, c[0x0][0x3ec], R3 ;  /* 0x0000fb0009037a24 */ /* 0x000fe200078e0203 */
[----:B------:R-:W-:Y:S01]  /*dc20*/  SHF.R.S32.HI R6, RZ, 0x1f, R0 ;  /* 0x0000001fff067819 */ /* 0x000fe20000011400 */
[C---:B------:R-:W-:Y:S01]  /*dc30*/  IMAD R7, R15.reuse, c[0x0][0x3f4], R5 ;  /* 0x0000fd000f077a24 */ /* 0x040fe200078e0205 */
[----:B------:R-:W-:Y:S01]  /*dc40*/  IADD3 R5, -R0, RZ, RZ ;  /* 0x000000ff00057210 */ /* 0x000fe20007ffe1ff */
[----:B------:R-:W-:-:S04]  /*dc50*/  IMAD.WIDE.U32 R2, R15, c[0x0][0x3f0], R2 ;  /* 0x0000fc000f027a25 */ /* 0x000fc800078e0002 */
[----:B------:R-:W-:Y:S02]  /*dc60*/  IMAD R6, R6, c[0x0][0x3e0], RZ ;  /* 0x0000f80006067a24 */ /* 0x000fe400078e02ff */
[----:B------:R-:W-:Y:S02]  /*dc70*/  IMAD.IADD R3, R3, 0x1, R7 ;  /* 0x0000000103037824 */ /* 0x000fe400078e0207 */
[----:B------:R-:W-:Y:S02]  /*dc80*/  IMAD R4, R5, c[0x0][0x4e8], R4 ;  /* 0x00013a0005047a24 */ /* 0x000fe400078e0204 */
[C---:B------:R-:W-:Y:S02]  /*dc90*/  IMAD R6, R0.reuse, c[0x0][0x3e4], R6 ;  /* 0x0000f90000067a24 */ /* 0x040fe400078e0206 */
[----:B------:R-:W-:Y:S01]  /*dca0*/  IMAD.WIDE.U32 R2, R0, c[0x0][0x3e0], R2 ;  /* 0x0000f80000027a25 */ /* 0x000fe200078e0002 */
[----:B------:R-:W-:-:S04]  /*dcb0*/  SHF.R.S32.HI R0, RZ, 0x1f, R4 ;  /* 0x0000001fff007819 */ /* 0x000fc80000011404 */
[----:B------:R-:W-:Y:S01]  /*dcc0*/  IADD3 R3, R3, R6, RZ ;  /* 0x0000000603037210 */ /* 0x000fe20007ffe0ff */
[----:B------:R-:W-:-:S04]  /*dcd0*/  IMAD R0, R0, c[0x0][0x3d8], RZ ;  /* 0x0000f60000007a24 */ /* 0x000fc800078e02ff */
[----:B------:R-:W-:-:S04]  /*dce0*/  IMAD.WIDE.U32 R2, R4, c[0x0][0x3d8], R2 ;  /* 0x0000f60004027a25 */ /* 0x000fc800078e0002 */
[----:B------:R-:W-:Y:S01]  /*dcf0*/  IMAD R4, R4, c[0x0][0x3dc], R0 ;  /* 0x0000f70004047a24 */ /* 0x000fe200078e0200 */
[----:B------:R-:W-:-:S04]  /*dd00*/  LEA R14, P0, R2, c[0x0][0x380], 0x1 ;  /* 0x0000e000020e7a11 */ /* 0x000fc800078008ff */
[----:B------:R-:W-:-:S04]  /*dd10*/  IADD3 R4, R3, R4, RZ ;  /* 0x0000000403047210 */ /* 0x000fc80007ffe0ff */
[----:B------:R-:W-:Y:S01]  /*dd20*/  LEA.HI.X R5, R2, c[0x0][0x384], R4, 0x1, P0 ;  /* 0x0000e10002057a11 */ /* 0x000fe200000f0c04 */
[----:B------:R-:W-:Y:S05]  /*dd30*/  BRA.DIV ~URZ, `(.L_x_84) ;  /* 0x000026627f007947 */ /* 0x000fea000b800000 */
[----:B------:R1:W2:Y:S02]  /*dd40*/  SHFL.IDX PT, R4, R5, RZ, 0x181f ;  /* 0x00181fff05047589 */ /* 0x0002a400000e0000 */
.L_x_142:
[----:B------:R-:W-:Y:S05]  /*dd50*/  BRA.DIV ~URZ, `(.L_x_85) ;  /* 0x000026b27f007947 */ /* 0x000fea000b800000 */
[----:B------:R3:W4:Y:S02]  /*dd60*/  SHFL.IDX PT, R0, R14, RZ, 0x181f ;  /* 0x00181fff0e007589 */ /* 0x00072400000e0000 */
.L_x_143:
[----:B------:R-:W5:Y:S02]  /*dd70*/  S2R R2, SR_TID.X ;  /* 0x0000000000027919 */ /* 0x000f640000002100 */
[----:B-----5:R-:W-:-:S04]  /*dd80*/  SHF.R.S32.HI R3, RZ, 0x1f, R2 ;  /* 0x0000001fff037819 */ /* 0x020fc80000011402 */
[----:B------:R-:W-:Y:S02]  /*dd90*/  LEA.HI R3, R3, R2, RZ, 0x3 ;  /* 0x0000000203037211 */ /* 0x000fe400078f18ff */
[----:B------:R-:W5:Y:S02]  /*dda0*/  LDL.LU R2, [R1+0x4c] ;  /* 0x00004c0001027983 */ /* 0x000f640000300800 */
[----:B------:R-:W-:Y:S01]  /*ddb0*/  SHF.R.S32.HI R3, RZ, 0x3, R3 ;  /* 0x00000003ff037819 */ /* 0x000fe20000011403 */
[----:B------:R-:W-:Y:S01]  /*ddc0*/  IMAD R13, R20, c[0x0][0x4e8], RZ ;  /* 0x00013a00140d7a24 */ /* 0x000fe200078e02ff */
[----:B------:R-:W-:Y:S03]  /*ddd0*/  BSSY B0, `(.L_x_86) ;  /* 0x000001e000007945 */ /* 0x000fe60003800000 */
        /* <DEDUP_REMOVED lines=18> */
[----:B--2---:R-:W-:Y:S02]  /*df00*/  @!P3 LEA.HI.X R11, R249, R4, R2, 0x1, P4 ;  /* 0x00000004f90bb211 */ /* 0x004fe400020f0c02 */
[----:B------:R-:W-:Y:S02]  /*df10*/  SHF.R.S32.HI R18, RZ, 0x1f, R18 ;  /* 0x0000001fff127819 */ /* 0x000fe40000011412 */
[----:B------:R-:W-:Y:S01]  /*df20*/  SHF.R.S32.HI R16, RZ, 0x1f, R16 ;  /* 0x0000001fff107819 */ /* 0x000fe20000011410 */
[----:B------:R2:W-:Y:S01]  /*df30*/  @!P3 ST.E.128 [R10.64], RZ ;  /* 0x000000ff0a00b985 */ /* 0x0005e2000c101d06 */
[----:B------:R-:W-:-:S02]  /*df40*/  @!P0 LEA R2, P4, R15, R0, 0x1 ;  /* 0x000000000f028211 */ /* 0x000fc400078808ff */
[-C--:B------:R-:W-:Y:S02]  /*df50*/  @!P2 LEA.HI.X R9, R19, R4.reuse, R21, 0x1, P6 ;  /* 0x000000041309a211 */ /* 0x080fe400030f0c15 */
[-C--:B------:R-:W-:Y:S02]  /*df60*/  @!P1 LEA.HI.X R7, R17, R4.reuse, R18, 0x1, P5 ;  /* 0x0000000411079211 */ /* 0x080fe400028f0c12 */
[----:B------:R-:W-:Y:S01]  /*df70*/  @!P0 LEA.HI.X R3, R15, R4, R16, 0x1, P4 ;  /* 0x000000040f038211 */ /* 0x000fe200020f0c10 */
[----:B------:R2:W-:Y:S04]  /*df80*/  @!P2 ST.E.128 [R8.64], RZ ;  /* 0x000000ff0800a985 */ /* 0x0005e8000c101d06 */
[----:B------:R2:W-:Y:S04]  /*df90*/  @!P1 ST.E.128 [R6.64], RZ ;  /* 0x000000ff06009985 */ /* 0x0005e8000c101d06 */
[----:B------:R2:W-:Y:S02]  /*dfa0*/  @!P0 ST.E.128 [R2.64], RZ ;  /* 0x000000ff02008985 */ /* 0x0005e4000c101d06 */
.L_x_87:
[----:B------:R-:W-:Y:S05]  /*dfb0*/  BSYNC B0 ;  /* 0x0000000000007941 */ /* 0x000fea0003800000 */
.L_x_86:
[----:B------:R-:W-:Y:S05]  /*dfc0*/  BRA.DIV ~URZ, `(.L_x_88) ;  /* 0x000024a27f007947 */ /* 0x000fea000b800000 */
[----:B--2---:R2:W1:Y:S04]  /*dfd0*/  SHFL.IDX PT, R4, R5, 0x1, 0x181f ;  /* 0x00381f0005047f89 */ /* 0x00446800000e0000 */
[----:B----4-:R2:W4:Y:S02]  /*dfe0*/  SHFL.IDX PT, R0, R14, 0x1, 0x181f ;  /* 0x00381f000e007f89 */ /* 0x01052400000e0000 */
.L_x_144:
[----:B------:R-:W-:Y:S01]  /*dff0*/  IADD3 R2, R12, 0x20, RZ ;  /* 0x000000200c027810 */ /* 0x000fe20007ffe0ff */
        /* <DEDUP_REMOVED lines=18> */
[----:B-1----:R-:W-:Y:S02]  /*e120*/  @!P3 LEA.HI.X R11, R249, R4, R3, 0x1, P4 ;  /* 0x00000004f90bb211 */ /* 0x002fe400020f0c03 */
        /* <DEDUP_REMOVED lines=10> */
.L_x_90:
[----:B------:R-:W-:Y:S05]  /*e1d0*/  BSYNC B0 ;  /* 0x0000000000007941 */ /* 0x000fea0003800000 */
.L_x_89:
[----:B------:R-:W-:Y:S05]  /*e1e0*/  BRA.DIV ~URZ, `(.L_x_91) ;  /* 0x000023427f007947 */ /* 0x000fea000b800000 */
[----:B-1----:R1:W2:Y:S02]  /*e1f0*/  SHFL.IDX PT, R4, R5, 0x2, 0x181f ;  /* 0x00581f0005047f89 */ /* 0x0022a400000e0000 */
.L_x_145:
[----:B------:R-:W-:Y:S05]  /*e200*/  BRA.DIV ~URZ, `(.L_x_92) ;  /* 0x000023927f007947 */ /* 0x000fea000b800000 */
[----:B----4-:R4:W1:Y:S02]  /*e210*/  SHFL.IDX PT, R0, R14, 0x2, 0x181f ;  /* 0x00581f000e007f89 */ /* 0x01086400000e0000 */
.L_x_146:
        /* <DEDUP_REMOVED lines=13> */
[C---:B-1----:R-:W-:Y:S02]  /*e2f0*/  @!P3 LEA R10, P4, R249.reuse, R0, 0x1 ;  /* 0x00000000f90ab211 */ /* 0x042fe400078808ff */
        /* <DEDUP_REMOVED lines=16> */
.L_x_94:
[----:B------:R-:W-:Y:S05]  /*e400*/  BSYNC B0 ;  /* 0x0000000000007941 */ /* 0x000fea0003800000 */
.L_x_93:
[----:B------:R-:W-:Y:S05]  /*e410*/  BRA.DIV ~URZ, `(.L_x_95) ;  /* 0x000021e27f007947 */ /* 0x000fea000b800000 */
[----:B--2---:R2:W3:Y:S04]  /*e420*/  SHFL.IDX PT, R4, R5, 0x3, 0x181f ;  /* 0x00781f0005047f89 */ /* 0x0044e800000e0000 */
[----:B-1----:R2:W1:Y:S02]  /*e430*/  SHFL.IDX PT, R0, R14, 0x3, 0x181f ;  /* 0x00781f000e007f89 */ /* 0x00246400000e0000 */
.L_x_147:
[----:B------:R-:W-:-:S04]  /*e440*/  IADD3 R2, R12, 0x60, RZ ;  /* 0x000000600c027810 */ /* 0x000fc80007ffe0ff */
[----:B------:R-:W-:-:S13]  /*e450*/  ISETP.GE.AND P0, PT, R2, R13, PT ;  /* 0x0000000d0200720c */ /* 0x000fda0003f06270 */
[----:B------:R-:W-:Y:S05]  /*e460*/  @P0 BRA `(.L_x_75) ;  /* 0x000001a000000947 */ /* 0x000fea0003800000 */
[C---:B------:R-:W-:Y:S02]  /*e470*/  IADD3 R17, R249.reuse, 0x40, RZ ;  /* 0x00000040f9117810 */ /* 0x040fe40007ffe0ff */
[C---:B------:R-:W-:Y:S02]  /*e480*/  IADD3 R15, R249.reuse, 0x80, RZ ;  /* 0x00000080f90f7810 */ /* 0x040fe40007ffe0ff */
[C---:B------:R-:W-:Y:S02]  /*e490*/  ISETP.GE.AND P3, PT, R249.reuse, c[0x0][0x3c8], PT ;  /* 0x0000f200f9007a0c */ /* 0x040fe40003f66270 */
[----:B--2---:R-:W-:Y:S02]  /*e4a0*/  IADD3 R5, R249, 0xc0, RZ ;  /* 0x000000c0f9057810 */ /* 0x004fe40007ffe0ff */
[----:B------:R-:W-:Y:S02]  /*e4b0*/  ISETP.GE.AND P2, PT, R17, c[0x0][0x3c8], PT ;  /* 0x0000f20011007a0c */ /* 0x000fe40003f46270 */
[----:B------:R-:W-:-:S02]  /*e4c0*/  ISETP.GE.AND P1, PT, R15, c[0x0][0x3c8], PT ;  /* 0x0000f2000f007a0c */ /* 0x000fc40003f26270 */
[----:B------:R-:W-:Y:S02]  /*e4d0*/  ISETP.GE.AND P0, PT, R5, c[0x0][0x3c8], PT ;  /* 0x0000f20005007a0c */ /* 0x000fe40003f06270 */
[C---:B------:R-:W-:Y:S02]  /*e4e0*/  IADD3 R18, R249.reuse, 0x40, RZ ;  /* 0x00000040f9127810 */ /* 0x040fe40007ffe0ff */
[----:B------:R-:W-:Y:S02]  /*e4f0*/  SHF.R.S32.HI R3, RZ, 0x1f, R249 ;  /* 0x0000001fff037819 */ /* 0x000fe400000114f9 */
[C---:B-1----:R-:W-:Y:S02]  /*e500*/  @!P3 LEA R10, P4, R249.reuse, R0, 0x1 ;  /* 0x00000000f90ab211 */ /* 0x042fe400078808ff */
[C---:B------:R-:W-:Y:S02]  /*e510*/  IADD3 R16, R249.reuse, 0x80, RZ ;  /* 0x00000080f9107810 */ /* 0x040fe40007ffe0ff */
[----:B---34-:R-:W-:-:S02]  /*e520*/  IADD3 R14, R249, 0xc0, RZ ;  /* 0x000000c0f90e7810 */ /* 0x018fc40007ffe0ff */
[-C--:B------:R-:W-:Y:S02]  /*e530*/  @!P2 LEA R8, P6, R17, R0.reuse, 0x1 ;  /* 0x000000001108a211 */ /* 0x080fe400078c08ff */
[----:B------:R-:W-:Y:S02]  /*e540*/  SHF.R.S32.HI R18, RZ, 0x1f, R18 ;  /* 0x0000001fff127819 */ /* 0x000fe40000011412 */
[----:B------:R-:W-:Y:S02]  /*e550*/  @!P1 LEA R6, P5, R15, R0, 0x1 ;  /* 0x000000000f069211 */ /* 0x000fe400078a08ff */
[----:B------:R-:W-:Y:S02]  /*e560*/  @!P3 LEA.HI.X R11, R249, R4, R3, 0x1, P4 ;  /* 0x00000004f90bb211 */ /* 0x000fe400020f0c03 */
        /* <DEDUP_REMOVED lines=10> */
.L_x_75:
[----:B------:R-:W-:Y:S05]  /*e610*/  BSYNC B1 ;  /* 0x0000000000017941 */ /* 0x000fea0003800000 */
.L_x_59:
[----:B-1--4-:R-:W4:Y:S02]  /*e620*/  LDL R0, [R1+0x180] ;  /* 0x0001800001007983 */ /* 0x012f240000100800 */
[----:B----4-:R-:W-:-:S13]  /*e630*/  ISETP.NE.AND P0, PT, R0, RZ, PT ;  /* 0x000000ff0000720c */ /* 0x010fda0003f05270 */
[----:B------:R-:W-:Y:S01]  /*e640*/  @P0 WARPSYNC 0xffffffff ;  /* 0xffffffff00000948 */ /* 0x000fe20003800000 */
[----:B------:R-:W-:Y:S06]  /*e650*/  @P0 BAR.SYNC.DEFER_BLOCKING 0x5, 0x100 ;  /* 0x0144000000000b1d */ /* 0x000fec0000010000 */
[----:B--23--:R-:W1:Y:S04]  /*e660*/  @P0 LDS.128 R4, [0x1a080] ;  /* 0x01a08000ff040984 */ /* 0x00ce680000000c00 */
[----:B-1----:R1:W-:Y:S04]  /*e670*/  @P0 STL.64 [R1+0x48], R4 ;  /* 0x0000480401000387 */ /* 0x0023e80000100a00 */
[----:B------:R1:W-:Y:S04]  /*e680*/  @P0 STL.64 [R1+0x50], R6 ;  /* 0x0000500601000387 */ /* 0x0003e80000100a00 */
[----:B------:R-:W-:Y:S06]  /*e690*/  @P0 BAR.ARV 0x4, 0x100 ;  /* 0x0104000000000b1d */ /* 0x000fec0000002000 */
[----:B------:R-:W-:Y:S05]  /*e6a0*/  @P0 BRA `(.L_x_96) ;  /* 0x00000b9000000947 */ /* 0x000fea0003800000 */
[----:B------:R-:W2:Y:S01]  /*e6b0*/  S2R R0, SR_TID.X ;  /* 0x0000000000007919 */ /* 0x000ea20000002100 */
[----:B-1----:R-:W-:Y:S01]  /*e6c0*/  IMAD.MOV.U32 R7, RZ, RZ, RZ ;  /* 0x000000ffff077224 */ /* 0x002fe200078e00ff */
[----:B--2---:R-:W-:-:S04]  /*e6d0*/  LOP3.LUT R13, R0, 0x1f, RZ, 0xc0, !PT ;  /* 0x0000001f000d7812 */ /* 0x004fc800078ec0ff */
[----:B------:R-:W-:Y:S01]  /*e6e0*/  ISETP.NE.AND P5, PT, R13, 0x1f, PT ;  /* 0x0000001f0d00780c */ /* 0x000fe20003fa5270 */
[----:B------:R-:W-:Y:S10]  /*e6f0*/  BRA.DIV ~URZ, `(.L_x_97) ;  /* 0x00001fc27f007947 */ /* 0x000ff4000b800000 */
[----:B------:R1:W2:Y:S02]  /*e700*/  SHFL.IDX PT, R9, R102, RZ, 0x1f ;  /* 0x00001fff66097589 */ /* 0x0002a400000e0000 */
.L_x_148:
[----:B------:R-:W-:Y:S05]  /*e710*/  BRA.DIV ~URZ, `(.L_x_98) ;  /* 0x000020127f007947 */ /* 0x000fea000b800000 */
[----:B------:R3:W4:Y:S02]  /*e720*/  SHFL.IDX PT, R8, R102, 0x1, 0x1f ;  /* 0x00201f0066087f89 */ /* 0x00072400000e0000 */
.L_x_149:
[----:B------:R-:W5:Y:S01]  /*e730*/  LDL R0, [R1+0x54] ;  /* 0x0000540001007983 */ /* 0x000f620000100800 */
[----:B------:R-:W-:Y:S02]  /*e740*/  IMAD.MOV.U32 R6, RZ, RZ, RZ ;  /* 0x000000ffff067224 */ /* 0x000fe400078e00ff */
[----:B-----5:R-:W-:-:S05]  /*e750*/  IMAD.IADD R0, R0, 0x1, R13 ;  /* 0x0000000100007824 */ /* 0x020fca00078e020d */
[----:B------:R-:W-:-:S13]  /*e760*/  ISETP.GE.OR P0, PT, R0, c[0x0][0x53c], !P5 ;  /* 0x00014f0000007a0c */ /* 0x000fda0006f06670 */
[----:B------:R-:W-:Y:S01]  /*e770*/  @!P0 IMAD.MOV.U32 R2, RZ, RZ, 0x4 ;  /* 0x00000004ff028424 */ /* 0x000fe200078e00ff */
[----:B------:R-:W-:-:S03]  /*e780*/  @!P0 MOV R3, 0x4 ;  /* 0x0000000400038802 */ /* 0x000fc60000000f00 */
[----:B------:R-:W-:-:S04]  /*e790*/  @!P0 IMAD.WIDE R4, R0, R2, c[0x0][0x580] ;  /* 0x0001600000048625 */ /* 0x000fc800078e0202 */
[----:B------:R-:W-:Y:S01]  /*e7a0*/  @!P0 IMAD.WIDE R2, R0, R3, c[0x0][0x578] ;  /* 0x00015e0000028625 */ /* 0x000fe200078e0203 */
[----:B------:R-:W5:Y:S04]  /*e7b0*/  @!P0 LDG.E R6, [R4.64] ;  /* 0x0000000604068981 */ /* 0x000f68000c1e1900 */
[----:B------:R-:W5:Y:S01]  /*e7c0*/  @!P0 LDG.E R7, [R2.64] ;  /* 0x0000000602078981 */ /* 0x000f62000c1e1900 */
[C---:B------:R-:W-:Y:S02]  /*e7d0*/  ISETP.GE.U32.AND P4, PT, R13.reuse, 0x10, PT ;  /* 0x000000100d00780c */ /* 0x040fe40003f86070 */
[C---:B------:R-:W-:Y:S02]  /*e7e0*/  ISETP.GE.U32.AND P3, PT, R13.reuse, 0x8, PT ;  /* 0x000000080d00780c */ /* 0x040fe40003f66070 */
[----:B------:R-:W-:-:S02]  /*e7f0*/  ISETP.GE.U32.AND P2, PT, R13, 0x4, PT ;  /* 0x000000040d00780c */ /* 0x000fc40003f46070 */
[C---:B------:R-:W-:Y:S02]  /*e800*/  ISETP.GE.U32.AND P1, PT, R13.reuse, 0x2, PT ;  /* 0x000000020d00780c */ /* 0x040fe40003f26070 */
[----:B------:R-:W-:Y:S02]  /*e810*/  ISETP.NE.AND P0, PT, R13, RZ, PT ;  /* 0x000000ff0d00720c */ /* 0x000fe40003f05270 */
[----:B------:R-:W-:Y:S01]  /*e820*/  MOV R10, RZ ;  /* 0x000000ff000a7202 */ /* 0x000fe20000000f00 */
[----:B-----5:R-:W-:Y:S01]  /*e830*/  IMAD R0, R7, R6, RZ ;  /* 0x0000000607007224 */ /* 0x020fe200078e02ff */
[----:B------:R-:W-:Y:S07]  /*e840*/  BRA.DIV ~URZ, `(.L_x_99) ;  /* 0x00001f527f007947 */ /* 0x000fee000b800000 */
[----:B------:R1:W3:Y:S02]  /*e850*/  SHFL.UP PT, R4, R0, 0x1, RZ ;  /* 0x0420000000047989 */ /* 0x0002e400000e00ff */
.L_x_150:
[----:B---3--:R-:W-:-:S04]  /*e860*/  SEL R4, R4, RZ, P0 ;  /* 0x000000ff04047207 */ /* 0x008fc80000000000 */
        /* <DEDUP_REMOVED lines=14> */
[----:B------:R1:W3:Y:S02]  /*e950*/  SHFL.IDX PT, R0, R4, 0x1f, 0x1f ;  /* 0x03e01f0004007f89 */ /* 0x0002e400000e0000 */
.L_x_151:
[----:B---3--:R-:W-:Y:S01]  /*e960*/  IMAD R0, R0, c[0x0][0x538], RZ ;  /* 0x00014e0000007a24 */ /* 0x008fe200078e02ff */
[----:B------:R-:W-:Y:S04]  /*e970*/  BSSY B1, `(.L_x_101) ;  /* 0x0000083000017945 */ /* 0x000fe80003800000 */
[----:B----4-:R-:W-:-:S04]  /*e980*/  IADD3 R8, R0, R8, RZ ;  /* 0x0000000800087210 */ /* 0x010fc80007ffe0ff */
[----:B--2---:R-:W-:-:S13]  /*e990*/  ISETP.GT.AND P6, PT, R8, R9, PT ;  /* 0x000000090800720c */ /* 0x004fda0003fc4270 */
[----:B------:R-:W-:Y:S05]  /*e9a0*/  @P6 BRA `(.L_x_102) ;  /* 0x0000025000006947 */ /* 0x000fea0003800000 */
.L_x_106:
[----:B------:R-:W2:Y:S02]  /*e9b0*/  LDL.LU R0, [R1+0x54] ;  /* 0x0000540001007983 */ /* 0x000ea40000300800 */
[----:B--2---:R-:W-:-:S04]  /*e9c0*/  IADD3 R0, R0, 0x1f, RZ ;  /* 0x0000001f00007810 */ /* 0x004fc80007ffe0ff */
[----:B------:R-:W-:-:S13]  /*e9d0*/  ISETP.GE.AND P6, PT, R0, c[0x0][0x53c], PT ;  /* 0x00014f0000007a0c */ /* 0x000fda0003fc6270 */
[----:B------:R-:W-:Y:S05]  /*e9e0*/  @P6 BRA `(.L_x_103) ;  /* 0x0000076000006947 */ /* 0x000fea0003800000 */
[----:B------:R2:W-:Y:S01]  /*e9f0*/  STL [R1+0x54], R0 ;  /* 0x0000540001007387 */ /* 0x0005e20000100800 */
[----:B------:R-:W-:Y:S01]  /*ea00*/  CS2R R6, SRZ ;  /* 0x0000000000067805 */ /* 0x000fe2000001ff00 */
[----:B--2---:R-:W-:-:S04]  /*ea10*/  IADD3 R0, R0, R13, RZ ;  /* 0x0000000d00007210 */ /* 0x004fc80007ffe0ff */
[----:B------:R-:W-:-:S13]  /*ea20*/  ISETP.GE.OR P6, PT, R0, c[0x0][0x53c], !P5 ;  /* 0x00014f0000007a0c */ /* 0x000fda0006fc6670 */
[----:B------:R-:W-:Y:S02]  /*ea30*/  @!P6 MOV R2, 0x4 ;  /* 0x000000040002e802 */ /* 0x000fe40000000f00 */
[----:B------:R-:W-:-:S03]  /*ea40*/  @!P6 MOV R3, 0x4 ;  /* 0x000000040003e802 */ /* 0x000fc60000000f00 */
[----:B-1----:R-:W-:-:S04]  /*ea50*/  @!P6 IMAD.WIDE R4, R0, R2, c[0x0][0x580] ;  /* 0x000160000004e625 */ /* 0x002fc800078e0202 */
[----:B------:R-:W-:Y:S01]  /*ea60*/  @!P6 IMAD.WIDE R2, R0, R3, c[0x0][0x578] ;  /* 0x00015e000002e625 */ /* 0x000fe200078e0203 */
[----:B------:R-:W2:Y:S04]  /*ea70*/  @!P6 LDG.E R6, [R4.64] ;  /* 0x000000060406e981 */ /* 0x000ea8000c1e1900 */
[----:B------:R-:W2:Y:S02]  /*ea80*/  @!P6 LDG.E R7, [R2.64] ;  /* 0x000000060207e981 */ /* 0x000ea4000c1e1900 */
[----:B--2---:R-:W-:Y:S01]  /*ea90*/  IMAD R0, R7, R6, RZ ;  /* 0x0000000607007224 */ /* 0x004fe200078e02ff */
[----:B------:R-:W-:Y:S05]  /*eaa0*/  BRA.DIV ~URZ, `(.L_x_104) ;  /* 0x00001ed27f007947 */ /* 0x000fea000b800000 */
[----:B------:R1:W2:Y:S02]  /*eab0*/  SHFL.UP PT, R2, R0, 0x1, RZ ;  /* 0x0420000000027989 */ /* 0x0002a400000e00ff */
.L_x_152:
        /* <DEDUP_REMOVED lines=16> */
.L_x_153:
[----:B--2---:R-:W-:-:S05]  /*ebc0*/  IMAD R0, R0, c[0x0][0x538], RZ ;  /* 0x00014e0000007a24 */ /* 0x004fca00078e02ff */
[----:B------:R-:W-:-:S04]  /*ebd0*/  IADD3 R8, R0, R8, RZ ;  /* 0x0000000800087210 */ /* 0x000fc80007ffe0ff */
[----:B------:R-:W-:-:S13]  /*ebe0*/  ISETP.GT.AND P6, PT, R8, R9, PT ;  /* 0x000000090800720c */ /* 0x000fda0003fc4270 */
[----:B-1----:R-:W-:Y:S05]  /*ebf0*/  @!P6 BRA `(.L_x_106) ;  /* 0xfffffdb00000e947 */ /* 0x002fea000383ffff */
.L_x_102:
[----:B------:R-:W-:-:S05]  /*ec00*/  IADD3 R8, -R0, R8, RZ ;  /* 0x0000000800087210 */ /* 0x000fca0007ffe1ff */
[----:B------:R-:W-:-:S05]  /*ec10*/  IMAD R0, R4, c[0x0][0x538], R8 ;  /* 0x00014e0004007a24 */ /* 0x000fca00078e0208 */
[----:B------:R-:W-:Y:S01]  /*ec20*/  ISETP.GT.AND P0, PT, R0, R9, PT ;  /* 0x000000090000720c */ /* 0x000fe20003f04270 */
[----:B------:R-:W-:-:S12]  /*ec30*/  BRA.DIV ~URZ, `(.L_x_107) ;  /* 0x00001f327f007947 */ /* 0x000fd8000b800000 */
[----:B------:R-:W-:-:S04]  /*ec40*/  VOTE.ANY R5, PT, !P0 ;  /* 0x0000000000057806 */ /* 0x000fc800040e0100 */
.L_x_154:
[----:B------:R2:W3:Y:S01]  /*ec50*/  POPC R11, R5 ;  /* 0x00000005000b7309 */ /* 0x0004e20000000000 */
[----:B------:R-:W-:Y:S05]  /*ec60*/  BRA.DIV ~URZ, `(.L_x_108) ;  /* 0x00001f527f007947 */ /* 0x000fea000b800000 */
[----:B---3--:R3:W4:Y:S04]  /*ec70*/  SHFL.IDX PT, R6, R6, R11, 0x1f ;  /* 0x00001f0b06067589 */ /* 0x00872800000e0000 */
[----:B------:R3:W1:Y:S02]  /*ec80*/  SHFL.IDX PT, R7, R7, R11, 0x1f ;  /* 0x00001f0b07077589 */ /* 0x00066400000e0000 */
.L_x_155:
[----:B------:R-:W-:Y:S01]  /*ec90*/  ISETP.NE.AND P0, PT, R5, RZ, PT ;  /* 0x000000ff0500720c */ /* 0x000fe20003f05270 */
[----:B------:R-:W-:-:S12]  /*eca0*/  BSSY B0, `(.L_x_109) ;  /* 0x0000005000007945 */ /* 0x000fd80003800000 */
[----:B------:R-:W-:Y:S05]  /*ecb0*/  @!P0 BRA `(.L_x_110) ;  /* 0x0000003000008947 */ /* 0x000fea0003800000 */
[----:B------:R-:W-:Y:S01]  /*ecc0*/  IADD3 R0, R11, -0x1, RZ ;  /* 0xffffffff0b007810 */ /* 0x000fe20007ffe0ff */
[----:B------:R-:W-:Y:S05]  /*ecd0*/  BRA.DIV ~URZ, `(.L_x_111) ;  /* 0x00001fb27f007947 */ /* 0x000fea000b800000 */
[----:B------:R2:W3:Y:S02]  /*ece0*/  SHFL.IDX PT, R10, R4, R0, 0x1f ;  /* 0x00001f00040a7589 */ /* 0x0004e400000e0000 */
.L_x_110:
[----:B------:R-:W-:Y:S05]  /*ecf0*/  BSYNC B0 ;  /* 0x0000000000007941 */ /* 0x000fea0003800000 */
.L_x_109:
[----:B--23--:R-:W-:Y:S01]  /*ed00*/  IMAD R5, R10, c[0x0][0x538], R8 ;  /* 0x00014e000a057a24 */ /* 0x00cfe200078e0208 */
[----:B-1--4-:R-:W-:Y:S02]  /*ed10*/  IABS R4, R6 ;  /* 0x0000000600047213 */ /* 0x012fe40000000000 */
[----:B------:R-:W-:Y:S01]  /*ed20*/  IABS R0, R7 ;  /* 0x0000000700007213 */ /* 0x000fe20000000000 */
[----:B------:R-:W-:Y:S01]  /*ed30*/  IMAD.IADD R10, R9, 0x1, -R5 ;  /* 0x00000001090a7824 */ /* 0x000fe200078e0a05 */
[----:B------:R1:W-:Y:S01]  /*ed40*/  STL [R1+0x48], R5 ;  /* 0x0000480501007387 */ /* 0x0003e20000100800 */
[----:B------:R-:W2:Y:S03]  /*ed50*/  I2F.RP R2, R4 ;  /* 0x0000000400027306 */ /* 0x000ea60000209400 */
[----:B------:R-:W3:Y:S05]  /*ed60*/  LDL.LU R14, [R1+0x54] ;  /* 0x00005400010e7983 */ /* 0x000eea0000300800 */
[----:B--2---:R-:W2:Y:S02]  /*ed70*/  MUFU.RCP R2, R2 ;  /* 0x0000000200027308 */ /* 0x004ea40000001000 */
[----:B--2---:R-:W-:-:S06]  /*ed80*/  IADD3 R2, R2, 0xffffffe, RZ ;  /* 0x0ffffffe02027810 */ /* 0x004fcc0007ffe0ff */
[----:B------:R-:W2:Y:S01]  /*ed90*/  F2I.FTZ.U32.TRUNC.NTZ R3, R2 ;  /* 0x0000000200037305 */ /* 0x000ea2000021f000 */
[----:B-1----:R-:W-:Y:S01]  /*eda0*/  IMAD.MOV.U32 R5, RZ, RZ, R0 ;  /* 0x000000ffff057224 */ /* 0x002fe200078e0000 */
[----:B------:R-:W-:Y:S02]  /*edb0*/  IABS R0, R6 ;  /* 0x0000000600007213 */ /* 0x000fe40000000000 */
[----:B------:R-:W-:-:S04]  /*edc0*/  IABS R9, R10 ;  /* 0x0000000a00097213 */ /* 0x000fc80000000000 */
[----:B------:R-:W1:Y:S01]  /*edd0*/  I2F.RP R12, R5 ;  /* 0x00000005000c7306 */ /* 0x000e620000209400 */
[----:B--2---:R-:W-:-:S04]  /*ede0*/  IMAD.MOV R2, RZ, RZ, -R3 ;  /* 0x000000ffff027224 */ /* 0x004fc800078e0a03 */
[----:B------:R-:W-:Y:S01]  /*edf0*/  IMAD R8, R2, R4, RZ ;  /* 0x0000000402087224 */ /* 0x000fe200078e02ff */
[----:B------:R-:W-:Y:S01]  /*ee00*/  MOV R2, RZ ;  /* 0x000000ff00027202 */ /* 0x000fe20000000f00 */
[----:B------:R-:W-:-:S04]  /*ee10*/  IMAD.MOV R0, RZ, RZ, -R0 ;  /* 0x000000ffff007224 */ /* 0x000fc800078e0a00 */
[----:B------:R-:W-:-:S04]  /*ee20*/  IMAD.HI.U32 R8, R3, R8, R2 ;  /* 0x0000000803087227 */ /* 0x000fc800078e0002 */
[----:B------:R-:W-:Y:S02]  /*ee30*/  IMAD.MOV.U32 R2, RZ, RZ, R9 ;  /* 0x000000ffff027224 */ /* 0x000fe400078e0009 */
[----:B------:R-:W-:Y:S02]  /*ee40*/  IMAD.MOV.U32 R3, RZ, RZ, R0 ;  /* 0x000000ffff037224 */ /* 0x000fe400078e0000 */
[----:B------:R-:W-:-:S04]  /*ee50*/  IMAD.HI.U32 R0, R8, R2, RZ ;  /* 0x0000000208007227 */ /* 0x000fc800078e00ff */
[----:B------:R-:W-:Y:S02]  /*ee60*/  IMAD R2, R0, R3, R2 ;  /* 0x0000000300027224 */ /* 0x000fe400078e0202 */
[----:B-1----:R-:W1:Y:S03]  /*ee70*/  MUFU.RCP R3, R12 ;  /* 0x0000000c00037308 */ /* 0x002e660000001000 */
[----:B------:R-:W-:Y:S02]  /*ee80*/  ISETP.GT.U32.AND P1, PT, R4, R2, PT ;  /* 0x000000020400720c */ /* 0x000fe40003f24070 */
[----:B-1----:R-:W-:-:S11]  /*ee90*/  IADD3 R3, R3, 0xffffffe, RZ ;  /* 0x0ffffffe03037810 */ /* 0x002fd60007ffe0ff */
[-C--:B------:R-:W-:Y:S01]  /*eea0*/  @!P1 IADD3 R2, R2, -R4.reuse, RZ ;  /* 0x8000000402029210 */ /* 0x080fe20007ffe0ff */
[----:B------:R-:W1:Y:S03]  /*eeb0*/  F2I.FTZ.U32.TRUNC.NTZ R3, R3 ;  /* 0x0000000300037305 */ /* 0x000e66000021f000 */
[----:B------:R-:W-:Y:S02]  /*eec0*/  ISETP.GE.U32.AND P2, PT, R2, R4, PT ;  /* 0x000000040200720c */ /* 0x000fe40003f46070 */
[----:B------:R-:W-:Y:S02]  /*eed0*/  LOP3.LUT R2, R10, R6, RZ, 0x3c, !PT ;  /* 0x000000060a027212 */ /* 0x000fe400078e3cff */
[----:B------:R-:W-:Y:S02]  /*eee0*/  @!P1 IADD3 R0, R0, 0x1, RZ ;  /* 0x0000000100009810 */ /* 0x000fe40007ffe0ff */
[----:B------:R-:W-:-:S02]  /*eef0*/  ISETP.GE.AND P0, PT, R2, RZ, PT ;  /* 0x000000ff0200720c */ /* 0x000fc40003f06270 */
[----:B------:R-:W-:-:S05]  /*ef00*/  ISETP.NE.AND P1, PT, R6, RZ, PT ;  /* 0x000000ff0600720c */ /* 0x000fca0003f25270 */
[----:B------:R-:W-:Y:S01]  /*ef10*/  @P2 IADD3 R0, R0, 0x1, RZ ;  /* 0x0000000100002810 */ /* 0x000fe20007ffe0ff */
[----:B-1----:R-:W-:-:S04]  /*ef20*/  IMAD.MOV R2, RZ, RZ, -R3 ;  /* 0x000000ffff027224 */ /* 0x002fc800078e0a03 */
[----:B------:R-:W-:Y:S01]  /*ef30*/  IMAD.MOV.U32 R4, RZ, RZ, R2 ;  /* 0x000000ffff047224 */ /* 0x000fe200078e0002 */
[----:B------:R-:W-:Y:S01]  /*ef40*/  IABS R2, R7 ;  /* 0x0000000700027213 */ /* 0x000fe20000000000 */
[----:B------:R-:W-:Y:S01]  /*ef50*/  @!P0 IMAD.MOV R0, RZ, RZ, -R0 ;  /* 0x000000ffff008224 */ /* 0x000fe200078e0a00 */
[----:B------:R-:W-:Y:S01]  /*ef60*/  @!P1 LOP3.LUT R0, RZ, R6, RZ, 0x33, !PT ;  /* 0x00000006ff009212 */ /* 0x000fe200078e33ff */
[----:B------:R-:W-:Y:S01]  /*ef70*/  IMAD R4, R4, R5, RZ ;  /* 0x0000000504047224 */ /* 0x000fe200078e02ff */
[----:B------:R-:W-:Y:S01]  /*ef80*/  IADD3 R8, RZ, -R2, RZ ;  /* 0x80000002ff087210 */ /* 0x000fe20007ffe0ff */
[----:B------:R-:W-:Y:S01]  /*ef90*/  IMAD.MOV.U32 R2, RZ, RZ, RZ ;  /* 0x000000ffff027224 */ /* 0x000fe200078e00ff */
[----:B------:R-:W-:-:S03]  /*efa0*/  IABS R9, R0 ;  /* 0x0000000000097213 */ /* 0x000fc60000000000 */
[----:B------:R-:W-:Y:S01]  /*efb0*/  IMAD.HI.U32 R2, R3, R4, R2 ;  /* 0x0000000403027227 */ /* 0x000fe200078e0002 */
[----:B------:R-:W-:-:S03]  /*efc0*/  MOV R4, R8 ;  /* 0x0000000800047202 */ /* 0x000fc60000000f00 */
[----:B------:R-:W-:-:S04]  /*efd0*/  IMAD.MOV.U32 R3, RZ, RZ, R9 ;  /* 0x000000ffff037224 */ /* 0x000fc800078e0009 */
[----:B------:R-:W-:-:S04]  /*efe0*/  IMAD.HI.U32 R2, R2, R3, RZ ;  /* 0x0000000302027227 */ /* 0x000fc800078e00ff */
[----:B------:R-:W-:-:S05]  /*eff0*/  IMAD R3, R2, R4, R3 ;  /* 0x0000000402037224 */ /* 0x000fca00078e0203 */
[----:B------:R-:W-:-:S13]  /*f000*/  ISETP.GT.U32.AND P1, PT, R5, R3, PT ;  /* 0x000000030500720c */ /* 0x000fda0003f24070 */
[----:B------:R-:W-:-:S05]  /*f010*/  @!P1 IMAD.IADD R3, R3, 0x1, -R5 ;  /* 0x0000000103039824 */ /* 0x000fca00078e0a05 */
[----:B------:R-:W-:Y:S02]  /*f020*/  ISETP.GE.U32.AND P2, PT, R3, R5, PT ;  /* 0x000000050300720c */ /* 0x000fe40003f46070 */
[----:B------:R-:W-:Y:S02]  /*f030*/  LOP3.LUT R3, R0, R7, RZ, 0x3c, !PT ;  /* 0x0000000700037212 */ /* 0x000fe400078e3cff */
[----:B------:R-:W-:Y:S02]  /*f040*/  @!P1 IADD3 R2, R2, 0x1, RZ ;  /* 0x0000000102029810 */ /* 0x000fe40007ffe0ff */
[----:B------:R-:W-:Y:S02]  /*f050*/  ISETP.GE.AND P0, PT, R3, RZ, PT ;  /* 0x000000ff0300720c */ /* 0x000fe40003f06270 */
[----:B------:R-:W-:-:S05]  /*f060*/  ISETP.NE.AND P1, PT, R7, RZ, PT ;  /* 0x000000ff0700720c */ /* 0x000fca0003f25270 */
[----:B------:R-:W-:-:S06]  /*f070*/  @P2 IADD3 R2, R2, 0x1, RZ ;  /* 0x0000000102022810 */ /* 0x000fcc0007ffe0ff */
[----:B------:R-:W-:Y:S02]  /*f080*/  @!P0 IMAD.MOV R2, RZ, RZ, -R2 ;  /* 0x000000ffff028224 */ /* 0x000fe400078e0a02 */
[----:B------:R-:W-:-:S04]  /*f090*/  @!P1 LOP3.LUT R2, RZ, R7, RZ, 0x33, !PT ;  /* 0x00000007ff029212 */ /* 0x000fc800078e33ff */
[----:B------:R-:W-:Y:S01]  /*f0a0*/  IADD3 R3, -R2, RZ, RZ ;  /* 0x000000ff02037210 */ /* 0x000fe20007ffe1ff */
[----:B------:R-:W-:Y:S02]  /*f0b0*/  IMAD R6, R0, R6, RZ ;  /* 0x0000000600067224 */ /* 0x000fe400078e02ff */
[C---:B------:R-:W-:Y:S02]  /*f0c0*/  IMAD R2, R7.reuse, 0x1000000, R2 ;  /* 0x0100000007027824 */ /* 0x040fe400078e0202 */
[----:B------:R-:W-:Y:S01]  /*f0d0*/  IMAD R0, R7, R3, R0 ;  /* 0x0000000307007224 */ /* 0x000fe200078e0200 */
[----:B------:R-:W-:-:S03]  /*f0e0*/  IADD3 R3, R10, -R6, RZ ;  /* 0x800000060a037210 */ /* 0x000fc60007ffe0ff */
[----:B------:R-:W-:-:S05]  /*f0f0*/  IMAD R0, R0, 0x10000, R2 ;  /* 0x0001000000007824 */ /* 0x000fca00078e0202 */
[----:B------:R1:W-:Y:S01]  /*f100*/  STL [R1+0x50], R0 ;  /* 0x0000500001007387 */ /* 0x0003e20000100800 */
[----:B---3--:R-:W-:-:S05]  /*f110*/  IMAD.IADD R14, R11, 0x1, R14 ;  /* 0x000000010b0e7824 */ /* 0x008fca00078e020e */
[----:B------:R1:W-:Y:S04]  /*f120*/  STL [R1+0x54], R14 ;  /* 0x0000540e01007387 */ /* 0x0003e80000100800 */
[----:B------:R1:W-:Y:S01]  /*f130*/  STL [R1+0x4c], R3 ;  /* 0x00004c0301007387 */ /* 0x0003e20000100800 */
[----:B------:R-:W-:Y:S05]  /*f140*/  BRA `(.L_x_112) ;  /* 0x0000005000007947 */ /* 0x000fea0003800000 */
.L_x_103:
[----:B------:R-:W-:Y:S01]  /*f150*/  MOV R0, c[0x0][0x53c] ;  /* 0x00014f0000007a02 */ /* 0x000fe20000000f00 */
[----:B------:R2:W-:Y:S04]  /*f160*/  STL [R1+0x48], R9 ;  /* 0x0000480901007387 */ /* 0x0005e80000100800 */
[----:B------:R2:W-:Y:S04]  /*f170*/  STL [R1+0x4c], RZ ;  /* 0x00004cff01007387 */ /* 0x0005e80000100800 */
[----:B------:R2:W-:Y:S04]  /*f180*/  STL [R1+0x50], RZ ;  /* 0x000050ff01007387 */ /* 0x0005e80000100800 */
[----:B------:R2:W-:Y:S02]  /*f190*/  STL [R1+0x54], R0 ;  /* 0x0000540001007387 */ /* 0x0005e40000100800 */
.L_x_112:
[----:B------:R-:W-:Y:S05]  /*f1a0*/  BSYNC B1 ;  /* 0x0000000000017941 */ /* 0x000fea0003800000 */
.L_x_101:
[----:B-1----:R-:W3:Y:S04]  /*f1b0*/  LDL R4, [R1+0x48] ;  /* 0x0000480001047983 */ /* 0x002ee80000100800 */
[----:B------:R-:W3:Y:S04]  /*f1c0*/  LDL R5, [R1+0x4c] ;  /* 0x00004c0001057983 */ /* 0x000ee80000100800 */
[----:B------:R-:W3:Y:S04]  /*f1d0*/  LDL R6, [R1+0x50] ;  /* 0x0000500001067983 */ /* 0x000ee80000100800 */
[----:B------:R-:W3:Y:S01]  /*f1e0*/  LDL R7, [R1+0x54] ;  /* 0x0000540001077983 */ /* 0x000ee20000100800 */
[----:B------:R-:W-:Y:S03]  /*f1f0*/  WARPSYNC 0xffffffff ;  /* 0xffffffff00007948 */ /* 0x000fe60003800000 */
[----:B------:R-:W-:Y:S01]  /*f200*/  BAR.SYNC.DEFER_BLOCKING 0x4, 0x100 ;  /* 0x0104000000007b1d */ /* 0x000fe20000010000 */
[----:B------:R-:W-:-:S13]  /*f210*/  ISETP.NE.AND P0, PT, R13, RZ, PT ;  /* 0x000000ff0d00720c */ /* 0x000fda0003f05270 */
[----:B---3--:R1:W-:Y:S04]  /*f220*/  @!P0 STS.128 [0x1a080], R4 ;  /* 0x01a08004ff008388 */ /* 0x0083e80000000c00 */
[----:B------:R-:W-:Y:S06]  /*f230*/  BAR.ARV 0x5, 0x100 ;  /* 0x0144000000007b1d */ /* 0x000fec0000002000 */
.L_x_96:
[----:B--2---:R-:W2:Y:S02]  /*f240*/  LDL R0, [R1+0x54] ;  /* 0x0000540001007983 */ /* 0x004ea40000100800 */
[----:B--2---:R-:W-:-:S13]  /*f250*/  ISETP.GE.AND P0, PT, R0, c[0x0][0x53c], PT ;  /* 0x00014f0000007a0c */ /* 0x004fda0003f06270 */
[----:B-1----:R-:W-:Y:S01]  /*f260*/  @P0 CALL.REL.NOINC `(.L_x_113) ;  /* 0x0000001000000944 */ /* 0x002fe20003c00000 */
[----:B------:R-:W-:Y:S05]  /*f270*/  BRA `(.L_x_114) ;  /* 0xffff296000007947 */ /* 0x000fea000383ffff */
.L_x_113:
[----:B------:R-:W-:Y:S05]  /*f280*/  EXIT ;  /* 0x000000000000794d */ /* 0x000fea0003800000 */
.L_x_16:
[----:B------:R-:W-:Y:S01]  /*f290*/  IMAD.MOV.U32 R0, RZ, RZ, R5 ;  /* 0x000000ffff007224 */ /* 0x000fe200078e0005 */
[----:B------:R-:W-:Y:S02]  /*f2a0*/  MOV R3, 0x1 ;  /* 0x0000000100037802 */ /* 0x000fe40000000f00 */
[----:B------:R-:W-:Y:S02]  /*f2b0*/  MOV R2, 0xf2d0 ;  /* 0x0000f2d000027802 */ /* 0x000fe40000000f00 */
[----:B------:R-:W-:Y:S05]  /*f2c0*/  CALL.REL.NOINC `($__internal_2_$__cuda_sm70_shflsync_up_p) ;  /* 0x00001b3000007944 */ /* 0x000fea0003c00000 */
[----:B------:R-:W-:Y:S01]  /*f2d0*/  MOV R0, R4 ;  /* 0x0000000400007202 */ /* 0x000fe20000000f00 */
[----:B------:R-:W-:Y:S05]  /*f2e0*/  BRA `(.L_x_115) ;  /* 0xffff118000007947 */ /* 0x000fea000383ffff */
.L_x_17:
[----:B------:R-:W-:Y:S01]  /*f2f0*/  IMAD.MOV.U32 R0, RZ, RZ, R5 ;  /* 0x000000ffff007224 */ /* 0x000fe200078e0005 */
[----:B------:R-:W-:Y:S02]  /*f300*/  MOV R3, 0x2 ;  /* 0x0000000200037802 */ /* 0x000fe40000000f00 */
[----:B------:R-:W-:Y:S02]  /*f310*/  MOV R2, 0xf330 ;  /* 0x0000f33000027802 */ /* 0x000fe40000000f00 */
[----:B------:R-:W-:Y:S05]  /*f320*/  CALL.REL.NOINC `($__internal_2_$__cuda_sm70_shflsync_up_p) ;  /* 0x00001ad000007944 */ /* 0x000fea0003c00000 */
[----:B------:R-:W-:Y:S01]  /*f330*/  SEL R4, R4, RZ, P4 ;  /* 0x000000ff04047207 */ /* 0x000fe20002000000 */
[----:B------:R-:W-:Y:S01]  /*f340*/  IMAD.MOV.U32 R3, RZ, RZ, 0x4 ;  /* 0x00000004ff037424 */ /* 0x000fe200078e00ff */
[----:B------:R-:W-:-:S03]  /*f350*/  MOV R2, 0xf380 ;  /* 0x0000f38000027802 */ /* 0x000fc60000000f00 */
[----:B------:R-:W-:Y:S02]  /*f360*/  IMAD.IADD R0, R5, 0x1, R4 ;  /* 0x0000000105007824 */ /* 0x000fe400078e0204 */
        /* <DEDUP_REMOVED lines=11> */
[----:B------:R-:W-:Y:S02]  /*f420*/  SEL R4, R4, RZ, P1 ;  /* 0x000000ff04047207 */ /* 0x000fe40000800000 */
[----:B------:R-:W-:Y:S02]  /*f430*/  MOV R3, 0x1f ;  /* 0x0000001f00037802 */ /* 0x000fe40000000f00 */
[----:B------:R-:W-:Y:S01]  /*f440*/  MOV R2, 0xf490 ;  /* 0x0000f49000027802 */ /* 0x000fe20000000f00 */
[----:B------:R-:W-:Y:S02]  /*f450*/  IMAD.IADD R4, R0, 0x1, R4 ;  /* 0x0000000100047824 */ /* 0x000fe400078e0204 */
[----:B------:R-:W-:-:S03]  /*f460*/  IMAD.MOV.U32 R0, RZ, RZ, 0x1f ;  /* 0x0000001fff007424 */ /* 0x000fc600078e00ff */
[----:B------:R1:W-:Y:S04]  /*f470*/  STL [R1], R4 ;  /* 0x0000000401007387 */ /* 0x0003e80000100800 */
[----:B-1----:R-:W-:Y:S05]  /*f480*/  CALL.REL.NOINC `($__internal_1_$__cuda_sm70_shflsync_idx_p) ;  /* 0x000018d000007944 */ /* 0x002fea0003c00000 */
[----:B-1---5:R-:W-:Y:S05]  /*f490*/  BRA `(.L_x_116) ;  /* 0xffff10d000007947 */ /* 0x022fea000383ffff */
.L_x_19:
[----:B------:R-:W-:Y:S02]  /*f4a0*/  SEL R0, RZ, 0x1, P0 ;  /* 0x00000001ff007807 */ /* 0x000fe40000000000 */
[----:B------:R-:W-:Y:S02]  /*f4b0*/  MOV R2, 0xf4d0 ;  /* 0x0000f4d000027802 */ /* 0x000fe40000000f00 */
[----:B------:R-:W-:Y:S05]  /*f4c0*/  CALL.REL.NOINC `($__internal_3_$__cuda_sm70_votesync_ballot) ;  /* 0x0000199000007944 */ /* 0x000fea0003c00000 */
[----:B------:R-:W-:Y:S01]  /*f4d0*/  MOV R5, R0 ;  /* 0x0000000000057202 */ /* 0x000fe20000000f00 */
[----:B------:R-:W-:Y:S05]  /*f4e0*/  BRA `(.L_x_117) ;  /* 0xffff111000007947 */ /* 0x000fea000383ffff */
.L_x_20:
[----:B------:R3:W-:Y:S01]  /*f4f0*/  STL [R1], R8 ;  /* 0x0000000801007387 */ /* 0x0007e20000100800 */
[----:B--2---:R-:W-:Y:S01]  /*f500*/  IMAD.MOV.U32 R3, RZ, RZ, R13 ;  /* 0x000000ffff037224 */ /* 0x004fe200078e000d */
[----:B------:R-:W-:Y:S02]  /*f510*/  MOV R0, 0x1f ;  /* 0x0000001f00007802 */ /* 0x000fe40000000f00 */
[----:B------:R-:W-:Y:S02]  /*f520*/  MOV R2, 0xf540 ;  /* 0x0000f54000027802 */ /* 0x000fe40000000f00 */
[----:B-1-3--:R-:W-:Y:S05]  /*f530*/  CALL.REL.NOINC `($__internal_1_$__cuda_sm70_shflsync_idx_p) ;  /* 0x0000182000007944 */ /* 0x00afea0003c00000 */
[----:B------:R2:W-:Y:S01]  /*f540*/  STL [R1], R7 ;  /* 0x0000000701007387 */ /* 0x0005e20000100800 */
[----:B------:R-:W-:Y:S01]  /*f550*/  IMAD.MOV.U32 R11, RZ, RZ, R0 ;  /* 0x000000ffff0b7224 */ /* 0x000fe200078e0000 */
[----:B------:R-:W-:Y:S01]  /*f560*/  MOV R3, R13 ;  /* 0x0000000d00037202 */ /* 0x000fe20000000f00 */
[----:B------:R-:W-:Y:S01]  /*f570*/  IMAD.MOV.U32 R6, RZ, RZ, RZ ;  /* 0x000000ffff067224 */ /* 0x000fe200078e00ff */
[----:B------:R-:W-:-:S02]  /*f580*/  MOV R0, 0x1f ;  /* 0x0000001f00007802 */ /* 0x000fc40000000f00 */
[----:B------:R-:W-:Y:S02]  /*f590*/  MOV R2, 0xf5b0 ;  /* 0x0000f5b000027802 */ /* 0x000fe40000000f00 */
[----:B-12--5:R-:W-:Y:S05]  /*f5a0*/  CALL.REL.NOINC `($__internal_1_$__cuda_sm70_shflsync_idx_p) ;  /* 0x000017b000007944 */ /* 0x026fea0003c00000 */
[----:B------:R-:W-:Y:S01]  /*f5b0*/  MOV R10, R0 ;  /* 0x00000000000a7202 */ /* 0x000fe20000000f00 */
[----:B-1---5:R-:W-:Y:S05]  /*f5c0*/  BRA `(.L_x_118) ;  /* 0xffff108000007947 */ /* 0x022fea000383ffff */
.L_x_23:
[----:B------:R1:W-:Y:S01]  /*f5d0*/  STL [R1], R4 ;  /* 0x0000000401007387 */ /* 0x0003e20000100800 */
[----:B------:R-:W-:Y:S02]  /*f5e0*/  MOV R0, 0x1f ;  /* 0x0000001f00007802 */ /* 0x000fe40000000f00 */
[----:B------:R-:W-:Y:S02]  /*f5f0*/  MOV R2, 0xf610 ;  /* 0x0000f61000027802 */ /* 0x000fe40000000f00 */
[----:B-1234-:R-:W-:Y:S05]  /*f600*/  CALL.REL.NOINC `($__internal_1_$__cuda_sm70_shflsync_idx_p) ;  /* 0x0000175000007944 */ /* 0x01efea0003c00000 */
[----:B------:R-:W-:Y:S01]  /*f610*/  MOV R6, R0 ;  /* 0x0000000000067202 */ /* 0x000fe20000000f00 */
[----:B-1---5:R-:W-:Y:S05]  /*f620*/  BRA `(.L_x_22) ;  /* 0xffff108000007947 */ /* 0x022fea000383ffff */
.L_x_33:
[----:B------:R1:W-:Y:S01]  /*f630*/  STL [R1], R10 ;  /* 0x0000000a01007387 */ /* 0x0003e20000100800 */
[----:B--2---:R-:W-:Y:S01]  /*f640*/  IMAD.MOV.U32 R3, RZ, RZ, 0x1 ;  /* 0x00000001ff037424 */ /* 0x004fe200078e00ff */
[----:B------:R-:W-:Y:S02]  /*f650*/  MOV R0, 0x181f ;  /* 0x0000181f00007802 */ /* 0x000fe40000000f00 */
[----:B------:R-:W-:Y:S02]  /*f660*/  MOV R2, 0xf680 ;  /* 0x0000f68000027802 */ /* 0x000fe40000000f00 */
[----:B-1----:R-:W-:Y:S05]  /*f670*/  CALL.REL.NOINC `($__internal_1_$__cuda_sm70_shflsync_idx_p) ;  /* 0x000016e000007944 */ /* 0x002fea0003c00000 */
[----:B------:R2:W-:Y:S01]  /*f680*/  STL [R1], R11 ;  /* 0x0000000b01007387 */ /* 0x0005e20000100800 */
[----:B-----5:R-:W-:Y:S01]  /*f690*/  IMAD.MOV.U32 R5, RZ, RZ, R0 ;  /* 0x000000ffff057224 */ /* 0x020fe200078e0000 */
[----:B------:R-:W-:Y:S01]  /*f6a0*/  MOV R3, 0x1 ;  /* 0x0000000100037802 */ /* 0x000fe20000000f00 */
[----:B------:R-:W-:Y:S01]  /*f6b0*/  IMAD.MOV.U32 R0, RZ, RZ, 0x181f ;  /* 0x0000181fff007424 */ /* 0x000fe200078e00ff */
[----:B------:R-:W-:-:S02]  /*f6c0*/  MOV R2, 0xf6e0 ;  /* 0x0000f6e000027802 */ /* 0x000fc40000000f00 */
[----:B-12---:R-:W-:Y:S05]  /*f6d0*/  CALL.REL.NOINC `($__internal_1_$__cuda_sm70_shflsync_idx_p) ;  /* 0x0000168000007944 */ /* 0x006fea0003c00000 */
[----:B-1---5:R-:W-:Y:S05]  /*f6e0*/  BRA `(.L_x_119) ;  /* 0xffff420000007947 */ /* 0x022fea000383ffff */
.L_x_36:
[----:B------:R1:W-:Y:S01]  /*f6f0*/  STL [R1], R5 ;  /* 0x0000000501007387 */ /* 0x0003e20000100800 */
[----:B------:R-:W-:Y:S01]  /*f700*/  IMAD.MOV.U32 R3, RZ, RZ, RZ ;  /* 0x000000ffff037224 */ /* 0x000fe200078e00ff */
[----:B------:R-:W-:-:S02]  /*f710*/  MOV R0, 0x181f ;  /* 0x0000181f00007802 */ /* 0x000fc40000000f00 */
[----:B------:R-:W-:Y:S02]  /*f720*/  MOV R2, 0xf740 ;  /* 0x0000f74000027802 */ /* 0x000fe40000000f00 */
[----:B-1----:R-:W-:Y:S05]  /*f730*/  CALL.REL.NOINC `($__internal_1_$__cuda_sm70_shflsync_idx_p) ;  /* 0x0000162000007944 */ /* 0x002fea0003c00000 */
[----:B-----5:R-:W-:Y:S01]  /*f740*/  MOV R4, R0 ;  /* 0x0000000000047202 */ /* 0x020fe20000000f00 */
[----:B-1----:R-:W-:Y:S05]  /*f750*/  BRA `(.L_x_120) ;  /* 0xffff501000007947 */ /* 0x002fea000383ffff */
.L_x_37:
[----:B------:R3:W-:Y:S01]  /*f760*/  STL [R1], R12 ;  /* 0x0000000c01007387 */ /* 0x0007e20000100800 */
[----:B------:R-:W-:Y:S01]  /*f770*/  IMAD.MOV.U32 R3, RZ, RZ, RZ ;  /* 0x000000ffff037224 */ /* 0x000fe200078e00ff */
[----:B------:R-:W-:Y:S02]  /*f780*/  MOV R0, 0x181f ;  /* 0x0000181f00007802 */ /* 0x000fe40000000f00 */
[----:B------:R-:W-:Y:S02]  /*f790*/  MOV R2, 0xf7b0 ;  /* 0x0000f7b000027802 */ /* 0x000fe40000000f00 */
[----:B-123--:R-:W-:Y:S05]  /*f7a0*/  CALL.REL.NOINC `($__internal_1_$__cuda_sm70_shflsync_idx_p) ;  /* 0x000015b000007944 */ /* 0x00efea0003c00000 */
[----:B-1---5:R-:W-:Y:S05]  /*f7b0*/  BRA `(.L_x_121) ;  /* 0xffff4fd000007947 */ /* 0x022fea000383ffff */
.L_x_40:
[----:B------:R1:W-:Y:S01]  /*f7c0*/  STL [R1], R5 ;  /* 0x0000000501007387 */ /* 0x0003e20000100800 */
[----:B--2---:R-:W-:Y:S01]  /*f7d0*/  IMAD.MOV.U32 R3, RZ, RZ, 0x1 ;  /* 0x00000001ff037424 */ /* 0x004fe200078e00ff */
[----:B----4-:R-:W-:Y:S02]  /*f7e0*/  MOV R0, 0x181f ;  /* 0x0000181f00007802 */ /* 0x010fe40000000f00 */
[----:B------:R-:W-:Y:S02]  /*f7f0*/  MOV R2, 0xf810 ;  /* 0x0000f81000027802 */ /* 0x000fe40000000f00 */
[----:B-1-3--:R-:W-:Y:S05]  /*f800*/  CALL.REL.NOINC `($__internal_1_$__cuda_sm70_shflsync_idx_p) ;  /* 0x0000155000007944 */ /* 0x00afea0003c00000 */
[----:B------:R2:W-:Y:S01]  /*f810*/  STL [R1], R12 ;  /* 0x0000000c01007387 */ /* 0x0005e20000100800 */
[----:B-----5:R-:W-:Y:S01]  /*f820*/  IMAD.MOV.U32 R4, RZ, RZ, R0 ;  /* 0x000000ffff047224 */ /* 0x020fe200078e0000 */
[----:B------:R-:W-:Y:S01]  /*f830*/  MOV R3, 0x1 ;  /* 0x0000000100037802 */ /* 0x000fe20000000f00 */
[----:B------:R-:W-:Y:S01]  /*f840*/  IMAD.MOV.U32 R0, RZ, RZ, 0x181f ;  /* 0x0000181fff007424 */ /* 0x000fe200078e00ff */
[----:B------:R-:W-:-:S02]  /*f850*/  MOV R2, 0xf870 ;  /* 0x0000f87000027802 */ /* 0x000fc40000000f00 */
[----:B-12---:R-:W-:Y:S05]  /*f860*/  CALL.REL.NOINC `($__internal_1_$__cuda_sm70_shflsync_idx_p) ;  /* 0x000014f000007944 */ /* 0x006fea0003c00000 */
[----:B-1---5:R-:W-:Y:S05]  /*f870*/  BRA `(.L_x_122) ;  /* 0xffff511000007947 */ /* 0x022fea000383ffff */
.L_x_41:
[----:B------:R-:W-:Y:S01]  /*f880*/  IMAD.MOV.U32 R132, RZ, RZ, R4 ;  /* 0x000000ffff847224 */ /* 0x000fe200078e0004 */
[----:B------:R-:W-:-:S02]  /*f890*/  MOV R0, 0x2 ;  /* 0x0000000200007802 */ /* 0x000fc40000000f00 */
[----:B------:R-:W-:Y:S02]  /*f8a0*/  MOV R2, 0xf8c0 ;  /* 0x0000f8c000027802 */ /* 0x000fe40000000f00 */
[----:B------:R-:W-:Y:S05]  /*f8b0*/  CALL.REL.NOINC `($__internal_0_$__cuda_sm70_shflsync_bfly_p) ;  /* 0x0000144000007944 */ /* 0x000fea0003c00000 */
[----:B------:R-:W-:Y:S05]  /*f8c0*/  BRA `(.L_x_123) ;  /* 0xffff566000007947 */ /* 0x000fea000383ffff */
.L_x_42:
[----:B------:R-:W-:Y:S01]  /*f8d0*/  IMAD.MOV.U32 R132, RZ, RZ, R4 ;  /* 0x000000ffff847224 */ /* 0x000fe200078e0004 */
[----:B------:R-:W-:Y:S02]  /*f8e0*/  MOV R0, 0x1 ;  /* 0x0000000100007802 */ /* 0x000fe40000000f00 */
[----:B------:R-:W-:Y:S02]  /*f8f0*/  MOV R2, 0xf910 ;  /* 0x0000f91000027802 */ /* 0x000fe40000000f00 */
[----:B------:R-:W-:Y:S05]  /*f900*/  CALL.REL.NOINC `($__internal_0_$__cuda_sm70_shflsync_bfly_p) ;  /* 0x000013f000007944 */ /* 0x000fea0003c00000 */
[----:B------:R-:W-:Y:S01]  /*f910*/  FMNMX.FTZ R134, R4, R0, !PT ;  /* 0x0000000004867209 */ /* 0x000fe20007810000 */
[----:B------:R-:W-:Y:S01]  /*f920*/  IMAD.MOV.U32 R132, RZ, RZ, R5 ;  /* 0x000000ffff847224 */ /* 0x000fe200078e0005 */
[----:B------:R-:W-:Y:S01]  /*f930*/  MOV R2, 0xf960 ;  /* 0x0000f96000027802 */ /* 0x000fe20000000f00 */
[----:B------:R-:W-:Y:S02]  /*f940*/  IMAD.MOV.U32 R0, RZ, RZ, 0x2 ;  /* 0x00000002ff007424 */ /* 0x000fe400078e00ff */
[----:B------:R-:W-:Y:S05]  /*f950*/  CALL.REL.NOINC `($__internal_0_$__cuda_sm70_shflsync_bfly_p) ;  /* 0x000013a000007944 */ /* 0x000fea0003c00000 */
[----:B------:R-:W-:Y:S01]  /*f960*/  FMNMX.FTZ R5, R5, R0, !PT ;  /* 0x0000000005057209 */ /* 0x000fe20007810000 */
[----:B------:R-:W-:Y:S01]  /*f970*/  IMAD.MOV.U32 R0, RZ, RZ, 0x1 ;  /* 0x00000001ff007424 */ /* 0x000fe200078e00ff */
[----:B------:R-:W-:-:S03]  /*f980*/  MOV R2, 0xf9b0 ;  /* 0x0000f9b000027802 */ /* 0x000fc60000000f00 */
[----:B------:R-:W-:Y:S02]  /*f990*/  IMAD.MOV.U32 R132, RZ, RZ, R5 ;  /* 0x000000ffff847224 */ /* 0x000fe400078e0005 */
[----:B------:R-:W-:Y:S05]  /*f9a0*/  CALL.REL.NOINC `($__internal_0_$__cuda_sm70_shflsync_bfly_p) ;  /* 0x0000135000007944 */ /* 0x000fea0003c00000 */
[----:B------:R-:W-:Y:S01]  /*f9b0*/  MOV R3, R0 ;  /* 0x0000000000037202 */ /* 0x000fe20000000f00 */
[----:B------:R-:W-:Y:S05]  /*f9c0*/  BRA `(.L_x_124) ;  /* 0xffff55d000007947 */ /* 0x000fea000383ffff */
.L_x_44:
[----:B-1--4-:R-:W-:Y:S01]  /*f9d0*/  MOV R0, 0x181f ;  /* 0x0000181f00007802 */ /* 0x012fe20000000f00 */
[----:B------:R1:W-:Y:S01]  /*f9e0*/  STL [R1], R6 ;  /* 0x0000000601007387 */ /* 0x0003e20000100800 */
[----:B------:R-:W-:Y:S01]  /*f9f0*/  MOV R2, 0xfa20 ;  /* 0x0000fa2000027802 */ /* 0x000fe20000000f00 */
[----:B------:R-:W-:Y:S02]  /*fa00*/  IMAD.MOV.U32 R3, RZ, RZ, RZ ;  /* 0x000000ffff037224 */ /* 0x000fe400078e00ff */
[----:B-1----:R-:W-:Y:S05]  /*fa10*/  CALL.REL.NOINC `($__internal_1_$__cuda_sm70_shflsync_idx_p) ;  /* 0x0000134000007944 */ /* 0x002fea0003c00000 */
[----:B-1---5:R-:W-:-:S05]  /*fa20*/  BRA `(.L_x_125) ;  /* 0xffff6bb000007947 */ /* 0x022fca000383ffff */
.L_x_47:
[----:B------:R-:W-:Y:S01]  /*fa30*/  MOV R0, 0x181f ;  /* 0x0000181f00007802 */ /* 0x000fe20000000f00 */
[----:B------:R2:W-:Y:S01]  /*fa40*/  STL [R1], R6 ;  /* 0x0000000601007387 */ /* 0x0005e20000100800 */
[----:B------:R-:W-:Y:S01]  /*fa50*/  MOV R2, 0xfa80 ;  /* 0x0000fa8000027802 */ /* 0x000fe20000000f00 */
[----:B------:R-:W-:Y:S02]  /*fa60*/  IMAD.MOV.U32 R3, RZ, RZ, 0x1 ;  /* 0x00000001ff037424 */ /* 0x000fe400078e00ff */
[----:B-12---:R-:W-:Y:S05]  /*fa70*/  CALL.REL.NOINC `($__internal_1_$__cuda_sm70_shflsync_idx_p) ;  /* 0x000012e000007944 */ /* 0x006fea0003c00000 */
[----:B------:R-:W-:Y:S01]  /*fa80*/  MOV R3, 0x1 ;  /* 0x0000000100037802 */ /* 0x000fe20000000f00 */
[----:B------:R2:W-:Y:S01]  /*fa90*/  STL [R1], R7 ;  /* 0x0000000701007387 */ /* 0x0005e20000100800 */
[----:B-----5:R-:W-:Y:S01]  /*faa0*/  IMAD.MOV.U32 R4, RZ, RZ, R0 ;  /* 0x000000ffff047224 */ /* 0x020fe200078e0000 */
[----:B------:R-:W-:Y:S01]  /*fab0*/  MOV R2, 0xfae0 ;  /* 0x0000fae000027802 */ /* 0x000fe20000000f00 */
[----:B------:R-:W-:Y:S02]  /*fac0*/  IMAD.MOV.U32 R0, RZ, RZ, 0x181f ;  /* 0x0000181fff007424 */ /* 0x000fe400078e00ff */
[----:B-12---:R-:W-:Y:S05]  /*fad0*/  CALL.REL.NOINC `($__internal_1_$__cuda_sm70_shflsync_idx_p) ;  /* 0x0000128000007944 */ /* 0x006fea0003c00000 */
[----:B-1---5:R-:W-:-:S05]  /*fae0*/  BRA `(.L_x_126) ;  /* 0xffff6d0000007947 */ /* 0x022fca000383ffff */
.L_x_50:
[----:B------:R-:W-:Y:S01]  /*faf0*/  MOV R0, 0x181f ;  /* 0x0000181f00007802 */ /* 0x000fe20000000f00 */
[----:B------:R1:W-:Y:S01]  /*fb00*/  STL [R1], R169 ;  /* 0x000000a901007387 */ /* 0x0003e20000100800 */
[----:B------:R-:W-:Y:S01]  /*fb10*/  MOV R2, 0xfb40 ;  /* 0x0000fb4000027802 */ /* 0x000fe20000000f00 */
[----:B------:R-:W-:Y:S02]  /*fb20*/  IMAD.MOV.U32 R3, RZ, RZ, RZ ;  /* 0x000000ffff037224 */ /* 0x000fe400078e00ff */
[----:B-1----:R-:W-:Y:S05]  /*fb30*/  CALL.REL.NOINC `($__internal_1_$__cuda_sm70_shflsync_idx_p) ;  /* 0x0000122000007944 */ /* 0x002fea0003c00000 */
[----:B------:R-:W-:Y:S01]  /*fb40*/  MOV R132, R0 ;  /* 0x0000000000847202 */ /* 0x000fe20000000f00 */
[----:B-1---5:R-:W-:-:S05]  /*fb50*/  BRA `(.L_x_127) ;  /* 0xffff7a8000007947 */ /* 0x022fca000383ffff */
.L_x_51:
[----:B------:R-:W-:Y:S01]  /*fb60*/  MOV R0, 0x181f ;  /* 0x0000181f00007802 */ /* 0x000fe20000000f00 */
[----:B------:R3:W-:Y:S01]  /*fb70*/  STL [R1], R172 ;  /* 0x000000ac01007387 */ /* 0x0007e20000100800 */
[----:B------:R-:W-:Y:S01]  /*fb80*/  MOV R2, 0xfbb0 ;  /* 0x0000fbb000027802 */ /* 0x000fe20000000f00 */
[----:B------:R-:W-:Y:S02]  /*fb90*/  IMAD.MOV.U32 R3, RZ, RZ, RZ ;  /* 0x000000ffff037224 */ /* 0x000fe400078e00ff */
[----:B-123--:R-:W-:Y:S05]  /*fba0*/  CALL.REL.NOINC `($__internal_1_$__cuda_sm70_shflsync_idx_p) ;  /* 0x000011b000007944 */ /* 0x00efea0003c00000 */
[----:B-1---5:R-:W-:-:S05]  /*fbb0*/  BRA `(.L_x_128) ;  /* 0xffff7a4000007947 */ /* 0x022fca000383ffff */
.L_x_52:
[----:B------:R-:W-:Y:S01]  /*fbc0*/  MOV R0, 0x181f ;  /* 0x0000181f00007802 */ /* 0x000fe20000000f00 */
[----:B------:R2:W-:Y:S01]  /*fbd0*/  STL [R1], R169 ;  /* 0x000000a901007387 */ /* 0x0005e20000100800 */
[----:B----4-:R-:W-:Y:S01]  /*fbe0*/  MOV R2, 0xfc10 ;  /* 0x0000fc1000027802 */ /* 0x010fe20000000f00 */
[----:B------:R-:W-:Y:S03]  /*fbf0*/  IMAD.MOV.U32 R3, RZ, RZ, 0x1 ;  /* 0x00000001ff037424 */ /* 0x000fe600078e00ff */
[----:B-123--:R-:W-:Y:S05]  /*fc00*/  CALL.REL.NOINC `($__internal_1_$__cuda_sm70_shflsync_idx_p) ;  /* 0x0000115000007944 */ /* 0x00efea0003c00000 */
[----:B------:R-:W-:Y:S01]  /*fc10*/  MOV R3, 0x1 ;  /* 0x0000000100037802 */ /* 0x000fe20000000f00 */
[----:B------:R2:W-:Y:S01]  /*fc20*/  STL [R1], R172 ;  /* 0x000000ac01007387 */ /* 0x0005e20000100800 */
[----:B------:R-:W-:Y:S01]  /*fc30*/  IMAD.MOV.U32 R132, RZ, RZ, R0 ;  /* 0x000000ffff847224 */ /* 0x000fe200078e0000 */
[----:B------:R-:W-:Y:S01]  /*fc40*/  MOV R2, 0xfc70 ;  /* 0x0000fc7000027802 */ /* 0x000fe20000000f00 */
[----:B------:R-:W-:Y:S02]  /*fc50*/  IMAD.MOV.U32 R0, RZ, RZ, 0x181f ;  /* 0x0000181fff007424 */ /* 0x000fe400078e00ff */
[----:B-12--5:R-:W-:Y:S05]  /*fc60*/  CALL.REL.NOINC `($__internal_1_$__cuda_sm70_shflsync_idx_p) ;  /* 0x000010f000007944 */ /* 0x026fea0003c00000 */
[----:B-1---5:R-:W-:-:S05]  /*fc70*/  BRA `(.L_x_129) ;  /* 0xffff7b5000007947 */ /* 0x022fca000383ffff */
.L_x_53:
[----:B------:R-:W-:Y:S02]  /*fc80*/  MOV R0, 0x2 ;  /* 0x0000000200007802 */ /* 0x000fe40000000f00 */
[----:B------:R-:W-:Y:S02]  /*fc90*/  MOV R2, 0xfcb0 ;  /* 0x0000fcb000027802 */ /* 0x000fe40000000f00 */
[----:B------:R-:W-:Y:S05]  /*fca0*/  CALL.REL.NOINC `($__internal_0_$__cuda_sm70_shflsync_bfly_p) ;  /* 0x0000105000007944 */ /* 0x000fea0003c00000 */
[----:B------:R-:W-:-:S05]  /*fcb0*/  BRA `(.L_x_130) ;  /* 0xffff7e6000007947 */ /* 0x000fca000383ffff */
.L_x_54:
        /* <DEDUP_REMOVED lines=10> */
[----:B------:R-:W-:Y:S02]  /*fd60*/  MOV R2, 0xfd80 ;  /* 0x0000fd8000027802 */ /* 0x000fe40000000f00 */
[----:B------:R-:W-:Y:S05]  /*fd70*/  CALL.REL.NOINC `($__internal_0_$__cuda_sm70_shflsync_bfly_p) ;  /* 0x00000f8000007944 */ /* 0x000fea0003c00000 */
[----:B------:R-:W-:-:S05]  /*fd80*/  BRA `(.L_x_131) ;  /* 0xffff7e0000007947 */ /* 0x000fca000383ffff */
.L_x_56:
[----:B------:R1:W5:Y:S01]  /*fd90*/  LDL R132, [R1+0x4] ;  /* 0x0000040001847983 */ /* 0x0003620000100800 */
[----:B------:R-:W-:-:S02]  /*fda0*/  MOV R0, 0x2 ;  /* 0x0000000200007802 */ /* 0x000fc40000000f00 */
[----:B------:R-:W-:Y:S02]  /*fdb0*/  MOV R2, 0xfdd0 ;  /* 0x0000fdd000027802 */ /* 0x000fe40000000f00 */
[----:B-1---5:R-:W-:Y:S05]  /*fdc0*/  CALL.REL.NOINC `($__internal_0_$__cuda_sm70_shflsync_bfly_p) ;  /* 0x00000f3000007944 */ /* 0x022fea0003c00000 */
[----:B------:R-:W2:Y:S02]  /*fdd0*/  LDL.LU R2, [R1+0x4] ;  /* 0x0000040001027983 */ /* 0x000ea40000300800 */
[----:B--2---:R-:W-:Y:S01]  /*fde0*/  FADD.FTZ R132, R2, R0 ;  /* 0x0000000002847221 */ /* 0x004fe20000010000 */
[----:B------:R-:W-:Y:S02]  /*fdf0*/  MOV R0, 0x1 ;  /* 0x0000000100007802 */ /* 0x000fe40000000f00 */
[----:B------:R-:W-:Y:S02]  /*fe00*/  MOV R2, 0xfe20 ;  /* 0x0000fe2000027802 */ /* 0x000fe40000000f00 */
[----:B------:R-:W-:Y:S05]  /*fe10*/  CALL.REL.NOINC `($__internal_0_$__cuda_sm70_shflsync_bfly_p) ;  /* 0x00000ee000007944 */ /* 0x000fea0003c00000 */
[----:B------:R-:W-:Y:S02]  /*fe20*/  FADD.FTZ R4, R132, R0 ;  /* 0x0000000084047221 */ /* 0x000fe40000010000 */
[----:B------:R1:W5:Y:S01]  /*fe30*/  LDL R132, [R1+0x8] ;  /* 0x0000080001847983 */ /* 0x0003620000100800 */
[----:B------:R-:W-:Y:S02]  /*fe40*/  MOV R0, 0x2 ;  /* 0x0000000200007802 */ /* 0x000fe40000000f00 */
[----:B------:R-:W-:-:S02]  /*fe50*/  MOV R2, 0xfe70 ;  /* 0x0000fe7000027802 */ /* 0x000fc40000000f00 */
[----:B-1---5:R-:W-:Y:S05]  /*fe60*/  CALL.REL.NOINC `($__internal_0_$__cuda_sm70_shflsync_bfly_p) ;  /* 0x00000e9000007944 */ /* 0x022fea0003c00000 */
[----:B------:R-:W2:Y:S02]  /*fe70*/  LDL.LU R2, [R1+0x8] ;  /* 0x0000080001027983 */ /* 0x000ea40000300800 */
[----:B--2---:R-:W-:Y:S01]  /*fe80*/  FADD.FTZ R5, R2, R0 ;  /* 0x0000000002057221 */ /* 0x004fe20000010000 */
[----:B------:R-:W-:-:S02]  /*fe90*/  MOV R0, 0x1 ;  /* 0x0000000100007802 */ /* 0x000fc40000000f00 */
[----:B------:R-:W-:Y:S02]  /*fea0*/  MOV R2, 0xfed0 ;  /* 0x0000fed000027802 */ /* 0x000fe40000000f00 */
[----:B------:R-:W-:Y:S02]  /*feb0*/  MOV R132, R5 ;  /* 0x0000000500847202 */ /* 0x000fe40000000f00 */
[----:B------:R-:W-:Y:S05]  /*fec0*/  CALL.REL.NOINC `($__internal_0_$__cuda_sm70_shflsync_bfly_p) ;  /* 0x00000e3000007944 */ /* 0x000fea0003c00000 */
[----:B------:R-:W-:Y:S01]  /*fed0*/  MOV R3, R0 ;  /* 0x0000000000037202 */ /* 0x000fe20000000f00 */
[----:B------:R-:W-:Y:S05]  /*fee0*/  BRA `(.L_x_132) ;  /* 0xffff95c000007947 */ /* 0x000fea000383ffff */
.L_x_63:
[----:B--234-:R2:W-:Y:S01]  /*fef0*/  STL [R1], R5 ;  /* 0x0000000501007387 */ /* 0x01c5e20000100800 */
[----:B------:R-:W-:Y:S01]  /*ff00*/  IMAD.MOV.U32 R3, RZ, RZ, RZ ;  /* 0x000000ffff037224 */ /* 0x000fe200078e00ff */
[----:B------:R-:W-:Y:S02]  /*ff10*/  MOV R0, 0x181f ;  /* 0x0000181f00007802 */ /* 0x000fe40000000f00 */
[----:B------:R-:W-:Y:S02]  /*ff20*/  MOV R2, 0xff40 ;  /* 0x0000ff4000027802 */ /* 0x000fe40000000f00 */
[----:B-12---:R-:W-:Y:S05]  /*ff30*/  CALL.REL.NOINC `($__internal_1_$__cuda_sm70_shflsync_idx_p) ;  /* 0x00000e2000007944 */ /* 0x006fea0003c00000 */
[----:B-----5:R-:W-:Y:S01]  /*ff40*/  MOV R4, R0 ;  /* 0x0000000000047202 */ /* 0x020fe20000000f00 */
[----:B-1----:R-:W-:Y:S05]  /*ff50*/  BRA `(.L_x_133) ;  /* 0xffffb26000007947 */ /* 0x002fea000383ffff */
.L_x_64:
[----:B------:R4:W-:Y:S01]  /*ff60*/  STL [R1], R14 ;  /* 0x0000000e01007387 */ /* 0x0009e20000100800 */
[----:B------:R-:W-:Y:S01]  /*ff70*/  IMAD.MOV.U32 R3, RZ, RZ, RZ ;  /* 0x000000ffff037224 */ /* 0x000fe200078e00ff */
[----:B------:R-:W-:-:S02]  /*ff80*/  MOV R0, 0x181f ;  /* 0x0000181f00007802 */ /* 0x000fc40000000f00 */
[----:B------:R-:W-:Y:S02]  /*ff90*/  MOV R2, 0xffb0 ;  /* 0x0000ffb000027802 */ /* 0x000fe40000000f00 */
[----:B-1234-:R-:W-:Y:S05]  /*ffa0*/  CALL.REL.NOINC `($__internal_1_$__cuda_sm70_shflsync_idx_p) ;  /* 0x00000db000007944 */ /* 0x01efea0003c00000 */
[----:B-1---5:R-:W-:Y:S05]  /*ffb0*/  BRA `(.L_x_134) ;  /* 0xffffb22000007947 */ /* 0x022fea000383ffff */
.L_x_67:
[----:B------:R4:W-:Y:S01]  /*ffc0*/  STL [R1], R5 ;  /* 0x0000000501007387 */ /* 0x0009e20000100800 */
[----:B--2---:R-:W-:Y:S01]  /*ffd0*/  IMAD.MOV.U32 R3, RZ, RZ, 0x1 ;  /* 0x00000001ff037424 */ /* 0x004fe200078e00ff */
[----:B------:R-:W-:Y:S02]  /*ffe0*/  MOV R0, 0x181f ;  /* 0x0000181f00007802 */ /* 0x000fe40000000f00 */
[----:B------:R-:W-:Y:S02]  /*fff0*/  MOV R2, 0x10010 ;  /* 0x0001001000027802 */ /* 0x000fe40000000f00 */
[----:B-1-34-:R-:W-:Y:S05]  /*10000*/  CALL.REL.NOINC `($__internal_1_$__cuda_sm70_shflsync_idx_p) ;  /* 0x00000d5000007944 */ /* 0x01afea0003c00000 */
[----:B------:R2:W-:Y:S01]  /*10010*/  STL [R1], R14 ;  /* 0x0000000e01007387 */ /* 0x0005e20000100800 */
[----:B-----5:R-:W-:Y:S01]  /*10020*/  IMAD.MOV.U32 R4, RZ, RZ, R0 ;  /* 0x000000ffff047224 */ /* 0x020fe200078e0000 */
[----:B------:R-:W-:Y:S01]  /*10030*/  MOV R3, 0x1 ;  /* 0x0000000100037802 */ /* 0x000fe20000000f00 */
[----:B------:R-:W-:Y:S01]  /*10040*/  IMAD.MOV.U32 R0, RZ, RZ, 0x181f ;  /* 0x0000181fff007424 */ /* 0x000fe200078e00ff */
[----:B------:R-:W-:Y:S02]  /*10050*/  MOV R2, 0x10070 ;  /* 0x0001007000027802 */ /* 0x000fe40000000f00 */
[----:B-12---:R-:W-:Y:S05]  /*10060*/  CALL.REL.NOINC `($__internal_1_$__cuda_sm70_shflsync_idx_p) ;  /* 0x00000cf000007944 */ /* 0x006fea0003c00000 */
[----:B-1---5:R-:W-:Y:S05]  /*10070*/  BRA `(.L_x_135) ;  /* 0xffffb3d000007947 */ /* 0x022fea000383ffff */
.L_x_70:
[----:B------:R3:W-:Y:S01]  /*10080*/  STL [R1], R5 ;  /* 0x0000000501007387 */ /* 0x0007e20000100800 */
[----:B-1----:R-:W-:Y:S01]  /*10090*/  IMAD.MOV.U32 R3, RZ, RZ, 0x2 ;  /* 0x00000002ff037424 */ /* 0x002fe200078e00ff */
[----:B--2---:R-:W-:-:S02]  /*100a0*/  MOV R0, 0x181f ;  /* 0x0000181f00007802 */ /* 0x004fc40000000f00 */
[----:B------:R-:W-:Y:S02]  /*100b0*/  MOV R2, 0x100d0 ;  /* 0x000100d000027802 */ /* 0x000fe40000000f00 */
[----:B---34-:R-:W-:Y:S05]  /*100c0*/  CALL.REL.NOINC `($__internal_1_$__cuda_sm70_shflsync_idx_p) ;  /* 0x00000c9000007944 */ /* 0x018fea0003c00000 */
[----:B-----5:R-:W-:Y:S01]  /*100d0*/  MOV R4, R0 ;  /* 0x0000000000047202 */ /* 0x020fe20000000f00 */
[----:B-1----:R-:W-:Y:S05]  /*100e0*/  BRA `(.L_x_136) ;  /* 0xffffb57000007947 */ /* 0x002fea000383ffff */
.L_x_71:
[----:B------:R4:W-:Y:S01]  /*100f0*/  STL [R1], R14 ;  /* 0x0000000e01007387 */ /* 0x0009e20000100800 */
[----:B-1----:R-:W-:Y:S01]  /*10100*/  IMAD.MOV.U32 R3, RZ, RZ, 0x2 ;  /* 0x00000002ff037424 */ /* 0x002fe200078e00ff */
[----:B--2---:R-:W-:Y:S02]  /*10110*/  MOV R0, 0x181f ;  /* 0x0000181f00007802 */ /* 0x004fe40000000f00 */
[----:B------:R-:W-:Y:S02]  /*10120*/  MOV R2, 0x10140 ;  /* 0x0001014000027802 */ /* 0x000fe40000000f00 */
[----:B---34-:R-:W-:Y:S05]  /*10130*/  CALL.REL.NOINC `($__internal_1_$__cuda_sm70_shflsync_idx_p) ;  /* 0x00000c2000007944 */ /* 0x018fea0003c00000 */
[----:B-1---5:R-:W-:Y:S05]  /*10140*/  BRA `(.L_x_137) ;  /* 0xffffb53000007947 */ /* 0x022fea000383ffff */
.L_x_74:
[----:B------:R1:W-:Y:S02]  /*10150*/  STL [R1], R5 ;  /* 0x0000000501007387 */ /* 0x0003e40000100800 */
[----:B-1----:R-:W-:Y:S01]  /*10160*/  IMAD.MOV.U32 R3, RZ, RZ, 0x3 ;  /* 0x00000003ff037424 */ /* 0x002fe200078e00ff */
[----:B----4-:R-:W-:Y:S02]  /*10170*/  MOV R0, 0x181f ;  /* 0x0000181f00007802 */ /* 0x010fe40000000f00 */
[----:B------:R-:W-:-:S02]  /*10180*/  MOV R2, 0x101a0 ;  /* 0x000101a000027802 */ /* 0x000fc40000000f00 */
[----:B--23--:R-:W-:Y:S05]  /*10190*/  CALL.REL.NOINC `($__internal_1_$__cuda_sm70_shflsync_idx_p) ;  /* 0x00000bc000007944 */ /* 0x00cfea0003c00000 */
[----:B------:R2:W-:Y:S01]  /*101a0*/  STL [R1], R14 ;  /* 0x0000000e01007387 */ /* 0x0005e20000100800 */
[----:B-----5:R-:W-:Y:S01]  /*101b0*/  IMAD.MOV.U32 R4, RZ, RZ, R0 ;  /* 0x000000ffff047224 */ /* 0x020fe200078e0000 */
[----:B------:R-:W-:Y:S01]  /*101c0*/  MOV R3, 0x3 ;  /* 0x0000000300037802 */ /* 0x000fe20000000f00 */
[----:B------:R-:W-:Y:S01]  /*101d0*/  IMAD.MOV.U32 R0, RZ, RZ, 0x181f ;  /* 0x0000181fff007424 */ /* 0x000fe200078e00ff */
[----:B------:R-:W-:-:S02]  /*101e0*/  MOV R2, 0x10200 ;  /* 0x0001020000027802 */ /* 0x000fc40000000f00 */
[----:B-12---:R-:W-:Y:S05]  /*101f0*/  CALL.REL.NOINC `($__internal_1_$__cuda_sm70_shflsync_idx_p) ;  /* 0x00000b6000007944 */ /* 0x006fea0003c00000 */
[----:B-1---5:R-:W-:Y:S05]  /*10200*/  BRA `(.L_x_138) ;  /* 0xffffb69000007947 */ /* 0x022fea000383ffff */
.L_x_76:
[----:B------:R1:W-:Y:S01]  /*10210*/  STL [R1], R5 ;  /* 0x0000000501007387 */ /* 0x0003e20000100800 */
[----:B------:R-:W-:Y:S01]  /*10220*/  IMAD.MOV.U32 R3, RZ, RZ, RZ ;  /* 0x000000ffff037224 */ /* 0x000fe200078e00ff */
[----:B------:R-:W-:-:S02]  /*10230*/  MOV R0, 0x1c1f ;  /* 0x00001c1f00007802 */ /* 0x000fc40000000f00 */
[----:B------:R-:W-:Y:S02]  /*10240*/  MOV R2, 0x10260 ;  /* 0x0001026000027802 */ /* 0x000fe40000000f00 */
[----:B-1----:R-:W-:Y:S05]  /*10250*/  CALL.REL.NOINC `($__internal_1_$__cuda_sm70_shflsync_idx_p) ;  /* 0x00000b0000007944 */ /* 0x002fea0003c00000 */
[----:B-----5:R-:W-:Y:S01]  /*10260*/  MOV R4, R0 ;  /* 0x0000000000047202 */ /* 0x020fe20000000f00 */
[----:B-1----:R-:W-:Y:S05]  /*10270*/  BRA `(.L_x_139) ;  /* 0xffffba2000007947 */ /* 0x002fea000383ffff */
.L_x_77:
[----:B------:R3:W-:Y:S01]  /*10280*/  STL [R1], R12 ;  /* 0x0000000c01007387 */ /* 0x0007e20000100800 */
[----:B------:R-:W-:Y:S01]  /*10290*/  IMAD.MOV.U32 R3, RZ, RZ, RZ ;  /* 0x000000ffff037224 */ /* 0x000fe200078e00ff */
[----:B------:R-:W-:Y:S02]  /*102a0*/  MOV R0, 0x1c1f ;  /* 0x00001c1f00007802 */ /* 0x000fe40000000f00 */
[----:B------:R-:W-:Y:S02]  /*102b0*/  MOV R2, 0x102d0 ;  /* 0x000102d000027802 */ /* 0x000fe40000000f00 */
[----:B-123--:R-:W-:Y:S05]  /*102c0*/  CALL.REL.NOINC `($__internal_1_$__cuda_sm70_shflsync_idx_p) ;  /* 0x00000a9000007944 */ /* 0x00efea0003c00000 */
[----:B-1---5:R-:W-:Y:S05]  /*102d0*/  BRA `(.L_x_140) ;  /* 0xffffb9e000007947 */ /* 0x022fea000383ffff */
.L_x_80:
        /* <DEDUP_REMOVED lines=12> */
.L_x_84:
[----:B------:R1:W-:Y:S01]  /*103a0*/  STL [R1], R5 ;  /* 0x0000000501007387 */ /* 0x0003e20000100800 */
[----:B------:R-:W-:Y:S01]  /*103b0*/  IMAD.MOV.U32 R3, RZ, RZ, RZ ;  /* 0x000000ffff037224 */ /* 0x000fe200078e00ff */
[----:B------:R-:W-:-:S02]  /*103c0*/  MOV R0, 0x181f ;  /* 0x0000181f00007802 */ /* 0x000fc40000000f00 */
[----:B------:R-:W-:Y:S02]  /*103d0*/  MOV R2, 0x103f0 ;  /* 0x000103f000027802 */ /* 0x000fe40000000f00 */
[----:B-1----:R-:W-:Y:S05]  /*103e0*/  CALL.REL.NOINC `($__internal_1_$__cuda_sm70_shflsync_idx_p) ;  /* 0x0000097000007944 */ /* 0x002fea0003c00000 */
[----:B-----5:R-:W-:Y:S01]  /*103f0*/  MOV R4, R0 ;  /* 0x0000000000047202 */ /* 0x020fe20000000f00 */
[----:B-1----:R-:W-:Y:S05]  /*10400*/  BRA `(.L_x_142) ;  /* 0xffffd94000007947 */ /* 0x002fea000383ffff */
.L_x_85:
[----:B------:R3:W-:Y:S01]  /*10410*/  STL [R1], R14 ;  /* 0x0000000e01007387 */ /* 0x0007e20000100800 */
[----:B------:R-:W-:Y:S01]  /*10420*/  IMAD.MOV.U32 R3, RZ, RZ, RZ ;  /* 0x000000ffff037224 */ /* 0x000fe200078e00ff */
[----:B------:R-:W-:Y:S02]  /*10430*/  MOV R0, 0x181f ;  /* 0x0000181f00007802 */ /* 0x000fe40000000f00 */
[----:B------:R-:W-:Y:S02]  /*10440*/  MOV R2, 0x10460 ;  /* 0x0001046000027802 */ /* 0x000fe40000000f00 */
[----:B-123--:R-:W-:Y:S05]  /*10450*/  CALL.REL.NOINC `($__internal_1_$__cuda_sm70_shflsync_idx_p) ;  /* 0x0000090000007944 */ /* 0x00efea0003c00000 */
[----:B-1---5:R-:W-:Y:S05]  /*10460*/  BRA `(.L_x_143) ;  /* 0xffffd90000007947 */ /* 0x022fea000383ffff */
.L_x_88:
        /* <DEDUP_REMOVED lines=12> */
.L_x_91:
[----:B------:R2:W-:Y:S01]  /*10530*/  STL [R1], R5 ;  /* 0x0000000501007387 */ /* 0x0005e20000100800 */
[----:B-1----:R-:W-:Y:S01]  /*10540*/  IMAD.MOV.U32 R3, RZ, RZ, 0x2 ;  /* 0x00000002ff037424 */ /* 0x002fe200078e00ff */
[----:B----4-:R-:W-:-:S02]  /*10550*/  MOV R0, 0x181f ;  /* 0x0000181f00007802 */ /* 0x010fc40000000f00 */
[----:B------:R-:W-:Y:S02]  /*10560*/  MOV R2, 0x10580 ;  /* 0x0001058000027802 */ /* 0x000fe40000000f00 */
[----:B--23--:R-:W-:Y:S05]  /*10570*/  CALL.REL.NOINC `($__internal_1_$__cuda_sm70_shflsync_idx_p) ;  /* 0x000007e000007944 */ /* 0x00cfea0003c00000 */
[----:B-----5:R-:W-:Y:S01]  /*10580*/  MOV R4, R0 ;  /* 0x0000000000047202 */ /* 0x020fe20000000f00 */
[----:B-1----:R-:W-:Y:S05]  /*10590*/  BRA `(.L_x_145) ;  /* 0xffffdc6000007947 */ /* 0x002fea000383ffff */
.L_x_92:
[----:B------:R1:W-:Y:S01]  /*105a0*/  STL [R1], R14 ;  /* 0x0000000e01007387 */ /* 0x0003e20000100800 */
[----:B------:R-:W-:Y:S01]  /*105b0*/  IMAD.MOV.U32 R3, RZ, RZ, 0x2 ;  /* 0x00000002ff037424 */ /* 0x000fe200078e00ff */
[----:B----4-:R-:W-:Y:S02]  /*105c0*/  MOV R0, 0x181f ;  /* 0x0000181f00007802 */ /* 0x010fe40000000f00 */
[----:B------:R-:W-:Y:S02]  /*105d0*/  MOV R2, 0x105f0 ;  /* 0x000105f000027802 */ /* 0x000fe40000000f00 */
[----:B-123--:R-:W-:Y:S05]  /*105e0*/  CALL.REL.NOINC `($__internal_1_$__cuda_sm70_shflsync_idx_p) ;  /* 0x0000077000007944 */ /* 0x00efea0003c00000 */
[----:B-1---5:R-:W-:Y:S05]  /*105f0*/  BRA `(.L_x_146) ;  /* 0xffffdc2000007947 */ /* 0x022fea000383ffff */
.L_x_95:
[----:B------:R3:W-:Y:S01]  /*10600*/  STL [R1], R5 ;  /* 0x0000000501007387 */ /* 0x0007e20000100800 */
[----:B-1----:R-:W-:Y:S01]  /*10610*/  IMAD.MOV.U32 R3, RZ, RZ, 0x3 ;  /* 0x00000003ff037424 */ /* 0x002fe200078e00ff */
[----:B------:R-:W-:Y:S02]  /*10620*/  MOV R0, 0x181f ;  /* 0x0000181f00007802 */ /* 0x000fe40000000f00 */
[----:B------:R-:W-:Y:S02]  /*10630*/  MOV R2, 0x10650 ;  /* 0x0001065000027802 */ /* 0x000fe40000000f00 */
[----:B--234-:R-:W-:Y:S05]  /*10640*/  CALL.REL.NOINC `($__internal_1_$__cuda_sm70_shflsync_idx_p) ;  /* 0x0000071000007944 */ /* 0x01cfea0003c00000 */
[----:B------:R2:W-:Y:S01]  /*10650*/  STL [R1], R14 ;  /* 0x0000000e01007387 */ /* 0x0005e20000100800 */
[----:B-----5:R-:W-:Y:S01]  /*10660*/  IMAD.MOV.U32 R4, RZ, RZ, R0 ;  /* 0x000000ffff047224 */ /* 0x020fe200078e0000 */
[----:B------:R-:W-:Y:S01]  /*10670*/  MOV R3, 0x3 ;  /* 0x0000000300037802 */ /* 0x000fe20000000f00 */
[----:B------:R-:W-:Y:S01]  /*10680*/  IMAD.MOV.U32 R0, RZ, RZ, 0x181f ;  /* 0x0000181fff007424 */ /* 0x000fe200078e00ff */
[----:B------:R-:W-:-:S02]  /*10690*/  MOV R2, 0x106b0 ;  /* 0x000106b000027802 */ /* 0x000fc40000000f00 */
[----:B-12---:R-:W-:Y:S05]  /*106a0*/  CALL.REL.NOINC `($__internal_1_$__cuda_sm70_shflsync_idx_p) ;  /* 0x000006b000007944 */ /* 0x006fea0003c00000 */
[----:B-1---5:R-:W-:Y:S05]  /*106b0*/  BRA `(.L_x_147) ;  /* 0xffffdd8000007947 */ /* 0x022fea000383ffff */
.L_x_97:
[----:B------:R1:W-:Y:S01]  /*106c0*/  STL [R1], R102 ;  /* 0x0000006601007387 */ /* 0x0003e20000100800 */
[----:B------:R-:W-:Y:S01]  /*106d0*/  IMAD.MOV.U32 R3, RZ, RZ, RZ ;  /* 0x000000ffff037224 */ /* 0x000fe200078e00ff */
[----:B------:R-:W-:-:S02]  /*106e0*/  MOV R0, 0x1f ;  /* 0x0000001f00007802 */ /* 0x000fc40000000f00 */
[----:B------:R-:W-:Y:S02]  /*106f0*/  MOV R2, 0x10710 ;  /* 0x0001071000027802 */ /* 0x000fe40000000f00 */
[----:B-1----:R-:W-:Y:S05]  /*10700*/  CALL.REL.NOINC `($__internal_1_$__cuda_sm70_shflsync_idx_p) ;  /* 0x0000065000007944 */ /* 0x002fea0003c00000 */
[----:B------:R-:W-:Y:S01]  /*10710*/  MOV R9, R0 ;  /* 0x0000000000097202 */ /* 0x000fe20000000f00 */
[----:B-1---5:R-:W-:Y:S05]  /*10720*/  BRA `(.L_x_148) ;  /* 0xffffdfe000007947 */ /* 0x022fea000383ffff */
.L_x_98:
[----:B------:R3:W-:Y:S01]  /*10730*/  STL [R1], R102 ;  /* 0x0000006601007387 */ /* 0x0007e20000100800 */
[----:B------:R-:W-:Y:S01]  /*10740*/  IMAD.MOV.U32 R3, RZ, RZ, 0x1 ;  /* 0x00000001ff037424 */ /* 0x000fe200078e00ff */
[----:B------:R-:W-:Y:S02]  /*10750*/  MOV R0, 0x1f ;  /* 0x0000001f00007802 */ /* 0x000fe40000000f00 */
[----:B------:R-:W-:Y:S02]  /*10760*/  MOV R2, 0x10780 ;  /* 0x0001078000027802 */ /* 0x000fe40000000f00 */
[----:B-123--:R-:W-:Y:S05]  /*10770*/  CALL.REL.NOINC `($__internal_1_$__cuda_sm70_shflsync_idx_p) ;  /* 0x000005e000007944 */ /* 0x00efea0003c00000 */
[----:B------:R-:W-:Y:S01]  /*10780*/  MOV R8, R0 ;  /* 0x0000000000087202 */ /* 0x000fe20000000f00 */
[----:B-1---5:R-:W-:Y:S05]  /*10790*/  BRA `(.L_x_149) ;  /* 0xffffdf9000007947 */ /* 0x022fea000383ffff */
.L_x_99:
[----:B------:R-:W-:Y:S02]  /*107a0*/  MOV R3, 0x1 ;  /* 0x0000000100037802 */ /* 0x000fe40000000f00 */
[----:B------:R-:W-:Y:S02]  /*107b0*/  MOV R2, 0x107d0 ;  /* 0x000107d000027802 */ /* 0x000fe40000000f00 */
[----:B-1234-:R-:W-:Y:S05]  /*107c0*/  CALL.REL.NOINC `($__internal_2_$__cuda_sm70_shflsync_up_p) ;  /* 0x0000063000007944 */ /* 0x01efea0003c00000 */
[----:B------:R-:W-:Y:S05]  /*107d0*/  BRA `(.L_x_150) ;  /* 0xffffe08000007947 */ /* 0x000fea000383ffff */
.L_x_100:
[----:B------:R-:W-:Y:S02]  /*107e0*/  MOV R3, 0x2 ;  /* 0x0000000200037802 */ /* 0x000fe40000000f00 */
[----:B------:R-:W-:-:S02]  /*107f0*/  MOV R2, 0x10810 ;  /* 0x0001081000027802 */ /* 0x000fc40000000f00 */
[----:B--2-4-:R-:W-:Y:S05]  /*10800*/  CALL.REL.NOINC `($__internal_2_$__cuda_sm70_shflsync_up_p) ;  /* 0x000005f000007944 */ /* 0x014fea0003c00000 */
        /* <DEDUP_REMOVED lines=23> */
.L_x_104:
[----:B------:R-:W-:Y:S02]  /*10980*/  MOV R3, 0x1 ;  /* 0x0000000100037802 */ /* 0x000fe40000000f00 */
[----:B------:R-:W-:Y:S02]  /*10990*/  MOV R2, 0x109b0 ;  /* 0x000109b000027802 */ /* 0x000fe40000000f00 */
[----:B------:R-:W-:Y:S05]  /*109a0*/  CALL.REL.NOINC `($__internal_2_$__cuda_sm70_shflsync_up_p) ;  /* 0x0000045000007944 */ /* 0x000fea0003c00000 */
[----:B------:R-:W-:Y:S01]  /*109b0*/  MOV R2, R4 ;  /* 0x0000000400027202 */ /* 0x000fe20000000f00 */
[----:B------:R-:W-:Y:S05]  /*109c0*/  BRA `(.L_x_152) ;  /* 0xffffe0f000007947 */ /* 0x000fea000383ffff */
.L_x_105:
        /* <DEDUP_REMOVED lines=26> */
.L_x_107:
[----:B------:R-:W-:Y:S02]  /*10b70*/  SEL R0, RZ, 0x1, P0 ;  /* 0x00000001ff007807 */ /* 0x000fe40000000000 */
[----:B------:R-:W-:Y:S02]  /*10b80*/  MOV R2, 0x10ba0 ;  /* 0x00010ba000027802 */ /* 0x000fe40000000f00 */
[----:B-1----:R-:W-:Y:S05]  /*10b90*/  CALL.REL.NOINC `($__internal_3_$__cuda_sm70_votesync_ballot) ;  /* 0x000002c000007944 */ /* 0x002fea0003c00000 */
[----:B------:R-:W-:Y:S01]  /*10ba0*/  MOV R5, R0 ;  /* 0x0000000000057202 */ /* 0x000fe20000000f00 */
[----:B------:R-:W-:Y:S05]  /*10bb0*/  BRA `(.L_x_154) ;  /* 0xffffe09000007947 */ /* 0x000fea000383ffff */
.L_x_108:
[----:B------:R4:W-:Y:S01]  /*10bc0*/  STL [R1], R6 ;  /* 0x0000000601007387 */ /* 0x0009e20000100800 */
[----:B---3--:R-:W-:Y:S01]  /*10bd0*/  IMAD.MOV.U32 R3, RZ, RZ, R11 ;  /* 0x000000ffff037224 */ /* 0x008fe200078e000b */
[----:B------:R-:W-:Y:S02]  /*10be0*/  MOV R0, 0x1f ;  /* 0x0000001f00007802 */ /* 0x000fe40000000f00 */
[----:B------:R-:W-:Y:S02]  /*10bf0*/  MOV R2, 0x10c10 ;  /* 0x00010c1000027802 */ /* 0x000fe40000000f00 */
[----:B-12-4-:R-:W-:Y:S05]  /*10c00*/  CALL.REL.NOINC `($__internal_1_$__cuda_sm70_shflsync_idx_p) ;  /* 0x0000015000007944 */ /* 0x016fea0003c00000 */
[----:B------:R2:W-:Y:S01]  /*10c10*/  STL [R1], R7 ;  /* 0x0000000701007387 */ /* 0x0005e20000100800 */
[----:B------:R-:W-:Y:S01]  /*10c20*/  IMAD.MOV.U32 R6, RZ, RZ, R0 ;  /* 0x000000ffff067224 */ /* 0x000fe200078e0000 */
[----:B------:R-:W-:Y:S01]  /*10c30*/  MOV R3, R11 ;  /* 0x0000000b00037202 */ /* 0x000fe20000000f00 */
[----:B------:R-:W-:Y:S01]  /*10c40*/  IMAD.MOV.U32 R0, RZ, RZ, 0x1f ;  /* 0x0000001fff007424 */ /* 0x000fe200078e00ff */
[----:B------:R-:W-:-:S02]  /*10c50*/  MOV R2, 0x10c70 ;  /* 0x00010c7000027802 */ /* 0x000fc40000000f00 */
[----:B-12--5:R-:W-:Y:S05]  /*10c60*/  CALL.REL.NOINC `($__internal_1_$__cuda_sm70_shflsync_idx_p) ;  /* 0x000000f000007944 */ /* 0x026fea0003c00000 */
[----:B------:R-:W-:Y:S01]  /*10c70*/  MOV R7, R0 ;  /* 0x0000000000077202 */ /* 0x000fe20000000f00 */
[----:B-1---5:R-:W-:Y:S05]  /*10c80*/  BRA `(.L_x_155) ;  /* 0xffffe00000007947 */ /* 0x022fea000383ffff */
.L_x_111:
[----:B------:R2:W-:Y:S01]  /*10c90*/  STL [R1], R4 ;  /* 0x0000000401007387 */ /* 0x0005e20000100800 */
[----:B------:R-:W-:Y:S01]  /*10ca0*/  IMAD.MOV.U32 R3, RZ, RZ, R0 ;  /* 0x000000ffff037224 */ /* 0x000fe200078e0000 */
[----:B------:R-:W-:-:S02]  /*10cb0*/  MOV R0, 0x1f ;  /* 0x0000001f00007802 */ /* 0x000fc40000000f00 */
[----:B------:R-:W-:Y:S02]  /*10cc0*/  MOV R2, 0x10ce0 ;  /* 0x00010ce000027802 */ /* 0x000fe40000000f00 */
[----:B-1234-:R-:W-:Y:S05]  /*10cd0*/  CALL.REL.NOINC `($__internal_1_$__cuda_sm70_shflsync_idx_p) ;  /* 0x0000008000007944 */ /* 0x01efea0003c00000 */
[----:B------:R-:W-:Y:S01]  /*10ce0*/  MOV R10, R0 ;  /* 0x00000000000a7202 */ /* 0x000fe20000000f00 */
[----:B-1---5:R-:W-:Y:S05]  /*10cf0*/  BRA `(.L_x_110) ;  /* 0xffffdff000007947 */ /* 0x022fea000383ffff */
        .weak           $__internal_0_$__cuda_sm70_shflsync_bfly_p
        .type           $__internal_0_$__cuda_sm70_shflsync_bfly_p,@function
        .size           $__internal_0_$__cuda_sm70_shflsync_bfly_p,($__internal_1_$__cuda_sm70_shflsync_idx_p - $__internal_0_$__cuda_sm70_shflsync_bfly_p)
$__internal_0_$__cuda_sm70_shflsync_bfly_p:
[----:B------:R-:W-:Y:S02]  /*10d00*/  MOV R169, 0xffffffff ;  /* 0xffffffff00a97802 */ /* 0x000fe40000000f00 */
[----:B------:R-:W-:Y:S02]  /*10d10*/  MOV R3, 0x1f ;  /* 0x0000001f00037802 */ /* 0x000fe40000000f00 */
[----:B------:R-:W-:Y:S04]  /*10d20*/  WARPSYNC R169 ;  /* 0x000000a900007348 */ /* 0x000fe80003800000 */
[----:B------:R1:W2:Y:S02]  /*10d30*/  SHFL.BFLY PT, R0, R132, R0, R3 ;  /* 0x0c00000084007389 */ /* 0x0002a400000e0003 */
[----:B-1----:R-:W-:-:S04]  /*10d40*/  MOV R3, 0x0 ;  /* 0x0000000000037802 */ /* 0x002fc80000000f00 */
[----:B--2---:R-:W-:Y:S05]  /*10d50*/  RET.REL.NODEC R2 `(_ZN7cutlass13device_kernelIN5flash19enable_sm80_to_sm89INS1_16FlashAttnFwdSm80INS1_25CollectiveMainloopFwdSm80ILi8ELi1ELb1EN4cute5tupleIJNS5_1CILi128EEENS7_ILi48EEENS7_ILi256EEEEEELi256ENS_6half_tEfNS_4arch4Sm80ELb0ELb0ELb0ELb1ELb1ELb0ELb1ELb1EEENS1_21CollectiveEpilogueFwdINS6_IJS8_SA_S9_EEENS6_IJNS7_ILi1EEESI_SI_EEESC_SE_Li256ELb1ELb1ELb1ELb0EEENS1_36VarlenDynamicPersistentTileSchedulerILi128ELi48ELi256ELi256ELb1ELb1ELb0ELb0ELb1ELb1EEEEEEEEEvNT_6ParamsE) ;  /* 0xfffef2a002007950 */ /* 0x004fea0003c3ffff */
        .weak           $__internal_1_$__cuda_sm70_shflsync_idx_p
        .type           $__internal_1_$__cuda_sm70_shflsync_idx_p,@function
        .size           $__internal_1_$__cuda_sm70_shflsync_idx_p,($__internal_2_$__cuda_sm70_shflsync_up_p - $__internal_1_$__cuda_sm70_shflsync_idx_p)
$__internal_1_$__cuda_sm70_shflsync_idx_p:
[----:B------:R1:W-:Y:S04]  /*10d60*/  STL [R1+0x190], R5 ;  /* 0x0001900501007387 */ /* 0x0003e80000100800 */
[----:B------:R2:W-:Y:S01]  /*10d70*/  STL [R1+0x18c], R4 ;  /* 0x00018c0401007387 */ /* 0x0005e20000100800 */
[----:B-1----:R-:W-:-:S03]  /*10d80*/  MOV R5, 0xffffffff ;  /* 0xffffffff00057802 */ /* 0x002fc60000000f00 */
[----:B--2---:R-:W2:Y:S01]  /*10d90*/  LDL.LU R4, [R1] ;  /* 0x0000000001047983 */ /* 0x004ea20000300800 */
[----:B------:R-:W-:Y:S04]  /*10da0*/  WARPSYNC R5 ;  /* 0x0000000500007348 */ /* 0x000fe80003800000 */
[----:B--2---:R1:W2:Y:S04]  /*10db0*/  SHFL.IDX PT, R0, R4, R3, R0 ;  /* 0x0000000304007389 */ /* 0x0042a800000e0000 */
[----:B-1----:R1:W5:Y:S04]  /*10dc0*/  LDL.LU R5, [R1+0x190] ;  /* 0x0001900001057983 */ /* 0x0023680000300800 */
[----:B------:R1:W5:Y:S01]  /*10dd0*/  LDL.LU R4, [R1+0x18c] ;  /* 0x00018c0001047983 */ /* 0x0003620000300800 */
[----:B------:R-:W-:-:S04]  /*10de0*/  MOV R3, 0x0 ;  /* 0x0000000000037802 */ /* 0x000fc80000000f00 */
[----:B--2---:R-:W-:Y:S05]  /*10df0*/  RET.REL.NODEC R2 `(_ZN7cutlass13device_kernelIN5flash19enable_sm80_to_sm89INS1_16FlashAttnFwdSm80INS1_25CollectiveMainloopFwdSm80ILi8ELi1ELb1EN4cute5tupleIJNS5_1CILi128EEENS7_ILi48EEENS7_ILi256EEEEEELi256ENS_6half_tEfNS_4arch4Sm80ELb0ELb0ELb0ELb1ELb1ELb0ELb1ELb1EEENS1_21CollectiveEpilogueFwdINS6_IJS8_SA_S9_EEENS6_IJNS7_ILi1EEESI_SI_EEESC_SE_Li256ELb1ELb1ELb1ELb0EEENS1_36VarlenDynamicPersistentTileSchedulerILi128ELi48ELi256ELi256ELb1ELb1ELb0ELb0ELb1ELb1EEEEEEEEEvNT_6ParamsE) ;  /* 0xfffef20002007950 */ /* 0x004fea0003c3ffff */
        .weak           $__internal_2_$__cuda_sm70_shflsync_up_p
        .type           $__internal_2_$__cuda_sm70_shflsync_up_p,@function
        .size           $__internal_2_$__cuda_sm70_shflsync_up_p,($__internal_3_$__cuda_sm70_votesync_ballot - $__internal_2_$__cuda_sm70_shflsync_up_p)
$__internal_2_$__cuda_sm70_shflsync_up_p:
[----:B------:R-:W-:Y:S02]  /*10e00*/  MOV R4, RZ ;  /* 0x000000ff00047202 */ /* 0x000fe40000000f00 */
[----:B------:R-:W-:-:S04]  /*10e10*/  MOV R11, 0xffffffff ;  /* 0xffffffff000b7802 */ /* 0x000fc80000000f00 */
[----:B------:R-:W-:Y:S04]  /*10e20*/  WARPSYNC R11 ;  /* 0x0000000b00007348 */ /* 0x000fe80003800000 */
[----:B------:R1:W2:Y:S02]  /*10e30*/  SHFL.UP PT, R4, R0, R3, R4 ;  /* 0x0400000300047389 */ /* 0x0002a400000e0004 */
[----:B-1----:R-:W-:-:S04]  /*10e40*/  MOV R3, 0x0 ;  /* 0x0000000000037802 */ /* 0x002fc80000000f00 */
[----:B--2---:R-:W-:Y:S05]  /*10e50*/  RET.REL.NODEC R2 `(_ZN7cutlass13device_kernelIN5flash19enable_sm80_to_sm89INS1_16FlashAttnFwdSm80INS1_25CollectiveMainloopFwdSm80ILi8ELi1ELb1EN4cute5tupleIJNS5_1CILi128EEENS7_ILi48EEENS7_ILi256EEEEEELi256ENS_6half_tEfNS_4arch4Sm80ELb0ELb0ELb0ELb1ELb1ELb0ELb1ELb1EEENS1_21CollectiveEpilogueFwdINS6_IJS8_SA_S9_EEENS6_IJNS7_ILi1EEESI_SI_EEESC_SE_Li256ELb1ELb1ELb1ELb0EEENS1_36VarlenDynamicPersistentTileSchedulerILi128ELi48ELi256ELi256ELb1ELb1ELb0ELb0ELb1ELb1EEEEEEEEEvNT_6ParamsE) ;  /* 0xfffef1a002007950 */ /* 0x004fea0003c3ffff */
        .weak           $__internal_3_$__cuda_sm70_votesync_ballot
        .type           $__internal_3_$__cuda_sm70_votesync_ballot,@function
        .size           $__internal_3_$__cuda_sm70_votesync_ballot,(.L_x_3229 - $__internal_3_$__cuda_sm70_votesync_ballot)
$__internal_3_$__cuda_sm70_votesync_ballot:
[----:B------:R-:W-:Y:S01]  /*10e60*/  ISETP.NE.U32.AND P0, PT, R0, 0x1, PT ;  /* 0x000000010000780c */ /* 0x000fe20003f05070 */
[----:B------:R-:W-:-:S04]  /*10e70*/  IMAD.MOV.U32 R3, RZ, RZ, -0x1 ;  /* 0xffffffffff037424 */ /* 0x000fc800078e00ff */
[----:B------:R-:W-:Y:S08]  /*10e80*/  WARPSYNC R3 ;  /* 0x0000000300007348 */ /* 0x000ff00003800000 */
[----:B------:R-:W-:-:S04]  /*10e90*/  VOTE.ANY R0, PT, !P0 ;  /* 0x0000000000007806 */ /* 0x000fc800040e0100 */
[----:B------:R-:W-:Y:S01]  /*10ea0*/  LOP3.LUT R0, R0, R3, RZ, 0xc0, !PT ;  /* 0x0000000300007212 */ /* 0x000fe200078ec0ff */
[----:B------:R-:W-:-:S04]  /*10eb0*/  IMAD.MOV.U32 R3, RZ, RZ, 0x0 ;  /* 0x00000000ff037424 */ /* 0x000fc800078e00ff */
[----:B------:R-:W-:Y:S05]  /*10ec0*/  RET.REL.NODEC R2 `(_ZN7cutlass13device_kernelIN5flash19enable_sm80_to_sm89INS1_16FlashAttnFwdSm80INS1_25CollectiveMainloopFwdSm80ILi8ELi1ELb1EN4cute5tupleIJNS5_1CILi128EEENS7_ILi48EEENS7_ILi256EEEEEELi256ENS_6half_tEfNS_4arch4Sm80ELb0ELb0ELb0ELb1ELb1ELb0ELb1ELb1EEENS1_21CollectiveEpilogueFwdINS6_IJS8_SA_S9_EEENS6_IJNS7_ILi1EEESI_SI_EEESC_SE_Li256ELb1ELb1ELb1ELb0EEENS1_36VarlenDynamicPersistentTileSchedulerILi128ELi48ELi256ELi256ELb1ELb1ELb0ELb0ELb1ELb1EEEEEEEEEvNT_6ParamsE) ;  /* 0xfffef13002007950 */ /* 0x000fea0003c3ffff */
.L_x_156:
        /* <DEDUP_REMOVED lines=11> */
.L_x_3229:


//--------------------- .text._ZN7cutlass13device_kernelIN5flash19enable_sm80_to_sm89INS1_16FlashAttnFwdSm80INS1_25CollectiveMainloopFwdSm80ILi8ELi1ELb0EN4cute5tupleIJNS5_1CILi128EEENS7_ILi32EEENS7_ILi256EEEEEELi256ENS_6half_tEfNS_4arch4Sm80ELb0ELb0ELb0ELb1ELb1ELb1ELb1ELb1EEENS1_21CollectiveEpilogueFwdINS6_IJS8_SA_S9_EEENS6_IJNS7_ILi1EEESI_SI_EEESC_SE_Li256ELb1ELb1ELb1ELb0EEENS1_36VarlenDynamicPersistentTileSchedulerILi128ELi32ELi256ELi256ELb1ELb1ELb0ELb0ELb1ELb1EEEEEEEEEvNT_6ParamsE --------------------------
	.section	.text._ZN7cutlass13device_kernelIN5flash19enable_sm80_to_sm89INS1_16FlashAttnFwdSm80INS1_25CollectiveMainloopFwdSm80ILi8ELi1ELb0EN4cute5tupleIJNS5_1CILi128EEENS7_ILi32EEENS7_ILi256EEEEEELi256ENS_6half_tEfNS_4arch4Sm80ELb0ELb0ELb0ELb1ELb1ELb1ELb1ELb1EEENS1_21CollectiveEpilogueFwdINS6_IJS8_SA_S9_EEENS6_IJNS7_ILi1EEESI_SI_EEESC_SE_Li256ELb1ELb1ELb1ELb0EEENS1_36VarlenDynamicPersistentTileSchedulerILi128ELi32ELi256ELi256ELb1ELb1ELb0ELb0ELb1ELb1EEEEEEEEEvNT_6ParamsE,"ax",@progbits
	.sectioninfo	@"SHI_REGISTERS=255"
	.align	128
.text._ZN7cutlass13device_kernelIN5flash19enable_sm80_to_sm89INS1_16FlashAttnFwdSm80INS1_25CollectiveMainloopFwdSm80ILi8ELi1ELb0EN4cute5tupleIJNS5_1CILi128EEENS7_ILi32EEENS7_ILi256EEEEEELi256ENS_6half_tEfNS_4arch4Sm80ELb0ELb0ELb0ELb1ELb1ELb1ELb1ELb1EEENS1_21CollectiveEpilogueFwdINS6_IJS8_SA_S9_EEENS6_IJNS7_ILi1EEESI_SI_EEESC_SE_Li256ELb1ELb1ELb1ELb0EEENS1_36VarlenDynamicPersistentTileSchedulerILi128ELi32ELi256ELi256ELb1ELb1ELb0ELb0ELb1ELb1EEEEEEEEEvNT_6ParamsE:
        .type           _ZN7cutlass13device_kernelIN5flash19enable_sm80_to_sm89INS1_16FlashAttnFwdSm80INS1_25CollectiveMainloopFwdSm80ILi8ELi1ELb0EN4cute5tupleIJNS5_1CILi128EEENS7_ILi32EEENS7_ILi256EEEEEELi256ENS_6half_tEfNS_4arch4Sm80ELb0ELb0ELb0ELb1ELb1ELb1ELb1ELb1EEENS1_21CollectiveEpilogueFwdINS6_IJS8_SA_S9_EEENS6_IJNS7_ILi1EEESI_SI_EEESC_SE_Li256ELb1ELb1ELb1ELb0EEENS1_36VarlenDynamicPersistentTileSchedulerILi128ELi32ELi256ELi256ELb1ELb1ELb0ELb0ELb1ELb1EEEEEEEEEvNT_6ParamsE,@function
        .size           _ZN7cutlass13device_kernelIN5flash19enable_sm80_to_sm89INS1_16FlashAttnFwdSm80INS1_25CollectiveMainloopFwdSm80ILi8ELi1ELb0EN4cute5tupleIJNS5_1CILi128EEENS7_ILi32EEENS7_ILi256EEEEEELi256ENS_6half_tEfNS_4arch4Sm80ELb0ELb0ELb0ELb1ELb1ELb1ELb1ELb1EEENS1_21CollectiveEpilogueFwdINS6_IJS8_SA_S9_EEENS6_IJNS7_ILi1EEESI_SI_EEESC_SE_Li256ELb1ELb1ELb1ELb0EEENS1_36VarlenDynamicPersistentTileSchedulerILi128ELi32ELi256ELi256ELb1ELb1ELb0ELb0ELb1ELb1EEEEEEEEEvNT_6ParamsE,(.L_x_3234 - _ZN7cutlass13device_kernelIN5flash19enable_sm80_to_sm89INS1_16FlashAttnFwdSm80INS1_25CollectiveMainloopFwdSm80ILi8ELi1ELb0EN4cute5tupleIJNS5_1CILi128EEENS7_ILi32EEENS7_ILi256EEEEEELi256ENS_6half_tEfNS_4arch4Sm80ELb0ELb0ELb0ELb1ELb1ELb1ELb1ELb1EEENS1_21CollectiveEpilogueFwdINS6_IJS8_SA_S9_EEENS6_IJNS7_ILi1EEESI_SI_EEESC_SE_Li256ELb1ELb1ELb1ELb0EEENS1_36VarlenDynamicPersistentTileSchedulerILi128ELi32ELi256ELi256ELb1ELb1ELb0ELb0ELb1ELb1EEEEEEEEEvNT_6ParamsE)
        .other          _ZN7cutlass13device_kernelIN5flash19enable_sm80_to_sm89INS1_16FlashAttnFwdSm80INS1_25CollectiveMainloopFwdSm80ILi8ELi1ELb0EN4cute5tupleIJNS5_1CILi128EEENS7_ILi32EEENS7_ILi256EEEEEELi256ENS_6half_tEfNS_4arch4Sm80ELb0ELb0ELb0ELb1ELb1ELb1ELb1ELb1EEENS1_21CollectiveEpilogueFwdINS6_IJS8_SA_S9_EEENS6_IJNS7_ILi1EEESI_SI_EEESC_SE_Li256ELb1ELb1ELb1ELb0EEENS1_36VarlenDynamicPersistentTileSchedulerILi128ELi32ELi256ELi256ELb1ELb1ELb0ELb0ELb1ELb1EEEEEEEEEvNT_6ParamsE,@"STO_CUDA_ENTRY STV_DEFAULT"
_ZN7cutlass13device_kernelIN5flash19enable_sm80_to_sm89INS1_16FlashAttnFwdSm80INS1_25CollectiveMainloopFwdSm80ILi8ELi1ELb0EN4cute5tupleIJNS5_1CILi128EEENS7_ILi32EEENS7_ILi256EEEEEELi256ENS_6half_tEfNS_4arch4Sm80ELb0ELb0ELb0ELb1ELb1ELb1ELb1ELb1EEENS1_21CollectiveEpilogueFwdINS6_IJS8_SA_S9_EEENS6_IJNS7_ILi1EEESI_SI_EEESC_SE_Li256ELb1ELb1ELb1ELb0EEENS1_36VarlenDynamicPersistentTileSchedulerILi128ELi32ELi256ELi256ELb1ELb1ELb0ELb0ELb1ELb1EEEEEEEEEvNT_6ParamsE:
[----:B------:R-:W-:-:S03]  /*0000*/  MOV R1, c[0x0][0x28] ;  /* 0x00000a0000017a02 */ /* 0x000fc60000000f00 */
[----:B------:R-:W1:Y:S01]  /*0010*/  S2R R2, SR_TID.X ;  /* 0x0000000000027919 */ /* 0x000e620000002100 */
[----:B------:R-:W-:Y:S01]  /*0020*/  IADD3 R1, R1, -0x58, RZ ;  /* 0xffffffa801017810 */ /* 0x000fe20007ffe0ff */
[----:B------:R-:W-:Y:S01]  /*0030*/  ULDC.64 UR8, c[0x0][0x118] ;  /* 0x0000460000087ab9 */ /* 0x000fe20000000a00 */
[----:B-1----:R-:W-:-:S05]  /*0040*/  SHF.R.U32.HI R0, RZ, 0x5, R2 ;  /* 0x00000005ff007819 */ /* 0x002fca0000011602 */
[----:B------:R-:W1:Y:S02]  /*0050*/  SHFL.IDX PT, R3, R0, RZ, 0x1f ;  /* 0x00001fff00037589 */ /* 0x000e6400000e0000 */
[----:B-1----:R-:W-:Y:S02]  /*0060*/  ISETP.NE.AND P0, PT, R3, RZ, PT ;  /* 0x000000ff0300720c */ /* 0x002fe40003f05270 */
[----:B------:R1:W-:Y:S11]  /*0070*/  STL [R1+0x44], R3 ;  /* 0x0000440301007387 */ /* 0x0003f60000100800 */
[----:B------:R-:W-:Y:S06]  /*0080*/  @P0 BAR.SYNC.DEFER_BLOCKING 0x5, 0x100 ;  /* 0x0144000000000b1d */ /* 0x000fec0000010000 */
[----:B------:R-:W2:Y:S04]  /*0090*/  @P0 LDS.128 R228, [0x20080] ;  /* 0x02008000ffe40984 */ /* 0x000ea80000000c00 */
[----:B------:R-:W-:Y:S06]  /*00a0*/  @P0 BAR.ARV 0x4, 0x100 ;  /* 0x0104000000000b1d */ /* 0x000fec0000002000 */
[----:B------:R-:W-:Y:S05]  /*00b0*/  @P0 BRA `(.L_x_157) ;  /* 0x00000a7000000947 */ /* 0x000fea0003800000 */
[----:B-1----:R-:W-:Y:S01]  /*00c0*/  LOP3.LUT R14, R2, 0x1f, RZ, 0xc0, !PT ;  /* 0x0000001f020e7812 */ /* 0x002fe200078ec0ff */
[----:B------:R-:W-:Y:S01]  /*00d0*/  CS2R R8, SRZ ;  /* 0x0000000000087805 */ /* 0x000fe2000001ff00 */
[----:B------:R-:W-:-:S02]  /*00e0*/  IMAD.MOV.U32 R7, RZ, RZ, RZ ;  /* 0x000000ffff077224 */ /* 0x000fc400078e00ff */
[----:B------:R-:W-:-:S04]  /*00f0*/  ISETP.NE.AND P6, PT, R14, 0x1f, PT ;  /* 0x0000001f0e00780c */ /* 0x000fc80003fc5270 */
[----:B------:R-:W-:-:S13]  /*0100*/  ISETP.GE.OR P0, PT, R14, c[0x0][0x53c], !P6 ;  /* 0x00014f000e007a0c */ /* 0x000fda0007706670 */
[----:B------:R-:W-:Y:S02]  /*0110*/  @!P0 IMAD.MOV.U32 R4, RZ, RZ, 0x4 ;  /* 0x00000004ff048424 */ /* 0x000fe400078e00ff */
[----:B------:R-:W-:Y:S02]  /*0120*/  @!P0 IMAD.MOV.U32 R2, RZ, RZ, 0x4 ;  /* 0x00000004ff028424 */ /* 0x000fe400078e00ff */
[----:B------:R-:W-:-:S04]  /*0130*/  @!P0 IMAD.WIDE.U32 R4, R14, R4, c[0x0][0x580] ;  /* 0x000160000e048625 */ /* 0x000fc800078e0004 */
[C---:B------:R-:W-:Y:S01]  /*0140*/  @!P0 IMAD.WIDE.U32 R2, R14.reuse, R2, c[0x0][0x578] ;  /* 0x00015e000e028625 */ /* 0x040fe200078e0002 */
[----:B------:R-:W3:Y:S04]  /*0150*/  @!P0 LDG.E R8, [R4.64] ;  /* 0x0000000804088981 */ /* 0x000ee8000c1e1900 */
[----:B------:R-:W3:Y:S01]  /*0160*/  @!P0 LDG.E R7, [R2.64] ;  /* 0x0000000802078981 */ /* 0x000ee2000c1e1900 */
[C---:B------:R-:W-:Y:S01]  /*0170*/  ISETP.NE.AND P5, PT, R14.reuse, RZ, PT ;  /* 0x000000ff0e00720c */ /* 0x040fe20003fa5270 */
[----:B------:R-:W1:Y:S01]  /*0180*/  S2UR UR4, SR_CTAID.X ;  /* 0x00000000000479c3 */ /* 0x000e620000002500 */
[C---:B------:R-:W-:Y:S02]  /*0190*/  ISETP.GE.U32.AND P4, PT, R14.reuse, 0x2, PT ;  /* 0x000000020e00780c */ /* 0x040fe40003f86070 */
[----:B------:R-:W-:-:S02]  /*01a0*/  ISETP.GE.U32.AND P3, PT, R14, 0x4, PT ;  /* 0x000000040e00780c */ /* 0x000fc40003f66070 */
[C---:B------:R-:W-:Y:S02]  /*01b0*/  ISETP.GE.U32.AND P2, PT, R14.reuse, 0x8, PT ;  /* 0x000000080e00780c */ /* 0x040fe40003f46070 */
[----:B------:R-:W-:Y:S01]  /*01c0*/  ISETP.GE.U32.AND P1, PT, R14, 0x10, PT ;  /* 0x000000100e00780c */ /* 0x000fe20003f26070 */
[----:B---3--:R-:W-:-:S05]  /*01d0*/  IMAD R4, R8, R7, RZ ;  /* 0x0000000708047224 */ /* 0x008fca00078e02ff */
[----:B------:R-:W3:Y:S02]  /*01e0*/  SHFL.UP PT, R0, R4, 0x1, RZ ;  /* 0x0420000004007989 */ /* 0x000ee400000e00ff */
[----:B---3--:R-:W-:-:S05]  /*01f0*/  SEL R0, R0, RZ, P5 ;  /* 0x000000ff00007207 */ /* 0x008fca0002800000 */
[----:B------:R-:W-:-:S05]  /*0200*/  IMAD.IADD R4, R4, 0x1, R0 ;  /* 0x0000000104047824 */ /* 0x000fca00078e0200 */
        /* <DEDUP_REMOVED lines=12> */
[----:B------:R-:W3:Y:S02]  /*02d0*/  SHFL.IDX PT, R6, R4, 0x1f, 0x1f ;  /* 0x03e01f0004067f89 */ /* 0x000ee400000e0000 */
[----:B---3--:R-:W-:-:S04]  /*02e0*/  IMAD R6, R6, c[0x0][0x538], RZ ;  /* 0x00014e0006067a24 */ /* 0x008fc800078e02ff */
[----:B------:R-:W-:Y:S01]  /*02f0*/  IMAD.MOV.U32 R0, RZ, RZ, R6 ;  /* 0x000000ffff007224 */ /* 0x000fe200078e0006 */
[----:B-1----:R-:W-:-:S13]  /*0300*/  ISETP.GT.AND P0, PT, R6, UR4, PT ;  /* 0x0000000406007c0c */ /* 0x002fda000bf04270 */
[----:B------:R-:W-:Y:S05]  /*0310*/  @P0 BRA `(.L_x_158) ;  /* 0x0000027000000947 */ /* 0x000fea0003800000 */
[----:B------:R-:W-:Y:S02]  /*0320*/  MOV R6, R0 ;  /* 0x0000000000067202 */ /* 0x000fe40000000f00 */
[----:B------:R-:W-:-:S04]  /*0330*/  MOV R9, RZ ;  /* 0x000000ff00097202 */ /* 0x000fc80000000f00 */
.L_x_162:
        /* <DEDUP_REMOVED lines=12> */
[----:B------:R-:W3:Y:S04]  /*0400*/  @!P0 LDG.E R8, [R4.64] ;  /* 0x0000000804088981 */ /* 0x000ee8000c1e1900 */
[----:B------:R-:W3:Y:S02]  /*0410*/  @!P0 LDG.E R7, [R2.64] ;  /* 0x0000000802078981 */ /* 0x000ee4000c1e1900 */
[----:B---3--:R-:W-:Y:S01]  /*0420*/  IMAD R5, R8, R7, RZ ;  /* 0x0000000708057224 */ /* 0x008fe200078e02ff */
[----:B------:R-:W-:Y:S05]  /*0430*/  BRA.DIV ~URZ, `(.L_x_160) ;  /* 0x00016bb27f007947 */ /* 0x000fea000b800000 */
[----:B------:R1:W3:Y:S02]  /*0440*/  SHFL.UP PT, R0, R5, 0x1, RZ ;  /* 0x0420000005007989 */ /* 0x0002e400000e00ff */
.L_x_334:
        /* <DEDUP_REMOVED lines=16> */
.L_x_335:
[----:B---3--:R-:W-:-:S05]  /*0550*/  IMAD R0, R0, c[0x0][0x538], RZ ;  /* 0x00014e0000007a24 */ /* 0x008fca00078e02ff */
[----:B------:R-:W-:-:S04]  /*0560*/  IADD3 R6, R0, R6, RZ ;  /* 0x0000000600067210 */ /* 0x000fc80007ffe0ff */
[----:B------:R-:W-:-:S13]  /*0570*/  ISETP.GT.AND P0, PT, R6, UR4, PT ;  /* 0x0000000406007c0c */ /* 0x000fda000bf04270 */
[----:B-12---:R-:W-:Y:S05]  /*0580*/  @!P0 BRA `(.L_x_162) ;  /* 0xfffffdb000008947 */ /* 0x006fea000383ffff */
.L_x_158:
[----:B------:R-:W-:-:S05]  /*0590*/  IADD3 R12, -R0, R6, RZ ;  /* 0x00000006000c7210 */ /* 0x000fca0007ffe1ff */
[----:B------:R-:W-:-:S05]  /*05a0*/  IMAD R0, R4, c[0x0][0x538], R12 ;  /* 0x00014e0004007a24 */ /* 0x000fca00078e020c */
[----:B------:R-:W-:Y:S01]  /*05b0*/  ISETP.GT.AND P0, PT, R0, UR4, PT ;  /* 0x0000000400007c0c */ /* 0x000fe2000bf04270 */
[----:B------:R-:W-:-:S12]  /*05c0*/  BRA.DIV ~URZ, `(.L_x_163) ;  /* 0x00016c427f007947 */ /* 0x000fd8000b800000 */
[----:B------:R-:W-:-:S04]  /*05d0*/  VOTE.ANY R0, PT, !P0 ;  /* 0x0000000000007806 */ /* 0x000fc800040e0100 */
.L_x_336:
[----:B------:R1:W3:Y:S01]  /*05e0*/  POPC R13, R0 ;  /* 0x00000000000d7309 */ /* 0x0002e20000000000 */
[----:B------:R-:W-:Y:S05]  /*05f0*/  BRA.DIV ~URZ, `(.L_x_164) ;  /* 0x00016c527f007947 */ /* 0x000fea000b800000 */
[----:B---3--:R3:W4:Y:S01]  /*0600*/  SHFL.IDX PT, R11, R8, R13, 0x1f ;  /* 0x00001f0d080b7589 */ /* 0x00872200000e0000 */
[----:B------:R-:W-:-:S03]  /*0610*/  MOV R6, RZ ;  /* 0x000000ff00067202 */ /* 0x000fc60000000f00 */
[----:B------:R3:W1:Y:S04]  /*0620*/  SHFL.IDX PT, R10, R7, R13, 0x1f ;  /* 0x00001f0d070a7589 */ /* 0x00066800000e0000 */
.L_x_337:
[----:B------:R-:W-:Y:S01]  /*0630*/  ISETP.NE.AND P0, PT, R0, RZ, PT ;  /* 0x000000ff0000720c */ /* 0x000fe20003f05270 */
[----:B------:R-:W-:-:S12]  /*0640*/  BSSY B0, `(.L_x_165) ;  /* 0x0000005000007945 */ /* 0x000fd80003800000 */
[----:B------:R-:W-:Y:S05]  /*0650*/  @!P0 BRA `(.L_x_166) ;  /* 0x0000003000008947 */ /* 0x000fea0003800000 */
[----:B------:R-:W-:Y:S01]  /*0660*/  IADD3 R202, R13, -0x1, RZ ;  /* 0xffffffff0dca7810 */ /* 0x000fe20007ffe0ff */
[----:B------:R-:W-:Y:S05]  /*0670*/  BRA.DIV ~URZ, `(.L_x_167) ;  /* 0x00016cb27f007947 */ /* 0x000fea000b800000 */
[----:B------:R3:W4:Y:S02]  /*0680*/  SHFL.IDX PT, R6, R4, R202, 0x1f ;  /* 0x00001fca04067589 */ /* 0x00072400000e0000 */
.L_x_166:
[----:B------:R-:W-:Y:S05]  /*0690*/  BSYNC B0 ;  /* 0x0000000000007941 */ /* 0x000fea0003800000 */
.L_x_165:
[----:B-1--4-:R-:W-:Y:S01]  /*06a0*/  IABS R0, R11 ;  /* 0x0000000b00007213 */ /* 0x012fe20000000000 */
[----:B--2---:R-:W-:Y:S02]  /*06b0*/  IMAD R228, R6, c[0x0][0x538], R12 ;  /* 0x00014e0006e47a24 */ /* 0x004fe400078e020c */
[----:B------:R-:W-:Y:S02]  /*06c0*/  IMAD.IADD R231, R13, 0x1, R9 ;  /* 0x000000010de77824 */ /* 0x000fe400078e0209 */
[----:B------:R-:W-:Y:S01]  /*06d0*/  IMAD.MOV.U32 R5, RZ, RZ, R0 ;  /* 0x000000ffff057224 */ /* 0x000fe200078e0000 */
[----:B------:R-:W-:Y:S02]  /*06e0*/  IABS R0, R10 ;  /* 0x0000000a00007213 */ /* 0x000fe40000000000 */
[----:B------:R-:W-:Y:S01]  /*06f0*/  IADD3 R229, -R228, UR4, RZ ;  /* 0x00000004e4e57c10 */ /* 0x000fe2000fffe1ff */
[----:B------:R-:W1:Y:S02]  /*0700*/  I2F.RP R2, R5 ;  /* 0x0000000500027306 */ /* 0x000e640000209400 */
[----:B---3--:R-:W-:Y:S01]  /*0710*/  IMAD.MOV.U32 R7, RZ, RZ, R0 ;  /* 0x000000ffff077224 */ /* 0x008fe200078e0000 */
[----:B------:R-:W-:-:S02]  /*0720*/  IABS R6, R229 ;  /* 0x000000e500067213 */ /* 0x000fc40000000000 */
[----:B------:R-:W-:-:S03]  /*0730*/  IABS R0, R11 ;  /* 0x0000000b00007213 */ /* 0x000fc60000000000 */
[----:B------:R-:W-:Y:S01]  /*0740*/  I2F.RP R8, R7 ;  /* 0x0000000700087306 */ /* 0x000fe20000209400 */
[----:B------:R-:W-:-:S07]  /*0750*/  IADD3 R0, RZ, -R0, RZ ;  /* 0x80000000ff007210 */ /* 0x000fce0007ffe0ff */
[----:B-1----:R-:W1:Y:S02]  /*0760*/  MUFU.RCP R2, R2 ;  /* 0x0000000200027308 */ /* 0x002e640000001000 */
[----:B-1----:R-:W-:-:S06]  /*0770*/  IADD3 R2, R2, 0xffffffe, RZ ;  /* 0x0ffffffe02027810 */ /* 0x002fcc0007ffe0ff */
[----:B------:R-:W1:Y:S02]  /*0780*/  F2I.FTZ.U32.TRUNC.NTZ R3, R2 ;  /* 0x0000000200037305 */ /* 0x000e64000021f000 */
[----:B-1----:R-:W-:-:S04]  /*0790*/  IMAD.MOV R2, RZ, RZ, -R3 ;  /* 0x000000ffff027224 */ /* 0x002fc800078e0a03 */
[----:B------:R-:W-:Y:S02]  /*07a0*/  IMAD R4, R2, R5, RZ ;  /* 0x0000000502047224 */ /* 0x000fe400078e02ff */
        /* <DEDUP_REMOVED lines=45> */
[----:B------:R-:W-:-:S04]  /*0a80*/  IMAD R2, R10, R2, R4 ;  /* 0x000000020a027224 */ /* 0x000fc800078e0204 */
[----:B------:R-:W-:Y:S01]  /*0a90*/  IMAD R230, R2, 0x10000, R0 ;  /* 0x0001000002e67824 */ /* 0x000fe200078e0200 */
[----:B------:R-:W-:Y:S05]  /*0aa0*/  BRA `(.L_x_168) ;  /* 0x0000004000007947 */ /* 0x000fea0003800000 */
.L_x_159:
[----:B--2---:R-:W-:Y:S01]  /*0ab0*/  IMAD.MOV.U32 R229, RZ, RZ, RZ ;  /* 0x000000ffffe57224 */ /* 0x004fe200078e00ff */
[----:B------:R-:W-:Y:S01]  /*0ac0*/  MOV R230, RZ ;  /* 0x000000ff00e67202 */ /* 0x000fe20000000f00 */
[----:B------:R-:W-:Y:S01]  /*0ad0*/  IMAD.U32 R228, RZ, RZ, UR4 ;  /* 0x00000004ffe47e24 */ /* 0x000fe2000f8e00ff */
[----:B------:R-:W-:Y:S02]  /*0ae0*/  MOV R231, c[0x0][0x53c] ;  /* 0x00014f0000e77a02 */ /* 0x000fe40000000f00 */
.L_x_168:
[----:B------:R-:W-:Y:S01]  /*0af0*/  ISETP.NE.AND P0, PT, R14, RZ, PT ;  /* 0x000000ff0e00720c */ /* 0x000fe20003f05270 */
[----:B------:R-:W-:-:S12]  /*0b00*/  WARPSYNC 0xffffffff ;  /* 0xffffffff00007948 */ /* 0x000fd80003800000 */
[----:B------:R1:W-:Y:S04]  /*0b10*/  @!P0 STS.128 [0x20080], R228 ;  /* 0x020080e4ff008388 */ /* 0x0003e80000000c00 */
[----:B------:R-:W-:Y:S06]  /*0b20*/  BAR.ARV 0x5, 0x100 ;  /* 0x0144000000007b1d */ /* 0x000fec0000002000 */
.L_x_157:
[----:B-12---:R-:W-:-:S13]  /*0b30*/  ISETP.GE.AND P0, PT, R231, c[0x0][0x53c], PT ;  /* 0x00014f00e7007a0c */ /* 0x006fda0003f06270 */
[----:B------:R-:W-:Y:S05]  /*0b40*/  @P0 EXIT ;  /* 0x000000000000094d */ /* 0x000fea0003800000 */
[----:B------:R-:W1:Y:S01]  /*0b50*/  S2R R14, SR_TID.X ;  /* 0x00000000000e7919 */ /* 0x000e620000002100 */
[----:B------:R-:W-:Y:S01]  /*0b60*/  IMAD.MOV.U32 R19, RZ, RZ, 0x40 ;  /* 0x00000040ff137424 */ /* 0x000fe200078e00ff */
[----:B------:R-:W-:Y:S02]  /*0b70*/  ULDC UR4, c[0x0][0x2ac] ;  /* 0x0000ab0000047ab9 */ /* 0x000fe40000000800 */
[----:B------:R-:W-:Y:S02]  /*0b80*/  ULDC UR6, c[0x0][0x1d0] ;  /* 0x0000740000067ab9 */ /* 0x000fe40000000800 */
[----:B------:R-:W-:Y:S01]  /*0b90*/  UIMAD UR6, UR4, UR6, URZ ;  /* 0x00000006040672a4 */ /* 0x000fe2000f8e023f */
[----:B-1----:R-:W-:-:S04]  /*0ba0*/  SHF.R.S32.HI R12, RZ, 0x1f, R14 ;  /* 0x0000001fff0c7819 */ /* 0x002fc8000001140e */
[CC--:B------:R-:W-:Y:S02]  /*0bb0*/  LEA.HI R3, R12.reuse, R14.reuse, RZ, 0x4 ;  /* 0x0000000e0c037211 */ /* 0x0c0fe400078f20ff */
[----:B------:R-:W-:Y:S02]  /*0bc0*/  LEA.HI R8, R12, R14, RZ, 0x2 ;  /* 0x0000000e0c087211 */ /* 0x000fe400078f10ff */
[C---:B------:R-:W-:Y:S02]  /*0bd0*/  LOP3.LUT R0, R3.reuse, 0xfffffff0, RZ, 0xc0, !PT ;  /* 0xfffffff003007812 */ /* 0x040fe400078ec0ff */
[----:B------:R-:W-:Y:S02]  /*0be0*/  SHF.R.S32.HI R4, RZ, 0x4, R3 ;  /* 0x00000004ff047819 */ /* 0x000fe40000011403 */
[----:B------:R-:W-:Y:S01]  /*0bf0*/  SHF.R.S32.HI R7, RZ, 0x2, R8 ;  /* 0x00000002ff077819 */ /* 0x000fe20000011408 */
[----:B------:R-:W-:Y:S01]  /*0c00*/  IMAD.IADD R0, R14, 0x1, -R0 ;  /* 0x000000010e007824 */ /* 0x000fe200078e0a00 */
[----:B------:R-:W-:-:S02]  /*0c10*/  LEA.HI R3, R3, R4, RZ, 0x1 ;  /* 0x0000000403037211 */ /* 0x000fc400078f08ff */
[----:B------:R-:W-:Y:S02]  /*0c20*/  SHF.R.S32.HI R2, RZ, 0x1f, R8 ;  /* 0x0000001fff027819 */ /* 0x000fe40000011408 */
[----:B------:R-:W-:Y:S02]  /*0c30*/  SHF.R.S32.HI R5, RZ, 0x1f, R0 ;  /* 0x0000001fff057819 */ /* 0x000fe40000011400 */
[----:B------:R-:W-:Y:S02]  /*0c40*/  LOP3.LUT R3, R3, 0xfffffffe, RZ, 0xc0, !PT ;  /* 0xfffffffe03037812 */ /* 0x000fe400078ec0ff */
[----:B------:R-:W-:Y:S02]  /*0c50*/  LEA.HI R2, R2, R7, RZ, 0x3 ;  /* 0x0000000702027211 */ /* 0x000fe400078f18ff */
[----:B------:R-:W-:Y:S01]  /*0c60*/  LEA.HI R13, R5, R0, RZ, 0x3 ;  /* 0x00000000050d7211 */ /* 0x000fe200078f18ff */
[----:B------:R-:W-:Y:S01]  /*0c70*/  IMAD.IADD R11, R4, 0x1, -R3 ;  /* 0x00000001040b7824 */ /* 0x000fe200078e0a03 */
[----:B------:R-:W-:-:S02]  /*0c80*/  LOP3.LUT R2, R2, 0xfffffff8, RZ, 0xc0, !PT ;  /* 0xfffffff802027812 */ /* 0x000fc400078ec0ff */
[----:B------:R-:W-:Y:S02]  /*0c90*/  LOP3.LUT R3, R13, 0xfffffff8, RZ, 0xc0, !PT ;  /* 0xfffffff80d037812 */ /* 0x000fe400078ec0ff */
[CC--:B------:R-:W-:Y:S01]  /*0ca0*/  LEA.HI R208, R12.reuse, R14.reuse, RZ, 0x3 ;  /* 0x0000000e0cd07211 */ /* 0x0c0fe200078f18ff */
[----:B------:R-:W-:Y:S01]  /*0cb0*/  IMAD.IADD R7, R7, 0x1, -R2 ;  /* 0x0000000107077824 */ /* 0x000fe200078e0a02 */
[----:B------:R-:W-:Y:S01]  /*0cc0*/  LEA.HI R6, R12, R14, RZ, 0x5 ;  /* 0x0000000e0c067211 */ /* 0x000fe200078f28ff */
[----:B------:R-:W-:Y:S01]  /*0cd0*/  IMAD.IADD R5, R0, 0x1, -R3 ;  /* 0x0000000100057824 */ /* 0x000fe200078e0a03 */
[----:B------:R-:W-:Y:S02]  /*0ce0*/  LOP3.LUT R2, R208, 0xfffffff8, RZ, 0xc0, !PT ;  /* 0xfffffff8d0027812 */ /* 0x000fe400078ec0ff */
[----:B------:R-:W-:Y:S02]  /*0cf0*/  LOP3.LUT R0, R6, 0xffffffe0, RZ, 0xc0, !PT ;  /* 0xffffffe006007812 */ /* 0x000fe400078ec0ff */
[----:B------:R-:W-:Y:S01]  /*0d00*/  SHF.R.S32.HI R4, RZ, 0x5, R6 ;  /* 0x00000005ff047819 */ /* 0x000fe20000011406 */
[C---:B------:R-:W-:Y:S01]  /*0d10*/  IMAD.IADD R213, R14.reuse, 0x1, -R2 ;  /* 0x000000010ed57824 */ /* 0x040fe200078e0a02 */
[----:B------:R-:W-:Y:S01]  /*0d20*/  SHF.R.S32.HI R2, RZ, 0x1f, R6 ;  /* 0x0000001fff027819 */ /* 0x000fe20000011406 */
[----:B------:R-:W-:Y:S01]  /*0d30*/  IMAD.IADD R28, R14, 0x1, -R0 ;  /* 0x000000010e1c7824 */ /* 0x000fe200078e0a00 */
[----:B------:R-:W-:Y:S01]  /*0d40*/  LOP3.LUT R3, R8, 0xfffffffc, RZ, 0xc0, !PT ;  /* 0xfffffffc08037812 */ /* 0x000fe200078ec0ff */
[C---:B------:R-:W-:Y:S01]  /*0d50*/  IMAD.SHL.U32 R8, R213.reuse, 0x40, RZ ;  /* 0x00000040d5087824 */ /* 0x040fe200078e00ff */
[----:B------:R-:W-:Y:S01]  /*0d60*/  LEA.HI R0, R2, R4, RZ, 0x3 ;  /* 0x0000000402007211 */ /* 0x000fe200078f18ff */
[C---:B------:R-:W-:Y:S01]  /*0d70*/  IMAD.SHL.U32 R140, R213.reuse, 0x4, RZ ;  /* 0x00000004d58c7824 */ /* 0x040fe200078e00ff */
[----:B------:R-:W-:Y:S01]  /*0d80*/  SHF.R.S32.HI R9, RZ, 0x1f, R28 ;  /* 0x0000001fff097819 */ /* 0x000fe2000001141c */
[----:B------:R-:W-:Y:S01]  /*0d90*/  IMAD.IADD R6, R14, 0x1, -R3 ;  /* 0x000000010e067824 */ /* 0x000fe200078e0a03 */
[----:B------:R-:W-:Y:S01]  /*0da0*/  LOP3.LUT R2, R8, 0x1c0, RZ, 0xc0, !PT ;  /* 0x000001c008027812 */ /* 0x000fe200078ec0ff */
[----:B------:R-:W-:Y:S01]  /*0db0*/  IMAD.SHL.U32 R134, R213, 0x8, RZ ;  /* 0x00000008d5867824 */ /* 0x000fe200078e00ff */
[----:B------:R-:W-:-:S02]  /*0dc0*/  LOP3.LUT R0, R0, 0xffffff8, RZ, 0xc0, !PT ;  /* 0x0ffffff800007812 */ /* 0x000fc400078ec0ff */
[----:B------:R-:W-:Y:S02]  /*0dd0*/  LEA.HI R16, R9, R28, RZ, 0x2 ;  /* 0x0000001c09107211 */ /* 0x000fe400078f10ff */
[----:B------:R-:W-:Y:S01]  /*0de0*/  LOP3.LUT R9, R7, 0x1, RZ, 0xc0, !PT ;  /* 0x0000000107097812 */ /* 0x000fe200078ec0ff */
[----:B------:R-:W-:Y:S01]  /*0df0*/  IMAD.IADD R3, R4, 0x1, -R0 ;  /* 0x0000000104037824 */ /* 0x000fe200078e0a00 */
[----:B------:R-:W-:Y:S02]  /*0e00*/  LOP3.LUT R10, R2, 0x8, R208, 0xf8, !PT ;  /* 0x00000008020a7812 */ /* 0x000fe400078ef8d0 */
[----:B------:R-:W-:Y:S02]  /*0e10*/  SHF.R.U32.HI R8, RZ, 0x3, R2 ;  /* 0x00000003ff087819 */ /* 0x000fe40000011602 */
[----:B------:R-:W-:Y:S02]  /*0e20*/  SHF.R.S32.HI R2, RZ, 0x2, R16 ;  /* 0x00000002ff027819 */ /* 0x000fe40000011410 */
[----:B------:R-:W-:-:S02]  /*0e30*/  ISETP.NE.U32.AND P0, PT, R9, 0x1, PT ;  /* 0x000000010900780c */ /* 0x000fc40003f05070 */
[----:B------:R-:W-:Y:S01]  /*0e40*/  LOP3.LUT R9, R10, R8, RZ, 0x3c, !PT ;  /* 0x000000080a097212 */ /* 0x000fe200078e3cff */
[----:B------:R-:W-:Y:S01]  /*0e50*/  IMAD R26, R3, 0x10, R2 ;  /* 0x00000010031a7824 */ /* 0x000fe200078e0202 */
[----:B------:R-:W-:Y:S01]  /*0e60*/  LEA.HI R10, R12, R14, RZ, 0x6 ;  /* 0x0000000e0c0a7211 */ /* 0x000fe200078f30ff */
[----:B------:R-:W-:Y:S01]  /*0e70*/  IMAD.SHL.U32 R12, R4, 0x400, RZ ;  /* 0x00000400040c7824 */ /* 0x000fe200078e00ff */
[C---:B------:R-:W-:Y:S01]  /*0e80*/  R2P PR, R7.reuse, 0x6 ;  /* 0x0000000607007804 */ /* 0x040fe20000000000 */
[----:B------:R-:W-:Y:S01]  /*0e90*/  IMAD.SHL.U32 R2, R7, 0x40, RZ ;  /* 0x0000004007027824 */ /* 0x000fe200078e00ff */
[C---:B------:R-:W-:Y:S01]  /*0ea0*/  LOP3.LUT P4, RZ, R5.reuse, 0x2, RZ, 0xc0, !PT ;  /* 0x0000000205ff7812 */ /* 0x040fe2000788c0ff */
[C---:B------:R-:W-:Y:S01]  /*0eb0*/  IMAD.SHL.U32 R4, R5.reuse, 0x40, RZ ;  /* 0x0000004005047824 */ /* 0x040fe200078e00ff */
[----:B------:R-:W-:Y:S01]  /*0ec0*/  LOP3.LUT P3, RZ, R5, 0x4, RZ, 0xc0, !PT ;  /* 0x0000000405ff7812 */ /* 0x000fe2000786c0ff */
[----:B------:R-:W-:Y:S01]  /*0ed0*/  IMAD.SHL.U32 R5, R11, 0x8, RZ ;  /* 0x000000080b057824 */ /* 0x000fe200078e00ff */
[----:B------:R-:W-:Y:S01]  /*0ee0*/  LOP3.LUT R3, R2, 0x1c0, RZ, 0xc0, !PT ;  /* 0x000001c002037812 */ /* 0x000fe200078ec0ff */
[----:B------:R-:W-:Y:S01]  /*0ef0*/  STL [R1+0x4c], R26 ;  /* 0x00004c1a01007387 */ /* 0x000fe20000100800 */
[----:B------:R-:W-:-:S02]  /*0f00*/  LOP3.LUT R2, R4, 0x1c0, RZ, 0xc0, !PT ;  /* 0x000001c004027812 */ /* 0x000fc400078ec0ff */
[----:B------:R-:W-:Y:S02]  /*0f10*/  LEA.HI R0, R6, R6, RZ, 0x1 ;  /* 0x0000000606007211 */ /* 0x000fe400078f08ff */
[----:B------:R-:W-:Y:S02]  /*0f20*/  LEA.HI R4, R3, R3, RZ, 0x1d ;  /* 0x0000000303047211 */ /* 0x000fe400078fe8ff */
[----:B------:R-:W-:Y:S02]  /*0f30*/  LOP3.LUT R5, R2, 0x8, R5, 0xf8, !PT ;  /* 0x0000000802057812 */ /* 0x000fe400078ef805 */
[----:B------:R-:W-:Y:S01]  /*0f40*/  SHF.R.U32.HI R3, RZ, 0x3, R2 ;  /* 0x00000003ff037819 */ /* 0x000fe20000011602 */
[----:B------:R-:W-:Y:S01]  /*0f50*/  IMAD.SHL.U32 R2, R10, 0x8, RZ ;  /* 0x000000080a027824 */ /* 0x000fe200078e00ff */
[----:B------:R-:W-:Y:S02]  /*0f60*/  SHF.R.S32.HI R208, RZ, 0x3, R208 ;  /* 0x00000003ffd07819 */ /* 0x000fe400000114d0 */
[----:B------:R-:W-:Y:S01]  /*0f70*/  LOP3.LUT R8, R0, 0x1ffffffe, RZ, 0xc0, !PT ;  /* 0x1ffffffe00087812 */ /* 0x000fe200078ec0ff */
[----:B------:R-:W-:Y:S01]  /*0f80*/  IMAD R0, R11, 0x200, R9 ;  /* 0x000002000b007824 */ /* 0x000fe200078e0209 */
[----:B------:R-:W-:Y:S01]  /*0f90*/  IADD3 R17, R208, 0x20, RZ ;  /* 0x00000020d0117810 */ /* 0x000fe20007ffe0ff */
[----:B------:R-:W-:Y:S01]  /*0fa0*/  IMAD R219, R213, 0x20, R208 ;  /* 0x00000020d5db7824 */ /* 0x000fe200078e02d0 */
[----:B------:R-:W-:Y:S01]  /*0fb0*/  LOP3.LUT R220, R2, 0xfffffe00, RZ, 0xc0, !PT ;  /* 0xfffffe0002dc7812 */ /* 0x000fe200078ec0ff */
[----:B------:R-:W-:Y:S01]  /*0fc0*/  IMAD.IADD R18, R6, 0x1, -R8 ;  /* 0x0000000106127824 */ /* 0x000fe200078e0a08 */
[----:B------:R-:W-:Y:S01]  /*0fd0*/  IADD3 R15, R208, 0x40, RZ ;  /* 0x00000040d00f7810 */ /* 0x000fe20007ffe0ff */
[----:B------:R-:W-:Y:S01]  /*0fe0*/  IMAD R6, R6, 0x2, R12 ;  /* 0x0000000206067824 */ /* 0x000fe200078e020c */
[----:B------:R-:W-:Y:S01]  /*0ff0*/  LOP3.LUT R11, R5, R3, RZ, 0x3c, !PT ;  /* 0x00000003050b7212 */ /* 0x000fe200078e3cff */
[C---:B------:R-:W-:Y:S01]  /*1000*/  IMAD.SHL.U32 R2, R208.reuse, 0x40, RZ ;  /* 0x00000040d0027824 */ /* 0x040fe200078e00ff */
[----:B------:R-:W-:Y:S01]  /*1010*/  IADD3 R14, R208, 0x60, RZ ;  /* 0x00000060d00e7810 */ /* 0x000fe20007ffe0ff */
[----:B------:R-:W-:Y:S01]  /*1020*/  IMAD.IADD R8, R6, 0x1, R4 ;  /* 0x0000000106087824 */ /* 0x000fe200078e0204 */
[----:B------:R-:W-:Y:S01]  /*1030*/  SHF.R.S32.HI R5, RZ, 0x1f, R17 ;  /* 0x0000001fff057819 */ /* 0x000fe20000011411 */
[----:B------:R-:W-:Y:S01]  /*1040*/  IMAD.SHL.U32 R3, R15, 0x40, RZ ;  /* 0x000000400f037824 */ /* 0x000fe200078e00ff */
[----:B------:R-:W-:Y:S01]  /*1050*/  IADD3 R139, R140, 0x40, RZ ;  /* 0x000000408c8b7810 */ /* 0x000fe20007ffe0ff */
[----:B------:R-:W-:Y:S01]  /*1060*/  IMAD.SHL.U32 R4, R17, 0x40, RZ ;  /* 0x0000004011047824 */ /* 0x000fe200078e00ff */
[----:B------:R-:W-:Y:S01]  /*1070*/  LOP3.LUT R218, R2, 0x1c0, RZ, 0xc0, !PT ;  /* 0x000001c002da7812 */ /* 0x000fe200078ec0ff */
[----:B------:R-:W-:Y:S01]  /*1080*/  IMAD.SHL.U32 R2, R14, 0x40, RZ ;  /* 0x000000400e027824 */ /* 0x000fe200078e00ff */
[----:B------:R-:W-:Y:S01]  /*1090*/  LEA.HI R5, R5, R17, RZ, 0x3 ;  /* 0x0000001105057211 */ /* 0x000fe200078f18ff */
[----:B------:R-:W-:Y:S01]  /*10a0*/  IMAD.IADD R136, R140, 0x1, R139 ;  /* 0x000000018c887824 */ /* 0x000fe200078e028b */
[----:B------:R-:W-:Y:S01]  /*10b0*/  SHF.R.S32.HI R7, RZ, 0x1f, R14 ;  /* 0x0000001fff077819 */ /* 0x000fe2000001140e */
[----:B------:R-:W-:Y:S01]  /*10c0*/  IMAD.SHL.U32 R237, R8, 0x2, RZ ;  /* 0x0000000208ed7824 */ /* 0x000fe200078e00ff */
[----:B------:R-:W-:Y:S01]  /*10d0*/  LOP3.LUT R30, R3, 0x1c0, RZ, 0xc0, !PT ;  /* 0x000001c0031e7812 */ /* 0x000fe200078ec0ff */
[----:B------:R-:W-:Y:S01]  /*10e0*/  IMAD.SHL.U32 R3, R5, 0x40, RZ ;  /* 0x0000004005037824 */ /* 0x000fe200078e00ff */
[----:B------:R-:W-:-:S02]  /*10f0*/  LOP3.LUT R31, R4, 0x1c0, RZ, 0xc0, !PT ;  /* 0x000001c0041f7812 */ /* 0x000fc400078ec0ff */
[----:B------:R-:W-:Y:S02]  /*1100*/  SHF.R.S32.HI R6, RZ, 0x1f, R15 ;  /* 0x0000001fff067819 */ /* 0x000fe4000001140f */
[----:B------:R-:W-:Y:S01]  /*1110*/  LEA.HI R4, R7, R14, RZ, 0x3 ;  /* 0x0000000e07047211 */ /* 0x000fe200078f18ff */
[----:B------:R-:W-:Y:S01]  /*1120*/  IMAD.SHL.U32 R7, R13, 0x40, RZ ;  /* 0x000000400d077824 */ /* 0x000fe200078e00ff */
[----:B------:R-:W-:Y:S02]  /*1130*/  LOP3.LUT R29, R2, 0x1c0, RZ, 0xc0, !PT ;  /* 0x000001c0021d7812 */ /* 0x000fe400078ec0ff */
[----:B------:R-:W-:Y:S01]  /*1140*/  SHF.R.S32.HI R2, RZ, 0x1f, R136 ;  /* 0x0000001fff027819 */ /* 0x000fe20000011488 */
[----:B------:R-:W-:Y:S01]  /*1150*/  IMAD.SHL.U32 R4, R4, 0x40, RZ ;  /* 0x0000004004047824 */ /* 0x000fe200078e00ff */
[----:B------:R-:W-:Y:S02]  /*1160*/  LEA.HI R6, R6, R15, RZ, 0x3 ;  /* 0x0000000f06067211 */ /* 0x000fe400078f18ff */
[----:B------:R-:W-:-:S02]  /*1170*/  LOP3.LUT R24, R3, 0xfffffe00, RZ, 0xc0, !PT ;  /* 0xfffffe0003187812 */ /* 0x000fc400078ec0ff */
[-C--:B------:R-:W-:Y:S01]  /*1180*/  LEA.HI R3, R2, R136.reuse, RZ, 0x6 ;  /* 0x0000008802037211 */ /* 0x080fe200078f30ff */
[----:B------:R-:W-:Y:S01]  /*1190*/  IMAD.SHL.U32 R6, R6, 0x40, RZ ;  /* 0x0000004006067824 */ /* 0x000fe200078e00ff */
[----:B------:R-:W-:Y:S01]  /*11a0*/  LEA.HI R5, R2, R136, RZ, 0x3 ;  /* 0x0000008802057211 */ /* 0x000fe200078f18ff */
[----:B------:R-:W-:Y:S01]  /*11b0*/  STL [R1+0xc], R24 ;  /* 0x00000c1801007387 */ /* 0x000fe20000100800 */
[----:B------:R-:W-:Y:S01]  /*11c0*/  LOP3.LUT R20, R4, 0xfffffe00, RZ, 0xc0, !PT ;  /* 0xfffffe0004147812 */ /* 0x000fe200078ec0ff */
[----:B------:R-:W-:Y:S01]  /*11d0*/  IMAD.SHL.U32 R2, R3, 0x80, RZ ;  /* 0x0000008003027824 */ /* 0x000fe200078e00ff */
[----:B------:R-:W-:Y:S02]  /*11e0*/  SHF.R.U32.HI R27, RZ, 0x3, R218 ;  /* 0x00000003ff1b7819 */ /* 0x000fe400000116da */
[----:B------:R-:W-:Y:S02]  /*11f0*/  SHF.R.U32.HI R25, RZ, 0x3, R31 ;  /* 0x00000003ff197819 */ /* 0x000fe4000001161f */
[----:B------:R-:W-:-:S02]  /*1200*/  LOP3.LUT R9, R7, 0xfffffe00, RZ, 0xc0, !PT ;  /* 0xfffffe0007097812 */ /* 0x000fc400078ec0ff */
[--C-:B------:R-:W-:Y:S02]  /*1210*/  LOP3.LUT R4, R218, 0x38, R5.reuse, 0xf8, !PT ;  /* 0x00000038da047812 */ /* 0x100fe400078ef805 */
[----:B------:R-:W-:Y:S02]  /*1220*/  LOP3.LUT R3, R31, 0x38, R5, 0xf8, !PT ;  /* 0x000000381f037812 */ /* 0x000fe400078ef805 */
[----:B------:R-:W-:Y:S02]  /*1230*/  SHF.R.U32.HI R23, RZ, 0x3, R30 ;  /* 0x00000003ff177819 */ /* 0x000fe4000001161e */
[----:B------:R-:W-:Y:S02]  /*1240*/  SHF.R.U32.HI R21, RZ, 0x3, R29 ;  /* 0x00000003ff157819 */ /* 0x000fe4000001161d */
[--C-:B------:R-:W-:Y:S02]  /*1250*/  LOP3.LUT R7, R30, 0x38, R5.reuse, 0xf8, !PT ;  /* 0x000000381e077812 */ /* 0x100fe400078ef805 */
[----:B------:R-:W-:-:S02]  /*1260*/  LOP3.LUT R10, R29, 0x38, R5, 0xf8, !PT ;  /* 0x000000381d0a7812 */ /* 0x000fc400078ef805 */
[----:B------:R-:W-:Y:S02]  /*1270*/  LOP3.LUT R22, R6, 0xfffffe00, RZ, 0xc0, !PT ;  /* 0xfffffe0006167812 */ /* 0x000fe400078ec0ff */
[----:B------:R-:W-:Y:S02]  /*1280*/  LOP3.LUT R8, R4, R27, RZ, 0x3c, !PT ;  /* 0x0000001b04087212 */ /* 0x000fe400078e3cff */
[----:B------:R-:W-:Y:S01]  /*1290*/  LOP3.LUT R6, R3, R25, RZ, 0x3c, !PT ;  /* 0x0000001903067212 */ /* 0x000fe200078e3cff */
[----:B------:R-:W-:Y:S01]  /*12a0*/  STL [R1+0x8], R22 ;  /* 0x0000081601007387 */ /* 0x000fe20000100800 */
[----:B------:R-:W-:Y:S02]  /*12b0*/  LOP3.LUT R2, R2, 0xffffe000, RZ, 0xc0, !PT ;  /* 0xffffe00002027812 */ /* 0x000fe400078ec0ff */
[----:B------:R-:W-:Y:S01]  /*12c0*/  LOP3.LUT R4, R7, R23, RZ, 0x3c, !PT ;  /* 0x0000001707047212 */ /* 0x000fe200078e3cff */
[----:B------:R-:W-:Y:S01]  /*12d0*/  STL [R1+0x4], R20 ;  /* 0x0000041401007387 */ /* 0x000fe20000100800 */
[----:B------:R-:W-:-:S02]  /*12e0*/  LOP3.LUT R3, R10, R21, RZ, 0x3c, !PT ;  /* 0x000000150a037212 */ /* 0x000fc400078e3cff */
[-C--:B------:R-:W-:Y:S02]  /*12f0*/  IADD3 R17, R8, R2.reuse, R220 ;  /* 0x0000000208117210 */ /* 0x080fe40007ffe0dc */
[-C--:B------:R-:W-:Y:S02]  /*1300*/  IADD3 R15, R6, R2.reuse, R24 ;  /* 0x00000002060f7210 */ /* 0x080fe40007ffe018 */
[-C--:B------:R-:W-:Y:S02]  /*1310*/  IADD3 R14, R4, R2.reuse, R22 ;  /* 0x00000002040e7210 */ /* 0x080fe40007ffe016 */
[----:B------:R-:W-:Y:S02]  /*1320*/  IADD3 R13, R3, R2, R20 ;  /* 0x00000002030d7210 */ /* 0x000fe40007ffe014 */
[C---:B------:R-:W-:Y:S02]  /*1330*/  IADD3 R2, R237.reuse, 0x80, RZ ;  /* 0x00000080ed027810 */ /* 0x040fe40007ffe0ff */
[----:B------:R-:W-:-:S02]  /*1340*/  IADD3 R238, R237, 0x70, RZ ;  /* 0x00000070edee7810 */ /* 0x000fc40007ffe0ff */
[----:B------:R-:W-:Y:S02]  /*1350*/  @P0 IADD3 R238, R2, 0x10, RZ ;  /* 0x0000001002ee0810 */ /* 0x000fe40007ffe0ff */
[----:B------:R-:W-:Y:S02]  /*1360*/  LOP3.LUT R2, R218, 0x38, R134, 0xf8, !PT ;  /* 0x00000038da027812 */ /* 0x000fe400078ef886 */
[----:B------:R-:W-:Y:S02]  /*1370*/  IADD3 R143, R140, 0x20, RZ ;  /* 0x000000208c8f7810 */ /* 0x000fe40007ffe0ff */
[CC--:B------:R-:W-:Y:S01]  /*1380*/  IADD3 R3, R11.reuse, R9.reuse, R12 ;  /* 0x000000090b037210 */ /* 0x0c0fe20007ffe00c */
[----:B------:R-:W-:Y:S01]  /*1390*/  IMAD.MOV.U32 R12, RZ, RZ, 0x20 ;  /* 0x00000020ff0c7424 */ /* 0x000fe200078e00ff */
[----:B------:R-:W-:Y:S02]  /*13a0*/  LOP3.LUT R4, R11, R9, RZ, 0xfc, !PT ;  /* 0x000000090b047212 */ /* 0x000fe400078efcff */
[----:B------:R-:W-:-:S02]  /*13b0*/  LOP3.LUT R27, R2, R27, RZ, 0x3c, !PT ;  /* 0x0000001b021b7212 */ /* 0x000fc400078e3cff */
[----:B------:R-:W-:Y:S01]  /*13c0*/  LOP3.LUT R9, R30, 0x38, R134, 0xf8, !PT ;  /* 0x000000381e097812 */ /* 0x000fe200078ef886 */
[----:B------:R-:W-:Y:S01]  /*13d0*/  IMAD.SHL.U32 R30, R143, 0x2, RZ ;  /* 0x000000028f1e7824 */ /* 0x000fe200078e00ff */
[----:B------:R-:W-:Y:S01]  /*13e0*/  LOP3.LUT R8, R16, 0x7ffffffc, RZ, 0xc0, !PT ;  /* 0x7ffffffc10087812 */ /* 0x000fe200078ec0ff */
[----:B------:R-:W-:Y:S01]  /*13f0*/  IMAD.SHL.U32 R16, R139, 0x2, RZ ;  /* 0x000000028b107824 */ /* 0x000fe200078e00ff */
[----:B------:R-:W-:Y:S01]  /*1400*/  IADD3 R142, R140, 0x60, RZ ;  /* 0x000000608c8e7810 */ /* 0x000fe20007ffe0ff */
[----:B------:R-:W-:Y:S01]  /*1410*/  STL [R1+0x48], R27 ;  /* 0x0000481b01007387 */ /* 0x000fe20000100800 */
[----:B------:R-:W-:Y:S01]  /*1420*/  SHF.R.S32.HI R6, RZ, 0x1f, R208 ;  /* 0x0000001fff067819 */ /* 0x000fe200000114d0 */
[----:B------:R-:W-:Y:S01]  /*1430*/  IMAD.IADD R8, R28, 0x1, -R8 ;  /* 0x000000011c087824 */ /* 0x000fe200078e0a08 */
[----:B------:R-:W-:Y:S01]  /*1440*/  SHF.R.S32.HI R7, RZ, 0x1f, R143 ;  /* 0x0000001fff077819 */ /* 0x000fe2000001148f */
[----:B------:R-:W-:Y:S01]  /*1450*/  STL [R1+0x38], R30 ;  /* 0x0000381e01007387 */ /* 0x000fe20000100800 */
[----:B------:R-:W-:Y:S01]  /*1460*/  SHF.R.S32.HI R6, RZ, 0x1f, R139 ;  /* 0x0000001fff067819 */ /* 0x000fe2000001148b */
[----:B------:R-:W-:Y:S01]  /*1470*/  IMAD.SHL.U32 R249, R8, 0x2, RZ ;  /* 0x0000000208f97824 */ /* 0x000fe200078e00ff */
[----:B------:R-:W-:Y:S01]  /*1480*/  LOP3.LUT R11, R29, 0x38, R134, 0xf8, !PT ;  /* 0x000000381d0b7812 */ /* 0x000fe200078ef886 */
[----:B------:R-:W-:Y:S01]  /*1490*/  IMAD.SHL.U32 R29, R142, 0x2, RZ ;  /* 0x000000028e1d7824 */ /* 0x000fe200078e00ff */
[----:B------:R-:W-:Y:S01]  /*14a0*/  SHF.R.S32.HI R2, RZ, 0x1f, R142 ;  /* 0x0000001fff027819 */ /* 0x000fe2000001148e */
[----:B------:R1:W-:Y:S01]  /*14b0*/  STL [R1+0x3c], R16 ;  /* 0x00003c1001007387 */ /* 0x0003e20000100800 */
[----:B------:R-:W-:Y:S01]  /*14c0*/  LOP3.LUT R10, R31, 0x38, R134, 0xf8, !PT ;  /* 0x000000381f0a7812 */ /* 0x000fe200078ef886 */
[----:B------:R-:W-:Y:S01]  /*14d0*/  IMAD R8, R18, 0x8, R26 ;  /* 0x0000000812087824 */ /* 0x000fe200078e021a */
[----:B------:R-:W-:Y:S01]  /*14e0*/  SHF.L.U64.HI R2, R142, 0x1, R2 ;  /* 0x000000018e027819 */ /* 0x000fe20000010202 */
[----:B------:R-:W-:Y:S01]  /*14f0*/  STL [R1+0x40], R29 ;  /* 0x0000401d01007387 */ /* 0x000fe20000100800 */
[----:B------:R-:W-:-:S02]  /*1500*/  LOP3.LUT R10, R24, R10, R25, 0xf6, !PT ;  /* 0x0000000a180a7212 */ /* 0x000fc400078ef619 */
[----:B------:R-:W-:Y:S02]  /*1510*/  LOP3.LUT R9, R22, R9, R23, 0xf6, !PT ;  /* 0x0000000916097212 */ /* 0x000fe400078ef617 */
[----:B------:R-:W-:Y:S02]  /*1520*/  LEA R184, R0, 0xc080, 0x1 ;  /* 0x0000c08000b87811 */ /* 0x000fe400078e08ff */
[----:B------:R-:W-:Y:S02]  /*1530*/  SHF.R.S32.HI R0, RZ, 0x3, R5 ;  /* 0x00000003ff007819 */ /* 0x000fe40000011405 */
[----:B------:R-:W-:Y:S02]  /*1540*/  LEA R10, R10, 0x10080, 0x1 ;  /* 0x000100800a0a7811 */ /* 0x000fe400078e08ff */
[----:B------:R-:W-:Y:S02]  /*1550*/  LOP3.LUT R205, R5, 0xfffffff8, RZ, 0xc0, !PT ;  /* 0xfffffff805cd7812 */ /* 0x000fe400078ec0ff */
[----:B------:R-:W-:-:S02]  /*1560*/  LEA R9, R9, 0x10080, 0x1 ;  /* 0x0001008009097811 */ /* 0x000fc400078e08ff */
[C---:B------:R-:W-:Y:S02]  /*1570*/  IADD3 R35, R249.reuse, 0x18, RZ ;  /* 0x00000018f9237810 */ /* 0x040fe40007ffe0ff */
[C---:B------:R-:W-:Y:S02]  /*1580*/  IADD3 R34, R249.reuse, 0x30, RZ ;  /* 0x00000030f9227810 */ /* 0x040fe40007ffe0ff */
[----:B------:R-:W-:Y:S02]  /*1590*/  IADD3 R31, R249, 0x48, RZ ;  /* 0x00000048f91f7810 */ /* 0x000fe40007ffe0ff */
[----:B-1----:R-:W-:Y:S02]  /*15a0*/  SHF.L.U64.HI R16, R143, 0x1, R7 ;  /* 0x000000018f107819 */ /* 0x002fe40000010207 */
[----:B------:R-:W-:Y:S02]  /*15b0*/  SHF.L.U64.HI R7, R139, 0x1, R6 ;  /* 0x000000018b077819 */ /* 0x000fe40000010206 */
[C---:B------:R-:W-:Y:S01]  /*15c0*/  IADD3 R28, R249.reuse, 0x60, RZ ;  /* 0x00000060f91c7810 */ /* 0x040fe20007ffe0ff */
[----:B------:R-:W-:Y:S01]  /*15d0*/  STL [R1+0x34], R16 ;  /* 0x0000341001007387 */ /* 0x000fe20000100800 */
[----:B------:R-:W-:-:S02]  /*15e0*/  IADD3 R25, R249, 0x78, RZ ;  /* 0x00000078f9197810 */ /* 0x000fc40007ffe0ff */
[C---:B------:R-:W-:Y:S01]  /*15f0*/  IADD3 R22, R249.reuse, 0x90, RZ ;  /* 0x00000090f9167810 */ /* 0x040fe20007ffe0ff */
[----:B------:R1:W-:Y:S01]  /*1600*/  STL [R1+0x30], R7 ;  /* 0x0000300701007387 */ /* 0x0003e20000100800 */
[C---:B------:R-:W-:Y:S02]  /*1610*/  IADD3 R250, R249.reuse, 0xf8, RZ ;  /* 0x000000f8f9fa7810 */ /* 0x040fe40007ffe0ff */
[----:B------:R-:W-:Y:S01]  /*1620*/  SEL R6, R12, 0xffffffe0, !P1 ;  /* 0xffffffe00c067807 */ /* 0x000fe20004800000 */
[----:B------:R2:W-:Y:S01]  /*1630*/  STL [R1+0x2c], R2 ;  /* 0x00002c0201007387 */ /* 0x0005e20000100800 */
[C---:B------:R-:W-:Y:S02]  /*1640*/  IADD3 R252, R249.reuse, 0xe8, RZ ;  /* 0x000000e8f9fc7810 */ /* 0x040fe40007ffe0ff */
[----:B------:R-:W-:Y:S01]  /*1650*/  IADD3 R251, R249, 0xf0, RZ ;  /* 0x000000f0f9fb7810 */ /* 0x000fe20007ffe0ff */
[----:B------:R3:W-:Y:S01]  /*1660*/  STL [R1+0x50], R8 ;  /* 0x0000500801007387 */ /* 0x0007e20000100800 */
[----:B------:R-:W-:Y:S01]  /*1670*/  LEA R194, R3, 0x10080, 0x1 ;  /* 0x0001008003c27811 */ /* 0x000fe200078e08ff */
[----:B------:R-:W-:Y:S01]  /*1680*/  IMAD.IADD R241, R237, 0x1, R6 ;  /* 0x00000001edf17824 */ /* 0x000fe200078e0206 */
[----:B------:R-:W-:Y:S01]  /*1690*/  LEA R186, R4, 0x8080, 0x1 ;  /* 0x0000808004ba7811 */ /* 0x000fe200078e08ff */
[----:B------:R4:W-:Y:S01]  /*16a0*/  STL [R1], R0 ;  /* 0x0000000001007387 */ /* 0x0009e20000100800 */
[C---:B------:R-:W-:Y:S01]  /*16b0*/  IADD3 R37, R249.reuse, 0x8, RZ ;  /* 0x00000008f9257810 */ /* 0x040fe20007ffe0ff */
[----:B------:R-:W-:Y:S01]  /*16c0*/  IMAD.IADD R240, R6, 0x1, R238 ;  /* 0x0000000106f07824 */ /* 0x000fe200078e02ee */
[----:B------:R-:W-:Y:S01]  /*16d0*/  IADD3 R36, R249, 0x10, RZ ;  /* 0x00000010f9247810 */ /* 0x000fe20007ffe0ff */
[----:B------:R-:W-:Y:S01]  /*16e0*/  STL [R1+0x28], R10 ;  /* 0x0000280a01007387 */ /* 0x000fe20000100800 */
[----:B------:R-:W-:-:S02]  /*16f0*/  IADD3 R199, R134, 0x80, RZ ;  /* 0x0000008086c77810 */ /* 0x000fc40007ffe0ff */
[----:B------:R-:W-:Y:S01]  /*1700*/  IADD3 R200, R134, 0xc0, RZ ;  /* 0x000000c086c87810 */ /* 0x000fe20007ffe0ff */
[----:B------:R5:W-:Y:S01]  /*1710*/  STL [R1+0x24], R9 ;  /* 0x0000240901007387 */ /* 0x000be20000100800 */
[C---:B------:R-:W-:Y:S02]  /*1720*/  IADD3 R248, R249.reuse, 0x20, RZ ;  /* 0x00000020f9f87810 */ /* 0x040fe40007ffe0ff */
[----:B------:R-:W-:Y:S02]  /*1730*/  IADD3 R247, R249, 0x28, RZ ;  /* 0x00000028f9f77810 */ /* 0x000fe40007ffe0ff */
[----:B-1----:R-:W-:Y:S02]  /*1740*/  SEL R7, R19, 0xffffffc0, !P2 ;  /* 0xffffffc013077807 */ /* 0x002fe40005000000 */
[----:B------:R-:W-:Y:S02]  /*1750*/  IADD3 R33, R249, 0x38, RZ ;  /* 0x00000038f9217810 */ /* 0x000fe40007ffe0ff */
[----:B--2---:R-:W-:Y:S01]  /*1760*/  LOP3.LUT R2, R27, R220, RZ, 0xfc, !PT ;  /* 0x000000dc1b027212 */ /* 0x004fe200078efcff */
[----:B------:R-:W-:Y:S01]  /*1770*/  IMAD.IADD R245, R237, 0x1, R7 ;  /* 0x00000001edf57824 */ /* 0x000fe200078e0207 */
[----:B------:R-:W-:Y:S01]  /*1780*/  IADD3 R32, R249, 0x40, RZ ;  /* 0x00000040f9207810 */ /* 0x000fe20007ffe0ff */
[C---:B------:R-:W-:Y:S01]  /*1790*/  IMAD.IADD R244, R7.reuse, 0x1, R241 ;  /* 0x0000000107f47824 */ /* 0x040fe200078e02f1 */
[----:B---3--:R-:W-:Y:S01]  /*17a0*/  LOP3.LUT R8, R20, R11, R21, 0xf6, !PT ;  /* 0x0000000b14087212 */ /* 0x008fe200078ef615 */
[----:B------:R-:W-:Y:S01]  /*17b0*/  IMAD.IADD R243, R7, 0x1, R238 ;  /* 0x0000000107f37824 */ /* 0x000fe200078e02ee */
[----:B------:R-:W-:Y:S01]  /*17c0*/  LEA R235, R2, 0x10080, 0x1 ;  /* 0x0001008002eb7811 */ /* 0x000fe200078e08ff */
[----:B------:R-:W-:Y:S01]  /*17d0*/  IMAD.IADD R242, R240, 0x1, R7 ;  /* 0x00000001f0f27824 */ /* 0x000fe200078e0207 */
[----:B------:R-:W-:-:S02]  /*17e0*/  LEA R5, R8, 0x10080, 0x1 ;  /* 0x0001008008057811 */ /* 0x000fc400078e08ff */
[----:B------:R-:W-:Y:S02]  /*17f0*/  SHF.R.S32.HI R8, RZ, 0x1f, R35 ;  /* 0x0000001fff087819 */ /* 0x000fe40000011423 */
[----:B----4-:R-:W-:Y:S01]  /*1800*/  SEL R0, R19, 0xffffffc0, !P3 ;  /* 0xffffffc013007807 */ /* 0x010fe20005800000 */
[----:B------:R1:W-:Y:S01]  /*1810*/  STL [R1+0x20], R5 ;  /* 0x0000200501007387 */ /* 0x0003e20000100800 */
[----:B------:R-:W-:Y:S02]  /*1820*/  SHF.R.S32.HI R8, RZ, 0x1f, R34 ;  /* 0x0000001fff087819 */ /* 0x000fe40000011422 */
[----:B------:R-:W-:Y:S01]  /*1830*/  SEL R2, R12, 0xffffffe0, !P4 ;  /* 0xffffffe00c027807 */ /* 0x000fe20006000000 */
[----:B------:R-:W-:Y:S01]  /*1840*/  IMAD.IADD R197, R194, 0x1, R0 ;  /* 0x00000001c2c57824 */ /* 0x000fe200078e0200 */
[C---:B------:R-:W-:Y:S01]  /*1850*/  IADD3 R19, R249.reuse, 0xa8, RZ ;  /* 0x000000a8f9137810 */ /* 0x040fe20007ffe0ff */
[----:B------:R-:W-:Y:S01]  /*1860*/  IMAD.IADD R189, R0, 0x1, R186 ;  /* 0x0000000100bd7824 */ /* 0x000fe200078e02ba */
[----:B------:R-:W-:Y:S01]  /*1870*/  SHF.R.S32.HI R8, RZ, 0x1f, R31 ;  /* 0x0000001fff087819 */ /* 0x000fe2000001141f */
[----:B------:R-:W-:Y:S01]  /*1880*/  IMAD.IADD R195, R194, 0x1, R2 ;  /* 0x00000001c2c37824 */ /* 0x000fe200078e0202 */
[----:B------:R-:W-:Y:S01]  /*1890*/  IADD3 R12, R249, 0xc0, RZ ;  /* 0x000000c0f90c7810 */ /* 0x000fe20007ffe0ff */
[----:B------:R-:W-:Y:S01]  /*18a0*/  IMAD.IADD R187, R2, 0x1, R186 ;  /* 0x0000000102bb7824 */ /* 0x000fe200078e02ba */
[----:B------:R-:W-:Y:S01]  /*18b0*/  SHF.R.S32.HI R8, RZ, 0x1f, R28 ;  /* 0x0000001fff087819 */ /* 0x000fe2000001141c */
[----:B------:R-:W-:Y:S01]  /*18c0*/  IMAD.IADD R196, R195, 0x1, R0 ;  /* 0x00000001c3c47824 */ /* 0x000fe200078e0200 */
[----:B-----5:R-:W-:Y:S01]  /*18d0*/  IADD3 R9, R249, 0xd8, RZ ;  /* 0x000000d8f9097810 */ /* 0x020fe20007ffe0ff */
[----:B------:R-:W-:Y:S01]  /*18e0*/  IMAD.IADD R188, R0, 0x1, R187 ;  /* 0x0000000100bc7824 */ /* 0x000fe200078e02bb */
[----:B------:R-:W-:-:S02]  /*18f0*/  SHF.R.S32.HI R8, RZ, 0x1f, R25 ;  /* 0x0000001fff087819 */ /* 0x000fc40000011419 */
[----:B------:R-:W-:Y:S02]  /*1900*/  SHF.R.S32.HI R8, RZ, 0x1f, R22 ;  /* 0x0000001fff087819 */ /* 0x000fe40000011416 */
[----:B------:R-:W-:Y:S02]  /*1910*/  SHF.R.S32.HI R8, RZ, 0x1f, R19 ;  /* 0x0000001fff087819 */ /* 0x000fe40000011413 */
[----:B------:R-:W-:Y:S02]  /*1920*/  SHF.R.S32.HI R8, RZ, 0x1f, R12 ;  /* 0x0000001fff087819 */ /* 0x000fe4000001140c */
[----:B------:R-:W-:Y:S02]  /*1930*/  SHF.R.S32.HI R8, RZ, 0x1f, R9 ;  /* 0x0000001fff087819 */ /* 0x000fe40000011409 */
[----:B-1----:R-:W-:Y:S02]  /*1940*/  IADD3 R5, R249, 0xe0, RZ ;  /* 0x000000e0f9057810 */ /* 0x002fe40007ffe0ff */
[----:B------:R-:W-:-:S02]  /*1950*/  SHF.R.S32.HI R9, RZ, 0x1f, R252 ;  /* 0x0000001fff097819 */ /* 0x000fc400000114fc */
[----:B------:R-:W-:Y:S02]  /*1960*/  SHF.R.S32.HI R5, RZ, 0x1f, R5 ;  /* 0x0000001fff057819 */ /* 0x000fe40000011405 */
[----:B------:R-:W-:Y:S02]  /*1970*/  SHF.R.S32.HI R5, RZ, 0x1f, R250 ;  /* 0x0000001fff057819 */ /* 0x000fe400000114fa */
[----:B------:R-:W-:Y:S02]  /*1980*/  LEA R5, R17, 0x10080, 0x1 ;  /* 0x0001008011057811 */ /* 0x000fe400078e08ff */
[----:B------:R-:W-:Y:S02]  /*1990*/  SHF.R.S32.HI R8, RZ, 0x1f, R251 ;  /* 0x0000001fff087819 */ /* 0x000fe400000114fb */
[----:B------:R-:W-:Y:S01]  /*19a0*/  LEA R9, R15, 0x10080, 0x1 ;  /* 0x000100800f097811 */ /* 0x000fe200078e08ff */
[----:B------:R1:W-:Y:S01]  /*19b0*/  STL [R1+0x1c], R5 ;  /* 0x00001c0501007387 */ /* 0x0003e20000100800 */
[----:B------:R-:W-:-:S02]  /*19c0*/  LEA R8, R14, 0x10080, 0x1 ;  /* 0x000100800e087811 */ /* 0x000fc400078e08ff */
[C---:B------:R-:W-:Y:S01]  /*19d0*/  IADD3 R30, R249.reuse, 0x50, RZ ;  /* 0x00000050f91e7810 */ /* 0x040fe20007ffe0ff */
[----:B------:R2:W-:Y:S01]  /*19e0*/  STL [R1+0x18], R9 ;  /* 0x0000180901007387 */ /* 0x0005e20000100800 */
[C---:B------:R-:W-:Y:S02]  /*19f0*/  IADD3 R29, R249.reuse, 0x58, RZ ;  /* 0x00000058f91d7810 */ /* 0x040fe40007ffe0ff */
[C---:B------:R-:W-:Y:S01]  /*1a00*/  IADD3 R27, R249.reuse, 0x68, RZ ;  /* 0x00000068f91b7810 */ /* 0x040fe20007ffe0ff */
[----:B------:R2:W-:Y:S01]  /*1a10*/  STL [R1+0x14], R8 ;  /* 0x0000140801007387 */ /* 0x0005e20000100800 */
[C---:B------:R-:W-:Y:S02]  /*1a20*/  IADD3 R26, R249.reuse, 0x70, RZ ;  /* 0x00000070f91a7810 */ /* 0x040fe40007ffe0ff */
[C---:B------:R-:W-:Y:S02]  /*1a30*/  IADD3 R24, R249.reuse, 0x80, RZ ;  /* 0x00000080f9187810 */ /* 0x040fe40007ffe0ff */
[----:B------:R-:W-:-:S02]  /*1a40*/  IADD3 R23, R249, 0x88, RZ ;  /* 0x00000088f9177810 */ /* 0x000fc40007ffe0ff */
[C---:B------:R-:W-:Y:S02]  /*1a50*/  IADD3 R21, R249.reuse, 0x98, RZ ;  /* 0x00000098f9157810 */ /* 0x040fe40007ffe0ff */
[C---:B------:R-:W-:Y:S02]  /*1a60*/  IADD3 R20, R249.reuse, 0xa0, RZ ;  /* 0x000000a0f9147810 */ /* 0x040fe40007ffe0ff */
[C---:B------:R-:W-:Y:S02]  /*1a70*/  IADD3 R18, R249.reuse, 0xb0, RZ ;  /* 0x000000b0f9127810 */ /* 0x040fe40007ffe0ff */
[C---:B------:R-:W-:Y:S02]  /*1a80*/  IADD3 R16, R249.reuse, 0xb8, RZ ;  /* 0x000000b8f9107810 */ /* 0x040fe40007ffe0ff */
[----:B------:R-:W-:Y:S02]  /*1a90*/  IADD3 R11, R249, 0xc8, RZ ;  /* 0x000000c8f90b7810 */ /* 0x000fe40007ffe0ff */
[----:B-1----:R-:W-:-:S02]  /*1aa0*/  LEA R5, R13, 0x10080, 0x1 ;  /* 0x000100800d057811 */ /* 0x002fc400078e08ff */
[----:B------:R-:W-:Y:S02]  /*1ab0*/  IADD3 R10, R249, 0xd0, RZ ;  /* 0x000000d0f90a7810 */ /* 0x000fe40007ffe0ff */
[----:B------:R-:W-:Y:S01]  /*1ac0*/  SHF.R.S32.HI R38, RZ, 0x1f, R37 ;  /* 0x0000001fff267819 */ /* 0x000fe20000011425 */
[----:B------:R2:W-:Y:S01]  /*1ad0*/  STL [R1+0x10], R5 ;  /* 0x0000100501007387 */ /* 0x0005e20000100800 */
[----:B------:R-:W-:Y:S02]  /*1ae0*/  SHF.R.S32.HI R37, RZ, 0x1f, R36 ;  /* 0x0000001fff257819 */ /* 0x000fe40000011424 */
[----:B------:R-:W-:Y:S02]  /*1af0*/  SHF.R.S32.HI R135, RZ, 0x1f, R134 ;  /* 0x0000001fff877819 */ /* 0x000fe40000011486 */
[----:B------:R-:W-:Y:S02]  /*1b00*/  SHF.R.S32.HI R211, RZ, 0x1f, R199 ;  /* 0x0000001fffd37819 */ /* 0x000fe400000114c7 */
[----:B------:R-:W-:-:S02]  /*1b10*/  SHF.R.S32.HI R210, RZ, 0x1f, R200 ;  /* 0x0000001fffd27819 */ /* 0x000fc400000114c8 */
[----:B------:R-:W-:Y:S02]  /*1b20*/  SHF.R.S32.HI R209, RZ, 0x1f, R205 ;  /* 0x0000001fffd17819 */ /* 0x000fe400000114cd */
[----:B------:R-:W-:Y:S02]  /*1b30*/  SHF.R.S32.HI R36, RZ, 0x1f, R248 ;  /* 0x0000001fff247819 */ /* 0x000fe400000114f8 */
        /* <DEDUP_REMOVED lines=14> */
[----:B--2---:R-:W-:Y:S02]  /*1c20*/  SHF.R.S32.HI R10, RZ, 0x1f, R10 ;  /* 0x0000001fff0a7819 */ /* 0x004fe4000001140a */
.L_x_333:
[----:B------:R-:W-:-:S04]  /*1c30*/  IMAD.MOV.U32 R2, RZ, RZ, 0x4 ;  /* 0x00000004ff027424 */ /* 0x000fc800078e00ff */
[----:B------:R-:W-:-:S05]  /*1c40*/  IMAD.WIDE R2, R231, R2, c[0x0][0x588] ;  /* 0x00016200e7027625 */ /* 0x000fca00078e0202 */
[----:B------:R-:W2:Y:S01]  /*1c50*/  LDG.E R234, [R2.64] ;  /* 0x0000000802ea7981 */ /* 0x000ea2000c1e1900 */
[----:B------:R-:W-:Y:S01]  /*1c60*/  ISETP.NE.U32.AND P0, PT, RZ, c[0x0][0x370], PT ;  /* 0x0000dc00ff007a0c */ /* 0x000fe20003f05070 */
[----:B------:R-:W-:Y:S01]  /*1c70*/  IMAD.MOV.U32 R227, RZ, RZ, RZ ;  /* 0x000000ffffe37224 */ /* 0x000fe200078e00ff */
[----:B------:R-:W-:Y:S02]  /*1c80*/  ISETP.NE.U32.AND P4, PT, RZ, c[0x0][0x360], PT ;  /* 0x0000d800ff007a0c */ /* 0x000fe40003f85070 */
[----:B------:R-:W-:Y:S02]  /*1c90*/  ISETP.NE.AND.EX P1, PT, RZ, c[0x0][0x374], PT, P0 ;  /* 0x0000dd00ff007a0c */ /* 0x000fe40003f25300 */
[----:B------:R-:W-:Y:S02]  /*1ca0*/  ISETP.NE.AND.EX P4, PT, RZ, c[0x0][0x364], PT, P4 ;  /* 0x0000d900ff007a0c */ /* 0x000fe40003f85340 */
[----:B------:R-:W-:Y:S02]  /*1cb0*/  ISETP.NE.U32.AND P3, PT, RZ, c[0x0][0x348], PT ;  /* 0x0000d200ff007a0c */ /* 0x000fe40003f65070 */
[----:B------:R-:W-:-:S02]  /*1cc0*/  ISETP.NE.U32.AND P5, PT, RZ, c[0x0][0x350], PT ;  /* 0x0000d400ff007a0c */ /* 0x000fc40003fa5070 */
[----:B------:R-:W-:Y:S02]  /*1cd0*/  ISETP.NE.U32.AND P6, PT, RZ, c[0x0][0x358], PT ;  /* 0x0000d600ff007a0c */ /* 0x000fe40003fc5070 */
[----:B------:R-:W-:Y:S02]  /*1ce0*/  ISETP.NE.AND.EX P3, PT, RZ, c[0x0][0x34c], PT, P3 ;  /* 0x0000d300ff007a0c */ /* 0x000fe40003f65330 */
[----:B------:R-:W-:Y:S02]  /*1cf0*/  ISETP.NE.AND.EX P5, PT, RZ, c[0x0][0x354], PT, P5 ;  /* 0x0000d500ff007a0c */ /* 0x000fe40003fa5350 */
[----:B------:R-:W-:Y:S01]  /*1d00*/  ISETP.NE.AND.EX P6, PT, RZ, c[0x0][0x35c], PT, P6 ;  /* 0x0000d700ff007a0c */ /* 0x000fe20003fc5360 */
[----:B------:R-:W-:Y:S02]  /*1d10*/  IMAD.MOV.U32 R111, RZ, RZ, RZ ;  /* 0x000000ffff6f7224 */ /* 0x000fe400078e00ff */
[----:B------:R-:W-:Y:S02]  /*1d20*/  IMAD.MOV.U32 R12, RZ, RZ, RZ ;  /* 0x000000ffff0c7224 */ /* 0x000fe400078e00ff */
[----:B------:R-:W-:Y:S01]  /*1d30*/  IMAD.MOV.U32 R11, RZ, RZ, RZ ;  /* 0x000000ffff0b7224 */ /* 0x000fe200078e00ff */
[----:B--2---:R-:W-:Y:S01]  /*1d40*/  SHF.R.S32.HI R236, RZ, 0x1f, R234 ;  /* 0x0000001fffec7819 */ /* 0x004fe200000114ea */
[C---:B------:R-:W-:Y:S01]  /*1d50*/  IMAD.SHL.U32 R232, R234.reuse, 0x4, RZ ;  /* 0x00000004eae87824 */ /* 0x040fe200078e00ff */
[----:B------:R-:W-:-:S02]  /*1d60*/  @P1 LEA R4, P0, R234, c[0x0][0x370], 0x2 ;  /* 0x0000dc00ea041a11 */ /* 0x000fc400078010ff */
[C-C-:B------:R-:W-:Y:S02]  /*1d70*/  SHF.L.U64.HI R233, R234.reuse, 0x2, R236.reuse ;  /* 0x00000002eae97819 */ /* 0x140fe400000102ec */
[----:B------:R-:W-:Y:S02]  /*1d80*/  @P1 LEA.HI.X R5, R234, c[0x0][0x374], R236, 0x2, P0 ;  /* 0x0000dd00ea051a11 */ /* 0x000fe400000f14ec */
[C---:B------:R-:W-:Y:S02]  /*1d90*/  @P4 IADD3 R2, P0, R232.reuse, c[0x0][0x360], RZ ;  /* 0x0000d800e8024a10 */ /* 0x040fe40007f1e0ff */
[----:B------:R-:W-:Y:S01]  /*1da0*/  IADD3 R6, P2, R232, c[0x0][0x348], RZ ;  /* 0x0000d200e8067a10 */ /* 0x000fe20007f5e0ff */
[----:B------:R1:W5:Y:S01]  /*1db0*/  @P1 LDG.E R227, [R4.64] ;  /* 0x0000000804e31981 */ /* 0x000362000c1e1900 */
[----:B------:R-:W-:-:S05]  /*1dc0*/  @P4 IADD3.X R3, R233, c[0x0][0x364], RZ, P0, !PT ;  /* 0x0000d900e9034a10 */ /* 0x000fca00007fe4ff */
[----:B------:R2:W5:Y:S01]  /*1dd0*/  @P4 LDG.E R114, [R2.64] ;  /* 0x0000000802724981 */ /* 0x000562000c1e1900 */
[----:B------:R-:W-:-:S05]  /*1de0*/  IADD3.X R7, R233, c[0x0][0x34c], RZ, P2, !PT ;  /* 0x0000d300e9077a10 */ /* 0x000fca00017fe4ff */
[----:B------:R3:W5:Y:S01]  /*1df0*/  @P3 LDG.E R111, [R6.64] ;  /* 0x00000008066f3981 */ /* 0x000762000c1e1900 */
[C---:B-1----:R-:W-:Y:S02]  /*1e00*/  IADD3 R4, P1, R232.reuse, c[0x0][0x350], RZ ;  /* 0x0000d400e8047a10 */ /* 0x042fe40007f3e0ff */
[----:B--2---:R-:W-:Y:S02]  /*1e10*/  IADD3 R2, P0, R232, c[0x0][0x358], RZ ;  /* 0x0000d600e8027a10 */ /* 0x004fe40007f1e0ff */
[C---:B------:R-:W-:Y:S02]  /*1e20*/  IADD3.X R5, R233.reuse, c[0x0][0x354], RZ, P1, !PT ;  /* 0x0000d500e9057a10 */ /* 0x040fe40000ffe4ff */
[----:B------:R-:W-:-:S03]  /*1e30*/  IADD3.X R3, R233, c[0x0][0x35c], RZ, P0, !PT ;  /* 0x0000d700e9037a10 */ /* 0x000fc600007fe4ff */
[----:B------:R3:W5:Y:S04]  /*1e40*/  @P5 LDG.E R12, [R4.64] ;  /* 0x00000008040c5981 */ /* 0x000768000c1e1900 */
[----:B------:R3:W5:Y:S01]  /*1e50*/  @P6 LDG.E R11, [R2.64] ;  /* 0x00000008020b6981 */ /* 0x000762000c1e1900 */
[----:B------:R-:W-:Y:S01]  /*1e60*/  YIELD ;  /* 0x0000000000007946 */ /* 0x000fe20003800000 */
[----:B------:R-:W-:Y:S05]  /*1e70*/  @P4 BRA `(.L_x_169) ;  /* 0x0000005000004947 */ /* 0x000fea0003800000 */
[----:B-----5:R-:W-:Y:S01]  /*1e80*/  MOV R114, c[0x0][0x168] ;  /* 0x00005a0000727a02 */ /* 0x020fe20000000f00 */
[----:B------:R-:W-:Y:S05]  /*1e90*/  @!P3 BRA `(.L_x_169) ;  /* 0x000000300000b947 */ /* 0x000fea0003800000 */
[----:B------:R-:W2:Y:S04]  /*1ea0*/  LDG.E R8, [R6.64] ;  /* 0x0000000806087981 */ /* 0x000ea8000c1e1900 */
[----:B------:R-:W2:Y:S02]  /*1eb0*/  LDG.E R0, [R6.64+0x4] ;  /* 0x0000040806007981 */ /* 0x000ea4000c1e1900 */
[----:B--2---:R-:W-:-:S02]  /*1ec0*/  IADD3 R114, -R8, R0, RZ ;  /* 0x0000000008727210 */ /* 0x004fc40007ffe1ff */
.L_x_169:
[----:B------:R-:W-:-:S04]  /*1ed0*/  ISETP.NE.U32.AND P0, PT, RZ, c[0x0][0x368], PT ;  /* 0x0000da00ff007a0c */ /* 0x000fc80003f05070 */
[----:B------:R-:W-:-:S13]  /*1ee0*/  ISETP.NE.AND.EX P0, PT, RZ, c[0x0][0x36c], PT, P0 ;  /* 0x0000db00ff007a0c */ /* 0x000fda0003f05300 */
[----:B------:R-:W-:Y:S05]  /*1ef0*/  @!P0 BRA `(.L_x_170) ;  /* 0x0000004000008947 */ /* 0x000fea0003800000 */
[----:B---3--:R-:W-:-:S04]  /*1f00*/  IADD3 R4, P0, R232, c[0x0][0x368], RZ ;  /* 0x0000da00e8047a10 */ /* 0x008fc80007f1e0ff */
[----:B------:R-:W-:-:S05]  /*1f10*/  IADD3.X R5, R233, c[0x0][0x36c], RZ, P0, !PT ;  /* 0x0000db00e9057a10 */ /* 0x000fca00007fe4ff */
[----:B------:R1:W5:Y:S01]  /*1f20*/  LDG.E R10, [R4.64] ;  /* 0x00000008040a7981 */ /* 0x000362000c1e1900 */
[----:B------:R-:W-:Y:S05]  /*1f30*/  BRA `(.L_x_171) ;  /* 0x0000005000007947 */ /* 0x000fea0003800000 */
.L_x_170:
[----:B------:R-:W-:Y:S01]  /*1f40*/  MOV R10, UR6 ;  /* 0x00000006000a7c02 */ /* 0x000fe20008000f00 */
[----:B------:R-:W-:Y:S05]  /*1f50*/  @!P5 BRA `(.L_x_171) ;  /* 0x000000300000d947 */ /* 0x000fea0003800000 */
[----:B---3--:R-:W2:Y:S04]  /*1f60*/  LDG.E R6, [R4.64] ;  /* 0x0000000804067981 */ /* 0x008ea8000c1e1900 */
[----:B------:R-:W2:Y:S02]  /*1f70*/  LDG.E R0, [R4.64+0x4] ;  /* 0x0000040804007981 */ /* 0x000ea4000c1e1900 */
[----:B--2---:R-:W-:Y:S02]  /*1f80*/  IADD3 R10, -R6, R0, RZ ;  /* 0x00000000060a7210 */ /* 0x004fe40007ffe1ff */
.L_x_171:
[----:B-1-3--:R1:W2:Y:S04]  /*1f90*/  @P6 LDG.E R4, [R2.64] ;  /* 0x0000000802046981 */ /* 0x00a2a8000c1e1900 */
[----:B------:R1:W2:Y:S01]  /*1fa0*/  @P6 LDG.E R0, [R2.64+0x4] ;  /* 0x0000040802006981 */ /* 0x0002a2000c1e1900 */
[----:B------:R-:W-:Y:S01]  /*1fb0*/  ISETP.NE.U32.AND P0, PT, RZ, c[0x0][0x378], PT ;  /* 0x0000de00ff007a0c */ /* 0x000fe20003f05070 */
[----:B-----5:R-:W-:-:S03]  /*1fc0*/  IMAD.MOV.U32 R99, RZ, RZ, R10 ;  /* 0x000000ffff637224 */ /* 0x020fc600078e000a */
[----:B------:R-:W-:Y:S01]  /*1fd0*/  ISETP.NE.AND.EX P1, PT, RZ, c[0x0][0x37c], PT, P0 ;  /* 0x0000df00ff007a0c */ /* 0x000fe20003f25300 */
[----:B------:R-:W-:Y:S02]  /*1fe0*/  IMAD.MOV.U32 R55, RZ, RZ, c[0x0][0x228] ;  /* 0x00008a00ff377624 */ /* 0x000fe400078e00ff */
[----:B------:R-:W-:-:S10]  /*1ff0*/  IMAD.IADD R6, R10, 0x1, -R227 ;  /* 0x000000010a067824 */ /* 0x000fd400078e0ae3 */
[----:B-1----:R-:W-:-:S04]  /*2000*/  @P1 IADD3 R2, P0, R232, c[0x0][0x378], RZ ;  /* 0x0000de00e8021a10 */ /* 0x002fc80007f1e0ff */
[----:B------:R-:W-:-:S05]  /*2010*/  @P1 IADD3.X R3, R233, c[0x0][0x37c], RZ, P0, !PT ;  /* 0x0000df00e9031a10 */ /* 0x000fca00007fe4ff */
[----:B------:R1:W5:Y:S01]  /*2020*/  @P1 LDG.E R99, [R2.64] ;  /* 0x0000000802631981 */ /* 0x000362000c1e1900 */
[----:B------:R-:W-:Y:S01]  /*2030*/  BSSY B0, `(.L_x_172) ;  /* 0x000002f000007945 */ /* 0x000fe20003800000 */
[----:B-1----:R-:W-:-:S04]  /*2040*/  LOP3.LUT R2, R230, 0xff000000, RZ, 0xc0, !PT ;  /* 0xff000000e6027812 */ /* 0x002fc800078ec0ff */
[----:B------:R-:W-:Y:S01]  /*2050*/  SHF.R.U32.HI R2, RZ, 0x8, R2 ;  /* 0x00000008ff027819 */ /* 0x000fe20000011602 */
[----:B--2---:R-:W-:Y:S01]  /*2060*/  @P6 IMAD.IADD R55, R0, 0x1, -R4 ;  /* 0x0000000100376824 */ /* 0x004fe200078e0a04 */
[----:B------:R-:W-:-:S03]  /*2070*/  LOP3.LUT R0, R230, 0xff0000, RZ, 0xc0, !PT ;  /* 0x00ff0000e6007812 */ /* 0x000fc600078ec0ff */
[----:B------:R-:W-:Y:S01]  /*2080*/  IMAD.IADD R110, R6, 0x1, R55 ;  /* 0x00000001066e7824 */ /* 0x000fe200078e0237 */
[----:B------:R-:W-:-:S04]  /*2090*/  LEA.HI R2, R0, R2, RZ, 0x10 ;  /* 0x0000000200027211 */ /* 0x000fc800078f80ff */
[C---:B------:R-:W-:Y:S02]  /*20a0*/  ISETP.GE.AND P0, PT, R110.reuse, 0x1, PT ;  /* 0x000000016e00780c */ /* 0x040fe40003f06270 */
[----:B------:R-:W-:Y:S02]  /*20b0*/  IADD3 R0, R110, 0x1f, RZ ;  /* 0x0000001f6e007810 */ /* 0x000fe40007ffe0ff */
[----:B------:R-:W-:Y:S02]  /*20c0*/  SHF.R.U32.HI R239, RZ, 0x10, R2 ;  /* 0x00000010ffef7819 */ /* 0x000fe40000011602 */
[----:B------:R-:W-:Y:S02]  /*20d0*/  SHF.R.S32.HI R3, RZ, 0x1f, R0 ;  /* 0x0000001fff037819 */ /* 0x000fe40000011400 */
[----:B------:R-:W-:Y:S02]  /*20e0*/  ISETP.NE.AND P1, PT, R239, RZ, PT ;  /* 0x000000ffef00720c */ /* 0x000fe40003f25270 */
[----:B------:R-:W-:Y:S01]  /*20f0*/  LEA.HI R3, R3, R0, RZ, 0x5 ;  /* 0x0000000003037211 */ /* 0x000fe200078f28ff */
[----:B------:R-:W-:Y:S01]  /*2100*/  IMAD.MOV.U32 R0, RZ, RZ, RZ ;  /* 0x000000ffff007224 */ /* 0x000fe200078e00ff */
[----:B------:R-:W-:-:S02]  /*2110*/  LOP3.LUT R246, R2, 0xff, RZ, 0xc0, !PT ;  /* 0x000000ff02f67812 */ /* 0x000fc400078ec0ff */
[----:B------:R-:W-:Y:S02]  /*2120*/  SEL R97, R239, c[0x0][0x338], P1 ;  /* 0x0000ce00ef617a07 */ /* 0x000fe40000800000 */
[----:B------:R-:W-:Y:S01]  /*2130*/  SHF.R.S32.HI R100, RZ, 0x5, R3 ;  /* 0x00000005ff647819 */ /* 0x000fe20000011403 */
[----:B------:R-:W-:Y:S05]  /*2140*/  @!P0 BRA `(.L_x_173) ;  /* 0x000001d000008947 */ /* 0x000fea0003800000 */
[----:B------:R-:W-:Y:S02]  /*2150*/  IABS R0, R97 ;  /* 0x0000006100007213 */ /* 0x000fe40000000000 */
[----:B------:R-:W-:-:S03]  /*2160*/  IADD3 R5, R100, -0x1, R97 ;  /* 0xffffffff64057810 */ /* 0x000fc60007ffe061 */
[----:B------:R-:W-:Y:S01]  /*2170*/  IMAD.MOV.U32 R4, RZ, RZ, R0 ;  /* 0x000000ffff047224 */ /* 0x000fe200078e0000 */
[----:B------:R-:W-:-:S03]  /*2180*/  IABS R9, R5 ;  /* 0x0000000500097213 */ /* 0x000fc60000000000 */
[----:B------:R-:W1:Y:S08]  /*2190*/  I2F.RP R2, R4 ;  /* 0x0000000400027306 */ /* 0x000e700000209400 */
[----:B-1----:R-:W1:Y:S02]  /*21a0*/  MUFU.RCP R2, R2 ;  /* 0x0000000200027308 */ /* 0x002e640000001000 */
[----:B-1----:R-:W-:-:S06]  /*21b0*/  IADD3 R2, R2, 0xffffffe, RZ ;  /* 0x0ffffffe02027810 */ /* 0x002fcc0007ffe0ff */
[----:B------:R-:W1:Y:S02]  /*21c0*/  F2I.FTZ.U32.TRUNC.NTZ R3, R2 ;  /* 0x0000000200037305 */ /* 0x000e64000021f000 */
[----:B-1----:R-:W-:-:S04]  /*21d0*/  IMAD.MOV R0, RZ, RZ, -R3 ;  /* 0x000000ffff007224 */ /* 0x002fc800078e0a03 */
[----:B------:R-:W-:Y:S01]  /*21e0*/  IMAD.MOV.U32 R2, RZ, RZ, R0 ;  /* 0x000000ffff027224 */ /* 0x000fe200078e0000 */
[----:B------:R-:W-:-:S03]  /*21f0*/  IABS R0, R97 ;  /* 0x0000006100007213 */ /* 0x000fc60000000000 */
[----:B------:R-:W-:Y:S02]  /*2200*/  IMAD R7, R2, R4, RZ ;  /* 0x0000000402077224 */ /* 0x000fe400078e02ff */
[----:B------:R-:W-:Y:S02]  /*2210*/  IMAD.MOV.U32 R2, RZ, RZ, RZ ;  /* 0x000000ffff027224 */ /* 0x000fe400078e00ff */
        /* <DEDUP_REMOVED lines=16> */
.L_x_173:
[----:B------:R-:W-:Y:S05]  /*2320*/  BSYNC B0 ;  /* 0x0000000000007941 */ /* 0x000fea0003800000 */
.L_x_172:
[----:B------:R-:W2:Y:S01]  /*2330*/  LDL R4, [R1+0x48] ;  /* 0x0000480001047983 */ /* 0x000ea20000100800 */
[----:B------:R-:W-:-:S04]  /*2340*/  IMAD R2, R246, R0, RZ ;  /* 0x00000000f6027224 */ /* 0x000fc800078e02ff */
[C---:B------:R-:W-:Y:S02]  /*2350*/  IMAD.IADD R0, R2.reuse, 0x1, R0 ;  /* 0x0000000102007824 */ /* 0x040fe400078e0200 */
[----:B------:R-:W-:-:S03]  /*2360*/  IMAD R3, R2, 0x20, -R6 ;  /* 0x0000002002037824 */ /* 0x000fc600078e0a06 */
[----:B------:R-:W-:Y:S02]  /*2370*/  IMNMX R0, R100, R0, PT ;  /* 0x0000000064007217 */ /* 0x000fe40003800200 */
[----:B------:R-:W-:-:S03]  /*2380*/  IMNMX R3, RZ, R3, !PT ;  /* 0x00000003ff037217 */ /* 0x000fc60007800200 */
[----:B------:R-:W-:Y:S01]  /*2390*/  IMAD R0, R0, 0x20, -R6 ;  /* 0x0000002000007824 */ /* 0x000fe200078e0a06 */
[----:B------:R-:W-:-:S04]  /*23a0*/  SHF.R.U32.HI R80, RZ, 0x5, R3 ;  /* 0x00000005ff507819 */ /* 0x000fc80000011603 */
[----:B------:R-:W-:-:S04]  /*23b0*/  IMNMX R0, R0, R55, PT ;  /* 0x0000003700007217 */ /* 0x000fc80003800200 */
[----:B------:R-:W-:-:S13]  /*23c0*/  ISETP.GT.AND P0, PT, R0, R3, PT ;  /* 0x000000030000720c */ /* 0x000fda0003f04270 */
[----:B------:R-:W-:Y:S01]  /*23d0*/  @P0 IADD3 R2, R0, 0x1f, RZ ;  /* 0x0000001f00020810 */ /* 0x000fe20007ffe0ff */
[----:B------:R-:W-:-:S03]  /*23e0*/  IMAD.MOV.U32 R0, RZ, RZ, R80 ;  /* 0x000000ffff007224 */ /* 0x000fc600078e0050 */
[----:B------:R-:W-:-:S04]  /*23f0*/  @P0 SHF.R.S32.HI R3, RZ, 0x1f, R2 ;  /* 0x0000001fff030819 */ /* 0x000fc80000011402 */
[----:B------:R-:W-:-:S04]  /*2400*/  @P0 LEA.HI R2, R3, R2, RZ, 0x5 ;  /* 0x0000000203020211 */ /* 0x000fc800078f28ff */
[----:B------:R-:W-:-:S04]  /*2410*/  @P0 SHF.R.S32.HI R0, RZ, 0x5, R2 ;  /* 0x00000005ff000819 */ /* 0x000fc80000011402 */
[----:B------:R-:W-:Y:S01]  /*2420*/  ISETP.GT.AND P0, PT, R0, R80, PT ;  /* 0x000000500000720c */ /* 0x000fe20003f04270 */
[----:B--2---:R-:W-:-:S04]  /*2430*/  IMAD.IADD R2, R220, 0x1, R4 ;  /* 0x00000001dc027824 */ /* 0x004fc800078e0204 */
[----:B------:R-:W-:-:S08]  /*2440*/  IMAD.SHL.U32 R198, R2, 0x2, RZ ;  /* 0x0000000202c67824 */ /* 0x000fd000078e00ff */
[----:B------:R-:W-:Y:S05]  /*2450*/  @!P0 BRA `(.L_x_174) ;  /* 0x0000398000008947 */ /* 0x000fea0003800000 */
[--C-:B------:R-:W-:Y:S01]  /*2460*/  SHF.R.S32.HI R9, RZ, 0x1f, R208.reuse ;  /* 0x0000001fff097819 */ /* 0x100fe200000114d0 */
[----:B------:R-:W-:Y:S01]  /*2470*/  IMAD.IADD R95, R55, 0x1, -R208 ;  /* 0x00000001375f7824 */ /* 0x000fe200078e0ad0 */
[----:B------:R-:W-:Y:S01]  /*2480*/  IADD3 R58, P0, R208, R11, RZ ;  /* 0x0000000bd03a7210 */ /* 0x000fe20007f1e0ff */
[----:B------:R-:W-:Y:S01]  /*2490*/  IMAD.MOV.U32 R107, RZ, RZ, c[0x0][0x238] ;  /* 0x00008e00ff6b7624 */ /* 0x000fe200078e00ff */
[----:B------:R-:W-:Y:S01]  /*24a0*/  IADD3 R45, R0, -0x1, RZ ;  /* 0xffffffff002d7810 */ /* 0x000fe20007ffe0ff */
[----:B------:R-:W-:Y:S01]  /*24b0*/  IMAD.MOV.U32 R103, RZ, RZ, 0x5 ;  /* 0x00000005ff677424 */ /* 0x000fe200078e00ff */
[----:B------:R-:W-:Y:S01]  /*24c0*/  LEA.HI.X.SX32 R59, R11, R9, 0x1, P0 ;  /* 0x000000090b3b7211 */ /* 0x000fe200000f0eff */
[----:B------:R-:W-:Y:S01]  /*24d0*/  IMAD.WIDE.U32 R2, R58, c[0x0][0x238], R134 ;  /* 0x00008e003a027a25 */ /* 0x000fe200078e0086 */
[----:B------:R-:W-:Y:S02]  /*24e0*/  LOP3.LUT R20, R230, 0xffff, RZ, 0xc0, !PT ;  /* 0x0000ffffe6147812 */ /* 0x000fe400078ec0ff */
[----:B------:R-:W-:Y:S01]  /*24f0*/  SEL R6, R236, RZ, !P6 ;  /* 0x000000ffec067207 */ /* 0x000fe20007000000 */
[----:B------:R-:W-:Y:S01]  /*2500*/  IMAD R4, R59, c[0x0][0x238], RZ ;  /* 0x00008e003b047a24 */ /* 0x000fe200078e02ff */
[----:B------:R-:W-:Y:S01]  /*2510*/  SEL R11, R234, RZ, !P6 ;  /* 0x000000ffea0b7207 */ /* 0x000fe20007000000 */
[----:B------:R-:W-:Y:S01]  /*2520*/  IMAD R0, R45, -0x20, R95 ;  /* 0xffffffe02d007824 */ /* 0x000fe200078e025f */
[C---:B------:R-:W-:Y:S01]  /*2530*/  SHF.L.U64.HI R104, R107.reuse, R103, c[0x0][0x23c] ;  /* 0x00008f006b687619 */ /* 0x040fe20000010267 */
[----:B------:R-:W-:Y:S01]  /*2540*/  IMAD R4, R58, c[0x0][0x23c], R4 ;  /* 0x00008f003a047a24 */ /* 0x000fe200078e0204 */
[----:B------:R-:W-:Y:S01]  /*2550*/  ISETP.NE.U32.AND P1, PT, RZ, c[0x0][0x340], PT ;  /* 0x0000d000ff007a0c */ /* 0x000fe20003f25070 */
[----:B------:R-:W-:Y:S01]  /*2560*/  IMAD.SHL.U32 R107, R107, 0x20, RZ ;  /* 0x000000206b6b7824 */ /* 0x000fe200078e00ff */
[----:B------:R-:W-:Y:S01]  /*2570*/  ISETP.GT.AND P0, PT, R0, RZ, PT ;  /* 0x000000ff0000720c */ /* 0x000fe20003f04270 */
[----:B------:R-:W-:Y:S01]  /*2580*/  IMAD.IADD R3, R3, 0x1, R4 ;  /* 0x0000000103037824 */ /* 0x000fe200078e0204 */
[----:B------:R-:W-:Y:S01]  /*2590*/  ISETP.NE.AND.EX P1, PT, RZ, c[0x0][0x344], PT, P1 ;  /* 0x0000d100ff007a0c */ /* 0x000fe20003f25310 */
[----:B------:R-:W-:Y:S01]  /*25a0*/  IMAD R0, R6, c[0x0][0x248], RZ ;  /* 0x0000920006007a24 */ /* 0x000fe200078e02ff */
[----:B------:R-:W-:Y:S01]  /*25b0*/  ISETP.GE.AND P3, PT, R134, c[0x0][0x1d4], PT ;  /* 0x0000750086007a0c */ /* 0x000fe20003f66270 */
[----:B------:R-:W-:Y:S01]  /*25c0*/  IMAD.WIDE.U32 R2, R20, c[0x0][0x240], R2 ;  /* 0x0000900014027a25 */ /* 0x000fe200078e0002 */
[----:B------:R-:W-:-:S02]  /*25d0*/  ISETP.GE.AND P6, PT, R136, c[0x0][0x1d4], PT ;  /* 0x0000750088007a0c */ /* 0x000fc40003fc6270 */
[----:B------:R-:W-:Y:S01]  /*25e0*/  ISETP.GE.AND P5, PT, R199, c[0x0][0x1d4], PT ;  /* 0x00007500c7007a0c */ /* 0x000fe20003fa6270 */
[----:B------:R-:W-:Y:S01]  /*25f0*/  IMAD R3, R20, c[0x0][0x244], R3 ;  /* 0x0000910014037a24 */ /* 0x000fe200078e0203 */
[----:B------:R-:W-:Y:S01]  /*2600*/  ISETP.GE.AND P4, PT, R200, c[0x0][0x1d4], PT ;  /* 0x00007500c8007a0c */ /* 0x000fe20003f86270 */
[C---:B------:R-:W-:Y:S01]  /*2610*/  IMAD R4, R11.reuse, c[0x0][0x24c], R0 ;  /* 0x000093000b047a24 */ /* 0x040fe200078e0200 */
[----:B------:R-:W-:Y:S01]  /*2620*/  LOP3.LUT R212, R212, 0xfffffffe, RZ, 0xc0, !PT ;  /* 0xfffffffed4d47812 */ /* 0x000fe200078ec0ff */
[----:B------:R-:W-:Y:S01]  /*2630*/  IMAD.WIDE.U32 R62, R11, c[0x0][0x248], R2 ;  /* 0x000092000b3e7a25 */ /* 0x000fe200078e0002 */
[----:B------:R-:W-:-:S03]  /*2640*/  @P0 SHF.R.S32.HI R2, RZ, 0x1f, R45 ;  /* 0x0000001fff020819 */ /* 0x000fc6000001142d */
[----:B------:R-:W-:Y:S01]  /*2650*/  @P0 IMAD R0, R104, R45, RZ ;  /* 0x0000002d68000224 */ /* 0x000fe200078e02ff */
[----:B------:R-:W-:Y:S01]  /*2660*/  @P3 LOP3.LUT R212, R212, 0x1, RZ, 0xfc, !PT ;  /* 0x00000001d4d43812 */ /* 0x000fe200078efcff */
[----:B------:R-:W-:Y:S02]  /*2670*/  IMAD.IADD R61, R63, 0x1, R4 ;  /* 0x000000013f3d7824 */ /* 0x000fe400078e0204 */
[----:B------:R-:W-:Y:S02]  /*2680*/  @P0 IMAD.MOV.U32 R60, RZ, RZ, R62 ;  /* 0x000000ffff3c0224 */ /* 0x000fe400078e003e */
[-C--:B------:R-:W-:Y:S02]  /*2690*/  @P0 IMAD R0, R2, R107.reuse, R0 ;  /* 0x0000006b02000224 */ /* 0x080fe400078e0200 */
[----:B------:R-:W-:-:S04]  /*26a0*/  @P0 IMAD.WIDE.U32 R4, R45, R107, R60 ;  /* 0x0000006b2d040225 */ /* 0x000fc800078e003c */
[----:B------:R-:W-:Y:S01]  /*26b0*/  @P0 IMAD.IADD R0, R5, 0x1, R0 ;  /* 0x0000000105000824 */ /* 0x000fe200078e0200 */
[----:B------:R-:W-:-:S04]  /*26c0*/  @P0 LEA R2, P2, R4, c[0x0][0x220], 0x1 ;  /* 0x0000880004020a11 */ /* 0x000fc800078408ff */
[----:B------:R-:W-:Y:S02]  /*26d0*/  @P0 LEA.HI.X R3, R4, c[0x0][0x224], R0, 0x1, P2 ;  /* 0x0000890004030a11 */ /* 0x000fe400010f0c00 */
[----:B------:R-:W-:-:S03]  /*26e0*/  @P1 IADD3 R4, P2, R232, c[0x0][0x340], RZ ;  /* 0x0000d000e8041a10 */ /* 0x000fc60007f5e0ff */
[----:B------:R-:W-:Y:S01]  /*26f0*/  @!PT LDS RZ, [RZ] ;  /* 0x00000000fffff984 */ /* 0x000fe20000000800 */
[----:B------:R-:W-:Y:S01]  /*2700*/  @!PT LDS RZ, [RZ] ;  /* 0x00000000fffff984 */ /* 0x000fe20000000800 */
[----:B------:R-:W-:Y:S01]  /*2710*/  @!PT LDS RZ, [RZ] ;  /* 0x00000000fffff984 */ /* 0x000fe20000000800 */
[----:B------:R1:W-:Y:S01]  /*2720*/  @P0 LDGSTS.E.BYPASS.LTC128B.128 [R198+0xc080], [R2.64], !P3 ;  /* 0x0c08000002c60fae */ /* 0x0003e2000d901d48 */
[----:B------:R-:W-:Y:S01]  /*2730*/  @P1 IADD3.X R5, R233, c[0x0][0x344], RZ, P2, !PT ;  /* 0x0000d100e9051a10 */ /* 0x000fe200017fe4ff */
[----:B------:R-:W-:Y:S02]  /*2740*/  IMAD.MOV.U32 R101, RZ, RZ, c[0x0][0x27c] ;  /* 0x00009f00ff657624 */ /* 0x000fe400078e00ff */
[----:B------:R1:W-:Y:S04]  /*2750*/  @P0 LDGSTS.E.BYPASS.LTC128B.128 [R198+0xd080], [R2.64+0x80], !P6 ;  /* 0x0d08008002c60fae */ /* 0x0003e8000f101d48 */
[----:B------:R1:W-:Y:S04]  /*2760*/  @P0 LDGSTS.E.BYPASS.LTC128B.128 [R198+0xe080], [R2.64+0x100], !P5 ;  /* 0x0e08010002c60fae */ /* 0x0003e8000e901d48 */
[----:B------:R1:W-:Y:S01]  /*2770*/  @P0 LDGSTS.E.BYPASS.LTC128B.128 [R198+0xf080], [R2.64+0x180], !P4 ;  /* 0x0f08018002c60fae */ /* 0x0003e2000e101d48 */
[----:B------:R-:W-:-:S03]  /*2780*/  IMAD.SHL.U32 R101, R101, 0x2, RZ ;  /* 0x0000000265657824 */ /* 0x000fc600078e00ff */
[----:B------:R-:W0:Y:S04]  /*2790*/  LDGDEPBAR ;  /* 0x00000000000079af */ /* 0x000e280000000000 */
[----:B------:R-:W2:Y:S01]  /*27a0*/  @P1 LDG.E R0, [R4.64] ;  /* 0x0000000804001981 */ /* 0x000ea2000c1e1900 */
[----:B------:R-:W-:Y:S01]  /*27b0*/  ISETP.GE.AND P2, PT, R134, c[0x0][0x27c], PT ;  /* 0x00009f0086007a0c */ /* 0x000fe20003f46270 */
[----:B------:R-:W-:Y:S01]  /*27c0*/  WARPSYNC 0xffffffff ;  /* 0xffffffff00007948 */ /* 0x000fe20003800000 */
[----:B------:R-:W-:Y:S02]  /*27d0*/  LOP3.LUT R212, R212, 0xfffffffd, RZ, 0xc0, !PT ;  /* 0xfffffffdd4d47812 */ /* 0x000fe400078ec0ff */
[----:B------:R-:W-:Y:S02]  /*27e0*/  SHF.R.S32.HI R141, RZ, 0x1f, R140 ;  /* 0x0000001fff8d7819 */ /* 0x000fe4000001148c */
[----:B-----5:R-:W-:-:S07]  /*27f0*/  SHF.R.S32.HI R19, RZ, 0x1f, R99 ;  /* 0x0000001fff137819 */ /* 0x020fce0000011463 */
[----:B------:R-:W-:Y:S02]  /*2800*/  @P2 LOP3.LUT R212, R212, 0x2, RZ, 0xfc, !PT ;  /* 0x00000002d4d42812 */ /* 0x000fe400078efcff */
[----:B--2---:R-:W-:Y:S01]  /*2810*/  @P1 SHF.R.S32.HI R18, RZ, 0x1f, R0 ;  /* 0x0000001fff121819 */ /* 0x004fe20000011400 */
[----:B------:R-:W-:Y:S02]  /*2820*/  @!P1 IMAD.MOV.U32 R0, RZ, RZ, R234 ;  /* 0x000000ffff009224 */ /* 0x000fe400078e00ea */
[----:B------:R-:W-:Y:S02]  /*2830*/  @!P1 IMAD.MOV.U32 R18, RZ, RZ, R236 ;  /* 0x000000ffff129224 */ /* 0x000fe400078e00ec */
[----:B-1----:R-:W-:Y:S01]  /*2840*/  IMAD.WIDE.U32 R2, R20, c[0x0][0x260], R134 ;  /* 0x0000980014027a25 */ /* 0x002fe200078e0086 */
[----:B------:R-:W-:Y:S01]  /*2850*/  ISETP.GE.AND P0, PT, R136, c[0x0][0x27c], PT ;  /* 0x00009f0088007a0c */ /* 0x000fe20003f06270 */
[----:B------:R-:W-:Y:S01]  /*2860*/  BAR.SYNC.DEFER_BLOCKING 0x0 ;  /* 0x0000000000007b1d */ /* 0x000fe20000010000 */
[----:B------:R-:W-:Y:S01]  /*2870*/  LOP3.LUT R212, R212, 0xfffffffb, RZ, 0xc0, !PT ;  /* 0xfffffffbd4d47812 */ /* 0x000fe200078ec0ff */
[C---:B------:R-:W-:Y:S01]  /*2880*/  IMAD R7, R9.reuse, c[0x0][0x290], RZ ;  /* 0x0000a40009077a24 */ /* 0x040fe200078e02ff */
[----:B------:R-:W-:Y:S01]  /*2890*/  SHF.R.U32.HI R22, RZ, 0x3, R218 ;  /* 0x00000003ff167819 */ /* 0x000fe200000116da */
[----:B------:R-:W-:Y:S01]  /*28a0*/  IMAD R3, R20, c[0x0][0x264], R3 ;  /* 0x0000990014037a24 */ /* 0x000fe200078e0203 */
[----:B------:R-:W-:Y:S01]  /*28b0*/  MOV R108, c[0x0][0x27c] ;  /* 0x00009f00006c7a02 */ /* 0x000fe20000000f00 */
[----:B------:R-:W-:Y:S01]  /*28c0*/  IMAD.IADD R96, R10, 0x1, R12 ;  /* 0x000000010a607824 */ /* 0x000fe200078e020c */
[----:B------:R-:W-:Y:S01]  /*28d0*/  SEL R10, RZ, c[0x0][0x27c], !P2 ;  /* 0x00009f00ff0a7a07 */ /* 0x000fe20005000000 */
[----:B------:R-:W-:Y:S01]  /*28e0*/  IMAD R9, R9, c[0x0][0x280], RZ ;  /* 0x0000a00009097a24 */ /* 0x000fe200078e02ff */
[----:B------:R-:W-:Y:S01]  /*28f0*/  MOV R106, c[0x0][0x280] ;  /* 0x0000a000006a7a02 */ /* 0x000fe20000000f00 */
[----:B------:R-:W-:Y:S01]  /*2900*/  IMAD.WIDE.U32 R4, R208, c[0x0][0x290], R134 ;  /* 0x0000a400d0047a25 */ /* 0x000fe200078e0086 */
[----:B------:R-:W-:Y:S01]  /*2910*/  ULDC.U8 UR5, c[0x0][0x298] ;  /* 0x0000a60000057ab9 */ /* 0x000fe20000000000 */
[----:B------:R-:W-:-:S02]  /*2920*/  @P0 LOP3.LUT R212, R212, 0x4, RZ, 0xfc, !PT ;  /* 0x00000004d4d40812 */ /* 0x000fc400078efcff */
[----:B------:R-:W-:Y:S02]  /*2930*/  IMAD R14, R208, c[0x0][0x294], R7 ;  /* 0x0000a500d00e7a24 */ /* 0x000fe400078e0207 */
[----:B------:R-:W-:Y:S01]  /*2940*/  IMAD R8, R6, c[0x0][0x268], RZ ;  /* 0x00009a0006087a24 */ /* 0x000fe200078e02ff */
[----:B------:R-:W-:Y:S01]  /*2950*/  LOP3.LUT R212, R212, 0xffffffef, RZ, 0xc0, !PT ;  /* 0xffffffefd4d47812 */ /* 0x000fe200078ec0ff */
[----:B------:R-:W-:Y:S01]  /*2960*/  IMAD.WIDE.U32 R78, R11, c[0x0][0x268], R2 ;  /* 0x00009a000b4e7a25 */ /* 0x000fe200078e0002 */
[----:B------:R-:W-:Y:S02]  /*2970*/  SEL R2, RZ, c[0x0][0x27c], !P0 ;  /* 0x00009f00ff027a07 */ /* 0x000fe40004000000 */
[----:B------:R-:W-:Y:S01]  /*2980*/  ISETP.GE.AND P0, PT, R108, 0x1, PT ;  /* 0x000000016c00780c */ /* 0x000fe20003f06270 */
[----:B------:R-:W-:Y:S01]  /*2990*/  IMAD R15, R208, c[0x0][0x284], R9 ;  /* 0x0000a100d00f7a24 */ /* 0x000fe200078e0209 */
[----:B------:R-:W-:Y:S01]  /*29a0*/  LOP3.LUT R212, R212, 0xfffffff7, RZ, 0xc0, !PT ;  /* 0xfffffff7d4d47812 */ /* 0x000fe200078ec0ff */
[----:B------:R-:W-:-:S02]  /*29b0*/  IMAD.IADD R9, R5, 0x1, R14 ;  /* 0x0000000105097824 */ /* 0x000fc400078e020e */
[----:B------:R-:W-:Y:S02]  /*29c0*/  IMAD R21, R11, c[0x0][0x26c], R8 ;  /* 0x00009b000b157a24 */ /* 0x000fe400078e0208 */
[----:B------:R-:W-:Y:S02]  /*29d0*/  IMAD.IADD R5, R134, 0x1, R10 ;  /* 0x0000000186057824 */ /* 0x000fe400078e020a */
[----:B------:R-:W-:Y:S01]  /*29e0*/  IMAD.MOV.U32 R8, RZ, RZ, R4 ;  /* 0x000000ffff087224 */ /* 0x000fe200078e0004 */
[----:B------:R-:W-:Y:S01]  /*29f0*/  IADD3 R4, R136, R2, RZ ;  /* 0x0000000288047210 */ /* 0x000fe20007ffe0ff */
[C---:B------:R-:W-:Y:S01]  /*2a00*/  IMAD.WIDE.U32 R2, R208.reuse, c[0x0][0x290], R140 ;  /* 0x0000a400d0027a25 */ /* 0x040fe200078e008c */
[----:B------:R-:W-:Y:S02]  /*2a10*/  SHF.R.S32.HI R12, RZ, 0x1f, R5 ;  /* 0x0000001fff0c7819 */ /* 0x000fe40000011405 */
[----:B------:R-:W-:Y:S01]  /*2a20*/  SHF.R.S32.HI R16, RZ, 0x1f, R4 ;  /* 0x0000001fff107819 */ /* 0x000fe20000011404 */
[----:B------:R-:W-:Y:S01]  /*2a30*/  IMAD.WIDE.U32 R10, R208, c[0x0][0x280], R140 ;  /* 0x0000a000d00a7a25 */ /* 0x000fe200078e008c */
[----:B------:R-:W-:-:S02]  /*2a40*/  LEA.HI R13, R12, R5, RZ, 0x3 ;  /* 0x000000050c0d7211 */ /* 0x000fc400078f18ff */
[----:B------:R-:W-:Y:S01]  /*2a50*/  LEA.HI R17, R12, R5, RZ, 0x6 ;  /* 0x000000050c117211 */ /* 0x000fe200078f30ff */
[----:B------:R-:W-:Y:S01]  /*2a60*/  IMAD.WIDE.U32 R6, R208, c[0x0][0x280], R134 ;  /* 0x0000a000d0067a25 */ /* 0x000fe200078e0086 */
[CC--:B------:R-:W-:Y:S02]  /*2a70*/  LEA.HI R12, R16.reuse, R4.reuse, RZ, 0x3 ;  /* 0x00000004100c7211 */ /* 0x0c0fe400078f18ff */
[----:B------:R-:W-:Y:S01]  /*2a80*/  LEA.HI R4, R16, R4, RZ, 0x6 ;  /* 0x0000000410047211 */ /* 0x000fe200078f30ff */
[----:B------:R-:W-:Y:S01]  /*2a90*/  IMAD.IADD R5, R14, 0x1, R3 ;  /* 0x000000010e057824 */ /* 0x000fe200078e0203 */
[C---:B------:R-:W-:Y:S01]  /*2aa0*/  LOP3.LUT R14, R218.reuse, 0x38, R13, 0xf8, !PT ;  /* 0x00000038da0e7812 */ /* 0x040fe200078ef80d */
[----:B------:R-:W-:Y:S01]  /*2ab0*/  IMAD.MOV.U32 R109, RZ, RZ, c[0x0][0x2b8] ;  /* 0x0000ae00ff6d7624 */ /* 0x000fe200078e00ff */
[----:B------:R-:W-:Y:S01]  /*2ac0*/  LOP3.LUT R16, R218, 0x38, R12, 0xf8, !PT ;  /* 0x00000038da107812 */ /* 0x000fe200078ef80c */
[----:B------:R-:W-:Y:S01]  /*2ad0*/  IMAD.IADD R3, R15, 0x1, R11 ;  /* 0x000000010f037824 */ /* 0x000fe200078e020b */
[----:B------:R-:W-:Y:S01]  /*2ae0*/  SHF.L.U32 R11, R17, 0x5, RZ ;  /* 0x00000005110b7819 */ /* 0x000fe200000006ff */
[----:B------:R-:W-:Y:S01]  /*2af0*/  IMAD.SHL.U32 R4, R4, 0x20, RZ ;  /* 0x0000002004047824 */ /* 0x000fe200078e00ff */
[----:B------:R-:W-:Y:S01]  /*2b00*/  IADD3 R7, R7, R15, RZ ;  /* 0x0000000f07077210 */ /* 0x000fe20007ffe0ff */
[----:B------:R-:W-:Y:S01]  /*2b10*/  IMAD.MOV.U32 R105, RZ, RZ, c[0x0][0x290] ;  /* 0x0000a400ff697624 */ /* 0x000fe200078e00ff */
[----:B------:R-:W-:Y:S01]  /*2b20*/  ISETP.NE.AND P1, PT, R109, 0x1, PT ;  /* 0x000000016d00780c */ /* 0x000fe20003f25270 */
[----:B------:R-:W-:Y:S01]  /*2b30*/  IMAD.WIDE.U32 R72, R0, c[0x0][0x2b0], RZ ;  /* 0x0000ac0000487a25 */ /* 0x000fe200078e00ff */
[----:B------:R-:W-:-:S02]  /*2b40*/  LOP3.LUT R17, R11, 0x7ffff800, RZ, 0xc0, !PT ;  /* 0x7ffff8000b117812 */ /* 0x000fc400078ec0ff */
[-C--:B------:R-:W-:Y:S01]  /*2b50*/  LOP3.LUT R15, R14, R22.reuse, RZ, 0x3c, !PT ;  /* 0x000000160e0f7212 */ /* 0x080fe200078e3cff */
[----:B------:R-:W-:Y:S01]  /*2b60*/  IMAD.WIDE.U32 R76, R20, c[0x0][0x210], RZ ;  /* 0x00008400144c7a25 */ /* 0x000fe200078e00ff */
[----:B------:R-:W-:Y:S02]  /*2b70*/  LOP3.LUT R14, R4, 0x7ffff800, RZ, 0xc0, !PT ;  /* 0x7ffff800040e7812 */ /* 0x000fe400078ec0ff */
[----:B------:R-:W-:Y:S01]  /*2b80*/  LOP3.LUT R11, R16, R22, RZ, 0x3c, !PT ;  /* 0x00000016100b7212 */ /* 0x000fe200078e3cff */
[----:B------:R-:W-:Y:S01]  /*2b90*/  IMAD.MOV.U32 R4, RZ, RZ, R2 ;  /* 0x000000ffff047224 */ /* 0x000fe200078e0002 */
[--C-:B------:R-:W-:Y:S01]  /*2ba0*/  IADD3 R17, R15, R17, R220.reuse ;  /* 0x000000110f117210 */ /* 0x100fe20007ffe0dc */
[----:B------:R-:W-:Y:S01]  /*2bb0*/  IMAD.WIDE.U32 R74, R20, c[0x0][0x1e8], RZ ;  /* 0x00007a00144a7a25 */ /* 0x000fe200078e00ff */
[----:B------:R-:W-:Y:S02]  /*2bc0*/  IADD3 R15, R11, R14, R220 ;  /* 0x0000000e0b0f7210 */ /* 0x000fe40007ffe0dc */
[----:B------:R-:W-:Y:S01]  /*2bd0*/  MOV R2, R10 ;  /* 0x0000000a00027202 */ /* 0x000fe20000000f00 */
[----:B------:R-:W-:Y:S01]  /*2be0*/  IMAD R11, R18, c[0x0][0x2b0], RZ ;  /* 0x0000ac00120b7a24 */ /* 0x000fe200078e02ff */
[----:B------:R-:W-:Y:S01]  /*2bf0*/  LOP3.LUT R57, R13, 0xfffffff8, RZ, 0xc0, !PT ;  /* 0xfffffff80d397812 */ /* 0x000fe200078ec0ff */
[C---:B------:R-:W-:Y:S01]  /*2c00*/  IMAD R10, R19.reuse, c[0x0][0x290], RZ ;  /* 0x0000a400130a7a24 */ /* 0x040fe200078e02ff */
[----:B------:R-:W-:Y:S01]  /*2c10*/  LOP3.LUT R56, R12, 0xfffffff8, RZ, 0xc0, !PT ;  /* 0xfffffff80c387812 */ /* 0x000fe200078ec0ff */
[----:B------:R-:W-:Y:S01]  /*2c20*/  IMAD R14, R19, c[0x0][0x280], RZ ;  /* 0x0000a000130e7a24 */ /* 0x000fe200078e02ff */
[----:B------:R-:W-:Y:S01]  /*2c30*/  @P1 LOP3.LUT R212, R212, 0x8, RZ, 0xfc, !PT ;  /* 0x00000008d4d41812 */ /* 0x000fe200078efcff */
[----:B------:R-:W-:Y:S01]  /*2c40*/  IMAD R11, R0, c[0x0][0x2b4], R11 ;  /* 0x0000ad00000b7a24 */ /* 0x000fe200078e020b */
[-C--:B------:R-:W-:Y:S01]  /*2c50*/  SHF.L.U64.HI R102, R105, R103.reuse, c[0x0][0x294] ;  /* 0x0000a50069667619 */ /* 0x080fe20000010267 */
[C---:B------:R-:W-:Y:S01]  /*2c60*/  IMAD R10, R99.reuse, c[0x0][0x294], R10 ;  /* 0x0000a500630a7a24 */ /* 0x040fe200078e020a */
[C---:B------:R-:W-:Y:S01]  /*2c70*/  SHF.L.U64.HI R103, R106.reuse, R103, c[0x0][0x284] ;  /* 0x0000a1006a677619 */ /* 0x040fe20000010267 */
[C---:B------:R-:W-:Y:S01]  /*2c80*/  IMAD R0, R99.reuse, c[0x0][0x284], R14 ;  /* 0x0000a10063007a24 */ /* 0x040fe200078e020e */
[----:B------:R-:W-:Y:S01]  /*2c90*/  SHF.L.U32 R106, R106, 0x5, RZ ;  /* 0x000000056a6a7819 */ /* 0x000fe200000006ff */
[----:B------:R-:W-:Y:S01]  /*2ca0*/  IMAD.WIDE.U32 R66, R99, c[0x0][0x290], R4 ;  /* 0x0000a40063427a25 */ /* 0x000fe200078e0004 */
[----:B------:R-:W-:-:S02]  /*2cb0*/  IADD3 R92, R79, R21, RZ ;  /* 0x000000154f5c7210 */ /* 0x000fc40007ffe0ff */
[----:B------:R-:W-:Y:S01]  /*2cc0*/  SHF.R.S32.HI R90, RZ, 0x3, R13 ;  /* 0x00000003ff5a7819 */ /* 0x000fe2000001140d */
[C---:B------:R-:W-:Y:S01]  /*2cd0*/  IMAD.WIDE.U32 R64, R99.reuse, c[0x0][0x280], R2 ;  /* 0x0000a00063407a25 */ /* 0x040fe200078e0002 */
[----:B------:R-:W-:Y:S02]  /*2ce0*/  SHF.R.S32.HI R89, RZ, 0x3, R12 ;  /* 0x00000003ff597819 */ /* 0x000fe4000001140c */
[----:B------:R-:W-:Y:S01]  /*2cf0*/  IADD3 R86, R10, R67, RZ ;  /* 0x000000430a567210 */ /* 0x000fe20007ffe0ff */
[C---:B------:R-:W-:Y:S01]  /*2d00*/  IMAD.WIDE.U32 R70, R99.reuse, c[0x0][0x290], R8 ;  /* 0x0000a40063467a25 */ /* 0x040fe200078e0008 */
[----:B------:R-:W-:Y:S02]  /*2d10*/  IADD3 R83, R0, R65, RZ ;  /* 0x0000004100537210 */ /* 0x000fe40007ffe0ff */
[----:B------:R-:W-:Y:S01]  /*2d20*/  SHF.R.S32.HI R85, RZ, 0x1f, R57 ;  /* 0x0000001fff557819 */ /* 0x000fe20000011439 */
[----:B------:R-:W-:Y:S01]  /*2d30*/  IMAD.WIDE.U32 R68, R99, c[0x0][0x280], R6 ;  /* 0x0000a00063447a25 */ /* 0x000fe200078e0006 */
[----:B------:R-:W-:-:S02]  /*2d40*/  SHF.R.S32.HI R84, RZ, 0x1f, R56 ;  /* 0x0000001fff547819 */ /* 0x000fc40000011438 */
[----:B------:R-:W-:Y:S01]  /*2d50*/  SHF.L.U32 R81, R15, 0x1, RZ ;  /* 0x000000010f517819 */ /* 0x000fe200000006ff */
[----:B------:R-:W-:Y:S01]  /*2d60*/  IMAD.SHL.U32 R105, R105, 0x20, RZ ;  /* 0x0000002069697824 */ /* 0x000fe200078e00ff */
[----:B------:R-:W-:Y:S01]  /*2d70*/  @P0 LOP3.LUT R212, R212, 0x10, RZ, 0xfc, !PT ;  /* 0x00000010d4d40812 */ /* 0x000fe200078efcff */
[C---:B------:R-:W-:Y:S02]  /*2d80*/  IMAD R94, R20.reuse, c[0x0][0x214], R77 ;  /* 0x00008500145e7a24 */ /* 0x040fe400078e024d */
[----:B------:R-:W-:Y:S02]  /*2d90*/  IMAD R93, R20, c[0x0][0x1ec], R75 ;  /* 0x00007b00145d7a24 */ /* 0x000fe400078e024b */
[----:B------:R-:W-:Y:S02]  /*2da0*/  IMAD.IADD R91, R73, 0x1, R11 ;  /* 0x00000001495b7824 */ /* 0x000fe400078e020b */
[----:B------:R-:W-:Y:S02]  /*2db0*/  IMAD.IADD R88, R71, 0x1, R10 ;  /* 0x0000000147587824 */ /* 0x000fe400078e020a */
[----:B------:R-:W-:-:S02]  /*2dc0*/  IMAD.IADD R87, R69, 0x1, R0 ;  /* 0x0000000145577824 */ /* 0x000fc400078e0200 */
[----:B------:R-:W-:Y:S02]  /*2dd0*/  IMAD.SHL.U32 R82, R17, 0x2, RZ ;  /* 0x0000000211527824 */ /* 0x000fe400078e00ff */
.L_x_193:
[----:B------:R-:W-:Y:S01]  /*2de0*/  IMAD.SHL.U32 R52, R45, 0x20, RZ ;  /* 0x000000202d347824 */ /* 0x000fe200078e00ff */
[----:B------:R-:W-:Y:S04]  /*2df0*/  DEPBAR.LE SB0, 0x0 ;  /* 0x000080000000791a */ /* 0x000fe80000000000 */
[----:B------:R-:W-:Y:S01]  /*2e00*/  IMAD.IADD R2, R219, 0x1, R52 ;  /* 0x00000001db027824 */ /* 0x000fe200078e0234 */
[----:B------:R-:W-:Y:S01]  /*2e10*/  ISETP.NE.AND P1, PT, R109, 0x1, PT ;  /* 0x000000016d00780c */ /* 0x000fe20003f25270 */
[----:B------:R-:W-:Y:S01]  /*2e20*/  IMAD.MOV.U32 R49, RZ, RZ, RZ ;  /* 0x000000ffff317224 */ /* 0x000fe200078e00ff */
[----:B------:R-:W-:Y:S01]  /*2e30*/  WARPSYNC 0xffffffff ;  /* 0xffffffff00007948 */ /* 0x000fe20003800000 */
[----:B------:R-:W-:Y:S01]  /*2e40*/  IMAD.IADD R0, R96, 0x1, R2 ;  /* 0x0000000160007824 */ /* 0x000fe200078e0202 */
[----:B------:R-:W-:Y:S01]  /*2e50*/  ISETP.GE.AND P0, PT, R2, R55, PT ;  /* 0x000000370200720c */ /* 0x000fe20003f06270 */
[----:B------:R-:W-:Y:S01]  /*2e60*/  BSSY B1, `(.L_x_175) ;  /* 0x00002a4000017945 */ /* 0x000fe20003800000 */
[----:B------:R-:W-:Y:S01]  /*2e70*/  ISETP.GE.AND P2, PT, R108, 0x1, PT ;  /* 0x000000016c00780c */ /* 0x000fe20003f46270 */
[----:B-1----:R-:W-:Y:S01]  /*2e80*/  IMAD.MOV.U32 R4, RZ, RZ, R0 ;  /* 0x000000ffff047224 */ /* 0x002fe200078e0000 */
[----:B------:R-:W-:Y:S05]  /*2e90*/  ISETP.GT.OR P0, PT, R219, 0x1f, P0 ;  /* 0x0000001fdb00780c */ /* 0x000fea0000704670 */
[----:B------:R-:W-:Y:S05]  /*2ea0*/  @P1 IMAD.HI.U32 R2, R0, c[0x0][0x2bc], RZ ;  /* 0x0000af0000021a27 */ /* 0x000fea00078e00ff */
[----:B------:R-:W-:Y:S04]  /*2eb0*/  @P1 SHF.R.U32.HI R4, RZ, c[0x0][0x2c0], R2 ;  /* 0x0000b000ff041a19 */ /* 0x000fe80000011602 */
[C---:B------:R-:W-:Y:S04]  /*2ec0*/  @!P0 IADD3 R3, P1, R4.reuse, R72, RZ ;  /* 0x0000004804038210 */ /* 0x040fe80007f3e0ff */
[----:B------:R-:W-:Y:S02]  /*2ed0*/  @!P0 LEA.HI.X.SX32 R5, R4, R91, 0x1, P1 ;  /* 0x0000005b04058211 */ /* 0x000fe400008f0eff */
[C---:B------:R-:W-:Y:S04]  /*2ee0*/  @!P0 LEA R2, P1, R3.reuse, c[0x0][0x2a0], 0x2 ;  /* 0x0000a80003028a11 */ /* 0x040fe800078210ff */
[----:B------:R-:W-:Y:S05]  /*2ef0*/  @!P0 LEA.HI.X R3, R3, c[0x0][0x2a4], R5, 0x2, P1 ;  /* 0x0000a90003038a11 */ /* 0x000fea00008f1405 */
[----:B------:R1:W2:Y:S04]  /*2f00*/  @!P0 LDG.E R49, [R2.64] ;  /* 0x0000000802318981 */ /* 0x0002a8000c1e1900 */
[----:B------:R-:W-:Y:S01]  /*2f10*/  BAR.SYNC.DEFER_BLOCKING 0x0 ;  /* 0x0000000000007b1d */ /* 0x000fe20000010000 */
[----:B-1----:R-:W-:Y:S04]  /*2f20*/  IMAD.MOV R2, RZ, RZ, -R4 ;  /* 0x000000ffff027224 */ /* 0x002fe800078e0a04 */
[----:B------:R-:W-:Y:S04]  /*2f30*/  IMAD R50, R2, c[0x0][0x2b8], R0 ;  /* 0x0000ae0002327a24 */ /* 0x000fe800078e0200 */
[C---:B------:R-:W-:Y:S01]  /*2f40*/  IMAD.WIDE.U32 R2, R50.reuse, c[0x0][0x1e0], RZ ;  /* 0x0000780032027a25 */ /* 0x040fe200078e00ff */
[----:B------:R-:W-:Y:S05]  /*2f50*/  SHF.R.S32.HI R53, RZ, 0x1f, R50 ;  /* 0x0000001fff357819 */ /* 0x000fea0000011432 */
[----:B------:R-:W-:Y:S04]  /*2f60*/  IMAD R0, R53, c[0x0][0x1e0], RZ ;  /* 0x0000780035007a24 */ /* 0x000fe800078e02ff */
[----:B------:R-:W-:Y:S04]  /*2f70*/  IMAD R0, R50, c[0x0][0x1e4], R0 ;  /* 0x0000790032007a24 */ /* 0x000fe800078e0200 */
[----:B------:R-:W-:Y:S01]  /*2f80*/  IMAD.IADD R3, R3, 0x1, R0 ;  /* 0x0000000103037824 */ /* 0x000fe200078e0200 */
[----:B--2---:R-:W-:Y:S03]  /*2f90*/  SHF.R.S32.HI R54, RZ, 0x1f, R49 ;  /* 0x0000001fff367819 */ /* 0x004fe60000011431 */
[C---:B------:R-:W-:Y:S04]  /*2fa0*/  IMAD.WIDE.U32 R2, R49.reuse, c[0x0][0x1f0], R2 ;  /* 0x00007c0031027a25 */ /* 0x040fe800078e0002 */
[----:B------:R-:W-:Y:S01]  /*2fb0*/  IMAD R4, R54, c[0x0][0x1f0], RZ ;  /* 0x00007c0036047a24 */ /* 0x000fe200078e02ff */
[----:B------:R-:W-:Y:S03]  /*2fc0*/  IADD3 R0, P0, R74, R2, RZ ;  /* 0x000000024a007210 */ /* 0x000fe60007f1e0ff */
[----:B------:R-:W-:Y:S05]  /*2fd0*/  IMAD R4, R49, c[0x0][0x1f4], R4 ;  /* 0x00007d0031047a24 */ /* 0x000fea00078e0204 */
[----:B------:R-:W-:Y:S02]  /*2fe0*/  IADD3.X R2, R93, R3, R4, P0, !PT ;  /* 0x000000035d027210 */ /* 0x000fe400007fe404 */
[C---:B------:R-:W-:Y:S04]  /*2ff0*/  LEA R20, P0, R0.reuse, c[0x0][0x1c8], 0x1 ;  /* 0x0000720000147a11 */ /* 0x040fe800078008ff */
[----:B------:R-:W-:Y:S01]  /*3000*/  LEA.HI.X R18, R0, c[0x0][0x1cc], R2, 0x1, P0 ;  /* 0x0000730000127a11 */ /* 0x000fe200000f0c02 */
[----:B----4-:R-:W-:-:S05]  /*3010*/  @!P2 BRA `(.L_x_176) ;  /* 0x000026d00000a947 */ /* 0x010fca0003800000 */
[-C--:B------:R-:W-:Y:S01]  /*3020*/  IMAD R3, R103, R45.reuse, RZ ;  /* 0x0000002d67037224 */ /* 0x080fe200078e02ff */
[----:B------:R-:W-:Y:S01]  /*3030*/  ISETP.NE.AND P0, PT, RZ, UR5, PT ;  /* 0x00000005ff007c0c */ /* 0x000fe2000bf05270 */
[-C--:B------:R-:W-:Y:S01]  /*3040*/  IMAD R2, R102, R45.reuse, RZ ;  /* 0x0000002d66027224 */ /* 0x080fe200078e02ff */
[----:B------:R-:W-:Y:S01]  /*3050*/  SHF.R.S32.HI R0, RZ, 0x1f, R45 ;  /* 0x0000001fff007819 */ /* 0x000fe2000001142d */
[----:B------:R-:W-:Y:S01]  /*3060*/  IMAD.WIDE.U32 R8, R106, R45, RZ ;  /* 0x0000002d6a087225 */ /* 0x000fe200078e00ff */
[----:B------:R-:W-:Y:S03]  /*3070*/  IADD3 R4, -R52, R55, RZ ;  /* 0x0000003734047210 */ /* 0x000fe60007ffe1ff */
[----:B------:R-:W-:Y:S01]  /*3080*/  IMAD R3, R0, R106, R3 ;  /* 0x0000006a00037224 */ /* 0x000fe200078e0203 */
[----:B------:R-:W-:Y:S01]  /*3090*/  IMNMX R51, R4, 0x20, PT ;  /* 0x0000002004337817 */ /* 0x000fe20003800200 */
[----:B------:R-:W-:Y:S02]  /*30a0*/  IMAD R2, R0, R105, R2 ;  /* 0x0000006900027224 */ /* 0x000fe400078e0202 */
[----:B------:R-:W-:Y:S01]  /*30b0*/  IMAD.WIDE.U32 R10, R105, R45, RZ ;  /* 0x0000002d690a7225 */ /* 0x000fe200078e00ff */
[----:B------:R-:W-:Y:S04]  /*30c0*/  IADD3 R19, R9, R3, RZ ;  /* 0x0000000309137210 */ /* 0x000fe80007ffe0ff */
[----:B------:R-:W-:Y:S01]  /*30d0*/  IADD3 R21, R11, R2, RZ ;  /* 0x000000020b157210 */ /* 0x000fe20007ffe0ff */
[----:B------:R-:W-:-:S05]  /*30e0*/  @!P0 BRA `(.L_x_177) ;  /* 0x000012e000008947 */ /* 0x000fca0003800000 */
[----:B------:R-:W-:Y:S01]  /*30f0*/  ISETP.GE.AND P1, PT, R208, R51, PT ;  /* 0x00000033d000720c */ /* 0x000fe20003f26270 */
[----:B------:R-:W-:Y:S01]  /*3100*/  BSSY B0, `(.L_x_178) ;  /* 0x000002a000007945 */ /* 0x000fe20003800000 */
[----:B------:R-:W-:Y:S01]  /*3110*/  CS2R R30, SRZ ;  /* 0x00000000001e7805 */ /* 0x000fe2000001ff00 */
[----:B------:R-:W-:Y:S01]  /*3120*/  CS2R R28, SRZ ;  /* 0x00000000001c7805 */ /* 0x000fe2000001ff00 */
[----:B------:R-:W-:Y:S01]  /*3130*/  CS2R R26, SRZ ;  /* 0x00000000001a7805 */ /* 0x000fe2000001ff00 */
[----:B------:R-:W-:Y:S01]  /*3140*/  CS2R R24, SRZ ;  /* 0x0000000000187805 */ /* 0x000fe2000001ff00 */
[----:B------:R-:W-:Y:S01]  /*3150*/  CS2R R16, SRZ ;  /* 0x0000000000107805 */ /* 0x000fe2000001ff00 */
[----:B------:R-:W-:Y:S01]  /*3160*/  CS2R R12, SRZ ;  /* 0x00000000000c7805 */ /* 0x000fe2000001ff00 */
[----:B------:R-:W-:Y:S01]  /*3170*/  CS2R R6, SRZ ;  /* 0x0000000000067805 */ /* 0x000fe2000001ff00 */
[----:B------:R-:W-:Y:S04]  /*3180*/  CS2R R2, SRZ ;  /* 0x0000000000027805 */ /* 0x000fe8000001ff00 */
[----:B------:R-:W-:-:S05]  /*3190*/  @P1 BRA `(.L_x_179) ;  /* 0x0000020000001947 */ /* 0x000fca0003800000 */
[----:B------:R-:W-:Y:S01]  /*31a0*/  IADD3 R0, P0, R64, R8, RZ ;  /* 0x0000000840007210 */ /* 0x000fe20007f1e0ff */
[----:B------:R-:W-:Y:S01]  /*31b0*/  CS2R R24, SRZ ;  /* 0x0000000000187805 */ /* 0x000fe2000001ff00 */
[----:B------:R-:W-:Y:S01]  /*31c0*/  CS2R R26, SRZ ;  /* 0x00000000001a7805 */ /* 0x000fe2000001ff00 */
[----:B------:R-:W-:Y:S01]  /*31d0*/  CS2R R6, SRZ ;  /* 0x0000000000067805 */ /* 0x000fe2000001ff00 */
[----:B------:R-:W-:Y:S01]  /*31e0*/  CS2R R28, SRZ ;  /* 0x00000000001c7805 */ /* 0x000fe2000001ff00 */
[----:B------:R-:W-:Y:S01]  /*31f0*/  IMAD.X R3, R19, 0x1, R83, P0 ;  /* 0x0000000113037824 */ /* 0x000fe200000e0653 */
[----:B------:R-:W-:Y:S01]  /*3200*/  IADD3 R2, P0, R66, R10, RZ ;  /* 0x0000000a42027210 */ /* 0x000fe20007f1e0ff */
[----:B------:R-:W-:Y:S01]  /*3210*/  CS2R R12, SRZ ;  /* 0x00000000000c7805 */ /* 0x000fe2000001ff00 */
[----:B------:R-:W-:Y:S01]  /*3220*/  CS2R R30, SRZ ;  /* 0x00000000001e7805 */ /* 0x000fe2000001ff00 */
[----:B------:R-:W-:Y:S02]  /*3230*/  CS2R R16, SRZ ;  /* 0x0000000000107805 */ /* 0x000fe4000001ff00 */
[----:B------:R-:W-:Y:S01]  /*3240*/  IMAD.X R5, R21, 0x1, R86, P0 ;  /* 0x0000000115057824 */ /* 0x000fe200000e0656 */
[C---:B------:R-:W-:Y:S04]  /*3250*/  LEA R8, P0, R0.reuse, c[0x0][0x270], 0x1 ;  /* 0x00009c0000087a11 */ /* 0x040fe800078008ff */
[----:B------:R-:W-:Y:S02]  /*3260*/  LEA.HI.X R9, R0, c[0x0][0x274], R3, 0x1, P0 ;  /* 0x00009d0000097a11 */ /* 0x000fe400000f0c03 */
[C---:B------:R-:W-:Y:S04]  /*3270*/  LEA R4, P0, R2.reuse, c[0x0][0x288], 0x1 ;  /* 0x0000a20002047a11 */ /* 0x040fe800078008ff */
[----:B------:R-:W-:Y:S02]  /*3280*/  LEA.HI.X R5, R2, c[0x0][0x28c], R5, 0x1, P0 ;  /* 0x0000a30002057a11 */ /* 0x000fe400000f0c05 */
[----:B------:R-:W-:Y:S01]  /*3290*/  ISETP.GE.AND P0, PT, R140, c[0x0][0x27c], PT ;  /* 0x00009f008c007a0c */ /* 0x000fe20003f06270 */
[----:B------:R-:W-:Y:S11]  /*32a0*/  CS2R R2, SRZ ;  /* 0x0000000000027805 */ /* 0x000ff6000001ff00 */
[----:B------:R-:W-:Y:S01]  /*32b0*/  @!UPT UIADD3 URZ, URZ, URZ, URZ ;  /* 0x0000003f3f3ff290 */ /* 0x000fe2000fffe03f */
[----:B------:R1:W5:Y:S04]  /*32c0*/  @!P0 LDG.E.64 R24, [R8.64] ;  /* 0x0000000808188981 */ /* 0x000368000c1e1b00 */
[----:B------:R1:W5:Y:S01]  /*32d0*/  @!P0 LDG.E.64 R2, [R4.64] ;  /* 0x0000000804028981 */ /* 0x000362000c1e1b00 */
[----:B------:R-:W-:Y:S11]  /*32e0*/  ISETP.GE.AND P0, PT, R143, c[0x0][0x27c], PT ;  /* 0x00009f008f007a0c */ /* 0x000ff60003f06270 */
[----:B------:R-:W-:Y:S02]  /*32f0*/  @!UPT UIADD3 URZ, URZ, URZ, URZ ;  /* 0x0000003f3f3ff290 */ /* 0x000fe4000fffe03f */
[----:B------:R1:W5:Y:S04]  /*3300*/  @!P0 LDG.E.64 R26, [R8.64+0x40] ;  /* 0x00004008081a8981 */ /* 0x000368000c1e1b00 */
[----:B------:R1:W5:Y:S01]  /*3310*/  @!P0 LDG.E.64 R6, [R4.64+0x40] ;  /* 0x0000400804068981 */ /* 0x000362000c1e1b00 */
[----:B------:R-:W-:Y:S11]  /*3320*/  ISETP.GE.AND P0, PT, R139, c[0x0][0x27c], PT ;  /* 0x00009f008b007a0c */ /* 0x000ff60003f06270 */
[----:B------:R-:W-:Y:S02]  /*3330*/  @!UPT UIADD3 URZ, URZ, URZ, URZ ;  /* 0x0000003f3f3ff290 */ /* 0x000fe4000fffe03f */
[----:B------:R1:W5:Y:S04]  /*3340*/  @!P0 LDG.E.64 R28, [R8.64+0x80] ;  /* 0x00008008081c8981 */ /* 0x000368000c1e1b00 */
[----:B------:R1:W5:Y:S01]  /*3350*/  @!P0 LDG.E.64 R12, [R4.64+0x80] ;  /* 0x00008008040c8981 */ /* 0x000362000c1e1b00 */
[----:B------:R-:W-:Y:S11]  /*3360*/  ISETP.GE.AND P0, PT, R142, c[0x0][0x27c], PT ;  /* 0x00009f008e007a0c */ /* 0x000ff60003f06270 */
[----:B------:R-:W-:Y:S02]  /*3370*/  @!UPT UIADD3 URZ, URZ, URZ, URZ ;  /* 0x0000003f3f3ff290 */ /* 0x000fe4000fffe03f */
[----:B------:R1:W5:Y:S04]  /*3380*/  @!P0 LDG.E.64 R30, [R8.64+0xc0] ;  /* 0x0000c008081e8981 */ /* 0x000368000c1e1b00 */
[----:B------:R1:W5:Y:S02]  /*3390*/  @!P0 LDG.E.64 R16, [R4.64+0xc0] ;  /* 0x0000c00804108981 */ /* 0x000364000c1e1b00 */
.L_x_179:
[----:B------:R-:W-:Y:S05]  /*33a0*/  BSYNC B0 ;  /* 0x0000000000007941 */ /* 0x000fea0003800000 */
.L_x_178:
[----:B------:R2:W3:Y:S04]  /*33b0*/  SHFL.IDX PT, R40, R18, RZ, 0x181f ;  /* 0x00181fff12287589 */ /* 0x0004e800000e0000 */
[----:B------:R2:W4:Y:S01]  /*33c0*/  SHFL.IDX PT, R39, R20, RZ, 0x181f ;  /* 0x00181fff14277589 */ /* 0x00052200000e0000 */
[----:B------:R-:W-:-:S05]  /*33d0*/  @P1 BRA `(.L_x_180) ;  /* 0x000024c000001947 */ /* 0x000fca0003800000 */
[----:B------:R-:W-:Y:S01]  /*33e0*/  ISETP.GE.AND P0, PT, R134, c[0x0][0x1d4], PT ;  /* 0x0000750086007a0c */ /* 0x000fe20003f06270 */
[----:B-1---5:R-:W-:Y:S01]  /*33f0*/  IMAD.MOV.U32 R8, RZ, RZ, R30 ;  /* 0x000000ffff087224 */ /* 0x022fe200078e001e */
[----:B------:R-:W-:Y:S01]  /*3400*/  MOV R0, R29 ;  /* 0x0000001d00007202 */ /* 0x000fe20000000f00 */
[----:B------:R-:W-:Y:S01]  /*3410*/  IMAD.MOV.U32 R5, RZ, RZ, R31 ;  /* 0x000000ffff057224 */ /* 0x000fe200078e001f */
[----:B------:R-:W-:Y:S01]  /*3420*/  BSSY B0, `(.L_x_181) ;  /* 0x000004a000007945 */ /* 0x000fe20003800000 */
[----:B------:R-:W-:Y:S03]  /*3430*/  IMAD.MOV.U32 R4, RZ, RZ, R28 ;  /* 0x000000ffff047224 */ /* 0x000fe600078e001c */
[----:B------:R-:W-:Y:S01]  /*3440*/  PRMT R34, R8, 0x5410, R5 ;  /* 0x0000541008227816 */ /* 0x000fe20000000005 */
[----:B------:R-:W-:Y:S01]  /*3450*/  IMAD.MOV.U32 R8, RZ, RZ, R26 ;  /* 0x000000ffff087224 */ /* 0x000fe200078e001a */
[----:B------:R-:W-:Y:S01]  /*3460*/  PRMT R33, R4, 0x5410, R0 ;  /* 0x0000541004217816 */ /* 0x000fe20000000000 */
[----:B------:R-:W-:Y:S01]  /*3470*/  IMAD.MOV.U32 R5, RZ, RZ, R27 ;  /* 0x000000ffff057224 */ /* 0x000fe200078e001b */
[----:B------:R-:W-:Y:S01]  /*3480*/  MOV R4, R16 ;  /* 0x0000001000047202 */ /* 0x000fe20000000f00 */
[----:B------:R-:W-:Y:S03]  /*3490*/  IMAD.MOV.U32 R0, RZ, RZ, R17 ;  /* 0x000000ffff007224 */ /* 0x000fe600078e0011 */
[----:B------:R-:W-:Y:S01]  /*34a0*/  PRMT R32, R8, 0x5410, R5 ;  /* 0x0000541008207816 */ /* 0x000fe20000000005 */
[----:B------:R-:W-:Y:S01]  /*34b0*/  IMAD.MOV.U32 R8, RZ, RZ, R12 ;  /* 0x000000ffff087224 */ /* 0x000fe200078e000c */
[----:B------:R-:W-:Y:S01]  /*34c0*/  PRMT R21, R4, 0x5410, R0 ;  /* 0x0000541004157816 */ /* 0x000fe20000000000 */
[----:B------:R-:W-:Y:S01]  /*34d0*/  IMAD.MOV.U32 R4, RZ, RZ, R6 ;  /* 0x000000ffff047224 */ /* 0x000fe200078e0006 */
[----:B------:R-:W-:Y:S02]  /*34e0*/  MOV R5, R13 ;  /* 0x0000000d00057202 */ /* 0x000fe40000000f00 */
[----:B------:R-:W-:Y:S02]  /*34f0*/  MOV R0, R7 ;  /* 0x0000000700007202 */ /* 0x000fe40000000f00 */
[----:B--2---:R-:W-:Y:S02]  /*3500*/  PRMT R20, R8, 0x5410, R5 ;  /* 0x0000541008147816 */ /* 0x004fe40000000005 */
[----:B------:R-:W-:Y:S01]  /*3510*/  PRMT R19, R4, 0x5410, R0 ;  /* 0x0000541004137816 */ /* 0x000fe20000000000 */
[----:B------:R-:W-:-:S05]  /*3520*/  @P0 BRA `(.L_x_182) ;  /* 0x0000039000000947 */ /* 0x000fca0003800000 */
[C---:B----4-:R-:W-:Y:S01]  /*3530*/  LEA R36, P0, R134.reuse, R39, 0x1 ;  /* 0x0000002786247211 */ /* 0x050fe200078008ff */
[----:B------:R-:W1:Y:S01]  /*3540*/  LDS.128 R8, [R198+0xc080] ;  /* 0x00c08000c6087984 */ /* 0x000e620000000c00 */
[----:B------:R-:W-:Y:S01]  /*3550*/  MOV R4, R2 ;  /* 0x0000000200047202 */ /* 0x000fe20000000f00 */
[----:B------:R-:W-:Y:S01]  /*3560*/  IMAD.MOV.U32 R15, RZ, RZ, R3 ;  /* 0x000000ffff0f7224 */ /* 0x000fe200078e0003 */
[----:B---3--:R-:W-:Y:S02]  /*3570*/  LEA.HI.X R37, R134, R40, R135, 0x1, P0 ;  /* 0x0000002886257211 */ /* 0x008fe400000f0c87 */
[----:B------:R-:W-:Y:S02]  /*3580*/  ISETP.GE.AND P0, PT, R140, c[0x0][0x27c], PT ;  /* 0x00009f008c007a0c */ /* 0x000fe40003f06270 */
[----:B------:R-:W-:Y:S11]  /*3590*/  MOV R5, R24 ;  /* 0x0000001800057202 */ /* 0x000ff60000000f00 */
[----:B------:R-:W-:Y:S01]  /*35a0*/  @!P0 HADD2.F32 R4, -RZ, R4.H0_H0 ;  /* 0x20000004ff048230 */ /* 0x000fe20000004100 */
[----:B------:R-:W-:Y:S01]  /*35b0*/  @!P0 SHF.R.U64 R14, R2, 0x10, R3 ;  /* 0x00000010020e8819 */ /* 0x000fe20000001203 */
[----:B------:R-:W-:Y:S01]  /*35c0*/  @!P0 HADD2.F32 R23, -RZ, R5.H0_H0 ;  /* 0x20000005ff178230 */ /* 0x000fe20000004100 */
[----:B------:R-:W-:Y:S01]  /*35d0*/  @!P0 SHF.R.U64 R24, R24, 0x10, R25 ;  /* 0x0000001018188819 */ /* 0x000fe20000001219 */
[----:B------:R-:W-:Y:S01]  /*35e0*/  @!P0 HADD2.F32 R15, -RZ, R15.H0_H0 ;  /* 0x2000000fff0f8230 */ /* 0x000fe20000004100 */
[----:B------:R-:W-:Y:S02]  /*35f0*/  @!P0 SHF.R.U32.HI R18, RZ, 0x10, R3 ;  /* 0x00000010ff128819 */ /* 0x000fe40000011603 */
[----:B-1----:R-:W-:Y:S02]  /*3600*/  @!P0 MOV R0, R8 ;  /* 0x0000000800008202 */ /* 0x002fe40000000f00 */
[----:B------:R-:W-:Y:S03]  /*3610*/  @!P0 MOV R2, R9 ;  /* 0x0000000900028202 */ /* 0x000fe60000000f00 */
[--C-:B------:R-:W-:Y:S02]  /*3620*/  @!P0 HADD2.F32 R22, -RZ, R0.reuse.H1_H1 ;  /* 0x30000000ff168230 */ /* 0x100fe40000004100 */
[----:B------:R-:W-:Y:S02]  /*3630*/  @!P0 HADD2.F32 R5, -RZ, R0.H0_H0 ;  /* 0x20000000ff058230 */ /* 0x000fe40000004100 */
[----:B------:R-:W-:Y:S01]  /*3640*/  @!P0 HADD2.F32 R3, -RZ, R2.H0_H0 ;  /* 0x20000002ff038230 */ /* 0x000fe20000004100 */
[CC--:B------:R-:W-:Y:S02]  /*3650*/  @!P0 FMUL.FTZ R35, R22.reuse, R4.reuse ;  /* 0x0000000416238220 */ /* 0x0c0fe40000410000 */
[C---:B------:R-:W-:Y:S01]  /*3660*/  @!P0 FMUL.FTZ R0, R5.reuse, R4 ;  /* 0x0000000405008220 */ /* 0x040fe20000410000 */
[----:B------:R-:W-:Y:S01]  /*3670*/  @!P0 HADD2.F32 R4, -RZ, R14.H0_H0 ;  /* 0x2000000eff048230 */ /* 0x000fe20000004100 */
[-C--:B------:R-:W-:Y:S01]  /*3680*/  @!P0 FFMA.FTZ R35, R5, R23.reuse, -R35 ;  /* 0x0000001705238223 */ /* 0x080fe20000010823 */
[----:B------:R-:W-:Y:S01]  /*3690*/  @!P0 HADD2.F32 R5, -RZ, R2.H1_H1 ;  /* 0x30000002ff058230 */ /* 0x000fe20000004100 */
[----:B------:R-:W-:Y:S01]  /*36a0*/  @!P0 FFMA.FTZ R0, R22, R23, R0 ;  /* 0x0000001716008223 */ /* 0x000fe20000010000 */
[----:B------:R-:W-:Y:S01]  /*36b0*/  @!P0 HADD2.F32 R14, -RZ, R24.H0_H0 ;  /* 0x20000018ff0e8230 */ /* 0x000fe20000004100 */
[-C--:B------:R-:W-:Y:S01]  /*36c0*/  @!P0 FMUL.FTZ R2, R3, R4.reuse ;  /* 0x0000000403028220 */ /* 0x080fe20000410000 */
[----:B------:R-:W-:Y:S01]  /*36d0*/  MOV R23, R25 ;  /* 0x0000001900177202 */ /* 0x000fe20000000f00 */
[----:B------:R-:W-:Y:S01]  /*36e0*/  @!P0 FMUL.FTZ R22, R5, R4 ;  /* 0x0000000405168220 */ /* 0x000fe20000410000 */
[----:B------:R-:W-:Y:S01]  /*36f0*/  @!P0 SHF.R.U32.HI R24, RZ, 0x10, R25 ;  /* 0x00000010ff188819 */ /* 0x000fe20000011619 */
[----:B------:R-:W-:Y:S02]  /*3700*/  @!P0 IMAD.MOV.U32 R4, RZ, RZ, R10 ;  /* 0x000000ffff048224 */ /* 0x000fe400078e000a */
[-C--:B------:R-:W-:Y:S01]  /*3710*/  @!P0 FFMA.FTZ R38, R3, R14.reuse, -R22 ;  /* 0x0000000e03268223 */ /* 0x080fe20000010816 */
[----:B------:R-:W-:Y:S01]  /*3720*/  @!P0 MOV R3, R11 ;  /* 0x0000000b00038202 */ /* 0x000fe20000000f00 */
[----:B------:R-:W-:Y:S01]  /*3730*/  @!P0 FFMA.FTZ R2, R5, R14, R2 ;  /* 0x0000000e05028223 */ /* 0x000fe20000010002 */
[--C-:B------:R-:W-:Y:S02]  /*3740*/  @!P0 HADD2.F32 R22, -RZ, R4.reuse.H1_H1 ;  /* 0x30000004ff168230 */ /* 0x100fe40000004100 */
[----:B------:R-:W-:Y:S02]  /*3750*/  @!P0 HADD2.F32 R4, -RZ, R4.H0_H0 ;  /* 0x20000004ff048230 */ /* 0x000fe40000004100 */
[----:B------:R-:W-:Y:S01]  /*3760*/  @!P0 HADD2.F32 R5, -RZ, R3.H0_H0 ;  /* 0x20000003ff058230 */ /* 0x000fe20000004100 */
[-C--:B------:R-:W-:Y:S01]  /*3770*/  @!P0 FMUL.FTZ R25, R22, R15.reuse ;  /* 0x0000000f16198220 */ /* 0x080fe20000410000 */
[----:B------:R-:W-:Y:S01]  /*3780*/  @!P0 HADD2.F32 R23, -RZ, R23.H0_H0 ;  /* 0x20000017ff178230 */ /* 0x000fe20000004100 */
[----:B------:R-:W-:Y:S01]  /*3790*/  @!P0 F2FP.PACK_AB R2, R2, R38 ;  /* 0x000000260202823e */ /* 0x000fe200000000ff */
[----:B------:R-:W-:Y:S02]  /*37a0*/  @!P0 HADD2.F32 R14, -RZ, R18.H0_H0 ;  /* 0x20000012ff0e8230 */ /* 0x000fe40000004100 */
[----:B------:R-:W-:Y:S01]  /*37b0*/  @!P0 HADD2.F32 R18, -RZ, R3.H1_H1 ;  /* 0x30000003ff128230 */ /* 0x000fe20000004100 */
[C---:B------:R-:W-:Y:S01]  /*37c0*/  @!P0 FMUL.FTZ R3, R4.reuse, R15 ;  /* 0x0000000f04038220 */ /* 0x040fe20000410000 */
[----:B------:R-:W-:Y:S01]  /*37d0*/  @!P0 HADD2.F32 R15, -RZ, R24.H0_H0 ;  /* 0x20000018ff0f8230 */ /* 0x000fe20000004100 */
[-C--:B------:R-:W-:Y:S02]  /*37e0*/  @!P0 FFMA.FTZ R25, R4, R23.reuse, -R25 ;  /* 0x0000001704198223 */ /* 0x080fe40000010819 */
[CC--:B------:R-:W-:Y:S02]  /*37f0*/  @!P0 FMUL.FTZ R4, R5.reuse, R14.reuse ;  /* 0x0000000e05048220 */ /* 0x0c0fe40000410000 */
[----:B------:R-:W-:Y:S02]  /*3800*/  @!P0 FMUL.FTZ R24, R18, R14 ;  /* 0x0000000e12188220 */ /* 0x000fe40000410000 */
[----:B------:R-:W-:Y:S02]  /*3810*/  @!P0 FFMA.FTZ R3, R22, R23, R3 ;  /* 0x0000001716038223 */ /* 0x000fe40000010003 */
[----:B------:R-:W-:Y:S01]  /*3820*/  @!P0 FFMA.FTZ R24, R5, R15, -R24 ;  /* 0x0000000f05188223 */ /* 0x000fe20000010818 */
[----:B------:R-:W-:Y:S01]  /*3830*/  @!P0 F2FP.PACK_AB R5, R0, R35 ;  /* 0x000000230005823e */ /* 0x000fe200000000ff */
[----:B------:R-:W-:Y:S01]  /*3840*/  @!P0 FFMA.FTZ R4, R18, R15, R4 ;  /* 0x0000000f12048223 */ /* 0x000fe20000010004 */
[----:B------:R-:W-:Y:S01]  /*3850*/  @!P0 F2FP.PACK_AB R3, R3, R25 ;  /* 0x000000190303823e */ /* 0x000fe200000000ff */
[----:B------:R-:W-:Y:S01]  /*3860*/  @!P0 IMAD.MOV.U32 R9, RZ, RZ, R2 ;  /* 0x000000ffff098224 */ /* 0x000fe200078e0002 */
[----:B------:R-:W-:Y:S02]  /*3870*/  @!P0 MOV R8, R5 ;  /* 0x0000000500088202 */ /* 0x000fe40000000f00 */
[----:B------:R-:W-:Y:S02]  /*3880*/  @!P0 F2FP.PACK_AB R0, R4, R24 ;  /* 0x000000180400823e */ /* 0x000fe400000000ff */
[----:B------:R-:W-:Y:S02]  /*3890*/  @!P0 MOV R10, R3 ;  /* 0x00000003000a8202 */ /* 0x000fe40000000f00 */
[----:B------:R-:W-:Y:S05]  /*38a0*/  @!P0 MOV R11, R0 ;  /* 0x00000000000b8202 */ /* 0x000fea0000000f00 */
[----:B------:R1:W-:Y:S02]  /*38b0*/  ST.E.128 [R36.64], R8 ;  /* 0x0000000824007985 */ /* 0x0003e4000c101d08 */
.L_x_182:
[----:B------:R-:W-:Y:S05]  /*38c0*/  BSYNC B0 ;  /* 0x0000000000007941 */ /* 0x000fea0003800000 */
.L_x_181:
[----:B------:R-:W-:Y:S01]  /*38d0*/  ISETP.GE.AND P0, PT, R136, c[0x0][0x1d4], PT ;  /* 0x0000750088007a0c */ /* 0x000fe20003f06270 */
[----:B------:R-:W-:Y:S01]  /*38e0*/  @!UPT UIADD3 URZ, URZ, URZ, URZ ;  /* 0x0000003f3f3ff290 */ /* 0x000fe2000fffe03f */
[----:B------:R-:W-:Y:S11]  /*38f0*/  BSSY B0, `(.L_x_183) ;  /* 0x0000038000007945 */ /* 0x000ff60003800000 */
[----:B------:R-:W-:-:S05]  /*3900*/  @P0 BRA `(.L_x_184) ;  /* 0x0000036000000947 */ /* 0x000fca0003800000 */
[C---:B----4-:R-:W-:Y:S01]  /*3910*/  LEA R24, P0, R205.reuse, R39, 0x1 ;  /* 0x00000027cd187211 */ /* 0x050fe200078008ff */
[----:B-1----:R-:W1:Y:S03]  /*3920*/  LDS.128 R8, [R198+0xd080] ;  /* 0x00d08000c6087984 */ /* 0x002e660000000c00 */
[----:B---3--:R-:W-:Y:S02]  /*3930*/  LEA.HI.X R25, R205, R40, R209, 0x1, P0 ;  /* 0x00000028cd197211 */ /* 0x008fe400000f0cd1 */
[----:B------:R-:W-:Y:S11]  /*3940*/  ISETP.GE.AND P0, PT, R143, c[0x0][0x27c], PT ;  /* 0x00009f008f007a0c */ /* 0x000ff60003f06270 */
[----:B------:R-:W-:Y:S02]  /*3950*/  @!UPT UIADD3 URZ, URZ, URZ, URZ ;  /* 0x0000003f3f3ff290 */ /* 0x000fe4000fffe03f */
[----:B------:R-:W-:Y:S01]  /*3960*/  @!P0 HADD2.F32 R0, -RZ, R19.H0_H0 ;  /* 0x20000013ff008230 */ /* 0x000fe20000004100 */
[----:B------:R-:W-:Y:S01]  /*3970*/  @!P0 SHF.R.U64 R4, R6, 0x10, R7 ;  /* 0x0000001006048819 */ /* 0x000fe20000001207 */
[----:B------:R-:W-:Y:S01]  /*3980*/  @!P0 HADD2.F32 R6, -RZ, R32.H0_H0 ;  /* 0x20000020ff068230 */ /* 0x000fe20000004100 */
[----:B------:R-:W-:Y:S02]  /*3990*/  @!P0 SHF.R.U64 R15, R26, 0x10, R27 ;  /* 0x000000101a0f8819 */ /* 0x000fe4000000121b */
[----:B------:R-:W-:Y:S01]  /*39a0*/  @!P0 SHF.R.U32.HI R7, RZ, 0x10, R7 ;  /* 0x00000010ff078819 */ /* 0x000fe20000011607 */
[----:B------:R-:W-:Y:S01]  /*39b0*/  @!P0 HADD2.F32 R4, -RZ, R4.H0_H0 ;  /* 0x20000004ff048230 */ /* 0x000fe20000004100 */
[----:B------:R-:W-:Y:S01]  /*39c0*/  @!P0 SHF.R.U32.HI R23, RZ, 0x10, R27 ;  /* 0x00000010ff178819 */ /* 0x000fe2000001161b */
[----:B------:R-:W-:Y:S02]  /*39d0*/  @!P0 HADD2.F32 R15, -RZ, R15.H0_H0 ;  /* 0x2000000fff0f8230 */ /* 0x000fe40000004100 */
[----:B------:R-:W-:Y:S02]  /*39e0*/  @!P0 HADD2.F32 R7, -RZ, R7.H0_H0 ;  /* 0x20000007ff078230 */ /* 0x000fe40000004100 */
[----:B------:R-:W-:Y:S01]  /*39f0*/  @!P0 HADD2.F32 R23, -RZ, R23.H0_H0 ;  /* 0x20000017ff178230 */ /* 0x000fe20000004100 */
[----:B-1----:R-:W-:Y:S02]  /*3a00*/  @!P0 MOV R2, R8 ;  /* 0x0000000800028202 */ /* 0x002fe40000000f00 */
[----:B------:R-:W-:Y:S03]  /*3a10*/  @!P0 MOV R3, R9 ;  /* 0x0000000900038202 */ /* 0x000fe60000000f00 */
[--C-:B------:R-:W-:Y:S02]  /*3a20*/  @!P0 HADD2.F32 R5, -RZ, R2.reuse.H1_H1 ;  /* 0x30000002ff058230 */ /* 0x100fe40000004100 */
[----:B------:R-:W-:Y:S02]  /*3a30*/  @!P0 HADD2.F32 R2, -RZ, R2.H0_H0 ;  /* 0x20000002ff028230 */ /* 0x000fe40000004100 */
[--C-:B------:R-:W-:Y:S01]  /*3a40*/  @!P0 HADD2.F32 R14, -RZ, R3.reuse.H1_H1 ;  /* 0x30000003ff0e8230 */ /* 0x100fe20000004100 */
[CC--:B------:R-:W-:Y:S01]  /*3a50*/  @!P0 FMUL.FTZ R18, R5.reuse, R0.reuse ;  /* 0x0000000005128220 */ /* 0x0c0fe20000410000 */
[----:B------:R-:W-:Y:S01]  /*3a60*/  @!P0 HADD2.F32 R3, -RZ, R3.H0_H0 ;  /* 0x20000003ff038230 */ /* 0x000fe20000004100 */
[C---:B------:R-:W-:Y:S02]  /*3a70*/  @!P0 FMUL.FTZ R0, R2.reuse, R0 ;  /* 0x0000000002008220 */ /* 0x040fe40000410000 */
[-C--:B------:R-:W-:Y:S02]  /*3a80*/  @!P0 FFMA.FTZ R35, R2, R6.reuse, -R18 ;  /* 0x0000000602238223 */ /* 0x080fe40000010812 */
[----:B------:R-:W-:Y:S01]  /*3a90*/  @!P0 FFMA.FTZ R0, R5, R6, R0 ;  /* 0x0000000605008223 */ /* 0x000fe20000010000 */
[----:B------:R-:W-:Y:S01]  /*3aa0*/  @!P0 MOV R5, R10 ;  /* 0x0000000a00058202 */ /* 0x000fe20000000f00 */
[CC--:B------:R-:W-:Y:S02]  /*3ab0*/  @!P0 FMUL.FTZ R18, R14.reuse, R4.reuse ;  /* 0x000000040e128220 */ /* 0x0c0fe40000410000 */
[C---:B------:R-:W-:Y:S01]  /*3ac0*/  @!P0 FMUL.FTZ R2, R3.reuse, R4 ;  /* 0x0000000403028220 */ /* 0x040fe20000410000 */
[----:B------:R-:W-:Y:S01]  /*3ad0*/  @!P0 MOV R4, R11 ;  /* 0x0000000b00048202 */ /* 0x000fe20000000f00 */
[-C--:B------:R-:W-:Y:S01]  /*3ae0*/  @!P0 FFMA.FTZ R27, R3, R15.reuse, -R18 ;  /* 0x0000000f031b8223 */ /* 0x080fe20000010812 */
[----:B------:R-:W-:Y:S01]  /*3af0*/  @!P0 HADD2.F32 R18, -RZ, R5.H1_H1 ;  /* 0x30000005ff128230 */ /* 0x000fe20000004100 */
[----:B------:R-:W-:Y:S01]  /*3b00*/  @!P0 FFMA.FTZ R2, R14, R15, R2 ;  /* 0x0000000f0e028223 */ /* 0x000fe20000010002 */
[----:B------:R-:W-:Y:S02]  /*3b10*/  @!P0 HADD2.F32 R3, -RZ, R19.H1_H1 ;  /* 0x30000013ff038230 */ /* 0x000fe40000004100 */
[----:B------:R-:W-:Y:S02]  /*3b20*/  @!P0 HADD2.F32 R6, -RZ, R5.H0_H0 ;  /* 0x20000005ff068230 */ /* 0x000fe40000004100 */
[----:B------:R-:W-:Y:S01]  /*3b30*/  @!P0 F2FP.PACK_AB R2, R2, R27 ;  /* 0x0000001b0202823e */ /* 0x000fe200000000ff */
[----:B------:R-:W-:Y:S02]  /*3b40*/  @!P0 HADD2.F32 R5, -RZ, R4.H0_H0 ;  /* 0x20000004ff058230 */ /* 0x000fe40000004100 */
[----:B------:R-:W-:Y:S01]  /*3b50*/  @!P0 HADD2.F32 R19, -RZ, R32.H1_H1 ;  /* 0x30000020ff138230 */ /* 0x000fe20000004100 */
[----:B------:R-:W-:Y:S01]  /*3b60*/  @!P0 MOV R9, R2 ;  /* 0x0000000200098202 */ /* 0x000fe20000000f00 */
[----:B------:R-:W-:Y:S01]  /*3b70*/  @!P0 HADD2.F32 R22, -RZ, R4.H1_H1 ;  /* 0x30000004ff168230 */ /* 0x000fe20000004100 */
[-C--:B------:R-:W-:Y:S02]  /*3b80*/  @!P0 FMUL.FTZ R4, R18, R3.reuse ;  /* 0x0000000312048220 */ /* 0x080fe40000410000 */
[C---:B------:R-:W-:Y:S02]  /*3b90*/  @!P0 FMUL.FTZ R3, R6.reuse, R3 ;  /* 0x0000000306038220 */ /* 0x040fe40000410000 */
[----:B------:R-:W-:Y:S02]  /*3ba0*/  @!P0 FFMA.FTZ R6, R6, R19, -R4 ;  /* 0x0000001306068223 */ /* 0x000fe40000010804 */
[CC--:B------:R-:W-:Y:S02]  /*3bb0*/  @!P0 FMUL.FTZ R4, R5.reuse, R7.reuse ;  /* 0x0000000705048220 */ /* 0x0c0fe40000410000 */
[----:B------:R-:W-:Y:S02]  /*3bc0*/  @!P0 FMUL.FTZ R26, R22, R7 ;  /* 0x00000007161a8220 */ /* 0x000fe40000410000 */
[----:B------:R-:W-:Y:S02]  /*3bd0*/  @!P0 FFMA.FTZ R3, R18, R19, R3 ;  /* 0x0000001312038223 */ /* 0x000fe40000010003 */
[----:B------:R-:W-:Y:S01]  /*3be0*/  @!P0 FFMA.FTZ R26, R5, R23, -R26 ;  /* 0x00000017051a8223 */ /* 0x000fe2000001081a */
[----:B------:R-:W-:Y:S01]  /*3bf0*/  @!P0 F2FP.PACK_AB R5, R0, R35 ;  /* 0x000000230005823e */ /* 0x000fe200000000ff */
[----:B------:R-:W-:Y:S01]  /*3c00*/  @!P0 FFMA.FTZ R4, R22, R23, R4 ;  /* 0x0000001716048223 */ /* 0x000fe20000010004 */
[----:B------:R-:W-:Y:S02]  /*3c10*/  @!P0 F2FP.PACK_AB R3, R3, R6 ;  /* 0x000000060303823e */ /* 0x000fe400000000ff */
[----:B------:R-:W-:Y:S02]  /*3c20*/  @!P0 MOV R8, R5 ;  /* 0x0000000500088202 */ /* 0x000fe40000000f00 */
[----:B------:R-:W-:Y:S02]  /*3c30*/  @!P0 F2FP.PACK_AB R0, R4, R26 ;  /* 0x0000001a0400823e */ /* 0x000fe400000000ff */
[----:B------:R-:W-:Y:S02]  /*3c40*/  @!P0 MOV R10, R3 ;  /* 0x00000003000a8202 */ /* 0x000fe40000000f00 */
[----:B------:R-:W-:Y:S05]  /*3c50*/  @!P0 MOV R11, R0 ;  /* 0x00000000000b8202 */ /* 0x000fea0000000f00 */
[----:B------:R1:W-:Y:S02]  /*3c60*/  ST.E.128 [R24.64], R8 ;  /* 0x0000000818007985 */ /* 0x0003e4000c101d08 */
.L_x_184:
[----:B------:R-:W-:Y:S05]  /*3c70*/  BSYNC B0 ;  /* 0x0000000000007941 */ /* 0x000fea0003800000 */
.L_x_183:
        /* <DEDUP_REMOVED lines=10> */
[--C-:B------:R-:W-:Y:S01]  /*3d20*/  @!P0 SHF.R.U64 R4, R12, 0x10, R13.reuse ;  /* 0x000000100c048819 */ /* 0x100fe2000000120d */
[--C-:B------:R-:W-:Y:S01]  /*3d30*/  @!P0 HADD2.F32 R6, -RZ, R33.reuse.H0_H0 ;  /* 0x20000021ff068230 */ /* 0x100fe20000004100 */
[----:B------:R-:W-:Y:S01]  /*3d40*/  @!P0 SHF.R.U32.HI R7, RZ, 0x10, R13 ;  /* 0x00000010ff078819 */ /* 0x000fe2000001160d */
[----:B------:R-:W-:Y:S01]  /*3d50*/  @!P0 HADD2.F32 R15, -RZ, R33.H1_H1 ;  /* 0x30000021ff0f8230 */ /* 0x000fe20000004100 */
[--C-:B------:R-:W-:Y:S01]  /*3d60*/  @!P0 SHF.R.U64 R13, R28, 0x10, R29.reuse ;  /* 0x000000101c0d8819 */ /* 0x100fe2000000121d */
        /* <DEDUP_REMOVED lines=20> */
[--C-:B------:R-:W-:Y:S01]  /*3eb0*/  @!P0 HADD2.F32 R14, -RZ, R5.reuse.H1_H1 ;  /* 0x30000005ff0e8230 */ /* 0x100fe20000004100 */
[----:B------:R-:W-:Y:S01]  /*3ec0*/  @!P0 FFMA.FTZ R2, R12, R13, R2 ;  /* 0x0000000d0c028223 */ /* 0x000fe20000010002 */
[----:B------:R-:W-:Y:S02]  /*3ed0*/  @!P0 HADD2.F32 R3, -RZ, R20.H1_H1 ;  /* 0x30000014ff038230 */ /* 0x000fe40000004100 */
[----:B------:R-:W-:Y:S02]  /*3ee0*/  @!P0 HADD2.F32 R6, -RZ, R5.H0_H0 ;  /* 0x20000005ff068230 */ /* 0x000fe40000004100 */
[----:B------:R-:W-:Y:S01]  /*3ef0*/  @!P0 F2FP.PACK_AB R2, R2, R24 ;  /* 0x000000180202823e */ /* 0x000fe200000000ff */
[--C-:B------:R-:W-:Y:S02]  /*3f00*/  @!P0 HADD2.F32 R5, -RZ, R4.reuse.H0_H0 ;  /* 0x20000004ff058230 */ /* 0x100fe40000004100 */
[----:B------:R-:W-:Y:S01]  /*3f10*/  @!P0 HADD2.F32 R18, -RZ, R4.H1_H1 ;  /* 0x30000004ff128230 */ /* 0x000fe20000004100 */
[-C--:B------:R-:W-:Y:S01]  /*3f20*/  @!P0 FMUL.FTZ R4, R14, R3.reuse ;  /* 0x000000030e048220 */ /* 0x080fe20000410000 */
[----:B------:R-:W-:Y:S01]  /*3f30*/  @!P0 MOV R9, R2 ;  /* 0x0000000200098202 */ /* 0x000fe20000000f00 */
        /* <DEDUP_REMOVED lines=14> */
.L_x_186:
[----:B------:R-:W-:Y:S05]  /*4020*/  BSYNC B0 ;  /* 0x0000000000007941 */ /* 0x000fea0003800000 */
.L_x_185:
[----:B------:R-:W-:Y:S11]  /*4030*/  ISETP.GE.AND P0, PT, R200, c[0x0][0x1d4], PT ;  /* 0x00007500c8007a0c */ /* 0x000ff60003f06270 */
[----:B------:R-:W-:Y:S02]  /*4040*/  @!UPT UIADD3 URZ, URZ, URZ, URZ ;  /* 0x0000003f3f3ff290 */ /* 0x000fe4000fffe03f */
[----:B------:R-:W-:-:S05]  /*4050*/  @P0 BRA `(.L_x_180) ;  /* 0x0000184000000947 */ /* 0x000fca0003800000 */
[C---:B-1--4-:R-:W-:Y:S01]  /*4060*/  LEA R22, P0, R200.reuse, R39, 0x1 ;  /* 0x00000027c8167211 */ /* 0x052fe200078008ff */
[----:B------:R-:W1:Y:S03]  /*4070*/  LDS.128 R8, [R198+0xf080] ;  /* 0x00f08000c6087984 */ /* 0x000e660000000c00 */
[----:B---3--:R-:W-:Y:S02]  /*4080*/  LEA.HI.X R23, R200, R40, R210, 0x1, P0 ;  /* 0x00000028c8177211 */ /* 0x008fe400000f0cd2 */
[----:B------:R-:W-:Y:S11]  /*4090*/  ISETP.GE.AND P0, PT, R142, c[0x0][0x27c], PT ;  /* 0x00009f008e007a0c */ /* 0x000ff60003f06270 */
[----:B------:R-:W-:Y:S02]  /*40a0*/  @!UPT UIADD3 URZ, URZ, URZ, URZ ;  /* 0x0000003f3f3ff290 */ /* 0x000fe4000fffe03f */
[----:B------:R-:W-:Y:S01]  /*40b0*/  @!P0 HADD2.F32 R0, -RZ, R21.H0_H0 ;  /* 0x20000015ff008230 */ /* 0x000fe20000004100 */
[----:B------:R-:W-:Y:S01]  /*40c0*/  @!P0 SHF.R.U64 R4, R16, 0x10, R17 ;  /* 0x0000001010048819 */ /* 0x000fe20000001211 */
[--C-:B------:R-:W-:Y:S01]  /*40d0*/  @!P0 HADD2.F32 R6, -RZ, R34.reuse.H0_H0 ;  /* 0x20000022ff068230 */ /* 0x100fe20000004100 */
[----:B------:R-:W-:Y:S01]  /*40e0*/  @!P0 SHF.R.U64 R13, R30, 0x10, R31 ;  /* 0x000000101e0d8819 */ /* 0x000fe2000000121f */
[----:B------:R-:W-:Y:S01]  /*40f0*/  @!P0 HADD2.F32 R15, -RZ, R34.H1_H1 ;  /* 0x30000022ff0f8230 */ /* 0x000fe20000004100 */
        /* <DEDUP_REMOVED lines=35> */
[-C--:B------:R-:W-:Y:S01]  /*4330*/  @!P0 FFMA.FTZ R18, R5, R17.reuse, -R18 ;  /* 0x0000001105128223 */ /* 0x080fe20000010812 */
[----:B------:R-:W-:Y:S01]  /*4340*/  @!P0 F2FP.PACK_AB R5, R0, R20 ;  /* 0x000000140005823e */ /* 0x000fe200000000ff */
[----:B------:R-:W-:Y:S01]  /*4350*/  @!P0 FFMA.FTZ R4, R16, R17, R4 ;  /* 0x0000001110048223 */ /* 0x000fe20000010004 */
[----:B------:R-:W-:Y:S02]  /*4360*/  @!P0 F2FP.PACK_AB R3, R3, R6 ;  /* 0x000000060303823e */ /* 0x000fe400000000ff */
[----:B------:R-:W-:Y:S02]  /*4370*/  @!P0 MOV R8, R5 ;  /* 0x0000000500088202 */ /* 0x000fe40000000f00 */
[----:B------:R-:W-:Y:S02]  /*4380*/  @!P0 F2FP.PACK_AB R0, R4, R18 ;  /* 0x000000120400823e */ /* 0x000fe400000000ff */
[----:B------:R-:W-:Y:S02]  /*4390*/  @!P0 MOV R10, R3 ;  /* 0x00000003000a8202 */ /* 0x000fe40000000f00 */
[----:B------:R-:W-:Y:S05]  /*43a0*/  @!P0 MOV R11, R0 ;  /* 0x00000000000b8202 */ /* 0x000fea0000000f00 */
[----:B------:R1:W-:Y:S01]  /*43b0*/  ST.E.128 [R22.64], R8 ;  /* 0x0000000816007985 */ /* 0x0003e2000c101d08 */
[----:B------:R-:W-:-:S05]  /*43c0*/  BRA `(.L_x_180) ;  /* 0x000014d000007947 */ /* 0x000fca0003800000 */
.L_x_177:
        /* <DEDUP_REMOVED lines=17> */
[----:B------:R-:W-:Y:S05]  /*44e0*/  IADD3 R3, P0, R70, R10, RZ ;  /* 0x0000000a46037210 */ /* 0x000fea0007f1e0ff */
[----:B------:R-:W-:Y:S01]  /*44f0*/  IMAD.X R10, R21, 0x1, R88, P0 ;  /* 0x00000001150a7824 */ /* 0x000fe200000e0658 */
[C---:B------:R-:W-:Y:S04]  /*4500*/  LEA R8, P0, R0.reuse, c[0x0][0x270], 0x1 ;  /* 0x00009c0000087a11 */ /* 0x040fe800078008ff */
[----:B------:R-:W-:Y:S02]  /*4510*/  LEA.HI.X R9, R0, c[0x0][0x274], R2, 0x1, P0 ;  /* 0x00009d0000097a11 */ /* 0x000fe400000f0c02 */
[C---:B------:R-:W-:Y:S04]  /*4520*/  LEA R2, P0, R3.reuse, c[0x0][0x288], 0x1 ;  /* 0x0000a20003027a11 */ /* 0x040fe800078008ff */
[----:B------:R-:W-:Y:S02]  /*4530*/  LEA.HI.X R3, R3, c[0x0][0x28c], R10, 0x1, P0 ;  /* 0x0000a30003037a11 */ /* 0x000fe400000f0c0a */
[----:B------:R-:W-:Y:S11]  /*4540*/  ISETP.GE.AND P0, PT, R134, c[0x0][0x27c], PT ;  /* 0x00009f0086007a0c */ /* 0x000ff60003f06270 */
[----:B------:R-:W-:Y:S02]  /*4550*/  @!UPT UIADD3 URZ, URZ, URZ, URZ ;  /* 0x0000003f3f3ff290 */ /* 0x000fe4000fffe03f */
[----:B------:R1:W5:Y:S04]  /*4560*/  @!P0 LDG.E.128 R24, [R8.64] ;  /* 0x0000000808188981 */ /* 0x000368000c1e1d00 */
[----:B------:R1:W5:Y:S01]  /*4570*/  @!P0 LDG.E.128 R4, [R2.64] ;  /* 0x0000000802048981 */ /* 0x000362000c1e1d00 */
[----:B------:R-:W-:Y:S11]  /*4580*/  ISETP.GE.AND P0, PT, R136, c[0x0][0x27c], PT ;  /* 0x00009f0088007a0c */ /* 0x000ff60003f06270 */
[----:B------:R-:W-:Y:S02]  /*4590*/  @!UPT UIADD3 URZ, URZ, URZ, URZ ;  /* 0x0000003f3f3ff290 */ /* 0x000fe4000fffe03f */
[----:B------:R1:W5:Y:S04]  /*45a0*/  @!P0 LDG.E.128 R28, [R8.64+0x80] ;  /* 0x00008008081c8981 */ /* 0x000368000c1e1d00 */
[----:B------:R1:W5:Y:S02]  /*45b0*/  @!P0 LDG.E.128 R12, [R2.64+0x80] ;  /* 0x00008008020c8981 */ /* 0x000364000c1e1d00 */
.L_x_188:
[----:B------:R-:W-:Y:S05]  /*45c0*/  BSYNC B0 ;  /* 0x0000000000007941 */ /* 0x000fea0003800000 */
.L_x_187:
[----:B------:R2:W3:Y:S04]  /*45d0*/  SHFL.IDX PT, R41, R18, RZ, 0x181f ;  /* 0x00181fff12297589 */ /* 0x0004e800000e0000 */
[----:B------:R2:W4:Y:S01]  /*45e0*/  SHFL.IDX PT, R40, R20, RZ, 0x181f ;  /* 0x00181fff14287589 */ /* 0x00052200000e0000 */
[----:B------:R-:W-:-:S05]  /*45f0*/  @P1 BRA `(.L_x_180) ;  /* 0x000012a000001947 */ /* 0x000fca0003800000 */
[----:B------:R-:W-:Y:S01]  /*4600*/  ISETP.GE.AND P0, PT, R134, c[0x0][0x1d4], PT ;  /* 0x0000750086007a0c */ /* 0x000fe20003f06270 */
[----:B-1---5:R-:W-:Y:S01]  /*4610*/  IMAD.MOV.U32 R8, RZ, RZ, R30 ;  /* 0x000000ffff087224 */ /* 0x022fe200078e001e */
[----:B------:R-:W-:Y:S01]  /*4620*/  IADD3 R98, -R101, c[0x0][0x1d4], RZ ;  /* 0x0000750065627a10 */ /* 0x000fe20007ffe1ff */
[----:B------:R-:W-:Y:S01]  /*4630*/  IMAD.MOV.U32 R3, RZ, RZ, R31 ;  /* 0x000000ffff037224 */ /* 0x000fe200078e001f */
[----:B------:R-:W-:Y:S01]  /*4640*/  SHF.R.U32.HI R112, RZ, 0x3, R218 ;  /* 0x00000003ff707819 */ /* 0x000fe200000116da */
[----:B------:R-:W-:Y:S01]  /*4650*/  IMAD.MOV.U32 R2, RZ, RZ, R28 ;  /* 0x000000ffff027224 */ /* 0x000fe200078e001c */
[----:B------:R-:W-:Y:S01]  /*4660*/  BSSY B0, `(.L_x_189) ;  /* 0x000008a000007945 */ /* 0x000fe20003800000 */
[----:B------:R-:W-:Y:S01]  /*4670*/  IMAD.MOV.U32 R0, RZ, RZ, R29 ;  /* 0x000000ffff007224 */ /* 0x000fe200078e001d */
[----:B------:R-:W-:Y:S01]  /*4680*/  PRMT R39, R8, 0x5410, R3 ;  /* 0x0000541008277816 */ /* 0x000fe20000000003 */
[----:B------:R-:W-:Y:S01]  /*4690*/  IMAD.MOV.U32 R3, RZ, RZ, R15 ;  /* 0x000000ffff037224 */ /* 0x000fe200078e000f */
[----:B------:R-:W-:Y:S02]  /*46a0*/  MOV R8, R14 ;  /* 0x0000000e00087202 */ /* 0x000fe40000000f00 */
[----:B------:R-:W-:Y:S01]  /*46b0*/  PRMT R38, R2, 0x5410, R0 ;  /* 0x0000541002267816 */ /* 0x000fe20000000000 */
[----:B------:R-:W-:Y:S01]  /*46c0*/  IMAD.MOV.U32 R2, RZ, RZ, R12 ;  /* 0x000000ffff027224 */ /* 0x000fe200078e000c */
[----:B------:R-:W-:Y:S02]  /*46d0*/  MOV R0, R13 ;  /* 0x0000000d00007202 */ /* 0x000fe40000000f00 */
[----:B------:R-:W-:Y:S02]  /*46e0*/  PRMT R21, R8, 0x5410, R3 ;  /* 0x0000541008157816 */ /* 0x000fe40000000003 */
[----:B--2---:R-:W-:Y:S01]  /*46f0*/  PRMT R20, R2, 0x5410, R0 ;  /* 0x0000541002147816 */ /* 0x004fe20000000000 */
[----:B------:R-:W-:-:S05]  /*4700*/  @P0 BRA `(.L_x_190) ;  /* 0x000007f000000947 */ /* 0x000fca0003800000 */
[--C-:B------:R-:W-:Y:S01]  /*4710*/  IMAD.MOV.U32 R9, RZ, RZ, R5.reuse ;  /* 0x000000ffff097224 */ /* 0x100fe200078e0005 */
[----:B------:R-:W-:Y:S01]  /*4720*/  LOP3.LUT P2, RZ, R212, 0x2, RZ, 0xc0, !PT ;  /* 0x00000002d4ff7812 */ /* 0x000fe2000784c0ff */
[----:B------:R-:W1:Y:S01]  /*4730*/  LDS.128 R16, [R82+0xc080] ;  /* 0x00c0800052107984 */ /* 0x000e620000000c00 */
[----:B------:R-:W-:Y:S02]  /*4740*/  ISETP.GE.AND P0, PT, R134, c[0x0][0x27c], PT ;  /* 0x00009f0086007a0c */ /* 0x000fe40003f06270 */
[----:B------:R-:W-:Y:S02]  /*4750*/  SEL R0, R101, R98, !P2 ;  /* 0x0000006265007207 */ /* 0x000fe40005000000 */
[----:B------:R-:W-:Y:S02]  /*4760*/  MOV R10, R24 ;  /* 0x00000018000a7202 */ /* 0x000fe40000000f00 */
[----:B------:R-:W-:Y:S02]  /*4770*/  SHF.R.S32.HI R2, RZ, 0x1f, R0 ;  /* 0x0000001fff027819 */ /* 0x000fe40000011400 */
[----:B------:R-:W-:Y:S02]  /*4780*/  MOV R37, R25 ;  /* 0x0000001900257202 */ /* 0x000fe40000000f00 */
[----:B------:R-:W-:Y:S03]  /*4790*/  LEA.HI R0, R2, R0, RZ, 0x4 ;  /* 0x0000000002007211 */ /* 0x000fe600078f20ff */
[----:B------:R-:W-:Y:S01]  /*47a0*/  @!P0 HADD2.F32 R22, -RZ, R10.H0_H0 ;  /* 0x2000000aff168230 */ /* 0x000fe20000004100 */
[----:B------:R-:W-:Y:S02]  /*47b0*/  LEA.HI.SX32 R0, R0, R90, 0x1c ;  /* 0x0000005a00007211 */ /* 0x000fe400078fe2ff */
[----:B------:R-:W-:Y:S02]  /*47c0*/  @!P0 SHF.R.U32.HI R10, RZ, 0x10, R5 ;  /* 0x00000010ff0a8819 */ /* 0x000fe40000011605 */
[----:B------:R-:W-:Y:S02]  /*47d0*/  SHF.R.S32.HI R2, RZ, 0x1f, R0 ;  /* 0x0000001fff027819 */ /* 0x000fe40000011400 */
[----:B------:R-:W-:Y:S02]  /*47e0*/  SHF.L.U32 R43, R0, 0x3, RZ ;  /* 0x00000003002b7819 */ /* 0x000fe400000006ff */
[----:B------:R-:W-:Y:S02]  /*47f0*/  LEA.HI R0, R2, R0, RZ, 0x3 ;  /* 0x0000000002007211 */ /* 0x000fe400078f18ff */
[----:B------:R-:W-:Y:S03]  /*4800*/  LOP3.LUT R2, R218, 0x38, R43, 0xf8, !PT ;  /* 0x00000038da027812 */ /* 0x000fe600078ef82b */
[----:B------:R-:W-:Y:S01]  /*4810*/  IMAD.SHL.U32 R0, R0, 0x100, RZ ;  /* 0x0000010000007824 */ /* 0x000fe200078e00ff */
[----:B------:R-:W-:Y:S04]  /*4820*/  LOP3.LUT R2, R2, R112, RZ, 0x3c, !PT ;  /* 0x0000007002027212 */ /* 0x000fe800078e3cff */
[----:B------:R-:W-:Y:S04]  /*4830*/  LOP3.LUT R0, R0, 0x7ffff800, RZ, 0xc0, !PT ;  /* 0x7ffff80000007812 */ /* 0x000fe800078ec0ff */
[----:B------:R-:W-:Y:S02]  /*4840*/  IADD3 R0, R2, R0, R220 ;  /* 0x0000000002007210 */ /* 0x000fe40007ffe0dc */
[----:B-1----:R-:W-:Y:S02]  /*4850*/  @!P0 MOV R8, R16 ;  /* 0x0000001000088202 */ /* 0x002fe40000000f00 */
[----:B------:R-:W-:Y:S03]  /*4860*/  SHF.L.U32 R0, R0, 0x1, RZ ;  /* 0x0000000100007819 */ /* 0x000fe600000006ff */
[----:B------:R-:W-:Y:S02]  /*4870*/  @!P0 HADD2.F32 R3, -RZ, R8.H0_H0 ;  /* 0x20000008ff038230 */ /* 0x000fe40000004100 */
[----:B------:R1:W2:Y:S02]  /*4880*/  LDS.128 R32, [R0+0xc080] ;  /* 0x00c0800000207984 */ /* 0x0002a40000000c00 */
[----:B-1----:R-:W-:Y:S05]  /*4890*/  IMAD.MOV.U32 R0, RZ, RZ, R4 ;  /* 0x000000ffff007224 */ /* 0x002fea00078e0004 */
[----:B------:R-:W-:Y:S05]  /*48a0*/  @!P0 HADD2.F32 R2, -RZ, R0.H0_H0 ;  /* 0x20000000ff028230 */ /* 0x000fea0000004100 */
[-C--:B------:R-:W-:Y:S02]  /*48b0*/  @!P0 FMUL.FTZ R0, R3, R2.reuse ;  /* 0x0000000203008220 */ /* 0x080fe40000410000 */
[----:B--2---:R-:W-:Y:S05]  /*48c0*/  @!P0 IMAD.MOV.U32 R23, RZ, RZ, R32 ;  /* 0x000000ffff178224 */ /* 0x004fea00078e0020 */
[----:B------:R-:W-:Y:S05]  /*48d0*/  @!P0 HADD2.F32 R11, -RZ, R23.H0_H0 ;  /* 0x20000017ff0b8230 */ /* 0x000fea0000004100 */
[C---:B------:R-:W-:Y:S01]  /*48e0*/  @!P0 FMUL.FTZ R36, R11.reuse, R2 ;  /* 0x000000020b248220 */ /* 0x040fe20000410000 */
[----:B------:R-:W-:Y:S01]  /*48f0*/  @!P0 SHF.R.U64 R2, R4, 0x10, R5 ;  /* 0x0000001004028819 */ /* 0x000fe20000001205 */
[-C--:B------:R-:W-:Y:S01]  /*4900*/  @!P0 FFMA.FTZ R0, R11, R22.reuse, R0 ;  /* 0x000000160b008223 */ /* 0x080fe20000010000 */
[----:B------:R-:W-:Y:S01]  /*4910*/  @!P0 SHF.R.U64 R4, R24, 0x10, R25 ;  /* 0x0000001018048819 */ /* 0x000fe20000001219 */
[----:B------:R-:W-:Y:S01]  /*4920*/  @!P0 FFMA.FTZ R48, R3, R22, -R36 ;  /* 0x0000001603308223 */ /* 0x000fe20000010824 */
[----:B------:R-:W-:Y:S01]  /*4930*/  @!P0 HADD2.F32 R5, -RZ, R9.H0_H0 ;  /* 0x20000009ff058230 */ /* 0x000fe20000004100 */
[----:B------:R-:W-:Y:S01]  /*4940*/  @!P0 IMAD.MOV.U32 R36, RZ, RZ, R33 ;  /* 0x000000ffff248224 */ /* 0x000fe200078e0021 */
[----:B------:R-:W-:Y:S01]  /*4950*/  @!P0 HADD2.F32 R2, -RZ, R2.H0_H0 ;  /* 0x20000002ff028230 */ /* 0x000fe20000004100 */
[----:B------:R-:W-:Y:S01]  /*4960*/  @!P0 MOV R9, R17 ;  /* 0x0000001100098202 */ /* 0x000fe20000000f00 */
[----:B------:R-:W-:Y:S02]  /*4970*/  @!P0 HADD2.F32 R11, -RZ, R23.H1_H1 ;  /* 0x30000017ff0b8230 */ /* 0x000fe40000004100 */
[----:B------:R-:W-:Y:S02]  /*4980*/  @!P0 HADD2.F32 R3, -RZ, R8.H1_H1 ;  /* 0x30000008ff038230 */ /* 0x000fe40000004100 */
[----:B------:R-:W-:Y:S01]  /*4990*/  @!P0 HADD2.F32 R8, -RZ, R4.H0_H0 ;  /* 0x20000004ff088230 */ /* 0x000fe20000004100 */
[-C--:B------:R-:W-:Y:S01]  /*49a0*/  @!P0 FMUL.FTZ R23, R11, R2.reuse ;  /* 0x000000020b178220 */ /* 0x080fe20000410000 */
[----:B------:R-:W-:Y:S01]  /*49b0*/  @!P0 HADD2.F32 R22, -RZ, R36.H0_H0 ;  /* 0x20000024ff168230 */ /* 0x000fe20000004100 */
[C---:B------:R-:W-:Y:S01]  /*49c0*/  @!P0 FMUL.FTZ R2, R3.reuse, R2 ;  /* 0x0000000203028220 */ /* 0x040fe20000410000 */
[----:B------:R-:W-:Y:S01]  /*49d0*/  @!P0 HADD2.F32 R4, -RZ, R9.H0_H0 ;  /* 0x20000009ff048230 */ /* 0x000fe20000004100 */
[-C--:B------:R-:W-:Y:S01]  /*49e0*/  @!P0 FFMA.FTZ R47, R3, R8.reuse, -R23 ;  /* 0x00000008032f8223 */ /* 0x080fe20000010817 */
[----:B------:R-:W-:Y:S01]  /*49f0*/  @!P0 HADD2.F32 R23, -RZ, R37.H0_H0 ;  /* 0x20000025ff178230 */ /* 0x000fe20000004100 */
[-C--:B------:R-:W-:Y:S01]  /*4a00*/  @!P0 FMUL.FTZ R24, R22, R5.reuse ;  /* 0x0000000516188220 */ /* 0x080fe20000410000 */
[----:B------:R-:W-:Y:S01]  /*4a10*/  @!P0 SHF.R.U32.HI R37, RZ, 0x10, R25 ;  /* 0x00000010ff258819 */ /* 0x000fe20000011619 */
[----:B------:R-:W-:Y:S01]  /*4a20*/  @!P0 FFMA.FTZ R2, R11, R8, R2 ;  /* 0x000000080b028223 */ /* 0x000fe20000010002 */
[----:B------:R-:W-:Y:S01]  /*4a30*/  @!P0 MOV R11, R34 ;  /* 0x00000022000b8202 */ /* 0x000fe20000000f00 */
[----:B------:R-:W-:Y:S01]  /*4a40*/  @!P0 FMUL.FTZ R3, R4, R5 ;  /* 0x0000000504038220 */ /* 0x000fe20000410000 */
[----:B------:R-:W-:Y:S01]  /*4a50*/  @!P0 MOV R8, R18 ;  /* 0x0000001200088202 */ /* 0x000fe20000000f00 */
[----:B------:R-:W-:Y:S01]  /*4a60*/  IMAD.MOV.U32 R5, RZ, RZ, R6 ;  /* 0x000000ffff057224 */ /* 0x000fe200078e0006 */
[----:B------:R-:W-:Y:S01]  /*4a70*/  @!P0 SHF.R.U64 R6, R6, 0x10, R7 ;  /* 0x0000001006068819 */ /* 0x000fe20000001207 */
[-C--:B------:R-:W-:Y:S02]  /*4a80*/  @!P0 FFMA.FTZ R42, R4, R23.reuse, -R24 ;  /* 0x00000017042a8223 */ /* 0x080fe40000010818 */
[----:B------:R-:W-:Y:S01]  /*4a90*/  IMAD.MOV.U32 R4, RZ, RZ, R26 ;  /* 0x000000ffff047224 */ /* 0x000fe200078e001a */
[----:B------:R-:W-:Y:S01]  /*4aa0*/  @!P0 HADD2.F32 R5, -RZ, R5.H0_H0 ;  /* 0x20000005ff058230 */ /* 0x000fe20000004100 */
[----:B------:R-:W-:Y:S01]  /*4ab0*/  @!P0 FFMA.FTZ R3, R22, R23, R3 ;  /* 0x0000001716038223 */ /* 0x000fe20000010003 */
[--C-:B------:R-:W-:Y:S02]  /*4ac0*/  @!P0 HADD2.F32 R22, -RZ, R11.reuse.H0_H0 ;  /* 0x2000000bff168230 */ /* 0x100fe40000004100 */
[----:B------:R-:W-:Y:S02]  /*4ad0*/  @!P0 HADD2.F32 R23, -RZ, R4.H0_H0 ;  /* 0x20000004ff178230 */ /* 0x000fe40000004100 */
[----:B------:R-:W-:Y:S01]  /*4ae0*/  @!P0 HADD2.F32 R4, -RZ, R8.H0_H0 ;  /* 0x20000008ff048230 */ /* 0x000fe20000004100 */
[----:B------:R-:W-:Y:S01]  /*4af0*/  @!P0 FMUL.FTZ R24, R22, R5 ;  /* 0x0000000516188220 */ /* 0x000fe20000410000 */
[----:B------:R-:W-:Y:S03]  /*4b00*/  @!P0 HADD2.F32 R6, -RZ, R6.H0_H0 ;  /* 0x20000006ff068230 */ /* 0x000fe60000004100 */
[C---:B------:R-:W-:Y:S01]  /*4b10*/  @!P0 FFMA.FTZ R46, R4.reuse, R23, -R24 ;  /* 0x00000017042e8223 */ /* 0x040fe20000010818 */
[----:B------:R-:W-:Y:S01]  /*4b20*/  @!P0 HADD2.F32 R24, -RZ, R11.H1_H1 ;  /* 0x3000000bff188230 */ /* 0x000fe20000004100 */
[----:B------:R-:W-:Y:S01]  /*4b30*/  @!P0 FMUL.FTZ R5, R4, R5 ;  /* 0x0000000504058220 */ /* 0x000fe20000410000 */
[----:B------:R-:W-:Y:S03]  /*4b40*/  @!P0 SHF.R.U64 R4, R26, 0x10, R27 ;  /* 0x000000101a048819 */ /* 0x000fe6000000121b */
[-C--:B------:R-:W-:Y:S02]  /*4b50*/  @!P0 FMUL.FTZ R11, R24, R6.reuse ;  /* 0x00000006180b8220 */ /* 0x080fe40000410000 */
[----:B------:R-:W-:Y:S02]  /*4b60*/  @!P0 HADD2.F32 R25, -RZ, R4.H0_H0 ;  /* 0x20000004ff198230 */ /* 0x000fe40000004100 */
[----:B------:R-:W-:Y:S02]  /*4b70*/  @!P0 HADD2.F32 R4, -RZ, R8.H1_H1 ;  /* 0x30000008ff048230 */ /* 0x000fe40000004100 */
[----:B------:R-:W-:Y:S02]  /*4b80*/  @!P0 HADD2.F32 R8, -RZ, R10.H0_H0 ;  /* 0x2000000aff088230 */ /* 0x000fe40000004100 */
[----:B------:R-:W-:Y:S01]  /*4b90*/  @!P0 HADD2.F32 R10, -RZ, R36.H1_H1 ;  /* 0x30000024ff0a8230 */ /* 0x000fe20000004100 */
[C---:B------:R-:W-:Y:S01]  /*4ba0*/  @!P0 FFMA.FTZ R44, R4.reuse, R25, -R11 ;  /* 0x00000019042c8223 */ /* 0x040fe2000001080b */
[----:B------:R-:W-:Y:S01]  /*4bb0*/  @!P0 HADD2.F32 R11, -RZ, R37.H0_H0 ;  /* 0x20000025ff0b8230 */ /* 0x000fe20000004100 */
[----:B------:R-:W-:Y:S01]  /*4bc0*/  @!P0 FMUL.FTZ R6, R4, R6 ;  /* 0x0000000604068220 */ /* 0x000fe20000410000 */
[----:B------:R-:W-:Y:S01]  /*4bd0*/  @!P0 HADD2.F32 R4, -RZ, R9.H1_H1 ;  /* 0x30000009ff048230 */ /* 0x000fe20000004100 */
[----:B------:R-:W-:Y:S01]  /*4be0*/  @!P0 FMUL.FTZ R9, R10, R8 ;  /* 0x000000080a098220 */ /* 0x000fe20000410000 */
[----:B------:R-:W-:Y:S01]  /*4bf0*/  @!P0 F2FP.PACK_AB R37, R47, R48 ;  /* 0x000000302f25823e */ /* 0x000fe200000000ff */
[--C-:B------:R-:W-:Y:S01]  /*4c00*/  IMAD.MOV.U32 R36, RZ, RZ, R27.reuse ;  /* 0x000000ffff247224 */ /* 0x100fe200078e001b */
[----:B------:R-:W-:Y:S01]  /*4c10*/  @!P0 SHF.R.U32.HI R27, RZ, 0x10, R27 ;  /* 0x00000010ff1b8819 */ /* 0x000fe2000001161b */
[C---:B------:R-:W-:Y:S01]  /*4c20*/  @!P0 FFMA.FTZ R26, R4.reuse, R11, -R9 ;  /* 0x0000000b041a8223 */ /* 0x040fe20000010809 */
[----:B------:R-:W-:Y:S01]  /*4c30*/  @!P0 SHF.R.U32.HI R9, RZ, 0x10, R7 ;  /* 0x00000010ff098819 */ /* 0x000fe20000011607 */
[----:B------:R-:W-:Y:S01]  /*4c40*/  @!P0 FMUL.FTZ R4, R4, R8 ;  /* 0x0000000804048220 */ /* 0x000fe20000410000 */
[----:B------:R-:W-:Y:S01]  /*4c50*/  MOV R8, R7 ;  /* 0x0000000700087202 */ /* 0x000fe20000000f00 */
[----:B------:R-:W-:Y:S01]  /*4c60*/  @!P0 IMAD.MOV.U32 R16, RZ, RZ, R37 ;  /* 0x000000ffff108224 */ /* 0x000fe200078e0025 */
[----:B------:R-:W-:Y:S01]  /*4c70*/  @!P0 F2FP.PACK_AB R42, R26, R42 ;  /* 0x0000002a1a2a823e */ /* 0x000fe200000000ff */
[----:B------:R-:W-:Y:S01]  /*4c80*/  @!P0 IMAD.MOV.U32 R26, RZ, RZ, R35 ;  /* 0x000000ffff1a8224 */ /* 0x000fe200078e0023 */
[----:B------:R-:W-:Y:S01]  /*4c90*/  @!P0 HADD2.F32 R9, -RZ, R9.H0_H0 ;  /* 0x20000009ff098230 */ /* 0x000fe20000004100 */
[----:B------:R-:W-:Y:S01]  /*4ca0*/  @!P0 FFMA.FTZ R4, R10, R11, R4 ;  /* 0x0000000b0a048223 */ /* 0x000fe20000010004 */
[----:B------:R-:W-:Y:S01]  /*4cb0*/  @!P0 MOV R17, R42 ;  /* 0x0000002a00118202 */ /* 0x000fe20000000f00 */
[----:B------:R-:W-:Y:S01]  /*4cc0*/  @!P0 HADD2.F32 R10, -RZ, R8.H0_H0 ;  /* 0x20000008ff0a8230 */ /* 0x000fe20000004100 */
[----:B------:R-:W-:Y:S01]  /*4cd0*/  @!P0 MOV R8, R19 ;  /* 0x0000001300088202 */ /* 0x000fe20000000f00 */
[----:B------:R-:W-:Y:S01]  /*4ce0*/  @!P0 FFMA.FTZ R5, R22, R23, R5 ;  /* 0x0000001716058223 */ /* 0x000fe20000010005 */
[----:B------:R-:W-:Y:S01]  /*4cf0*/  @!P0 F2FP.PACK_AB R3, R4, R3 ;  /* 0x000000030403823e */ /* 0x000fe200000000ff */
[----:B------:R-:W-:Y:S01]  /*4d00*/  @!P0 FFMA.FTZ R6, R24, R25, R6 ;  /* 0x0000001918068223 */ /* 0x000fe20000010006 */
[----:B------:R-:W-:Y:S02]  /*4d10*/  @!P0 HADD2.F32 R11, -RZ, R26.H0_H0 ;  /* 0x2000001aff0b8230 */ /* 0x000fe40000004100 */
[----:B------:R-:W-:Y:S01]  /*4d20*/  @!P0 HADD2.F32 R22, -RZ, R36.H0_H0 ;  /* 0x20000024ff168230 */ /* 0x000fe20000004100 */
[----:B------:R-:W-:Y:S01]  /*4d30*/  @!P0 IMAD.MOV.U32 R33, RZ, RZ, R3 ;  /* 0x000000ffff218224 */ /* 0x000fe200078e0003 */
[----:B------:R-:W-:Y:S01]  /*4d40*/  @!P0 HADD2.F32 R7, -RZ, R8.H0_H0 ;  /* 0x20000008ff078230 */ /* 0x000fe20000004100 */
[----:B------:R-:W-:Y:S01]  /*4d50*/  @!P0 FMUL.FTZ R36, R11, R10 ;  /* 0x0000000a0b248220 */ /* 0x000fe20000410000 */
[----:B------:R-:W-:Y:S02]  /*4d60*/  @!P0 HADD2.F32 R23, -RZ, R26.H1_H1 ;  /* 0x3000001aff178230 */ /* 0x000fe40000004100 */
[----:B------:R-:W-:Y:S01]  /*4d70*/  @!P0 HADD2.F32 R8, -RZ, R8.H1_H1 ;  /* 0x30000008ff088230 */ /* 0x000fe20000004100 */
[C---:B------:R-:W-:Y:S02]  /*4d80*/  @!P0 FFMA.FTZ R36, R7.reuse, R22, -R36 ;  /* 0x0000001607248223 */ /* 0x040fe40000010824 */
[----:B------:R-:W-:Y:S01]  /*4d90*/  @!P0 FMUL.FTZ R7, R7, R10 ;  /* 0x0000000a07078220 */ /* 0x000fe20000410000 */
[----:B------:R-:W-:Y:S01]  /*4da0*/  @!P0 HADD2.F32 R10, -RZ, R27.H0_H0 ;  /* 0x2000001bff0a8230 */ /* 0x000fe20000004100 */
[-C--:B------:R-:W-:Y:S02]  /*4db0*/  @!P0 FMUL.FTZ R26, R23, R9.reuse ;  /* 0x00000009171a8220 */ /* 0x080fe40000410000 */
[----:B------:R-:W-:Y:S02]  /*4dc0*/  @!P0 FFMA.FTZ R7, R11, R22, R7 ;  /* 0x000000160b078223 */ /* 0x000fe40000010007 */
[----:B------:R-:W-:Y:S01]  /*4dd0*/  @!P0 FFMA.FTZ R27, R8, R10, -R26 ;  /* 0x0000000a081b8223 */ /* 0x000fe2000001081a */
[----:B------:R-:W-:Y:S01]  /*4de0*/  @!P0 F2FP.PACK_AB R26, R44, R46 ;  /* 0x0000002e2c1a823e */ /* 0x000fe200000000ff */
[----:B------:R-:W-:Y:S01]  /*4df0*/  @!P0 FMUL.FTZ R8, R8, R9 ;  /* 0x0000000908088220 */ /* 0x000fe20000410000 */
[----:B------:R-:W-:Y:S02]  /*4e00*/  @!P0 F2FP.PACK_AB R9, R2, R0 ;  /* 0x000000000209823e */ /* 0x000fe400000000ff */
[----:B------:R-:W-:Y:S01]  /*4e10*/  @!P0 F2FP.PACK_AB R2, R6, R5 ;  /* 0x000000050602823e */ /* 0x000fe200000000ff */
[----:B------:R-:W-:Y:S01]  /*4e20*/  @!P0 FFMA.FTZ R8, R23, R10, R8 ;  /* 0x0000000a17088223 */ /* 0x000fe20000010008 */
[----:B------:R-:W-:Y:S01]  /*4e30*/  @!P0 F2FP.PACK_AB R10, R27, R36 ;  /* 0x000000241b0a823e */ /* 0x000fe200000000ff */
[----:B------:R-:W-:Y:S01]  /*4e40*/  @!P0 IMAD.MOV.U32 R18, RZ, RZ, R26 ;  /* 0x000000ffff128224 */ /* 0x000fe200078e001a */
[----:B------:R-:W-:Y:S02]  /*4e50*/  @!P0 MOV R32, R9 ;  /* 0x0000000900208202 */ /* 0x000fe40000000f00 */
[----:B------:R-:W-:Y:S02]  /*4e60*/  @!P0 F2FP.PACK_AB R0, R8, R7 ;  /* 0x000000070800823e */ /* 0x000fe400000000ff */
[----:B------:R-:W-:Y:S02]  /*4e70*/  @!P0 MOV R19, R10 ;  /* 0x0000000a00138202 */ /* 0x000fe40000000f00 */
[----:B------:R-:W-:Y:S02]  /*4e80*/  @!P0 MOV R34, R2 ;  /* 0x0000000200228202 */ /* 0x000fe40000000f00 */
[----:B------:R-:W-:Y:S02]  /*4e90*/  @!P0 MOV R35, R0 ;  /* 0x0000000000238202 */ /* 0x000fe40000000f00 */
[C---:B----4-:R-:W-:Y:S04]  /*4ea0*/  LEA R2, P0, R57.reuse, R40, 0x1 ;  /* 0x0000002839027211 */ /* 0x050fe800078008ff */
[----:B---3--:R-:W-:Y:S02]  /*4eb0*/  LEA.HI.X R3, R57, R41, R85, 0x1, P0 ;  /* 0x0000002939037211 */ /* 0x008fe400000f0c55 */
[C---:B------:R-:W-:Y:S03]  /*4ec0*/  ISETP.GE.AND P0, PT, R43.reuse, c[0x0][0x1d4], PT ;  /* 0x000075002b007a0c */ /* 0x040fe60003f06270 */
[----:B------:R1:W-:Y:S10]  /*4ed0*/  ST.E.128 [R2.64], R16 ;  /* 0x0000001002007985 */ /* 0x0003f4000c101d08 */
[----:B------:R-:W-:Y:S05]  /*4ee0*/  @!P0 IMAD.WIDE R4, R43, 0x2, R40 ;  /* 0x000000022b048825 */ /* 0x000fea00078e0228 */
[----:B------:R1:W-:Y:S02]  /*4ef0*/  @!P0 ST.E.128 [R4.64], R32 ;  /* 0x0000002004008985 */ /* 0x0003e4000c101d08 */
.L_x_190:
[----:B------:R-:W-:Y:S05]  /*4f00*/  BSYNC B0 ;  /* 0x0000000000007941 */ /* 0x000fea0003800000 */
.L_x_189:
[----:B------:R-:W-:Y:S11]  /*4f10*/  ISETP.GE.AND P0, PT, R136, c[0x0][0x1d4], PT ;  /* 0x0000750088007a0c */ /* 0x000ff60003f06270 */
[----:B------:R-:W-:Y:S02]  /*4f20*/  @!UPT UIADD3 URZ, URZ, URZ, URZ ;  /* 0x0000003f3f3ff290 */ /* 0x000fe4000fffe03f */
[----:B------:R-:W-:-:S05]  /*4f30*/  @P0 BRA `(.L_x_180) ;  /* 0x0000096000000947 */ /* 0x000fca0003800000 */
[----:B------:R-:W-:Y:S01]  /*4f40*/  LOP3.LUT P1, RZ, R212, 0x4, RZ, 0xc0, !PT ;  /* 0x00000004d4ff7812 */ /* 0x000fe2000782c0ff */
[----:B-1----:R-:W-:Y:S01]  /*4f50*/  LDS.128 R16, [R81+0xc080] ;  /* 0x00c0800051107984 */ /* 0x002fe20000000c00 */
[----:B------:R-:W-:Y:S02]  /*4f60*/  ISETP.GE.AND P0, PT, R136, c[0x0][0x27c], PT ;  /* 0x00009f0088007a0c */ /* 0x000fe40003f06270 */
[----:B------:R-:W-:Y:S04]  /*4f70*/  SEL R0, R101, R98, !P1 ;  /* 0x0000006265007207 */ /* 0x000fe80004800000 */
[----:B------:R-:W-:Y:S04]  /*4f80*/  SHF.R.S32.HI R2, RZ, 0x1f, R0 ;  /* 0x0000001fff027819 */ /* 0x000fe80000011400 */
[----:B------:R-:W-:Y:S03]  /*4f90*/  LEA.HI R0, R2, R0, RZ, 0x4 ;  /* 0x0000000002007211 */ /* 0x000fe600078f20ff */
[----:B------:R-:W-:Y:S01]  /*4fa0*/  @!P0 SHF.R.U64 R3, R12, 0x10, R13 ;  /* 0x000000100c038819 */ /* 0x000fe2000000120d */
[----:B------:R-:W-:Y:S01]  /*4fb0*/  @!P0 HADD2.F32 R8, -RZ, R38.H0_H0 ;  /* 0x20000026ff088230 */ /* 0x000fe20000004100 */
[----:B------:R-:W-:Y:S01]  /*4fc0*/  LEA.HI.SX32 R0, R0, R89, 0x1c ;  /* 0x0000005900007211 */ /* 0x000fe200078fe2ff */
[----:B------:R-:W-:Y:S01]  /*4fd0*/  @!P0 HADD2.F32 R22, -RZ, R39.H1_H1 ;  /* 0x30000027ff168230 */ /* 0x000fe20000004100 */
[----:B------:R-:W-:Y:S01]  /*4fe0*/  @!P0 SHF.R.U64 R26, R30, 0x10, R31 ;  /* 0x000000101e1a8819 */ /* 0x000fe2000000121f */
[----:B------:R-:W-:Y:S01]  /*4ff0*/  @!P0 HADD2.F32 R5, -RZ, R3.H0_H0 ;  /* 0x20000003ff058230 */ /* 0x000fe20000004100 */
[----:B------:R-:W-:Y:S02]  /*5000*/  SHF.R.S32.HI R2, RZ, 0x1f, R0 ;  /* 0x0000001fff027819 */ /* 0x000fe40000011400 */
[----:B------:R-:W-:Y:S02]  /*5010*/  SHF.L.U32 R36, R0, 0x3, RZ ;  /* 0x0000000300247819 */ /* 0x000fe400000006ff */
[----:B------:R-:W-:Y:S02]  /*5020*/  LEA.HI R0, R2, R0, RZ, 0x3 ;  /* 0x0000000002007211 */ /* 0x000fe400078f18ff */
[----:B------:R-:W-:Y:S02]  /*5030*/  LOP3.LUT R2, R218, 0x38, R36, 0xf8, !PT ;  /* 0x00000038da027812 */ /* 0x000fe400078ef824 */
[----:B------:R-:W-:Y:S02]  /*5040*/  SHF.L.U32 R0, R0, 0x8, RZ ;  /* 0x0000000800007819 */ /* 0x000fe400000006ff */
[----:B------:R-:W-:Y:S02]  /*5050*/  LOP3.LUT R2, R2, R112, RZ, 0x3c, !PT ;  /* 0x0000007002027212 */ /* 0x000fe400078e3cff */
[----:B------:R-:W-:Y:S02]  /*5060*/  LOP3.LUT R0, R0, 0x7ffff800, RZ, 0xc0, !PT ;  /* 0x7ffff80000007812 */ /* 0x000fe400078ec0ff */
[----:B------:R-:W-:Y:S02]  /*5070*/  @!P0 SHF.R.U64 R10, R28, 0x10, R29 ;  /* 0x000000101c0a8819 */ /* 0x000fe4000000121d */
[----:B------:R-:W-:Y:S01]  /*5080*/  IADD3 R0, R2, R0, R220 ;  /* 0x0000000002007210 */ /* 0x000fe20007ffe0dc */
[----:B------:R-:W-:Y:S01]  /*5090*/  @!P0 HADD2.F32 R2, -RZ, R20.H0_H0 ;  /* 0x20000014ff028230 */ /* 0x000fe20000004100 */
[----:B------:R-:W-:Y:S01]  /*50a0*/  @!P0 SHF.R.U32.HI R11, RZ, 0x10, R15 ;  /* 0x00000010ff0b8819 */ /* 0x000fe2000001160f */
[----:B------:R-:W-:Y:S01]  /*50b0*/  @!P0 HADD2.F32 R10, -RZ, R10.H0_H0 ;  /* 0x2000000aff0a8230 */ /* 0x000fe20000004100 */
[----:B------:R-:W-:Y:S01]  /*50c0*/  @!P0 SHF.R.U32.HI R24, RZ, 0x10, R31 ;  /* 0x00000010ff188819 */ /* 0x000fe2000001161f */
[----:B------:R-:W-:Y:S01]  /*50d0*/  IMAD.SHL.U32 R0, R0, 0x2, RZ ;  /* 0x0000000200007824 */ /* 0x000fe200078e00ff */
[----:B------:R-:W-:Y:S01]  /*50e0*/  @!P0 SHF.R.U32.HI R7, RZ, 0x10, R13 ;  /* 0x00000010ff078819 */ /* 0x000fe2000001160d */
[----:B------:R-:W-:Y:S01]  /*50f0*/  @!P0 HADD2.F32 R11, -RZ, R11.H0_H0 ;  /* 0x2000000bff0b8230 */ /* 0x000fe20000004100 */
[----:B------:R-:W-:Y:S01]  /*5100*/  @!P0 SHF.R.U32.HI R13, RZ, 0x10, R29 ;  /* 0x00000010ff0d8819 */ /* 0x000fe2000001161d */
[----:B------:R-:W-:Y:S01]  /*5110*/  @!P0 HADD2.F32 R24, -RZ, R24.H0_H0 ;  /* 0x20000018ff188230 */ /* 0x000fe20000004100 */
[----:B------:R-:W1:Y:S01]  /*5120*/  LDS.128 R32, [R0+0xc080] ;  /* 0x00c0800000207984 */ /* 0x000e620000000c00 */
[----:B------:R-:W-:Y:S01]  /*5130*/  @!P0 HADD2.F32 R7, -RZ, R7.H0_H0 ;  /* 0x20000007ff078230 */ /* 0x000fe20000004100 */
[----:B------:R-:W-:Y:S01]  /*5140*/  @!P0 SHF.R.U64 R14, R14, 0x10, R15 ;  /* 0x000000100e0e8819 */ /* 0x000fe2000000120f */
[----:B------:R-:W-:Y:S01]  /*5150*/  @!P0 HADD2.F32 R13, -RZ, R13.H0_H0 ;  /* 0x2000000dff0d8230 */ /* 0x000fe20000004100 */
[----:B-1----:R-:W-:Y:S01]  /*5160*/  @!P0 IMAD.MOV.U32 R9, RZ, RZ, R32 ;  /* 0x000000ffff098224 */ /* 0x002fe200078e0020 */
[----:B------:R-:W-:Y:S02]  /*5170*/  @!P0 MOV R0, R16 ;  /* 0x0000001000008202 */ /* 0x000fe40000000f00 */
[----:B------:R-:W-:Y:S02]  /*5180*/  @!P0 MOV R25, R34 ;  /* 0x0000002200198202 */ /* 0x000fe40000000f00 */
[--C-:B------:R-:W-:Y:S01]  /*5190*/  @!P0 HADD2.F32 R6, -RZ, R9.reuse.H0_H0 ;  /* 0x20000009ff068230 */ /* 0x100fe20000004100 */
[----:B------:R-:W-:Y:S01]  /*51a0*/  @!P0 MOV R23, R35 ;  /* 0x0000002300178202 */ /* 0x000fe20000000f00 */
[--C-:B------:R-:W-:Y:S02]  /*51b0*/  @!P0 HADD2.F32 R4, -RZ, R0.reuse.H0_H0 ;  /* 0x20000000ff048230 */ /* 0x100fe40000004100 */
[----:B------:R-:W-:Y:S01]  /*51c0*/  @!P0 HADD2.F32 R9, -RZ, R9.H1_H1 ;  /* 0x30000009ff098230 */ /* 0x000fe20000004100 */
[-C--:B------:R-:W-:Y:S01]  /*51d0*/  @!P0 FMUL.FTZ R15, R6, R2.reuse ;  /* 0x00000002060f8220 */ /* 0x080fe20000410000 */
[----:B------:R-:W-:Y:S01]  /*51e0*/  @!P0 HADD2.F32 R3, -RZ, R0.H1_H1 ;  /* 0x30000000ff038230 */ /* 0x000fe20000004100 */
[C---:B------:R-:W-:Y:S02]  /*51f0*/  @!P0 FMUL.FTZ R0, R4.reuse, R2 ;  /* 0x0000000204008220 */ /* 0x040fe40000410000 */
[-C--:B------:R-:W-:Y:S02]  /*5200*/  @!P0 FMUL.FTZ R12, R9, R5.reuse ;  /* 0x00000005090c8220 */ /* 0x080fe40000410000 */
[C---:B------:R-:W-:Y:S01]  /*5210*/  @!P0 FMUL.FTZ R2, R3.reuse, R5 ;  /* 0x0000000503028220 */ /* 0x040fe20000410000 */
[----:B------:R-:W-:Y:S01]  /*5220*/  @!P0 MOV R5, R33 ;  /* 0x0000002100058202 */ /* 0x000fe20000000f00 */
[----:B------:R-:W-:Y:S01]  /*5230*/  @!P0 FFMA.FTZ R42, R4, R8, -R15 ;  /* 0x00000008042a8223 */ /* 0x000fe2000001080f */
[----:B------:R-:W-:Y:S01]  /*5240*/  @!P0 HADD2.F32 R15, -RZ, R25.H0_H0 ;  /* 0x20000019ff0f8230 */ /* 0x000fe20000004100 */
[----:B------:R-:W-:Y:S02]  /*5250*/  @!P0 IMAD.MOV.U32 R4, RZ, RZ, R17 ;  /* 0x000000ffff048224 */ /* 0x000fe400078e0011 */
[----:B------:R-:W-:Y:S01]  /*5260*/  @!P0 FFMA.FTZ R37, R3, R10, -R12 ;  /* 0x0000000a03258223 */ /* 0x000fe2000001080c */
[--C-:B------:R-:W-:Y:S01]  /*5270*/  @!P0 HADD2.F32 R12, -RZ, R5.reuse.H1_H1 ;  /* 0x30000005ff0c8230 */ /* 0x100fe20000004100 */
[----:B------:R-:W-:Y:S01]  /*5280*/  @!P0 FFMA.FTZ R0, R6, R8, R0 ;  /* 0x0000000806008223 */ /* 0x000fe20000010000 */
[----:B------:R-:W-:Y:S01]  /*5290*/  @!P0 HADD2.F32 R8, -RZ, R5.H0_H0 ;  /* 0x20000005ff088230 */ /* 0x000fe20000004100 */
[----:B------:R-:W-:Y:S01]  /*52a0*/  @!P0 FFMA.FTZ R2, R9, R10, R2 ;  /* 0x0000000a09028223 */ /* 0x000fe20000010002 */
[----:B------:R-:W-:Y:S01]  /*52b0*/  @!P0 HADD2.F32 R3, -RZ, R20.H1_H1 ;  /* 0x30000014ff038230 */ /* 0x000fe20000004100 */
[----:B------:R-:W-:Y:S01]  /*52c0*/  @!P0 FMUL.FTZ R10, R12, R7 ;  /* 0x000000070c0a8220 */ /* 0x000fe20000410000 */
[----:B------:R-:W-:Y:S02]  /*52d0*/  @!P0 HADD2.F32 R5, -RZ, R4.H1_H1 ;  /* 0x30000004ff058230 */ /* 0x000fe40000004100 */
[----:B------:R-:W-:Y:S02]  /*52e0*/  @!P0 HADD2.F32 R9, -RZ, R38.H1_H1 ;  /* 0x30000026ff098230 */ /* 0x000fe40000004100 */
[----:B------:R-:W-:Y:S01]  /*52f0*/  @!P0 HADD2.F32 R6, -RZ, R4.H0_H0 ;  /* 0x20000004ff068230 */ /* 0x000fe20000004100 */
[----:B------:R-:W-:Y:S01]  /*5300*/  @!P0 FMUL.FTZ R4, R8, R3 ;  /* 0x0000000308048220 */ /* 0x000fe20000410000 */
[----:B------:R-:W-:Y:S01]  /*5310*/  @!P0 HADD2.F32 R20, -RZ, R39.H0_H0 ;  /* 0x20000027ff148230 */ /* 0x000fe20000004100 */
[C---:B------:R-:W-:Y:S02]  /*5320*/  @!P0 FFMA.FTZ R29, R5.reuse, R13, -R10 ;  /* 0x0000000d051d8223 */ /* 0x040fe4000001080a */
[----:B------:R-:W-:Y:S02]  /*5330*/  @!P0 IMAD.MOV.U32 R10, RZ, RZ, R18 ;  /* 0x000000ffff0a8224 */ /* 0x000fe400078e0012 */
[C---:B------:R-:W-:Y:S02]  /*5340*/  @!P0 FMUL.FTZ R3, R6.reuse, R3 ;  /* 0x0000000306038220 */ /* 0x040fe40000410000 */
[----:B------:R-:W-:Y:S01]  /*5350*/  @!P0 FFMA.FTZ R28, R6, R9, -R4 ;  /* 0x00000009061c8223 */ /* 0x000fe20000010804 */
[----:B------:R-:W-:Y:S01]  /*5360*/  @!P0 HADD2.F32 R6, -RZ, R10.H0_H0 ;  /* 0x2000000aff068230 */ /* 0x000fe20000004100 */
[----:B------:R-:W-:Y:S01]  /*5370*/  @!P0 FMUL.FTZ R4, R5, R7 ;  /* 0x0000000705048220 */ /* 0x000fe20000410000 */
[--C-:B------:R-:W-:Y:S01]  /*5380*/  @!P0 HADD2.F32 R5, -RZ, R21.reuse.H0_H0 ;  /* 0x20000015ff058230 */ /* 0x100fe20000004100 */
[----:B------:R-:W-:Y:S01]  /*5390*/  @!P0 FFMA.FTZ R3, R8, R9, R3 ;  /* 0x0000000908038223 */ /* 0x000fe20000010003 */
[----:B------:R-:W-:Y:S01]  /*53a0*/  @!P0 F2FP.PACK_AB R29, R29, R28 ;  /* 0x0000001c1d1d823e */ /* 0x000fe200000000ff */
[----:B------:R-:W-:Y:S01]  /*53b0*/  @!P0 IMAD.MOV.U32 R9, RZ, RZ, R19 ;  /* 0x000000ffff098224 */ /* 0x000fe200078e0013 */
[----:B------:R-:W-:Y:S01]  /*53c0*/  @!P0 F2FP.PACK_AB R28, R37, R42 ;  /* 0x0000002a251c823e */ /* 0x000fe200000000ff */
[-C--:B------:R-:W-:Y:S01]  /*53d0*/  @!P0 FMUL.FTZ R7, R15, R5.reuse ;  /* 0x000000050f078220 */ /* 0x080fe20000410000 */
[----:B------:R-:W-:Y:S01]  /*53e0*/  @!P0 HADD2.F32 R8, -RZ, R21.H1_H1 ;  /* 0x30000015ff088230 */ /* 0x000fe20000004100 */
[C---:B------:R-:W-:Y:S01]  /*53f0*/  @!P0 FMUL.FTZ R5, R6.reuse, R5 ;  /* 0x0000000506058220 */ /* 0x040fe20000410000 */
[----:B------:R-:W-:Y:S01]  /*5400*/  @!P0 HADD2.F32 R21, -RZ, R23.H0_H0 ;  /* 0x20000017ff158230 */ /* 0x000fe20000004100 */
[----:B------:R-:W-:Y:S01]  /*5410*/  @!P0 FFMA.FTZ R31, R6, R20, -R7 ;  /* 0x00000014061f8223 */ /* 0x000fe20000010807 */
[----:B------:R-:W-:Y:S01]  /*5420*/  @!P0 HADD2.F32 R7, -RZ, R9.H0_H0 ;  /* 0x20000009ff078230 */ /* 0x000fe20000004100 */
[----:B------:R-:W-:Y:S01]  /*5430*/  @!P0 FFMA.FTZ R4, R12, R13, R4 ;  /* 0x0000000d0c048223 */ /* 0x000fe20000010004 */
[----:B------:R-:W-:Y:S01]  /*5440*/  @!P0 MOV R16, R28 ;  /* 0x0000001c00108202 */ /* 0x000fe20000000f00 */
[----:B------:R-:W-:Y:S01]  /*5450*/  @!P0 FMUL.FTZ R6, R21, R8 ;  /* 0x0000000815068220 */ /* 0x000fe20000410000 */
[----:B------:R-:W-:Y:S01]  /*5460*/  @!P0 HADD2.F32 R23, -RZ, R23.H1_H1 ;  /* 0x30000017ff178230 */ /* 0x000fe20000004100 */
[----:B------:R-:W-:Y:S01]  /*5470*/  @!P0 FFMA.FTZ R5, R15, R20, R5 ;  /* 0x000000140f058223 */ /* 0x000fe20000010005 */
[----:B------:R-:W-:Y:S01]  /*5480*/  @!P0 F2FP.PACK_AB R3, R4, R3 ;  /* 0x000000030403823e */ /* 0x000fe200000000ff */
[C---:B------:R-:W-:Y:S01]  /*5490*/  @!P0 FFMA.FTZ R30, R7.reuse, R22, -R6 ;  /* 0x00000016071e8223 */ /* 0x040fe20000010806 */
[----:B------:R-:W-:Y:S01]  /*54a0*/  @!P0 HADD2.F32 R6, -RZ, R9.H1_H1 ;  /* 0x30000009ff068230 */ /* 0x000fe20000004100 */
[----:B------:R-:W-:Y:S01]  /*54b0*/  @!P0 FMUL.FTZ R7, R7, R8 ;  /* 0x0000000807078220 */ /* 0x000fe20000410000 */
[----:B------:R-:W-:Y:S01]  /*54c0*/  @!P0 HADD2.F32 R9, -RZ, R14.H0_H0 ;  /* 0x2000000eff098230 */ /* 0x000fe20000004100 */
[-C--:B------:R-:W-:Y:S01]  /*54d0*/  @!P0 FMUL.FTZ R8, R23, R11.reuse ;  /* 0x0000000b17088220 */ /* 0x080fe20000410000 */
[----:B------:R-:W-:Y:S01]  /*54e0*/  @!P0 HADD2.F32 R14, -RZ, R25.H1_H1 ;  /* 0x30000019ff0e8230 */ /* 0x000fe20000004100 */
[----:B------:R-:W-:Y:S02]  /*54f0*/  @!P0 IMAD.MOV.U32 R17, RZ, RZ, R29 ;  /* 0x000000ffff118224 */ /* 0x000fe400078e001d */
[C---:B------:R-:W-:Y:S02]  /*5500*/  @!P0 FFMA.FTZ R25, R6.reuse, R24, -R8 ;  /* 0x0000001806198223 */ /* 0x040fe40000010808 */
[----:B------:R-:W-:Y:S01]  /*5510*/  @!P0 FMUL.FTZ R8, R6, R11 ;  /* 0x0000000b06088220 */ /* 0x000fe20000410000 */
[----:B------:R-:W-:Y:S01]  /*5520*/  @!P0 HADD2.F32 R11, -RZ, R26.H0_H0 ;  /* 0x2000001aff0b8230 */ /* 0x000fe20000004100 */
[----:B----4-:R-:W-:Y:S01]  /*5530*/  LEA R26, P1, R56, R40, 0x1 ;  /* 0x00000028381a7211 */ /* 0x010fe200078208ff */
[----:B------:R-:W-:Y:S01]  /*5540*/  @!P0 HADD2.F32 R6, -RZ, R10.H1_H1 ;  /* 0x3000000aff068230 */ /* 0x000fe20000004100 */
[----:B------:R-:W-:Y:S01]  /*5550*/  @!P0 F2FP.PACK_AB R25, R25, R30 ;  /* 0x0000001e1919823e */ /* 0x000fe200000000ff */
[----:B------:R-:W-:Y:S01]  /*5560*/  @!P0 FMUL.FTZ R10, R14, R9 ;  /* 0x000000090e0a8220 */ /* 0x000fe20000410000 */
[----:B---3--:R-:W-:Y:S01]  /*5570*/  LEA.HI.X R27, R56, R41, R84, 0x1, P1 ;  /* 0x00000029381b7211 */ /* 0x008fe200008f0c54 */
[----:B------:R-:W-:Y:S02]  /*5580*/  @!P0 IMAD.MOV.U32 R33, RZ, RZ, R3 ;  /* 0x000000ffff218224 */ /* 0x000fe400078e0003 */
[C---:B------:R-:W-:Y:S02]  /*5590*/  @!P0 FFMA.FTZ R10, R6.reuse, R11, -R10 ;  /* 0x0000000b060a8223 */ /* 0x040fe4000001080a */
[----:B------:R-:W-:Y:S01]  /*55a0*/  @!P0 FMUL.FTZ R6, R6, R9 ;  /* 0x0000000906068220 */ /* 0x000fe20000410000 */
[----:B------:R-:W-:Y:S01]  /*55b0*/  @!P0 F2FP.PACK_AB R9, R2, R0 ;  /* 0x000000000209823e */ /* 0x000fe200000000ff */
[----:B------:R-:W-:Y:S01]  /*55c0*/  @!P0 IMAD.MOV.U32 R19, RZ, RZ, R25 ;  /* 0x000000ffff138224 */ /* 0x000fe200078e0019 */
[----:B------:R-:W-:Y:S01]  /*55d0*/  @!P0 F2FP.PACK_AB R10, R10, R31 ;  /* 0x0000001f0a0a823e */ /* 0x000fe200000000ff */
[----:B------:R-:W-:Y:S01]  /*55e0*/  @!P0 FFMA.FTZ R6, R14, R11, R6 ;  /* 0x0000000b0e068223 */ /* 0x000fe20000010006 */
[----:B------:R-:W-:Y:S01]  /*55f0*/  @!P0 MOV R32, R9 ;  /* 0x0000000900208202 */ /* 0x000fe20000000f00 */
[----:B------:R-:W-:Y:S01]  /*5600*/  @!P0 FFMA.FTZ R7, R21, R22, R7 ;  /* 0x0000001615078223 */ /* 0x000fe20000010007 */
[----:B------:R-:W-:Y:S01]  /*5610*/  @!P0 MOV R18, R10 ;  /* 0x0000000a00128202 */ /* 0x000fe20000000f00 */
[----:B------:R-:W-:Y:S01]  /*5620*/  @!P0 FFMA.FTZ R8, R23, R24, R8 ;  /* 0x0000001817088223 */ /* 0x000fe20000010008 */
[----:B------:R-:W-:Y:S03]  /*5630*/  @!P0 F2FP.PACK_AB R2, R6, R5 ;  /* 0x000000050602823e */ /* 0x000fe600000000ff */
[----:B------:R1:W-:Y:S01]  /*5640*/  ST.E.128 [R26.64], R16 ;  /* 0x000000101a007985 */ /* 0x0003e2000c101d08 */
[----:B------:R-:W-:Y:S02]  /*5650*/  @!P0 F2FP.PACK_AB R0, R8, R7 ;  /* 0x000000070800823e */ /* 0x000fe400000000ff */
[----:B------:R-:W-:Y:S03]  /*5660*/  @!P0 MOV R34, R2 ;  /* 0x0000000200228202 */ /* 0x000fe60000000f00 */
[----:B------:R-:W-:Y:S01]  /*5670*/  @!P0 IMAD.MOV.U32 R35, RZ, RZ, R0 ;  /* 0x000000ffff238224 */ /* 0x000fe200078e0000 */
[----:B------:R-:W-:Y:S11]  /*5680*/  ISETP.GE.AND P0, PT, R36, c[0x0][0x1d4], PT ;  /* 0x0000750024007a0c */ /* 0x000ff60003f06270 */
[----:B------:R-:W-:Y:S02]  /*5690*/  @!UPT UIADD3 URZ, URZ, URZ, URZ ;  /* 0x0000003f3f3ff290 */ /* 0x000fe4000fffe03f */
[----:B------:R-:W-:-:S05]  /*56a0*/  @P0 BRA `(.L_x_180) ;  /* 0x000001f000000947 */ /* 0x000fca0003800000 */
[C---:B------:R-:W-:Y:S04]  /*56b0*/  LEA R2, P0, R36.reuse, R40, 0x1 ;  /* 0x0000002824027211 */ /* 0x040fe800078008ff */
[----:B------:R-:W-:Y:S05]  /*56c0*/  LEA.HI.X.SX32 R3, R36, R41, 0x1, P0 ;  /* 0x0000002924037211 */ /* 0x000fea00000f0eff */
[----:B------:R2:W-:Y:S01]  /*56d0*/  ST.E.128 [R2.64], R32 ;  /* 0x0000002002007985 */ /* 0x0005e2000c101d08 */
[----:B------:R-:W-:-:S05]  /*56e0*/  BRA `(.L_x_180) ;  /* 0x000001b000007947 */ /* 0x000fca0003800000 */
.L_x_176:
[----:B------:R1:W2:Y:S01]  /*56f0*/  SHFL.IDX PT, R2, R18, RZ, 0x181f ;  /* 0x00181fff12027589 */ /* 0x0002a200000e0000 */
[----:B------:R-:W-:Y:S03]  /*5700*/  IMAD.IADD R3, R55, 0x1, -R52 ;  /* 0x0000000137037824 */ /* 0x000fe600078e0a34 */
[----:B------:R1:W3:Y:S02]  /*5710*/  SHFL.IDX PT, R0, R20, RZ, 0x181f ;  /* 0x00181fff14007589 */ /* 0x0002e400000e0000 */
[----:B------:R-:W-:Y:S04]  /*5720*/  IMNMX R51, R3, 0x20, PT ;  /* 0x0000002003337817 */ /* 0x000fe80003800200 */
[----:B------:R-:W-:Y:S11]  /*5730*/  ISETP.GT.AND P0, PT, R51, R208, PT ;  /* 0x000000d03300720c */ /* 0x000ff60003f04270 */
[----:B------:R-:W-:Y:S02]  /*5740*/  @!UPT UIADD3 URZ, URZ, URZ, URZ ;  /* 0x0000003f3f3ff290 */ /* 0x000fe4000fffe03f */
[----:B------:R-:W-:-:S05]  /*5750*/  @!P0 BRA `(.L_x_180) ;  /* 0x0000014000008947 */ /* 0x000fca0003800000 */
[----:B------:R-:W-:Y:S02]  /*5760*/  ISETP.GE.AND P2, PT, R134, c[0x0][0x1d4], PT ;  /* 0x0000750086007a0c */ /* 0x000fe40003f46270 */
[----:B------:R-:W-:Y:S02]  /*5770*/  ISETP.GE.AND P3, PT, R136, c[0x0][0x1d4], PT ;  /* 0x0000750088007a0c */ /* 0x000fe40003f66270 */
[----:B------:R-:W-:Y:S09]  /*5780*/  ISETP.GE.AND P1, PT, R199, c[0x0][0x1d4], PT ;  /* 0x00007500c7007a0c */ /* 0x000ff20003f26270 */
[----:B------:R-:W4:Y:S01]  /*5790*/  @!P2 LDS.128 R12, [R198+0xc080] ;  /* 0x00c08000c60ca984 */ /* 0x000f220000000c00 */
[C---:B---3--:R-:W-:Y:S04]  /*57a0*/  @!P2 LEA R4, P0, R134.reuse, R0, 0x1 ;  /* 0x000000008604a211 */ /* 0x048fe800078008ff */
[----:B--2---:R-:W-:Y:S02]  /*57b0*/  @!P2 LEA.HI.X R5, R134, R2, R135, 0x1, P0 ;  /* 0x000000028605a211 */ /* 0x004fe400000f0c87 */
[C---:B------:R-:W-:Y:S04]  /*57c0*/  @!P3 LEA R8, P0, R205.reuse, R0, 0x1 ;  /* 0x00000000cd08b211 */ /* 0x040fe800078008ff */
[----:B------:R-:W-:Y:S02]  /*57d0*/  @!P3 LEA.HI.X R9, R205, R2, R209, 0x1, P0 ;  /* 0x00000002cd09b211 */ /* 0x000fe400000f0cd1 */
[C---:B------:R-:W-:Y:S04]  /*57e0*/  @!P1 LEA R6, P0, R199.reuse, R0, 0x1 ;  /* 0x00000000c7069211 */ /* 0x040fe800078008ff */
[----:B------:R-:W-:Y:S02]  /*57f0*/  @!P1 LEA.HI.X R7, R199, R2, R211, 0x1, P0 ;  /* 0x00000002c7079211 */ /* 0x000fe400000f0cd3 */
[C---:B------:R-:W-:Y:S01]  /*5800*/  ISETP.GE.AND P0, PT, R200.reuse, c[0x0][0x1d4], PT ;  /* 0x00007500c8007a0c */ /* 0x040fe20003f06270 */
[----:B----4-:R2:W-:Y:S04]  /*5810*/  @!P2 ST.E.128 [R4.64], R12 ;  /* 0x0000000c0400a985 */ /* 0x0105e8000c101d08 */
[----:B------:R-:W3:Y:S08]  /*5820*/  @!P3 LDS.128 R12, [R198+0xd080] ;  /* 0x00d08000c60cb984 */ /* 0x000ef00000000c00 */
[C---:B--2---:R-:W-:Y:S04]  /*5830*/  @!P0 LEA R4, P2, R200.reuse, R0, 0x1 ;  /* 0x00000000c8048211 */ /* 0x044fe800078408ff */
[----:B------:R-:W-:Y:S01]  /*5840*/  @!P0 LEA.HI.X R5, R200, R2, R210, 0x1, P2 ;  /* 0x00000002c8058211 */ /* 0x000fe200010f0cd2 */
[----:B---3--:R-:W-:Y:S04]  /*5850*/  @!P3 ST.E.128 [R8.64], R12 ;  /* 0x0000000c0800b985 */ /* 0x008fe8000c101d08 */
[----:B------:R-:W2:Y:S04]  /*5860*/  @!P1 LDS.128 R8, [R198+0xe080] ;  /* 0x00e08000c6089984 */ /* 0x000ea80000000c00 */
[----:B--2---:R-:W-:Y:S04]  /*5870*/  @!P1 ST.E.128 [R6.64], R8 ;  /* 0x0000000806009985 */ /* 0x004fe8000c101d08 */
[----:B------:R-:W2:Y:S04]  /*5880*/  @!P0 LDS.128 R8, [R198+0xf080] ;  /* 0x00f08000c6088984 */ /* 0x000ea80000000c00 */
[----:B--2---:R2:W-:Y:S02]  /*5890*/  @!P0 ST.E.128 [R4.64], R8 ;  /* 0x0000000804008985 */ /* 0x0045e4000c101d08 */
.L_x_180:
[----:B------:R-:W-:Y:S05]  /*58a0*/  BSYNC B1 ;  /* 0x0000000000017941 */ /* 0x000fea0003800000 */
.L_x_175:
[----:B---3--:R-:W-:Y:S01]  /*58b0*/  IMAD R0, R53, c[0x0][0x208], RZ ;  /* 0x0000820035007a24 */ /* 0x008fe200078e02ff */
[----:B------:R-:W-:Y:S01]  /*58c0*/  LOP3.LUT P2, RZ, R212, 0x1, RZ, 0xc0, !PT ;  /* 0x00000001d4ff7812 */ /* 0x000fe2000784c0ff */
[C---:B-12--5:R-:W-:Y:S01]  /*58d0*/  IMAD.WIDE.U32 R2, R50.reuse, c[0x0][0x208], RZ ;  /* 0x0000820032027a25 */ /* 0x066fe200078e00ff */
[----:B------:R-:W-:Y:S03]  /*58e0*/  BSSY B0, `(.L_x_191) ;  /* 0x0000038000007945 */ /* 0x000fe60003800000 */
[----:B------:R-:W-:Y:S05]  /*58f0*/  IMAD R0, R50, c[0x0][0x20c], R0 ;  /* 0x0000830032007a24 */ /* 0x000fea00078e0200 */
[----:B------:R-:W-:Y:S01]  /*5900*/  IADD3 R3, R3, R0, RZ ;  /* 0x0000000003037210 */ /* 0x000fe20007ffe0ff */
[----:B------:R-:W-:Y:S04]  /*5910*/  IMAD R0, R54, c[0x0][0x218], RZ ;  /* 0x0000860036007a24 */ /* 0x000fe800078e02ff */
[C---:B------:R-:W-:Y:S04]  /*5920*/  IMAD.WIDE.U32 R2, R49.reuse, c[0x0][0x218], R2 ;  /* 0x0000860031027a25 */ /* 0x040fe800078e0002 */
[----:B------:R-:W-:Y:S01]  /*5930*/  IMAD R0, R49, c[0x0][0x21c], R0 ;  /* 0x0000870031007a24 */ /* 0x000fe200078e0200 */
[----:B------:R-:W-:Y:S04]  /*5940*/  IADD3 R6, P0, R76, R2, RZ ;  /* 0x000000024c067210 */ /* 0x000fe80007f1e0ff */
[----:B------:R-:W-:Y:S02]  /*5950*/  IADD3.X R7, R94, R3, R0, P0, !PT ;  /* 0x000000035e077210 */ /* 0x000fe400007fe400 */
[----:B------:R-:W-:Y:S04]  /*5960*/  IADD3 R0, R95, -R52, RZ ;  /* 0x800000345f007210 */ /* 0x000fe80007ffe0ff */
[----:B------:R-:W-:Y:S11]  /*5970*/  ISETP.GE.AND P0, PT, R0, 0x1, PT ;  /* 0x000000010000780c */ /* 0x000ff60003f06270 */
[----:B------:R-:W-:Y:S02]  /*5980*/  @!UPT UIADD3 URZ, URZ, URZ, URZ ;  /* 0x0000003f3f3ff290 */ /* 0x000fe4000fffe03f */
[----:B------:R-:W-:Y:S01]  /*5990*/  @P0 IMAD.WIDE R4, R45, 0x20, R58 ;  /* 0x000000202d040825 */ /* 0x000fe200078e023a */
[----:B------:R-:W-:Y:S03]  /*59a0*/  @P0 MOV R3, R92 ;  /* 0x0000005c00030202 */ /* 0x000fe60000000f00 */
[----:B------:R-:W-:Y:S02]  /*59b0*/  @P0 IMAD R0, R5, c[0x0][0x258], RZ ;  /* 0x0000960005000a24 */ /* 0x000fe400078e02ff */
[----:B------:R-:W-:Y:S02]  /*59c0*/  @P0 IMAD.MOV.U32 R2, RZ, RZ, R78 ;  /* 0x000000ffff020224 */ /* 0x000fe400078e004e */
[C---:B------:R-:W-:Y:S02]  /*59d0*/  @P0 IMAD R0, R4.reuse, c[0x0][0x25c], R0 ;  /* 0x0000970004000a24 */ /* 0x040fe400078e0200 */
[----:B------:R-:W-:Y:S04]  /*59e0*/  @P0 IMAD.WIDE.U32 R2, R4, c[0x0][0x258], R2 ;  /* 0x0000960004020a25 */ /* 0x000fe800078e0002 */
[----:B------:R-:W-:Y:S01]  /*59f0*/  @P0 IMAD.IADD R0, R3, 0x1, R0 ;  /* 0x0000000103000824 */ /* 0x000fe200078e0200 */
[C---:B------:R-:W-:Y:S04]  /*5a00*/  @P0 LEA R4, P1, R2.reuse, c[0x0][0x250], 0x1 ;  /* 0x0000940002040a11 */ /* 0x040fe800078208ff */
[----:B------:R-:W-:Y:S02]  /*5a10*/  @P0 LEA.HI.X R5, R2, c[0x0][0x254], R0, 0x1, P1 ;  /* 0x0000950002050a11 */ /* 0x000fe400008f0c00 */
[C---:B------:R-:W-:Y:S03]  /*5a20*/  LEA R0, P1, R6.reuse, c[0x0][0x1f8], 0x1 ;  /* 0x00007e0006007a11 */ /* 0x040fe600078208ff */
[----:B------:R-:W-:Y:S01]  /*5a30*/  @!PT LDS RZ, [RZ] ;  /* 0x00000000fffff984 */ /* 0x000fe20000000800 */
[----:B------:R-:W-:Y:S01]  /*5a40*/  @!PT LDS RZ, [RZ] ;  /* 0x00000000fffff984 */ /* 0x000fe20000000800 */
[----:B------:R-:W-:Y:S01]  /*5a50*/  @!PT LDS RZ, [RZ] ;  /* 0x00000000fffff984 */ /* 0x000fe20000000800 */
[----:B------:R1:W-:Y:S01]  /*5a60*/  @P0 LDGSTS.E.BYPASS.LTC128B.128 [R198+0x8080], [R4.64], !P2 ;  /* 0x0808000004c60fae */ /* 0x0003e2000d101d48 */
[----:B------:R-:W-:Y:S03]  /*5a70*/  LEA.HI.X R2, R6, c[0x0][0x1fc], R7, 0x1, P1 ;  /* 0x00007f0006027a11 */ /* 0x000fe600008f0c07 */
[----:B------:R1:W-:Y:S04]  /*5a80*/  @P0 LDGSTS.E.BYPASS.LTC128B.128 [R198+0x9080], [R4.64+0x80], !P6 ;  /* 0x0908008004c60fae */ /* 0x0003e8000f101d48 */
[----:B------:R1:W-:Y:S04]  /*5a90*/  @P0 LDGSTS.E.BYPASS.LTC128B.128 [R198+0xa080], [R4.64+0x100], !P5 ;  /* 0x0a08010004c60fae */ /* 0x0003e8000e901d48 */
[----:B------:R1:W-:Y:S01]  /*5aa0*/  @P0 LDGSTS.E.BYPASS.LTC128B.128 [R198+0xb080], [R4.64+0x180], !P4 ;  /* 0x0b08018004c60fae */ /* 0x0003e2000e101d48 */
[----:B------:R-:W-:Y:S03]  /*5ab0*/  ISETP.GT.AND P0, PT, R51, R208, PT ;  /* 0x000000d03300720c */ /* 0x000fe60003f04270 */
[----:B------:R-:W0:Y:S04]  /*5ac0*/  LDGDEPBAR ;  /* 0x00000000000079af */ /* 0x000e280000000000 */
[----:B------:R-:W2:Y:S04]  /*5ad0*/  SHFL.IDX PT, R0, R0, RZ, 0x181f ;  /* 0x00181fff00007589 */ /* 0x000ea800000e0000 */
[----:B------:R-:W3:Y:S01]  /*5ae0*/  SHFL.IDX PT, R2, R2, RZ, 0x181f ;  /* 0x00181fff02027589 */ /* 0x000ee200000e0000 */
[----:B------:R-:W-:Y:S04]  /*5af0*/  DEPBAR.LE SB0, 0x0 ;  /* 0x000080000000791a */ /* 0x000fe80000000000 */
[----:B------:R-:W-:Y:S06]  /*5b00*/  BAR.SYNC.DEFER_BLOCKING 0x0 ;  /* 0x0000000000007b1d */ /* 0x000fec0000010000 */
[----:B------:R-:W-:-:S05]  /*5b10*/  @!P0 BRA `(.L_x_192) ;  /* 0x0000014000008947 */ /* 0x000fca0003800000 */
[----:B-123--:R-:W-:Y:S02]  /*5b20*/  ISETP.GE.AND P2, PT, R134, c[0x0][0x1d4], PT ;  /* 0x0000750086007a0c */ /* 0x00efe40003f46270 */
[----:B------:R-:W-:Y:S02]  /*5b30*/  ISETP.GE.AND P3, PT, R136, c[0x0][0x1d4], PT ;  /* 0x0000750088007a0c */ /* 0x000fe40003f66270 */
[----:B------:R-:W-:Y:S09]  /*5b40*/  ISETP.GE.AND P1, PT, R199, c[0x0][0x1d4], PT ;  /* 0x00007500c7007a0c */ /* 0x000ff20003f26270 */
[----:B------:R-:W1:Y:S01]  /*5b50*/  @!P2 LDS.128 R12, [R198+0x8080] ;  /* 0x00808000c60ca984 */ /* 0x000e620000000c00 */
[C---:B------:R-:W-:Y:S04]  /*5b60*/  @!P2 LEA R4, P0, R134.reuse, R0, 0x1 ;  /* 0x000000008604a211 */ /* 0x040fe800078008ff */
[----:B------:R-:W-:Y:S02]  /*5b70*/  @!P2 LEA.HI.X R5, R134, R2, R135, 0x1, P0 ;  /* 0x000000028605a211 */ /* 0x000fe400000f0c87 */
[C---:B------:R-:W-:Y:S04]  /*5b80*/  @!P3 LEA R8, P0, R205.reuse, R0, 0x1 ;  /* 0x00000000cd08b211 */ /* 0x040fe800078008ff */
[----:B------:R-:W-:Y:S02]  /*5b90*/  @!P3 LEA.HI.X R9, R205, R2, R209, 0x1, P0 ;  /* 0x00000002cd09b211 */ /* 0x000fe400000f0cd1 */
[C---:B------:R-:W-:Y:S04]  /*5ba0*/  @!P1 LEA R6, P0, R199.reuse, R0, 0x1 ;  /* 0x00000000c7069211 */ /* 0x040fe800078008ff */
[----:B------:R-:W-:Y:S02]  /*5bb0*/  @!P1 LEA.HI.X R7, R199, R2, R211, 0x1, P0 ;  /* 0x00000002c7079211 */ /* 0x000fe400000f0cd3 */
[C---:B------:R-:W-:Y:S01]  /*5bc0*/  ISETP.GE.AND P0, PT, R200.reuse, c[0x0][0x1d4], PT ;  /* 0x00007500c8007a0c */ /* 0x040fe20003f06270 */
[----:B-1----:R1:W-:Y:S04]  /*5bd0*/  @!P2 ST.E.128 [R4.64], R12 ;  /* 0x0000000c0400a985 */ /* 0x0023e8000c101d08 */
[----:B------:R-:W2:Y:S08]  /*5be0*/  @!P3 LDS.128 R12, [R198+0x9080] ;  /* 0x00908000c60cb984 */ /* 0x000eb00000000c00 */
[C---:B-1----:R-:W-:Y:S04]  /*5bf0*/  @!P0 LEA R4, P2, R200.reuse, R0, 0x1 ;  /* 0x00000000c8048211 */ /* 0x042fe800078408ff */
[----:B------:R-:W-:Y:S01]  /*5c00*/  @!P0 LEA.HI.X R5, R200, R2, R210, 0x1, P2 ;  /* 0x00000002c8058211 */ /* 0x000fe200010f0cd2 */
[----:B--2---:R-:W-:Y:S04]  /*5c10*/  @!P3 ST.E.128 [R8.64], R12 ;  /* 0x0000000c0800b985 */ /* 0x004fe8000c101d08 */
[----:B------:R-:W1:Y:S04]  /*5c20*/  @!P1 LDS.128 R8, [R198+0xa080] ;  /* 0x00a08000c6089984 */ /* 0x000e680000000c00 */
[----:B-1----:R-:W-:Y:S04]  /*5c30*/  @!P1 ST.E.128 [R6.64], R8 ;  /* 0x0000000806009985 */ /* 0x002fe8000c101d08 */
[----:B------:R-:W1:Y:S04]  /*5c40*/  @!P0 LDS.128 R8, [R198+0xb080] ;  /* 0x00b08000c6088984 */ /* 0x000e680000000c00 */
[----:B-1----:R1:W-:Y:S02]  /*5c50*/  @!P0 ST.E.128 [R4.64], R8 ;  /* 0x0000000804008985 */ /* 0x0023e4000c101d08 */
.L_x_192:
[----:B-123--:R-:W-:Y:S05]  /*5c60*/  BSYNC B0 ;  /* 0x0000000000007941 */ /* 0x00efea0003800000 */
.L_x_191:
[C---:B------:R-:W-:Y:S02]  /*5c70*/  ISETP.GT.AND P0, PT, R45.reuse, R80, PT ;  /* 0x000000502d00720c */ /* 0x040fe40003f04270 */
[----:B------:R-:W-:Y:S02]  /*5c80*/  IADD3 R45, R45, -0x1, RZ ;  /* 0xffffffff2d2d7810 */ /* 0x000fe40007ffe0ff */
[----:B------:R-:W-:Y:S09]  /*5c90*/  LOP3.LUT P2, RZ, R212, 0x1, RZ, 0xc0, !PT ;  /* 0x00000001d4ff7812 */ /* 0x000ff2000784c0ff */
[----:B------:R-:W-:Y:S01]  /*5ca0*/  @P0 SHF.R.S32.HI R4, RZ, 0x1f, R45 ;  /* 0x0000001fff040819 */ /* 0x000fe2000001142d */
[----:B------:R-:W-:Y:S02]  /*5cb0*/  @P0 IMAD R0, R104, R45, RZ ;  /* 0x0000002d68000224 */ /* 0x000fe400078e02ff */
[----:B------:R-:W-:Y:S02]  /*5cc0*/  @P0 IMAD.MOV.U32 R2, RZ, RZ, R62 ;  /* 0x000000ffff020224 */ /* 0x000fe400078e003e */
[----:B------:R-:W-:Y:S02]  /*5cd0*/  @P0 IMAD.MOV.U32 R3, RZ, RZ, R61 ;  /* 0x000000ffff030224 */ /* 0x000fe400078e003d */
[-C--:B------:R-:W-:Y:S02]  /*5ce0*/  @P0 IMAD R0, R4, R107.reuse, R0 ;  /* 0x0000006b04000224 */ /* 0x080fe400078e0200 */
[----:B------:R-:W-:Y:S04]  /*5cf0*/  @P0 IMAD.WIDE.U32 R2, R45, R107, R2 ;  /* 0x0000006b2d020225 */ /* 0x000fe800078e0002 */
[----:B------:R-:W-:Y:S01]  /*5d00*/  @P0 IMAD.IADD R0, R3, 0x1, R0 ;  /* 0x0000000103000824 */ /* 0x000fe200078e0200 */
[C---:B------:R-:W-:Y:S04]  /*5d10*/  @P0 LEA R4, P1, R2.reuse, c[0x0][0x220], 0x1 ;  /* 0x0000880002040a11 */ /* 0x040fe800078208ff */
[----:B------:R-:W-:Y:S05]  /*5d20*/  @P0 LEA.HI.X R5, R2, c[0x0][0x224], R0, 0x1, P1 ;  /* 0x0000890002050a11 */ /* 0x000fea00008f0c00 */
[----:B------:R-:W-:Y:S01]  /*5d30*/  @!PT LDS RZ, [RZ] ;  /* 0x00000000fffff984 */ /* 0x000fe20000000800 */
[----:B------:R-:W-:Y:S01]  /*5d40*/  @!PT LDS RZ, [RZ] ;  /* 0x00000000fffff984 */ /* 0x000fe20000000800 */
[----:B------:R-:W-:Y:S01]  /*5d50*/  @!PT LDS RZ, [RZ] ;  /* 0x00000000fffff984 */ /* 0x000fe20000000800 */
[----:B------:R1:W-:Y:S04]  /*5d60*/  @P0 LDGSTS.E.BYPASS.LTC128B.128 [R198+0xc080], [R4.64], !P2 ;  /* 0x0c08000004c60fae */ /* 0x0003e8000d101d48 */
[----:B------:R1:W-:Y:S04]  /*5d70*/  @P0 LDGSTS.E.BYPASS.LTC128B.128 [R198+0xd080], [R4.64+0x80], !P6 ;  /* 0x0d08008004c60fae */ /* 0x0003e8000f101d48 */
[----:B------:R1:W-:Y:S04]  /*5d80*/  @P0 LDGSTS.E.BYPASS.LTC128B.128 [R198+0xe080], [R4.64+0x100], !P5 ;  /* 0x0e08010004c60fae */ /* 0x0003e8000e901d48 */
[----:B------:R1:W-:Y:S04]  /*5d90*/  @P0 LDGSTS.E.BYPASS.LTC128B.128 [R198+0xf080], [R4.64+0x180], !P4 ;  /* 0x0f08018004c60fae */ /* 0x0003e8000e101d48 */
[----:B------:R-:W0:Y:S01]  /*5da0*/  LDGDEPBAR ;  /* 0x00000000000079af */ /* 0x000e220000000000 */
[----:B------:R-:W-:-:S05]  /*5db0*/  @P0 BRA `(.L_x_193) ;  /* 0xffffd02000000947 */ /* 0x000fca000383ffff */
[----:B------:R-:W-:Y:S01]  /*5dc0*/  WARPSYNC 0xffffffff ;  /* 0xffffffff00007948 */ /* 0x000fe20003800000 */
[----:B------:R-:W-:Y:S06]  /*5dd0*/  BAR.SYNC.DEFER_BLOCKING 0x0 ;  /* 0x0000000000007b1d */ /* 0x000fec0000010000 */
.L_x_174:
[----:B------:R-:W-:Y:S01]  /*5de0*/  ISETP.GE.AND P0, PT, R110, 0x1, PT ;  /* 0x000000016e00780c */ /* 0x000fe20003f06270 */
[----:B------:R-:W-:Y:S01]  /*5df0*/  BSSY B0, `(.L_x_194) ;  /* 0x0000020000007945 */ /* 0x000fe20003800000 */
[----:B------:R-:W-:-:S11]  /*5e00*/  MOV R0, RZ ;  /* 0x000000ff00007202 */ /* 0x000fd60000000f00 */
[----:B------:R-:W-:Y:S05]  /*5e10*/  @!P0 BRA `(.L_x_195) ;  /* 0x000001d000008947 */ /* 0x000fea0003800000 */
[----:B------:R-:W-:Y:S02]  /*5e20*/  IABS R0, R97 ;  /* 0x0000006100007213 */ /* 0x000fe40000000000 */
[----:B-1----:R-:W-:-:S03]  /*5e30*/  IADD3 R5, R100, -0x1, R97 ;  /* 0xffffffff64057810 */ /* 0x002fc60007ffe061 */
        /* <DEDUP_REMOVED lines=27> */
.L_x_195:
[----:B------:R-:W-:Y:S05]  /*5ff0*/  BSYNC B0 ;  /* 0x0000000000007941 */ /* 0x000fea0003800000 */
.L_x_194:
[----:B------:R-:W-:Y:S01]  /*6000*/  IMAD R214, R246, R0, RZ ;  /* 0x00000000f6d67224 */ /* 0x000fe200078e02ff */
[----:B------:R-:W-:Y:S01]  /*6010*/  MOV R17, RZ ;  /* 0x000000ff00117202 */ /* 0x000fe20000000f00 */
[----:B------:R-:W-:Y:S01]  /*6020*/  IMAD.MOV.U32 R18, RZ, RZ, RZ ;  /* 0x000000ffff127224 */ /* 0x000fe200078e00ff */
[----:B------:R-:W-:Y:S01]  /*6030*/  CS2R R66, SRZ ;  /* 0x0000000000427805 */ /* 0x000fe2000001ff00 */
[--C-:B------:R-:W-:Y:S01]  /*6040*/  IMAD.IADD R2, R214, 0x1, R0.reuse ;  /* 0x00000001d6027824 */ /* 0x100fe200078e0200 */
[----:B------:R-:W-:Y:S01]  /*6050*/  PRMT R0, RZ, 0x7610, R0 ;  /* 0x00007610ff007816 */ /* 0x000fe20000000000 */
        /* <DEDUP_REMOVED lines=33> */
[----:B----4-:R-:W-:Y:S01]  /*6270*/  CS2R R38, SRZ ;  /* 0x0000000000267805 */ /* 0x010fe2000001ff00 */
        /* <DEDUP_REMOVED lines=32> */
[----:B------:R-:W-:-:S04]  /*6480*/  ISETP.NE.U32.AND P0, PT, RZ, c[0x0][0x340], PT ;  /* 0x0000d000ff007a0c */ /* 0x000fc80003f05070 */
[----:B------:R-:W-:-:S13]  /*6490*/  ISETP.NE.AND.EX P2, PT, RZ, c[0x0][0x344], PT, P0 ;  /* 0x0000d100ff007a0c */ /* 0x000fda0003f45300 */
[----:B------:R-:W-:-:S04]  /*64a0*/  @P2 IADD3 R2, P0, R232, c[0x0][0x340], RZ ;  /* 0x0000d000e8022a10 */ /* 0x000fc80007f1e0ff */
[----:B------:R-:W-:-:S05]  /*64b0*/  @P2 IADD3.X R3, R233, c[0x0][0x344], RZ, P0, !PT ;  /* 0x0000d100e9032a10 */ /* 0x000fca00007fe4ff */
[----:B------:R2:W5:Y:S01]  /*64c0*/  @P2 LDG.E R14, [R2.64] ;  /* 0x00000008020e2981 */ /* 0x000562000c1e1900 */
[----:B-1----:R-:W-:Y:S01]  /*64d0*/  IMAD.MOV.U32 R4, RZ, RZ, c[0x0][0x2c4] ;  /* 0x0000b100ff047624 */ /* 0x002fe200078e00ff */
[----:B------:R-:W-:Y:S01]  /*64e0*/  SHF.R.S32.HI R0, RZ, 0x1f, R111 ;  /* 0x0000001fff007819 */ /* 0x000fe2000001146f */
[C---:B------:R-:W-:Y:S01]  /*64f0*/  IMAD R12, R229.reuse, 0x80, R208 ;  /* 0x00000080e50c7824 */ /* 0x040fe200078e02d0 */
[----:B------:R-:W-:Y:S02]  /*6500*/  ISETP.NE.U32.AND P0, PT, RZ, c[0x0][0x348], PT ;  /* 0x0000d200ff007a0c */ /* 0x000fe40003f05070 */
[----:B------:R-:W-:Y:S01]  /*6510*/  ISETP.NE.AND P1, PT, R4, 0x1, PT ;  /* 0x000000010400780c */ /* 0x000fe20003f25270 */
[----:B------:R-:W-:Y:S01]  /*6520*/  IMAD R0, R0, c[0x0][0x178], RZ ;  /* 0x00005e0000007a24 */ /* 0x000fe200078e02ff */
[----:B------:R-:W-:Y:S02]  /*6530*/  LEA R4, R229, R219, 0x7 ;  /* 0x000000dbe5047211 */ /* 0x000fe400078e38ff */
[----:B------:R-:W-:Y:S01]  /*6540*/  LOP3.LUT R215, R230, 0xffff, RZ, 0xc0, !PT ;  /* 0x0000ffffe6d77812 */ /* 0x000fe200078ec0ff */
[----:B------:R-:W-:Y:S01]  /*6550*/  IMAD R0, R111, c[0x0][0x17c], R0 ;  /* 0x00005f006f007a24 */ /* 0x000fe200078e0200 */
[----:B------:R-:W-:-:S02]  /*6560*/  ISETP.NE.AND.EX P0, PT, RZ, c[0x0][0x34c], PT, P0 ;  /* 0x0000d300ff007a0c */ /* 0x000fc40003f05300 */
[----:B------:R-:W-:Y:S02]  /*6570*/  ISETP.GE.AND P6, PT, R134, c[0x0][0x198], PT ;  /* 0x0000660086007a0c */ /* 0x000fe40003fc6270 */
[----:B------:R-:W-:Y:S02]  /*6580*/  SEL R6, R236, RZ, !P0 ;  /* 0x000000ffec067207 */ /* 0x000fe40004000000 */
[----:B------:R-:W-:Y:S01]  /*6590*/  SEL R5, R234, RZ, !P0 ;  /* 0x000000ffea057207 */ /* 0x000fe20004000000 */
[----:B------:R-:W-:Y:S01]  /*65a0*/  @P1 IMAD.HI.U32 R7, R4, c[0x0][0x2c8], RZ ;  /* 0x0000b20004071a27 */ /* 0x000fe200078e00ff */
[----:B------:R-:W-:Y:S02]  /*65b0*/  ISETP.GE.AND P5, PT, R136, c[0x0][0x198], PT ;  /* 0x0000660088007a0c */ /* 0x000fe40003fa6270 */
[----:B------:R-:W-:Y:S01]  /*65c0*/  ISETP.GE.AND P4, PT, R199, c[0x0][0x198], PT ;  /* 0x00006600c7007a0c */ /* 0x000fe20003f86270 */
[----:B------:R-:W-:Y:S01]  /*65d0*/  IMAD R6, R6, c[0x0][0x1c0], RZ ;  /* 0x0000700006067a24 */ /* 0x000fe200078e02ff */
[----:B------:R-:W-:Y:S01]  /*65e0*/  ISETP.GE.AND P3, PT, R200, c[0x0][0x198], PT ;  /* 0x00006600c8007a0c */ /* 0x000fe20003f66270 */
[----:B--2---:R-:W-:Y:S01]  /*65f0*/  IMAD.WIDE.U32 R2, R111, c[0x0][0x178], RZ ;  /* 0x00005e006f027a25 */ /* 0x004fe200078e00ff */
[----:B------:R-:W-:-:S03]  /*6600*/  IADD3 R56, R137, -0x1, RZ ;  /* 0xffffffff89387810 */ /* 0x000fc60007ffe0ff */
[----:B------:R-:W-:Y:S02]  /*6610*/  IMAD.IADD R3, R3, 0x1, R0 ;  /* 0x0000000103037824 */ /* 0x000fe400078e0200 */
[----:B------:R-:W-:Y:S01]  /*6620*/  IMAD.MOV.U32 R0, RZ, RZ, R4 ;  /* 0x000000ffff007224 */ /* 0x000fe200078e0004 */
[----:B------:R-:W-:Y:S01]  /*6630*/  @P1 SHF.R.U32.HI R0, RZ, c[0x0][0x2cc], R7 ;  /* 0x0000b300ff001a19 */ /* 0x000fe20000011607 */
[----:B------:R-:W-:-:S03]  /*6640*/  IMAD.WIDE.U32 R2, R215, c[0x0][0x1b8], R2 ;  /* 0x00006e00d7027a25 */ /* 0x000fc600078e0002 */
[----:B------:R-:W-:Y:S01]  /*6650*/  SHF.R.S32.HI R7, RZ, 0x1f, R0 ;  /* 0x0000001fff077819 */ /* 0x000fe20000011400 */
[----:B------:R-:W-:Y:S02]  /*6660*/  IMAD R3, R215, c[0x0][0x1bc], R3 ;  /* 0x00006f00d7037a24 */ /* 0x000fe400078e0203 */
[C---:B------:R-:W-:Y:S02]  /*6670*/  IMAD R6, R5.reuse, c[0x0][0x1c4], R6 ;  /* 0x0000710005067a24 */ /* 0x040fe400078e0206 */
[----:B------:R-:W-:-:S04]  /*6680*/  IMAD.WIDE.U32 R2, R5, c[0x0][0x1c0], R2 ;  /* 0x0000700005027a25 */ /* 0x000fc800078e0002 */
[----:B------:R-:W-:Y:S01]  /*6690*/  IMAD.MOV R5, RZ, RZ, -R0 ;  /* 0x000000ffff057224 */ /* 0x000fe200078e0a00 */
[----:B------:R-:W-:-:S03]  /*66a0*/  IADD3 R3, R3, R6, RZ ;  /* 0x0000000603037210 */ /* 0x000fc60007ffe0ff */
[----:B------:R-:W-:Y:S02]  /*66b0*/  IMAD R4, R5, c[0x0][0x2c4], R4 ;  /* 0x0000b10005047a24 */ /* 0x000fe400078e0204 */
[----:B------:R-:W-:Y:S02]  /*66c0*/  IMAD R5, R7, c[0x0][0x1b0], RZ ;  /* 0x00006c0007057a24 */ /* 0x000fe400078e02ff */
[----:B------:R-:W-:-:S04]  /*66d0*/  IMAD.WIDE.U32 R2, R0, c[0x0][0x1b0], R2 ;  /* 0x00006c0000027a25 */ /* 0x000fc800078e0002 */
[----:B------:R-:W-:Y:S01]  /*66e0*/  IMAD R6, R0, c[0x0][0x1b4], R5 ;  /* 0x00006d0000067a24 */ /* 0x000fe200078e0205 */
[----:B------:R-:W-:-:S03]  /*66f0*/  SHF.R.S32.HI R5, RZ, 0x1f, R4 ;  /* 0x0000001fff057819 */ /* 0x000fc60000011404 */
[----:B------:R-:W-:Y:S02]  /*6700*/  IMAD.IADD R3, R3, 0x1, R6 ;  /* 0x0000000103037824 */ /* 0x000fe400078e0206 */
[----:B------:R-:W-:Y:S02]  /*6710*/  IMAD R0, R5, c[0x0][0x1a8], RZ ;  /* 0x00006a0005007a24 */ /* 0x000fe400078e02ff */
[----:B------:R-:W-:-:S04]  /*6720*/  IMAD.WIDE.U32 R2, R4, c[0x0][0x1a8], R2 ;  /* 0x00006a0004027a25 */ /* 0x000fc800078e0002 */
[----:B------:R-:W-:Y:S01]  /*6730*/  IMAD R0, R4, c[0x0][0x1ac], R0 ;  /* 0x00006b0004007a24 */ /* 0x000fe200078e0200 */
[----:B------:R-:W-:-:S04]  /*6740*/  LEA R13, P0, R2, c[0x0][0x160], 0x1 ;  /* 0x00005800020d7a11 */ /* 0x000fc800078008ff */
[----:B------:R-:W-:-:S04]  /*6750*/  IADD3 R0, R3, R0, RZ ;  /* 0x0000000003007210 */ /* 0x000fc80007ffe0ff */
[----:B------:R-:W-:Y:S02]  /*6760*/  LEA.HI.X R5, R2, c[0x0][0x164], R0, 0x1, P0 ;  /* 0x0000590002057a11 */ /* 0x000fe400000f0c00 */
[----:B------:R-:W-:Y:S01]  /*6770*/  @!P2 MOV R14, R234 ;  /* 0x000000ea000ea202 */ /* 0x000fe20000000f00 */
[----:B------:R-:W-:Y:S05]  /*6780*/  BRA.DIV ~URZ, `(.L_x_197) ;  /* 0x00010c027f007947 */ /* 0x000fea000b800000 */
[----:B------:R1:W2:Y:S02]  /*6790*/  SHFL.IDX PT, R4, R5, RZ, 0x181f ;  /* 0x00181fff05047589 */ /* 0x0002a400000e0000 */
.L_x_338:
[----:B------:R-:W-:Y:S05]  /*67a0*/  BRA.DIV ~URZ, `(.L_x_198) ;  /* 0x00010c527f007947 */ /* 0x000fea000b800000 */
[----:B------:R3:W4:Y:S02]  /*67b0*/  SHFL.IDX PT, R0, R13, RZ, 0x181f ;  /* 0x00181fff0d007589 */ /* 0x00072400000e0000 */
.L_x_339:
[----:B------:R-:W-:Y:S01]  /*67c0*/  IMAD R37, R114, c[0x0][0x2c4], RZ ;  /* 0x0000b10072257a24 */ /* 0x000fe200078e02ff */
[----:B------:R-:W-:Y:S01]  /*67d0*/  LOP3.LUT R212, R212, 0xfffffffe, RZ, 0xc0, !PT ;  /* 0xfffffffed4d47812 */ /* 0x000fe200078ec0ff */
[----:B------:R-:W-:Y:S03]  /*67e0*/  BSSY B0, `(.L_x_199) ;  /* 0x0000013000007945 */ /* 0x000fe60003800000 */
[----:B------:R-:W-:-:S13]  /*67f0*/  ISETP.GE.AND P0, PT, R12, R37, PT ;  /* 0x000000250c00720c */ /* 0x000fda0003f06270 */
[----:B------:R-:W-:Y:S01]  /*6800*/  @P0 LOP3.LUT R212, R212, 0x1, RZ, 0xfc, !PT ;  /* 0x00000001d4d40812 */ /* 0x000fe200078efcff */
[----:B------:R-:W-:Y:S05]  /*6810*/  @P0 BRA `(.L_x_200) ;  /* 0x000000f000000947 */ /* 0x000fea0003800000 */
[CC--:B----4-:R-:W-:Y:S02]  /*6820*/  LEA R10, P0, R134.reuse, R0.reuse, 0x1 ;  /* 0x00000000860a7211 */ /* 0x0d0fe400078008ff */
[----:B------:R-:W-:Y:S02]  /*6830*/  LEA R8, P2, R205, R0, 0x1 ;  /* 0x00000000cd087211 */ /* 0x000fe400078408ff */
[----:B--2---:R-:W-:Y:S02]  /*6840*/  LEA.HI.X R11, R134, R4, R135, 0x1, P0 ;  /* 0x00000004860b7211 */ /* 0x004fe400000f0c87 */
[-C--:B------:R-:W-:Y:S02]  /*6850*/  LEA R6, P1, R199, R0.reuse, 0x1 ;  /* 0x00000000c7067211 */ /* 0x080fe400078208ff */
[----:B------:R-:W-:Y:S01]  /*6860*/  LEA R2, P0, R200, R0, 0x1 ;  /* 0x00000000c8027211 */ /* 0x000fe200078008ff */
[----:B------:R-:W-:Y:S01]  /*6870*/  @!PT LDS RZ, [RZ] ;  /* 0x00000000fffff984 */ /* 0x000fe20000000800 */
[----:B------:R-:W-:Y:S01]  /*6880*/  @!PT LDS RZ, [RZ] ;  /* 0x00000000fffff984 */ /* 0x000fe20000000800 */
[----:B------:R-:W-:Y:S01]  /*6890*/  @!PT LDS RZ, [RZ] ;  /* 0x00000000fffff984 */ /* 0x000fe20000000800 */
[----:B------:R2:W-:Y:S01]  /*68a0*/  LDGSTS.E.BYPASS.LTC128B.128 [R198+0x10080], [R10.64], !P6 ;  /* 0x100800000ac67fae */ /* 0x0005e2000f101d48 */
[----:B------:R-:W-:-:S02]  /*68b0*/  LEA.HI.X R9, R205, R4, R209, 0x1, P2 ;  /* 0x00000004cd097211 */ /* 0x000fc400010f0cd1 */
[-C--:B------:R-:W-:Y:S02]  /*68c0*/  LEA.HI.X R7, R199, R4.reuse, R211, 0x1, P1 ;  /* 0x00000004c7077211 */ /* 0x080fe400008f0cd3 */
[----:B------:R-:W-:Y:S01]  /*68d0*/  LEA.HI.X R3, R200, R4, R210, 0x1, P0 ;  /* 0x00000004c8037211 */ /* 0x000fe200000f0cd2 */
[----:B------:R2:W-:Y:S04]  /*68e0*/  LDGSTS.E.BYPASS.LTC128B.128 [R198+0x14080], [R8.64], !P5 ;  /* 0x1408000008c67fae */ /* 0x0005e8000e901d48 */
[----:B------:R2:W-:Y:S04]  /*68f0*/  LDGSTS.E.BYPASS.LTC128B.128 [R198+0x18080], [R6.64], !P4 ;  /* 0x1808000006c67fae */ /* 0x0005e8000e101d48 */
[----:B------:R2:W-:Y:S02]  /*6900*/  LDGSTS.E.BYPASS.LTC128B.128 [R198+0x1c080], [R2.64], !P3 ;  /* 0x1c08000002c67fae */ /* 0x0005e4000d901d48 */
.L_x_200:
[----:B------:R-:W-:Y:S05]  /*6910*/  BSYNC B0 ;  /* 0x0000000000007941 */ /* 0x000fea0003800000 */
.L_x_199:
[----:B------:R-:W-:Y:S05]  /*6920*/  BRA.DIV ~URZ, `(.L_x_201) ;  /* 0x00010b427f007947 */ /* 0x000fea000b800000 */
[----:B--2---:R2:W1:Y:S04]  /*6930*/  SHFL.IDX PT, R4, R5, 0x1, 0x181f ;  /* 0x00381f0005047f89 */ /* 0x00446800000e0000 */
[----:B----4-:R2:W4:Y:S02]  /*6940*/  SHFL.IDX PT, R0, R13, 0x1, 0x181f ;  /* 0x00381f000d007f89 */ /* 0x01052400000e0000 */
.L_x_340:
[----:B------:R-:W-:Y:S01]  /*6950*/  IADD3 R2, R12, 0x20, RZ ;  /* 0x000000200c027810 */ /* 0x000fe20007ffe0ff */
[----:B------:R-:W-:Y:S03]  /*6960*/  BSSY B0, `(.L_x_202) ;  /* 0x0000012000007945 */ /* 0x000fe60003800000 */
[----:B------:R-:W-:-:S13]  /*6970*/  ISETP.GE.AND P0, PT, R2, R37, PT ;  /* 0x000000250200720c */ /* 0x000fda0003f06270 */
[----:B------:R-:W-:Y:S05]  /*6980*/  @P0 BRA `(.L_x_203) ;  /* 0x000000f000000947 */ /* 0x000fea0003800000 */
[CC--:B----4-:R-:W-:Y:S02]  /*6990*/  LEA R10, P0, R134.reuse, R0.reuse, 0x1 ;  /* 0x00000000860a7211 */ /* 0x0d0fe400078008ff */
[----:B------:R-:W-:Y:S02]  /*69a0*/  LEA R8, P2, R205, R0, 0x1 ;  /* 0x00000000cd087211 */ /* 0x000fe400078408ff */
[----:B-1----:R-:W-:Y:S02]  /*69b0*/  LEA.HI.X R11, R134, R4, R135, 0x1, P0 ;  /* 0x00000004860b7211 */ /* 0x002fe400000f0c87 */
        /* <DEDUP_REMOVED lines=12> */
.L_x_203:
[----:B------:R-:W-:Y:S05]  /*6a80*/  BSYNC B0 ;  /* 0x0000000000007941 */ /* 0x000fea0003800000 */
.L_x_202:
[----:B------:R-:W-:Y:S05]  /*6a90*/  BRA.DIV ~URZ, `(.L_x_204) ;  /* 0x00010aa27f007947 */ /* 0x000fea000b800000 */
[----:B-1----:R1:W2:Y:S02]  /*6aa0*/  SHFL.IDX PT, R4, R5, 0x2, 0x181f ;  /* 0x00581f0005047f89 */ /* 0x0022a400000e0000 */
.L_x_341:
[----:B------:R-:W-:Y:S05]  /*6ab0*/  BRA.DIV ~URZ, `(.L_x_205) ;  /* 0x00010af27f007947 */ /* 0x000fea000b800000 */
[----:B----4-:R4:W1:Y:S02]  /*6ac0*/  SHFL.IDX PT, R0, R13, 0x2, 0x181f ;  /* 0x00581f000d007f89 */ /* 0x01086400000e0000 */
.L_x_342:
[----:B------:R-:W-:Y:S01]  /*6ad0*/  IADD3 R2, R12, 0x40, RZ ;  /* 0x000000400c027810 */ /* 0x000fe20007ffe0ff */
[----:B------:R-:W-:Y:S03]  /*6ae0*/  BSSY B0, `(.L_x_206) ;  /* 0x0000012000007945 */ /* 0x000fe60003800000 */
[----:B------:R-:W-:-:S13]  /*6af0*/  ISETP.GE.AND P0, PT, R2, R37, PT ;  /* 0x000000250200720c */ /* 0x000fda0003f06270 */
[----:B------:R-:W-:Y:S05]  /*6b00*/  @P0 BRA `(.L_x_207) ;  /* 0x000000f000000947 */ /* 0x000fea0003800000 */
[CC--:B-1----:R-:W-:Y:S02]  /*6b10*/  LEA R10, P0, R134.reuse, R0.reuse, 0x1 ;  /* 0x00000000860a7211 */ /* 0x0c2fe400078008ff */
        /* <DEDUP_REMOVED lines=14> */
.L_x_207:
[----:B------:R-:W-:Y:S05]  /*6c00*/  BSYNC B0 ;  /* 0x0000000000007941 */ /* 0x000fea0003800000 */
.L_x_206:
[----:B------:R-:W-:Y:S05]  /*6c10*/  BRA.DIV ~URZ, `(.L_x_208) ;  /* 0x00010a027f007947 */ /* 0x000fea000b800000 */
[----:B--2---:R2:W3:Y:S04]  /*6c20*/  SHFL.IDX PT, R4, R5, 0x3, 0x181f ;  /* 0x00781f0005047f89 */ /* 0x0044e800000e0000 */
[----:B-1----:R2:W1:Y:S02]  /*6c30*/  SHFL.IDX PT, R0, R13, 0x3, 0x181f ;  /* 0x00781f000d007f89 */ /* 0x00246400000e0000 */
.L_x_343:
[----:B------:R-:W-:Y:S01]  /*6c40*/  IADD3 R2, R12, 0x60, RZ ;  /* 0x000000600c027810 */ /* 0x000fe20007ffe0ff */
[----:B-----5:R-:W-:-:S03]  /*6c50*/  IMAD.WIDE.U32 R224, R14, c[0x0][0x2b0], RZ ;  /* 0x0000ac000ee07a25 */ /* 0x020fc600078e00ff */
[----:B------:R-:W-:-:S13]  /*6c60*/  ISETP.GE.AND P0, PT, R2, R37, PT ;  /* 0x000000250200720c */ /* 0x000fda0003f06270 */
[----:B-1----:R-:W-:-:S04]  /*6c70*/  @!P0 LEA R10, P1, R134, R0, 0x1 ;  /* 0x00000000860a8211 */ /* 0x002fc800078208ff */
[----:B---3--:R-:W-:Y:S02]  /*6c80*/  @!P0 LEA.HI.X R11, R134, R4, R135, 0x1, P1 ;  /* 0x00000004860b8211 */ /* 0x008fe400008f0c87 */
[----:B------:R-:W-:-:S03]  /*6c90*/  @!P0 LEA R8, P1, R205, R0, 0x1 ;  /* 0x00000000cd088211 */ /* 0x000fc600078208ff */
[----:B------:R-:W-:Y:S01]  /*6ca0*/  @!PT LDS RZ, [RZ] ;  /* 0x00000000fffff984 */ /* 0x000fe20000000800 */
[----:B------:R-:W-:Y:S01]  /*6cb0*/  @!PT LDS RZ, [RZ] ;  /* 0x00000000fffff984 */ /* 0x000fe20000000800 */
[----:B------:R-:W-:Y:S01]  /*6cc0*/  @!PT LDS RZ, [RZ] ;  /* 0x00000000fffff984 */ /* 0x000fe20000000800 */
[----:B------:R1:W-:Y:S01]  /*6cd0*/  @!P0 LDGSTS.E.BYPASS.LTC128B.128 [R235+0x3000], [R10.64], !P6 ;  /* 0x030000000aeb8fae */ /* 0x0003e2000f101d48 */
[----:B------:R-:W-:Y:S02]  /*6ce0*/  @!P0 LEA.HI.X R9, R205, R4, R209, 0x1, P1 ;  /* 0x00000004cd098211 */ /* 0x000fe400008f0cd1 */
[C---:B------:R-:W-:Y:S02]  /*6cf0*/  @!P0 LEA R6, P1, R199.reuse, R0, 0x1 ;  /* 0x00000000c7068211 */ /* 0x040fe400078208ff */
[----:B------:R-:W-:Y:S01]  /*6d00*/  ISETP.GE.AND P6, PT, R134, c[0x0][0x1d4], PT ;  /* 0x0000750086007a0c */ /* 0x000fe20003fc6270 */
[----:B------:R1:W-:Y:S01]  /*6d10*/  @!P0 LDGSTS.E.BYPASS.LTC128B.128 [R235+0x7000], [R8.64], !P5 ;  /* 0x0700000008eb8fae */ /* 0x0003e2000e901d48 */
[----:B------:R-:W-:Y:S02]  /*6d20*/  @!P0 LEA.HI.X R7, R199, R4, R211, 0x1, P1 ;  /* 0x00000004c7078211 */ /* 0x000fe400008f0cd3 */
[C---:B------:R-:W-:Y:S02]  /*6d30*/  @!P0 LEA R2, P1, R200.reuse, R0, 0x1 ;  /* 0x00000000c8028211 */ /* 0x040fe400078208ff */
[----:B------:R-:W-:Y:S01]  /*6d40*/  SHF.R.S32.HI R0, RZ, 0x1f, R14 ;  /* 0x0000001fff007819 */ /* 0x000fe2000001140e */
[----:B------:R1:W-:Y:S01]  /*6d50*/  @!P0 LDGSTS.E.BYPASS.LTC128B.128 [R235+0xb000], [R6.64], !P4 ;  /* 0x0b00000006eb8fae */ /* 0x0003e2000e101d48 */
[----:B------:R-:W-:-:S02]  /*6d60*/  @!P0 LEA.HI.X R3, R200, R4, R210, 0x1, P1 ;  /* 0x00000004c8038211 */ /* 0x000fc400008f0cd2 */
[----:B------:R-:W-:Y:S01]  /*6d70*/  ISETP.GE.AND P5, PT, R136, c[0x0][0x1d4], PT ;  /* 0x0000750088007a0c */ /* 0x000fe20003fa6270 */
[----:B------:R-:W-:Y:S01]  /*6d80*/  IMAD R0, R0, c[0x0][0x2b0], RZ ;  /* 0x0000ac0000007a24 */ /* 0x000fe200078e02ff */
[----:B------:R-:W-:Y:S01]  /*6d90*/  ISETP.GE.AND P4, PT, R199, c[0x0][0x1d4], PT ;  /* 0x00007500c7007a0c */ /* 0x000fe20003f86270 */
[----:B------:R1:W-:Y:S01]  /*6da0*/  @!P0 LDGSTS.E.BYPASS.LTC128B.128 [R235+0xf000], [R2.64], !P3 ;  /* 0x0f00000002eb8fae */ /* 0x0003e2000d901d48 */
[----:B------:R-:W-:Y:S01]  /*6db0*/  ISETP.GE.AND P3, PT, R200, c[0x0][0x1d4], PT ;  /* 0x00007500c8007a0c */ /* 0x000fe20003f66270 */
[----:B------:R-:W-:Y:S02]  /*6dc0*/  IMAD R0, R14, c[0x0][0x2b4], R0 ;  /* 0x0000ad000e007a24 */ /* 0x000fe400078e0200 */
[----:B------:R-:W0:Y:S01]  /*6dd0*/  LDGDEPBAR ;  /* 0x00000000000079af */ /* 0x000e220000000000 */
[----:B------:R-:W-:Y:S01]  /*6de0*/  WARPSYNC 0xffffffff ;  /* 0xffffffff00007948 */ /* 0x000fe20003800000 */
[----:B------:R-:W-:Y:S02]  /*6df0*/  IMAD.IADD R226, R225, 0x1, R0 ;  /* 0x00000001e1e27824 */ /* 0x000fe400078e0200 */
[----:B------:R-:W-:Y:S01]  /*6e00*/  IMAD.MOV.U32 R58, RZ, RZ, c[0x0][0x2b8] ;  /* 0x0000ae00ff3a7624 */ /* 0x000fe200078e00ff */
[----:B------:R-:W-:Y:S01]  /*6e10*/  BAR.SYNC.DEFER_BLOCKING 0x0 ;  /* 0x0000000000007b1d */ /* 0x000fe20000010000 */
[----:B-1----:R-:W-:-:S02]  /*6e20*/  IMAD R2, R56, 0x20, R219 ;  /* 0x0000002038027824 */ /* 0x002fc400078e02db */
[----:B------:R-:W-:Y:S01]  /*6e30*/  IMAD.MOV.U32 R203, RZ, RZ, RZ ;  /* 0x000000ffffcb7224 */ /* 0x000fe200078e00ff */
[----:B------:R-:W-:Y:S02]  /*6e40*/  ISETP.NE.AND P1, PT, R58, 0x1, PT ;  /* 0x000000013a00780c */ /* 0x000fe40003f25270 */
[C---:B------:R-:W-:Y:S01]  /*6e50*/  ISETP.GE.AND P0, PT, R2.reuse, R110, PT ;  /* 0x0000006e0200720c */ /* 0x040fe20003f06270 */
[----:B------:R-:W-:-:S03]  /*6e60*/  IMAD.IADD R2, R2, 0x1, R227 ;  /* 0x0000000102027824 */ /* 0x000fc600078e02e3 */
[----:B------:R-:W-:Y:S01]  /*6e70*/  ISETP.GT.OR P0, PT, R219, 0x1f, P0 ;  /* 0x0000001fdb00780c */ /* 0x000fe20000704670 */
[----:B------:R-:W-:-:S06]  /*6e80*/  IMAD.MOV.U32 R0, RZ, RZ, R2 ;  /* 0x000000ffff007224 */ /* 0x000fcc00078e0002 */
[----:B------:R-:W-:-:S05]  /*6e90*/  @P1 IMAD.HI.U32 R3, R2, c[0x0][0x2bc], RZ ;  /* 0x0000af0002031a27 */ /* 0x000fca00078e00ff */
[----:B------:R-:W-:-:S04]  /*6ea0*/  @P1 SHF.R.U32.HI R0, RZ, c[0x0][0x2c0], R3 ;  /* 0x0000b000ff001a19 */ /* 0x000fc80000011603 */
[----:B------:R-:W-:-:S04]  /*6eb0*/  @!P0 IADD3 R3, P1, R0, R224, RZ ;  /* 0x000000e000038210 */ /* 0x000fc80007f3e0ff */
[----:B--2---:R-:W-:Y:S02]  /*6ec0*/  @!P0 LEA.HI.X.SX32 R5, R0, R226, 0x1, P1 ;  /* 0x000000e200058211 */ /* 0x004fe400008f0eff */
[----:B------:R-:W-:-:S04]  /*6ed0*/  @!P0 LEA R4, P1, R3, c[0x0][0x2a0], 0x2 ;  /* 0x0000a80003048a11 */ /* 0x000fc800078210ff */
[----:B------:R-:W-:-:S05]  /*6ee0*/  @!P0 LEA.HI.X R5, R3, c[0x0][0x2a4], R5, 0x2, P1 ;  /* 0x0000a90003058a11 */ /* 0x000fca00008f1405 */
[----:B------:R-:W2:Y:S01]  /*6ef0*/  @!P0 LDG.E R203, [R4.64] ;  /* 0x0000000804cb8981 */ /* 0x000ea2000c1e1900 */
[----:B------:R-:W-:Y:S02]  /*6f00*/  IMAD.MOV R0, RZ, RZ, -R0 ;  /* 0x000000ffff007224 */ /* 0x000fe400078e0a00 */
[----:B------:R-:W-:-:S04]  /*6f10*/  IMAD.WIDE.U32 R222, R215, c[0x0][0x1e8], RZ ;  /* 0x00007a00d7de7a25 */ /* 0x000fc800078e00ff */
[----:B------:R-:W-:Y:S02]  /*6f20*/  IMAD R204, R0, c[0x0][0x2b8], R2 ;  /* 0x0000ae0000cc7a24 */ /* 0x000fe400078e0202 */
[----:B------:R-:W-:Y:S02]  /*6f30*/  IMAD R221, R215, c[0x0][0x1ec], R223 ;  /* 0x00007b00d7dd7a24 */ /* 0x000fe400078e02df */
[----:B------:R-:W-:Y:S01]  /*6f40*/  IMAD.WIDE.U32 R2, R204, c[0x0][0x1e0], RZ ;  /* 0x00007800cc027a25 */ /* 0x000fe200078e00ff */
[----:B------:R-:W-:-:S03]  /*6f50*/  SHF.R.S32.HI R55, RZ, 0x1f, R204 ;  /* 0x0000001fff377819 */ /* 0x000fc600000114cc */
[----:B------:R-:W-:Y:S02]  /*6f60*/  IMAD R110, R56, -0x20, R110 ;  /* 0xffffffe0386e7824 */ /* 0x000fe400078e026e */
[----:B------:R-:W-:-:S04]  /*6f70*/  IMAD R0, R55, c[0x0][0x1e0], RZ ;  /* 0x0000780037007a24 */ /* 0x000fc800078e02ff */
[----:B------:R-:W-:-:S04]  /*6f80*/  IMAD R0, R204, c[0x0][0x1e4], R0 ;  /* 0x00007900cc007a24 */ /* 0x000fc800078e0200 */
[----:B------:R-:W-:Y:S01]  /*6f90*/  IMAD.IADD R3, R3, 0x1, R0 ;  /* 0x0000000103037824 */ /* 0x000fe200078e0200 */
[----:B--2---:R-:W-:-:S03]  /*6fa0*/  SHF.R.S32.HI R57, RZ, 0x1f, R203 ;  /* 0x0000001fff397819 */ /* 0x004fc600000114cb */
[----:B------:R-:W-:-:S04]  /*6fb0*/  IMAD.WIDE.U32 R2, R203, c[0x0][0x1f0], R2 ;  /* 0x00007c00cb027a25 */ /* 0x000fc800078e0002 */
[----:B------:R-:W-:-:S04]  /*6fc0*/  IMAD R0, R57, c[0x0][0x1f0], RZ ;  /* 0x00007c0039007a24 */ /* 0x000fc800078e02ff */
[----:B------:R-:W-:Y:S01]  /*6fd0*/  IMAD R4, R203, c[0x0][0x1f4], R0 ;  /* 0x00007d00cb047a24 */ /* 0x000fe200078e0200 */
[----:B------:R-:W-:-:S04]  /*6fe0*/  IADD3 R0, P0, R2, R222, RZ ;  /* 0x000000de02007210 */ /* 0x000fc80007f1e0ff */
[----:B------:R-:W-:Y:S02]  /*6ff0*/  IADD3.X R2, R221, R3, R4, P0, !PT ;  /* 0x00000003dd027210 */ /* 0x000fe400007fe404 */
[----:B------:R-:W-:-:S04]  /*7000*/  LEA R3, P0, R0, c[0x0][0x1c8], 0x1 ;  /* 0x0000720000037a11 */ /* 0x000fc800078008ff */
[----:B------:R-:W-:Y:S02]  /*7010*/  LEA.HI.X R2, R0, c[0x0][0x1cc], R2, 0x1, P0 ;  /* 0x0000730000027a11 */ /* 0x000fe400000f0c02 */
[----:B------:R1:W2:Y:S04]  /*7020*/  SHFL.IDX PT, R0, R3, RZ, 0x181f ;  /* 0x00181fff03007589 */ /* 0x0002a800000e0000 */
[----:B------:R-:W3:Y:S01]  /*7030*/  SHFL.IDX PT, R2, R2, RZ, 0x181f ;  /* 0x00181fff02027589 */ /* 0x000ee200000e0000 */
[----:B-1----:R-:W-:-:S05]  /*7040*/  IMAD.IADD R3, R110, 0x1, -R208 ;  /* 0x000000016e037824 */ /* 0x002fca00078e0ad0 */
[----:B------:R-:W-:-:S13]  /*7050*/  ISETP.GE.AND P0, PT, R3, 0x1, PT ;  /* 0x000000010300780c */ /* 0x000fda0003f06270 */
[----:B--2---:R-:W-:-:S04]  /*7060*/  @P0 LEA R10, P1, R134, R0, 0x1 ;  /* 0x00000000860a0211 */ /* 0x004fc800078208ff */
[----:B---3--:R-:W-:Y:S02]  /*7070*/  @P0 LEA.HI.X R11, R134, R2, R135, 0x1, P1 ;  /* 0x00000002860b0211 */ /* 0x008fe400008f0c87 */
[----:B------:R-:W-:-:S03]  /*7080*/  @P0 LEA R8, P1, R205, R0, 0x1 ;  /* 0x00000000cd080211 */ /* 0x000fc600078208ff */
[----:B------:R-:W-:Y:S01]  /*7090*/  @!PT LDS RZ, [RZ] ;  /* 0x00000000fffff984 */ /* 0x000fe20000000800 */
[----:B------:R1:W-:Y:S01]  /*70a0*/  @P0 LDGSTS.E.BYPASS.LTC128B.128 [R198+0xc080], [R10.64], !P6 ;  /* 0x0c0800000ac60fae */ /* 0x0003e2000f101d48 */
[----:B------:R-:W-:Y:S02]  /*70b0*/  @P0 LEA.HI.X R9, R205, R2, R209, 0x1, P1 ;  /* 0x00000002cd090211 */ /* 0x000fe400008f0cd1 */
[----:B------:R-:W-:-:S03]  /*70c0*/  @P0 LEA R6, P1, R199, R0, 0x1 ;  /* 0x00000000c7060211 */ /* 0x000fc600078208ff */
[----:B------:R1:W-:Y:S01]  /*70d0*/  @P0 LDGSTS.E.BYPASS.LTC128B.128 [R198+0xd080], [R8.64], !P5 ;  /* 0x0d08000008c60fae */ /* 0x0003e2000e901d48 */
[----:B------:R-:W-:Y:S02]  /*70e0*/  @P0 LEA.HI.X R7, R199, R2, R211, 0x1, P1 ;  /* 0x00000002c7070211 */ /* 0x000fe400008f0cd3 */
[----:B------:R-:W-:-:S03]  /*70f0*/  @P0 LEA R4, P1, R200, R0, 0x1 ;  /* 0x00000000c8040211 */ /* 0x000fc600078208ff */
[----:B------:R1:W-:Y:S01]  /*7100*/  @P0 LDGSTS.E.BYPASS.LTC128B.128 [R198+0xe080], [R6.64], !P4 ;  /* 0x0e08000006c60fae */ /* 0x0003e2000e101d48 */
[----:B------:R-:W-:-:S05]  /*7110*/  @P0 LEA.HI.X R5, R200, R2, R210, 0x1, P1 ;  /* 0x00000002c8050211 */ /* 0x000fca00008f0cd2 */
[----:B------:R1:W-:Y:S01]  /*7120*/  @P0 LDGSTS.E.BYPASS.LTC128B.128 [R198+0xf080], [R4.64], !P3 ;  /* 0x0f08000004c60fae */ /* 0x0003e2000d901d48 */
[----:B------:R-:W-:-:S03]  /*7130*/  ISETP.LT.AND P0, PT, RZ, c[0x0][0x27c], PT ;  /* 0x00009f00ff007a0c */ /* 0x000fc60003f01270 */
[----:B------:R-:W0:Y:S10]  /*7140*/  LDGDEPBAR ;  /* 0x00000000000079af */ /* 0x000e340000000000 */
[----:B------:R-:W-:Y:S05]  /*7150*/  @P0 BRA `(.L_x_209) ;  /* 0x0000002000000947 */ /* 0x000fea0003800000 */
[----:B------:R-:W-:-:S04]  /*7160*/  DEPBAR.LE SB0, 0x1 ;  /* 0x000080400000791a */ /* 0x000fc80000000000 */
[----:B------:R-:W-:Y:S05]  /*7170*/  BRA `(.L_x_210) ;  /* 0x000068e000007947 */ /* 0x000fea0003800000 */
.L_x_209:
[----:B------:R-:W-:Y:S01]  /*7180*/  SHF.R.S32.HI R0, RZ, 0x1f, R99 ;  /* 0x0000001fff007819 */ /* 0x000fe20000011463 */
[C---:B-1----:R-:W-:Y:S01]  /*7190*/  IMAD.WIDE.U32 R4, R99.reuse, c[0x0][0x280], RZ ;  /* 0x0000a00063047a25 */ /* 0x042fe200078e00ff */
[----:B------:R-:W-:Y:S01]  /*71a0*/  ULDC.U8 UR4, c[0x0][0x298] ;  /* 0x0000a60000047ab9 */ /* 0x000fe20000000000 */
[----:B------:R-:W-:Y:S02]  /*71b0*/  BSSY B2, `(.L_x_210) ;  /* 0x000068a000027945 */ /* 0x000fe40003800000 */
[----:B------:R-:W-:Y:S01]  /*71c0*/  IMAD R2, R0, c[0x0][0x280], RZ ;  /* 0x0000a00000027a24 */ /* 0x000fe200078e02ff */
[----:B------:R-:W-:Y:S01]  /*71d0*/  LEA R7, P0, R4, c[0x0][0x270], 0x1 ;  /* 0x00009c0004077a11 */ /* 0x000fe200078008ff */
[----:B------:R-:W-:Y:S02]  /*71e0*/  IMAD R0, R0, c[0x0][0x290], RZ ;  /* 0x0000a40000007a24 */ /* 0x000fe400078e02ff */
[C---:B------:R-:W-:Y:S02]  /*71f0*/  IMAD R6, R99.reuse, c[0x0][0x284], R2 ;  /* 0x0000a10063067a24 */ /* 0x040fe400078e0202 */
[----:B------:R-:W-:-:S03]  /*7200*/  IMAD.WIDE.U32 R2, R99, c[0x0][0x290], RZ ;  /* 0x0000a40063027a25 */ /* 0x000fc600078e00ff */
[----:B------:R-:W-:Y:S01]  /*7210*/  IADD3 R6, R6, R5, RZ ;  /* 0x0000000506067210 */ /* 0x000fe20007ffe0ff */
[----:B------:R-:W-:-:S03]  /*7220*/  IMAD R5, R99, c[0x0][0x294], R0 ;  /* 0x0000a50063057a24 */ /* 0x000fc600078e0200 */
[----:B------:R-:W-:Y:S02]  /*7230*/  LEA.HI.X R0, R4, c[0x0][0x274], R6, 0x1, P0 ;  /* 0x00009d0004007a11 */ /* 0x000fe400000f0c06 */
[----:B------:R-:W-:Y:S02]  /*7240*/  LEA R6, P0, R2, c[0x0][0x288], 0x1 ;  /* 0x0000a20002067a11 */ /* 0x000fe400078008ff */
[----:B------:R-:W-:-:S04]  /*7250*/  IADD3 R3, R5, R3, RZ ;  /* 0x0000000305037210 */ /* 0x000fc80007ffe0ff */
[----:B------:R-:W-:Y:S02]  /*7260*/  LEA.HI.X R2, R2, c[0x0][0x28c], R3, 0x1, P0 ;  /* 0x0000a30002027a11 */ /* 0x000fe400000f0c03 */
[----:B------:R-:W-:-:S13]  /*7270*/  ISETP.NE.AND P0, PT, RZ, UR4, PT ;  /* 0x00000004ff007c0c */ /* 0x000fda000bf05270 */
[----:B------:R-:W-:Y:S05]  /*7280*/  @!P0 BRA `(.L_x_211) ;  /* 0x000031d000008947 */ /* 0x000fea0003800000 */
[----:B------:R-:W-:Y:S01]  /*7290*/  LOP3.LUT P1, RZ, R212, 0x1, RZ, 0xc0, !PT ;  /* 0x00000001d4ff7812 */ /* 0x000fe2000782c0ff */
[----:B------:R-:W1:Y:S01]  /*72a0*/  SHFL.IDX PT, R3, R2, RZ, 0x181f ;  /* 0x00181fff02037589 */ /* 0x000e6200000e0000 */
[----:B------:R-:W-:Y:S01]  /*72b0*/  BSSY B0, `(.L_x_212) ;  /* 0x0000035000007945 */ /* 0x000fe20003800000 */
[----:B------:R-:W-:Y:S01]  /*72c0*/  CS2R R20, SRZ ;  /* 0x0000000000147805 */ /* 0x000fe2000001ff00 */
[----:B------:R-:W-:Y:S01]  /*72d0*/  CS2R R18, SRZ ;  /* 0x0000000000127805 */ /* 0x000fe2000001ff00 */
[----:B------:R-:W2:Y:S01]  /*72e0*/  SHFL.IDX PT, R5, R0, RZ, 0x181f ;  /* 0x00181fff00057589 */ /* 0x000ea200000e0000 */
[----:B------:R-:W-:Y:S01]  /*72f0*/  CS2R R16, SRZ ;  /* 0x0000000000107805 */ /* 0x000fe2000001ff00 */
[----:B------:R-:W-:Y:S01]  /*7300*/  CS2R R14, SRZ ;  /* 0x00000000000e7805 */ /* 0x000fe2000001ff00 */
[----:B----4-:R-:W-:Y:S01]  /*7310*/  CS2R R12, SRZ ;  /* 0x00000000000c7805 */ /* 0x010fe2000001ff00 */
[----:B------:R-:W3:Y:S01]  /*7320*/  SHFL.IDX PT, R4, R7, RZ, 0x181f ;  /* 0x00181fff07047589 */ /* 0x000ee200000e0000 */
[----:B------:R-:W-:Y:S01]  /*7330*/  CS2R R10, SRZ ;  /* 0x00000000000a7805 */ /* 0x000fe2000001ff00 */
[----:B------:R-:W-:-:S02]  /*7340*/  CS2R R8, SRZ ;  /* 0x0000000000087805 */ /* 0x000fc4000001ff00 */
[----:B------:R4:W1:Y:S02]  /*7350*/  SHFL.IDX PT, R2, R6, RZ, 0x181f ;  /* 0x00181fff06027589 */ /* 0x00086400000e0000 */
[----:B----4-:R-:W-:Y:S01]  /*7360*/  CS2R R6, SRZ ;  /* 0x0000000000067805 */ /* 0x010fe2000001ff00 */
[----:B------:R-:W-:Y:S05]  /*7370*/  @P1 BRA `(.L_x_213) ;  /* 0x0000028000001947 */ /* 0x000fea0003800000 */
[----:B-123--:R-:W2:Y:S04]  /*7380*/  LDL R27, [R1+0x38] ;  /* 0x00003800011b7983 */ /* 0x00eea80000100800 */
[----:B------:R-:W3:Y:S04]  /*7390*/  LDL R26, [R1+0x34] ;  /* 0x00003400011a7983 */ /* 0x000ee80000100800 */
[----:B------:R-:W4:Y:S04]  /*73a0*/  LDL R25, [R1+0x3c] ;  /* 0x00003c0001197983 */ /* 0x000f280000100800 */
[----:B------:R-:W4:Y:S04]  /*73b0*/  LDL R24, [R1+0x30] ;  /* 0x0000300001187983 */ /* 0x000f280000100800 */
[----:B------:R-:W4:Y:S04]  /*73c0*/  LDL R23, [R1+0x40] ;  /* 0x0000400001177983 */ /* 0x000f280000100800 */
[----:B------:R-:W4:Y:S01]  /*73d0*/  LDL R22, [R1+0x2c] ;  /* 0x00002c0001167983 */ /* 0x000f220000100800 */
[----:B------:R-:W-:Y:S01]  /*73e0*/  ISETP.GE.AND P0, PT, R140, c[0x0][0x27c], PT ;  /* 0x00009f008c007a0c */ /* 0x000fe20003f06270 */
[----:B------:R-:W-:Y:S01]  /*73f0*/  CS2R R14, SRZ ;  /* 0x00000000000e7805 */ /* 0x000fe2000001ff00 */
[----:B------:R-:W-:Y:S01]  /*7400*/  ISETP.GE.AND P2, PT, R143, c[0x0][0x27c], PT ;  /* 0x00009f008f007a0c */ /* 0x000fe20003f46270 */
[----:B------:R-:W-:Y:S01]  /*7410*/  CS2R R6, SRZ ;  /* 0x0000000000067805 */ /* 0x000fe2000001ff00 */
[----:B------:R-:W-:-:S09]  /*7420*/  ISETP.GE.AND P1, PT, R139, c[0x0][0x27c], PT ;  /* 0x00009f008b007a0c */ /* 0x000fd20003f26270 */
[----:B------:R-:W-:-:S04]  /*7430*/  @!P0 IMAD.WIDE R10, R140, 0x2, R4 ;  /* 0x000000028c0a8825 */ /* 0x000fc800078e0204 */
[----:B------:R-:W-:Y:S01]  /*7440*/  @!P0 IMAD.WIDE R8, R140, 0x2, R2 ;  /* 0x000000028c088825 */ /* 0x000fe200078e0202 */
[----:B------:R1:W5:Y:S04]  /*7450*/  @!P0 LD.E.64 R14, [R10.64] ;  /* 0x000000080a0e8980 */ /* 0x000368000c101b00 */
[----:B------:R1:W5:Y:S01]  /*7460*/  @!P0 LD.E.64 R6, [R8.64] ;  /* 0x0000000808068980 */ /* 0x000362000c101b00 */
[----:B------:R-:W-:Y:S01]  /*7470*/  CS2R R16, SRZ ;  /* 0x0000000000107805 */ /* 0x000fe2000001ff00 */
[----:B------:R-:W-:Y:S01]  /*7480*/  CS2R R18, SRZ ;  /* 0x0000000000127805 */ /* 0x000fe2000001ff00 */
[----:B-1----:R-:W-:Y:S01]  /*7490*/  CS2R R8, SRZ ;  /* 0x0000000000087805 */ /* 0x002fe2000001ff00 */
[----:B--2---:R-:W-:-:S05]  /*74a0*/  @!P2 IADD3 R12, P0, R4, R27, RZ ;  /* 0x0000001b040ca210 */ /* 0x004fca0007f1e0ff */
[----:B---3--:R-:W-:Y:S01]  /*74b0*/  @!P2 IMAD.X R13, R5, 0x1, R26, P0 ;  /* 0x00000001050da824 */ /* 0x008fe200000e061a */
[----:B------:R-:W-:-:S04]  /*74c0*/  @!P2 IADD3 R10, P0, R2, R27, RZ ;  /* 0x0000001b020aa210 */ /* 0x000fc80007f1e0ff */
[----:B------:R1:W5:Y:S01]  /*74d0*/  @!P2 LD.E.64 R16, [R12.64] ;  /* 0x000000080c10a980 */ /* 0x000362000c101b00 */
[----:B------:R-:W-:Y:S01]  /*74e0*/  @!P2 IMAD.X R11, R3, 0x1, R26, P0 ;  /* 0x00000001030ba824 */ /* 0x000fe200000e061a */
[----:B----4-:R-:W-:-:S04]  /*74f0*/  @!P1 IADD3 R20, P0, R4, R25, RZ ;  /* 0x0000001904149210 */ /* 0x010fc80007f1e0ff */
[----:B------:R2:W5:Y:S01]  /*7500*/  @!P2 LD.E.64 R8, [R10.64] ;  /* 0x000000080a08a980 */ /* 0x000562000c101b00 */
[----:B------:R-:W-:-:S05]  /*7510*/  @!P1 IMAD.X R21, R5, 0x1, R24, P0 ;  /* 0x0000000105159824 */ /* 0x000fca00000e0618 */
[----:B------:R3:W5:Y:S01]  /*7520*/  @!P1 LD.E.64 R18, [R20.64] ;  /* 0x0000000814129980 */ /* 0x000762000c101b00 */
[----:B-1----:R-:W-:-:S05]  /*7530*/  @!P1 IADD3 R12, P0, R2, R25, RZ ;  /* 0x00000019020c9210 */ /* 0x002fca0007f1e0ff */
[----:B------:R-:W-:Y:S01]  /*7540*/  @!P1 IMAD.X R13, R3, 0x1, R24, P0 ;  /* 0x00000001030d9824 */ /* 0x000fe200000e0618 */
[----:B------:R-:W-:Y:S01]  /*7550*/  ISETP.GE.AND P0, PT, R142, c[0x0][0x27c], PT ;  /* 0x00009f008e007a0c */ /* 0x000fe20003f06270 */
[----:B--2---:R-:W-:-:S06]  /*7560*/  CS2R R10, SRZ ;  /* 0x00000000000a7805 */ /* 0x004fcc000001ff00 */
[----:B------:R1:W5:Y:S06]  /*7570*/  @!P1 LD.E.64 R10, [R12.64] ;  /* 0x000000080c0a9980 */ /* 0x00036c000c101b00 */
[----:B------:R-:W-:-:S05]  /*7580*/  @!P0 IADD3 R4, P1, R4, R23, RZ ;  /* 0x0000001704048210 */ /* 0x000fca0007f3e0ff */
[----:B------:R-:W-:Y:S01]  /*7590*/  @!P0 IMAD.X R5, R5, 0x1, R22, P1 ;  /* 0x0000000105058824 */ /* 0x000fe200008e0616 */
[----:B------:R-:W-:Y:S01]  /*75a0*/  @!P0 IADD3 R2, P1, R2, R23, RZ ;  /* 0x0000001702028210 */ /* 0x000fe20007f3e0ff */
[----:B---3--:R-:W-:-:S04]  /*75b0*/  CS2R R20, SRZ ;  /* 0x0000000000147805 */ /* 0x008fc8000001ff00 */
[----:B------:R-:W-:Y:S02]  /*75c0*/  @!P0 IMAD.X R3, R3, 0x1, R22, P1 ;  /* 0x0000000103038824 */ /* 0x000fe400008e0616 */
[----:B------:R2:W5:Y:S01]  /*75d0*/  @!P0 LD.E.64 R20, [R4.64] ;  /* 0x0000000804148980 */ /* 0x000562000c101b00 */
[----:B-1----:R-:W-:-:S06]  /*75e0*/  CS2R R12, SRZ ;  /* 0x00000000000c7805 */ /* 0x002fcc000001ff00 */
[----:B------:R2:W5:Y:S02]  /*75f0*/  @!P0 LD.E.64 R12, [R2.64] ;  /* 0x00000008020c8980 */ /* 0x000564000c101b00 */
.L_x_213:
[----:B-123--:R-:W-:Y:S05]  /*7600*/  BSYNC B0 ;  /* 0x0000000000007941 */ /* 0x00efea0003800000 */
.L_x_212:
[----:B-----5:R-:W-:Y:S01]  /*7610*/  IMAD.MOV.U32 R29, RZ, RZ, R18 ;  /* 0x000000ffff1d7224 */ /* 0x020fe200078e0012 */
[----:B------:R-:W-:Y:S01]  /*7620*/  SHF.R.U64 R26, R18, 0x10, R19 ;  /* 0x00000010121a7819 */ /* 0x000fe20000001213 */
[----:B------:R-:W-:Y:S01]  /*7630*/  IMAD.MOV.U32 R25, RZ, RZ, R20 ;  /* 0x000000ffff197224 */ /* 0x000fe200078e0014 */
[--C-:B------:R-:W-:Y:S01]  /*7640*/  SHF.R.U64 R22, R20, 0x10, R21.reuse ;  /* 0x0000001014167819 */ /* 0x100fe20000001215 */
[----:B------:R-:W-:Y:S01]  /*7650*/  IMAD.MOV.U32 R24, RZ, RZ, R21 ;  /* 0x000000ffff187224 */ /* 0x000fe200078e0015 */
[----:B------:R-:W-:Y:S01]  /*7660*/  SHF.R.U64 R30, R16, 0x10, R17 ;  /* 0x00000010101e7819 */ /* 0x000fe20000001211 */
[----:B------:R-:W-:Y:S01]  /*7670*/  IMAD.MOV.U32 R18, RZ, RZ, R8 ;  /* 0x000000ffff127224 */ /* 0x000fe200078e0008 */
[--C-:B------:R-:W-:Y:S01]  /*7680*/  SHF.R.U64 R2, R6, 0x10, R7.reuse ;  /* 0x0000001006027819 */ /* 0x100fe20000001207 */
[----:B------:R-:W-:Y:S01]  /*7690*/  IMAD.MOV.U32 R20, RZ, RZ, R7 ;  /* 0x000000ffff147224 */ /* 0x000fe200078e0007 */
[----:B------:R-:W-:Y:S01]  /*76a0*/  SHF.R.U64 R34, R14, 0x10, R15 ;  /* 0x000000100e227819 */ /* 0x000fe2000000120f */
[----:B------:R-:W-:Y:S01]  /*76b0*/  IMAD.MOV.U32 R32, RZ, RZ, R17 ;  /* 0x000000ffff207224 */ /* 0x000fe200078e0011 */
[--C-:B------:R-:W-:Y:S01]  /*76c0*/  SHF.R.U32.HI R23, RZ, 0x10, R19.reuse ;  /* 0x00000010ff177819 */ /* 0x100fe20000011613 */
[----:B------:R-:W-:Y:S01]  /*76d0*/  IMAD.MOV.U32 R28, RZ, RZ, R19 ;  /* 0x000000ffff1c7224 */ /* 0x000fe200078e0013 */
[----:B------:R-:W-:Y:S01]  /*76e0*/  SHF.R.U32.HI R19, RZ, 0x10, R21 ;  /* 0x00000010ff137819 */ /* 0x000fe20000011615 */
[----:B------:R-:W-:Y:S01]  /*76f0*/  IMAD.MOV.U32 R33, RZ, RZ, R16 ;  /* 0x000000ffff217224 */ /* 0x000fe200078e0010 */
[----:B------:R-:W-:Y:S01]  /*7700*/  PRMT R24, R24, 0x5410, R30 ;  /* 0x0000541018187816 */ /* 0x000fe2000000001e */
[----:B------:R-:W-:Y:S01]  /*7710*/  IMAD.MOV.U32 R36, RZ, RZ, R14 ;  /* 0x000000ffff247224 */ /* 0x000fe200078e000e */
[----:B------:R-:W-:Y:S01]  /*7720*/  PRMT R18, R18, 0x5410, R2 ;  /* 0x0000541012127816 */ /* 0x000fe20000000002 */
[----:B------:R-:W-:Y:S01]  /*7730*/  IMAD R2, R229, -0x80, R37 ;  /* 0xffffff80e5027824 */ /* 0x000fe200078e0225 */
[----:B------:R-:W-:Y:S01]  /*7740*/  SHF.R.U32.HI R16, RZ, 0x10, R7 ;  /* 0x00000010ff107819 */ /* 0x000fe20000011607 */
[----:B------:R-:W-:Y:S01]  /*7750*/  IMAD.MOV.U32 R21, RZ, RZ, R6 ;  /* 0x000000ffff157224 */ /* 0x000fe200078e0006 */
[----:B------:R-:W-:Y:S01]  /*7760*/  PRMT R20, R20, 0x5410, R34 ;  /* 0x0000541014147816 */ /* 0x000fe20000000022 */
[----:B------:R-:W-:Y:S01]  /*7770*/  IMAD.MOV.U32 R35, RZ, RZ, R15 ;  /* 0x000000ffff237224 */ /* 0x000fe200078e000f */
[----:B------:R-:W-:Y:S01]  /*7780*/  PRMT R26, R26, 0x5410, R32 ;  /* 0x000054101a1a7816 */ /* 0x000fe20000000020 */
[----:B------:R-:W-:Y:S01]  /*7790*/  IMAD.MOV.U32 R6, RZ, RZ, R12 ;  /* 0x000000ffff067224 */ /* 0x000fe200078e000c */
[----:B------:R-:W-:Y:S01]  /*77a0*/  PRMT R32, R19, 0x5410, R24 ;  /* 0x0000541013207816 */ /* 0x000fe20000000018 */
[----:B------:R-:W-:Y:S01]  /*77b0*/  IMAD.MOV.U32 R14, RZ, RZ, R10 ;  /* 0x000000ffff0e7224 */ /* 0x000fe200078e000a */
[----:B------:R-:W-:Y:S01]  /*77c0*/  PRMT R19, R16, 0x5410, R20 ;  /* 0x0000541010137816 */ /* 0x000fe20000000014 */
[----:B------:R-:W-:Y:S01]  /*77d0*/  IMAD.MOV.U32 R5, RZ, RZ, R13 ;  /* 0x000000ffff057224 */ /* 0x000fe200078e000d */
[----:B------:R-:W-:Y:S01]  /*77e0*/  IMNMX R16, R2, 0x80, PT ;  /* 0x0000008002107817 */ /* 0x000fe20003800200 */
[----:B------:R-:W-:-:S04]  /*77f0*/  DEPBAR.LE SB0, 0x1 ;  /* 0x000080400000791a */ /* 0x000fc80000000000 */
[----:B------:R-:W-:Y:S01]  /*7800*/  ISETP.GE.AND P0, PT, R208, R16, PT ;  /* 0x00000010d000720c */ /* 0x000fe20003f06270 */
[----:B------:R-:W-:Y:S01]  /*7810*/  BSSY B1, `(.L_x_214) ;  /* 0x00000c4000017945 */ /* 0x000fe20003800000 */
[----:B------:R-:W-:Y:S01]  /*7820*/  SHF.R.U32.HI R27, RZ, 0x10, R17 ;  /* 0x00000010ff1b7819 */ /* 0x000fe20000011611 */
[----:B------:R-:W-:Y:S01]  /*7830*/  IMAD.MOV.U32 R17, RZ, RZ, R9 ;  /* 0x000000ffff117224 */ /* 0x000fe200078e0009 */
[----:B------:R-:W-:Y:S02]  /*7840*/  SHF.R.U32.HI R31, RZ, 0x10, R15 ;  /* 0x00000010ff1f7819 */ /* 0x000fe4000001160f */
[----:B------:R-:W-:Y:S02]  /*7850*/  PRMT R21, R21, 0x5410, R36 ;  /* 0x0000541015157816 */ /* 0x000fe40000000024 */
[--C-:B------:R-:W-:Y:S02]  /*7860*/  SHF.R.U64 R15, R8, 0x10, R9.reuse ;  /* 0x00000010080f7819 */ /* 0x100fe40000001209 */
[----:B------:R-:W-:Y:S01]  /*7870*/  SHF.R.U32.HI R8, RZ, 0x10, R9 ;  /* 0x00000010ff087819 */ /* 0x000fe20000011609 */
[----:B------:R-:W-:Y:S01]  /*7880*/  IMAD.MOV.U32 R9, RZ, RZ, R11 ;  /* 0x000000ffff097224 */ /* 0x000fe200078e000b */
[----:B------:R-:W-:-:S02]  /*7890*/  SHF.R.U64 R3, R12, 0x10, R13 ;  /* 0x000000100c037819 */ /* 0x000fc4000000120d */
[----:B------:R-:W-:Y:S02]  /*78a0*/  PRMT R23, R23, 0x5410, R35 ;  /* 0x0000541017177816 */ /* 0x000fe40000000023 */
[----:B------:R-:W-:Y:S02]  /*78b0*/  PRMT R22, R22, 0x5410, R31 ;  /* 0x0000541016167816 */ /* 0x000fe4000000001f */
[----:B------:R-:W-:Y:S02]  /*78c0*/  PRMT R25, R25, 0x5410, R33 ;  /* 0x0000541019197816 */ /* 0x000fe40000000021 */
[----:B------:R-:W-:Y:S02]  /*78d0*/  PRMT R17, R17, 0x5410, R21 ;  /* 0x0000541011117816 */ /* 0x000fe40000000015 */
[--C-:B------:R-:W-:Y:S02]  /*78e0*/  SHF.R.U64 R7, R10, 0x10, R11.reuse ;  /* 0x000000100a077819 */ /* 0x100fe4000000120b */
[----:B------:R-:W-:-:S02]  /*78f0*/  SHF.R.U32.HI R4, RZ, 0x10, R11 ;  /* 0x00000010ff047819 */ /* 0x000fc4000001160b */
[----:B------:R-:W-:Y:S02]  /*7900*/  SHF.R.U32.HI R0, RZ, 0x10, R13 ;  /* 0x00000010ff007819 */ /* 0x000fe4000001160d */
[----:B------:R-:W-:Y:S02]  /*7910*/  PRMT R27, R27, 0x5410, R29 ;  /* 0x000054101b1b7816 */ /* 0x000fe4000000001d */
[----:B------:R-:W-:Y:S02]  /*7920*/  PRMT R29, R28, 0x5410, R3 ;  /* 0x000054101c1d7816 */ /* 0x000fe40000000003 */
[----:B------:R-:W-:Y:S02]  /*7930*/  PRMT R28, R6, 0x5410, R23 ;  /* 0x00005410061c7816 */ /* 0x000fe40000000017 */
[----:B------:R-:W-:Y:S02]  /*7940*/  PRMT R31, R22, 0x5410, R25 ;  /* 0x00005410161f7816 */ /* 0x000fe40000000019 */
[----:B------:R-:W-:-:S02]  /*7950*/  PRMT R21, R17, 0x7610, R21 ;  /* 0x0000761011157816 */ /* 0x000fc40000000015 */
[----:B------:R-:W-:Y:S02]  /*7960*/  PRMT R17, R15, 0x7610, R17 ;  /* 0x000076100f117816 */ /* 0x000fe40000000011 */
[----:B------:R-:W-:Y:S02]  /*7970*/  PRMT R20, R8, 0x7610, R20 ;  /* 0x0000761008147816 */ /* 0x000fe40000000014 */
[----:B------:R-:W-:Y:S02]  /*7980*/  PRMT R22, R14, 0x7610, R22 ;  /* 0x000076100e167816 */ /* 0x000fe40000000016 */
[----:B------:R-:W-:Y:S02]  /*7990*/  PRMT R25, R9, 0x7610, R25 ;  /* 0x0000761009197816 */ /* 0x000fe40000000019 */
[----:B------:R-:W-:Y:S02]  /*79a0*/  PRMT R23, R7, 0x7610, R23 ;  /* 0x0000761007177816 */ /* 0x000fe40000000017 */
[----:B------:R-:W-:-:S02]  /*79b0*/  PRMT R24, R4, 0x7610, R24 ;  /* 0x0000761004187816 */ /* 0x000fc40000000018 */
[----:B------:R-:W-:Y:S01]  /*79c0*/  PRMT R30, R0, 0x5410, R5 ;  /* 0x00005410001e7816 */ /* 0x000fe20000000005 */
[----:B------:R-:W-:Y:S06]  /*79d0*/  BAR.SYNC.DEFER_BLOCKING 0x0 ;  /* 0x0000000000007b1d */ /* 0x000fec0000010000 */
[----:B------:R-:W-:Y:S05]  /*79e0*/  @P0 BRA `(.L_x_215) ;  /* 0x00000a6000000947 */ /* 0x000fea0003800000 */
[----:B------:R-:W-:Y:S01]  /*79f0*/  ISETP.GE.AND P0, PT, R140, c[0x0][0x27c], PT ;  /* 0x00009f008c007a0c */ /* 0x000fe20003f06270 */
[----:B------:R-:W-:-:S12]  /*7a00*/  BSSY B0, `(.L_x_216) ;  /* 0x0000028000007945 */ /* 0x000fd80003800000 */
[----:B------:R-:W-:Y:S05]  /*7a10*/  @P0 BRA `(.L_x_217) ;  /* 0x0000026000000947 */ /* 0x000fea0003800000 */
[----:B------:R-:W1:Y:S01]  /*7a20*/  LDS.128 R4, [R198+0x10080] ;  /* 0x01008000c6047984 */ /* 0x000e620000000c00 */
[----:B------:R-:W-:Y:S02]  /*7a30*/  HADD2.F32 R9, -RZ, R17.H1_H1 ;  /* 0x30000011ff097230 */ /* 0x000fe40000004100 */
[----:B------:R-:W-:Y:S02]  /*7a40*/  HADD2.F32 R0, -RZ, R18.H1_H1 ;  /* 0x30000012ff007230 */ /* 0x000fe40000004100 */
[----:B------:R-:W-:Y:S02]  /*7a50*/  HADD2.F32 R3, -RZ, R21.H1_H1 ;  /* 0x30000015ff037230 */ /* 0x000fe40000004100 */
[----:B------:R-:W-:Y:S02]  /*7a60*/  HADD2.F32 R2, -RZ, R20.H1_H1 ;  /* 0x30000014ff027230 */ /* 0x000fe40000004100 */
[--C-:B-1----:R-:W-:Y:S02]  /*7a70*/  HADD2.F32 R10, -RZ, R4.reuse.H0_H0 ;  /* 0x20000004ff0a7230 */ /* 0x102fe40000004100 */
[----:B------:R-:W-:-:S02]  /*7a80*/  HADD2.F32 R8, -RZ, R4.H1_H1 ;  /* 0x30000004ff087230 */ /* 0x000fc40000004100 */
[--C-:B------:R-:W-:Y:S01]  /*7a90*/  HADD2.F32 R4, -RZ, R5.reuse.H0_H0 ;  /* 0x20000005ff047230 */ /* 0x100fe20000004100 */
[-C--:B------:R-:W-:Y:S01]  /*7aa0*/  FMUL.FTZ R13, R10, R9.reuse ;  /* 0x000000090a0d7220 */ /* 0x080fe20000410000 */
[----:B------:R-:W-:Y:S01]  /*7ab0*/  HADD2.F32 R5, -RZ, R5.H1_H1 ;  /* 0x30000005ff057230 */ /* 0x000fe20000004100 */
[----:B------:R-:W-:Y:S01]  /*7ac0*/  FMUL.FTZ R14, R8, R9 ;  /* 0x00000009080e7220 */ /* 0x000fe20000410000 */
[--C-:B------:R-:W-:Y:S02]  /*7ad0*/  HADD2.F32 R12, -RZ, R6.reuse.H0_H0 ;  /* 0x20000006ff0c7230 */ /* 0x100fe40000004100 */
[----:B------:R-:W-:Y:S01]  /*7ae0*/  HADD2.F32 R11, -RZ, R6.H1_H1 ;  /* 0x30000006ff0b7230 */ /* 0x000fe20000004100 */
[-C--:B------:R-:W-:Y:S01]  /*7af0*/  FMUL.FTZ R9, R5, R0.reuse ;  /* 0x0000000005097220 */ /* 0x080fe20000410000 */
[--C-:B------:R-:W-:Y:S01]  /*7b00*/  HADD2.F32 R6, -RZ, R7.reuse.H0_H0 ;  /* 0x20000007ff067230 */ /* 0x100fe20000004100 */
[----:B------:R-:W-:Y:S01]  /*7b10*/  FMUL.FTZ R0, R4, R0 ;  /* 0x0000000004007220 */ /* 0x000fe20000410000 */
[----:B------:R-:W-:Y:S01]  /*7b20*/  HADD2.F32 R7, -RZ, R7.H1_H1 ;  /* 0x30000007ff077230 */ /* 0x000fe20000004100 */
[----:B------:R-:W-:-:S02]  /*7b30*/  FFMA.FTZ R15, R10, R3, -R14 ;  /* 0x000000030a0f7223 */ /* 0x000fc4000001080e */
[----:B------:R-:W-:Y:S01]  /*7b40*/  FFMA.FTZ R14, R8, R3, R13 ;  /* 0x00000003080e7223 */ /* 0x000fe2000001000d */
[----:B------:R-:W-:Y:S01]  /*7b50*/  HADD2.F32 R3, -RZ, R23.H1_H1 ;  /* 0x30000017ff037230 */ /* 0x000fe20000004100 */
[-C--:B------:R-:W-:Y:S01]  /*7b60*/  FFMA.FTZ R13, R4, R2.reuse, -R9 ;  /* 0x00000002040d7223 */ /* 0x080fe20000010809 */
[--C-:B------:R-:W-:Y:S01]  /*7b70*/  HADD2.F32 R4, -RZ, R19.reuse.H1_H1 ;  /* 0x30000013ff047230 */ /* 0x100fe20000004100 */
[----:B------:R-:W-:Y:S01]  /*7b80*/  FFMA.FTZ R10, R5, R2, R0 ;  /* 0x00000002050a7223 */ /* 0x000fe20000010000 */
[----:B------:R-:W-:Y:S02]  /*7b90*/  HADD2.F32 R0, -RZ, R19.H0_H0 ;  /* 0x20000013ff007230 */ /* 0x000fe40000004100 */
[----:B------:R-:W-:Y:S01]  /*7ba0*/  HADD2.F32 R2, -RZ, R22.H1_H1 ;  /* 0x30000016ff027230 */ /* 0x000fe20000004100 */
[----:B------:R-:W-:Y:S02]  /*7bb0*/  FMUL.FTZ R9, R11, R4 ;  /* 0x000000040b097220 */ /* 0x000fe40000410000 */
[----:B------:R-:W-:-:S02]  /*7bc0*/  FMUL.FTZ R8, R7, R0 ;  /* 0x0000000007087220 */ /* 0x000fc40000410000 */
[----:B------:R-:W-:Y:S02]  /*7bd0*/  FMUL.FTZ R4, R12, R4 ;  /* 0x000000040c047220 */ /* 0x000fe40000410000 */
[----:B------:R-:W-:Y:S02]  /*7be0*/  FMUL.FTZ R5, R6, R0 ;  /* 0x0000000006057220 */ /* 0x000fe40000410000 */
[-C--:B------:R-:W-:Y:S02]  /*7bf0*/  FFMA.FTZ R9, R12, R3.reuse, -R9 ;  /* 0x000000030c097223 */ /* 0x080fe40000010809 */
[-C--:B------:R-:W-:Y:S02]  /*7c00*/  FFMA.FTZ R0, R6, R2.reuse, -R8 ;  /* 0x0000000206007223 */ /* 0x080fe40000010808 */
[----:B------:R-:W-:Y:S01]  /*7c10*/  FFMA.FTZ R3, R11, R3, R4 ;  /* 0x000000030b037223 */ /* 0x000fe20000010004 */
[----:B------:R-:W-:Y:S01]  /*7c20*/  F2FP.PACK_AB R4, R14, R15 ;  /* 0x0000000f0e04723e */ /* 0x000fe200000000ff */
[----:B------:R-:W-:Y:S01]  /*7c30*/  FFMA.FTZ R2, R7, R2, R5 ;  /* 0x0000000207027223 */ /* 0x000fe20000010005 */
[----:B------:R-:W-:-:S02]  /*7c40*/  F2FP.PACK_AB R5, R10, R13 ;  /* 0x0000000d0a05723e */ /* 0x000fc400000000ff */
[----:B------:R-:W-:Y:S02]  /*7c50*/  F2FP.PACK_AB R6, R3, R9 ;  /* 0x000000090306723e */ /* 0x000fe400000000ff */
[----:B------:R-:W-:-:S05]  /*7c60*/  F2FP.PACK_AB R7, R2, R0 ;  /* 0x000000000207723e */ /* 0x000fca00000000ff */
[----:B------:R1:W-:Y:S02]  /*7c70*/  STS.128 [R198+0x10080], R4 ;  /* 0x01008004c6007388 */ /* 0x0003e40000000c00 */
.L_x_217:
[----:B------:R-:W-:Y:S05]  /*7c80*/  BSYNC B0 ;  /* 0x0000000000007941 */ /* 0x000fea0003800000 */
.L_x_216:
[----:B------:R-:W-:Y:S01]  /*7c90*/  ISETP.GE.AND P0, PT, R143, c[0x0][0x27c], PT ;  /* 0x00009f008f007a0c */ /* 0x000fe20003f06270 */
[----:B------:R-:W-:-:S12]  /*7ca0*/  BSSY B0, `(.L_x_218) ;  /* 0x0000028000007945 */ /* 0x000fd80003800000 */
[----:B------:R-:W-:Y:S05]  /*7cb0*/  @P0 BRA `(.L_x_219) ;  /* 0x0000026000000947 */ /* 0x000fea0003800000 */
[----:B-1----:R-:W1:Y:S01]  /*7cc0*/  LDS.128 R4, [R198+0x14080] ;  /* 0x01408000c6047984 */ /* 0x002e620000000c00 */
[----:B------:R-:W-:Y:S02]  /*7cd0*/  HADD2.F32 R9, -RZ, R18.H0_H0 ;  /* 0x20000012ff097230 */ /* 0x000fe40000004100 */
[----:B------:R-:W-:Y:S02]  /*7ce0*/  HADD2.F32 R0, -RZ, R17.H0_H0 ;  /* 0x20000011ff007230 */ /* 0x000fe40000004100 */
        /* <DEDUP_REMOVED lines=18> */
[----:B------:R-:W-:Y:S01]  /*7e10*/  HADD2.F32 R4, -RZ, R21.H0_H0 ;  /* 0x20000015ff047230 */ /* 0x000fe20000004100 */
[----:B------:R-:W-:Y:S01]  /*7e20*/  FFMA.FTZ R10, R5, R2, R0 ;  /* 0x00000002050a7223 */ /* 0x000fe20000010000 */
[----:B------:R-:W-:Y:S02]  /*7e30*/  HADD2.F32 R0, -RZ, R20.H0_H0 ;  /* 0x20000014ff007230 */ /* 0x000fe40000004100 */
[----:B------:R-:W-:Y:S01]  /*7e40*/  HADD2.F32 R2, -RZ, R27.H0_H0 ;  /* 0x2000001bff027230 */ /* 0x000fe20000004100 */
        /* <DEDUP_REMOVED lines=13> */
.L_x_219:
[----:B------:R-:W-:Y:S05]  /*7f20*/  BSYNC B0 ;  /* 0x0000000000007941 */ /* 0x000fea0003800000 */
.L_x_218:
[----:B------:R-:W-:Y:S01]  /*7f30*/  ISETP.GE.AND P0, PT, R139, c[0x0][0x27c], PT ;  /* 0x00009f008b007a0c */ /* 0x000fe20003f06270 */
[----:B------:R-:W-:-:S12]  /*7f40*/  BSSY B0, `(.L_x_220) ;  /* 0x0000028000007945 */ /* 0x000fd80003800000 */
[----:B------:R-:W-:Y:S05]  /*7f50*/  @P0 BRA `(.L_x_221) ;  /* 0x0000026000000947 */ /* 0x000fea0003800000 */
[----:B-1----:R-:W1:Y:S01]  /*7f60*/  LDS.128 R4, [R198+0x18080] ;  /* 0x01808000c6047984 */ /* 0x002e620000000c00 */
[----:B------:R-:W-:Y:S02]  /*7f70*/  HADD2.F32 R9, -RZ, R22.H0_H0 ;  /* 0x20000016ff097230 */ /* 0x000fe40000004100 */
[----:B------:R-:W-:Y:S02]  /*7f80*/  HADD2.F32 R0, -RZ, R23.H0_H0 ;  /* 0x20000017ff007230 */ /* 0x000fe40000004100 */
[----:B------:R-:W-:Y:S02]  /*7f90*/  HADD2.F32 R3, -RZ, R27.H1_H1 ;  /* 0x3000001bff037230 */ /* 0x000fe40000004100 */
[----:B------:R-:W-:Y:S02]  /*7fa0*/  HADD2.F32 R2, -RZ, R26.H0_H0 ;  /* 0x2000001aff027230 */ /* 0x000fe40000004100 */
        /* <DEDUP_REMOVED lines=14> */
[----:B------:R-:W-:Y:S01]  /*8090*/  HADD2.F32 R3, -RZ, R29.H0_H0 ;  /* 0x2000001dff037230 */ /* 0x000fe20000004100 */
[-C--:B------:R-:W-:Y:S01]  /*80a0*/  FFMA.FTZ R13, R4, R2.reuse, -R9 ;  /* 0x00000002040d7223 */ /* 0x080fe20000010809 */
[----:B------:R-:W-:Y:S01]  /*80b0*/  HADD2.F32 R4, -RZ, R25.H0_H0 ;  /* 0x20000019ff047230 */ /* 0x000fe20000004100 */
        /* <DEDUP_REMOVED lines=16> */
.L_x_221:
[----:B------:R-:W-:Y:S05]  /*81c0*/  BSYNC B0 ;  /* 0x0000000000007941 */ /* 0x000fea0003800000 */
.L_x_220:
[----:B------:R-:W-:-:S13]  /*81d0*/  ISETP.GE.AND P0, PT, R142, c[0x0][0x27c], PT ;  /* 0x00009f008e007a0c */ /* 0x000fda0003f06270 */
[----:B------:R-:W-:Y:S05]  /*81e0*/  @P0 BRA `(.L_x_215) ;  /* 0x0000026000000947 */ /* 0x000fea0003800000 */
[----:B-1----:R-:W1:Y:S01]  /*81f0*/  LDS.128 R4, [R198+0x1c080] ;  /* 0x01c08000c6047984 */ /* 0x002e620000000c00 */
[----:B------:R-:W-:Y:S02]  /*8200*/  HADD2.F32 R9, -RZ, R28.H0_H0 ;  /* 0x2000001cff097230 */ /* 0x000fe40000004100 */
[----:B------:R-:W-:Y:S02]  /*8210*/  HADD2.F32 R0, -RZ, R29.H1_H1 ;  /* 0x3000001dff007230 */ /* 0x000fe40000004100 */
[--C-:B------:R-:W-:Y:S02]  /*8220*/  HADD2.F32 R3, -RZ, R31.reuse.H1_H1 ;  /* 0x3000001fff037230 */ /* 0x100fe40000004100 */
        /* <DEDUP_REMOVED lines=34> */
.L_x_215:
[----:B------:R-:W-:Y:S05]  /*8450*/  BSYNC B1 ;  /* 0x0000000000017941 */ /* 0x000fea0003800000 */
.L_x_214:
[----:B------:R-:W-:Y:S01]  /*8460*/  IADD3 R0, R208, 0x20, RZ ;  /* 0x00000020d0007810 */ /* 0x000fe20007ffe0ff */
[----:B------:R-:W-:Y:S03]  /*8470*/  BSSY B1, `(.L_x_222) ;  /* 0x00000a9000017945 */ /* 0x000fe60003800000 */
[----:B------:R-:W-:-:S13]  /*8480*/  ISETP.GE.AND P0, PT, R0, R16, PT ;  /* 0x000000100000720c */ /* 0x000fda0003f06270 */
[----:B------:R-:W-:Y:S05]  /*8490*/  @P0 BRA `(.L_x_223) ;  /* 0x00000a6000000947 */ /* 0x000fea0003800000 */
[----:B------:R-:W-:Y:S01]  /*84a0*/  ISETP.GE.AND P0, PT, R140, c[0x0][0x27c], PT ;  /* 0x00009f008c007a0c */ /* 0x000fe20003f06270 */
[----:B------:R-:W-:-:S12]  /*84b0*/  BSSY B0, `(.L_x_224) ;  /* 0x0000028000007945 */ /* 0x000fd80003800000 */
[----:B------:R-:W-:Y:S05]  /*84c0*/  @P0 BRA `(.L_x_225) ;  /* 0x0000026000000947 */ /* 0x000fea0003800000 */
[----:B-1----:R-:W1:Y:S01]  /*84d0*/  LDS.128 R4, [R198+0x11080] ;  /* 0x01108000c6047984 */ /* 0x002e620000000c00 */
[----:B------:R-:W-:Y:S02]  /*84e0*/  HADD2.F32 R9, -RZ, R17.H1_H1 ;  /* 0x30000011ff097230 */ /* 0x000fe40000004100 */
[----:B------:R-:W-:Y:S02]  /*84f0*/  HADD2.F32 R0, -RZ, R18.H1_H1 ;  /* 0x30000012ff007230 */ /* 0x000fe40000004100 */
[----:B------:R-:W-:Y:S02]  /*8500*/  HADD2.F32 R3, -RZ, R21.H1_H1 ;  /* 0x30000015ff037230 */ /* 0x000fe40000004100 */
[----:B------:R-:W-:Y:S02]  /*8510*/  HADD2.F32 R2, -RZ, R20.H1_H1 ;  /* 0x30000014ff027230 */ /* 0x000fe40000004100 */
[--C-:B-1----:R-:W-:Y:S02]  /*8520*/  HADD2.F32 R10, -RZ, R4.reuse.H0_H0 ;  /* 0x20000004ff0a7230 */ /* 0x102fe40000004100 */
[----:B------:R-:W-:-:S02]  /*8530*/  HADD2.F32 R8, -RZ, R4.H1_H1 ;  /* 0x30000004ff087230 */ /* 0x000fc40000004100 */
[--C-:B------:R-:W-:Y:S01]  /*8540*/  HADD2.F32 R4, -RZ, R5.reuse.H0_H0 ;  /* 0x20000005ff047230 */ /* 0x100fe20000004100 */
[C---:B------:R-:W-:Y:S01]  /*8550*/  FMUL.FTZ R13, R9.reuse, R10 ;  /* 0x0000000a090d7220 */ /* 0x040fe20000410000 */
[----:B------:R-:W-:Y:S01]  /*8560*/  HADD2.F32 R5, -RZ, R5.H1_H1 ;  /* 0x30000005ff057230 */ /* 0x000fe20000004100 */
[----:B------:R-:W-:Y:S01]  /*8570*/  FMUL.FTZ R14, R9, R8 ;  /* 0x00000008090e7220 */ /* 0x000fe20000410000 */
[--C-:B------:R-:W-:Y:S02]  /*8580*/  HADD2.F32 R12, -RZ, R6.reuse.H0_H0 ;  /* 0x20000006ff0c7230 */ /* 0x100fe40000004100 */
[----:B------:R-:W-:Y:S01]  /*8590*/  HADD2.F32 R11, -RZ, R6.H1_H1 ;  /* 0x30000006ff0b7230 */ /* 0x000fe20000004100 */
[C---:B------:R-:W-:Y:S01]  /*85a0*/  FMUL.FTZ R9, R0.reuse, R5 ;  /* 0x0000000500097220 */ /* 0x040fe20000410000 */
[--C-:B------:R-:W-:Y:S01]  /*85b0*/  HADD2.F32 R6, -RZ, R7.reuse.H0_H0 ;  /* 0x20000007ff067230 */ /* 0x100fe20000004100 */
[----:B------:R-:W-:Y:S01]  /*85c0*/  FMUL.FTZ R0, R0, R4 ;  /* 0x0000000400007220 */ /* 0x000fe20000410000 */
[----:B------:R-:W-:Y:S01]  /*85d0*/  HADD2.F32 R7, -RZ, R7.H1_H1 ;  /* 0x30000007ff077230 */ /* 0x000fe20000004100 */
[----:B------:R-:W-:-:S02]  /*85e0*/  FFMA.FTZ R15, R3, R10, -R14 ;  /* 0x0000000a030f7223 */ /* 0x000fc4000001080e */
[----:B------:R-:W-:Y:S01]  /*85f0*/  FFMA.FTZ R14, R3, R8, R13 ;  /* 0x00000008030e7223 */ /* 0x000fe2000001000d */
[----:B------:R-:W-:Y:S01]  /*8600*/  HADD2.F32 R3, -RZ, R23.H1_H1 ;  /* 0x30000017ff037230 */ /* 0x000fe20000004100 */
[C---:B------:R-:W-:Y:S01]  /*8610*/  FFMA.FTZ R13, R2.reuse, R4, -R9 ;  /* 0x00000004020d7223 */ /* 0x040fe20000010809 */
        /* <DEDUP_REMOVED lines=8> */
[C---:B------:R-:W-:Y:S02]  /*86a0*/  FFMA.FTZ R9, R3.reuse, R12, -R9 ;  /* 0x0000000c03097223 */ /* 0x040fe40000010809 */
[----:B------:R-:W-:Y:S02]  /*86b0*/  FFMA.FTZ R0, R2, R6, -R8 ;  /* 0x0000000602007223 */ /* 0x000fe40000010808 */
[----:B------:R-:W-:Y:S01]  /*86c0*/  FFMA.FTZ R3, R3, R11, R4 ;  /* 0x0000000b03037223 */ /* 0x000fe20000010004 */
[----:B------:R-:W-:Y:S01]  /*86d0*/  F2FP.PACK_AB R4, R14, R15 ;  /* 0x0000000f0e04723e */ /* 0x000fe200000000ff */
[----:B------:R-:W-:Y:S01]  /*86e0*/  FFMA.FTZ R2, R2, R7, R5 ;  /* 0x0000000702027223 */ /* 0x000fe20000010005 */
[----:B------:R-:W-:-:S02]  /*86f0*/  F2FP.PACK_AB R5, R10, R13 ;  /* 0x0000000d0a05723e */ /* 0x000fc400000000ff */
[----:B------:R-:W-:Y:S02]  /*8700*/  F2FP.PACK_AB R6, R3, R9 ;  /* 0x000000090306723e */ /* 0x000fe400000000ff */
[----:B------:R-:W-:-:S05]  /*8710*/  F2FP.PACK_AB R7, R2, R0 ;  /* 0x000000000207723e */ /* 0x000fca00000000ff */
[----:B------:R1:W-:Y:S02]  /*8720*/  STS.128 [R198+0x11080], R4 ;  /* 0x01108004c6007388 */ /* 0x0003e40000000c00 */
.L_x_225:
[----:B------:R-:W-:Y:S05]  /*8730*/  BSYNC B0 ;  /* 0x0000000000007941 */ /* 0x000fea0003800000 */
.L_x_224:
        /* <DEDUP_REMOVED lines=41> */
.L_x_227:
[----:B------:R-:W-:Y:S05]  /*89d0*/  BSYNC B0 ;  /* 0x0000000000007941 */ /* 0x000fea0003800000 */
.L_x_226:
        /* <DEDUP_REMOVED lines=22> */
[----:B------:R-:W-:Y:S01]  /*8b40*/  HADD2.F32 R3, -RZ, R29.H0_H0 ;  /* 0x2000001dff037230 */ /* 0x000fe20000004100 */
[C---:B------:R-:W-:Y:S01]  /*8b50*/  FFMA.FTZ R13, R2.reuse, R4, -R9 ;  /* 0x00000004020d7223 */ /* 0x040fe20000010809 */
        /* <DEDUP_REMOVED lines=17> */
.L_x_229:
[----:B------:R-:W-:Y:S05]  /*8c70*/  BSYNC B0 ;  /* 0x0000000000007941 */ /* 0x000fea0003800000 */
.L_x_228:
        /* <DEDUP_REMOVED lines=40> */
.L_x_223:
[----:B------:R-:W-:Y:S05]  /*8f00*/  BSYNC B1 ;  /* 0x0000000000017941 */ /* 0x000fea0003800000 */
.L_x_222:
        /* <DEDUP_REMOVED lines=45> */
.L_x_233:
[----:B------:R-:W-:Y:S05]  /*91e0*/  BSYNC B0 ;  /* 0x0000000000007941 */ /* 0x000fea0003800000 */
.L_x_232:
        /* <DEDUP_REMOVED lines=41> */
.L_x_235:
[----:B------:R-:W-:Y:S05]  /*9480*/  BSYNC B0 ;  /* 0x0000000000007941 */ /* 0x000fea0003800000 */
.L_x_234:
        /* <DEDUP_REMOVED lines=41> */
.L_x_237:
[----:B------:R-:W-:Y:S05]  /*9720*/  BSYNC B0 ;  /* 0x0000000000007941 */ /* 0x000fea0003800000 */
.L_x_236:
        /* <DEDUP_REMOVED lines=40> */
.L_x_231:
[----:B------:R-:W-:Y:S05]  /*99b0*/  BSYNC B1 ;  /* 0x0000000000017941 */ /* 0x000fea0003800000 */
.L_x_230:
[----:B------:R-:W-:-:S04]  /*99c0*/  IADD3 R0, R208, 0x60, RZ ;  /* 0x00000060d0007810 */ /* 0x000fc80007ffe0ff */
        /* <DEDUP_REMOVED lines=43> */
.L_x_240:
[----:B------:R-:W-:Y:S05]  /*9c80*/  BSYNC B0 ;  /* 0x0000000000007941 */ /* 0x000fea0003800000 */
.L_x_239:
        /* <DEDUP_REMOVED lines=41> */
.L_x_242:
[----:B------:R-:W-:Y:S05]  /*9f20*/  BSYNC B0 ;  /* 0x0000000000007941 */ /* 0x000fea0003800000 */
.L_x_241:
        /* <DEDUP_REMOVED lines=41> */
.L_x_244:
[----:B------:R-:W-:Y:S05]  /*a1c0*/  BSYNC B0 ;  /* 0x0000000000007941 */ /* 0x000fea0003800000 */
.L_x_243:
        /* <DEDUP_REMOVED lines=39> */
[----:B------:R1:W-:Y:S01]  /*a440*/  STS.128 [R198+0x1f080], R4 ;  /* 0x01f08004c6007388 */ /* 0x0003e20000000c00 */
[----:B------:R-:W-:Y:S05]  /*a450*/  BRA `(.L_x_238) ;  /* 0x000035f000007947 */ /* 0x000fea0003800000 */
.L_x_211:
        /* <DEDUP_REMOVED lines=8> */
[----:B------:R-:W-:Y:S01]  /*a4e0*/  CS2R R4, SRZ ;  /* 0x0000000000047805 */ /* 0x000fe2000001ff00 */
[----:B------:R-:W3:Y:S01]  /*a4f0*/  SHFL.IDX PT, R23, R2, RZ, 0x181f ;  /* 0x00181fff02177589 */ /* 0x000ee200000e0000 */
[----:B------:R-:W-:Y:S01]  /*a500*/  CS2R R14, SRZ ;  /* 0x00000000000e7805 */ /* 0x000fe2000001ff00 */
[----:B----4-:R-:W-:-:S02]  /*a510*/  CS2R R12, SRZ ;  /* 0x00000000000c7805 */ /* 0x010fc4000001ff00 */
[----:B------:R4:W1:Y:S02]  /*a520*/  SHFL.IDX PT, R22, R6, RZ, 0x181f ;  /* 0x00181fff06167589 */ /* 0x00086400000e0000 */
[----:B----4-:R-:W-:Y:S01]  /*a530*/  CS2R R6, SRZ ;  /* 0x0000000000067805 */ /* 0x010fe2000001ff00 */
[----:B------:R-:W-:Y:S05]  /*a540*/  @P0 BRA `(.L_x_246) ;  /* 0x0000016000000947 */ /* 0x000fea0003800000 */
[----:B-123--:R-:W-:-:S13]  /*a550*/  ISETP.GE.AND P1, PT, R134, c[0x0][0x27c], PT ;  /* 0x00009f0086007a0c */ /* 0x00efda0003f26270 */
[C---:B------:R-:W-:Y:S01]  /*a560*/  @!P1 IMAD.SHL.U32 R2, R134.reuse, 0x2, RZ ;  /* 0x0000000286029824 */ /* 0x040fe200078e00ff */
[----:B------:R-:W-:-:S04]  /*a570*/  @!P1 SHF.L.U64.HI R0, R134, 0x1, R135 ;  /* 0x0000000186009819 */ /* 0x000fc80000010287 */
[----:B------:R-:W-:-:S05]  /*a580*/  @!P1 IADD3 R4, P0, R20, R2, RZ ;  /* 0x0000000214049210 */ /* 0x000fca0007f1e0ff */
[----:B------:R-:W-:Y:S01]  /*a590*/  @!P1 IMAD.X R5, R21, 0x1, R0, P0 ;  /* 0x0000000115059824 */ /* 0x000fe200000e0600 */
[----:B------:R-:W-:-:S04]  /*a5a0*/  @!P1 IADD3 R2, P0, R22, R2, RZ ;  /* 0x0000000216029210 */ /* 0x000fc80007f1e0ff */
[----:B------:R1:W5:Y:S01]  /*a5b0*/  @!P1 LD.E.128 R16, [R4.64] ;  /* 0x0000000804109980 */ /* 0x000362000c101d00 */
[----:B------:R-:W-:Y:S01]  /*a5c0*/  @!P1 IMAD.X R3, R23, 0x1, R0, P0 ;  /* 0x0000000117039824 */ /* 0x000fe200000e0600 */
[----:B------:R-:W-:-:S04]  /*a5d0*/  ISETP.GE.AND P0, PT, R136, c[0x0][0x27c], PT ;  /* 0x00009f0088007a0c */ /* 0x000fc80003f06270 */
[----:B------:R2:W5:Y:S09]  /*a5e0*/  @!P1 LD.E.128 R12, [R2.64] ;  /* 0x00000008020c9980 */ /* 0x000572000c101d00 */
[C---:B------:R-:W-:Y:S01]  /*a5f0*/  @!P0 IMAD.SHL.U32 R6, R205.reuse, 0x2, RZ ;  /* 0x00000002cd068824 */ /* 0x040fe200078e00ff */
[----:B------:R-:W-:-:S04]  /*a600*/  @!P0 SHF.L.U64.HI R0, R205, 0x1, R209 ;  /* 0x00000001cd008819 */ /* 0x000fc800000102d1 */
[----:B------:R-:W-:-:S05]  /*a610*/  @!P0 IADD3 R20, P1, R20, R6, RZ ;  /* 0x0000000614148210 */ /* 0x000fca0007f3e0ff */
[----:B------:R-:W-:Y:S01]  /*a620*/  @!P0 IMAD.X R21, R21, 0x1, R0, P1 ;  /* 0x0000000115158824 */ /* 0x000fe200008e0600 */
[----:B------:R-:W-:Y:S01]  /*a630*/  CS2R R10, SRZ ;  /* 0x00000000000a7805 */ /* 0x000fe2000001ff00 */
[----:B------:R-:W-:Y:S01]  /*a640*/  CS2R R8, SRZ ;  /* 0x0000000000087805 */ /* 0x000fe2000001ff00 */
[----:B--2---:R-:W-:Y:S01]  /*a650*/  @!P0 IADD3 R2, P1, R22, R6, RZ ;  /* 0x0000000616028210 */ /* 0x004fe20007f3e0ff */
[----:B-1----:R-:W-:Y:S01]  /*a660*/  CS2R R4, SRZ ;  /* 0x0000000000047805 */ /* 0x002fe2000001ff00 */
[----:B------:R-:W-:-:S03]  /*a670*/  CS2R R6, SRZ ;  /* 0x0000000000067805 */ /* 0x000fc6000001ff00 */
[----:B------:R1:W5:Y:S01]  /*a680*/  @!P0 LD.E.128 R8, [R20.64] ;  /* 0x0000000814088980 */ /* 0x000362000c101d00 */
[----:B------:R-:W-:-:S05]  /*a690*/  @!P0 IMAD.X R3, R23, 0x1, R0, P1 ;  /* 0x0000000117038824 */ /* 0x000fca00008e0600 */
[----:B------:R1:W5:Y:S02]  /*a6a0*/  @!P0 LD.E.128 R4, [R2.64] ;  /* 0x0000000802048980 */ /* 0x000364000c101d00 */
.L_x_246:
[----:B-123--:R-:W-:Y:S05]  /*a6b0*/  BSYNC B0 ;  /* 0x0000000000007941 */ /* 0x00efea0003800000 */
.L_x_245:
[----:B-----5:R-:W-:Y:S01]  /*a6c0*/  IMAD.MOV.U32 R21, RZ, RZ, R12 ;  /* 0x000000ffff157224 */ /* 0x020fe200078e000c */
[----:B------:R-:W-:Y:S01]  /*a6d0*/  SHF.R.U64 R2, R12, 0x10, R13 ;  /* 0x000000100c027819 */ /* 0x000fe2000000120d */
[--C-:B------:R-:W-:Y:S01]  /*a6e0*/  IMAD.MOV.U32 R32, RZ, RZ, R19.reuse ;  /* 0x000000ffff207224 */ /* 0x100fe200078e0013 */
[----:B------:R-:W-:Y:S01]  /*a6f0*/  SHF.R.U64 R30, R18, 0x10, R19 ;  /* 0x00000010121e7819 */ /* 0x000fe20000001213 */
[----:B------:R-:W-:Y:S01]  /*a700*/  IMAD.MOV.U32 R28, RZ, RZ, R9 ;  /* 0x000000ffff1c7224 */ /* 0x000fe200078e0009 */
[----:B------:R-:W-:Y:S01]  /*a710*/  PRMT R39, R21, 0x5410, R2 ;  /* 0x0000541015277816 */ /* 0x000fe20000000002 */
[----:B------:R-:W-:Y:S01]  /*a720*/  IMAD R2, R229, -0x80, R37 ;  /* 0xffffff80e5027824 */ /* 0x000fe200078e0225 */
[----:B------:R-:W-:Y:S01]  /*a730*/  SHF.R.U32.HI R27, RZ, 0x10, R19 ;  /* 0x00000010ff1b7819 */ /* 0x000fe20000011613 */
[----:B------:R-:W-:Y:S01]  /*a740*/  IMAD.MOV.U32 R24, RZ, RZ, R11 ;  /* 0x000000ffff187224 */ /* 0x000fe200078e000b */
[--C-:B------:R-:W-:Y:S01]  /*a750*/  SHF.R.U64 R26, R8, 0x10, R9.reuse ;  /* 0x00000010081a7819 */ /* 0x100fe20000001209 */
[----:B------:R-:W-:Y:S01]  /*a760*/  IMAD.MOV.U32 R12, RZ, RZ, R4 ;  /* 0x000000ffff0c7224 */ /* 0x000fe200078e0004 */
[----:B------:R-:W-:Y:S01]  /*a770*/  IMNMX R38, R2, 0x80, PT ;  /* 0x0000008002267817 */ /* 0x000fe20003800200 */
[----:B------:R-:W-:Y:S01]  /*a780*/  IMAD.MOV.U32 R36, RZ, RZ, R16 ;  /* 0x000000ffff247224 */ /* 0x000fe200078e0010 */
[----:B------:R-:W-:Y:S01]  /*a790*/  SHF.R.U32.HI R23, RZ, 0x10, R9 ;  /* 0x00000010ff177819 */ /* 0x000fe20000011609 */
[----:B------:R-:W-:Y:S01]  /*a7a0*/  IMAD.MOV.U32 R35, RZ, RZ, R17 ;  /* 0x000000ffff237224 */ /* 0x000fe200078e0011 */
[----:B------:R-:W-:Y:S01]  /*a7b0*/  ISETP.GE.AND P0, PT, R208, R38, PT ;  /* 0x00000026d000720c */ /* 0x000fe20003f06270 */
[----:B------:R-:W-:Y:S01]  /*a7c0*/  IMAD.MOV.U32 R33, RZ, RZ, R18 ;  /* 0x000000ffff217224 */ /* 0x000fe200078e0012 */
[--C-:B------:R-:W-:Y:S01]  /*a7d0*/  SHF.R.U64 R22, R10, 0x10, R11.reuse ;  /* 0x000000100a167819 */ /* 0x100fe2000000120b */
[----:B------:R-:W-:Y:S01]  /*a7e0*/  IMAD.MOV.U32 R29, RZ, RZ, R8 ;  /* 0x000000ffff1d7224 */ /* 0x000fe200078e0008 */
[----:B------:R-:W-:Y:S01]  /*a7f0*/  SHF.R.U32.HI R19, RZ, 0x10, R11 ;  /* 0x00000010ff137819 */ /* 0x000fe2000001160b */
[--C-:B------:R-:W-:Y:S01]  /*a800*/  IMAD.MOV.U32 R11, RZ, RZ, R5.reuse ;  /* 0x000000ffff0b7224 */ /* 0x100fe200078e0005 */
[----:B------:R-:W-:Y:S01]  /*a810*/  SHF.R.U64 R9, R4, 0x10, R5 ;  /* 0x0000001004097819 */ /* 0x000fe20000001205 */
[----:B------:R-:W-:Y:S01]  /*a820*/  IMAD.MOV.U32 R25, RZ, RZ, R10 ;  /* 0x000000ffff197224 */ /* 0x000fe200078e000a */
[----:B------:R-:W-:Y:S01]  /*a830*/  SHF.R.U64 R34, R16, 0x10, R17 ;  /* 0x0000001010227819 */ /* 0x000fe20000001211 */
[----:B------:R-:W-:Y:S01]  /*a840*/  IMAD.MOV.U32 R20, RZ, RZ, R13 ;  /* 0x000000ffff147224 */ /* 0x000fe200078e000d */
[----:B------:R-:W-:Y:S01]  /*a850*/  SHF.R.U32.HI R31, RZ, 0x10, R17 ;  /* 0x00000010ff1f7819 */ /* 0x000fe20000011611 */
[----:B------:R-:W-:Y:S01]  /*a860*/  IMAD.MOV.U32 R18, RZ, RZ, R14 ;  /* 0x000000ffff127224 */ /* 0x000fe200078e000e */
[----:B------:R-:W-:Y:S01]  /*a870*/  SHF.R.U32.HI R4, RZ, 0x10, R5 ;  /* 0x00000010ff047819 */ /* 0x000fe20000011605 */
[----:B------:R-:W-:Y:S01]  /*a880*/  IMAD.MOV.U32 R17, RZ, RZ, R15 ;  /* 0x000000ffff117224 */ /* 0x000fe200078e000f */
[----:B------:R-:W-:Y:S01]  /*a890*/  SHF.R.U32.HI R16, RZ, 0x10, R13 ;  /* 0x00000010ff107819 */ /* 0x000fe2000001160d */
[----:B------:R-:W-:Y:S01]  /*a8a0*/  IMAD.MOV.U32 R8, RZ, RZ, R6 ;  /* 0x000000ffff087224 */ /* 0x000fe200078e0006 */
[----:B------:R-:W-:Y:S01]  /*a8b0*/  SHF.R.U64 R13, R14, 0x10, R15 ;  /* 0x000000100e0d7819 */ /* 0x000fe2000000120f */
[----:B------:R-:W-:Y:S01]  /*a8c0*/  IMAD.MOV.U32 R5, RZ, RZ, R7 ;  /* 0x000000ffff057224 */ /* 0x000fe200078e0007 */
[----:B------:R-:W-:Y:S01]  /*a8d0*/  SHF.R.U32.HI R10, RZ, 0x10, R15 ;  /* 0x00000010ff0a7819 */ /* 0x000fe2000001160f */
[----:B------:R-:W-:-:S04]  /*a8e0*/  DEPBAR.LE SB0, 0x1 ;  /* 0x000080400000791a */ /* 0x000fc80000000000 */
[--C-:B------:R-:W-:Y:S01]  /*a8f0*/  SHF.R.U64 R3, R6, 0x10, R7.reuse ;  /* 0x0000001006037819 */ /* 0x100fe20000001207 */
[----:B------:R-:W-:Y:S01]  /*a900*/  BSSY B1, `(.L_x_247) ;  /* 0x00000ca000017945 */ /* 0x000fe20003800000 */
[----:B------:R-:W-:Y:S02]  /*a910*/  SHF.R.U32.HI R0, RZ, 0x10, R7 ;  /* 0x00000010ff007819 */ /* 0x000fe40000011607 */
        /* <DEDUP_REMOVED lines=14> */
[----:B------:R-:W-:Y:S01]  /*aa00*/  PRMT R49, R8, 0x5410, R3 ;  /* 0x0000541008317816 */ /* 0x000fe20000000003 */
[----:B------:R-:W-:Y:S06]  /*aa10*/  BAR.SYNC.DEFER_BLOCKING 0x0 ;  /* 0x0000000000007b1d */ /* 0x000fec0000010000 */
[----:B------:R-:W-:Y:S05]  /*aa20*/  @P0 BRA `(.L_x_248) ;  /* 0x00000b7000000947 */ /* 0x000fea0003800000 */
[----:B------:R-:W-:Y:S01]  /*aa30*/  ISETP.GE.AND P0, PT, R134, c[0x0][0x27c], PT ;  /* 0x00009f0086007a0c */ /* 0x000fe20003f06270 */
[----:B------:R-:W-:Y:S01]  /*aa40*/  BSSY B0, `(.L_x_249) ;  /* 0x000005a000007945 */ /* 0x000fe20003800000 */
[----:B------:R-:W-:-:S11]  /*aa50*/  SHF.R.U32.HI R60, RZ, 0x3, R218 ;  /* 0x00000003ff3c7819 */ /* 0x000fd600000116da */
[----:B------:R-:W-:Y:S05]  /*aa60*/  @P0 BRA `(.L_x_250) ;  /* 0x0000057000000947 */ /* 0x000fea0003800000 */
[----:B------:R-:W-:Y:S01]  /*aa70*/  MOV R0, c[0x0][0x27c] ;  /* 0x00009f0000007a02 */ /* 0x000fe20000000f00 */
[----:B------:R-:W1:Y:S01]  /*aa80*/  LDS.128 R4, [R198+0x10080] ;  /* 0x01008000c6047984 */ /* 0x000e620000000c00 */
[----:B------:R-:W-:Y:S02]  /*aa90*/  HADD2.F32 R13, -RZ, R42.H0_H0 ;  /* 0x2000002aff0d7230 */ /* 0x000fe40000004100 */
[----:B------:R-:W-:-:S04]  /*aaa0*/  LEA.HI R0, R0, R213, RZ, 0x1d ;  /* 0x000000d500007211 */ /* 0x000fc800078fe8ff */
[----:B------:R-:W-:Y:S02]  /*aab0*/  SHF.R.S32.HI R3, RZ, 0x1f, R0 ;  /* 0x0000001fff037819 */ /* 0x000fe40000011400 */
[----:B------:R-:W-:Y:S02]  /*aac0*/  SHF.L.U32 R2, R0, 0x3, RZ ;  /* 0x0000000300027819 */ /* 0x000fe400000006ff */
[----:B------:R-:W-:Y:S02]  /*aad0*/  LEA.HI R0, R3, R0, RZ, 0x3 ;  /* 0x0000000003007211 */ /* 0x000fe400078f18ff */
[----:B------:R-:W-:Y:S02]  /*aae0*/  LOP3.LUT R2, R218, 0x38, R2, 0xf8, !PT ;  /* 0x00000038da027812 */ /* 0x000fe400078ef802 */
[----:B------:R-:W-:Y:S02]  /*aaf0*/  SHF.L.U32 R0, R0, 0xa, RZ ;  /* 0x0000000a00007819 */ /* 0x000fe400000006ff */
[----:B------:R-:W-:-:S02]  /*ab00*/  LOP3.LUT R2, R2, R60, RZ, 0x3c, !PT ;  /* 0x0000003c02027212 */ /* 0x000fc400078e3cff */
[----:B------:R-:W-:-:S04]  /*ab10*/  LOP3.LUT R0, R0, 0x7fffe000, RZ, 0xc0, !PT ;  /* 0x7fffe00000007812 */ /* 0x000fc800078ec0ff */
[----:B------:R-:W-:Y:S01]  /*ab20*/  IADD3 R0, R2, R0, R220 ;  /* 0x0000000002007210 */ /* 0x000fe20007ffe0dc */
[----:B------:R-:W-:-:S03]  /*ab30*/  HADD2.F32 R2, -RZ, R39.H0_H0 ;  /* 0x20000027ff027230 */ /* 0x000fc60000004100 */
[----:B------:R-:W-:Y:S01]  /*ab40*/  SHF.L.U32 R28, R0, 0x1, RZ ;  /* 0x00000001001c7819 */ /* 0x000fe200000006ff */
[----:B------:R-:W-:-:S04]  /*ab50*/  HADD2.F32 R0, -RZ, R39.H1_H1 ;  /* 0x30000027ff007230 */ /* 0x000fc80000004100 */
[----:B------:R-:W2:Y:S01]  /*ab60*/  LDS.128 R8, [R28+0x10080] ;  /* 0x010080001c087984 */ /* 0x000ea20000000c00 */
[--C-:B-1----:R-:W-:Y:S02]  /*ab70*/  HADD2.F32 R17, -RZ, R4.reuse.H0_H0 ;  /* 0x20000004ff117230 */ /* 0x102fe40000004100 */
[----:B------:R-:W-:Y:S02]  /*ab80*/  HADD2.F32 R16, -RZ, R4.H1_H1 ;  /* 0x30000004ff107230 */ /* 0x000fe40000004100 */
[--C-:B------:R-:W-:Y:S02]  /*ab90*/  HADD2.F32 R23, -RZ, R7.reuse.H0_H0 ;  /* 0x20000007ff177230 */ /* 0x100fe40000004100 */
[----:B------:R-:W-:Y:S01]  /*aba0*/  HADD2.F32 R22, -RZ, R7.H1_H1 ;  /* 0x30000007ff167230 */ /* 0x000fe20000004100 */
[----:B------:R-:W-:Y:S01]  /*abb0*/  FMUL.FTZ R7, R17, R2 ;  /* 0x0000000211077220 */ /* 0x000fe20000410000 */
[--C-:B------:R-:W-:Y:S02]  /*abc0*/  HADD2.F32 R19, -RZ, R5.reuse.H0_H0 ;  /* 0x20000005ff137230 */ /* 0x100fe40000004100 */
[----:B------:R-:W-:-:S02]  /*abd0*/  HADD2.F32 R18, -RZ, R5.H1_H1 ;  /* 0x30000005ff127230 */ /* 0x000fc40000004100 */
[----:B------:R-:W-:Y:S02]  /*abe0*/  HADD2.F32 R5, -RZ, R40.H0_H0 ;  /* 0x20000028ff057230 */ /* 0x000fe40000004100 */
[--C-:B------:R-:W-:Y:S02]  /*abf0*/  HADD2.F32 R21, -RZ, R6.reuse.H0_H0 ;  /* 0x20000006ff157230 */ /* 0x100fe40000004100 */
[----:B------:R-:W-:Y:S02]  /*ac00*/  HADD2.F32 R20, -RZ, R6.H1_H1 ;  /* 0x30000006ff147230 */ /* 0x000fe40000004100 */
[--C-:B--2---:R-:W-:Y:S02]  /*ac10*/  HADD2.F32 R4, -RZ, R8.reuse.H0_H0 ;  /* 0x20000008ff047230 */ /* 0x104fe40000004100 */
[--C-:B------:R-:W-:Y:S02]  /*ac20*/  HADD2.F32 R15, -RZ, R11.reuse.H0_H0 ;  /* 0x2000000bff0f7230 */ /* 0x100fe40000004100 */
[----:B------:R-:W-:Y:S01]  /*ac30*/  HADD2.F32 R14, -RZ, R11.H1_H1 ;  /* 0x3000000bff0e7230 */ /* 0x000fe20000004100 */
[----:B------:R-:W-:Y:S01]  /*ac40*/  FMUL.FTZ R34, R4, R2 ;  /* 0x0000000204227220 */ /* 0x000fe20000410000 */
[----:B------:R-:W-:Y:S01]  /*ac50*/  HADD2.F32 R3, -RZ, R8.H1_H1 ;  /* 0x30000008ff037230 */ /* 0x000fe20000004100 */
[-C--:B------:R-:W-:Y:S01]  /*ac60*/  FMUL.FTZ R2, R16, R0.reuse ;  /* 0x0000000010027220 */ /* 0x080fe20000410000 */
[----:B------:R-:W-:Y:S01]  /*ac70*/  HADD2.F32 R11, -RZ, R43.H0_H0 ;  /* 0x2000002bff0b7230 */ /* 0x000fe20000004100 */
[----:B------:R-:W-:Y:S01]  /*ac80*/  FFMA.FTZ R37, R4, R13, R7 ;  /* 0x0000000d04257223 */ /* 0x000fe20000010007 */
[--C-:B------:R-:W-:Y:S01]  /*ac90*/  HADD2.F32 R8, -RZ, R10.reuse.H0_H0 ;  /* 0x2000000aff087230 */ /* 0x100fe20000004100 */
[----:B------:R-:W-:Y:S01]  /*aca0*/  FMUL.FTZ R4, R19, R5 ;  /* 0x0000000513047220 */ /* 0x000fe20000410000 */
[----:B------:R-:W-:Y:S01]  /*acb0*/  HADD2.F32 R12, -RZ, R10.H1_H1 ;  /* 0x3000000aff0c7230 */ /* 0x000fe20000004100 */
[C---:B------:R-:W-:Y:S01]  /*acc0*/  FFMA.FTZ R36, R3.reuse, R11, R2 ;  /* 0x0000000b03247223 */ /* 0x040fe20000010002 */
[----:B------:R-:W-:Y:S01]  /*acd0*/  HADD2.F32 R6, -RZ, R9.H0_H0 ;  /* 0x20000009ff067230 */ /* 0x000fe20000004100 */
[----:B------:R-:W-:Y:S01]  /*ace0*/  FMUL.FTZ R33, R3, R0 ;  /* 0x0000000003217220 */ /* 0x000fe20000410000 */
[----:B------:R-:W-:Y:S01]  /*acf0*/  HADD2.F32 R10, -RZ, R44.H0_H0 ;  /* 0x2000002cff0a7230 */ /* 0x000fe20000004100 */
[----:B------:R-:W-:Y:S01]  /*ad00*/  FFMA.FTZ R13, R17, R13, -R34 ;  /* 0x0000000d110d7223 */ /* 0x000fe20000010822 */
[----:B------:R-:W-:Y:S01]  /*ad10*/  HADD2.F32 R2, -RZ, R40.H1_H1 ;  /* 0x30000028ff027230 */ /* 0x000fe20000004100 */
[C---:B------:R-:W-:Y:S01]  /*ad20*/  FMUL.FTZ R31, R6.reuse, R5 ;  /* 0x00000005061f7220 */ /* 0x040fe20000410000 */
[----:B------:R-:W-:Y:S01]  /*ad30*/  HADD2.F32 R0, -RZ, R41.H0_H0 ;  /* 0x20000029ff007230 */ /* 0x000fe20000004100 */
[----:B------:R-:W-:Y:S01]  /*ad40*/  FFMA.FTZ R35, R6, R10, R4 ;  /* 0x0000000a06237223 */ /* 0x000fe20000010004 */
[----:B------:R-:W-:Y:S01]  /*ad50*/  HADD2.F32 R9, -RZ, R9.H1_H1 ;  /* 0x30000009ff097230 */ /* 0x000fe20000004100 */
[----:B------:R-:W-:Y:S01]  /*ad60*/  FMUL.FTZ R5, R18, R2 ;  /* 0x0000000212057220 */ /* 0x000fe20000410000 */
[----:B------:R-:W-:Y:S01]  /*ad70*/  HADD2.F32 R7, -RZ, R44.H1_H1 ;  /* 0x3000002cff077230 */ /* 0x000fe20000004100 */
[----:B------:R-:W-:Y:S01]  /*ad80*/  FMUL.FTZ R4, R21, R0 ;  /* 0x0000000015047220 */ /* 0x000fe20000410000 */
[----:B------:R-:W-:Y:S01]  /*ad90*/  HADD2.F32 R6, -RZ, R45.H0_H0 ;  /* 0x2000002dff067230 */ /* 0x000fe20000004100 */
[C---:B------:R-:W-:Y:S01]  /*ada0*/  FMUL.FTZ R29, R9.reuse, R2 ;  /* 0x00000002091d7220 */ /* 0x040fe20000410000 */
[----:B------:R-:W-:Y:S01]  /*adb0*/  HADD2.F32 R3, -RZ, R41.H1_H1 ;  /* 0x30000029ff037230 */ /* 0x000fe20000004100 */
[----:B------:R-:W-:Y:S01]  /*adc0*/  FFMA.FTZ R32, R9, R7, R5 ;  /* 0x0000000709207223 */ /* 0x000fe20000010005 */
[----:B------:R-:W-:Y:S01]  /*add0*/  HADD2.F32 R5, -RZ, R45.H1_H1 ;  /* 0x3000002dff057230 */ /* 0x000fe20000004100 */
[----:B------:R-:W-:Y:S01]  /*ade0*/  FFMA.FTZ R30, R8, R6, R4 ;  /* 0x00000006081e7223 */ /* 0x000fe20000010004 */
[----:B------:R-:W-:Y:S01]  /*adf0*/  HADD2.F32 R2, -RZ, R43.H1_H1 ;  /* 0x3000002bff027230 */ /* 0x000fe20000004100 */
[----:B------:R-:W-:-:S02]  /*ae00*/  FMUL.FTZ R4, R20, R3 ;  /* 0x0000000314047220 */ /* 0x000fc40000410000 */
[----:B------:R-:W-:Y:S01]  /*ae10*/  FMUL.FTZ R26, R8, R0 ;  /* 0x00000000081a7220 */ /* 0x000fe20000410000 */
[----:B------:R-:W-:Y:S01]  /*ae20*/  HADD2.F32 R0, -RZ, R42.H1_H1 ;  /* 0x3000002aff007230 */ /* 0x000fe20000004100 */
[C---:B------:R-:W-:Y:S01]  /*ae30*/  FFMA.FTZ R27, R12.reuse, R5, R4 ;  /* 0x000000050c1b7223 */ /* 0x040fe20000010004 */
[--C-:B------:R-:W-:Y:S01]  /*ae40*/  HADD2.F32 R4, -RZ, R46.reuse.H1_H1 ;  /* 0x3000002eff047230 */ /* 0x100fe20000004100 */
[----:B------:R-:W-:Y:S01]  /*ae50*/  FMUL.FTZ R25, R12, R3 ;  /* 0x000000030c197220 */ /* 0x000fe20000410000 */
[----:B------:R-:W-:Y:S01]  /*ae60*/  HADD2.F32 R3, -RZ, R46.H0_H0 ;  /* 0x2000002eff037230 */ /* 0x000fe20000004100 */
[----:B------:R-:W-:Y:S02]  /*ae70*/  FMUL.FTZ R9, R23, R2 ;  /* 0x0000000217097220 */ /* 0x000fe40000410000 */
[----:B------:R-:W-:Y:S02]  /*ae80*/  FMUL.FTZ R8, R22, R0 ;  /* 0x0000000016087220 */ /* 0x000fe40000410000 */
[----:B------:R-:W-:-:S02]  /*ae90*/  FMUL.FTZ R24, R15, R2 ;  /* 0x000000020f187220 */ /* 0x000fc40000410000 */
[C---:B------:R-:W-:Y:S02]  /*aea0*/  FMUL.FTZ R12, R14.reuse, R0 ;  /* 0x000000000e0c7220 */ /* 0x040fe40000410000 */
[----:B------:R-:W-:Y:S02]  /*aeb0*/  FFMA.FTZ R15, R15, R4, R9 ;  /* 0x000000040f0f7223 */ /* 0x000fe40000010009 */
[----:B------:R-:W-:Y:S02]  /*aec0*/  FFMA.FTZ R14, R14, R3, R8 ;  /* 0x000000030e0e7223 */ /* 0x000fe40000010008 */
[----:B------:R-:W-:Y:S02]  /*aed0*/  FFMA.FTZ R10, R19, R10, -R31 ;  /* 0x0000000a130a7223 */ /* 0x000fe4000001081f */
[----:B------:R-:W-:Y:S02]  /*aee0*/  FFMA.FTZ R9, R18, R7, -R29 ;  /* 0x0000000712097223 */ /* 0x000fe4000001081d */
[----:B------:R-:W-:-:S02]  /*aef0*/  FFMA.FTZ R8, R16, R11, -R33 ;  /* 0x0000000b10087223 */ /* 0x000fc40000010821 */
[----:B------:R-:W-:Y:S01]  /*af00*/  FFMA.FTZ R7, R21, R6, -R26 ;  /* 0x0000000615077223 */ /* 0x000fe2000001081a */
[----:B------:R-:W-:Y:S01]  /*af10*/  F2FP.PACK_AB R9, R9, R10 ;  /* 0x0000000a0909723e */ /* 0x000fe200000000ff */
[----:B------:R-:W-:Y:S01]  /*af20*/  FFMA.FTZ R2, R20, R5, -R25 ;  /* 0x0000000514027223 */ /* 0x000fe20000010819 */
[----:B------:R-:W-:Y:S01]  /*af30*/  F2FP.PACK_AB R8, R8, R13 ;  /* 0x0000000d0808723e */ /* 0x000fe200000000ff */
[----:B------:R-:W-:Y:S01]  /*af40*/  FFMA.FTZ R0, R23, R4, -R24 ;  /* 0x0000000417007223 */ /* 0x000fe20000010818 */
[----:B------:R-:W-:Y:S01]  /*af50*/  F2FP.PACK_AB R4, R36, R37 ;  /* 0x000000252404723e */ /* 0x000fe200000000ff */
[----:B------:R-:W-:Y:S01]  /*af60*/  FFMA.FTZ R3, R22, R3, -R12 ;  /* 0x0000000316037223 */ /* 0x000fe2000001080c */
[----:B------:R-:W-:Y:S02]  /*af70*/  F2FP.PACK_AB R10, R2, R7 ;  /* 0x00000007020a723e */ /* 0x000fe400000000ff */
[----:B------:R-:W-:Y:S02]  /*af80*/  F2FP.PACK_AB R5, R32, R35 ;  /* 0x000000232005723e */ /* 0x000fe400000000ff */
[----:B------:R-:W-:-:S02]  /*af90*/  F2FP.PACK_AB R11, R3, R0 ;  /* 0x00000000030b723e */ /* 0x000fc400000000ff */
[----:B------:R-:W-:Y:S02]  /*afa0*/  F2FP.PACK_AB R6, R27, R30 ;  /* 0x0000001e1b06723e */ /* 0x000fe400000000ff */
[----:B------:R-:W-:Y:S01]  /*afb0*/  F2FP.PACK_AB R7, R14, R15 ;  /* 0x0000000f0e07723e */ /* 0x000fe200000000ff */
[----:B------:R1:W-:Y:S04]  /*afc0*/  STS.128 [R198+0x10080], R8 ;  /* 0x01008008c6007388 */ /* 0x0003e80000000c00 */
[----:B------:R1:W-:Y:S02]  /*afd0*/  STS.128 [R28+0x10080], R4 ;  /* 0x010080041c007388 */ /* 0x0003e40000000c00 */
.L_x_250:
[----:B------:R-:W-:Y:S05]  /*afe0*/  BSYNC B0 ;  /* 0x0000000000007941 */ /* 0x000fea0003800000 */
.L_x_249:
[----:B------:R-:W-:-:S13]  /*aff0*/  ISETP.GE.AND P0, PT, R136, c[0x0][0x27c], PT ;  /* 0x00009f0088007a0c */ /* 0x000fda0003f06270 */
[----:B------:R-:W-:Y:S05]  /*b000*/  @P0 BRA `(.L_x_248) ;  /* 0x0000059000000947 */ /* 0x000fea0003800000 */
[----:B------:R-:W2:Y:S04]  /*b010*/  LDL R2, [R1] ;  /* 0x0000000001027983 */ /* 0x000ea80000100800 */
[----:B------:R-:W3:Y:S01]  /*b020*/  LDL R59, [R1+0x1c] ;  /* 0x00001c00013b7983 */ /* 0x000ee20000100800 */
[----:B------:R-:W-:Y:S01]  /*b030*/  MOV R0, c[0x0][0x27c] ;  /* 0x00009f0000007a02 */ /* 0x000fe20000000f00 */
[----:B------:R-:W-:-:S03]  /*b040*/  HADD2.F32 R13, -RZ, R50.H0_H0 ;  /* 0x20000032ff0d7230 */ /* 0x000fc60000004100 */
[----:B--2---:R-:W-:-:S04]  /*b050*/  LEA.HI R0, R0, R2, RZ, 0x1d ;  /* 0x0000000200007211 */ /* 0x004fc800078fe8ff */
[----:B------:R-:W-:Y:S01]  /*b060*/  SHF.R.S32.HI R2, RZ, 0x1f, R0 ;  /* 0x0000001fff027819 */ /* 0x000fe20000011400 */
[----:B-1-3--:R-:W1:Y:S01]  /*b070*/  LDS.128 R4, [R59] ;  /* 0x000000003b047984 */ /* 0x00ae620000000c00 */
        /* <DEDUP_REMOVED lines=80> */
[----:B------:R1:W-:Y:S04]  /*b580*/  STS.128 [R59], R8 ;  /* 0x000000083b007388 */ /* 0x0003e80000000c00 */
[----:B------:R1:W-:Y:S02]  /*b590*/  STS.128 [R28+0x10080], R4 ;  /* 0x010080041c007388 */ /* 0x0003e40000000c00 */
.L_x_248:
[----:B------:R-:W-:Y:S05]  /*b5a0*/  BSYNC B1 ;  /* 0x0000000000017941 */ /* 0x000fea0003800000 */
.L_x_247:
[----:B------:R-:W-:Y:S01]  /*b5b0*/  IADD3 R0, R208, 0x20, RZ ;  /* 0x00000020d0007810 */ /* 0x000fe20007ffe0ff */
[----:B------:R-:W-:Y:S03]  /*b5c0*/  BSSY B1, `(.L_x_251) ;  /* 0x00000c2000017945 */ /* 0x000fe60003800000 */
[----:B------:R-:W-:-:S13]  /*b5d0*/  ISETP.GE.AND P0, PT, R0, R38, PT ;  /* 0x000000260000720c */ /* 0x000fda0003f06270 */
[----:B------:R-:W-:Y:S05]  /*b5e0*/  @P0 BRA `(.L_x_252) ;  /* 0x00000bf000000947 */ /* 0x000fea0003800000 */
[----:B------:R2:W5:Y:S01]  /*b5f0*/  LDL R60, [R1+0xc] ;  /* 0x00000c00013c7983 */ /* 0x0005620000100800 */
[----:B------:R-:W-:Y:S01]  /*b600*/  ISETP.GE.AND P0, PT, R134, c[0x0][0x27c], PT ;  /* 0x00009f0086007a0c */ /* 0x000fe20003f06270 */
[----:B------:R-:W-:Y:S01]  /*b610*/  BSSY B0, `(.L_x_253) ;  /* 0x0000061000007945 */ /* 0x000fe20003800000 */
[C---:B------:R-:W-:Y:S02]  /*b620*/  IADD3 R61, R208.reuse, 0x20, RZ ;  /* 0x00000020d03d7810 */ /* 0x040fe40007ffe0ff */
[----:B------:R-:W-:-:S03]  /*b630*/  IADD3 R62, R208, 0x20, RZ ;  /* 0x00000020d03e7810 */ /* 0x000fc60007ffe0ff */
[----:B------:R-:W-:Y:S02]  /*b640*/  IMAD.SHL.U32 R61, R61, 0x40, RZ ;  /* 0x000000403d3d7824 */ /* 0x000fe400078e00ff */
[----:B------:R-:W-:-:S03]  /*b650*/  IMAD.SHL.U32 R62, R62, 0x40, RZ ;  /* 0x000000403e3e7824 */ /* 0x000fc600078e00ff */
[----:B------:R-:W-:Y:S02]  /*b660*/  LOP3.LUT R61, R61, 0x1c0, RZ, 0xc0, !PT ;  /* 0x000001c03d3d7812 */ /* 0x000fe400078ec0ff */
[----:B------:R-:W-:Y:S02]  /*b670*/  LOP3.LUT R62, R62, 0x1c0, RZ, 0xc0, !PT ;  /* 0x000001c03e3e7812 */ /* 0x000fe400078ec0ff */
[----:B------:R-:W-:Y:S01]  /*b680*/  SHF.R.U32.HI R61, RZ, 0x3, R61 ;  /* 0x00000003ff3d7819 */ /* 0x000fe2000001163d */
[----:B------:R-:W-:Y:S05]  /*b690*/  @P0 BRA `(.L_x_254) ;  /* 0x0000058000000947 */ /* 0x000fea0003800000 */
[----:B-1----:R-:W3:Y:S01]  /*b6a0*/  LDL R59, [R1+0x28] ;  /* 0x00002800013b7983 */ /* 0x002ee20000100800 */
[----:B------:R-:W-:Y:S01]  /*b6b0*/  MOV R0, c[0x0][0x27c] ;  /* 0x00009f0000007a02 */ /* 0x000fe20000000f00 */
[----:B------:R-:W-:-:S03]  /*b6c0*/  HADD2.F32 R13, -RZ, R42.H0_H0 ;  /* 0x2000002aff0d7230 */ /* 0x000fc60000004100 */
        /* <DEDUP_REMOVED lines=8> */
[----:B-----5:R-:W-:Y:S01]  /*b750*/  IADD3 R0, R2, R0, R60 ;  /* 0x0000000002007210 */ /* 0x020fe20007ffe03c */
[----:B------:R-:W-:-:S03]  /*b760*/  HADD2.F32 R2, -RZ, R39.H0_H0 ;  /* 0x20000027ff027230 */ /* 0x000fc60000004100 */
[----:B------:R-:W-:Y:S01]  /*b770*/  SHF.L.U32 R28, R0, 0x1, RZ ;  /* 0x00000001001c7819 */ /* 0x000fe200000006ff */
[----:B------:R-:W-:-:S04]  /*b780*/  HADD2.F32 R0, -RZ, R39.H1_H1 ;  /* 0x30000027ff007230 */ /* 0x000fc80000004100 */
[----:B------:R-:W1:Y:S02]  /*b790*/  LDS.128 R8, [R28+0x10080] ;  /* 0x010080001c087984 */ /* 0x000e640000000c00 */
[--C-:B-1----:R-:W-:Y:S02]  /*b7a0*/  HADD2.F32 R15, -RZ, R11.reuse.H0_H0 ;  /* 0x2000000bff0f7230 */ /* 0x102fe40000004100 */
[----:B------:R-:W-:Y:S02]  /*b7b0*/  HADD2.F32 R14, -RZ, R11.H1_H1 ;  /* 0x3000000bff0e7230 */ /* 0x000fe40000004100 */
[----:B------:R-:W-:Y:S02]  /*b7c0*/  HADD2.F32 R3, -RZ, R8.H1_H1 ;  /* 0x30000008ff037230 */ /* 0x000fe40000004100 */
[----:B------:R-:W-:Y:S02]  /*b7d0*/  HADD2.F32 R11, -RZ, R43.H0_H0 ;  /* 0x2000002bff0b7230 */ /* 0x000fe40000004100 */
[----:B------:R-:W-:Y:S01]  /*b7e0*/  HADD2.F32 R12, -RZ, R10.H1_H1 ;  /* 0x3000000aff0c7230 */ /* 0x000fe20000004100 */
[----:B------:R-:W-:Y:S01]  /*b7f0*/  FMUL.FTZ R33, R0, R3 ;  /* 0x0000000300217220 */ /* 0x000fe20000410000 */
[----:B---3--:R-:W1:Y:S02]  /*b800*/  LDS.128 R4, [R59] ;  /* 0x000000003b047984 */ /* 0x008e640000000c00 */
[----:B-1----:R-:W-:-:S02]  /*b810*/  HADD2.F32 R17, -RZ, R4.H0_H0 ;  /* 0x20000004ff117230 */ /* 0x002fc40000004100 */
[----:B------:R-:W-:Y:S02]  /*b820*/  HADD2.F32 R16, -RZ, R4.H1_H1 ;  /* 0x30000004ff107230 */ /* 0x000fe40000004100 */
[----:B------:R-:W-:Y:S02]  /*b830*/  HADD2.F32 R4, -RZ, R8.H0_H0 ;  /* 0x20000008ff047230 */ /* 0x000fe40000004100 */
[--C-:B------:R-:W-:Y:S02]  /*b840*/  HADD2.F32 R23, -RZ, R7.reuse.H0_H0 ;  /* 0x20000007ff177230 */ /* 0x100fe40000004100 */
[----:B------:R-:W-:Y:S01]  /*b850*/  HADD2.F32 R22, -RZ, R7.H1_H1 ;  /* 0x30000007ff167230 */ /* 0x000fe20000004100 */
[C---:B------:R-:W-:Y:S01]  /*b860*/  FMUL.FTZ R7, R2.reuse, R17 ;  /* 0x0000001102077220 */ /* 0x040fe20000410000 */
[--C-:B------:R-:W-:Y:S01]  /*b870*/  HADD2.F32 R19, -RZ, R5.reuse.H0_H0 ;  /* 0x20000005ff137230 */ /* 0x100fe20000004100 */
[----:B------:R-:W-:Y:S01]  /*b880*/  FMUL.FTZ R34, R2, R4 ;  /* 0x0000000402227220 */ /* 0x000fe20000410000 */
[----:B------:R-:W-:Y:S01]  /*b890*/  HADD2.F32 R18, -RZ, R5.H1_H1 ;  /* 0x30000005ff127230 */ /* 0x000fe20000004100 */
[----:B------:R-:W-:Y:S01]  /*b8a0*/  FMUL.FTZ R2, R0, R16 ;  /* 0x0000001000027220 */ /* 0x000fe20000410000 */
[----:B------:R-:W-:Y:S01]  /*b8b0*/  HADD2.F32 R5, -RZ, R40.H0_H0 ;  /* 0x20000028ff057230 */ /* 0x000fe20000004100 */
[----:B------:R-:W-:Y:S01]  /*b8c0*/  FFMA.FTZ R37, R13, R4, R7 ;  /* 0x000000040d257223 */ /* 0x000fe20000010007 */
[--C-:B------:R-:W-:Y:S01]  /*b8d0*/  HADD2.F32 R21, -RZ, R6.reuse.H0_H0 ;  /* 0x20000006ff157230 */ /* 0x100fe20000004100 */
[----:B------:R-:W-:Y:S01]  /*b8e0*/  FFMA.FTZ R36, R11, R3, R2 ;  /* 0x000000030b247223 */ /* 0x000fe20000010002 */
[----:B------:R-:W-:Y:S01]  /*b8f0*/  HADD2.F32 R20, -RZ, R6.H1_H1 ;  /* 0x30000006ff147230 */ /* 0x000fe20000004100 */
[----:B------:R-:W-:Y:S01]  /*b900*/  FMUL.FTZ R4, R5, R19 ;  /* 0x0000001305047220 */ /* 0x000fe20000410000 */
[----:B------:R-:W-:Y:S01]  /*b910*/  HADD2.F32 R8, -RZ, R10.H0_H0 ;  /* 0x2000000aff087230 */ /* 0x000fe20000004100 */
[----:B------:R-:W-:Y:S01]  /*b920*/  FFMA.FTZ R13, R13, R17, -R34 ;  /* 0x000000110d0d7223 */ /* 0x000fe20000010822 */
[----:B------:R-:W-:-:S02]  /*b930*/  HADD2.F32 R6, -RZ, R9.H0_H0 ;  /* 0x20000009ff067230 */ /* 0x000fc40000004100 */
[----:B------:R-:W-:Y:S02]  /*b940*/  HADD2.F32 R10, -RZ, R44.H0_H0 ;  /* 0x2000002cff0a7230 */ /* 0x000fe40000004100 */
[----:B------:R-:W-:Y:S01]  /*b950*/  HADD2.F32 R2, -RZ, R40.H1_H1 ;  /* 0x30000028ff027230 */ /* 0x000fe20000004100 */
[-C--:B------:R-:W-:Y:S01]  /*b960*/  FMUL.FTZ R31, R5, R6.reuse ;  /* 0x00000006051f7220 */ /* 0x080fe20000410000 */
[----:B------:R-:W-:Y:S01]  /*b970*/  HADD2.F32 R0, -RZ, R41.H0_H0 ;  /* 0x20000029ff007230 */ /* 0x000fe20000004100 */
[----:B------:R-:W-:Y:S01]  /*b980*/  FFMA.FTZ R35, R10, R6, R4 ;  /* 0x000000060a237223 */ /* 0x000fe20000010004 */
[----:B------:R-:W-:Y:S01]  /*b990*/  HADD2.F32 R9, -RZ, R9.H1_H1 ;  /* 0x30000009ff097230 */ /* 0x000fe20000004100 */
[----:B------:R-:W-:Y:S01]  /*b9a0*/  FMUL.FTZ R5, R2, R18 ;  /* 0x0000001202057220 */ /* 0x000fe20000410000 */
[----:B------:R-:W-:Y:S01]  /*b9b0*/  HADD2.F32 R7, -RZ, R44.H1_H1 ;  /* 0x3000002cff077230 */ /* 0x000fe20000004100 */
[----:B------:R-:W-:Y:S01]  /*b9c0*/  FMUL.FTZ R4, R0, R21 ;  /* 0x0000001500047220 */ /* 0x000fe20000410000 */
[----:B------:R-:W-:Y:S01]  /*b9d0*/  HADD2.F32 R6, -RZ, R45.H0_H0 ;  /* 0x2000002dff067230 */ /* 0x000fe20000004100 */
[-C--:B------:R-:W-:Y:S01]  /*b9e0*/  FMUL.FTZ R29, R2, R9.reuse ;  /* 0x00000009021d7220 */ /* 0x080fe20000410000 */
        /* <DEDUP_REMOVED lines=8> */
[-C--:B------:R-:W-:Y:S01]  /*ba70*/  FFMA.FTZ R27, R5, R12.reuse, R4 ;  /* 0x0000000c051b7223 */ /* 0x080fe20000010004 */
[--C-:B------:R-:W-:Y:S01]  /*ba80*/  HADD2.F32 R4, -RZ, R46.reuse.H1_H1 ;  /* 0x3000002eff047230 */ /* 0x100fe20000004100 */
[----:B------:R-:W-:Y:S01]  /*ba90*/  FMUL.FTZ R25, R3, R12 ;  /* 0x0000000c03197220 */ /* 0x000fe20000410000 */
[----:B------:R-:W-:Y:S01]  /*baa0*/  HADD2.F32 R3, -RZ, R46.H0_H0 ;  /* 0x2000002eff037230 */ /* 0x000fe20000004100 */
[----:B------:R-:W-:Y:S02]  /*bab0*/  FMUL.FTZ R9, R2, R23 ;  /* 0x0000001702097220 */ /* 0x000fe40000410000 */
[----:B------:R-:W-:Y:S02]  /*bac0*/  FMUL.FTZ R8, R0, R22 ;  /* 0x0000001600087220 */ /* 0x000fe40000410000 */
[----:B------:R-:W-:-:S02]  /*bad0*/  FMUL.FTZ R24, R2, R15 ;  /* 0x0000000f02187220 */ /* 0x000fc40000410000 */
[-C--:B------:R-:W-:Y:S02]  /*bae0*/  FMUL.FTZ R12, R0, R14.reuse ;  /* 0x0000000e000c7220 */ /* 0x080fe40000410000 */
        /* <DEDUP_REMOVED lines=19> */
.L_x_254:
[----:B------:R-:W-:Y:S05]  /*bc20*/  BSYNC B0 ;  /* 0x0000000000007941 */ /* 0x000fea0003800000 */
.L_x_253:
[----:B------:R-:W-:-:S13]  /*bc30*/  ISETP.GE.AND P0, PT, R136, c[0x0][0x27c], PT ;  /* 0x00009f0088007a0c */ /* 0x000fda0003f06270 */
[----:B------:R-:W-:Y:S05]  /*bc40*/  @P0 BRA `(.L_x_252) ;  /* 0x0000059000000947 */ /* 0x000fea0003800000 */
[----:B------:R-:W3:Y:S04]  /*bc50*/  LDL R2, [R1] ;  /* 0x0000000001027983 */ /* 0x000ee80000100800 */
[----:B-1----:R-:W4:Y:S01]  /*bc60*/  LDL R59, [R1+0x18] ;  /* 0x00001800013b7983 */ /* 0x002f220000100800 */
[----:B------:R-:W-:Y:S01]  /*bc70*/  MOV R0, c[0x0][0x27c] ;  /* 0x00009f0000007a02 */ /* 0x000fe20000000f00 */
[----:B------:R-:W-:-:S03]  /*bc80*/  HADD2.F32 R13, -RZ, R50.H0_H0 ;  /* 0x20000032ff0d7230 */ /* 0x000fc60000004100 */
[----:B---3--:R-:W-:-:S04]  /*bc90*/  LEA.HI R0, R0, R2, RZ, 0x1d ;  /* 0x0000000200007211 */ /* 0x008fc800078fe8ff */
[----:B------:R-:W-:Y:S01]  /*bca0*/  SHF.R.S32.HI R2, RZ, 0x1f, R0 ;  /* 0x0000001fff027819 */ /* 0x000fe20000011400 */
[----:B----4-:R-:W1:Y:S01]  /*bcb0*/  LDS.128 R4, [R59] ;  /* 0x000000003b047984 */ /* 0x010e620000000c00 */
        /* <DEDUP_REMOVED lines=10> */
[----:B------:R-:W3:Y:S01]  /*bd60*/  LDS.128 R8, [R28+0x10080] ;  /* 0x010080001c087984 */ /* 0x000ee20000000c00 */
        /* <DEDUP_REMOVED lines=10> */
[--C-:B---3--:R-:W-:Y:S02]  /*be10*/  HADD2.F32 R4, -RZ, R8.reuse.H0_H0 ;  /* 0x20000008ff047230 */ /* 0x108fe40000004100 */
[--C-:B------:R-:W-:Y:S02]  /*be20*/  HADD2.F32 R15, -RZ, R11.reuse.H0_H0 ;  /* 0x2000000bff0f7230 */ /* 0x100fe40000004100 */
[----:B------:R-:W-:Y:S01]  /*be30*/  HADD2.F32 R14, -RZ, R11.H1_H1 ;  /* 0x3000000bff0e7230 */ /* 0x000fe20000004100 */
[----:B------:R-:W-:Y:S01]  /*be40*/  FMUL.FTZ R34, R2, R4 ;  /* 0x0000000402227220 */ /* 0x000fe20000410000 */
[----:B------:R-:W-:Y:S01]  /*be50*/  HADD2.F32 R3, -RZ, R8.H1_H1 ;  /* 0x30000008ff037230 */ /* 0x000fe20000004100 */
[C---:B------:R-:W-:Y:S01]  /*be60*/  FMUL.FTZ R2, R0.reuse, R16 ;  /* 0x0000001000027220 */ /* 0x040fe20000410000 */
[----:B------:R-:W-:Y:S01]  /*be70*/  HADD2.F32 R11, -RZ, R51.H0_H0 ;  /* 0x20000033ff0b7230 */ /* 0x000fe20000004100 */
[----:B------:R-:W-:Y:S01]  /*be80*/  FFMA.FTZ R37, R13, R4, R7 ;  /* 0x000000040d257223 */ /* 0x000fe20000010007 */
[--C-:B------:R-:W-:Y:S01]  /*be90*/  HADD2.F32 R8, -RZ, R10.reuse.H0_H0 ;  /* 0x2000000aff087230 */ /* 0x100fe20000004100 */
[----:B------:R-:W-:Y:S01]  /*bea0*/  FMUL.FTZ R4, R5, R19 ;  /* 0x0000001305047220 */ /* 0x000fe20000410000 */
[----:B------:R-:W-:Y:S01]  /*beb0*/  HADD2.F32 R12, -RZ, R10.H1_H1 ;  /* 0x3000000aff0c7230 */ /* 0x000fe20000004100 */
[-C--:B------:R-:W-:Y:S01]  /*bec0*/  FFMA.FTZ R36, R11, R3.reuse, R2 ;  /* 0x000000030b247223 */ /* 0x080fe20000010002 */
[----:B------:R-:W-:Y:S01]  /*bed0*/  HADD2.F32 R6, -RZ, R9.H0_H0 ;  /* 0x20000009ff067230 */ /* 0x000fe20000004100 */
[----:B------:R-:W-:Y:S01]  /*bee0*/  FMUL.FTZ R33, R0, R3 ;  /* 0x0000000300217220 */ /* 0x000fe20000410000 */
[----:B------:R-:W-:Y:S01]  /*bef0*/  HADD2.F32 R10, -RZ, R52.H0_H0 ;  /* 0x20000034ff0a7230 */ /* 0x000fe20000004100 */
[----:B------:R-:W-:Y:S01]  /*bf00*/  FFMA.FTZ R13, R13, R17, -R34 ;  /* 0x000000110d0d7223 */ /* 0x000fe20000010822 */
        /* <DEDUP_REMOVED lines=45> */
.L_x_252:
[----:B------:R-:W-:Y:S05]  /*c1e0*/  BSYNC B1 ;  /* 0x0000000000017941 */ /* 0x000fea0003800000 */
.L_x_251:
[----:B------:R-:W-:Y:S01]  /*c1f0*/  IADD3 R0, R208, 0x40, RZ ;  /* 0x00000040d0007810 */ /* 0x000fe20007ffe0ff */
[----:B------:R-:W-:Y:S03]  /*c200*/  BSSY B1, `(.L_x_255) ;  /* 0x00000c2000017945 */ /* 0x000fe60003800000 */
[----:B------:R-:W-:-:S13]  /*c210*/  ISETP.GE.AND P0, PT, R0, R38, PT ;  /* 0x000000260000720c */ /* 0x000fda0003f06270 */
[----:B------:R-:W-:Y:S05]  /*c220*/  @P0 BRA `(.L_x_256) ;  /* 0x00000bf000000947 */ /* 0x000fea0003800000 */
[----:B-----5:R3:W5:Y:S01]  /*c230*/  LDL R60, [R1+0x8] ;  /* 0x00000800013c7983 */ /* 0x0207620000100800 */
        /* <DEDUP_REMOVED lines=10> */
[----:B-1----:R-:W4:Y:S01]  /*c2e0*/  LDL R59, [R1+0x24] ;  /* 0x00002400013b7983 */ /* 0x002f220000100800 */
        /* <DEDUP_REMOVED lines=21> */
[----:B----4-:R-:W1:Y:S02]  /*c440*/  LDS.128 R4, [R59] ;  /* 0x000000003b047984 */ /* 0x010e640000000c00 */
        /* <DEDUP_REMOVED lines=65> */
.L_x_258:
[----:B------:R-:W-:Y:S05]  /*c860*/  BSYNC B0 ;  /* 0x0000000000007941 */ /* 0x000fea0003800000 */
.L_x_257:
[----:B------:R-:W-:-:S13]  /*c870*/  ISETP.GE.AND P0, PT, R136, c[0x0][0x27c], PT ;  /* 0x00009f0088007a0c */ /* 0x000fda0003f06270 */
[----:B------:R-:W-:Y:S05]  /*c880*/  @P0 BRA `(.L_x_256) ;  /* 0x0000059000000947 */ /* 0x000fea0003800000 */
[----:B------:R-:W4:Y:S04]  /*c890*/  LDL R2, [R1] ;  /* 0x0000000001027983 */ /* 0x000f280000100800 */
[----:B-12---:R-:W2:Y:S01]  /*c8a0*/  LDL R59, [R1+0x14] ;  /* 0x00001400013b7983 */ /* 0x006ea20000100800 */
[----:B------:R-:W-:Y:S01]  /*c8b0*/  MOV R0, c[0x0][0x27c] ;  /* 0x00009f0000007a02 */ /* 0x000fe20000000f00 */
[----:B------:R-:W-:-:S03]  /*c8c0*/  HADD2.F32 R13, -RZ, R50.H0_H0 ;  /* 0x20000032ff0d7230 */ /* 0x000fc60000004100 */
[----:B----4-:R-:W-:-:S04]  /*c8d0*/  LEA.HI R0, R0, R2, RZ, 0x1d ;  /* 0x0000000200007211 */ /* 0x010fc800078fe8ff */
[----:B------:R-:W-:Y:S01]  /*c8e0*/  SHF.R.S32.HI R2, RZ, 0x1f, R0 ;  /* 0x0000001fff027819 */ /* 0x000fe20000011400 */
[----:B--2---:R-:W1:Y:S01]  /*c8f0*/  LDS.128 R4, [R59] ;  /* 0x000000003b047984 */ /* 0x004e620000000c00 */
        /* <DEDUP_REMOVED lines=82> */
.L_x_256:
[----:B------:R-:W-:Y:S05]  /*ce20*/  BSYNC B1 ;  /* 0x0000000000017941 */ /* 0x000fea0003800000 */
.L_x_255:
[----:B------:R-:W-:-:S04]  /*ce30*/  IADD3 R0, R208, 0x60, RZ ;  /* 0x00000060d0007810 */ /* 0x000fc80007ffe0ff */
[----:B------:R-:W-:-:S13]  /*ce40*/  ISETP.GE.AND P0, PT, R0, R38, PT ;  /* 0x000000260000720c */ /* 0x000fda0003f06270 */
[----:B------:R-:W-:Y:S05]  /*ce50*/  @P0 BRA `(.L_x_238) ;  /* 0x00000bf000000947 */ /* 0x000fea0003800000 */
[----:B-1----:R1:W5:Y:S01]  /*ce60*/  LDL R59, [R1+0x4] ;  /* 0x00000400013b7983 */ /* 0x0023620000100800 */
[----:B------:R-:W-:Y:S01]  /*ce70*/  ISETP.GE.AND P0, PT, R134, c[0x0][0x27c], PT ;  /* 0x00009f0086007a0c */ /* 0x000fe20003f06270 */
[----:B------:R-:W-:Y:S01]  /*ce80*/  BSSY B0, `(.L_x_259) ;  /* 0x0000061000007945 */ /* 0x000fe20003800000 */
[C---:B-----5:R-:W-:Y:S02]  /*ce90*/  IADD3 R60, R208.reuse, 0x60, RZ ;  /* 0x00000060d03c7810 */ /* 0x060fe40007ffe0ff */
[----:B------:R-:W-:-:S03]  /*cea0*/  IADD3 R61, R208, 0x60, RZ ;  /* 0x00000060d03d7810 */ /* 0x000fc60007ffe0ff */
[----:B------:R-:W-:Y:S02]  /*ceb0*/  IMAD.SHL.U32 R60, R60, 0x40, RZ ;  /* 0x000000403c3c7824 */ /* 0x000fe400078e00ff */
[----:B------:R-:W-:-:S03]  /*cec0*/  IMAD.SHL.U32 R61, R61, 0x40, RZ ;  /* 0x000000403d3d7824 */ /* 0x000fc600078e00ff */
[----:B------:R-:W-:Y:S02]  /*ced0*/  LOP3.LUT R60, R60, 0x1c0, RZ, 0xc0, !PT ;  /* 0x000001c03c3c7812 */ /* 0x000fe400078ec0ff */
[----:B------:R-:W-:Y:S02]  /*cee0*/  LOP3.LUT R61, R61, 0x1c0, RZ, 0xc0, !PT ;  /* 0x000001c03d3d7812 */ /* 0x000fe400078ec0ff */
[----:B------:R-:W-:Y:S01]  /*cef0*/  SHF.R.U32.HI R60, RZ, 0x3, R60 ;  /* 0x00000003ff3c7819 */ /* 0x000fe2000001163c */
[----:B------:R-:W-:Y:S05]  /*cf00*/  @P0 BRA `(.L_x_260) ;  /* 0x0000058000000947 */ /* 0x000fea0003800000 */
[----:B------:R-:W4:Y:S01]  /*cf10*/  LDL R62, [R1+0x20] ;  /* 0x00002000013e7983 */ /* 0x000f220000100800 */
        /* <DEDUP_REMOVED lines=14> */
[----:B------:R-:W5:Y:S02]  /*d000*/  LDS.128 R8, [R28+0x10080] ;  /* 0x010080001c087984 */ /* 0x000f640000000c00 */
[--C-:B-----5:R-:W-:Y:S02]  /*d010*/  HADD2.F32 R15, -RZ, R11.reuse.H0_H0 ;  /* 0x2000000bff0f7230 */ /* 0x120fe40000004100 */
[----:B------:R-:W-:Y:S02]  /*d020*/  HADD2.F32 R14, -RZ, R11.H1_H1 ;  /* 0x3000000bff0e7230 */ /* 0x000fe40000004100 */
[----:B------:R-:W-:Y:S02]  /*d030*/  HADD2.F32 R3, -RZ, R8.H1_H1 ;  /* 0x30000008ff037230 */ /* 0x000fe40000004100 */
[----:B------:R-:W-:Y:S02]  /*d040*/  HADD2.F32 R11, -RZ, R43.H0_H0 ;  /* 0x2000002bff0b7230 */ /* 0x000fe40000004100 */
[----:B------:R-:W-:Y:S01]  /*d050*/  HADD2.F32 R12, -RZ, R10.H1_H1 ;  /* 0x3000000aff0c7230 */ /* 0x000fe20000004100 */
[----:B------:R-:W-:Y:S01]  /*d060*/  FMUL.FTZ R33, R0, R3 ;  /* 0x0000000300217220 */ /* 0x000fe20000410000 */
[----:B----4-:R-:W4:Y:S02]  /*d070*/  LDS.128 R4, [R62] ;  /* 0x000000003e047984 */ /* 0x010f240000000c00 */
[----:B----4-:R-:W-:-:S02]  /*d080*/  HADD2.F32 R17, -RZ, R4.H0_H0 ;  /* 0x20000004ff117230 */ /* 0x010fc40000004100 */
        /* <DEDUP_REMOVED lines=64> */
.L_x_260:
[----:B------:R-:W-:Y:S05]  /*d490*/  BSYNC B0 ;  /* 0x0000000000007941 */ /* 0x000fea0003800000 */
.L_x_259:
[----:B------:R-:W-:-:S13]  /*d4a0*/  ISETP.GE.AND P0, PT, R136, c[0x0][0x27c], PT ;  /* 0x00009f0088007a0c */ /* 0x000fda0003f06270 */
[----:B------:R-:W-:Y:S05]  /*d4b0*/  @P0 BRA `(.L_x_238) ;  /* 0x0000059000000947 */ /* 0x000fea0003800000 */
[----:B------:R-:W5:Y:S04]  /*d4c0*/  LDL R2, [R1] ;  /* 0x0000000001027983 */ /* 0x000f680000100800 */
[----:B--2---:R-:W2:Y:S01]  /*d4d0*/  LDL R38, [R1+0x10] ;  /* 0x0000100001267983 */ /* 0x004ea20000100800 */
[----:B------:R-:W-:Y:S01]  /*d4e0*/  MOV R0, c[0x0][0x27c] ;  /* 0x00009f0000007a02 */ /* 0x000fe20000000f00 */
[----:B------:R-:W-:-:S03]  /*d4f0*/  HADD2.F32 R13, -RZ, R50.H0_H0 ;  /* 0x20000032ff0d7230 */ /* 0x000fc60000004100 */
[----:B-----5:R-:W-:-:S04]  /*d500*/  LEA.HI R0, R0, R2, RZ, 0x1d ;  /* 0x0000000200007211 */ /* 0x020fc800078fe8ff */
[----:B------:R-:W-:Y:S01]  /*d510*/  SHF.R.S32.HI R2, RZ, 0x1f, R0 ;  /* 0x0000001fff027819 */ /* 0x000fe20000011400 */
[----:B--2-4-:R-:W2:Y:S01]  /*d520*/  LDS.128 R4, [R38] ;  /* 0x0000000026047984 */ /* 0x014ea20000000c00 */
        /* <DEDUP_REMOVED lines=10> */
[----:B------:R-:W4:Y:S01]  /*d5d0*/  LDS.128 R8, [R28+0x10080] ;  /* 0x010080001c087984 */ /* 0x000f220000000c00 */
[--C-:B--2---:R-:W-:Y:S02]  /*d5e0*/  HADD2.F32 R17, -RZ, R4.reuse.H0_H0 ;  /* 0x20000004ff117230 */ /* 0x104fe40000004100 */
        /* <DEDUP_REMOVED lines=9> */
[--C-:B----4-:R-:W-:Y:S02]  /*d680*/  HADD2.F32 R4, -RZ, R8.reuse.H0_H0 ;  /* 0x20000008ff047230 */ /* 0x110fe40000004100 */
        /* <DEDUP_REMOVED lines=60> */
.L_x_238:
[----:B------:R-:W-:Y:S05]  /*da50*/  BSYNC B2 ;  /* 0x0000000000027941 */ /* 0x000fea0003800000 */
.L_x_210:
[----:B------:R-:W-:Y:S01]  /*da60*/  IMAD R0, R55, c[0x0][0x208], RZ ;  /* 0x0000820037007a24 */ /* 0x000fe200078e02ff */
[----:B------:R-:W-:-:S04]  /*da70*/  DEPBAR.LE SB0, 0x0 ;  /* 0x000080000000791a */ /* 0x000fc80000000000 */
[C---:B------:R-:W-:Y:S01]  /*da80*/  IMAD.WIDE.U32 R2, R204.reuse, c[0x0][0x208], RZ ;  /* 0x00008200cc027a25 */ /* 0x040fe200078e00ff */
[----:B------:R-:W-:Y:S03]  /*da90*/  BAR.SYNC.DEFER_BLOCKING 0x0 ;  /* 0x0000000000007b1d */ /* 0x000fe60000010000 */
[----:B------:R-:W-:Y:S02]  /*daa0*/  IMAD R0, R204, c[0x0][0x20c], R0 ;  /* 0x00008300cc007a24 */ /* 0x000fe400078e0200 */
[----:B------:R-:W-:Y:S01]  /*dab0*/  IMAD.WIDE.U32 R216, R215, c[0x0][0x210], RZ ;  /* 0x00008400d7d87a25 */ /* 0x000fe200078e00ff */
[----:B------:R-:W-:Y:S03]  /*dac0*/  BSSY B0, `(.L_x_261) ;  /* 0x00000cd000007945 */ /* 0x000fe60003800000 */
[----:B------:R-:W-:-:S02]  /*dad0*/  IMAD.IADD R3, R3, 0x1, R0 ;  /* 0x0000000103037824 */ /* 0x000fc400078e0200 */
[----:B------:R-:W-:Y:S02]  /*dae0*/  IMAD R0, R57, c[0x0][0x218], RZ ;  /* 0x0000860039007a24 */ /* 0x000fe400078e02ff */
[----:B------:R-:W-:-:S04]  /*daf0*/  IMAD.WIDE.U32 R2, R203, c[0x0][0x218], R2 ;  /* 0x00008600cb027a25 */ /* 0x000fc800078e0002 */
[----:B-12-4-:R-:W-:Y:S01]  /*db00*/  IMAD R4, R203, c[0x0][0x21c], R0 ;  /* 0x00008700cb047a24 */ /* 0x016fe200078e0200 */
[----:B------:R-:W-:Y:S01]  /*db10*/  IADD3 R0, P0, R2, R216, RZ ;  /* 0x000000d802007210 */ /* 0x000fe20007f1e0ff */
[----:B------:R-:W-:-:S05]  /*db20*/  IMAD R215, R215, c[0x0][0x214], R217 ;  /* 0x00008500d7d77a24 */ /* 0x000fca00078e02d9 */
[----:B------:R-:W-:Y:S01]  /*db30*/  IADD3.X R2, R215, R3, R4, P0, !PT ;  /* 0x00000003d7027210 */ /* 0x000fe200007fe404 */
[----:B------:R-:W-:Y:S01]  /*db40*/  LDSM.16.M88.4 R20, [R184] ;  /* 0x00000000b814783b */ /* 0x000fe20000000200 */
[----:B------:R-:W-:-:S03]  /*db50*/  LEA R3, P0, R0, c[0x0][0x1f8], 0x1 ;  /* 0x00007e0000037a11 */ /* 0x000fc600078008ff */
[----:B------:R-:W-:Y:S01]  /*db60*/  LDSM.16.M88.4 R4, [R194] ;  /* 0x00000000c204783b */ /* 0x000fe20000000200 */
[----:B------:R-:W-:Y:S02]  /*db70*/  LEA.HI.X R2, R0, c[0x0][0x1fc], R2, 0x1, P0 ;  /* 0x00007f0000027a11 */ /* 0x000fe400000f0c02 */
[----:B------:R-:W-:Y:S01]  /*db80*/  R2P PR, R213, 0x6 ;  /* 0x00000006d5007804 */ /* 0x000fe20000000000 */
[----:B------:R1:W2:Y:S04]  /*db90*/  SHFL.IDX PT, R0, R3, RZ, 0x181f ;  /* 0x00181fff03007589 */ /* 0x0002a800000e0000 */
[----:B------:R-:W4:Y:S04]  /*dba0*/  SHFL.IDX PT, R2, R2, RZ, 0x181f ;  /* 0x00181fff02027589 */ /* 0x000f2800000e0000 */
[----:B------:R-:W3:Y:S04]  /*dbb0*/  LDSM.16.M88.4 R24, [R184+0x800] ;  /* 0x00080000b818783b */ /* 0x000ee80000000200 */
[----:B------:R-:W-:Y:S01]  /*dbc0*/  LDSM.16.M88.4 R8, [R195] ;  /* 0x00000000c308783b */ /* 0x000fe20000000200 */
[----:B-1----:R-:W-:-:S02]  /*dbd0*/  IADD3 R3, R184, 0x20, RZ ;  /* 0x00000020b8037810 */ /* 0x002fc40007ffe0ff */
[----:B--2---:R-:W-:Y:S02]  /*dbe0*/  LEA R12, P0, R134, R0, 0x1 ;  /* 0x00000000860c7211 */ /* 0x004fe400078008ff */
[----:B------:R-:W-:Y:S02]  /*dbf0*/  @P1 IADD3 R3, R184, -0x20, RZ ;  /* 0xffffffe0b8031810 */ /* 0x000fe40007ffe0ff */
[----:B----4-:R-:W-:Y:S02]  /*dc00*/  LEA.HI.X R13, R134, R2, R135, 0x1, P0 ;  /* 0x00000002860d7211 */ /* 0x010fe400000f0c87 */
[C---:B------:R-:W-:Y:S01]  /*dc10*/  LEA R14, P0, R205.reuse, R0, 0x1 ;  /* 0x00000000cd0e7211 */ /* 0x040fe200078008ff */
[----:B------:R-:W1:Y:S03]  /*dc20*/  LDSM.16.M88.4 R40, [R3] ;  /* 0x000000000328783b */ /* 0x000e660000000200 */
[----:B------:R-:W-:Y:S01]  /*dc30*/  LEA.HI.X R15, R205, R2, R209, 0x1, P0 ;  /* 0x00000002cd0f7211 */ /* 0x000fe200000f0cd1 */
[----:B------:R-:W2:Y:S01]  /*dc40*/  LDSM.16.M88.4 R48, [R3+0x800] ;  /* 0x000800000330783b */ /* 0x000ea20000000200 */
[C---:B------:R-:W-:Y:S01]  /*dc50*/  LEA R18, P0, R199.reuse, R0, 0x1 ;  /* 0x00000000c7127211 */ /* 0x040fe200078008ff */
[----:B------:R-:W-:Y:S03]  /*dc60*/  HMMA.16816.F32 R28, R4, R20, RZ ;  /* 0x00000014041c723c */ /* 0x000fe600000018ff */
[----:B------:R-:W-:-:S02]  /*dc70*/  LEA.HI.X R19, R199, R2, R211, 0x1, P0 ;  /* 0x00000002c7137211 */ /* 0x000fc400000f0cd3 */
[----:B------:R-:W-:-:S03]  /*dc80*/  ISETP.GT.AND P0, PT, R110, R208, PT ;  /* 0x000000d06e00720c */ /* 0x000fc60003f04270 */
[----:B------:R-:W-:Y:S01]  /*dc90*/  HMMA.16816.F32 R32, R4, R22, RZ ;  /* 0x000000160420723c */ /* 0x000fe200000018ff */
[----:B------:R-:W-:-:S07]  /*dca0*/  ISETP.GE.OR P1, PT, R134, c[0x0][0x1d4], !P0 ;  /* 0x0000750086007a0c */ /* 0x000fce0004726670 */
[C---:B---3--:R-:W-:Y:S06]  /*dcb0*/  HMMA.16816.F32 R36, R4.reuse, R24, RZ ;  /* 0x000000180424723c */ /* 0x048fec00000018ff */
[----:B------:R-:W-:Y:S01]  /*dcc0*/  @!PT LDS RZ, [RZ] ;  /* 0x00000000fffff984 */ /* 0x000fe20000000800 */
[----:B------:R-:W-:Y:S01]  /*dcd0*/  @!PT LDS RZ, [RZ] ;  /* 0x00000000fffff984 */ /* 0x000fe20000000800 */
[----:B------:R-:W-:Y:S01]  /*dce0*/  @!PT LDS RZ, [RZ] ;  /* 0x00000000fffff984 */ /* 0x000fe20000000800 */
[----:B------:R3:W-:Y:S02]  /*dcf0*/  LDGSTS.E.BYPASS.LTC128B.128 [R198+0x8080], [R12.64], !P1 ;  /* 0x080800000cc67fae */ /* 0x0007e4000c901d48 */
[----:B------:R-:W-:Y:S08]  /*dd00*/  HMMA.16816.F32 R20, R4, R26, RZ ;  /* 0x0000001a0414723c */ /* 0x000ff000000018ff */
[C---:B-1----:R-:W-:Y:S08]  /*dd10*/  HMMA.16816.F32 R24, R8.reuse, R40, R28 ;  /* 0x000000280818723c */ /* 0x042ff0000000181c */
[----:B------:R-:W-:Y:S01]  /*dd20*/  HMMA.16816.F32 R28, R8, R42, R32 ;  /* 0x0000002a081c723c */ /* 0x000fe20000001820 */
[----:B---3--:R-:W-:Y:S01]  /*dd30*/  LEA R12, P1, R200, R0, 0x1 ;  /* 0x00000000c80c7211 */ /* 0x008fe200078208ff */
[----:B------:R-:W-:-:S06]  /*dd40*/  IMAD.MOV.U32 R0, RZ, RZ, 0x40 ;  /* 0x00000040ff007424 */ /* 0x000fcc00078e00ff */
[----:B--2---:R-:W-:Y:S01]  /*dd50*/  HMMA.16816.F32 R32, R8, R48, R36 ;  /* 0x000000300820723c */ /* 0x004fe20000001824 */
[----:B------:R-:W-:Y:S02]  /*dd60*/  LEA.HI.X R13, R200, R2, R210, 0x1, P1 ;  /* 0x00000002c80d7211 */ /* 0x000fe400008f0cd2 */
[----:B------:R-:W-:Y:S02]  /*dd70*/  ISETP.GE.OR P1, PT, R136, c[0x0][0x1d4], !P0 ;  /* 0x0000750088007a0c */ /* 0x000fe40004726670 */
[----:B------:R-:W-:Y:S02]  /*dd80*/  SEL R0, R0, 0xffffffc0, !P2 ;  /* 0xffffffc000007807 */ /* 0x000fe40005000000 */
[----:B------:R-:W-:-:S03]  /*dd90*/  IADD3 R2, R3, 0x3000, RZ ;  /* 0x0000300003027810 */ /* 0x000fc60007ffe0ff */
[--C-:B------:R-:W-:Y:S02]  /*dda0*/  IMAD.IADD R16, R184, 0x1, R0.reuse ;  /* 0x00000001b8107824 */ /* 0x100fe400078e0200 */
[----:B------:R-:W-:-:S04]  /*ddb0*/  IMAD.IADD R185, R2, 0x1, R0 ;  /* 0x0000000102b97824 */ /* 0x000fc800078e0200 */
[----:B------:R1:W-:Y:S01]  /*ddc0*/  LDGSTS.E.BYPASS.LTC128B.128 [R198+0x9080], [R14.64], !P1 ;  /* 0x090800000ec67fae */ /* 0x0003e2000c901d48 */
[----:B------:R-:W-:Y:S02]  /*ddd0*/  ISETP.GE.OR P1, PT, R199, c[0x0][0x1d4], !P0 ;  /* 0x00007500c7007a0c */ /* 0x000fe40004726670 */
[----:B------:R-:W-:-:S11]  /*dde0*/  ISETP.GE.OR P0, PT, R200, c[0x0][0x1d4], !P0 ;  /* 0x00007500c8007a0c */ /* 0x000fd60004706670 */
[----:B------:R2:W-:Y:S04]  /*ddf0*/  LDGSTS.E.BYPASS.LTC128B.128 [R198+0xa080], [R18.64], !P1 ;  /* 0x0a08000012c67fae */ /* 0x0005e8000c901d48 */
[----:B------:R1:W-:Y:S01]  /*de00*/  LDGSTS.E.BYPASS.LTC128B.128 [R198+0xb080], [R12.64], !P0 ;  /* 0x0b0800000cc67fae */ /* 0x0003e2000c101d48 */
[----:B------:R-:W-:-:S03]  /*de10*/  ISETP.GT.AND P0, PT, R56, R214, PT ;  /* 0x000000d63800720c */ /* 0x000fc60003f04270 */
[----:B------:R-:W-:Y:S04]  /*de20*/  LDSM.16.M88.4 R4, [R197] ;  /* 0x00000000c504783b */ /* 0x000fe80000000200 */
[----:B------:R-:W3:Y:S04]  /*de30*/  LDSM.16.M88.4 R44, [R16] ;  /* 0x00000000102c783b */ /* 0x000ee80000000200 */
[----:B------:R-:W4:Y:S04]  /*de40*/  LDSM.16.M88.4 R52, [R16+0x800] ;  /* 0x000800001034783b */ /* 0x000f280000000200 */
[----:B------:R-:W-:Y:S04]  /*de50*/  LDSM.16.M88.4 R36, [R185+-0x3000] ;  /* 0xffd00000b924783b */ /* 0x000fe80000000200 */
[----:B------:R-:W-:Y:S04]  /*de60*/  LDSM.16.M88.4 R40, [R184+0x1000] ;  /* 0x00100000b828783b */ /* 0x000fe80000000200 */
[----:B------:R-:W0:Y:S01]  /*de70*/  LDGDEPBAR ;  /* 0x00000000000079af */ /* 0x000e220000000000 */
[----:B-1----:R-:W-:Y:S03]  /*de80*/  HMMA.16816.F32 R12, R8, R50, R20 ;  /* 0x00000032080c723c */ /* 0x002fe60000001814 */
[----:B------:R-:W1:Y:S04]  /*de90*/  LDSM.16.M88.4 R8, [R196] ;  /* 0x00000000c408783b */ /* 0x000e680000000200 */
[----:B------:R-:W1:Y:S01]  /*dea0*/  LDSM.16.M88.4 R48, [R185+-0x2800] ;  /* 0xffd80000b930783b */ /* 0x000e620000000200 */
[C---:B---3--:R-:W-:Y:S03]  /*deb0*/  HMMA.16816.F32 R20, R4.reuse, R44, R24 ;  /* 0x0000002c0414723c */ /* 0x048fe60000001818 */
[----:B------:R-:W-:Y:S05]  /*dec0*/  LDSM.16.M88.4 R24, [R3+0x1000] ;  /* 0x001000000318783b */ /* 0x000fea0000000200 */
[C---:B------:R-:W-:Y:S01]  /*ded0*/  HMMA.16816.F32 R28, R4.reuse, R46, R28 ;  /* 0x0000002e041c723c */ /* 0x040fe2000000181c */
[----:B------:R-:W-:Y:S07]  /*dee0*/  LDSM.16.M88.4 R44, [R3+0x1800] ;  /* 0x00180000032c783b */ /* 0x000fee0000000200 */
[C---:B----4-:R-:W-:Y:S08]  /*def0*/  HMMA.16816.F32 R32, R4.reuse, R52, R32 ;  /* 0x000000340420723c */ /* 0x050ff00000001820 */
[----:B------:R-:W-:Y:S01]  /*df00*/  HMMA.16816.F32 R12, R4, R54, R12 ;  /* 0x00000036040c723c */ /* 0x000fe2000000180c */
[----:B------:R-:W3:Y:S04]  /*df10*/  LDSM.16.M88.4 R4, [R194+0x4000] ;  /* 0x00400000c204783b */ /* 0x000ee80000000200 */
[----:B------:R-:W4:Y:S03]  /*df20*/  LDSM.16.M88.4 R52, [R184+0x1800] ;  /* 0x00180000b834783b */ /* 0x000f260000000200 */
[C---:B-1----:R-:W-:Y:S08]  /*df30*/  HMMA.16816.F32 R20, R8.reuse, R36, R20 ;  /* 0x000000240814723c */ /* 0x042ff00000001814 */
[C---:B------:R-:W-:Y:S01]  /*df40*/  HMMA.16816.F32 R28, R8.reuse, R38, R28 ;  /* 0x00000026081c723c */ /* 0x040fe2000000181c */
[----:B------:R-:W-:Y:S07]  /*df50*/  LDSM.16.M88.4 R36, [R16+0x1000] ;  /* 0x001000001024783b */ /* 0x000fee0000000200 */
[C---:B------:R-:W-:Y:S08]  /*df60*/  HMMA.16816.F32 R32, R8.reuse, R48, R32 ;  /* 0x000000300820723c */ /* 0x040ff00000001820 */
[----:B------:R-:W-:Y:S01]  /*df70*/  HMMA.16816.F32 R12, R8, R50, R12 ;  /* 0x00000032080c723c */ /* 0x000fe2000000180c */
[----:B------:R-:W1:Y:S04]  /*df80*/  LDSM.16.M88.4 R8, [R195+0x4000] ;  /* 0x00400000c308783b */ /* 0x000e680000000200 */
[----:B------:R-:W-:Y:S03]  /*df90*/  LDSM.16.M88.4 R48, [R16+0x1800] ;  /* 0x001800001030783b */ /* 0x000fe60000000200 */
[C---:B---3--:R-:W-:Y:S08]  /*dfa0*/  HMMA.16816.F32 R20, R4.reuse, R40, R20 ;  /* 0x000000280414723c */ /* 0x048ff00000001814 */
[C---:B------:R-:W-:Y:S01]  /*dfb0*/  HMMA.16816.F32 R28, R4.reuse, R42, R28 ;  /* 0x0000002a041c723c */ /* 0x040fe2000000181c */
[----:B------:R-:W-:Y:S07]  /*dfc0*/  LDSM.16.M88.4 R40, [R185+-0x1800] ;  /* 0xffe80000b928783b */ /* 0x000fee0000000200 */
[C---:B----4-:R-:W-:Y:S08]  /*dfd0*/  HMMA.16816.F32 R32, R4.reuse, R52, R32 ;  /* 0x000000340420723c */ /* 0x050ff00000001820 */
[----:B------:R-:W-:Y:S01]  /*dfe0*/  HMMA.16816.F32 R12, R4, R54, R12 ;  /* 0x00000036040c723c */ /* 0x000fe2000000180c */
[----:B------:R-:W3:Y:S04]  /*dff0*/  LDSM.16.M88.4 R4, [R197+0x4000] ;  /* 0x00400000c504783b */ /* 0x000ee80000000200 */
[----:B------:R-:W-:Y:S03]  /*e000*/  LDSM.16.M88.4 R52, [R184+0x3800] ;  /* 0x00380000b834783b */ /* 0x000fe60000000200 */
[C---:B-1----:R-:W-:Y:S08]  /*e010*/  HMMA.16816.F32 R20, R8.reuse, R24, R20 ;  /* 0x000000180814723c */ /* 0x042ff00000001814 */
[C---:B------:R-:W-:Y:S01]  /*e020*/  HMMA.16816.F32 R28, R8.reuse, R26, R28 ;  /* 0x0000001a081c723c */ /* 0x040fe2000000181c */
[----:B------:R-:W-:Y:S07]  /*e030*/  LDSM.16.M88.4 R24, [R185+-0x2000] ;  /* 0xffe00000b918783b */ /* 0x000fee0000000200 */
[C---:B------:R-:W-:Y:S08]  /*e040*/  HMMA.16816.F32 R32, R8.reuse, R44, R32 ;  /* 0x0000002c0820723c */ /* 0x040ff00000001820 */
[----:B------:R-:W-:Y:S01]  /*e050*/  HMMA.16816.F32 R12, R8, R46, R12 ;  /* 0x0000002e080c723c */ /* 0x000fe2000000180c */
[----:B------:R-:W1:Y:S04]  /*e060*/  LDSM.16.M88.4 R8, [R196+0x4000] ;  /* 0x00400000c408783b */ /* 0x000e680000000200 */
[----:B------:R-:W-:Y:S03]  /*e070*/  LDSM.16.M88.4 R44, [R3+0x2800] ;  /* 0x00280000032c783b */ /* 0x000fe60000000200 */
[C---:B---3--:R-:W-:Y:S08]  /*e080*/  HMMA.16816.F32 R20, R4.reuse, R36, R20 ;  /* 0x000000240414723c */ /* 0x048ff00000001814 */
[C---:B------:R-:W-:Y:S01]  /*e090*/  HMMA.16816.F32 R28, R4.reuse, R38, R28 ;  /* 0x00000026041c723c */ /* 0x040fe2000000181c */
[----:B------:R-:W-:Y:S07]  /*e0a0*/  LDSM.16.M88.4 R36, [R184+0x2000] ;  /* 0x00200000b824783b */ /* 0x000fee0000000200 */
[C---:B------:R-:W-:Y:S08]  /*e0b0*/  HMMA.16816.F32 R32, R4.reuse, R48, R32 ;  /* 0x000000300420723c */ /* 0x040ff00000001820 */
        /* <DEDUP_REMOVED lines=16> */
[----:B------:R-:W4:Y:S03]  /*e1c0*/  LDSM.16.M88.4 R48, [R16+0x2800] ;  /* 0x002800001030783b */ /* 0x000f260000000200 */
[C---:B-1----:R-:W-:Y:S08]  /*e1d0*/  HMMA.16816.F32 R20, R8.reuse, R24, R20 ;  /* 0x000000180814723c */ /* 0x042ff00000001814 */
[C---:B------:R-:W-:Y:S08]  /*e1e0*/  HMMA.16816.F32 R28, R8.reuse, R26, R28 ;  /* 0x0000001a081c723c */ /* 0x040ff0000000181c */
[C---:B------:R-:W-:Y:S08]  /*e1f0*/  HMMA.16816.F32 R32, R8.reuse, R44, R32 ;  /* 0x0000002c0820723c */ /* 0x040ff00000001820 */
[----:B------:R-:W-:Y:S01]  /*e200*/  HMMA.16816.F32 R12, R8, R46, R12 ;  /* 0x0000002e080c723c */ /* 0x000fe2000000180c */
[----:B------:R-:W1:Y:S04]  /*e210*/  LDSM.16.M88.4 R8, [R196+0x8000] ;  /* 0x00800000c408783b */ /* 0x000e680000000200 */
[----:B------:R-:W2:Y:S03]  /*e220*/  LDSM.16.M88.4 R44, [R185+-0x800] ;  /* 0xfff80000b92c783b */ /* 0x000ea60000000200 */
[C---:B---3--:R-:W-:Y:S08]  /*e230*/  HMMA.16816.F32 R20, R4.reuse, R40, R20 ;  /* 0x000000280414723c */ /* 0x048ff00000001814 */
[C---:B------:R-:W-:Y:S01]  /*e240*/  HMMA.16816.F32 R28, R4.reuse, R42, R28 ;  /* 0x0000002a041c723c */ /* 0x040fe2000000181c */
[----:B------:R-:W-:Y:S07]  /*e250*/  LDSM.16.M88.4 R40, [R184+0x3000] ;  /* 0x00300000b828783b */ /* 0x000fee0000000200 */
[C---:B----4-:R-:W-:Y:S08]  /*e260*/  HMMA.16816.F32 R32, R4.reuse, R48, R32 ;  /* 0x000000300420723c */ /* 0x050ff00000001820 */
[----:B------:R-:W-:Y:S01]  /*e270*/  HMMA.16816.F32 R12, R4, R50, R12 ;  /* 0x00000032040c723c */ /* 0x000fe2000000180c */
[----:B------:R-:W3:Y:S04]  /*e280*/  LDSM.16.M88.4 R4, [R194+0xc000] ;  /* 0x00c00000c204783b */ /* 0x000ee80000000200 */
[----:B------:R-:W-:Y:S03]  /*e290*/  LDSM.16.M88.4 R48, [R3+0x3800] ;  /* 0x003800000330783b */ /* 0x000fe60000000200 */
[C---:B-1----:R-:W-:Y:S08]  /*e2a0*/  HMMA.16816.F32 R24, R8.reuse, R36, R20 ;  /* 0x000000240818723c */ /* 0x042ff00000001814 */
[C---:B------:R-:W-:Y:S01]  /*e2b0*/  HMMA.16816.F32 R20, R8.reuse, R38, R28 ;  /* 0x000000260814723c */ /* 0x040fe2000000181c */
[----:B------:R-:W-:Y:S07]  /*e2c0*/  LDSM.16.M88.4 R36, [R3+0x3000] ;  /* 0x003000000324783b */ /* 0x000fee0000000200 */
[C---:B--2---:R-:W-:Y:S08]  /*e2d0*/  HMMA.16816.F32 R32, R8.reuse, R44, R32 ;  /* 0x0000002c0820723c */ /* 0x044ff00000001820 */
[----:B------:R-:W-:Y:S01]  /*e2e0*/  HMMA.16816.F32 R8, R8, R46, R12 ;  /* 0x0000002e0808723c */ /* 0x000fe2000000180c */
[----:B------:R-:W1:Y:S04]  /*e2f0*/  LDSM.16.M88.4 R12, [R195+0xc000] ;  /* 0x00c00000c30c783b */ /* 0x000e680000000200 */
[----:B------:R-:W-:Y:S03]  /*e300*/  LDSM.16.M88.4 R44, [R16+0x3000] ;  /* 0x00300000102c783b */ /* 0x000fe60000000200 */
[C---:B---3--:R-:W-:Y:S08]  /*e310*/  HMMA.16816.F32 R28, R4.reuse, R40, R24 ;  /* 0x00000028041c723c */ /* 0x048ff00000001818 */
[C---:B------:R-:W-:Y:S08]  /*e320*/  HMMA.16816.F32 R24, R4.reuse, R42, R20 ;  /* 0x0000002a0418723c */ /* 0x040ff00000001814 */
[C---:B------:R-:W-:Y:S01]  /*e330*/  HMMA.16816.F32 R20, R4.reuse, R52, R32 ;  /* 0x000000340414723c */ /* 0x040fe20000001820 */
[----:B------:R-:W-:Y:S07]  /*e340*/  LDSM.16.M88.4 R32, [R185] ;  /* 0x00000000b920783b */ /* 0x000fee0000000200 */
[----:B------:R-:W-:Y:S01]  /*e350*/  HMMA.16816.F32 R4, R4, R54, R8 ;  /* 0x000000360404723c */ /* 0x000fe20000001808 */
[----:B------:R-:W2:Y:S04]  /*e360*/  LDSM.16.M88.4 R8, [R197+0xc000] ;  /* 0x00c00000c508783b */ /* 0x000ea80000000200 */
[----:B------:R3:W4:Y:S03]  /*e370*/  LDSM.16.M88.4 R52, [R16+0x3800] ;  /* 0x003800001034783b */ /* 0x0007260000000200 */
[C---:B-1----:R-:W-:Y:S01]  /*e380*/  HMMA.16816.F32 R40, R12.reuse, R36, R28 ;  /* 0x000000240c28723c */ /* 0x042fe2000000181c */
[----:B------:R-:W-:Y:S07]  /*e390*/  LDSM.16.M88.4 R28, [R185+0x800] ;  /* 0x00080000b91c783b */ /* 0x000fee0000000200 */
[C---:B------:R-:W-:Y:S08]  /*e3a0*/  HMMA.16816.F32 R36, R12.reuse, R38, R24 ;  /* 0x000000260c24723c */ /* 0x040ff00000001818 */
[C---:B---3--:R-:W-:Y:S08]  /*e3b0*/  HMMA.16816.F32 R16, R12.reuse, R48, R20 ;  /* 0x000000300c10723c */ /* 0x048ff00000001814 */
[----:B------:R-:W-:Y:S01]  /*e3c0*/  HMMA.16816.F32 R12, R12, R50, R4 ;  /* 0x000000320c0c723c */ /* 0x000fe20000001804 */
[----:B------:R-:W1:Y:S01]  /*e3d0*/  LDSM.16.M88.4 R4, [R196+0xc000] ;  /* 0x00c00000c404783b */ /* 0x000e620000000200 */
[----:B------:R-:W-:-:S06]  /*e3e0*/  DEPBAR.LE SB0, 0x0 ;  /* 0x000080000000791a */ /* 0x000fcc0000000000 */
[C---:B--2---:R-:W-:Y:S08]  /*e3f0*/  HMMA.16816.F32 R24, R8.reuse, R44, R40 ;  /* 0x0000002c0818723c */ /* 0x044ff00000001828 */
[C---:B------:R-:W-:Y:S08]  /*e400*/  HMMA.16816.F32 R20, R8.reuse, R46, R36 ;  /* 0x0000002e0814723c */ /* 0x040ff00000001824 */
[C---:B----4-:R-:W-:Y:S08]  /*e410*/  HMMA.16816.F32 R16, R8.reuse, R52, R16 ;  /* 0x000000340810723c */ /* 0x050ff00000001810 */
[----:B------:R-:W-:Y:S08]  /*e420*/  HMMA.16816.F32 R8, R8, R54, R12 ;  /* 0x000000360808723c */ /* 0x000ff0000000180c */
[C---:B-1----:R-:W-:Y:S08]  /*e430*/  HMMA.16816.F32 R24, R4.reuse, R32, R24 ;  /* 0x000000200418723c */ /* 0x042ff00000001818 */
[C---:B------:R-:W-:Y:S08]  /*e440*/  HMMA.16816.F32 R32, R4.reuse, R34, R20 ;  /* 0x000000220420723c */ /* 0x040ff00000001814 */
[C---:B------:R-:W-:Y:S08]  /*e450*/  HMMA.16816.F32 R36, R4.reuse, R28, R16 ;  /* 0x0000001c0424723c */ /* 0x040ff00000001810 */
[----:B------:R-:W-:Y:S01]  /*e460*/  HMMA.16816.F32 R12, R4, R30, R8 ;  /* 0x0000001e040c723c */ /* 0x000fe20000001808 */
[----:B------:R-:W-:Y:S06]  /*e470*/  BAR.SYNC.DEFER_BLOCKING 0x0 ;  /* 0x0000000000007b1d */ /* 0x000fec0000010000 */
[----:B------:R-:W-:Y:S01]  /*e480*/  @!UPT UIADD3 URZ, URZ, URZ, URZ ;  /* 0x0000003f3f3ff290 */ /* 0x000fe2000fffe03f */
[----:B------:R-:W-:Y:S11]  /*e490*/  @!P0 BRA `(.L_x_262) ;  /* 0x000002f000008947 */ /* 0x000ff60003800000 */
[----:B------:R-:W-:Y:S01]  /*e4a0*/  ISETP.NE.AND P2, PT, R58, 0x1, PT ;  /* 0x000000013a00780c */ /* 0x000fe20003f45270 */
[----:B------:R-:W-:Y:S01]  /*e4b0*/  IMAD R2, R56, 0x20, R227 ;  /* 0x0000002038027824 */ /* 0x000fe200078e02e3 */
[----:B------:R-:W-:Y:S01]  /*e4c0*/  ISETP.GT.AND P0, PT, R219, 0x1f, PT ;  /* 0x0000001fdb00780c */ /* 0x000fe20003f04270 */
[----:B------:R-:W-:-:S03]  /*e4d0*/  IMAD.MOV.U32 R203, RZ, RZ, RZ ;  /* 0x000000ffffcb7224 */ /* 0x000fc600078e00ff */
[----:B------:R-:W-:-:S05]  /*e4e0*/  IADD3 R2, R2, -0x20, R219 ;  /* 0xffffffe002027810 */ /* 0x000fca0007ffe0db */
[----:B------:R-:W-:Y:S02]  /*e4f0*/  IMAD.MOV.U32 R0, RZ, RZ, R2 ;  /* 0x000000ffff007224 */ /* 0x000fe400078e0002 */
[----:B------:R-:W-:-:S05]  /*e500*/  @P2 IMAD.HI.U32 R3, R2, c[0x0][0x2bc], RZ ;  /* 0x0000af0002032a27 */ /* 0x000fca00078e00ff */
[----:B------:R-:W-:-:S04]  /*e510*/  @P2 SHF.R.U32.HI R0, RZ, c[0x0][0x2c0], R3 ;  /* 0x0000b000ff002a19 */ /* 0x000fc80000011603 */
[----:B------:R-:W-:-:S04]  /*e520*/  @!P0 IADD3 R3, P1, R0, R224, RZ ;  /* 0x000000e000038210 */ /* 0x000fc80007f3e0ff */
[----:B------:R-:W-:Y:S02]  /*e530*/  @!P0 LEA.HI.X.SX32 R5, R0, R226, 0x1, P1 ;  /* 0x000000e200058211 */ /* 0x000fe400008f0eff */
[----:B------:R-:W-:-:S04]  /*e540*/  @!P0 LEA R4, P1, R3, c[0x0][0x2a0], 0x2 ;  /* 0x0000a80003048a11 */ /* 0x000fc800078210ff */
[----:B------:R-:W-:-:S05]  /*e550*/  @!P0 LEA.HI.X R5, R3, c[0x0][0x2a4], R5, 0x2, P1 ;  /* 0x0000a90003058a11 */ /* 0x000fca00008f1405 */
[----:B------:R-:W2:Y:S01]  /*e560*/  @!P0 LDG.E R203, [R4.64] ;  /* 0x0000000804cb8981 */ /* 0x000ea2000c1e1900 */
[----:B------:R-:W-:-:S04]  /*e570*/  IMAD.MOV R0, RZ, RZ, -R0 ;  /* 0x000000ffff007224 */ /* 0x000fc800078e0a00 */
[----:B------:R-:W-:-:S04]  /*e580*/  IMAD R204, R0, c[0x0][0x2b8], R2 ;  /* 0x0000ae0000cc7a24 */ /* 0x000fc800078e0202 */
[----:B------:R-:W-:Y:S01]  /*e590*/  IMAD.WIDE.U32 R2, R204, c[0x0][0x1e0], RZ ;  /* 0x00007800cc027a25 */ /* 0x000fe200078e00ff */
[----:B------:R-:W-:-:S05]  /*e5a0*/  SHF.R.S32.HI R0, RZ, 0x1f, R204 ;  /* 0x0000001fff007819 */ /* 0x000fca00000114cc */
[----:B------:R-:W-:-:S04]  /*e5b0*/  IMAD R0, R0, c[0x0][0x1e0], RZ ;  /* 0x0000780000007a24 */ /* 0x000fc800078e02ff */
[----:B------:R-:W-:-:S04]  /*e5c0*/  IMAD R0, R204, c[0x0][0x1e4], R0 ;  /* 0x00007900cc007a24 */ /* 0x000fc800078e0200 */
[----:B------:R-:W-:Y:S01]  /*e5d0*/  IMAD.IADD R3, R3, 0x1, R0 ;  /* 0x0000000103037824 */ /* 0x000fe200078e0200 */
[----:B--2---:R-:W-:-:S03]  /*e5e0*/  SHF.R.S32.HI R0, RZ, 0x1f, R203 ;  /* 0x0000001fff007819 */ /* 0x004fc600000114cb */
[----:B------:R-:W-:-:S04]  /*e5f0*/  IMAD.WIDE.U32 R2, R203, c[0x0][0x1f0], R2 ;  /* 0x00007c00cb027a25 */ /* 0x000fc800078e0002 */
[----:B------:R-:W-:Y:S01]  /*e600*/  IMAD R4, R0, c[0x0][0x1f0], RZ ;  /* 0x00007c0000047a24 */ /* 0x000fe200078e02ff */
[----:B------:R-:W-:-:S03]  /*e610*/  IADD3 R0, P1, R222, R2, RZ ;  /* 0x00000002de007210 */ /* 0x000fc60007f3e0ff */
[----:B------:R-:W-:Y:S01]  /*e620*/  IMAD R2, R203, c[0x0][0x1f4], R4 ;  /* 0x00007d00cb027a24 */ /* 0x000fe200078e0204 */
[----:B------:R-:W-:-:S04]  /*e630*/  LEA R5, P0, R0, c[0x0][0x1c8], 0x1 ;  /* 0x0000720000057a11 */ /* 0x000fc800078008ff */
[----:B------:R-:W-:-:S04]  /*e640*/  IADD3.X R2, R221, R3, R2, P1, !PT ;  /* 0x00000003dd027210 */ /* 0x000fc80000ffe402 */
[----:B------:R-:W-:Y:S01]  /*e650*/  LEA.HI.X R0, R0, c[0x0][0x1cc], R2, 0x1, P0 ;  /* 0x0000730000007a11 */ /* 0x000fe200000f0c02 */
[----:B------:R-:W-:Y:S05]  /*e660*/  BRA.DIV ~URZ, `(.L_x_263) ;  /* 0x000090827f007947 */ /* 0x000fea000b800000 */
[----:B------:R1:W2:Y:S02]  /*e670*/  SHFL.IDX PT, R4, R0, RZ, 0x181f ;  /* 0x00181fff00047589 */ /* 0x0002a400000e0000 */
.L_x_344:
[----:B------:R-:W-:Y:S05]  /*e680*/  BRA.DIV ~URZ, `(.L_x_264) ;  /* 0x000090d27f007947 */ /* 0x000fea000b800000 */
[----:B-1----:R1:W3:Y:S02]  /*e690*/  SHFL.IDX PT, R0, R5, RZ, 0x181f ;  /* 0x00181fff05007589 */ /* 0x0022e400000e0000 */
.L_x_345:
[CC--:B---3--:R-:W-:Y:S02]  /*e6a0*/  LEA R10, P0, R134.reuse, R0.reuse, 0x1 ;  /* 0x00000000860a7211 */ /* 0x0c8fe400078008ff */
[-C--:B------:R-:W-:Y:S02]  /*e6b0*/  LEA R8, P2, R205, R0.reuse, 0x1 ;  /* 0x00000000cd087211 */ /* 0x080fe400078408ff */
[----:B------:R-:W-:Y:S02]  /*e6c0*/  LEA R6, P1, R199, R0, 0x1 ;  /* 0x00000000c7067211 */ /* 0x000fe400078208ff */
[----:B--2---:R-:W-:Y:S02]  /*e6d0*/  LEA.HI.X R11, R134, R4, R135, 0x1, P0 ;  /* 0x00000004860b7211 */ /* 0x004fe400000f0c87 */
[----:B------:R-:W-:Y:S02]  /*e6e0*/  LEA R2, P0, R200, R0, 0x1 ;  /* 0x00000000c8027211 */ /* 0x000fe400078008ff */
[-C--:B------:R-:W-:Y:S01]  /*e6f0*/  LEA.HI.X R9, R205, R4.reuse, R209, 0x1, P2 ;  /* 0x00000004cd097211 */ /* 0x080fe200010f0cd1 */
[----:B------:R-:W-:Y:S01]  /*e700*/  @!PT LDS RZ, [RZ] ;  /* 0x00000000fffff984 */ /* 0x000fe20000000800 */
[----:B------:R-:W-:Y:S01]  /*e710*/  @!PT LDS RZ, [RZ] ;  /* 0x00000000fffff984 */ /* 0x000fe20000000800 */
[----:B------:R-:W-:Y:S01]  /*e720*/  @!PT LDS RZ, [RZ] ;  /* 0x00000000fffff984 */ /* 0x000fe20000000800 */
[----:B------:R2:W-:Y:S01]  /*e730*/  LDGSTS.E.BYPASS.LTC128B.128 [R198+0xc080], [R10.64], !P6 ;  /* 0x0c0800000ac67fae */ /* 0x0005e2000f101d48 */
[----:B------:R-:W-:-:S02]  /*e740*/  LEA.HI.X R7, R199, R4, R211, 0x1, P1 ;  /* 0x00000004c7077211 */ /* 0x000fc400008f0cd3 */
[----:B------:R-:W-:Y:S01]  /*e750*/  LEA.HI.X R3, R200, R4, R210, 0x1, P0 ;  /* 0x00000004c8037211 */ /* 0x000fe200000f0cd2 */
[----:B------:R2:W-:Y:S04]  /*e760*/  LDGSTS.E.BYPASS.LTC128B.128 [R198+0xd080], [R8.64], !P5 ;  /* 0x0d08000008c67fae */ /* 0x0005e8000e901d48 */
[----:B------:R2:W-:Y:S04]  /*e770*/  LDGSTS.E.BYPASS.LTC128B.128 [R198+0xe080], [R6.64], !P4 ;  /* 0x0e08000006c67fae */ /* 0x0005e8000e101d48 */
[----:B------:R2:W-:Y:S02]  /*e780*/  LDGSTS.E.BYPASS.LTC128B.128 [R198+0xf080], [R2.64], !P3 ;  /* 0x0f08000002c67fae */ /* 0x0005e4000d901d48 */
.L_x_262:
[----:B------:R-:W-:Y:S05]  /*e790*/  BSYNC B0 ;  /* 0x0000000000007941 */ /* 0x000fea0003800000 */
.L_x_261:
[----:B------:R-:W-:Y:S01]  /*e7a0*/  IMAD.IADD R0, R110, 0x1, -R249 ;  /* 0x000000016e007824 */ /* 0x000fe200078e0af9 */
[----:B------:R-:W0:Y:S04]  /*e7b0*/  LDGDEPBAR ;  /* 0x00000000000079af */ /* 0x000e280000000000 */
[----:B------:R-:W-:-:S02]  /*e7c0*/  ISETP.GT.AND P1, PT, R0, RZ, PT ;  /* 0x000000ff0000720c */ /* 0x000fc40003f24270 */
[----:B------:R-:W-:Y:S02]  /*e7d0*/  ISETP.GT.AND P0, PT, R0, 0x1, PT ;  /* 0x000000010000780c */ /* 0x000fe40003f04270 */
[----:B--2---:R-:W-:Y:S02]  /*e7e0*/  FSEL R11, R26, -INF , P1 ;  /* 0xff8000001a0b7808 */ /* 0x004fe40000800000 */
[----:B------:R-:W-:Y:S02]  /*e7f0*/  FSEL R6, R24, -INF , P1 ;  /* 0xff80000018067808 */ /* 0x000fe40000800000 */
[----:B------:R-:W-:Y:S02]  /*e800*/  FSEL R18, R27, -INF , P0 ;  /* 0xff8000001b127808 */ /* 0x000fe40000000000 */
[----:B------:R-:W-:Y:S02]  /*e810*/  FSEL R7, R25, -INF , P0 ;  /* 0xff80000019077808 */ /* 0x000fe40000000000 */
[----:B------:R-:W-:-:S02]  /*e820*/  ISETP.GT.AND P5, PT, R0, 0x8, PT ;  /* 0x000000080000780c */ /* 0x000fc40003fa4270 */
[C---:B------:R-:W-:Y:S02]  /*e830*/  ISETP.GT.AND P4, PT, R0.reuse, 0x9, PT ;  /* 0x000000090000780c */ /* 0x040fe40003f84270 */
[C---:B------:R-:W-:Y:S02]  /*e840*/  ISETP.GT.AND P3, PT, R0.reuse, 0x10, PT ;  /* 0x000000100000780c */ /* 0x040fe40003f64270 */
[C---:B------:R-:W-:Y:S02]  /*e850*/  ISETP.GT.AND P2, PT, R0.reuse, 0x11, PT ;  /* 0x000000110000780c */ /* 0x040fe40003f44270 */
[C---:B------:R-:W-:Y:S02]  /*e860*/  ISETP.GT.AND P1, PT, R0.reuse, 0x18, PT ;  /* 0x000000180000780c */ /* 0x040fe40003f24270 */
[----:B------:R-:W-:Y:S02]  /*e870*/  ISETP.GT.AND P0, PT, R0, 0x19, PT ;  /* 0x000000190000780c */ /* 0x000fe40003f04270 */
[----:B------:R-:W-:-:S02]  /*e880*/  FSEL R20, R34, -INF , P5 ;  /* 0xff80000022147808 */ /* 0x000fc40002800000 */
[----:B------:R-:W-:Y:S02]  /*e890*/  FSEL R8, R32, -INF , P5 ;  /* 0xff80000020087808 */ /* 0x000fe40002800000 */
[----:B------:R-:W-:Y:S02]  /*e8a0*/  FMNMX.FTZ R0, R6, R7, !PT ;  /* 0x0000000706007209 */ /* 0x000fe40007810000 */
[----:B------:R-:W-:Y:S02]  /*e8b0*/  FMNMX.FTZ R2, R11, R18, !PT ;  /* 0x000000120b027209 */ /* 0x000fe40007810000 */
[----:B------:R-:W-:Y:S02]  /*e8c0*/  FSEL R21, R35, -INF , P4 ;  /* 0xff80000023157808 */ /* 0x000fe40002000000 */
[----:B------:R-:W-:Y:S02]  /*e8d0*/  FSEL R10, R33, -INF , P4 ;  /* 0xff800000210a7808 */ /* 0x000fe40002000000 */
[----:B------:R-:W-:-:S02]  /*e8e0*/  FMNMX.FTZ R0, R8, R0, !PT ;  /* 0x0000000008007209 */ /* 0x000fc40007810000 */
[----:B------:R-:W-:Y:S02]  /*e8f0*/  FMNMX.FTZ R2, R20, R2, !PT ;  /* 0x0000000214027209 */ /* 0x000fe40007810000 */
[----:B------:R-:W-:Y:S02]  /*e900*/  FSEL R22, R38, -INF , P3 ;  /* 0xff80000026167808 */ /* 0x000fe40001800000 */
[----:B------:R-:W-:Y:S02]  /*e910*/  FSEL R9, R36, -INF , P3 ;  /* 0xff80000024097808 */ /* 0x000fe40001800000 */
[----:B------:R-:W-:Y:S02]  /*e920*/  FMNMX.FTZ R0, R10, R0, !PT ;  /* 0x000000000a007209 */ /* 0x000fe40007810000 */
[----:B------:R-:W-:Y:S02]  /*e930*/  FMNMX.FTZ R2, R21, R2, !PT ;  /* 0x0000000215027209 */ /* 0x000fe40007810000 */
        /* <DEDUP_REMOVED lines=12> */
[----:B------:R-:W-:-:S02]  /*ea00*/  FMNMX.FTZ R4, R19, R0, !PT ;  /* 0x0000000013047209 */ /* 0x000fc40007810000 */
[----:B-1----:R-:W-:Y:S01]  /*ea10*/  FMNMX.FTZ R5, R29, R2, !PT ;  /* 0x000000021d057209 */ /* 0x002fe20007810000 */
[----:B------:R-:W-:Y:S05]  /*ea20*/  BRA.DIV ~URZ, `(.L_x_265) ;  /* 0x00008da27f007947 */ /* 0x000fea000b800000 */
[----:B------:R-:W1:Y:S04]  /*ea30*/  SHFL.BFLY PT, R0, R4, 0x2, 0x1f ;  /* 0x0c401f0004007f89 */ /* 0x000e6800000e0000 */
[----:B------:R-:W2:Y:S01]  /*ea40*/  SHFL.BFLY PT, R3, R5, 0x2, 0x1f ;  /* 0x0c401f0005037f89 */ /* 0x000ea200000e0000 */
[----:B-1----:R-:W-:Y:S02]  /*ea50*/  FMNMX.FTZ R0, R4, R0, !PT ;  /* 0x0000000004007209 */ /* 0x002fe40007810000 */
[----:B--2---:R-:W-:-:S03]  /*ea60*/  FMNMX.FTZ R5, R5, R3, !PT ;  /* 0x0000000305057209 */ /* 0x004fc60007810000 */
[----:B------:R-:W1:Y:S04]  /*ea70*/  SHFL.BFLY PT, R2, R0, 0x1, 0x1f ;  /* 0x0c201f0000027f89 */ /* 0x000e6800000e0000 */
[----:B------:R2:W3:Y:S01]  /*ea80*/  SHFL.BFLY PT, R3, R5, 0x1, 0x1f ;  /* 0x0c201f0005037f89 */ /* 0x0004e200000e0000 */
[----:B-1----:R-:W-:-:S05]  /*ea90*/  FMNMX.FTZ R133, R0, R2, !PT ;  /* 0x0000000200857209 */ /* 0x002fca0007810000 */
.L_x_346:
[C---:B------:R-:W-:Y:S01]  /*eaa0*/  FMUL.FTZ R2, R133.reuse, c[0x0][0x2d0] ;  /* 0x0000b40085027a20 */ /* 0x040fe20000410000 */
[----:B------:R-:W-:Y:S01]  /*eab0*/  FSETP.NEU.FTZ.AND P0, PT, R133, -INF , PT ;  /* 0xff8000008500780b */ /* 0x000fe20003f1d000 */
[----:B------:R-:W-:Y:S01]  /*eac0*/  WARPSYNC 0xffffffff ;  /* 0xffffffff00007948 */ /* 0x000fe20003800000 */
[----:B------:R-:W1:Y:S02]  /*ead0*/  LDSM.16.MT88.4 R12, [R186] ;  /* 0x00000000ba0c783b */ /* 0x000e640000004200 */
[----:B------:R-:W-:-:S02]  /*eae0*/  FSEL R2, R2, RZ, P0 ;  /* 0x000000ff02027208 */ /* 0x000fc40000000000 */
[----:B------:R-:W4:Y:S03]  /*eaf0*/  LDSM.16.MT88.4 R24, [R187] ;  /* 0x00000000bb18783b */ /* 0x000f260000004200 */
[--C-:B------:R-:W-:Y:S01]  /*eb00*/  FFMA.FTZ R0, R6, c[0x0][0x2d0], -R2.reuse ;  /* 0x0000b40006007a23 */ /* 0x100fe20000010802 */
[----:B------:R-:W-:Y:S03]  /*eb10*/  LDSM.16.MT88.4 R32, [R189] ;  /* 0x00000000bd20783b */ /* 0x000fe60000004200 */
[----:B------:R2:W-:Y:S01]  /*eb20*/  MUFU.EX2 R110, R0 ;  /* 0x00000000006e7308 */ /* 0x0005e20000000800 */
[----:B------:R-:W-:Y:S04]  /*eb30*/  LDSM.16.MT88.4 R152, [R186+0x800] ;  /* 0x00080000ba98783b */ /* 0x000fe80000004200 */
[----:B------:R-:W-:Y:S04]  /*eb40*/  LDSM.16.MT88.4 R144, [R187+0x800] ;  /* 0x00080000bb90783b */ /* 0x000fe80000004200 */
[----:B------:R-:W-:Y:S04]  /*eb50*/  LDSM.16.MT88.4 R36, [R188] ;  /* 0x00000000bc24783b */ /* 0x000fe80000004200 */
[----:B------:R-:W-:Y:S01]  /*eb60*/  LDSM.16.MT88.4 R40, [R186+0x1000] ;  /* 0x00100000ba28783b */ /* 0x000fe20000004200 */
[----:B--2---:R-:W-:-:S03]  /*eb70*/  FFMA.FTZ R0, R7, c[0x0][0x2d0], -R2 ;  /* 0x0000b40007007a23 */ /* 0x004fc60000010802 */
[----:B------:R-:W-:Y:S01]  /*eb80*/  LDSM.16.MT88.4 R52, [R188+0x800] ;  /* 0x00080000bc34783b */ /* 0x000fe20000004200 */
[----:B------:R2:W3:Y:S03]  /*eb90*/  MUFU.EX2 R108, R0 ;  /* 0x00000000006c7308 */ /* 0x0004e60000000800 */
[----:B------:R-:W-:Y:S04]  /*eba0*/  LDSM.16.MT88.4 R56, [R189+0x1000] ;  /* 0x00100000bd38783b */ /* 0x000fe80000004200 */
[----:B------:R-:W-:Y:S04]  /*ebb0*/  LDSM.16.MT88.4 R68, [R189+0x1800] ;  /* 0x00180000bd44783b */ /* 0x000fe80000004200 */
[----:B------:R-:W-:Y:S04]  /*ebc0*/  LDSM.16.MT88.4 R72, [R186+0x2000] ;  /* 0x00200000ba48783b */ /* 0x000fe80000004200 */
[----:B-----5:R-:W1:Y:S01]  /*ebd0*/  LDSM.16.MT88.4 R60, [R187+0x1000] ;  /* 0x00100000bb3c783b */ /* 0x020e620000004200 */
[--C-:B--2---:R-:W-:Y:S01]  /*ebe0*/  FFMA.FTZ R0, R8, c[0x0][0x2d0], -R2.reuse ;  /* 0x0000b40008007a23 */ /* 0x104fe20000010802 */
[----:B---3--:R-:W-:Y:S01]  /*ebf0*/  FMNMX.FTZ R8, R3, R5, !PT ;  /* 0x0000000503087209 */ /* 0x008fe20007810000 */
[----:B------:R-:W-:Y:S01]  /*ec00*/  FFMA.FTZ R3, R10, c[0x0][0x2d0], -R2 ;  /* 0x0000b4000a037a23 */ /* 0x000fe20000010802 */
[----:B------:R-:W-:Y:S01]  /*ec10*/  F2FP.PACK_AB R4, R108, R110 ;  /* 0x0000006e6c04723e */ /* 0x000fe200000000ff */
[----:B------:R2:W-:Y:S01]  /*ec20*/  MUFU.EX2 R109, R0 ;  /* 0x00000000006d7308 */ /* 0x0005e20000000800 */
[C---:B------:R-:W-:Y:S01]  /*ec30*/  FSETP.NEU.FTZ.AND P0, PT, R8.reuse, -INF , PT ;  /* 0xff8000000800780b */ /* 0x040fe20003f1d000 */
[----:B------:R-:W-:Y:S04]  /*ec40*/  LDSM.16.MT88.4 R64, [R188+0x1000] ;  /* 0x00100000bc40783b */ /* 0x000fe80000004200 */
[----:B------:R-:W-:Y:S02]  /*ec50*/  LDSM.16.MT88.4 R80, [R188+0x1800] ;  /* 0x00180000bc50783b */ /* 0x000fe40000004200 */
[----:B------:R3:W3:Y:S02]  /*ec60*/  MUFU.EX2 R119, R3 ;  /* 0x0000000300777308 */ /* 0x0006e40000000800 */
[----:B------:R-:W1:Y:S04]  /*ec70*/  LDSM.16.MT88.4 R84, [R187+0x2000] ;  /* 0x00200000bb54783b */ /* 0x000e680000004200 */
[----:B------:R-:W-:Y:S01]  /*ec80*/  LDSM.16.MT88.4 R92, [R187+0x2800] ;  /* 0x00280000bb5c783b */ /* 0x000fe20000004200 */
[----:B--2---:R-:W-:-:S03]  /*ec90*/  FMUL.FTZ R0, R8, c[0x0][0x2d0] ;  /* 0x0000b40008007a20 */ /* 0x004fc60000410000 */
[----:B------:R-:W-:Y:S02]  /*eca0*/  LDSM.16.MT88.4 R96, [R188+0x2800] ;  /* 0x00280000bc60783b */ /* 0x000fe40000004200 */
[----:B------:R-:W-:Y:S02]  /*ecb0*/  FSEL R0, R0, RZ, P0 ;  /* 0x000000ff00007208 */ /* 0x000fe40000000000 */
[----:B------:R-:W-:Y:S01]  /*ecc0*/  LDSM.16.MT88.4 R112, [R187+0x3000] ;  /* 0x00300000bb70783b */ /* 0x000fe20000004200 */
[----:B---3--:R-:W-:Y:S01]  /*ecd0*/  FFMA.FTZ R3, R9, c[0x0][0x2d0], -R2 ;  /* 0x0000b40009037a23 */ /* 0x008fe20000010802 */
[----:B------:R-:W-:Y:S02]  /*ece0*/  F2FP.PACK_AB R6, R119, R109 ;  /* 0x0000006d7706723e */ /* 0x000fe400000000ff */
[----:B------:R-:W-:Y:S01]  /*ecf0*/  LDSM.16.MT88.4 R120, [R189+0x3000] ;  /* 0x00300000bd78783b */ /* 0x000fe20000004200 */
[----:B------:R2:W-:Y:S03]  /*ed00*/  MUFU.EX2 R118, R3 ;  /* 0x0000000300767308 */ /* 0x0005e60000000800 */
[----:B------:R-:W-:Y:S04]  /*ed10*/  LDSM.16.MT88.4 R48, [R187+0x1800] ;  /* 0x00180000bb30783b */ /* 0x000fe80000004200 */
[----:B------:R-:W-:Y:S04]  /*ed20*/  LDSM.16.MT88.4 R88, [R189+0x2000] ;  /* 0x00200000bd58783b */ /* 0x000fe80000004200 */
[----:B------:R-:W3:Y:S01]  /*ed30*/  LDSM.16.MT88.4 R104, [R186+0x3000] ;  /* 0x00300000ba68783b */ /* 0x000ee20000004200 */
[----:B--2---:R-:W-:-:S04]  /*ed40*/  FFMA.FTZ R3, R11, c[0x0][0x2d0], -R0 ;  /* 0x0000b4000b037a23 */ /* 0x004fc80000010800 */
[----:B------:R2:W-:Y:S02]  /*ed50*/  MUFU.EX2 R10, R3 ;  /* 0x00000003000a7308 */ /* 0x0005e40000000800 */
[----:B--2---:R-:W-:-:S06]  /*ed60*/  FFMA.FTZ R3, R18, c[0x0][0x2d0], -R0 ;  /* 0x0000b40012037a23 */ /* 0x004fcc0000010800 */
[----:B------:R2:W1:Y:S02]  /*ed70*/  MUFU.EX2 R9, R3 ;  /* 0x0000000300097308 */ /* 0x0004640000000800 */
[----:B--2---:R-:W-:Y:S01]  /*ed80*/  FFMA.FTZ R3, R20, c[0x0][0x2d0], -R0 ;  /* 0x0000b40014037a23 */ /* 0x004fe20000010800 */
[----:B-1----:R-:W-:-:S05]  /*ed90*/  F2FP.PACK_AB R5, R9, R10 ;  /* 0x0000000a0905723e */ /* 0x002fca00000000ff */
[----:B------:R1:W-:Y:S02]  /*eda0*/  MUFU.EX2 R116, R3 ;  /* 0x0000000300747308 */ /* 0x0003e40000000800 */
[----:B-1----:R-:W-:-:S06]  /*edb0*/  FFMA.FTZ R3, R21, c[0x0][0x2d0], -R0 ;  /* 0x0000b40015037a23 */ /* 0x002fcc0000010800 */
[----:B------:R1:W2:Y:S02]  /*edc0*/  MUFU.EX2 R11, R3 ;  /* 0x00000003000b7308 */ /* 0x0002a40000000800 */
[----:B-1----:R-:W-:Y:S01]  /*edd0*/  FFMA.FTZ R3, R17, c[0x0][0x2d0], -R2 ;  /* 0x0000b40011037a23 */ /* 0x002fe20000010802 */
[----:B--2---:R-:W-:-:S05]  /*ede0*/  F2FP.PACK_AB R7, R11, R116 ;  /* 0x000000740b07723e */ /* 0x004fca00000000ff */
[----:B------:R1:W2:Y:S02]  /*edf0*/  MUFU.EX2 R124, R3 ;  /* 0x00000003007c7308 */ /* 0x0002a40000000800 */
[C---:B------:R-:W-:Y:S08]  /*ee00*/  HMMA.16816.F32 R156, R4.reuse, R12, RZ ;  /* 0x0000000c049c723c */ /* 0x040ff000000018ff */
[----:B------:R-:W-:Y:S01]  /*ee10*/  HMMA.16816.F32 R12, R4, R14, RZ ;  /* 0x0000000e040c723c */ /* 0x000fe200000018ff */
[--C-:B-1----:R-:W-:Y:S01]  /*ee20*/  FFMA.FTZ R3, R16, c[0x0][0x2d0], -R2.reuse ;  /* 0x0000b40010037a23 */ /* 0x102fe20000010802 */
[----:B--2---:R-:W-:Y:S01]  /*ee30*/  F2FP.PACK_AB R128, R124, R118 ;  /* 0x000000767c80723e */ /* 0x004fe200000000ff */
[----:B------:R-:W-:-:S02]  /*ee40*/  FFMA.FTZ R2, R19, c[0x0][0x2d0], -R2 ;  /* 0x0000b40013027a23 */ /* 0x000fc40000010802 */
[----:B------:R-:W-:Y:S01]  /*ee50*/  MUFU.EX2 R125, R3 ;  /* 0x00000003007d7308 */ /* 0x000fe20000000800 */
[----:B------:R-:W1:Y:S02]  /*ee60*/  LDSM.16.MT88.4 R16, [R189+0x800] ;  /* 0x00080000bd10783b */ /* 0x000e640000004200 */
[C---:B----4-:R-:W-:Y:S05]  /*ee70*/  HMMA.16816.F32 R148, R4.reuse, R24, RZ ;  /* 0x000000180494723c */ /* 0x050fea00000018ff */
[----:B------:R2:W4:Y:S03]  /*ee80*/  MUFU.EX2 R207, R2 ;  /* 0x0000000200cf7308 */ /* 0x0005260000000800 */
[C---:B------:R-:W-:Y:S08]  /*ee90*/  HMMA.16816.F32 R24, R4.reuse, R26, RZ ;  /* 0x0000001a0418723c */ /* 0x040ff000000018ff */
[----:B------:R-:W-:Y:S01]  /*eea0*/  HMMA.16816.F32 R44, R4, R60, RZ ;  /* 0x0000003c042c723c */ /* 0x000fe200000018ff */
[----:B--2---:R-:W-:Y:S01]  /*eeb0*/  FFMA.FTZ R2, R22, c[0x0][0x2d0], -R0 ;  /* 0x0000b40016027a23 */ /* 0x004fe20000010800 */
[----:B----4-:R-:W-:-:S06]  /*eec0*/  F2FP.PACK_AB R130, R207, R125 ;  /* 0x0000007dcf82723e */ /* 0x010fcc00000000ff */
[C---:B------:R-:W-:Y:S01]  /*eed0*/  HMMA.16816.F32 R76, R4.reuse, R84, RZ ;  /* 0x00000054044c723c */ /* 0x040fe200000018ff */
[----:B------:R2:W-:Y:S07]  /*eee0*/  MUFU.EX2 R3, R2 ;  /* 0x0000000200037308 */ /* 0x0005ee0000000800 */
[C---:B---3--:R-:W-:Y:S08]  /*eef0*/  HMMA.16816.F32 R100, R4.reuse, R104, RZ ;  /* 0x000000680464723c */ /* 0x048ff000000018ff */
[----:B------:R-:W-:Y:S01]  /*ef00*/  HMMA.16816.F32 R104, R4, R106, RZ ;  /* 0x0000006a0468723c */ /* 0x000fe200000018ff */
[----:B--2---:R-:W-:-:S04]  /*ef10*/  FFMA.FTZ R2, R23, c[0x0][0x2d0], -R0 ;  /* 0x0000b40017027a23 */ /* 0x004fc80000010800 */
[----:B------:R2:W3:Y:S03]  /*ef20*/  MUFU.EX2 R117, R2 ;  /* 0x0000000200757308 */ /* 0x0004e60000000800 */
[C---:B------:R-:W-:Y:S08]  /*ef30*/  HMMA.16816.F32 R20, R4.reuse, R32, RZ ;  /* 0x000000200414723c */ /* 0x040ff000000018ff */
[----:B------:R-:W-:Y:S01]  /*ef40*/  HMMA.16816.F32 R32, R4, R34, RZ ;  /* 0x000000220420723c */ /* 0x000fe200000018ff */
[--C-:B--2---:R-:W-:Y:S01]  /*ef50*/  FFMA.FTZ R2, R28, c[0x0][0x2d0], -R0.reuse ;  /* 0x0000b4001c027a23 */ /* 0x104fe20000010800 */
[----:B---3--:R-:W-:Y:S01]  /*ef60*/  F2FP.PACK_AB R129, R117, R3 ;  /* 0x000000037581723e */ /* 0x008fe200000000ff */
[----:B------:R-:W-:-:S02]  /*ef70*/  FFMA.FTZ R0, R29, c[0x0][0x2d0], -R0 ;  /* 0x0000b4001d007a23 */ /* 0x000fc40000010800 */
[----:B------:R2:W-:Y:S03]  /*ef80*/  MUFU.EX2 R126, R2 ;  /* 0x00000002007e7308 */ /* 0x0005e60000000800 */
[----:B------:R-:W-:Y:S05]  /*ef90*/  HMMA.16816.F32 R28, R4, R36, RZ ;  /* 0x00000024041c723c */ /* 0x000fea00000018ff */
[----:B------:R-:W3:Y:S01]  /*efa0*/  MUFU.EX2 R206, R0 ;  /* 0x0000000000ce7308 */ /* 0x000ee20000000800 */
[----:B--2---:R-:W-:-:S04]  /*efb0*/  FADD.FTZ R2, R10, R9 ;  /* 0x000000090a027221 */ /* 0x004fc80000010000 */
[----:B------:R-:W-:Y:S01]  /*efc0*/  FADD.FTZ R2, R116, R2 ;  /* 0x0000000274027221 */ /* 0x000fe20000010000 */
[----:B---3--:R-:W-:Y:S01]  /*efd0*/  F2FP.PACK_AB R131, R206, R126 ;  /* 0x0000007ece83723e */ /* 0x008fe200000000ff */
[----:B------:R-:W-:Y:S02]  /*efe0*/  FADD.FTZ R0, R110, R108 ;  /* 0x0000006c6e007221 */ /* 0x000fe40000010000 */
[----:B------:R-:W-:Y:S02]  /*eff0*/  FADD.FTZ R2, R11, R2 ;  /* 0x000000020b027221 */ /* 0x000fe40000010000 */
[----:B------:R-:W-:Y:S02]  /*f000*/  FADD.FTZ R0, R109, R0 ;  /* 0x000000006d007221 */ /* 0x000fe40000010000 */
[----:B------:R-:W-:Y:S01]  /*f010*/  HMMA.16816.F32 R156, R128, R152, R156 ;  /* 0x00000098809c723c */ /* 0x000fe2000000189c */
[----:B------:R-:W-:Y:S02]  /*f020*/  FADD.FTZ R2, R3, R2 ;  /* 0x0000000203027221 */ /* 0x000fe40000010000 */
[----:B------:R-:W-:-:S02]  /*f030*/  FADD.FTZ R0, R119, R0 ;  /* 0x0000000077007221 */ /* 0x000fc40000010000 */
[----:B------:R-:W-:Y:S02]  /*f040*/  FADD.FTZ R2, R117, R2 ;  /* 0x0000000275027221 */ /* 0x000fe40000010000 */
[----:B------:R-:W-:Y:S01]  /*f050*/  FADD.FTZ R0, R118, R0 ;  /* 0x0000000076007221 */ /* 0x000fe20000010000 */
[----:B------:R-:W-:Y:S01]  /*f060*/  HMMA.16816.F32 R152, R128, R154, R12 ;  /* 0x0000009a8098723c */ /* 0x000fe2000000180c */
[----:B------:R-:W2:Y:S02]  /*f070*/  LDSM.16.MT88.4 R12, [R186+0x1800] ;  /* 0x00180000ba0c783b */ /* 0x000ea40000004200 */
[----:B------:R-:W-:-:S04]  /*f080*/  FADD.FTZ R0, R124, R0 ;  /* 0x000000007c007221 */ /* 0x000fc80000010000 */
[----:B------:R-:W-:Y:S01]  /*f090*/  FADD.FTZ R0, R125, R0 ;  /* 0x000000007d007221 */ /* 0x000fe20000010000 */
[----:B------:R-:W-:Y:S03]  /*f0a0*/  HMMA.16816.F32 R148, R128, R144, R148 ;  /* 0x000000908094723c */ /* 0x000fe60000001894 */
[----:B------:R-:W-:Y:S02]  /*f0b0*/  FADD.FTZ R207, R207, R0 ;  /* 0x00000000cfcf7221 */ /* 0x000fe40000010000 */
[----:B------:R-:W-:-:S03]  /*f0c0*/  FADD.FTZ R0, R126, R2 ;  /* 0x000000027e007221 */ /* 0x000fc60000010000 */
[----:B------:R-:W-:Y:S01]  /*f0d0*/  HMMA.16816.F32 R144, R128, R146, R24 ;  /* 0x000000928090723c */ /* 0x000fe20000001818 */
[----:B------:R-:W-:Y:S01]  /*f0e0*/  FADD.FTZ R206, R206, R0 ;  /* 0x00000000cece7221 */ /* 0x000fe20000010000 */
[----:B------:R-:W-:-:S04]  /*f0f0*/  IADD3 R0, R137, -0x2, RZ ;  /* 0xfffffffe89007810 */ /* 0x000fc80007ffe0ff */
[----:B------:R-:W-:Y:S02]  /*f100*/  ISETP.GE.AND P0, PT, R0, R214, PT ;  /* 0x000000d60000720c */ /* 0x000fe40003f06270 */
[----:B-1----:R-:W-:Y:S08]  /*f110*/  HMMA.16816.F32 R24, R128, R18, R32 ;  /* 0x000000128018723c */ /* 0x002ff00000001820 */
[C---:B------:R-:W-:Y:S08]  /*f120*/  HMMA.16816.F32 R32, R4.reuse, R38, RZ ;  /* 0x000000260420723c */ /* 0x040ff000000018ff */
[C---:B------:R-:W-:Y:S08]  /*f130*/  HMMA.16816.F32 R36, R4.reuse, R40, RZ ;  /* 0x000000280424723c */ /* 0x040ff000000018ff */
[----:B------:R-:W-:Y:S08]  /*f140*/  HMMA.16816.F32 R40, R4, R42, RZ ;  /* 0x0000002a0428723c */ /* 0x000ff000000018ff */
[C---:B------:R-:W-:Y:S08]  /*f150*/  HMMA.16816.F32 R28, R128.reuse, R52, R28 ;  /* 0x00000034801c723c */ /* 0x040ff0000000181c */
[----:B------:R-:W-:Y:S08]  /*f160*/  HMMA.16816.F32 R32, R128, R54, R32 ;  /* 0x000000368020723c */ /* 0x000ff00000001820 */
[C---:B------:R-:W-:Y:S08]  /*f170*/  HMMA.16816.F32 R52, R4.reuse, R56, RZ ;  /* 0x000000380434723c */ /* 0x040ff000000018ff */
[----:B------:R-:W-:Y:S08]  /*f180*/  HMMA.16816.F32 R56, R4, R58, RZ ;  /* 0x0000003a0438723c */ /* 0x000ff000000018ff */
[C---:B--2---:R-:W-:Y:S08]  /*f190*/  HMMA.16816.F32 R36, R128.reuse, R12, R36 ;  /* 0x0000000c8024723c */ /* 0x044ff00000001824 */
[C---:B------:R-:W-:Y:S01]  /*f1a0*/  HMMA.16816.F32 R40, R128.reuse, R14, R40 ;  /* 0x0000000e8028723c */ /* 0x040fe20000001828 */
[----:B------:R-:W1:Y:S07]  /*f1b0*/  LDSM.16.MT88.4 R12, [R186+0x2800] ;  /* 0x00280000ba0c783b */ /* 0x000e6e0000004200 */
[C---:B------:R-:W-:Y:S08]  /*f1c0*/  HMMA.16816.F32 R52, R128.reuse, R68, R52 ;  /* 0x000000448034723c */ /* 0x040ff00000001834 */
[----:B------:R-:W-:Y:S08]  /*f1d0*/  HMMA.16816.F32 R56, R128, R70, R56 ;  /* 0x000000468038723c */ /* 0x000ff00000001838 */
[C---:B------:R-:W-:Y:S08]  /*f1e0*/  HMMA.16816.F32 R68, R4.reuse, R72, RZ ;  /* 0x000000480444723c */ /* 0x040ff000000018ff */
[----:B------:R-:W-:Y:S08]  /*f1f0*/  HMMA.16816.F32 R72, R4, R74, RZ ;  /* 0x0000004a0448723c */ /* 0x000ff000000018ff */
[----:B------:R-:W-:Y:S08]  /*f200*/  HMMA.16816.F32 R20, R128, R16, R20 ;  /* 0x000000108014723c */ /* 0x000ff00000001814 */
[C---:B------:R-:W-:Y:S08]  /*f210*/  HMMA.16816.F32 R16, R4.reuse, R62, RZ ;  /* 0x0000003e0410723c */ /* 0x040ff000000018ff */
[C---:B------:R-:W-:Y:S08]  /*f220*/  HMMA.16816.F32 R60, R4.reuse, R64, RZ ;  /* 0x00000040043c723c */ /* 0x040ff000000018ff */
[----:B------:R-:W-:Y:S08]  /*f230*/  HMMA.16816.F32 R64, R4, R66, RZ ;  /* 0x000000420440723c */ /* 0x000ff000000018ff */
[C---:B-1----:R-:W-:Y:S08]  /*f240*/  HMMA.16816.F32 R68, R128.reuse, R12, R68 ;  /* 0x0000000c8044723c */ /* 0x042ff00000001844 */
[C---:B------:R-:W-:Y:S01]  /*f250*/  HMMA.16816.F32 R72, R128.reuse, R14, R72 ;  /* 0x0000000e8048723c */ /* 0x040fe20000001848 */
[----:B------:R-:W1:Y:S07]  /*f260*/  LDSM.16.MT88.4 R12, [R188+0x2000] ;  /* 0x00200000bc0c783b */ /* 0x000e6e0000004200 */
[C---:B------:R-:W-:Y:S08]  /*f270*/  HMMA.16816.F32 R60, R128.reuse, R80, R60 ;  /* 0x00000050803c723c */ /* 0x040ff0000000183c */
[----:B------:R-:W-:Y:S08]  /*f280*/  HMMA.16816.F32 R64, R128, R82, R64 ;  /* 0x000000528040723c */ /* 0x000ff00000001840 */
[----:B------:R-:W-:Y:S08]  /*f290*/  HMMA.16816.F32 R80, R4, R86, RZ ;  /* 0x000000560450723c */ /* 0x000ff000000018ff */
[----:B------:R-:W-:Y:S08]  /*f2a0*/  HMMA.16816.F32 R76, R128, R92, R76 ;  /* 0x0000005c804c723c */ /* 0x000ff0000000184c */
[----:B------:R-:W-:Y:S08]  /*f2b0*/  HMMA.16816.F32 R108, R4, R112, RZ ;  /* 0x00000070046c723c */ /* 0x000ff000000018ff */
[----:B------:R-:W-:Y:S08]  /*f2c0*/  HMMA.16816.F32 R80, R128, R94, R80 ;  /* 0x0000005e8050723c */ /* 0x000ff00000001850 */
[C---:B-1----:R-:W-:Y:S08]  /*f2d0*/  HMMA.16816.F32 R92, R4.reuse, R12, RZ ;  /* 0x0000000c045c723c */ /* 0x042ff000000018ff */
[C---:B------:R-:W-:Y:S08]  /*f2e0*/  HMMA.16816.F32 R12, R4.reuse, R14, RZ ;  /* 0x0000000e040c723c */ /* 0x040ff000000018ff */
[----:B------:R-:W-:Y:S08]  /*f2f0*/  HMMA.16816.F32 R112, R4, R114, RZ ;  /* 0x000000720470723c */ /* 0x000ff000000018ff */
[C---:B------:R-:W-:Y:S08]  /*f300*/  HMMA.16816.F32 R92, R128.reuse, R96, R92 ;  /* 0x00000060805c723c */ /* 0x040ff0000000185c */
[----:B------:R-:W-:Y:S01]  /*f310*/  HMMA.16816.F32 R96, R128, R98, R12 ;  /* 0x000000628060723c */ /* 0x000fe2000000180c */
[----:B------:R-:W1:Y:S07]  /*f320*/  LDSM.16.MT88.4 R12, [R187+0x3800] ;  /* 0x00380000bb0c783b */ /* 0x000e6e0000004200 */
[C---:B------:R-:W-:Y:S08]  /*f330*/  HMMA.16816.F32 R116, R4.reuse, R120, RZ ;  /* 0x000000780474723c */ /* 0x040ff000000018ff */
[----:B------:R-:W-:Y:S08]  /*f340*/  HMMA.16816.F32 R120, R4, R122, RZ ;  /* 0x0000007a0478723c */ /* 0x000ff000000018ff */
[C---:B------:R-:W-:Y:S08]  /*f350*/  HMMA.16816.F32 R44, R128.reuse, R48, R44 ;  /* 0x00000030802c723c */ /* 0x040ff0000000182c */
[----:B------:R-:W-:Y:S01]  /*f360*/  HMMA.16816.F32 R48, R128, R50, R16 ;  /* 0x000000328030723c */ /* 0x000fe20000001810 */
[----:B------:R-:W2:Y:S07]  /*f370*/  LDSM.16.MT88.4 R16, [R189+0x2800] ;  /* 0x00280000bd10783b */ /* 0x000eae0000004200 */
[----:B------:R-:W-:Y:S08]  /*f380*/  HMMA.16816.F32 R84, R4, R88, RZ ;  /* 0x000000580454723c */ /* 0x000ff000000018ff */
[C---:B-1----:R-:W-:Y:S08]  /*f390*/  HMMA.16816.F32 R108, R128.reuse, R12, R108 ;  /* 0x0000000c806c723c */ /* 0x042ff0000000186c */
[----:B------:R-:W-:Y:S01]  /*f3a0*/  HMMA.16816.F32 R112, R128, R14, R112 ;  /* 0x0000000e8070723c */ /* 0x000fe20000001870 */
[----:B------:R-:W1:Y:S07]  /*f3b0*/  LDSM.16.MT88.4 R12, [R189+0x3800] ;  /* 0x00380000bd0c783b */ /* 0x000e6e0000004200 */
[----:B------:R-:W-:Y:S08]  /*f3c0*/  HMMA.16816.F32 R88, R4, R90, RZ ;  /* 0x0000005a0458723c */ /* 0x000ff000000018ff */
[C---:B--2---:R-:W-:Y:S11]  /*f3d0*/  HMMA.16816.F32 R84, R128.reuse, R16, R84 ;  /* 0x000000108054723c */ /* 0x044ff60000001854 */
[----:B------:R-:W-:Y:S05]  /*f3e0*/  @!UPT UIADD3 URZ, URZ, URZ, URZ ;  /* 0x0000003f3f3ff290 */ /* 0x000fea000fffe03f */
[C---:B------:R-:W-:Y:S01]  /*f3f0*/  HMMA.16816.F32 R88, R128.reuse, R18, R88 ;  /* 0x000000128058723c */ /* 0x040fe20000001858 */
[----:B------:R-:W2:Y:S07]  /*f400*/  LDSM.16.MT88.4 R16, [R186+0x3800] ;  /* 0x00380000ba10783b */ /* 0x000eae0000004200 */
[C---:B-1----:R-:W-:Y:S08]  /*f410*/  HMMA.16816.F32 R116, R128.reuse, R12, R116 ;  /* 0x0000000c8074723c */ /* 0x042ff00000001874 */
[C---:B------:R-:W-:Y:S01]  /*f420*/  HMMA.16816.F32 R120, R128.reuse, R14, R120 ;  /* 0x0000000e8078723c */ /* 0x040fe20000001878 */
[----:B------:R-:W1:Y:S07]  /*f430*/  LDSM.16.MT88.4 R12, [R188+0x3000] ;  /* 0x00300000bc0c783b */ /* 0x000e6e0000004200 */
[C---:B--2---:R-:W-:Y:S08]  /*f440*/  HMMA.16816.F32 R100, R128.reuse, R16, R100 ;  /* 0x000000108064723c */ /* 0x044ff00000001864 */
[----:B------:R-:W-:Y:S08]  /*f450*/  HMMA.16816.F32 R104, R128, R18, R104 ;  /* 0x000000128068723c */ /* 0x000ff00000001868 */
[C---:B-1----:R-:W-:Y:S08]  /*f460*/  HMMA.16816.F32 R124, R4.reuse, R12, RZ ;  /* 0x0000000c047c723c */ /* 0x042ff000000018ff */
[----:B------:R-:W-:Y:S01]  /*f470*/  HMMA.16816.F32 R12, R4, R14, RZ ;  /* 0x0000000e040c723c */ /* 0x000fe200000018ff */
[----:B------:R-:W1:Y:S11]  /*f480*/  LDSM.16.MT88.4 R4, [R188+0x3800] ;  /* 0x00380000bc04783b */ /* 0x000e760000004200 */
[----:B------:R-:W-:Y:S04]  /*f490*/  @!UPT UIADD3 URZ, URZ, URZ, URZ ;  /* 0x0000003f3f3ff290 */ /* 0x000fe8000fffe03f */
[C---:B-1----:R-:W-:Y:S08]  /*f4a0*/  HMMA.16816.F32 R124, R128.reuse, R4, R124 ;  /* 0x00000004807c723c */ /* 0x042ff0000000187c */
[----:B------:R-:W-:Y:S01]  /*f4b0*/  HMMA.16816.F32 R128, R128, R6, R12 ;  /* 0x000000068080723c */ /* 0x000fe2000000180c */
[----:B------:R-:W-:Y:S07]  /*f4c0*/  @!UPT UIADD3 URZ, URZ, URZ, URZ ;  /* 0x0000003f3f3ff290 */ /* 0x000fee000fffe03f */
[----:B------:R-:W-:Y:S11]  /*f4d0*/  @!P0 BRA `(.L_x_266) ;  /* 0x0000224000008947 */ /* 0x000ff60003800000 */
[----:B------:R-:W-:Y:S02]  /*f4e0*/  MOV R201, R0 ;  /* 0x0000000000c97202 */ /* 0x000fe40000000f00 */
[----:B------:R-:W-:-:S02]  /*f4f0*/  MOV R138, R8 ;  /* 0x00000008008a7202 */ /* 0x000fc40000000f00 */
[----:B------:R-:W-:Y:S02]  /*f500*/  MOV R137, R133 ;  /* 0x0000008500897202 */ /* 0x000fe40000000f00 */
.L_x_273:
[----:B------:R-:W-:Y:S01]  /*f510*/  SHF.R.S32.HI R0, RZ, 0x1f, R204 ;  /* 0x0000001fff007819 */ /* 0x000fe200000114cc */
[----:B------:R-:W-:Y:S04]  /*f520*/  DEPBAR.LE SB0, 0x0 ;  /* 0x000080000000791a */ /* 0x000fe80000000000 */
[----:B------:R-:W-:Y:S01]  /*f530*/  SHF.R.S32.HI R4, RZ, 0x1f, R203 ;  /* 0x0000001fff047819 */ /* 0x000fe200000114cb */
[----:B------:R-:W-:Y:S01]  /*f540*/  WARPSYNC 0xffffffff ;  /* 0xffffffff00007948 */ /* 0x000fe20003800000 */
[----:B------:R-:W-:Y:S01]  /*f550*/  BAR.SYNC.DEFER_BLOCKING 0x0 ;  /* 0x0000000000007b1d */ /* 0x000fe20000010000 */
[----:B------:R-:W-:Y:S01]  /*f560*/  R2P PR, R213, 0x6 ;  /* 0x00000006d5007804 */ /* 0x000fe20000000000 */
[----:B------:R-:W-:Y:S01]  /*f570*/  IMAD R0, R0, c[0x0][0x208], RZ ;  /* 0x0000820000007a24 */ /* 0x000fe200078e02ff */
[----:B------:R-:W-:Y:S01]  /*f580*/  IADD3 R132, R184, 0x40, RZ ;  /* 0x00000040b8847810 */ /* 0x000fe20007ffe0ff */
[----:B------:R-:W-:Y:S01]  /*f590*/  IMAD.WIDE.U32 R2, R204, c[0x0][0x208], RZ ;  /* 0x00008200cc027a25 */ /* 0x000fe200078e00ff */
[----:B------:R-:W-:Y:S02]  /*f5a0*/  ISETP.GE.AND P5, PT, R200, c[0x0][0x1d4], PT ;  /* 0x00007500c8007a0c */ /* 0x000fe40003fa6270 */
[----:B------:R-:W-:Y:S01]  /*f5b0*/  ISETP.GE.AND P4, PT, R199, c[0x0][0x1d4], PT ;  /* 0x00007500c7007a0c */ /* 0x000fe20003f86270 */
[----:B------:R-:W-:Y:S01]  /*f5c0*/  IMAD R0, R204, c[0x0][0x20c], R0 ;  /* 0x00008300cc007a24 */ /* 0x000fe200078e0200 */
[----:B------:R-:W-:Y:S01]  /*f5d0*/  ISETP.GE.AND P3, PT, R136, c[0x0][0x1d4], PT ;  /* 0x0000750088007a0c */ /* 0x000fe20003f66270 */
[----:B------:R-:W-:Y:S02]  /*f5e0*/  IMAD R4, R4, c[0x0][0x218], RZ ;  /* 0x0000860004047a24 */ /* 0x000fe400078e02ff */
[----:B------:R-:W-:Y:S01]  /*f5f0*/  IMAD.IADD R3, R3, 0x1, R0 ;  /* 0x0000000103037824 */ /* 0x000fe200078e0200 */
[C---:B------:R-:W-:Y:S01]  /*f600*/  IADD3 R0, R184.reuse, 0x20, RZ ;  /* 0x00000020b8007810 */ /* 0x040fe20007ffe0ff */
[C---:B------:R-:W-:Y:S01]  /*f610*/  IMAD R4, R203.reuse, c[0x0][0x21c], R4 ;  /* 0x00008700cb047a24 */ /* 0x040fe200078e0204 */
[C---:B------:R-:W-:Y:S01]  /*f620*/  @P2 IADD3 R132, R184.reuse, -0x40, RZ ;  /* 0xffffffc0b8842810 */ /* 0x040fe20007ffe0ff */
[----:B------:R-:W-:Y:S01]  /*f630*/  IMAD.WIDE.U32 R2, R203, c[0x0][0x218], R2 ;  /* 0x00008600cb027a25 */ /* 0x000fe200078e0002 */
[----:B------:R-:W-:Y:S02]  /*f640*/  @P1 IADD3 R0, R184, -0x20, RZ ;  /* 0xffffffe0b8001810 */ /* 0x000fe40007ffe0ff */
[----:B------:R-:W-:Y:S02]  /*f650*/  IADD3 R193, R132, 0x3800, RZ ;  /* 0x0000380084c17810 */ /* 0x000fe40007ffe0ff */
[----:B------:R-:W-:Y:S02]  /*f660*/  IADD3 R2, P0, R216, R2, RZ ;  /* 0x00000002d8027210 */ /* 0x000fe40007f1e0ff */
[----:B------:R-:W-:Y:S01]  /*f670*/  IADD3 R191, R0, 0x3800, RZ ;  /* 0x0000380000bf7810 */ /* 0x000fe20007ffe0ff */
[----:B------:R-:W1:Y:S01]  /*f680*/  LDSM.16.M88.4 R16, [R194] ;  /* 0x00000000c210783b */ /* 0x000e620000000200 */
[----:B------:R-:W-:Y:S02]  /*f690*/  IADD3.X R3, R215, R3, R4, P0, !PT ;  /* 0x00000003d7037210 */ /* 0x000fe400007fe404 */
[----:B------:R-:W-:Y:S01]  /*f6a0*/  LEA R4, P0, R2, c[0x0][0x1f8], 0x1 ;  /* 0x00007e0002047a11 */ /* 0x000fe200078008ff */
[----:B------:R-:W2:Y:S01]  /*f6b0*/  LDSM.16.M88.4 R8, [R184] ;  /* 0x00000000b808783b */ /* 0x000ea20000000200 */
[----:B------:R-:W-:Y:S02]  /*f6c0*/  IADD3 R190, R0, 0x3000, RZ ;  /* 0x0000300000be7810 */ /* 0x000fe40007ffe0ff */
[----:B------:R-:W-:Y:S01]  /*f6d0*/  LEA.HI.X R3, R2, c[0x0][0x1fc], R3, 0x1, P0 ;  /* 0x00007f0002037a11 */ /* 0x000fe200000f0c03 */
[----:B------:R-:W3:Y:S01]  /*f6e0*/  LDSM.16.M88.4 R160, [R184+0x800] ;  /* 0x00080000b8a0783b */ /* 0x000ee20000000200 */
[C---:B------:R-:W-:Y:S02]  /*f6f0*/  IADD3 R181, R0.reuse, 0x2800, RZ ;  /* 0x0000280000b57810 */ /* 0x040fe40007ffe0ff */
[C---:B------:R-:W-:Y:S01]  /*f700*/  IADD3 R180, R0.reuse, 0x2000, RZ ;  /* 0x0000200000b47810 */ /* 0x040fe20007ffe0ff */
[----:B------:R-:W4:Y:S01]  /*f710*/  LDSM.16.M88.4 R164, [R195] ;  /* 0x00000000c3a4783b */ /* 0x000f220000000200 */
[C---:B------:R-:W-:Y:S02]  /*f720*/  IADD3 R176, R0.reuse, 0x1800, RZ ;  /* 0x0000180000b07810 */ /* 0x040fe40007ffe0ff */
[----:B------:R-:W-:Y:S01]  /*f730*/  IADD3 R133, R0, 0x1000, RZ ;  /* 0x0000100000857810 */ /* 0x000fe20007ffe0ff */
[----:B------:R-:W1:Y:S01]  /*f740*/  LDSM.16.M88.4 R168, [R0] ;  /* 0x0000000000a8783b */ /* 0x000e620000000200 */
[C---:B------:R-:W-:Y:S02]  /*f750*/  IADD3 R192, R132.reuse, 0x3000, RZ ;  /* 0x0000300084c07810 */ /* 0x040fe40007ffe0ff */
[C---:B------:R-:W-:Y:S01]  /*f760*/  IADD3 R183, R132.reuse, 0x2800, RZ ;  /* 0x0000280084b77810 */ /* 0x040fe20007ffe0ff */
[----:B------:R5:W1:Y:S01]  /*f770*/  LDSM.16.M88.4 R172, [R0+0x800] ;  /* 0x0008000000ac783b */ /* 0x000a620000000200 */
[C---:B------:R-:W-:Y:S02]  /*f780*/  IADD3 R182, R132.reuse, 0x2000, RZ ;  /* 0x0000200084b67810 */ /* 0x040fe40007ffe0ff */
[C---:B------:R-:W-:Y:S02]  /*f790*/  IADD3 R178, R132.reuse, 0x1800, RZ ;  /* 0x0000180084b27810 */ /* 0x040fe40007ffe0ff */
[C---:B------:R-:W-:Y:S02]  /*f7a0*/  IADD3 R177, R132.reuse, 0x1000, RZ ;  /* 0x0000100084b17810 */ /* 0x040fe40007ffe0ff */
[----:B-----5:R-:W-:Y:S01]  /*f7b0*/  IADD3 R0, R132, 0x800, RZ ;  /* 0x0000080084007810 */ /* 0x020fe20007ffe0ff */
[----:B------:R-:W-:-:S05]  /*f7c0*/  BRA.DIV ~URZ, `(.L_x_267) ;  /* 0x000081527f007947 */ /* 0x000fca000b800000 */
[----:B--2---:R-:W2:Y:S02]  /*f7d0*/  SHFL.IDX PT, R3, R3, RZ, 0x181f ;  /* 0x00181fff03037589 */ /* 0x004ea400000e0000 */
.L_x_347:
[----:B------:R-:W5:Y:S01]  /*f7e0*/  SHFL.IDX PT, R2, R4, RZ, 0x181f ;  /* 0x00181fff04027589 */ /* 0x000f6200000e0000 */
[----:B------:R-:W-:Y:S01]  /*f7f0*/  BSSY B0, `(.L_x_268) ;  /* 0x00000af000007945 */ /* 0x000fe20003800000 */
[CC--:B-----5:R-:W-:Y:S04]  /*f800*/  LEA R12, P0, R134.reuse, R2.reuse, 0x1 ;  /* 0x00000002860c7211 */ /* 0x0e0fe800078008ff */
[-C--:B--2---:R-:W-:Y:S02]  /*f810*/  LEA.HI.X R13, R134, R3.reuse, R135, 0x1, P0 ;  /* 0x00000003860d7211 */ /* 0x084fe400000f0c87 */
[CC--:B------:R-:W-:Y:S03]  /*f820*/  LEA R4, P0, R205.reuse, R2.reuse, 0x1 ;  /* 0x00000002cd047211 */ /* 0x0c0fe600078008ff */
[----:B------:R-:W-:Y:S01]  /*f830*/  @!PT LDS RZ, [RZ] ;  /* 0x00000000fffff984 */ /* 0x000fe20000000800 */
[----:B------:R-:W-:Y:S01]  /*f840*/  @!PT LDS RZ, [RZ] ;  /* 0x00000000fffff984 */ /* 0x000fe20000000800 */
[----:B------:R2:W-:Y:S01]  /*f850*/  LDGSTS.E.BYPASS.LTC128B.128 [R198+0x8080], [R12.64], !P6 ;  /* 0x080800000cc67fae */ /* 0x0005e2000f101d48 */
[-C--:B------:R-:W-:Y:S05]  /*f860*/  LEA.HI.X R5, R205, R3.reuse, R209, 0x1, P0 ;  /* 0x00000003cd057211 */ /* 0x080fea00000f0cd1 */
[----:B------:R5:W-:Y:S02]  /*f870*/  LDGSTS.E.BYPASS.LTC128B.128 [R198+0x9080], [R4.64], !P3 ;  /* 0x0908000004c67fae */ /* 0x000be4000d901d48 */
[CC--:B-----5:R-:W-:Y:S04]  /*f880*/  LEA R4, P0, R199.reuse, R2.reuse, 0x1 ;  /* 0x00000002c7047211 */ /* 0x0e0fe800078008ff */
[-C--:B------:R-:W-:Y:S02]  /*f890*/  LEA.HI.X R5, R199, R3.reuse, R211, 0x1, P0 ;  /* 0x00000003c7057211 */ /* 0x080fe400000f0cd3 */
[C---:B------:R-:W-:Y:S03]  /*f8a0*/  LEA R2, P0, R200.reuse, R2, 0x1 ;  /* 0x00000002c8027211 */ /* 0x040fe600078008ff */
[----:B------:R5:W-:Y:S01]  /*f8b0*/  LDGSTS.E.BYPASS.LTC128B.128 [R198+0xa080], [R4.64], !P4 ;  /* 0x0a08000004c67fae */ /* 0x000be2000e101d48 */
[----:B------:R-:W-:Y:S02]  /*f8c0*/  LEA.HI.X R3, R200, R3, R210, 0x1, P0 ;  /* 0x00000003c8037211 */ /* 0x000fe400000f0cd2 */
[----:B------:R-:W-:Y:S03]  /*f8d0*/  ISETP.GT.AND P0, PT, R201, R214, PT ;  /* 0x000000d6c900720c */ /* 0x000fe60003f04270 */
[----:B------:R4:W-:Y:S04]  /*f8e0*/  LDGSTS.E.BYPASS.LTC128B.128 [R198+0xb080], [R2.64], !P5 ;  /* 0x0b08000002c67fae */ /* 0x0009e8000e901d48 */
[----:B------:R-:W0:Y:S01]  /*f8f0*/  LDGDEPBAR ;  /* 0x00000000000079af */ /* 0x000e220000000000 */
[C---:B-1---5:R-:W-:Y:S08]  /*f900*/  HMMA.16816.F32 R4, R16.reuse, R8, RZ ;  /* 0x000000081004723c */ /* 0x062ff000000018ff */
[C---:B------:R-:W-:Y:S08]  /*f910*/  HMMA.16816.F32 R8, R16.reuse, R10, RZ ;  /* 0x0000000a1008723c */ /* 0x040ff000000018ff */
[C---:B--23--:R-:W-:Y:S08]  /*f920*/  HMMA.16816.F32 R12, R16.reuse, R160, RZ ;  /* 0x000000a0100c723c */ /* 0x04cff000000018ff */
[----:B------:R-:W-:Y:S01]  /*f930*/  HMMA.16816.F32 R16, R16, R162, RZ ;  /* 0x000000a21010723c */ /* 0x000fe200000018ff */
[----:B------:R-:W-:Y:S07]  /*f940*/  LDSM.16.M88.4 R160, [R197] ;  /* 0x00000000c5a0783b */ /* 0x000fee0000000200 */
[C---:B----4-:R-:W-:Y:S08]  /*f950*/  HMMA.16816.F32 R4, R164.reuse, R168, R4 ;  /* 0x000000a8a404723c */ /* 0x050ff00000001804 */
[C---:B------:R-:W-:Y:S01]  /*f960*/  HMMA.16816.F32 R8, R164.reuse, R170, R8 ;  /* 0x000000aaa408723c */ /* 0x040fe20000001808 */
[----:B------:R-:W-:Y:S07]  /*f970*/  LDSM.16.M88.4 R168, [R0] ;  /* 0x0000000000a8783b */ /* 0x000fee0000000200 */
[C---:B------:R-:W-:Y:S08]  /*f980*/  HMMA.16816.F32 R12, R164.reuse, R172, R12 ;  /* 0x000000aca40c723c */ /* 0x040ff0000000180c */
[----:B------:R-:W-:Y:S01]  /*f990*/  HMMA.16816.F32 R16, R164, R174, R16 ;  /* 0x000000aea410723c */ /* 0x000fe20000001810 */
[----:B------:R-:W1:Y:S04]  /*f9a0*/  LDSM.16.M88.4 R164, [R132] ;  /* 0x0000000084a4783b */ /* 0x000e680000000200 */
[----:B------:R-:W-:Y:S03]  /*f9b0*/  LDSM.16.M88.4 R172, [R185+-0x3000] ;  /* 0xffd00000b9ac783b */ /* 0x000fe60000000200 */
[C---:B-1----:R-:W-:Y:S08]  /*f9c0*/  HMMA.16816.F32 R4, R160.reuse, R164, R4 ;  /* 0x000000a4a004723c */ /* 0x042ff00000001804 */
[C---:B------:R-:W-:Y:S01]  /*f9d0*/  HMMA.16816.F32 R8, R160.reuse, R166, R8 ;  /* 0x000000a6a008723c */ /* 0x040fe20000001808 */
[----:B------:R-:W1:Y:S07]  /*f9e0*/  LDSM.16.M88.4 R164, [R196] ;  /* 0x00000000c4a4783b */ /* 0x000e6e0000000200 */
[C---:B------:R-:W-:Y:S08]  /*f9f0*/  HMMA.16816.F32 R12, R160.reuse, R168, R12 ;  /* 0x000000a8a00c723c */ /* 0x040ff0000000180c */
[----:B------:R-:W-:Y:S01]  /*fa00*/  HMMA.16816.F32 R16, R160, R170, R16 ;  /* 0x000000aaa010723c */ /* 0x000fe20000001810 */
[----:B------:R-:W2:Y:S04]  /*fa10*/  LDSM.16.M88.4 R160, [R185+-0x2800] ;  /* 0xffd80000b9a0783b */ /* 0x000ea80000000200 */
[----:B------:R-:W-:Y:S03]  /*fa20*/  LDSM.16.M88.4 R168, [R194+0x4000] ;  /* 0x00400000c2a8783b */ /* 0x000fe60000000200 */
[C---:B-1----:R-:W-:Y:S08]  /*fa30*/  HMMA.16816.F32 R4, R164.reuse, R172, R4 ;  /* 0x000000aca404723c */ /* 0x042ff00000001804 */
[C---:B------:R-:W-:Y:S01]  /*fa40*/  HMMA.16816.F32 R8, R164.reuse, R174, R8 ;  /* 0x000000aea408723c */ /* 0x040fe20000001808 */
[----:B------:R-:W1:Y:S07]  /*fa50*/  LDSM.16.M88.4 R172, [R184+0x1000] ;  /* 0x00100000b8ac783b */ /* 0x000e6e0000000200 */
[C---:B--2---:R-:W-:Y:S08]  /*fa60*/  HMMA.16816.F32 R12, R164.reuse, R160, R12 ;  /* 0x000000a0a40c723c */ /* 0x044ff0000000180c */
[----:B------:R-:W-:Y:S01]  /*fa70*/  HMMA.16816.F32 R16, R164, R162, R16 ;  /* 0x000000a2a410723c */ /* 0x000fe20000001810 */
[----:B------:R-:W2:Y:S04]  /*fa80*/  LDSM.16.M88.4 R160, [R184+0x1800] ;  /* 0x00180000b8a0783b */ /* 0x000ea80000000200 */
[----:B------:R-:W-:Y:S03]  /*fa90*/  LDSM.16.M88.4 R164, [R195+0x4000] ;  /* 0x00400000c3a4783b */ /* 0x000fe60000000200 */
[C---:B-1----:R-:W-:Y:S08]  /*faa0*/  HMMA.16816.F32 R4, R168.reuse, R172, R4 ;  /* 0x000000aca804723c */ /* 0x042ff00000001804 */
[C---:B------:R-:W-:Y:S01]  /*fab0*/  HMMA.16816.F32 R8, R168.reuse, R174, R8 ;  /* 0x000000aea808723c */ /* 0x040fe20000001808 */
[----:B------:R-:W1:Y:S07]  /*fac0*/  LDSM.16.M88.4 R172, [R133] ;  /* 0x0000000085ac783b */ /* 0x000e6e0000000200 */
[C---:B--2---:R-:W-:Y:S08]  /*fad0*/  HMMA.16816.F32 R12, R168.reuse, R160, R12 ;  /* 0x000000a0a80c723c */ /* 0x044ff0000000180c */
[----:B------:R-:W-:Y:S01]  /*fae0*/  HMMA.16816.F32 R16, R168, R162, R16 ;  /* 0x000000a2a810723c */ /* 0x000fe20000001810 */
[----:B------:R-:W2:Y:S04]  /*faf0*/  LDSM.16.M88.4 R160, [R176] ;  /* 0x00000000b0a0783b */ /* 0x000ea80000000200 */
[----:B------:R-:W-:Y:S03]  /*fb00*/  LDSM.16.M88.4 R168, [R197+0x4000] ;  /* 0x00400000c5a8783b */ /* 0x000fe60000000200 */
[C---:B-1----:R-:W-:Y:S08]  /*fb10*/  HMMA.16816.F32 R4, R164.reuse, R172, R4 ;  /* 0x000000aca404723c */ /* 0x042ff00000001804 */
[C---:B------:R-:W-:Y:S01]  /*fb20*/  HMMA.16816.F32 R8, R164.reuse, R174, R8 ;  /* 0x000000aea408723c */ /* 0x040fe20000001808 */
[----:B------:R-:W1:Y:S04]  /*fb30*/  LDSM.16.M88.4 R172, [R177] ;  /* 0x00000000b1ac783b */ /* 0x000e680000000200 */
[----:B------:R-:W3:Y:S03]  /*fb40*/  LDSM.16.M88.4 R176, [R178] ;  /* 0x00000000b2b0783b */ /* 0x000ee60000000200 */
[C---:B--2---:R-:W-:Y:S08]  /*fb50*/  HMMA.16816.F32 R12, R164.reuse, R160, R12 ;  /* 0x000000a0a40c723c */ /* 0x044ff0000000180c */
[----:B------:R-:W-:Y:S01]  /*fb60*/  HMMA.16816.F32 R16, R164, R162, R16 ;  /* 0x000000a2a410723c */ /* 0x000fe20000001810 */
[----:B------:R-:W-:Y:S04]  /*fb70*/  LDSM.16.M88.4 R160, [R196+0x4000] ;  /* 0x00400000c4a0783b */ /* 0x000fe80000000200 */
[----:B------:R-:W2:Y:S03]  /*fb80*/  LDSM.16.M88.4 R164, [R185+-0x2000] ;  /* 0xffe00000b9a4783b */ /* 0x000ea60000000200 */
[C---:B-1----:R-:W-:Y:S08]  /*fb90*/  HMMA.16816.F32 R4, R168.reuse, R172, R4 ;  /* 0x000000aca804723c */ /* 0x042ff00000001804 */
[C---:B------:R-:W-:Y:S01]  /*fba0*/  HMMA.16816.F32 R8, R168.reuse, R174, R8 ;  /* 0x000000aea808723c */ /* 0x040fe20000001808 */
[----:B------:R-:W1:Y:S07]  /*fbb0*/  LDSM.16.M88.4 R172, [R185+-0x1800] ;  /* 0xffe80000b9ac783b */ /* 0x000e6e0000000200 */
[C---:B---3--:R-:W-:Y:S08]  /*fbc0*/  HMMA.16816.F32 R12, R168.reuse, R176, R12 ;  /* 0x000000b0a80c723c */ /* 0x048ff0000000180c */
[----:B------:R-:W-:Y:S01]  /*fbd0*/  HMMA.16816.F32 R16, R168, R178, R16 ;  /* 0x000000b2a810723c */ /* 0x000fe20000001810 */
[----:B------:R-:W-:Y:S04]  /*fbe0*/  LDSM.16.M88.4 R168, [R194+0x8000] ;  /* 0x00800000c2a8783b */ /* 0x000fe80000000200 */
[----:B------:R-:W3:Y:S03]  /*fbf0*/  LDSM.16.M88.4 R176, [R184+0x2000] ;  /* 0x00200000b8b0783b */ /* 0x000ee60000000200 */
[C---:B--2---:R-:W-:Y:S08]  /*fc00*/  HMMA.16816.F32 R4, R160.reuse, R164, R4 ;  /* 0x000000a4a004723c */ /* 0x044ff00000001804 */
[C---:B------:R-:W-:Y:S01]  /*fc10*/  HMMA.16816.F32 R8, R160.reuse, R166, R8 ;  /* 0x000000a6a008723c */ /* 0x040fe20000001808 */
[----:B------:R-:W2:Y:S07]  /*fc20*/  LDSM.16.M88.4 R164, [R184+0x2800] ;  /* 0x00280000b8a4783b */ /* 0x000eae0000000200 */
[C---:B-1----:R-:W-:Y:S08]  /*fc30*/  HMMA.16816.F32 R12, R160.reuse, R172, R12 ;  /* 0x000000aca00c723c */ /* 0x042ff0000000180c */
[----:B------:R-:W-:Y:S01]  /*fc40*/  HMMA.16816.F32 R16, R160, R174, R16 ;  /* 0x000000aea010723c */ /* 0x000fe20000001810 */
[----:B------:R-:W-:Y:S04]  /*fc50*/  LDSM.16.M88.4 R172, [R180] ;  /* 0x00000000b4ac783b */ /* 0x000fe80000000200 */
[----:B------:R-:W1:Y:S03]  /*fc60*/  LDSM.16.M88.4 R160, [R195+0x8000] ;  /* 0x00800000c3a0783b */ /* 0x000e660000000200 */
[C---:B---3--:R-:W-:Y:S08]  /*fc70*/  HMMA.16816.F32 R4, R168.reuse, R176, R4 ;  /* 0x000000b0a804723c */ /* 0x048ff00000001804 */
[C---:B------:R-:W-:Y:S01]  /*fc80*/  HMMA.16816.F32 R8, R168.reuse, R178, R8 ;  /* 0x000000b2a808723c */ /* 0x040fe20000001808 */
[----:B------:R-:W3:Y:S07]  /*fc90*/  LDSM.16.M88.4 R176, [R181] ;  /* 0x00000000b5b0783b */ /* 0x000eee0000000200 */
[C---:B--2---:R-:W-:Y:S08]  /*fca0*/  HMMA.16816.F32 R12, R168.reuse, R164, R12 ;  /* 0x000000a4a80c723c */ /* 0x044ff0000000180c */
[----:B------:R-:W-:Y:S01]  /*fcb0*/  HMMA.16816.F32 R16, R168, R166, R16 ;  /* 0x000000a6a810723c */ /* 0x000fe20000001810 */
[----:B------:R-:W-:Y:S04]  /*fcc0*/  LDSM.16.M88.4 R168, [R182] ;  /* 0x00000000b6a8783b */ /* 0x000fe80000000200 */
[----:B------:R-:W2:Y:S03]  /*fcd0*/  LDSM.16.M88.4 R164, [R197+0x8000] ;  /* 0x00800000c5a4783b */ /* 0x000ea60000000200 */
[C---:B-1----:R-:W-:Y:S01]  /*fce0*/  HMMA.16816.F32 R4, R160.reuse, R172, R4 ;  /* 0x000000aca004723c */ /* 0x042fe20000001804 */
[----:B------:R-:W1:Y:S07]  /*fcf0*/  LDSM.16.M88.4 R180, [R183] ;  /* 0x00000000b7b4783b */ /* 0x000e6e0000000200 */
[C---:B------:R-:W-:Y:S01]  /*fd00*/  HMMA.16816.F32 R8, R160.reuse, R174, R8 ;  /* 0x000000aea008723c */ /* 0x040fe20000001808 */
[----:B------:R-:W-:Y:S07]  /*fd10*/  LDSM.16.M88.4 R172, [R185+-0x1000] ;  /* 0xfff00000b9ac783b */ /* 0x000fee0000000200 */
[C---:B---3--:R-:W-:Y:S08]  /*fd20*/  HMMA.16816.F32 R12, R160.reuse, R176, R12 ;  /* 0x000000b0a00c723c */ /* 0x048ff0000000180c */
[----:B------:R-:W-:Y:S01]  /*fd30*/  HMMA.16816.F32 R16, R160, R178, R16 ;  /* 0x000000b2a010723c */ /* 0x000fe20000001810 */
[----:B------:R-:W3:Y:S04]  /*fd40*/  LDSM.16.M88.4 R160, [R196+0x8000] ;  /* 0x00800000c4a0783b */ /* 0x000ee80000000200 */
[----:B------:R-:W4:Y:S03]  /*fd50*/  LDSM.16.M88.4 R176, [R185+-0x800] ;  /* 0xfff80000b9b0783b */ /* 0x000f260000000200 */
[C---:B--2---:R-:W-:Y:S08]  /*fd60*/  HMMA.16816.F32 R4, R164.reuse, R168, R4 ;  /* 0x000000a8a404723c */ /* 0x044ff00000001804 */
[C---:B------:R-:W-:Y:S01]  /*fd70*/  HMMA.16816.F32 R8, R164.reuse, R170, R8 ;  /* 0x000000aaa408723c */ /* 0x040fe20000001808 */
[----:B------:R-:W-:Y:S07]  /*fd80*/  LDSM.16.M88.4 R168, [R184+0x3000] ;  /* 0x00300000b8a8783b */ /* 0x000fee0000000200 */
[C---:B-1----:R-:W-:Y:S08]  /*fd90*/  HMMA.16816.F32 R12, R164.reuse, R180, R12 ;  /* 0x000000b4a40c723c */ /* 0x042ff0000000180c */
[----:B------:R-:W-:Y:S01]  /*fda0*/  HMMA.16816.F32 R16, R164, R182, R16 ;  /* 0x000000b6a410723c */ /* 0x000fe20000001810 */
[----:B------:R-:W1:Y:S04]  /*fdb0*/  LDSM.16.M88.4 R164, [R194+0xc000] ;  /* 0x00c00000c2a4783b */ /* 0x000e680000000200 */
[----:B------:R-:W2:Y:S03]  /*fdc0*/  LDSM.16.M88.4 R180, [R184+0x3800] ;  /* 0x00380000b8b4783b */ /* 0x000ea60000000200 */
[C---:B---3--:R-:W-:Y:S08]  /*fdd0*/  HMMA.16816.F32 R4, R160.reuse, R172, R4 ;  /* 0x000000aca004723c */ /* 0x048ff00000001804 */
[C---:B------:R-:W-:Y:S01]  /*fde0*/  HMMA.16816.F32 R8, R160.reuse, R174, R8 ;  /* 0x000000aea008723c */ /* 0x040fe20000001808 */
[----:B------:R-:W-:Y:S07]  /*fdf0*/  LDSM.16.M88.4 R172, [R190] ;  /* 0x00000000beac783b */ /* 0x000fee0000000200 */
[C---:B----4-:R-:W-:Y:S08]  /*fe00*/  HMMA.16816.F32 R12, R160.reuse, R176, R12 ;  /* 0x000000b0a00c723c */ /* 0x050ff0000000180c */
[----:B------:R-:W-:Y:S01]  /*fe10*/  HMMA.16816.F32 R16, R160, R178, R16 ;  /* 0x000000b2a010723c */ /* 0x000fe20000001810 */
[----:B------:R-:W3:Y:S04]  /*fe20*/  LDSM.16.M88.4 R160, [R195+0xc000] ;  /* 0x00c00000c3a0783b */ /* 0x000ee80000000200 */
[----:B------:R-:W4:Y:S03]  /*fe30*/  LDSM.16.M88.4 R176, [R191] ;  /* 0x00000000bfb0783b */ /* 0x000f260000000200 */
[C---:B-1----:R-:W-:Y:S08]  /*fe40*/  HMMA.16816.F32 R4, R164.reuse, R168, R4 ;  /* 0x000000a8a404723c */ /* 0x042ff00000001804 */
[C---:B------:R-:W-:Y:S01]  /*fe50*/  HMMA.16816.F32 R8, R164.reuse, R170, R8 ;  /* 0x000000aaa408723c */ /* 0x040fe20000001808 */
[----:B------:R-:W-:Y:S07]  /*fe60*/  LDSM.16.M88.4 R168, [R192] ;  /* 0x00000000c0a8783b */ /* 0x000fee0000000200 */
[C---:B--2---:R-:W-:Y:S08]  /*fe70*/  HMMA.16816.F32 R12, R164.reuse, R180, R12 ;  /* 0x000000b4a40c723c */ /* 0x044ff0000000180c */
[----:B------:R-:W-:Y:S01]  /*fe80*/  HMMA.16816.F32 R16, R164, R182, R16 ;  /* 0x000000b6a410723c */ /* 0x000fe20000001810 */
[----:B------:R-:W1:Y:S04]  /*fe90*/  LDSM.16.M88.4 R164, [R197+0xc000] ;  /* 0x00c00000c5a4783b */ /* 0x000e680000000200 */
[----:B------:R-:W2:Y:S03]  /*fea0*/  LDSM.16.M88.4 R180, [R193] ;  /* 0x00000000c1b4783b */ /* 0x000ea60000000200 */
[C---:B---3--:R-:W-:Y:S08]  /*feb0*/  HMMA.16816.F32 R4, R160.reuse, R172, R4 ;  /* 0x000000aca004723c */ /* 0x048ff00000001804 */
[C---:B------:R-:W-:Y:S01]  /*fec0*/  HMMA.16816.F32 R8, R160.reuse, R174, R8 ;  /* 0x000000aea008723c */ /* 0x040fe20000001808 */
[----:B------:R-:W-:Y:S07]  /*fed0*/  LDSM.16.M88.4 R172, [R185] ;  /* 0x00000000b9ac783b */ /* 0x000fee0000000200 */
[C---:B----4-:R-:W-:Y:S08]  /*fee0*/  HMMA.16816.F32 R12, R160.reuse, R176, R12 ;  /* 0x000000b0a00c723c */ /* 0x050ff0000000180c */
[----:B------:R-:W-:Y:S01]  /*fef0*/  HMMA.16816.F32 R16, R160, R178, R16 ;  /* 0x000000b2a010723c */ /* 0x000fe20000001810 */
[----:B------:R-:W3:Y:S04]  /*ff00*/  LDSM.16.M88.4 R160, [R196+0xc000] ;  /* 0x00c00000c4a0783b */ /* 0x000ee80000000200 */
[----:B------:R-:W4:Y:S03]  /*ff10*/  LDSM.16.M88.4 R176, [R185+0x800] ;  /* 0x00080000b9b0783b */ /* 0x000f260000000200 */
[----:B------:R-:W-:Y:S04]  /*ff20*/  DEPBAR.LE SB0, 0x0 ;  /* 0x000080000000791a */ /* 0x000fe80000000000 */
[C---:B-1----:R-:W-:Y:S01]  /*ff30*/  HMMA.16816.F32 R4, R164.reuse, R168, R4 ;  /* 0x000000a8a404723c */ /* 0x042fe20000001804 */
[----:B------:R-:W-:Y:S07]  /*ff40*/  BAR.SYNC.DEFER_BLOCKING 0x0 ;  /* 0x0000000000007b1d */ /* 0x000fee0000010000 */
[C---:B------:R-:W-:Y:S08]  /*ff50*/  HMMA.16816.F32 R8, R164.reuse, R170, R8 ;  /* 0x000000aaa408723c */ /* 0x040ff00000001808 */
[C---:B--2---:R-:W-:Y:S08]  /*ff60*/  HMMA.16816.F32 R12, R164.reuse, R180, R12 ;  /* 0x000000b4a40c723c */ /* 0x044ff0000000180c */
[----:B------:R-:W-:Y:S08]  /*ff70*/  HMMA.16816.F32 R16, R164, R182, R16 ;  /* 0x000000b6a410723c */ /* 0x000ff00000001810 */
[C---:B---3--:R-:W-:Y:S08]  /*ff80*/  HMMA.16816.F32 R4, R160.reuse, R172, R4 ;  /* 0x000000aca004723c */ /* 0x048ff00000001804 */
[C---:B------:R-:W-:Y:S08]  /*ff90*/  HMMA.16816.F32 R8, R160.reuse, R174, R8 ;  /* 0x000000aea008723c */ /* 0x040ff00000001808 */
[C---:B----4-:R-:W-:Y:S08]  /*ffa0*/  HMMA.16816.F32 R12, R160.reuse, R176, R12 ;  /* 0x000000b0a00c723c */ /* 0x050ff0000000180c */
[----:B------:R-:W-:Y:S01]  /*ffb0*/  HMMA.16816.F32 R16, R160, R178, R16 ;  /* 0x000000b2a010723c */ /* 0x000fe20000001810 */
[----:B------:R-:W-:Y:S07]  /*ffc0*/  @!UPT UIADD3 URZ, URZ, URZ, URZ ;  /* 0x0000003f3f3ff290 */ /* 0x000fee000fffe03f */
[----:B------:R-:W-:-:S11]  /*ffd0*/  @!P0 BRA `(.L_x_269) ;  /* 0x0000030000008947 */ /* 0x000fd60003800000 */
[----:B------:R-:W-:Y:S01]  /*ffe0*/  IMAD.MOV.U32 R0, RZ, RZ, 0x1 ;  /* 0x00000001ff007424 */ /* 0x000fe200078e00ff */
[----:B------:R-:W-:Y:S01]  /*fff0*/  ISETP.GT.AND P0, PT, R219, 0x1f, PT ;  /* 0x0000001fdb00780c */ /* 0x000fe20003f04270 */
[----:B------:R-:W-:Y:S02]  /*10000*/  IMAD R2, R201, 0x20, R227 ;  /* 0x00000020c9027824 */ /* 0x000fe400078e02e3 */
[----:B------:R-:W-:Y:S01]  /*10010*/  IMAD.MOV.U32 R203, RZ, RZ, RZ ;  /* 0x000000ffffcb7224 */ /* 0x000fe200078e00ff */
[----:B------:R-:W-:Y:S02]  /*10020*/  ISETP.NE.AND P1, PT, R0, c[0x0][0x2b8], PT ;  /* 0x0000ae0000007a0c */ /* 0x000fe40003f25270 */
[----:B------:R-:W-:Y:S05]  /*10030*/  IADD3 R2, R2, -0x20, R219 ;  /* 0xffffffe002027810 */ /* 0x000fea0007ffe0db */
[----:B------:R-:W-:Y:S06]  /*10040*/  IMAD.MOV.U32 R0, RZ, RZ, R2 ;  /* 0x000000ffff007224 */ /* 0x000fec00078e0002 */
[----:B------:R-:W-:Y:S05]  /*10050*/  @P1 IMAD.HI.U32 R3, R2, c[0x0][0x2bc], RZ ;  /* 0x0000af0002031a27 */ /* 0x000fea00078e00ff */
[----:B------:R-:W-:Y:S04]  /*10060*/  @P1 SHF.R.U32.HI R0, RZ, c[0x0][0x2c0], R3 ;  /* 0x0000b000ff001a19 */ /* 0x000fe80000011603 */
[C---:B------:R-:W-:Y:S01]  /*10070*/  @!P0 IADD3 R3, P1, R0.reuse, R224, RZ ;  /* 0x000000e000038210 */ /* 0x040fe20007f3e0ff */
[----:B------:R-:W-:Y:S03]  /*10080*/  IMAD.MOV R132, RZ, RZ, -R0 ;  /* 0x000000ffff847224 */ /* 0x000fe600078e0a00 */
[----:B------:R-:W-:Y:S01]  /*10090*/  @!P0 LEA.HI.X.SX32 R0, R0, R226, 0x1, P1 ;  /* 0x000000e200008211 */ /* 0x000fe200008f0eff */
        /* <DEDUP_REMOVED lines=17> */
[----:B------:R-:W-:-:S06]  /*101b0*/  BRA.DIV ~URZ, `(.L_x_270) ;  /* 0x000077c27f007947 */ /* 0x000fcc000b800000 */
[----:B------:R1:W2:Y:S02]  /*101c0*/  SHFL.IDX PT, R132, R0, RZ, 0x181f ;  /* 0x00181fff00847589 */ /* 0x0002a400000e0000 */
.L_x_348:
[----:B------:R-:W-:-:S05]  /*101d0*/  BRA.DIV ~URZ, `(.L_x_271) ;  /* 0x000078127f007947 */ /* 0x000fca000b800000 */
[----:B-1----:R1:W3:Y:S02]  /*101e0*/  SHFL.IDX PT, R0, R133, RZ, 0x181f ;  /* 0x00181fff85007589 */ /* 0x0022e400000e0000 */
.L_x_349:
[C---:B---3--:R-:W-:Y:S04]  /*101f0*/  LEA R2, P0, R134.reuse, R0, 0x1 ;  /* 0x0000000086027211 */ /* 0x048fe800078008ff */
[----:B--2---:R-:W-:Y:S05]  /*10200*/  LEA.HI.X R3, R134, R132, R135, 0x1, P0 ;  /* 0x0000008486037211 */ /* 0x004fea00000f0c87 */
[----:B------:R-:W-:Y:S01]  /*10210*/  @!PT LDS RZ, [RZ] ;  /* 0x00000000fffff984 */ /* 0x000fe20000000800 */
[----:B------:R-:W-:Y:S01]  /*10220*/  @!PT LDS RZ, [RZ] ;  /* 0x00000000fffff984 */ /* 0x000fe20000000800 */
[----:B------:R-:W-:Y:S01]  /*10230*/  @!PT LDS RZ, [RZ] ;  /* 0x00000000fffff984 */ /* 0x000fe20000000800 */
[----:B------:R2:W-:Y:S02]  /*10240*/  LDGSTS.E.BYPASS.LTC128B.128 [R198+0xc080], [R2.64], !P6 ;  /* 0x0c08000002c67fae */ /* 0x0005e4000f101d48 */
[C---:B--2---:R-:W-:Y:S04]  /*10250*/  LEA R2, P0, R205.reuse, R0, 0x1 ;  /* 0x00000000cd027211 */ /* 0x044fe800078008ff */
[----:B------:R-:W-:Y:S02]  /*10260*/  LEA.HI.X R3, R205, R132, R209, 0x1, P0 ;  /* 0x00000084cd037211 */ /* 0x000fe400000f0cd1 */
[C---:B------:R-:W-:Y:S03]  /*10270*/  LEA R160, P0, R199.reuse, R0, 0x1 ;  /* 0x00000000c7a07211 */ /* 0x040fe600078008ff */
[----:B------:R2:W-:Y:S01]  /*10280*/  LDGSTS.E.BYPASS.LTC128B.128 [R198+0xd080], [R2.64], !P3 ;  /* 0x0d08000002c67fae */ /* 0x0005e2000d901d48 */
[----:B------:R-:W-:Y:S05]  /*10290*/  LEA.HI.X R161, R199, R132, R211, 0x1, P0 ;  /* 0x00000084c7a17211 */ /* 0x000fea00000f0cd3 */
[----:B------:R3:W-:Y:S01]  /*102a0*/  LDGSTS.E.BYPASS.LTC128B.128 [R198+0xe080], [R160.64], !P4 ;  /* 0x0e080000a0c67fae */ /* 0x0007e2000e101d48 */
[C---:B--2---:R-:W-:Y:S04]  /*102b0*/  LEA R2, P0, R200.reuse, R0, 0x1 ;  /* 0x00000000c8027211 */ /* 0x044fe800078008ff */
[----:B------:R-:W-:Y:S05]  /*102c0*/  LEA.HI.X R3, R200, R132, R210, 0x1, P0 ;  /* 0x00000084c8037211 */ /* 0x000fea00000f0cd2 */
[----:B------:R3:W-:Y:S04]  /*102d0*/  LDGSTS.E.BYPASS.LTC128B.128 [R198+0xf080], [R2.64], !P5 ;  /* 0x0f08000002c67fae */ /* 0x0007e8000e901d48 */
.L_x_269:
[----:B------:R-:W-:Y:S05]  /*102e0*/  BSYNC B0 ;  /* 0x0000000000007941 */ /* 0x000fea0003800000 */
.L_x_268:
[----:B---3--:R-:W-:Y:S01]  /*102f0*/  FMNMX.FTZ R2, R4, R137, !PT ;  /* 0x0000008904027209 */ /* 0x008fe20007810000 */
        /* <DEDUP_REMOVED lines=17> */
[----:B------:R-:W2:Y:S02]  /*10410*/  SHFL.BFLY PT, R0, R132, 0x2, 0x1f ;  /* 0x0c401f0084007f89 */ /* 0x000ea400000e0000 */
[----:B--2---:R-:W-:Y:S05]  /*10420*/  FMNMX.FTZ R0, R132, R0, !PT ;  /* 0x0000000084007209 */ /* 0x004fea0007810000 */
[----:B------:R-:W2:Y:S02]  /*10430*/  SHFL.BFLY PT, R2, R0, 0x1, 0x1f ;  /* 0x0c201f0000027f89 */ /* 0x000ea400000e0000 */
[----:B-12---:R-:W-:Y:S02]  /*10440*/  FMNMX.FTZ R133, R0, R2, !PT ;  /* 0x0000000200857209 */ /* 0x006fe40007810000 */
[----:B------:R-:W1:Y:S02]  /*10450*/  SHFL.BFLY PT, R0, R160, 0x2, 0x1f ;  /* 0x0c401f00a0007f89 */ /* 0x000e6400000e0000 */
[----:B-1----:R-:W-:Y:S05]  /*10460*/  FMNMX.FTZ R132, R160, R0, !PT ;  /* 0x00000000a0847209 */ /* 0x002fea0007810000 */
[----:B------:R1:W2:Y:S02]  /*10470*/  SHFL.BFLY PT, R0, R132, 0x1, 0x1f ;  /* 0x0c201f0084007f89 */ /* 0x0002a400000e0000 */
.L_x_350:
[----:B--2---:R-:W-:Y:S01]  /*10480*/  FMNMX.FTZ R3, R0, R132, !PT ;  /* 0x0000008400037209 */ /* 0x004fe20007810000 */
[C---:B------:R-:W-:Y:S01]  /*10490*/  FADD.FTZ R0, -R133.reuse, R137 ;  /* 0x0000008985007221 */ /* 0x040fe20000010100 */
[----:B------:R-:W-:Y:S01]  /*104a0*/  WARPSYNC 0xffffffff ;  /* 0xffffffff00007948 */ /* 0x000fe20003800000 */
[----:B-1----:R-:W-:Y:S01]  /*104b0*/  FMUL.FTZ R132, R133, c[0x0][0x2d0] ;  /* 0x0000b40085847a20 */ /* 0x002fe20000410000 */
[----:B------:R-:W-:Y:S01]  /*104c0*/  ISETP.GT.AND P0, PT, R201, R214, PT ;  /* 0x000000d6c900720c */ /* 0x000fe20003f04270 */
[----:B------:R-:W-:Y:S02]  /*104d0*/  FMUL.FTZ R0, R0, c[0x0][0x2d0] ;  /* 0x0000b40000007a20 */ /* 0x000fe40000410000 */
[--C-:B------:R-:W-:Y:S02]  /*104e0*/  FFMA.FTZ R170, R12, c[0x0][0x2d0], -R132.reuse ;  /* 0x0000b4000caa7a23 */ /* 0x100fe40000010884 */
[----:B------:R1:W-:Y:S01]  /*104f0*/  MUFU.EX2 R2, R0 ;  /* 0x0000000000027308 */ /* 0x0003e20000000800 */
[--C-:B------:R-:W-:Y:S02]  /*10500*/  FFMA.FTZ R137, R4, c[0x0][0x2d0], -R132.reuse ;  /* 0x0000b40004897a23 */ /* 0x100fe40000010884 */
[--C-:B------:R-:W-:Y:S02]  /*10510*/  FFMA.FTZ R4, R8, c[0x0][0x2d0], -R132.reuse ;  /* 0x0000b40008047a23 */ /* 0x100fe40000010884 */
[--C-:B------:R-:W-:Y:S02]  /*10520*/  FFMA.FTZ R169, R13, c[0x0][0x2d0], -R132.reuse ;  /* 0x0000b4000da97a23 */ /* 0x100fe40000010884 */
[--C-:B------:R-:W-:Y:S02]  /*10530*/  FFMA.FTZ R5, R5, c[0x0][0x2d0], -R132.reuse ;  /* 0x0000b40005057a23 */ /* 0x100fe40000010884 */
[--C-:B------:R-:W-:Y:S01]  /*10540*/  FFMA.FTZ R168, R16, c[0x0][0x2d0], -R132.reuse ;  /* 0x0000b40010a87a23 */ /* 0x100fe20000010884 */
[----:B------:R-:W-:Y:S10]  /*10550*/  MUFU.EX2 R13, R4 ;  /* 0x00000004000d7308 */ /* 0x000ff40000000800 */
[----:B------:R-:W-:Y:S01]  /*10560*/  MUFU.EX2 R8, R5 ;  /* 0x0000000500087308 */ /* 0x000fe20000000800 */
[--C-:B-1----:R-:W-:Y:S02]  /*10570*/  FFMA.FTZ R0, R9, c[0x0][0x2d0], -R132.reuse ;  /* 0x0000b40009007a23 */ /* 0x102fe40000010884 */
[----:B------:R-:W-:Y:S07]  /*10580*/  FFMA.FTZ R132, R17, c[0x0][0x2d0], -R132 ;  /* 0x0000b40011847a23 */ /* 0x000fee0000010884 */
[----:B------:R1:W-:Y:S10]  /*10590*/  MUFU.EX2 R12, R0 ;  /* 0x00000000000c7308 */ /* 0x0003f40000000800 */
[----:B------:R-:W-:Y:S10]  /*105a0*/  MUFU.EX2 R9, R137 ;  /* 0x0000008900097308 */ /* 0x000ff40000000800 */
[----:B------:R-:W-:Y:S01]  /*105b0*/  MUFU.EX2 R132, R132 ;  /* 0x0000008400847308 */ /* 0x000fe20000000800 */
[C---:B-1----:R-:W-:Y:S04]  /*105c0*/  FADD.FTZ R0, -R3.reuse, R138 ;  /* 0x0000008a03007221 */ /* 0x042fe80000010100 */
[----:B------:R-:W-:Y:S06]  /*105d0*/  FMUL.FTZ R0, R0, c[0x0][0x2d0] ;  /* 0x0000b40000007a20 */ /* 0x000fec0000410000 */
[----:B------:R-:W1:Y:S02]  /*105e0*/  MUFU.EX2 R0, R0 ;  /* 0x0000000000007308 */ /* 0x000e640000000800 */
[----:B-1----:R-:W-:Y:S01]  /*105f0*/  FMUL.FTZ R22, R0, R22 ;  /* 0x0000001600167220 */ /* 0x002fe20000410000 */
[----:B------:R-:W-:Y:S01]  /*10600*/  F2FP.PACK_AB R162, R12, R13 ;  /* 0x0000000d0ca2723e */ /* 0x000fe200000000ff */
[----:B------:R-:W-:Y:S01]  /*10610*/  FFMA.FTZ R4, R2, R207, R9 ;  /* 0x000000cf02047223 */ /* 0x000fe20000010009 */
[----:B------:R-:W-:Y:S01]  /*10620*/  F2FP.PACK_AB R160, R8, R9 ;  /* 0x0000000908a0723e */ /* 0x000fe200000000ff */
[----:B------:R-:W-:Y:S02]  /*10630*/  FMUL.FTZ R16, R2, R144 ;  /* 0x0000009002107220 */ /* 0x000fe40000410000 */
[----:B------:R-:W-:Y:S02]  /*10640*/  FADD.FTZ R5, R8, R4 ;  /* 0x0000000408057221 */ /* 0x000fe40000010000 */
[----:B------:R-:W-:Y:S02]  /*10650*/  FMUL.FTZ R4, R3, c[0x0][0x2d0] ;  /* 0x0000b40003047a20 */ /* 0x000fe40000410000 */
[----:B------:R-:W-:Y:S02]  /*10660*/  FMUL.FTZ R17, R2, R145 ;  /* 0x0000009102117220 */ /* 0x000fe40000410000 */
[--C-:B------:R-:W-:Y:S02]  /*10670*/  FFMA.FTZ R166, R18, c[0x0][0x2d0], -R4.reuse ;  /* 0x0000b40012a67a23 */ /* 0x100fe40000010804 */
[C---:B------:R-:W-:Y:S02]  /*10680*/  FMUL.FTZ R18, R0.reuse, R146 ;  /* 0x0000009200127220 */ /* 0x040fe40000410000 */
[--C-:B------:R-:W-:Y:S02]  /*10690*/  FFMA.FTZ R167, R19, c[0x0][0x2d0], -R4.reuse ;  /* 0x0000b40013a77a23 */ /* 0x100fe40000010804 */
[----:B------:R-:W-:Y:S02]  /*106a0*/  FMUL.FTZ R19, R0, R147 ;  /* 0x0000009300137220 */ /* 0x000fe40000410000 */
[----:B------:R-:W1:Y:S01]  /*106b0*/  LDSM.16.MT88.4 R144, [R186] ;  /* 0x00000000ba90783b */ /* 0x000e620000004200 */
[--C-:B------:R-:W-:Y:S02]  /*106c0*/  FFMA.FTZ R137, R10, c[0x0][0x2d0], -R4.reuse ;  /* 0x0000b4000a897a23 */ /* 0x100fe40000010804 */
[--C-:B------:R-:W-:Y:S02]  /*106d0*/  FFMA.FTZ R138, R11, c[0x0][0x2d0], -R4.reuse ;  /* 0x0000b4000b8a7a23 */ /* 0x100fe40000010804 */
[--C-:B------:R-:W-:Y:S02]  /*106e0*/  FFMA.FTZ R6, R6, c[0x0][0x2d0], -R4.reuse ;  /* 0x0000b40006067a23 */ /* 0x100fe40000010804 */
[--C-:B------:R-:W-:Y:S01]  /*106f0*/  FFMA.FTZ R7, R7, c[0x0][0x2d0], -R4.reuse ;  /* 0x0000b40007077a23 */ /* 0x100fe20000010804 */
[----:B------:R-:W-:Y:S01]  /*10700*/  MUFU.EX2 R172, R138 ;  /* 0x0000008a00ac7308 */ /* 0x000fe20000000800 */
[--C-:B------:R-:W-:Y:S02]  /*10710*/  FFMA.FTZ R165, R14, c[0x0][0x2d0], -R4.reuse ;  /* 0x0000b4000ea57a23 */ /* 0x100fe40000010804 */
[----:B------:R-:W-:Y:S02]  /*10720*/  FADD.FTZ R5, R13, R5 ;  /* 0x000000050d057221 */ /* 0x000fe40000010000 */
[C---:B------:R-:W-:Y:S02]  /*10730*/  FMUL.FTZ R13, R2.reuse, R149 ;  /* 0x00000095020d7220 */ /* 0x040fe40000410000 */
[----:B------:R-:W-:Y:S02]  /*10740*/  FFMA.FTZ R164, R15, c[0x0][0x2d0], -R4 ;  /* 0x0000b4000fa47a23 */ /* 0x000fe40000010804 */
[----:B------:R-:W-:Y:S01]  /*10750*/  FMUL.FTZ R4, R2, R156 ;  /* 0x0000009c02047220 */ /* 0x000fe20000410000 */
[----:B------:R2:W3:Y:S01]  /*10760*/  MUFU.EX2 R161, R6 ;  /* 0x0000000600a17308 */ /* 0x0004e20000000800 */
[----:B------:R-:W-:Y:S02]  /*10770*/  FADD.FTZ R171, R12, R5 ;  /* 0x000000050cab7221 */ /* 0x000fe40000010000 */
[C---:B------:R-:W-:Y:S02]  /*10780*/  FMUL.FTZ R5, R2.reuse, R157 ;  /* 0x0000009d02057220 */ /* 0x040fe40000410000 */
[C---:B------:R-:W-:Y:S02]  /*10790*/  FMUL.FTZ R12, R2.reuse, R148 ;  /* 0x00000094020c7220 */ /* 0x040fe40000410000 */
[C---:B------:R-:W-:Y:S02]  /*107a0*/  FMUL.FTZ R8, R2.reuse, R152 ;  /* 0x0000009802087220 */ /* 0x040fe40000410000 */
[----:B------:R-:W-:Y:S01]  /*107b0*/  FMUL.FTZ R9, R2, R153 ;  /* 0x0000009902097220 */ /* 0x000fe20000410000 */
[----:B------:R-:W4:Y:S01]  /*107c0*/  MUFU.EX2 R156, R7 ;  /* 0x00000007009c7308 */ /* 0x000f220000000800 */
[C---:B------:R-:W-:Y:S02]  /*107d0*/  FMUL.FTZ R10, R0.reuse, R154 ;  /* 0x0000009a000a7220 */ /* 0x040fe40000410000 */
[C---:B------:R-:W-:Y:S02]  /*107e0*/  FMUL.FTZ R11, R0.reuse, R155 ;  /* 0x0000009b000b7220 */ /* 0x040fe40000410000 */
[C---:B------:R-:W-:Y:S01]  /*107f0*/  FMUL.FTZ R14, R0.reuse, R150 ;  /* 0x00000096000e7220 */ /* 0x040fe20000410000 */
[----:B------:R-:W-:Y:S01]  /*10800*/  LDSM.16.MT88.4 R152, [R186+0x800] ;  /* 0x00080000ba98783b */ /* 0x000fe20000004200 */
[----:B------:R-:W-:Y:S02]  /*10810*/  FMUL.FTZ R15, R0, R151 ;  /* 0x00000097000f7220 */ /* 0x000fe40000410000 */
[C---:B------:R-:W-:Y:S01]  /*10820*/  FMUL.FTZ R20, R2.reuse, R20 ;  /* 0x0000001402147220 */ /* 0x040fe20000410000 */
[----:B------:R-:W5:Y:S01]  /*10830*/  MUFU.EX2 R149, R137 ;  /* 0x0000008900957308 */ /* 0x000f620000000800 */
[----:B------:R-:W-:Y:S02]  /*10840*/  FMUL.FTZ R21, R2, R21 ;  /* 0x0000001502157220 */ /* 0x000fe40000410000 */
[C---:B------:R-:W-:Y:S02]  /*10850*/  FMUL.FTZ R23, R0.reuse, R23 ;  /* 0x0000001700177220 */ /* 0x040fe40000410000 */
[C---:B--2---:R-:W-:Y:S02]  /*10860*/  FMUL.FTZ R6, R0.reuse, R158 ;  /* 0x0000009e00067220 */ /* 0x044fe40000410000 */
[----:B---3--:R-:W-:Y:S02]  /*10870*/  FFMA.FTZ R148, R0, R206, R161 ;  /* 0x000000ce00947223 */ /* 0x008fe400000100a1 */
[C---:B------:R-:W-:Y:S01]  /*10880*/  FMUL.FTZ R24, R2.reuse, R24 ;  /* 0x0000001802187220 */ /* 0x040fe20000410000 */
[----:B------:R-:W2:Y:S01]  /*10890*/  MUFU.EX2 R137, R170 ;  /* 0x000000aa00897308 */ /* 0x000ea20000000800 */
[----:B------:R-:W-:Y:S02]  /*108a0*/  FMUL.FTZ R25, R2, R25 ;  /* 0x0000001902197220 */ /* 0x000fe40000410000 */
[----:B------:R-:W-:Y:S01]  /*108b0*/  FMUL.FTZ R26, R0, R26 ;  /* 0x0000001a001a7220 */ /* 0x000fe20000410000 */
[----:B----4-:R-:W-:Y:S01]  /*108c0*/  F2FP.PACK_AB R161, R156, R161 ;  /* 0x000000a19ca1723e */ /* 0x010fe200000000ff */
[C---:B------:R-:W-:Y:S02]  /*108d0*/  FMUL.FTZ R7, R0.reuse, R159 ;  /* 0x0000009f00077220 */ /* 0x040fe40000410000 */
[----:B------:R-:W-:Y:S02]  /*108e0*/  FMUL.FTZ R27, R0, R27 ;  /* 0x0000001b001b7220 */ /* 0x000fe40000410000 */
[C---:B------:R-:W-:Y:S01]  /*108f0*/  FMUL.FTZ R28, R2.reuse, R28 ;  /* 0x0000001c021c7220 */ /* 0x040fe20000410000 */
[----:B------:R-:W-:Y:S01]  /*10900*/  MUFU.EX2 R138, R168 ;  /* 0x000000a8008a7308 */ /* 0x000fe20000000800 */
[----:B------:R-:W-:Y:S02]  /*10910*/  FMUL.FTZ R29, R2, R29 ;  /* 0x0000001d021d7220 */ /* 0x000fe40000410000 */
[----:B------:R-:W-:Y:S01]  /*10920*/  FMUL.FTZ R30, R0, R30 ;  /* 0x0000001e001e7220 */ /* 0x000fe20000410000 */
[----:B-----5:R-:W-:Y:S01]  /*10930*/  F2FP.PACK_AB R163, R172, R149 ;  /* 0x00000095aca3723e */ /* 0x020fe200000000ff */
[----:B------:R-:W-:Y:S02]  /*10940*/  FMUL.FTZ R31, R0, R31 ;  /* 0x0000001f001f7220 */ /* 0x000fe40000410000 */
[C---:B------:R-:W-:Y:S02]  /*10950*/  FMUL.FTZ R32, R2.reuse, R32 ;  /* 0x0000002002207220 */ /* 0x040fe40000410000 */
[----:B------:R-:W-:Y:S01]  /*10960*/  FMUL.FTZ R33, R2, R33 ;  /* 0x0000002102217220 */ /* 0x000fe20000410000 */
[----:B------:R-:W-:Y:S01]  /*10970*/  MUFU.EX2 R168, R164 ;  /* 0x000000a400a87308 */ /* 0x000fe20000000800 */
[C---:B-1----:R-:W-:Y:S05]  /*10980*/  HMMA.16816.F32 R4, R160.reuse, R144, R4 ;  /* 0x00000090a004723c */ /* 0x042fea0000001804 */
[C---:B------:R-:W-:Y:S02]  /*10990*/  FMUL.FTZ R34, R0.reuse, R34 ;  /* 0x0000002200227220 */ /* 0x040fe40000410000 */
[----:B------:R-:W-:Y:S01]  /*109a0*/  FMUL.FTZ R35, R0, R35 ;  /* 0x0000002300237220 */ /* 0x000fe20000410000 */
[C---:B------:R-:W-:Y:S01]  /*109b0*/  HMMA.16816.F32 R8, R160.reuse, R146, R8 ;  /* 0x00000092a008723c */ /* 0x040fe20000001808 */
[----:B------:R-:W1:Y:S03]  /*109c0*/  LDSM.16.MT88.4 R144, [R187] ;  /* 0x00000000bb90783b */ /* 0x000e660000004200 */
[C---:B------:R-:W-:Y:S02]  /*109d0*/  FMUL.FTZ R36, R2.reuse, R36 ;  /* 0x0000002402247220 */ /* 0x040fe40000410000 */
[----:B------:R-:W-:Y:S02]  /*109e0*/  FMUL.FTZ R37, R2, R37 ;  /* 0x0000002502257220 */ /* 0x000fe40000410000 */
[C---:B------:R-:W-:Y:S04]  /*109f0*/  FMUL.FTZ R38, R0.reuse, R38 ;  /* 0x0000002600267220 */ /* 0x040fe80000410000 */
        /* <DEDUP_REMOVED lines=14> */
[----:B------:R-:W-:Y:S01]  /*10ae0*/  FMUL.FTZ R53, R2, R53 ;  /* 0x0000003502357220 */ /* 0x000fe20000410000 */
[C---:B-1----:R-:W-:Y:S03]  /*10af0*/  HMMA.16816.F32 R12, R160.reuse, R144, R12 ;  /* 0x00000090a00c723c */ /* 0x042fe6000000180c */
[C---:B------:R-:W-:Y:S02]  /*10b00*/  FMUL.FTZ R54, R0.reuse, R54 ;  /* 0x0000003600367220 */ /* 0x040fe40000410000 */
[----:B------:R-:W-:Y:S02]  /*10b10*/  FMUL.FTZ R55, R0, R55 ;  /* 0x0000003700377220 */ /* 0x000fe40000410000 */
[C---:B------:R-:W-:Y:S01]  /*10b20*/  FMUL.FTZ R56, R2.reuse, R56 ;  /* 0x0000003802387220 */ /* 0x040fe20000410000 */
[C---:B------:R-:W-:Y:S01]  /*10b30*/  HMMA.16816.F32 R16, R160.reuse, R146, R16 ;  /* 0x00000092a010723c */ /* 0x040fe20000001810 */
[----:B------:R-:W1:Y:S03]  /*10b40*/  LDSM.16.MT88.4 R144, [R189] ;  /* 0x00000000bd90783b */ /* 0x000e660000004200 */
[----:B------:R-:W-:Y:S02]  /*10b50*/  FMUL.FTZ R57, R2, R57 ;  /* 0x0000003902397220 */ /* 0x000fe40000410000 */
[C---:B------:R-:W-:Y:S02]  /*10b60*/  FMUL.FTZ R58, R0.reuse, R58 ;  /* 0x0000003a003a7220 */ /* 0x040fe40000410000 */
[----:B------:R-:W-:Y:S04]  /*10b70*/  FMUL.FTZ R59, R0, R59 ;  /* 0x0000003b003b7220 */ /* 0x000fe80000410000 */
        /* <DEDUP_REMOVED lines=14> */
[C---:B------:R-:W-:Y:S01]  /*10c60*/  FMUL.FTZ R74, R0.reuse, R74 ;  /* 0x0000004a004a7220 */ /* 0x040fe20000410000 */
[C---:B-1----:R-:W-:Y:S03]  /*10c70*/  HMMA.16816.F32 R20, R160.reuse, R144, R20 ;  /* 0x00000090a014723c */ /* 0x042fe60000001814 */
[----:B------:R-:W-:Y:S02]  /*10c80*/  FMUL.FTZ R75, R0, R75 ;  /* 0x0000004b004b7220 */ /* 0x000fe40000410000 */
        /* <DEDUP_REMOVED lines=27> */
[----:B------:R-:W1:Y:S03]  /*10e40*/  LDSM.16.MT88.4 R144, [R186+0x1000] ;  /* 0x00100000ba90783b */ /* 0x000e660000004200 */
        /* <DEDUP_REMOVED lines=23> */
[----:B------:R-:W1:Y:S03]  /*10fc0*/  LDSM.16.MT88.4 R144, [R187+0x1000] ;  /* 0x00100000bb90783b */ /* 0x000e660000004200 */
[C---:B------:R-:W-:Y:S02]  /*10fd0*/  FMUL.FTZ R120, R2.reuse, R120 ;  /* 0x0000007802787220 */ /* 0x040fe40000410000 */
[----:B------:R-:W-:Y:S02]  /*10fe0*/  FMUL.FTZ R121, R2, R121 ;  /* 0x0000007902797220 */ /* 0x000fe40000410000 */
[C---:B------:R-:W-:Y:S04]  /*10ff0*/  FMUL.FTZ R122, R0.reuse, R122 ;  /* 0x0000007a007a7220 */ /* 0x040fe80000410000 */
[----:B------:R-:W-:Y:S02]  /*11000*/  FMUL.FTZ R123, R0, R123 ;  /* 0x0000007b007b7220 */ /* 0x000fe40000410000 */
[C---:B------:R-:W-:Y:S02]  /*11010*/  FMUL.FTZ R124, R2.reuse, R124 ;  /* 0x0000007c027c7220 */ /* 0x040fe40000410000 */
[C---:B------:R-:W-:Y:S02]  /*11020*/  FMUL.FTZ R125, R2.reuse, R125 ;  /* 0x0000007d027d7220 */ /* 0x040fe40000410000 */
[C---:B------:R-:W-:Y:S02]  /*11030*/  FMUL.FTZ R128, R2.reuse, R128 ;  /* 0x0000008002807220 */ /* 0x040fe40000410000 */
[----:B------:R-:W-:Y:S02]  /*11040*/  FMUL.FTZ R129, R2, R129 ;  /* 0x0000008102817220 */ /* 0x000fe40000410000 */
[C---:B------:R-:W-:Y:S01]  /*11050*/  FMUL.FTZ R126, R0.reuse, R126 ;  /* 0x0000007e007e7220 */ /* 0x040fe20000410000 */
[----:B------:R-:W3:Y:S01]  /*11060*/  MUFU.EX2 R2, R169 ;  /* 0x000000a900027308 */ /* 0x000ee20000000800 */
[C---:B------:R-:W-:Y:S02]  /*11070*/  FMUL.FTZ R127, R0.reuse, R127 ;  /* 0x0000007f007f7220 */ /* 0x040fe40000410000 */
[C---:B------:R-:W-:Y:S02]  /*11080*/  FMUL.FTZ R130, R0.reuse, R130 ;  /* 0x0000008200827220 */ /* 0x040fe40000410000 */
[----:B------:R-:W-:Y:S02]  /*11090*/  FMUL.FTZ R131, R0, R131 ;  /* 0x0000008300837220 */ /* 0x000fe40000410000 */
[----:B--2---:R-:W-:Y:S03]  /*110a0*/  FADD.FTZ R0, R137, R171 ;  /* 0x000000ab89007221 */ /* 0x004fe60000010000 */
[----:B------:R-:W2:Y:S01]  /*110b0*/  MUFU.EX2 R169, R165 ;  /* 0x000000a500a97308 */ /* 0x000ea20000000800 */
[C---:B-1----:R-:W-:Y:S03]  /*110c0*/  HMMA.16816.F32 R44, R160.reuse, R144, R44 ;  /* 0x00000090a02c723c */ /* 0x042fe6000000182c */
[C---:B---3--:R-:W-:Y:S01]  /*110d0*/  F2FP.PACK_AB R164, R2.reuse, R137 ;  /* 0x0000008902a4723e */ /* 0x048fe200000000ff */
[----:B------:R-:W-:Y:S04]  /*110e0*/  FADD.FTZ R0, R2, R0 ;  /* 0x0000000002007221 */ /* 0x000fe80000010000 */
[C---:B------:R-:W-:Y:S01]  /*110f0*/  HMMA.16816.F32 R48, R160.reuse, R146, R48 ;  /* 0x00000092a030723c */ /* 0x040fe20000001830 */
[----:B------:R-:W1:Y:S01]  /*11100*/  LDSM.16.MT88.4 R144, [R189+0x1000] ;  /* 0x00100000bd90783b */ /* 0x000e620000004200 */
[----:B------:R-:W-:Y:S02]  /*11110*/  MUFU.EX2 R137, R167 ;  /* 0x000000a700897308 */ /* 0x000fe40000000800 */
[----:B------:R-:W-:Y:S02]  /*11120*/  FADD.FTZ R2, R156, R148 ;  /* 0x000000949c027221 */ /* 0x000fe40000010000 */
[----:B------:R-:W-:Y:S01]  /*11130*/  FADD.FTZ R0, R138, R0 ;  /* 0x000000008a007221 */ /* 0x000fe20000010000 */
[----:B--2---:R-:W-:Y:S05]  /*11140*/  F2FP.PACK_AB R165, R168, R169 ;  /* 0x000000a9a8a5723e */ /* 0x004fea00000000ff */
[----:B------:R-:W-:Y:S02]  /*11150*/  FADD.FTZ R207, R132, R0 ;  /* 0x0000000084cf7221 */ /* 0x000fe40000010000 */
[----:B------:R-:W-:Y:S04]  /*11160*/  FADD.FTZ R0, R149, R2 ;  /* 0x0000000295007221 */ /* 0x000fe80000010000 */
[----:B------:R-:W-:Y:S04]  /*11170*/  FADD.FTZ R0, R172, R0 ;  /* 0x00000000ac007221 */ /* 0x000fe80000010000 */
[----:B------:R-:W-:Y:S04]  /*11180*/  FADD.FTZ R0, R169, R0 ;  /* 0x00000000a9007221 */ /* 0x000fe80000010000 */
[----:B------:R-:W-:Y:S01]  /*11190*/  FADD.FTZ R0, R168, R0 ;  /* 0x00000000a8007221 */ /* 0x000fe20000010000 */
        /* <DEDUP_REMOVED lines=29> */
[----:B------:R1:W2:Y:S01]  /*11370*/  MUFU.EX2 R160, R166 ;  /* 0x000000a600a07308 */ /* 0x0002a20000000800 */
[----:B------:R-:W3:Y:S02]  /*11380*/  LDSM.16.MT88.4 R144, [R187+0x800] ;  /* 0x00080000bb90783b */ /* 0x000ee40000004200 */
[----:B-1----:R-:W-:Y:S01]  /*11390*/  F2FP.PACK_AB R166, R132, R138 ;  /* 0x0000008a84a6723e */ /* 0x002fe200000000ff */
[----:B--2---:R-:W-:Y:S01]  /*113a0*/  FADD.FTZ R2, R160, R0 ;  /* 0x00000000a0027221 */ /* 0x004fe20000010000 */
[----:B------:R-:W-:Y:S02]  /*113b0*/  F2FP.PACK_AB R167, R137, R160 ;  /* 0x000000a089a7723e */ /* 0x000fe400000000ff */
[----:B------:R-:W-:Y:S01]  /*113c0*/  IADD3 R0, R201, -0x1, RZ ;  /* 0xffffffffc9007810 */ /* 0x000fe20007ffe0ff */
[----:B------:R-:W-:Y:S03]  /*113d0*/  FADD.FTZ R206, R137, R2 ;  /* 0x0000000289ce7221 */ /* 0x000fe60000010000 */
[----:B------:R-:W-:Y:S02]  /*113e0*/  MOV R137, R133 ;  /* 0x0000008500897202 */ /* 0x000fe40000000f00 */
[----:B------:R-:W-:Y:S01]  /*113f0*/  MOV R201, R0 ;  /* 0x0000000000c97202 */ /* 0x000fe20000000f00 */
[C---:B------:R-:W-:Y:S01]  /*11400*/  HMMA.16816.F32 R156, R164.reuse, R152, R4 ;  /* 0x00000098a49c723c */ /* 0x040fe20000001804 */
[----:B------:R-:W1:Y:S04]  /*11410*/  LDSM.16.MT88.4 R4, [R189+0x800] ;  /* 0x00080000bd04783b */ /* 0x000e680000004200 */
[-C--:B------:R-:W-:Y:S03]  /*11420*/  MOV R138, R3.reuse ;  /* 0x00000003008a7202 */ /* 0x080fe60000000f00 */
[C---:B------:R-:W-:Y:S01]  /*11430*/  HMMA.16816.F32 R152, R164.reuse, R154, R8 ;  /* 0x0000009aa498723c */ /* 0x040fe20000001808 */
[----:B------:R-:W2:Y:S07]  /*11440*/  LDSM.16.MT88.4 R8, [R188+0x800] ;  /* 0x00080000bc08783b */ /* 0x000eae0000004200 */
[C---:B---3--:R-:W-:Y:S08]  /*11450*/  HMMA.16816.F32 R148, R164.reuse, R144, R12 ;  /* 0x00000090a494723c */ /* 0x048ff0000000180c */
[C---:B------:R-:W-:Y:S08]  /*11460*/  HMMA.16816.F32 R144, R164.reuse, R146, R16 ;  /* 0x00000092a490723c */ /* 0x040ff00000001810 */
        /* <DEDUP_REMOVED lines=37> */
[C---:B------:R-:W-:Y:S08]  /*116c0*/  HMMA.16816.F32 R120, R164.reuse, R6, R120 ;  /* 0x00000006a478723c */ /* 0x040ff00000001878 */
[C---:B--2---:R-:W-:Y:S07]  /*116d0*/  HMMA.16816.F32 R124, R164.reuse, R8, R124 ;  /* 0x00000008a47c723c */ /* 0x044fee000000187c */
[----:B------:R-:W-:Y:S01]  /*116e0*/  MOV R8, R3 ;  /* 0x0000000300087202 */ /* 0x000fe20000000f00 */
[----:B------:R-:W-:Y:S01]  /*116f0*/  HMMA.16816.F32 R128, R164, R10, R128 ;  /* 0x0000000aa480723c */ /* 0x000fe20000001880 */
[----:B------:R-:W-:Y:S07]  /*11700*/  @!UPT UIADD3 URZ, URZ, URZ, URZ ;  /* 0x0000003f3f3ff290 */ /* 0x000fee000fffe03f */
[----:B------:R-:W-:-:S11]  /*11710*/  @P0 BRA `(.L_x_273) ;  /* 0xffffddf000000947 */ /* 0x000fd6000383ffff */
.L_x_266:
[----:B------:R-:W-:Y:S05]  /*11720*/  BRA.DIV ~URZ, `(.L_x_274) ;  /* 0x000064427f007947 */ /* 0x000fea000b800000 */
[----:B------:R1:W2:Y:S02]  /*11730*/  SHFL.BFLY PT, R0, R207, 0x2, 0x1f ;  /* 0x0c401f00cf007f89 */ /* 0x0002a400000e0000 */
.L_x_351:
[----:B--2---:R-:W-:Y:S01]  /*11740*/  FADD.FTZ R4, R0, R207 ;  /* 0x000000cf00047221 */ /* 0x004fe20000010000 */
[----:B------:R-:W-:Y:S05]  /*11750*/  BRA.DIV ~URZ, `(.L_x_275) ;  /* 0x000064627f007947 */ /* 0x000fea000b800000 */
[----:B------:R-:W2:Y:S02]  /*11760*/  SHFL.BFLY PT, R0, R4, 0x1, 0x1f ;  /* 0x0c201f0004007f89 */ /* 0x000ea400000e0000 */
[----:B--2---:R-:W-:-:S02]  /*11770*/  FADD.FTZ R4, R4, R0 ;  /* 0x0000000004047221 */ /* 0x004fc40000010000 */
[----:B------:R-:W2:Y:S02]  /*11780*/  SHFL.BFLY PT, R0, R206, 0x2, 0x1f ;  /* 0x0c401f00ce007f89 */ /* 0x000ea400000e0000 */
[----:B--2---:R-:W-:-:S05]  /*11790*/  FADD.FTZ R5, R0, R206 ;  /* 0x000000ce00057221 */ /* 0x004fca0000010000 */
[----:B------:R2:W3:Y:S02]  /*117a0*/  SHFL.BFLY PT, R3, R5, 0x1, 0x1f ;  /* 0x0c201f0005037f89 */ /* 0x0004e400000e0000 */
.L_x_352:
[----:B------:R-:W-:Y:S01]  /*117b0*/  FSETP.NE.FTZ.AND P0, PT, R4, RZ, PT ;  /* 0x000000ff0400720b */ /* 0x000fe20003f15000 */
[----:B---3--:R-:W-:Y:S01]  /*117c0*/  FADD.FTZ R3, R3, R5 ;  /* 0x0000000503037221 */ /* 0x008fe20000010000 */
[----:B------:R-:W-:Y:S02]  /*117d0*/  MOV R2, RZ ;  /* 0x000000ff00027202 */ /* 0x000fe40000000f00 */
[----:B------:R-:W-:Y:S02]  /*117e0*/  MOV R18, 0xff800000 ;  /* 0xff80000000127802 */ /* 0x000fe40000000f00 */
[----:B------:R-:W-:-:S07]  /*117f0*/  MOV R17, 0xff800000 ;  /* 0xff80000000117802 */ /* 0x000fce0000000f00 */
[----:B------:R-:W3:Y:S01]  /*11800*/  @P0 MUFU.LG2 R0, R4 ;  /* 0x0000000400000308 */ /* 0x000ee20000000c00 */
[----:B--2---:R-:W-:-:S07]  /*11810*/  @P0 MOV R5, 0x3f317218 ;  /* 0x3f31721800050802 */ /* 0x004fce0000000f00 */
[----:B------:R3:W2:Y:S02]  /*11820*/  @P0 MUFU.RCP R2, R4 ;  /* 0x0000000400020308 */ /* 0x0006a40000001000 */
[----:B---3--:R-:W-:Y:S02]  /*11830*/  @P0 FMUL.FTZ R4, R0, 0.69314718246459960938 ;  /* 0x3f31721800040820 */ /* 0x008fe40000410000 */
[----:B------:R-:W-:Y:S02]  /*11840*/  @P0 FMUL.FTZ R0, R5, c[0x0][0x2d0] ;  /* 0x0000b40005000a20 */ /* 0x000fe40000410000 */
[----:B--2---:R-:W-:Y:S02]  /*11850*/  FMUL.FTZ R160, R2, R100 ;  /* 0x0000006402a07220 */ /* 0x004fe40000410000 */
[----:B------:R-:W-:Y:S01]  /*11860*/  @P0 FFMA.FTZ R18, R0, R133, R4 ;  /* 0x0000008500120223 */ /* 0x000fe20000010004 */
[----:B------:R-:W-:Y:S01]  /*11870*/  FSETP.NE.FTZ.AND P0, PT, R3, RZ, PT ;  /* 0x000000ff0300720b */ /* 0x000fe20003f15000 */
[C---:B------:R-:W-:Y:S01]  /*11880*/  FMUL.FTZ R161, R2.reuse, R101 ;  /* 0x0000006502a17220 */ /* 0x040fe20000410000 */
[----:B------:R-:W-:Y:S01]  /*11890*/  MOV R0, RZ ;  /* 0x000000ff00007202 */ /* 0x000fe20000000f00 */
[----:B------:R-:W-:-:S02]  /*118a0*/  FMUL.FTZ R132, R2, R156 ;  /* 0x0000009c02847220 */ /* 0x000fc40000410000 */
[C---:B------:R-:W-:Y:S02]  /*118b0*/  FMUL.FTZ R133, R2.reuse, R157 ;  /* 0x0000009d02857220 */ /* 0x040fe40000410000 */
[C---:B------:R-:W-:Y:S02]  /*118c0*/  FMUL.FTZ R100, R2.reuse, R104 ;  /* 0x0000006802647220 */ /* 0x040fe40000410000 */
[C---:B------:R-:W-:Y:S02]  /*118d0*/  FMUL.FTZ R101, R2.reuse, R105 ;  /* 0x0000006902657220 */ /* 0x040fe40000410000 */
[C---:B------:R-:W-:Y:S02]  /*118e0*/  FMUL.FTZ R156, R2.reuse, R20 ;  /* 0x00000014029c7220 */ /* 0x040fe40000410000 */
[----:B------:R-:W2:Y:S01]  /*118f0*/  @P0 MUFU.RCP R0, R3 ;  /* 0x0000000300000308 */ /* 0x000ea20000001000 */
[----:B------:R-:W-:Y:S01]  /*11900*/  @P0 MOV R4, 0x3f317218 ;  /* 0x3f31721800040802 */ /* 0x000fe20000000f00 */
[----:B------:R-:W-:-:S02]  /*11910*/  FMUL.FTZ R157, R2, R21 ;  /* 0x00000015029d7220 */ /* 0x000fc40000410000 */
[C---:B------:R-:W-:Y:S02]  /*11920*/  FMUL.FTZ R104, R2.reuse, R108 ;  /* 0x0000006c02687220 */ /* 0x040fe40000410000 */
[C---:B------:R-:W-:Y:S02]  /*11930*/  FMUL.FTZ R105, R2.reuse, R109 ;  /* 0x0000006d02697220 */ /* 0x040fe40000410000 */
[----:B------:R-:W3:Y:S01]  /*11940*/  @P0 MUFU.LG2 R3, R3 ;  /* 0x0000000300030308 */ /* 0x000ee20000000c00 */
        /* <DEDUP_REMOVED lines=8> */
[C---:B--2---:R-:W-:Y:S02]  /*119d0*/  FMUL.FTZ R120, R0.reuse, R146 ;  /* 0x0000009200787220 */ /* 0x044fe40000410000 */
[----:B------:R-:W-:-:S02]  /*119e0*/  FMUL.FTZ R121, R0, R147 ;  /* 0x0000009300797220 */ /* 0x000fc40000410000 */
[C---:B------:R-:W-:Y:S02]  /*119f0*/  FMUL.FTZ R128, R0.reuse, R26 ;  /* 0x0000001a00807220 */ /* 0x040fe40000410000 */
[----:B------:R-:W-:Y:S02]  /*11a00*/  FMUL.FTZ R129, R0, R27 ;  /* 0x0000001b00817220 */ /* 0x000fe40000410000 */
[C---:B------:R-:W-:Y:S02]  /*11a10*/  FMUL.FTZ R164, R2.reuse, R116 ;  /* 0x0000007402a47220 */ /* 0x040fe40000410000 */
[----:B------:R-:W-:Y:S02]  /*11a20*/  FMUL.FTZ R165, R2, R117 ;  /* 0x0000007502a57220 */ /* 0x000fe40000410000 */
[C---:B------:R-:W-:Y:S02]  /*11a30*/  FMUL.FTZ R124, R0.reuse, R150 ;  /* 0x00000096007c7220 */ /* 0x040fe40000410000 */
[----:B------:R-:W-:-:S02]  /*11a40*/  FMUL.FTZ R125, R0, R151 ;  /* 0x00000097007d7220 */ /* 0x000fc40000410000 */
[C---:B------:R-:W-:Y:S02]  /*11a50*/  FMUL.FTZ R146, R0.reuse, R22 ;  /* 0x0000001600927220 */ /* 0x040fe40000410000 */
[C---:B------:R-:W-:Y:S02]  /*11a60*/  FMUL.FTZ R147, R0.reuse, R23 ;  /* 0x0000001700937220 */ /* 0x040fe40000410000 */
[C---:B------:R-:W-:Y:S02]  /*11a70*/  FMUL.FTZ R26, R0.reuse, R42 ;  /* 0x0000002a001a7220 */ /* 0x040fe40000410000 */
[----:B------:R-:W-:Y:S02]  /*11a80*/  FMUL.FTZ R27, R0, R43 ;  /* 0x0000002b001b7220 */ /* 0x000fe40000410000 */
[----:B---3--:R-:W-:Y:S02]  /*11a90*/  @P0 FMUL.FTZ R3, R3, 0.69314718246459960938 ;  /* 0x3f31721803030820 */ /* 0x008fe40000410000 */
        /* <DEDUP_REMOVED lines=54> */
[----:B------:R-:W-:Y:S01]  /*11e00*/  FMUL.FTZ R67, R0, R131 ;  /* 0x0000008300437220 */ /* 0x000fe20000410000 */
[----:B------:R-:W-:Y:S01]  /*11e10*/  MOV R0, 0x1 ;  /* 0x0000000100007802 */ /* 0x000fe20000000f00 */
[----:B------:R-:W-:-:S02]  /*11e20*/  @P0 FFMA.FTZ R17, R4, R8, R3 ;  /* 0x0000000804110223 */ /* 0x000fc40000010003 */
        /* <DEDUP_REMOVED lines=43> */
[----:B------:R-:W-:Y:S02]  /*120e0*/  FMUL.FTZ R97, R2, R97 ;  /* 0x0000006102617220 */ /* 0x000fe40000410000 */
.L_x_196:
[----:B-----5:R-:W2:Y:S01]  /*120f0*/  S2R R99, SR_TID.X ;  /* 0x0000000000637919 */ /* 0x020ea20000002100 */
[----:B------:R-:W-:Y:S01]  /*12100*/  BSSY B0, `(.L_x_276) ;  /* 0x0000010000007945 */ /* 0x000fe20003800000 */
[----:B--2---:R-:W-:-:S13]  /*12110*/  LOP3.LUT P0, RZ, R99, 0xff, RZ, 0xc0, !PT ;  /* 0x000000ff63ff7812 */ /* 0x004fda000780c0ff */
[----:B------:R-:W-:Y:S05]  /*12120*/  @P0 BRA `(.L_x_277) ;  /* 0x000000d000000947 */ /* 0x000fea0003800000 */
[----:B------:R-:W2:Y:S01]  /*12130*/  S2R R2, SR_LANEID ;  /* 0x0000000000027919 */ /* 0x000ea20000000000 */
[----:B------:R-:W-:Y:S01]  /*12140*/  VOTEU.ANY UR4, UPT, PT ;  /* 0x0000000000047886 */ /* 0x000fe200038e0100 */
[----:B-1----:R-:W-:Y:S01]  /*12150*/  IMAD.MOV.U32 R4, RZ, RZ, c[0x0][0x560] ;  /* 0x00015800ff047624 */ /* 0x002fe200078e00ff */
[----:B------:R-:W2:Y:S01]  /*12160*/  FLO.U32 R3, UR4 ;  /* 0x0000000400037d00 */ /* 0x000ea200080e0000 */
[----:B------:R-:W-:Y:S01]  /*12170*/  IMAD.MOV.U32 R5, RZ, RZ, c[0x0][0x564] ;  /* 0x00015900ff057624 */ /* 0x000fe200078e00ff */
[----:B--2---:R-:W-:-:S06]  /*12180*/  ISETP.EQ.U32.AND P0, PT, R3, R2, PT ;  /* 0x000000020300720c */ /* 0x004fcc0003f02070 */
[----:B------:R-:W1:Y:S07]  /*12190*/  POPC R2, UR4 ;  /* 0x0000000400027d09 */ /* 0x000e6e0008000000 */
[----:B-1----:R-:W2:Y:S04]  /*121a0*/  @P0 ATOMG.E.ADD.STRONG.GPU PT, R2, [R4.64], R2 ;  /* 0x00000002040209a8 */ /* 0x002ea800081ee1c8 */
[----:B--2---:R1:W2:Y:S04]  /*121b0*/  SHFL.IDX PT, R3, R2, R3, 0x1f ;  /* 0x00001f0302037589 */ /* 0x0042a800000e0000 */
[----:B-1----:R-:W1:Y:S02]  /*121c0*/  S2R R2, SR_LTMASK ;  /* 0x0000000000027919 */ /* 0x002e640000003900 */
[----:B-1----:R-:W-:-:S06]  /*121d0*/  LOP3.LUT R2, R2, UR4, RZ, 0xc0, !PT ;  /* 0x0000000402027c12 */ /* 0x002fcc000f8ec0ff */
[----:B------:R-:W2:Y:S02]  /*121e0*/  POPC R2, R2 ;  /* 0x0000000200027309 */ /* 0x000ea40000000000 */
[----:B--2---:R-:W-:-:S06]  /*121f0*/  IADD3 R228, R3, c[0x0][0xc], R2 ;  /* 0x0000030003e47a10 */ /* 0x004fcc0007ffe002 */
.L_x_277:
[----:B------:R-:W-:Y:S05]  /*12200*/  BSYNC B0 ;  /* 0x0000000000007941 */ /* 0x000fea0003800000 */
.L_x_276:
[----:B------:R-:W-:Y:S01]  /*12210*/  PRMT R0, R0, 0x9910, RZ ;  /* 0x0000991000007816 */ /* 0x000fe200000000ff */
[----:B------:R-:W-:Y:S01]  /*12220*/  BSSY B1, `(.L_x_278) ;  /* 0x0000422000017945 */ /* 0x000fe20003800000 */
[----:B------:R-:W-:Y:S02]  /*12230*/  IMAD.MOV.U32 R98, RZ, RZ, R228 ;  /* 0x000000ffff627224 */ /* 0x000fe400078e00e4 */
[----:B------:R-:W-:-:S13]  /*12240*/  ISETP.NE.AND P0, PT, R0, RZ, PT ;  /* 0x000000ff0000720c */ /* 0x000fda0003f05270 */
[----:B------:R-:W-:Y:S05]  /*12250*/  @!P0 BRA `(.L_x_279) ;  /* 0x0000352000008947 */ /* 0x000fea0003800000 */
[----:B------:R-:W-:Y:S01]  /*12260*/  WARPSYNC 0xffffffff ;  /* 0xffffffff00007948 */ /* 0x000fe20003800000 */
[----:B------:R-:W-:Y:S01]  /*12270*/  BAR.SYNC.DEFER_BLOCKING 0x1, 0x100 ;  /* 0x0044000000007b1d */ /* 0x000fe20000010000 */
[----:B------:R-:W-:Y:S01]  /*12280*/  F2FP.PACK_AB R2, R133, R132 ;  /* 0x000000848502723e */ /* 0x000fe200000000ff */
[----:B------:R-:W-:Y:S01]  /*12290*/  IMAD.MOV.U32 R12, RZ, RZ, c[0x0][0x388] ;  /* 0x0000e200ff0c7624 */ /* 0x000fe200078e00ff */
[----:B------:R-:W-:Y:S02]  /*122a0*/  F2FP.PACK_AB R0, R117, R116 ;  /* 0x000000747500723e */ /* 0x000fe400000000ff */
[----:B------:R-:W-:-:S04]  /*122b0*/  ISETP.NE.U32.AND P0, PT, RZ, c[0x0][0x508], PT ;  /* 0x00014200ff007a0c */ /* 0x000fc80003f05070 */
[----:B------:R-:W-:Y:S01]  /*122c0*/  ISETP.NE.AND.EX P1, PT, RZ, c[0x0][0x50c], PT, P0 ;  /* 0x00014300ff007a0c */ /* 0x000fe20003f25300 */
[----:B------:R2:W-:Y:S04]  /*122d0*/  STS [R237+0x80], R2 ;  /* 0x00008002ed007388 */ /* 0x0005e80000000800 */
[----:B------:R3:W-:Y:S01]  /*122e0*/  STS [R237+0x480], R0 ;  /* 0x00048000ed007388 */ /* 0x0007e20000000800 */
[----:B--2---:R-:W-:Y:S02]  /*122f0*/  F2FP.PACK_AB R2, R153, R152 ;  /* 0x000000989902723e */ /* 0x004fe400000000ff */
[----:B---3--:R-:W-:-:S03]  /*12300*/  F2FP.PACK_AB R0, R155, R154 ;  /* 0x0000009a9b00723e */ /* 0x008fc600000000ff */
[----:B------:R2:W-:Y:S04]  /*12310*/  STS [R238], R2 ;  /* 0x00000002ee007388 */ /* 0x0005e80000000800 */
[----:B------:R3:W-:Y:S01]  /*12320*/  STS [R238+0x400], R0 ;  /* 0x00040000ee007388 */ /* 0x0007e20000000800 */
[----:B--2---:R-:W-:Y:S02]  /*12330*/  F2FP.PACK_AB R2, R149, R148 ;  /* 0x000000949502723e */ /* 0x004fe400000000ff */
[----:B---3--:R-:W-:-:S03]  /*12340*/  F2FP.PACK_AB R0, R125, R124 ;  /* 0x0000007c7d00723e */ /* 0x008fc600000000ff */
        /* <DEDUP_REMOVED lines=114> */
[----:B------:R-:W-:Y:S02]  /*12a70*/  ISETP.NE.U32.AND P2, PT, RZ, c[0x0][0x500], PT ;  /* 0x00014000ff007a0c */ /* 0x000fe40003f45070 */
[----:B--2---:R-:W-:Y:S02]  /*12a80*/  F2FP.PACK_AB R2, R21, R20 ;  /* 0x000000141502723e */ /* 0x004fe400000000ff */
[----:B---3--:R-:W-:-:S03]  /*12a90*/  F2FP.PACK_AB R0, R67, R66 ;  /* 0x000000424300723e */ /* 0x008fc600000000ff */
[----:B------:R2:W-:Y:S04]  /*12aa0*/  STS [R242+0xc000], R2 ;  /* 0x00c00002f2007388 */ /* 0x0005e80000000800 */
[----:B------:R3:W-:Y:S04]  /*12ab0*/  STS [R242+0xc400], R0 ;  /* 0x00c40000f2007388 */ /* 0x0007e80000000800 */
[----:B------:R-:W-:Y:S01]  /*12ac0*/  BAR.SYNC.DEFER_BLOCKING 0x1, 0x100 ;  /* 0x0044000000007b1d */ /* 0x000fe20000010000 */
[----:B------:R-:W-:Y:S02]  /*12ad0*/  ISETP.NE.AND.EX P2, PT, RZ, c[0x0][0x504], PT, P2 ;  /* 0x00014100ff007a0c */ /* 0x000fe40003f45320 */
[----:B--2---:R-:W-:-:S04]  /*12ae0*/  @P1 IADD3 R2, P0, R232, c[0x0][0x508], RZ ;  /* 0x00014200e8021a10 */ /* 0x004fc80007f1e0ff */
[----:B------:R-:W-:Y:S02]  /*12af0*/  @P1 IADD3.X R3, R233, c[0x0][0x50c], RZ, P0, !PT ;  /* 0x00014300e9031a10 */ /* 0x000fe400007fe4ff */
[----:B-1----:R-:W-:-:S03]  /*12b00*/  IADD3 R4, P0, R232, c[0x0][0x500], RZ ;  /* 0x00014000e8047a10 */ /* 0x002fc60007f1e0ff */
[----:B------:R1:W5:Y:S01]  /*12b10*/  @P1 LDG.E R12, [R2.64] ;  /* 0x00000008020c1981 */ /* 0x000362000c1e1900 */
[----:B------:R-:W-:Y:S01]  /*12b20*/  IADD3.X R5, R233, c[0x0][0x504], RZ, P0, !PT ;  /* 0x00014100e9057a10 */ /* 0x000fe200007fe4ff */
[----:B-1----:R-:W-:-:S06]  /*12b30*/  IMAD.MOV.U32 R2, RZ, RZ, RZ ;  /* 0x000000ffff027224 */ /* 0x002fcc00078e00ff */
[----:B------:R3:W5:Y:S01]  /*12b40*/  @P2 LDG.E R2, [R4.64] ;  /* 0x0000000804022981 */ /* 0x000762000c1e1900 */
[----:B------:R-:W-:-:S04]  /*12b50*/  ISETP.NE.AND P0, PT, R239, RZ, PT ;  /* 0x000000ffef00720c */ /* 0x000fc80003f05270 */
[----:B------:R-:W-:Y:S01]  /*12b60*/  SEL R3, R239, c[0x0][0x3d4], P0 ;  /* 0x0000f500ef037a07 */ /* 0x000fe20000000000 */
[----:B------:R-:W-:Y:S05]  /*12b70*/  @P1 BRA `(.L_x_280) ;  /* 0x0000004000001947 */ /* 0x000fea0003800000 */
[----:B------:R-:W-:Y:S05]  /*12b80*/  @!P2 BRA `(.L_x_280) ;  /* 0x000000300000a947 */ /* 0x000fea0003800000 */
[----:B---3--:R1:W2:Y:S04]  /*12b90*/  LDG.E R0, [R4.64] ;  /* 0x0000000804007981 */ /* 0x0082a8000c1e1900 */
[----:B-1----:R-:W2:Y:S02]  /*12ba0*/  LDG.E R4, [R4.64+0x4] ;  /* 0x0000040804047981 */ /* 0x002ea4000c1e1900 */
[----:B--2--5:R-:W-:Y:S02]  /*12bb0*/  IADD3 R12, -R0, R4, RZ ;  /* 0x00000004000c7210 */ /* 0x024fe40007ffe1ff */
.L_x_280:
[----:B------:R-:W2:Y:S01]  /*12bc0*/  LDL R19, [R1+0x50] ;  /* 0x0000500001137983 */ /* 0x000ea20000100800 */
[----:B------:R-:W-:Y:S01]  /*12bd0*/  IMAD.MOV.U32 R16, RZ, RZ, 0x368 ;  /* 0x00000368ff107424 */ /* 0x000fe200078e00ff */
[----:B------:R-:W-:Y:S02]  /*12be0*/  ISETP.GT.AND P2, PT, R3, 0x1, PT ;  /* 0x000000010300780c */ /* 0x000fe40003f44270 */
[----:B------:R-:W-:-:S02]  /*12bf0*/  ISETP.NE.U32.AND P0, PT, RZ, c[0x0][0x500], PT ;  /* 0x00014000ff007a0c */ /* 0x000fc40003f05070 */
[----:B------:R-:W-:Y:S02]  /*12c00*/  SEL R16, R16, 0x328, P2 ;  /* 0x0000032810107807 */ /* 0x000fe40001000000 */
[----:B------:R-:W-:Y:S02]  /*12c10*/  ISETP.NE.AND.EX P0, PT, RZ, c[0x0][0x504], PT, P0 ;  /* 0x00014100ff007a0c */ /* 0x000fe40003f05300 */
[----:B------:R-:W1:Y:S01]  /*12c20*/  LDC.64 R6, c[0x0][R16+0x170] ;  /* 0x00005c0010067b82 */ /* 0x000e620000000a00 */
[----:B---3--:R-:W-:Y:S02]  /*12c30*/  LOP3.LUT R4, R230, 0xffff, RZ, 0xc0, !PT ;  /* 0x0000ffffe6047812 */ /* 0x008fe400078ec0ff */
[----:B------:R-:W-:Y:S02]  /*12c40*/  SEL R0, R234, RZ, !P0 ;  /* 0x000000ffea007207 */ /* 0x000fe40004000000 */
[----:B------:R-:W-:-:S03]  /*12c50*/  SEL R5, R236, RZ, !P0 ;  /* 0x000000ffec057207 */ /* 0x000fc60004000000 */
[----:B------:R-:W3:Y:S08]  /*12c60*/  LDC.64 R10, c[0x0][R16+0x168] ;  /* 0x00005a00100a7b82 */ /* 0x000ef00000000a00 */
[----:B------:R-:W4:Y:S01]  /*12c70*/  LDC.64 R14, c[0x0][R16+0x178] ;  /* 0x00005e00100e7b82 */ /* 0x000f220000000a00 */
[----:B-1----:R-:W-:-:S04]  /*12c80*/  IMAD R3, R7, R0, RZ ;  /* 0x0000000007037224 */ /* 0x002fc800078e02ff */
[C---:B------:R-:W-:Y:S02]  /*12c90*/  IMAD R5, R6.reuse, R5, R3 ;  /* 0x0000000506057224 */ /* 0x040fe400078e0203 */
[----:B------:R-:W-:-:S04]  /*12ca0*/  IMAD.WIDE.U32 R6, R6, R0, RZ ;  /* 0x0000000006067225 */ /* 0x000fc800078e00ff */
[----:B---3--:R-:W-:-:S04]  /*12cb0*/  IMAD.WIDE.U32 R8, R10, R4, RZ ;  /* 0x000000040a087225 */ /* 0x008fc800078e00ff */
[----:B------:R-:W-:Y:S01]  /*12cc0*/  IMAD R3, R11, R4, RZ ;  /* 0x000000040b037224 */ /* 0x000fe200078e02ff */
[--C-:B-----5:R-:W-:Y:S01]  /*12cd0*/  IADD3 R13, P1, P0, R6, R8, R2.reuse ;  /* 0x00000008060d7210 */ /* 0x120fe2000783e002 */
[----:B------:R-:W-:Y:S01]  /*12ce0*/  IMAD.IADD R5, R7, 0x1, R5 ;  /* 0x0000000107057824 */ /* 0x000fe200078e0205 */
[----:B------:R-:W-:Y:S01]  /*12cf0*/  SEL R6, R246, RZ, P2 ;  /* 0x000000fff6067207 */ /* 0x000fe20001000000 */
[----:B------:R-:W-:Y:S01]  /*12d00*/  IMAD.IADD R8, R9, 0x1, R3 ;  /* 0x0000000109087824 */ /* 0x000fe200078e0203 */
[----:B------:R-:W-:Y:S01]  /*12d10*/  SHF.R.S32.HI R11, RZ, 0x1f, R2 ;  /* 0x0000001fff0b7819 */ /* 0x000fe20000011402 */
[----:B------:R-:W-:Y:S02]  /*12d20*/  IMAD.MOV.U32 R3, RZ, RZ, c[0x0][0x4e8] ;  /* 0x00013a00ff037624 */ /* 0x000fe400078e00ff */
[----:B----4-:R-:W-:Y:S01]  /*12d30*/  IMAD R9, R15, R6, RZ ;  /* 0x000000060f097224 */ /* 0x010fe200078e02ff */
[----:B------:R-:W-:Y:S01]  /*12d40*/  IADD3.X R10, R5, R8, R11, P1, P0 ;  /* 0x00000008050a7210 */ /* 0x000fe20000fe040b */
[----:B------:R-:W-:Y:S01]  /*12d50*/  IMAD.WIDE.U32 R6, R14, R6, RZ ;  /* 0x000000060e067225 */ /* 0x000fe200078e00ff */
[----:B------:R-:W-:Y:S01]  /*12d60*/  ISETP.NE.AND P3, PT, R3, 0x1, PT ;  /* 0x000000010300780c */ /* 0x000fe20003f65270 */
[----:B------:R-:W3:Y:S02]  /*12d70*/  LDL R14, [R1+0x4c] ;  /* 0x00004c00010e7983 */ /* 0x000ee40000100800 */
[----:B------:R-:W-:-:S02]  /*12d80*/  IMAD.IADD R9, R7, 0x1, R9 ;  /* 0x0000000107097824 */ /* 0x000fc400078e0209 */
[----:B------:R-:W-:Y:S02]  /*12d90*/  IMAD R12, R12, c[0x0][0x4e8], RZ ;  /* 0x00013a000c0c7a24 */ /* 0x000fe400078e02ff */
[----:B--2---:R-:W-:-:S06]  /*12da0*/  IMAD R3, R229, 0x80, R19 ;  /* 0x00000080e5037824 */ /* 0x004fcc00078e0213 */
[----:B------:R-:W-:-:S04]  /*12db0*/  @P3 IMAD.HI.U32 R8, R3, c[0x0][0x4ec], RZ ;  /* 0x00013b0003083a27 */ /* 0x000fc800078e00ff */
[----:B------:R-:W-:Y:S01]  /*12dc0*/  IMAD.MOV.U32 R5, RZ, RZ, R3 ;  /* 0x000000ffff057224 */ /* 0x000fe200078e0003 */
[----:B------:R-:W-:-:S04]  /*12dd0*/  @P3 SHF.R.U32.HI R5, RZ, c[0x0][0x4f0], R8 ;  /* 0x00013c00ff053a19 */ /* 0x000fc80000011608 */
[----:B------:R-:W-:Y:S02]  /*12de0*/  IADD3 R6, P1, P0, R5, R13, R6 ;  /* 0x0000000d05067210 */ /* 0x000fe4000783e006 */
[----:B------:R-:W-:-:S04]  /*12df0*/  SHF.R.S32.HI R7, RZ, 0x1f, R5 ;  /* 0x0000001fff077819 */ /* 0x000fc80000011405 */
[----:B------:R-:W-:Y:S02]  /*12e00*/  IADD3.X R7, R7, R10, R9, P1, P0 ;  /* 0x0000000a07077210 */ /* 0x000fe40000fe0409 */
[----:B------:R-:W1:Y:S01]  /*12e10*/  LDC.64 R8, c[0x0][R16+0x160] ;  /* 0x0000580010087b82 */ /* 0x000e620000000a00 */
[----:B------:R-:W-:-:S04]  /*12e20*/  IMAD.MOV R5, RZ, RZ, -R5 ;  /* 0x000000ffff057224 */ /* 0x000fc800078e0a05 */
[----:B------:R-:W-:-:S05]  /*12e30*/  IMAD R5, R5, c[0x0][0x4e8], R3 ;  /* 0x00013a0005057a24 */ /* 0x000fca00078e0203 */
[----:B------:R-:W-:Y:S02]  /*12e40*/  SHF.R.S32.HI R10, RZ, 0x1f, R5 ;  /* 0x0000001fff0a7819 */ /* 0x000fe40000011405 */
[----:B------:R-:W-:-:S04]  /*12e50*/  SHF.R.S32.HI R19, RZ, 0x1f, R99 ;  /* 0x0000001fff137819 */ /* 0x000fc80000011463 */
[----:B------:R-:W-:-:S04]  /*12e60*/  LEA.HI R19, R19, R99, RZ, 0x5 ;  /* 0x0000006313137211 */ /* 0x000fc800078f28ff */
[----:B------:R-:W-:Y:S01]  /*12e70*/  LOP3.LUT R19, R19, 0xffffffe0, RZ, 0xc0, !PT ;  /* 0xffffffe013137812 */ /* 0x000fe200078ec0ff */
[----:B-1----:R-:W-:-:S04]  /*12e80*/  IMAD.WIDE.U32 R6, R8, R5, R6 ;  /* 0x0000000508067225 */ /* 0x002fc800078e0006 */
[----:B------:R-:W-:-:S04]  /*12e90*/  IMAD R5, R9, R5, RZ ;  /* 0x0000000509057224 */ /* 0x000fc800078e02ff */
[----:B------:R-:W-:Y:S02]  /*12ea0*/  IMAD R5, R8, R10, R5 ;  /* 0x0000000a08057224 */ /* 0x000fe400078e0205 */
[----:B------:R-:W-:Y:S02]  /*12eb0*/  IMAD.MOV.U32 R8, RZ, RZ, c[0x0][0x4a8] ;  /* 0x00012a00ff087624 */ /* 0x000fe400078e00ff */
[----:B------:R-:W-:-:S03]  /*12ec0*/  IMAD.MOV.U32 R9, RZ, RZ, c[0x0][0x4ac] ;  /* 0x00012b00ff097624 */ /* 0x000fc600078e00ff */
[----:B------:R-:W-:Y:S01]  /*12ed0*/  SEL R8, R8, c[0x0][0x450], P2 ;  /* 0x0001140008087a07 */ /* 0x000fe20001000000 */
[----:B------:R-:W-:Y:S01]  /*12ee0*/  IMAD.IADD R7, R7, 0x1, R5 ;  /* 0x0000000107077824 */ /* 0x000fe200078e0205 */
[----:B------:R-:W-:Y:S02]  /*12ef0*/  SEL R9, R9, c[0x0][0x454], P2 ;  /* 0x0001150009097a07 */ /* 0x000fe40001000000 */
[----:B------:R-:W-:-:S04]  /*12f00*/  LEA R5, P0, R6, R8, 0x2 ;  /* 0x0000000806057211 */ /* 0x000fc800078010ff */
[----:B------:R-:W-:Y:S01]  /*12f10*/  LEA.HI.X R7, R6, R9, R7, 0x2, P0 ;  /* 0x0000000906077211 */ /* 0x000fe200000f1407 */
[----:B------:R-:W-:Y:S01]  /*12f20*/  SHFL.IDX PT, R8, R5, RZ, 0x1c1f ;  /* 0x001c1fff05087589 */ /* 0x000fe200000e0000 */
[----:B------:R-:W-:-:S03]  /*12f30*/  IMAD.IADD R19, R99, 0x1, -R19 ;  /* 0x0000000163137824 */ /* 0x000fc600078e0a13 */
[----:B------:R-:W1:Y:S04]  /*12f40*/  SHFL.IDX PT, R9, R7, RZ, 0x1c1f ;  /* 0x001c1fff07097589 */ /* 0x000e6800000e0000 */
[----:B------:R3:W-:Y:S01]  /*12f50*/  SHFL.IDX PT, R6, R5, 0x1, 0x1c1f ;  /* 0x003c1f0005067f89 */ /* 0x0007e200000e0000 */
[----:B------:R-:W-:-:S03]  /*12f60*/  LOP3.LUT P0, RZ, R19, 0x3, RZ, 0xc0, !PT ;  /* 0x0000000313ff7812 */ /* 0x000fc6000780c0ff */
[----:B------:R-:W2:Y:S01]  /*12f70*/  SHFL.IDX PT, R7, R7, 0x1, 0x1c1f ;  /* 0x003c1f0007077f89 */ /* 0x000ea200000e0000 */
[----:B---3--:R-:W-:-:S05]  /*12f80*/  IMAD R5, R229, 0x80, R14 ;  /* 0x00000080e5057824 */ /* 0x008fca00078e020e */
[C---:B------:R-:W-:Y:S02]  /*12f90*/  IADD3 R10, R5.reuse, 0x8, RZ ;  /* 0x00000008050a7810 */ /* 0x040fe40007ffe0ff */
[-C--:B------:R-:W-:Y:S02]  /*12fa0*/  ISETP.GE.OR P1, PT, R5, R12.reuse, P0 ;  /* 0x0000000c0500720c */ /* 0x080fe40000726670 */
[----:B------:R-:W-:-:S11]  /*12fb0*/  ISETP.GE.OR P0, PT, R10, R12, P0 ;  /* 0x0000000c0a00720c */ /* 0x000fd60000706670 */
[----:B-1----:R1:W-:Y:S01]  /*12fc0*/  @!P1 ST.E [R8.64], R18 ;  /* 0x0000001208009985 */ /* 0x0023e2000c101908 */
[----:B------:R-:W-:-:S03]  /*12fd0*/  ISETP.GE.AND P1, PT, R10, R12, PT ;  /* 0x0000000c0a00720c */ /* 0x000fc60003f26270 */
[----:B--2---:R1:W-:Y:S01]  /*12fe0*/  @!P0 ST.E [R6.64], R17 ;  /* 0x0000001106008985 */ /* 0x0043e2000c101908 */
[----:B------:R-:W-:Y:S02]  /*12ff0*/  ISETP.GE.AND P0, PT, R5, R12, PT ;  /* 0x0000000c0500720c */ /* 0x000fe40003f06270 */
[----:B------:R-:W-:Y:S01]  /*13000*/  P2R R13, PR, RZ, 0x2 ;  /* 0x00000002ff0d7803 */ /* 0x000fe20000000000 */
[----:B------:R-:W-:Y:S05]  /*13010*/  @P2 BRA `(.L_x_281) ;  /* 0x0000091000002947 */ /* 0x000fea0003800000 */
[----:B------:R-:W-:Y:S01]  /*13020*/  IMAD R11, R11, c[0x0][0x3a0], RZ ;  /* 0x0000e8000b0b7a24 */ /* 0x000fe200078e02ff */
[----:B-1----:R-:W-:Y:S01]  /*13030*/  LEA R8, R229, R219, 0x7 ;  /* 0x000000dbe5087211 */ /* 0x002fe200078e38ff */
[C---:B------:R-:W-:Y:S01]  /*13040*/  IMAD.WIDE.U32 R6, R2.reuse, c[0x0][0x3a0], RZ ;  /* 0x0000e80002067a25 */ /* 0x040fe200078e00ff */
[----:B------:R-:W-:Y:S01]  /*13050*/  SHF.R.S32.HI R5, RZ, 0x1f, R0 ;  /* 0x0000001fff057819 */ /* 0x000fe20000011400 */
[----:B------:R1:W2:Y:S02]  /*13060*/  LDS.128 R28, [R198+0x80] ;  /* 0x00008000c61c7984 */ /* 0x0002a40000000c00 */
[----:B------:R-:W-:-:S02]  /*13070*/  IMAD R2, R2, c[0x0][0x3a4], R11 ;  /* 0x0000e90002027a24 */ /* 0x000fc400078e020b */
[----:B------:R-:W-:Y:S01]  /*13080*/  @P3 IMAD.HI.U32 R9, R8, c[0x0][0x4ec], RZ ;  /* 0x00013b0008093a27 */ /* 0x000fe200078e00ff */
[----:B------:R1:W3:Y:S02]  /*13090*/  LDS.128 R44, [R198+0x1080] ;  /* 0x00108000c62c7984 */ /* 0x0002e40000000c00 */
[----:B------:R-:W-:Y:S02]  /*130a0*/  IADD3 R3, R7, R2, RZ ;  /* 0x0000000207037210 */ /* 0x000fe40007ffe0ff */
[----:B------:R-:W-:Y:S01]  /*130b0*/  MOV R2, R6 ;  /* 0x0000000600027202 */ /* 0x000fe20000000f00 */
[----:B------:R1:W4:Y:S04]  /*130c0*/  LDS.128 R60, [R198+0x2080] ;  /* 0x00208000c63c7984 */ /* 0x0003280000000c00 */
[----:B------:R-:W-:Y:S01]  /*130d0*/  IMAD.WIDE.U32 R6, R4, c[0x0][0x3e8], R2 ;  /* 0x0000fa0004067a25 */ /* 0x000fe200078e0002 */
[----:B------:R1:W1:Y:S01]  /*130e0*/  LDS.128 R76, [R198+0x3080] ;  /* 0x00308000c64c7984 */ /* 0x0002620000000c00 */
[----:B------:R-:W-:-:S02]  /*130f0*/  MOV R2, R8 ;  /* 0x0000000800027202 */ /* 0x000fc40000000f00 */
[----:B------:R-:W-:Y:S01]  /*13100*/  IMAD R3, R5, c[0x0][0x3f0], RZ ;  /* 0x0000fc0005037a24 */ /* 0x000fe200078e02ff */
[----:B------:R1:W1:Y:S01]  /*13110*/  LDS.128 R24, [R198+0x4080] ;  /* 0x00408000c6187984 */ /* 0x0002620000000c00 */
[----:B------:R-:W-:Y:S01]  /*13120*/  IMAD R5, R4, c[0x0][0x3ec], R7 ;  /* 0x0000fb0004057a24 */ /* 0x000fe200078e0207 */
[----:B------:R-:W-:Y:S01]  /*13130*/  MOV R4, R6 ;  /* 0x0000000600047202 */ /* 0x000fe20000000f00 */
[C---:B------:R-:W-:Y:S01]  /*13140*/  IMAD R7, R0.reuse, c[0x0][0x3f4], R3 ;  /* 0x0000fd0000077a24 */ /* 0x040fe200078e0203 */
[----:B------:R1:W1:Y:S01]  /*13150*/  LDS.128 R40, [R198+0x5080] ;  /* 0x00508000c6287984 */ /* 0x0002620000000c00 */
[----:B------:R-:W-:Y:S02]  /*13160*/  @P3 SHF.R.U32.HI R2, RZ, c[0x0][0x4f0], R9 ;  /* 0x00013c00ff023a19 */ /* 0x000fe40000011609 */
[----:B------:R-:W-:Y:S01]  /*13170*/  IMAD.WIDE.U32 R4, R0, c[0x0][0x3f0], R4 ;  /* 0x0000fc0000047a25 */ /* 0x000fe200078e0004 */
[----:B------:R1:W1:Y:S01]  /*13180*/  LDS.128 R56, [R198+0x6080] ;  /* 0x00608000c6387984 */ /* 0x0002620000000c00 */
[----:B------:R-:W-:-:S02]  /*13190*/  SHF.R.S32.HI R3, RZ, 0x1f, R2 ;  /* 0x0000001fff037819 */ /* 0x000fc40000011402 */
[----:B------:R-:W-:Y:S01]  /*131a0*/  IADD3 R0, -R2, RZ, RZ ;  /* 0x000000ff02007210 */ /* 0x000fe20007ffe1ff */
[----:B------:R1:W1:Y:S01]  /*131b0*/  LDS.128 R72, [R198+0x7080] ;  /* 0x00708000c6487984 */ /* 0x0002620000000c00 */
[----:B------:R-:W-:Y:S01]  /*131c0*/  IADD3 R5, R5, R7, RZ ;  /* 0x0000000705057210 */ /* 0x000fe20007ffe0ff */
[----:B------:R-:W-:Y:S02]  /*131d0*/  IMAD R3, R3, c[0x0][0x3e0], RZ ;  /* 0x0000f80003037a24 */ /* 0x000fe400078e02ff */
[----:B------:R1:W1:Y:S01]  /*131e0*/  LDS.128 R20, [R198+0x8080] ;  /* 0x00808000c6147984 */ /* 0x0002620000000c00 */
[----:B------:R-:W-:Y:S02]  /*131f0*/  IMAD R0, R0, c[0x0][0x4e8], R8 ;  /* 0x00013a0000007a24 */ /* 0x000fe400078e0208 */
[C---:B------:R-:W-:Y:S01]  /*13200*/  IMAD R6, R2.reuse, c[0x0][0x3e4], R3 ;  /* 0x0000f90002067a24 */ /* 0x040fe200078e0203 */
[----:B------:R1:W1:Y:S01]  /*13210*/  LDS.128 R36, [R198+0x9080] ;  /* 0x00908000c6247984 */ /* 0x0002620000000c00 */
[----:B------:R-:W-:Y:S01]  /*13220*/  IMAD.WIDE.U32 R2, R2, c[0x0][0x3e0], R4 ;  /* 0x0000f80002027a25 */ /* 0x000fe200078e0004 */
[----:B------:R-:W-:-:S02]  /*13230*/  SHF.R.S32.HI R4, RZ, 0x1f, R0 ;  /* 0x0000001fff047819 */ /* 0x000fc40000011400 */
[----:B------:R1:W1:Y:S01]  /*13240*/  LDS.128 R52, [R198+0xa080] ;  /* 0x00a08000c6347984 */ /* 0x0002620000000c00 */
[----:B------:R-:W-:Y:S02]  /*13250*/  LEA R5, R229, R208, 0x7 ;  /* 0x000000d0e5057211 */ /* 0x000fe400078e38ff */
[----:B------:R-:W-:Y:S01]  /*13260*/  IADD3 R3, R3, R6, RZ ;  /* 0x0000000603037210 */ /* 0x000fe20007ffe0ff */
[----:B------:R1:W1:Y:S01]  /*13270*/  LDS.128 R68, [R198+0xb080] ;  /* 0x00b08000c6447984 */ /* 0x0002620000000c00 */
[----:B------:R-:W-:-:S03]  /*13280*/  IMAD R4, R4, c[0x0][0x3d8], RZ ;  /* 0x0000f60004047a24 */ /* 0x000fc600078e02ff */
[----:B------:R1:W1:Y:S01]  /*13290*/  LDS.128 R16, [R198+0xc080] ;  /* 0x00c08000c6107984 */ /* 0x0002620000000c00 */
[----:B------:R-:W-:-:S03]  /*132a0*/  IMAD.WIDE.U32 R2, R0, c[0x0][0x3d8], R2 ;  /* 0x0000f60000027a25 */ /* 0x000fc600078e0002 */
[----:B------:R1:W1:Y:S01]  /*132b0*/  LDS.128 R32, [R198+0xd080] ;  /* 0x00d08000c6207984 */ /* 0x0002620000000c00 */
[----:B------:R-:W-:Y:S01]  /*132c0*/  IMAD R0, R0, c[0x0][0x3dc], R4 ;  /* 0x0000f70000007a24 */ /* 0x000fe200078e0204 */
[C---:B------:R-:W-:Y:S02]  /*132d0*/  LEA R14, P0, R2.reuse, c[0x0][0x380], 0x1 ;  /* 0x0000e000020e7a11 */ /* 0x040fe400078008ff */
[----:B------:R1:W1:Y:S02]  /*132e0*/  LDS.128 R48, [R198+0xe080] ;  /* 0x00e08000c6307984 */ /* 0x0002640000000c00 */
[----:B------:R-:W-:Y:S02]  /*132f0*/  IADD3 R0, R3, R0, RZ ;  /* 0x0000000003007210 */ /* 0x000fe40007ffe0ff */
[----:B------:R1:W1:Y:S02]  /*13300*/  LDS.128 R64, [R198+0xf080] ;  /* 0x00f08000c6407984 */ /* 0x0002640000000c00 */
[----:B------:R-:W-:Y:S01]  /*13310*/  LEA.HI.X R13, R2, c[0x0][0x384], R0, 0x1, P0 ;  /* 0x0000e100020d7a11 */ /* 0x000fe200000f0c00 */
[----:B------:R-:W-:Y:S05]  /*13320*/  BRA.DIV ~URZ, `(.L_x_282) ;  /* 0x000049927f007947 */ /* 0x000fea000b800000 */
[----:B--234-:R2:W3:Y:S02]  /*13330*/  SHFL.IDX PT, R4, R13, RZ, 0x181f ;  /* 0x00181fff0d047589 */ /* 0x01c4e400000e0000 */
.L_x_353:
[----:B------:R-:W-:Y:S05]  /*13340*/  BRA.DIV ~URZ, `(.L_x_283) ;  /* 0x000049e27f007947 */ /* 0x000fea000b800000 */
[----:B------:R4:W2:Y:S02]  /*13350*/  SHFL.IDX PT, R0, R14, RZ, 0x181f ;  /* 0x00181fff0e007589 */ /* 0x0008a400000e0000 */
.L_x_354:
[----:B------:R-:W-:Y:S01]  /*13360*/  ISETP.GE.AND P0, PT, R5, R12, PT ;  /* 0x0000000c0500720c */ /* 0x000fe20003f06270 */
[----:B------:R-:W-:-:S12]  /*13370*/  BSSY B0, `(.L_x_284) ;  /* 0x0000012000007945 */ /* 0x000fd80003800000 */
[----:B------:R-:W-:Y:S05]  /*13380*/  @P0 BRA `(.L_x_285) ;  /* 0x0000010000000947 */ /* 0x000fea0003800000 */
[----:B------:R-:W-:Y:S02]  /*13390*/  ISETP.GE.AND P3, PT, R134, c[0x0][0x3c8], PT ;  /* 0x0000f20086007a0c */ /* 0x000fe40003f66270 */
[----:B------:R-:W-:Y:S02]  /*133a0*/  ISETP.GE.AND P2, PT, R136, c[0x0][0x3c8], PT ;  /* 0x0000f20088007a0c */ /* 0x000fe40003f46270 */
[----:B------:R-:W-:Y:S02]  /*133b0*/  ISETP.GE.AND P1, PT, R199, c[0x0][0x3c8], PT ;  /* 0x0000f200c7007a0c */ /* 0x000fe40003f26270 */
[----:B------:R-:W-:-:S07]  /*133c0*/  ISETP.GE.AND P0, PT, R200, c[0x0][0x3c8], PT ;  /* 0x0000f200c8007a0c */ /* 0x000fce0003f06270 */
[CC--:B--2---:R-:W-:Y:S02]  /*133d0*/  @!P3 LEA R10, P4, R134.reuse, R0.reuse, 0x1 ;  /* 0x00000000860ab211 */ /* 0x0c4fe400078808ff */
[-C--:B------:R-:W-:Y:S02]  /*133e0*/  @!P2 LEA R8, P6, R205, R0.reuse, 0x1 ;  /* 0x00000000cd08a211 */ /* 0x080fe400078c08ff */
[----:B------:R-:W-:Y:S02]  /*133f0*/  @!P1 LEA R6, P5, R199, R0, 0x1 ;  /* 0x00000000c7069211 */ /* 0x000fe400078a08ff */
[----:B---3--:R-:W-:Y:S02]  /*13400*/  @!P3 LEA.HI.X R11, R134, R4, R135, 0x1, P4 ;  /* 0x00000004860bb211 */ /* 0x008fe400020f0c87 */
[----:B------:R-:W-:Y:S02]  /*13410*/  @!P0 LEA R2, P4, R200, R0, 0x1 ;  /* 0x00000000c8028211 */ /* 0x000fe400078808ff */
[-C--:B------:R-:W-:Y:S01]  /*13420*/  @!P2 LEA.HI.X R9, R205, R4.reuse, R209, 0x1, P6 ;  /* 0x00000004cd09a211 */ /* 0x080fe200030f0cd1 */
[----:B------:R2:W-:Y:S01]  /*13430*/  @!P3 ST.E.128 [R10.64], R28 ;  /* 0x0000001c0a00b985 */ /* 0x0005e2000c101d08 */
[----:B------:R-:W-:-:S02]  /*13440*/  @!P1 LEA.HI.X R7, R199, R4, R211, 0x1, P5 ;  /* 0x00000004c7079211 */ /* 0x000fc400028f0cd3 */
[----:B------:R-:W-:Y:S01]  /*13450*/  @!P0 LEA.HI.X R3, R200, R4, R210, 0x1, P4 ;  /* 0x00000004c8038211 */ /* 0x000fe200020f0cd2 */
[----:B-1----:R2:W-:Y:S04]  /*13460*/  @!P2 ST.E.128 [R8.64], R24 ;  /* 0x000000180800a985 */ /* 0x0025e8000c101d08 */
[----:B------:R2:W-:Y:S04]  /*13470*/  @!P1 ST.E.128 [R6.64], R20 ;  /* 0x0000001406009985 */ /* 0x0005e8000c101d08 */
[----:B------:R2:W-:Y:S02]  /*13480*/  @!P0 ST.E.128 [R2.64], R16 ;  /* 0x0000001002008985 */ /* 0x0005e4000c101d08 */
.L_x_285:
[----:B------:R-:W-:Y:S05]  /*13490*/  BSYNC B0 ;  /* 0x0000000000007941 */ /* 0x000fea0003800000 */
.L_x_284:
[----:B------:R-:W-:Y:S05]  /*134a0*/  BRA.DIV ~URZ, `(.L_x_286) ;  /* 0x000048f27f007947 */ /* 0x000fea000b800000 */
[----:B---3--:R3:W4:Y:S04]  /*134b0*/  SHFL.IDX PT, R4, R13, 0x1, 0x181f ;  /* 0x00381f000d047f89 */ /* 0x00872800000e0000 */
[----:B--2---:R3:W2:Y:S02]  /*134c0*/  SHFL.IDX PT, R0, R14, 0x1, 0x181f ;  /* 0x00381f000e007f89 */ /* 0x0046a400000e0000 */
.L_x_355:
[----:B------:R-:W-:Y:S01]  /*134d0*/  IADD3 R2, R5, 0x20, RZ ;  /* 0x0000002005027810 */ /* 0x000fe20007ffe0ff */
[----:B------:R-:W-:Y:S03]  /*134e0*/  BSSY B0, `(.L_x_287) ;  /* 0x0000013000007945 */ /* 0x000fe60003800000 */
[----:B------:R-:W-:-:S13]  /*134f0*/  ISETP.GE.AND P0, PT, R2, R12, PT ;  /* 0x0000000c0200720c */ /* 0x000fda0003f06270 */
        /* <DEDUP_REMOVED lines=8> */
[----:B----4-:R-:W-:Y:S02]  /*13580*/  @!P3 LEA.HI.X R11, R134, R4, R135, 0x1, P4 ;  /* 0x00000004860bb211 */ /* 0x010fe400020f0c87 */
        /* <DEDUP_REMOVED lines=8> */
.L_x_288:
[----:B------:R-:W-:Y:S05]  /*13610*/  BSYNC B0 ;  /* 0x0000000000007941 */ /* 0x000fea0003800000 */
.L_x_287:
[----:B------:R-:W-:Y:S05]  /*13620*/  BRA.DIV ~URZ, `(.L_x_289) ;  /* 0x000048427f007947 */ /* 0x000fea000b800000 */
[----:B----4-:R4:W3:Y:S02]  /*13630*/  SHFL.IDX PT, R4, R13, 0x2, 0x181f ;  /* 0x00581f000d047f89 */ /* 0x0108e400000e0000 */
.L_x_356:
[----:B------:R-:W-:Y:S05]  /*13640*/  BRA.DIV ~URZ, `(.L_x_290) ;  /* 0x000048927f007947 */ /* 0x000fea000b800000 */
[----:B--2---:R2:W4:Y:S02]  /*13650*/  SHFL.IDX PT, R0, R14, 0x2, 0x181f ;  /* 0x00581f000e007f89 */ /* 0x00452400000e0000 */
.L_x_357:
        /* <DEDUP_REMOVED lines=8> */
[CC--:B----4-:R-:W-:Y:S02]  /*136e0*/  @!P3 LEA R10, P4, R134.reuse, R0.reuse, 0x1 ;  /* 0x00000000860ab211 */ /* 0x0d0fe400078808ff */
        /* <DEDUP_REMOVED lines=11> */
.L_x_292:
[----:B------:R-:W-:Y:S05]  /*137a0*/  BSYNC B0 ;  /* 0x0000000000007941 */ /* 0x000fea0003800000 */
.L_x_291:
[----:B------:R-:W-:Y:S05]  /*137b0*/  BRA.DIV ~URZ, `(.L_x_293) ;  /* 0x000047927f007947 */ /* 0x000fea000b800000 */
[----:B---3--:R3:W2:Y:S04]  /*137c0*/  SHFL.IDX PT, R4, R13, 0x3, 0x181f ;  /* 0x00781f000d047f89 */ /* 0x0086a800000e0000 */
[----:B----4-:R3:W4:Y:S02]  /*137d0*/  SHFL.IDX PT, R0, R14, 0x3, 0x181f ;  /* 0x00781f000e007f89 */ /* 0x01072400000e0000 */
.L_x_358:
[----:B------:R-:W-:-:S04]  /*137e0*/  IADD3 R2, R5, 0x60, RZ ;  /* 0x0000006005027810 */ /* 0x000fc80007ffe0ff */
[----:B------:R-:W-:-:S13]  /*137f0*/  ISETP.GE.AND P0, PT, R2, R12, PT ;  /* 0x0000000c0200720c */ /* 0x000fda0003f06270 */
[----:B------:R-:W-:Y:S05]  /*13800*/  @P0 BRA `(.L_x_294) ;  /* 0x00002c3000000947 */ /* 0x000fea0003800000 */
[----:B------:R-:W-:Y:S02]  /*13810*/  ISETP.GE.AND P2, PT, R134, c[0x0][0x3c8], PT ;  /* 0x0000f20086007a0c */ /* 0x000fe40003f46270 */
[----:B------:R-:W-:Y:S02]  /*13820*/  ISETP.GE.AND P1, PT, R136, c[0x0][0x3c8], PT ;  /* 0x0000f20088007a0c */ /* 0x000fe40003f26270 */
[----:B------:R-:W-:-:S09]  /*13830*/  ISETP.GE.AND P0, PT, R199, c[0x0][0x3c8], PT ;  /* 0x0000f200c7007a0c */ /* 0x000fd20003f06270 */
[CC--:B----4-:R-:W-:Y:S02]  /*13840*/  @!P2 LEA R8, P5, R134.reuse, R0.reuse, 0x1 ;  /* 0x000000008608a211 */ /* 0x0d0fe400078a08ff */
[-C--:B------:R-:W-:Y:S02]  /*13850*/  @!P1 LEA R6, P4, R205, R0.reuse, 0x1 ;  /* 0x00000000cd069211 */ /* 0x080fe400078808ff */
[----:B------:R-:W-:Y:S02]  /*13860*/  @!P0 LEA R2, P3, R199, R0, 0x1 ;  /* 0x00000000c7028211 */ /* 0x000fe400078608ff */
[-C--:B--2---:R-:W-:Y:S02]  /*13870*/  @!P2 LEA.HI.X R9, R134, R4.reuse, R135, 0x1, P5 ;  /* 0x000000048609a211 */ /* 0x084fe400028f0c87 */
[-C--:B------:R-:W-:Y:S02]  /*13880*/  @!P1 LEA.HI.X R7, R205, R4.reuse, R209, 0x1, P4 ;  /* 0x00000004cd079211 */ /* 0x080fe400020f0cd1 */
[----:B------:R-:W-:Y:S01]  /*13890*/  @!P0 LEA.HI.X R3, R199, R4, R211, 0x1, P3 ;  /* 0x00000004c7038211 */ /* 0x000fe200018f0cd3 */
[----:B-1----:R1:W-:Y:S04]  /*138a0*/  @!P2 ST.E.128 [R8.64], R76 ;  /* 0x0000004c0800a985 */ /* 0x0023e8000c101d08 */
[----:B------:R1:W-:Y:S04]  /*138b0*/  @!P1 ST.E.128 [R6.64], R72 ;  /* 0x0000004806009985 */ /* 0x0003e8000c101d08 */
[----:B------:R1:W-:Y:S01]  /*138c0*/  @!P0 ST.E.128 [R2.64], R68 ;  /* 0x0000004402008985 */ /* 0x0003e2000c101d08 */
[----:B------:R-:W-:-:S13]  /*138d0*/  ISETP.GE.AND P0, PT, R200, c[0x0][0x3c8], PT ;  /* 0x0000f200c8007a0c */ /* 0x000fda0003f06270 */
[----:B------:R-:W-:Y:S05]  /*138e0*/  @P0 BRA `(.L_x_294) ;  /* 0x00002b5000000947 */ /* 0x000fea0003800000 */
[----:B-1----:R-:W-:-:S04]  /*138f0*/  LEA R2, P0, R200, R0, 0x1 ;  /* 0x00000000c8027211 */ /* 0x002fc800078008ff */
[----:B------:R-:W-:-:S05]  /*13900*/  LEA.HI.X R3, R200, R4, R210, 0x1, P0 ;  /* 0x00000004c8037211 */ /* 0x000fca00000f0cd2 */
[----:B------:R1:W-:Y:S01]  /*13910*/  ST.E.128 [R2.64], R64 ;  /* 0x0000004002007985 */ /* 0x0003e2000c101d08 */
[----:B------:R-:W-:Y:S05]  /*13920*/  BRA `(.L_x_294) ;  /* 0x00002b1000007947 */ /* 0x000fea0003800000 */
.L_x_281:
[----:B------:R-:W-:Y:S02]  /*13930*/  IMAD R11, R11, c[0x0][0x408], RZ ;  /* 0x000102000b0b7a24 */ /* 0x000fe400078e02ff */
[----:B-1----:R-:W-:-:S04]  /*13940*/  IMAD.WIDE.U32 R6, R2, c[0x0][0x408], RZ ;  /* 0x0001020002067a25 */ /* 0x002fc800078e00ff */
[----:B------:R-:W-:Y:S01]  /*13950*/  IMAD R11, R2, c[0x0][0x40c], R11 ;  /* 0x00010300020b7a24 */ /* 0x000fe200078e020b */
[----:B------:R-:W-:-:S04]  /*13960*/  SHF.R.S32.HI R2, RZ, 0x1f, R0 ;  /* 0x0000001fff027819 */ /* 0x000fc80000011400 */
[----:B------:R-:W-:Y:S01]  /*13970*/  IADD3 R7, R7, R11, RZ ;  /* 0x0000000b07077210 */ /* 0x000fe20007ffe0ff */
[----:B------:R-:W-:-:S04]  /*13980*/  IMAD R2, R2, c[0x0][0x440], RZ ;  /* 0x0001100002027a24 */ /* 0x000fc800078e02ff */
[----:B------:R-:W-:-:S04]  /*13990*/  IMAD.WIDE.U32 R6, R4, c[0x0][0x438], R6 ;  /* 0x00010e0004067a25 */ /* 0x000fc800078e0006 */
[----:B------:R-:W-:Y:S01]  /*139a0*/  IMAD R5, R4, c[0x0][0x43c], R7 ;  /* 0x00010f0004057a24 */ /* 0x000fe200078e0207 */
[----:B------:R-:W-:-:S05]  /*139b0*/  MOV R4, R6 ;  /* 0x0000000600047202 */ /* 0x000fca0000000f00 */
[----:B------:R-:W-:-:S04]  /*139c0*/  IMAD.WIDE.U32 R4, R0, c[0x0][0x440], R4 ;  /* 0x0001100000047a25 */ /* 0x000fc800078e0004 */
[----:B------:R-:W-:Y:S02]  /*139d0*/  IMAD R0, R0, c[0x0][0x444], R2 ;  /* 0x0001110000007a24 */ /* 0x000fe400078e0202 */
[----:B------:R-:W-:-:S03]  /*139e0*/  @P3 IMAD.HI.U32 R2, R3, c[0x0][0x4ec], RZ ;  /* 0x00013b0003023a27 */ /* 0x000fc600078e00ff */
[----:B------:R-:W-:Y:S02]  /*139f0*/  IADD3 R5, R5, R0, RZ ;  /* 0x0000000005057210 */ /* 0x000fe40007ffe0ff */
[----:B------:R-:W-:Y:S02]  /*13a00*/  MOV R0, R3 ;  /* 0x0000000300007202 */ /* 0x000fe40000000f00 */
[----:B------:R-:W-:Y:S01]  /*13a10*/  @P3 SHF.R.U32.HI R0, RZ, c[0x0][0x4f0], R2 ;  /* 0x00013c00ff003a19 */ /* 0x000fe20000011602 */
[----:B------:R-:W-:-:S03]  /*13a20*/  IMAD.WIDE.U32 R4, R246, c[0x0][0x448], R4 ;  /* 0x00011200f6047a25 */ /* 0x000fc600078e0004 */
[----:B------:R-:W-:Y:S01]  /*13a30*/  SHF.R.S32.HI R2, RZ, 0x1f, R0 ;  /* 0x0000001fff027819 */ /* 0x000fe20000011400 */
[----:B------:R-:W-:Y:S01]  /*13a40*/  IMAD R5, R246, c[0x0][0x44c], R5 ;  /* 0x00011300f6057a24 */ /* 0x000fe200078e0205 */
[----:B------:R-:W-:-:S03]  /*13a50*/  IADD3 R6, -R0, RZ, RZ ;  /* 0x000000ff00067210 */ /* 0x000fc60007ffe1ff */
[----:B------:R-:W-:Y:S02]  /*13a60*/  IMAD R7, R2, c[0x0][0x430], RZ ;  /* 0x00010c0002077a24 */ /* 0x000fe400078e02ff */
[----:B------:R-:W-:Y:S02]  /*13a70*/  IMAD R6, R6, c[0x0][0x4e8], R3 ;  /* 0x00013a0006067a24 */ /* 0x000fe400078e0203 */
[----:B------:R-:W-:-:S04]  /*13a80*/  IMAD.WIDE.U32 R2, R0, c[0x0][0x430], R4 ;  /* 0x00010c0000027a25 */ /* 0x000fc800078e0004 */
[----:B------:R-:W-:-:S05]  /*13a90*/  IMAD R0, R0, c[0x0][0x434], R7 ;  /* 0x00010d0000007a24 */ /* 0x000fca00078e0207 */
[----:B------:R-:W-:Y:S02]  /*13aa0*/  IADD3 R3, R3, R0, RZ ;  /* 0x0000000003037210 */ /* 0x000fe40007ffe0ff */
[----:B------:R-:W-:-:S03]  /*13ab0*/  SHF.R.S32.HI R0, RZ, 0x1f, R6 ;  /* 0x0000001fff007819 */ /* 0x000fc60000011406 */
[----:B------:R-:W-:-:S04]  /*13ac0*/  IMAD.WIDE.U32 R2, R6, c[0x0][0x428], R2 ;  /* 0x00010a0006027a25 */ /* 0x000fc800078e0002 */
[----:B------:R-:W-:Y:S01]  /*13ad0*/  IMAD R0, R0, c[0x0][0x428], RZ ;  /* 0x00010a0000007a24 */ /* 0x000fe200078e02ff */
[----:B------:R-:W-:-:S03]  /*13ae0*/  LEA R12, P1, R2, c[0x0][0x400], 0x2 ;  /* 0x00010000020c7a11 */ /* 0x000fc600078210ff */
[----:B------:R-:W-:-:S05]  /*13af0*/  IMAD R6, R6, c[0x0][0x42c], R0 ;  /* 0x00010b0006067a24 */ /* 0x000fca00078e0200 */
[----:B------:R-:W-:-:S04]  /*13b00*/  IADD3 R6, R3, R6, RZ ;  /* 0x0000000603067210 */ /* 0x000fc80007ffe0ff */
[----:B------:R-:W-:Y:S01]  /*13b10*/  LEA.HI.X R5, R2, c[0x0][0x404], R6, 0x2, P1 ;  /* 0x0001010002057a11 */ /* 0x000fe200008f1406 */
[----:B------:R-:W-:Y:S05]  /*13b20*/  BRA.DIV ~URZ, `(.L_x_295) ;  /* 0x000044f27f007947 */ /* 0x000fea000b800000 */
[----:B------:R1:W2:Y:S02]  /*13b30*/  SHFL.IDX PT, R4, R5, RZ, 0x1c1f ;  /* 0x001c1fff05047589 */ /* 0x0002a400000e0000 */
.L_x_359:
[----:B------:R-:W-:Y:S05]  /*13b40*/  BRA.DIV ~URZ, `(.L_x_296) ;  /* 0x000045427f007947 */ /* 0x000fea000b800000 */
[----:B------:R3:W4:Y:S02]  /*13b50*/  SHFL.IDX PT, R0, R12, RZ, 0x1c1f ;  /* 0x001c1fff0c007589 */ /* 0x00072400000e0000 */
.L_x_360:
[----:B------:R-:W-:Y:S01]  /*13b60*/  BSSY B0, `(.L_x_297) ;  /* 0x00000d6000007945 */ /* 0x000fe20003800000 */
[----:B------:R-:W-:Y:S05]  /*13b70*/  @P0 BRA `(.L_x_298) ;  /* 0x00000d4000000947 */ /* 0x000fea0003800000 */
[C---:B------:R-:W-:Y:S02]  /*13b80*/  ISETP.GE.AND P0, PT, R249.reuse, c[0x0][0x3c8], PT ;  /* 0x0000f200f9007a0c */ /* 0x040fe40003f06270 */
[C---:B------:R-:W-:Y:S02]  /*13b90*/  IADD3 R8, R249.reuse, 0x8, RZ ;  /* 0x00000008f9087810 */ /* 0x040fe40007ffe0ff */
[C---:B------:R-:W-:Y:S02]  /*13ba0*/  IADD3 R9, R249.reuse, 0x8, RZ ;  /* 0x00000008f9097810 */ /* 0x040fe40007ffe0ff */
[----:B------:R-:W-:Y:S02]  /*13bb0*/  IADD3 R7, R249, 0x10, RZ ;  /* 0x00000010f9077810 */ /* 0x000fe40007ffe0ff */
[----:B------:R-:W-:-:S02]  /*13bc0*/  SHF.R.S32.HI R9, RZ, 0x1f, R9 ;  /* 0x0000001fff097819 */ /* 0x000fc40000011409 */
[C---:B------:R-:W-:Y:S02]  /*13bd0*/  IADD3 R6, R249.reuse, 0x18, RZ ;  /* 0x00000018f9067810 */ /* 0x040fe40007ffe0ff */
[C---:B------:R-:W-:Y:S01]  /*13be0*/  IADD3 R14, R249.reuse, 0x60, RZ ;  /* 0x00000060f90e7810 */ /* 0x040fe20007ffe0ff */
[----:B----4-:R-:W-:Y:S01]  /*13bf0*/  @!P0 IMAD.MOV.U32 R2, RZ, RZ, R0 ;  /* 0x000000ffff028224 */ /* 0x010fe200078e0000 */
[----:B------:R-:W-:Y:S01]  /*13c00*/  ISETP.GE.AND P2, PT, R6, c[0x0][0x3c8], PT ;  /* 0x0000f20006007a0c */ /* 0x000fe20003f46270 */
[----:B--2---:R-:W-:Y:S01]  /*13c10*/  @!P0 IMAD.MOV.U32 R3, RZ, RZ, R4 ;  /* 0x000000ffff038224 */ /* 0x004fe200078e0004 */
[----:B------:R-:W-:Y:S02]  /*13c20*/  ISETP.GE.AND P3, PT, R14, c[0x0][0x3c8], PT ;  /* 0x0000f2000e007a0c */ /* 0x000fe40003f66270 */
[C---:B------:R-:W-:Y:S01]  /*13c30*/  IADD3 R10, R249.reuse, 0x70, RZ ;  /* 0x00000070f90a7810 */ /* 0x040fe20007ffe0ff */
[C---:B------:R-:W-:Y:S01]  /*13c40*/  @!P0 IMAD.WIDE R2, R249.reuse, 0x4, R2 ;  /* 0x00000004f9028825 */ /* 0x040fe200078e0202 */
[----:B------:R-:W-:-:S02]  /*13c50*/  IADD3 R15, R249, 0x60, RZ ;  /* 0x00000060f90f7810 */ /* 0x000fc40007ffe0ff */
[----:B------:R-:W-:Y:S02]  /*13c60*/  ISETP.GE.AND P4, PT, R10, c[0x0][0x3c8], PT ;  /* 0x0000f2000a007a0c */ /* 0x000fe40003f86270 */
[----:B------:R2:W-:Y:S01]  /*13c70*/  @!P0 ST.E.64 [R2.64], R132 ;  /* 0x0000008402008985 */ /* 0x0005e2000c101b08 */
[----:B------:R-:W-:Y:S02]  /*13c80*/  ISETP.GE.AND P0, PT, R8, c[0x0][0x3c8], PT ;  /* 0x0000f20008007a0c */ /* 0x000fe40003f06270 */
[----:B------:R-:W-:Y:S02]  /*13c90*/  SHF.R.S32.HI R15, RZ, 0x1f, R15 ;  /* 0x0000001fff0f7819 */ /* 0x000fe4000001140f */
[C---:B------:R-:W-:Y:S02]  /*13ca0*/  IADD3 R11, R249.reuse, 0x68, RZ ;  /* 0x00000068f90b7810 */ /* 0x040fe40007ffe0ff */
[----:B------:R-:W-:Y:S02]  /*13cb0*/  IADD3 R16, R249, 0xa0, RZ ;  /* 0x000000a0f9107810 */ /* 0x000fe40007ffe0ff */
[----:B------:R-:W-:-:S02]  /*13cc0*/  SHF.R.S32.HI R11, RZ, 0x1f, R11 ;  /* 0x0000001fff0b7819 */ /* 0x000fc4000001140b */
[----:B------:R-:W-:Y:S02]  /*13cd0*/  SHF.R.S32.HI R16, RZ, 0x1f, R16 ;  /* 0x0000001fff107819 */ /* 0x000fe40000011410 */
[----:B------:R-:W-:-:S04]  /*13ce0*/  IADD3 R17, R249, 0xc8, RZ ;  /* 0x000000c8f9117810 */ /* 0x000fc80007ffe0ff */
[----:B------:R-:W-:Y:S02]  /*13cf0*/  SHF.R.S32.HI R17, RZ, 0x1f, R17 ;  /* 0x0000001fff117819 */ /* 0x000fe40000011411 */
[----:B--2---:R-:W-:-:S04]  /*13d00*/  @!P0 LEA R2, P1, R8, R0, 0x2 ;  /* 0x0000000008028211 */ /* 0x004fc800078210ff */
[----:B------:R-:W-:Y:S02]  /*13d10*/  @!P0 LEA.HI.X R3, R8, R4, R9, 0x2, P1 ;  /* 0x0000000408038211 */ /* 0x000fe400008f1409 */
[C---:B------:R-:W-:Y:S02]  /*13d20*/  IADD3 R8, R249.reuse, 0x10, RZ ;  /* 0x00000010f9087810 */ /* 0x040fe40007ffe0ff */
[----:B------:R-:W-:Y:S01]  /*13d30*/  IADD3 R9, R249, 0x30, RZ ;  /* 0x00000030f9097810 */ /* 0x000fe20007ffe0ff */
[----:B------:R2:W-:Y:S01]  /*13d40*/  @!P0 ST.E.64 [R2.64], R152 ;  /* 0x0000009802008985 */ /* 0x0005e2000c101b08 */
[----:B------:R-:W-:Y:S02]  /*13d50*/  ISETP.GE.AND P0, PT, R7, c[0x0][0x3c8], PT ;  /* 0x0000f20007007a0c */ /* 0x000fe40003f06270 */
[----:B------:R-:W-:Y:S02]  /*13d60*/  SHF.R.S32.HI R8, RZ, 0x1f, R8 ;  /* 0x0000001fff087819 */ /* 0x000fe40000011408 */
[----:B------:R-:W-:-:S09]  /*13d70*/  SHF.R.S32.HI R9, RZ, 0x1f, R9 ;  /* 0x0000001fff097819 */ /* 0x000fd20000011409 */
[----:B--2---:R-:W-:-:S04]  /*13d80*/  @!P0 LEA R2, P1, R7, R0, 0x2 ;  /* 0x0000000007028211 */ /* 0x004fc800078210ff */
[----:B------:R-:W-:Y:S02]  /*13d90*/  @!P0 LEA.HI.X R3, R7, R4, R8, 0x2, P1 ;  /* 0x0000000407038211 */ /* 0x000fe400008f1408 */
[C---:B------:R-:W-:Y:S02]  /*13da0*/  IADD3 R7, R249.reuse, 0x18, RZ ;  /* 0x00000018f9077810 */ /* 0x040fe40007ffe0ff */
[----:B------:R-:W-:Y:S01]  /*13db0*/  ISETP.GE.AND P1, PT, R248, c[0x0][0x3c8], PT ;  /* 0x0000f200f8007a0c */ /* 0x000fe20003f26270 */
[----:B------:R2:W-:Y:S01]  /*13dc0*/  @!P0 ST.E.64 [R2.64], R148 ;  /* 0x0000009402008985 */ /* 0x0005e2000c101b08 */
[----:B------:R-:W-:Y:S02]  /*13dd0*/  SHF.R.S32.HI R7, RZ, 0x1f, R7 ;  /* 0x0000001fff077819 */ /* 0x000fe40000011407 */
[----:B------:R-:W-:Y:S02]  /*13de0*/  IADD3 R8, R249, 0x30, RZ ;  /* 0x00000030f9087810 */ /* 0x000fe40007ffe0ff */
[----:B--2---:R-:W-:-:S04]  /*13df0*/  @!P2 LEA R2, P0, R6, R0, 0x2 ;  /* 0x000000000602a211 */ /* 0x004fc800078010ff */
[----:B------:R-:W-:Y:S02]  /*13e00*/  @!P2 LEA.HI.X R3, R6, R4, R7, 0x2, P0 ;  /* 0x000000040603a211 */ /* 0x000fe400000f1407 */
[----:B------:R-:W-:Y:S02]  /*13e10*/  SHF.R.S32.HI R6, RZ, 0x1f, R248 ;  /* 0x0000001fff067819 */ /* 0x000fe400000114f8 */
[----:B------:R-:W-:Y:S01]  /*13e20*/  IADD3 R7, R249, 0x38, RZ ;  /* 0x00000038f9077810 */ /* 0x000fe20007ffe0ff */
[----:B------:R2:W-:Y:S01]  /*13e30*/  @!P2 ST.E.64 [R2.64], R144 ;  /* 0x000000900200a985 */ /* 0x0005e2000c101b08 */
[----:B------:R-:W-:Y:S02]  /*13e40*/  ISETP.GE.AND P2, PT, R247, c[0x0][0x3c8], PT ;  /* 0x0000f200f7007a0c */ /* 0x000fe40003f46270 */
[----:B--2---:R-:W-:-:S04]  /*13e50*/  @!P1 LEA R2, P0, R248, R0, 0x2 ;  /* 0x00000000f8029211 */ /* 0x004fc800078010ff */
[----:B------:R-:W-:Y:S02]  /*13e60*/  @!P1 LEA.HI.X R3, R248, R4, R6, 0x2, P0 ;  /* 0x00000004f8039211 */ /* 0x000fe400000f1406 */
[----:B------:R-:W-:-:S03]  /*13e70*/  SHF.R.S32.HI R6, RZ, 0x1f, R247 ;  /* 0x0000001fff067819 */ /* 0x000fc600000114f7 */
[----:B------:R2:W-:Y:S01]  /*13e80*/  @!P1 ST.E.64 [R2.64], R156 ;  /* 0x0000009c02009985 */ /* 0x0005e2000c101b08 */
[----:B------:R-:W-:Y:S02]  /*13e90*/  ISETP.GE.AND P1, PT, R8, c[0x0][0x3c8], PT ;  /* 0x0000f20008007a0c */ /* 0x000fe40003f26270 */
[----:B--2---:R-:W-:-:S04]  /*13ea0*/  @!P2 LEA R2, P0, R247, R0, 0x2 ;  /* 0x00000000f702a211 */ /* 0x004fc800078010ff */
[----:B------:R-:W-:Y:S02]  /*13eb0*/  @!P2 LEA.HI.X R3, R247, R4, R6, 0x2, P0 ;  /* 0x00000004f703a211 */ /* 0x000fe400000f1406 */
[----:B------:R-:W-:-:S03]  /*13ec0*/  IADD3 R6, R249, 0x40, RZ ;  /* 0x00000040f9067810 */ /* 0x000fc60007ffe0ff */
[----:B------:R2:W-:Y:S01]  /*13ed0*/  @!P2 ST.E.64 [R2.64], R24 ;  /* 0x000000180200a985 */ /* 0x0005e2000c101b08 */
[----:B------:R-:W-:Y:S02]  /*13ee0*/  ISETP.GE.AND P2, PT, R7, c[0x0][0x3c8], PT ;  /* 0x0000f20007007a0c */ /* 0x000fe40003f46270 */
[----:B--2---:R-:W-:-:S04]  /*13ef0*/  @!P1 LEA R2, P0, R8, R0, 0x2 ;  /* 0x0000000008029211 */ /* 0x004fc800078010ff */
[----:B------:R-:W-:Y:S02]  /*13f00*/  @!P1 LEA.HI.X R3, R8, R4, R9, 0x2, P0 ;  /* 0x0000000408039211 */ /* 0x000fe400000f1409 */
[C---:B------:R-:W-:Y:S02]  /*13f10*/  IADD3 R9, R249.reuse, 0x38, RZ ;  /* 0x00000038f9097810 */ /* 0x040fe40007ffe0ff */
[----:B------:R-:W-:Y:S01]  /*13f20*/  IADD3 R8, R249, 0x48, RZ ;  /* 0x00000048f9087810 */ /* 0x000fe20007ffe0ff */
[----:B------:R2:W-:Y:S01]  /*13f30*/  @!P1 ST.E.64 [R2.64], R28 ;  /* 0x0000001c02009985 */ /* 0x0005e2000c101b08 */
[----:B------:R-:W-:Y:S02]  /*13f40*/  ISETP.GE.AND P1, PT, R6, c[0x0][0x3c8], PT ;  /* 0x0000f20006007a0c */ /* 0x000fe40003f26270 */
[----:B------:R-:W-:Y:S02]  /*13f50*/  SHF.R.S32.HI R9, RZ, 0x1f, R9 ;  /* 0x0000001fff097819 */ /* 0x000fe40000011409 */
[----:B--2---:R-:W-:-:S04]  /*13f60*/  @!P2 LEA R2, P0, R7, R0, 0x2 ;  /* 0x000000000702a211 */ /* 0x004fc800078010ff */
[----:B------:R-:W-:Y:S02]  /*13f70*/  @!P2 LEA.HI.X R3, R7, R4, R9, 0x2, P0 ;  /* 0x000000040703a211 */ /* 0x000fe400000f1409 */
[C---:B------:R-:W-:Y:S02]  /*13f80*/  IADD3 R9, R249.reuse, 0x40, RZ ;  /* 0x00000040f9097810 */ /* 0x040fe40007ffe0ff */
[----:B------:R-:W-:Y:S01]  /*13f90*/  IADD3 R7, R249, 0x50, RZ ;  /* 0x00000050f9077810 */ /* 0x000fe20007ffe0ff */
[----:B------:R2:W-:Y:S01]  /*13fa0*/  @!P2 ST.E.64 [R2.64], R32 ;  /* 0x000000200200a985 */ /* 0x0005e2000c101b08 */
[----:B------:R-:W-:Y:S02]  /*13fb0*/  SHF.R.S32.HI R9, RZ, 0x1f, R9 ;  /* 0x0000001fff097819 */ /* 0x000fe40000011409 */
        /* <DEDUP_REMOVED lines=24> */
[----:B------:R-:W-:-:S03]  /*14140*/  @!P3 LEA R6, P5, R14, R0, 0x2 ;  /* 0x000000000e06b211 */ /* 0x000fc600078a10ff */
[----:B------:R2:W-:Y:S01]  /*14150*/  @!P2 ST.E.64 [R2.64], R48 ;  /* 0x000000300200a985 */ /* 0x0005e2000c101b08 */
[----:B------:R-:W-:Y:S02]  /*14160*/  @!P3 LEA.HI.X R7, R14, R4, R15, 0x2, P5 ;  /* 0x000000040e07b211 */ /* 0x000fe400028f140f */
[----:B------:R-:W-:Y:S02]  /*14170*/  ISETP.GE.AND P2, PT, R8, c[0x0][0x3c8], PT ;  /* 0x0000f20008007a0c */ /* 0x000fe40003f46270 */
[C---:B------:R-:W-:Y:S01]  /*14180*/  IADD3 R14, R249.reuse, 0x80, RZ ;  /* 0x00000080f90e7810 */ /* 0x040fe20007ffe0ff */
[----:B------:R4:W-:Y:S01]  /*14190*/  @!P3 ST.E.64 [R6.64], R52 ;  /* 0x000000340600b985 */ /* 0x0009e2000c101b08 */
[----:B------:R-:W-:Y:S02]  /*141a0*/  IADD3 R15, R249, 0x70, RZ ;  /* 0x00000070f90f7810 */ /* 0x000fe40007ffe0ff */
[----:B------:R-:W-:Y:S02]  /*141b0*/  ISETP.GE.AND P3, PT, R14, c[0x0][0x3c8], PT ;  /* 0x0000f2000e007a0c */ /* 0x000fe40003f66270 */
[----:B------:R-:W-:-:S02]  /*141c0*/  SHF.R.S32.HI R15, RZ, 0x1f, R15 ;  /* 0x0000001fff0f7819 */ /* 0x000fc4000001140f */
[----:B--2---:R-:W-:-:S04]  /*141d0*/  @!P1 LEA R2, P0, R9, R0, 0x2 ;  /* 0x0000000009029211 */ /* 0x004fc800078010ff */
[----:B------:R-:W-:Y:S02]  /*141e0*/  @!P1 LEA.HI.X R3, R9, R4, R11, 0x2, P0 ;  /* 0x0000000409039211 */ /* 0x000fe400000f140b */
[C---:B------:R-:W-:Y:S02]  /*141f0*/  IADD3 R9, R249.reuse, 0x88, RZ ;  /* 0x00000088f9097810 */ /* 0x040fe40007ffe0ff */
[C---:B----4-:R-:W-:Y:S01]  /*14200*/  @!P4 LEA R6, P5, R10.reuse, R0, 0x2 ;  /* 0x000000000a06c211 */ /* 0x050fe200078a10ff */
[----:B------:R2:W-:Y:S01]  /*14210*/  @!P1 ST.E.64 [R2.64], R56 ;  /* 0x0000003802009985 */ /* 0x0005e2000c101b08 */
[----:B------:R-:W-:Y:S02]  /*14220*/  IADD3 R11, R249, 0x78, RZ ;  /* 0x00000078f90b7810 */ /* 0x000fe40007ffe0ff */
[----:B------:R-:W-:Y:S02]  /*14230*/  ISETP.GE.AND P1, PT, R9, c[0x0][0x3c8], PT ;  /* 0x0000f20009007a0c */ /* 0x000fe40003f26270 */
[----:B------:R-:W-:-:S02]  /*14240*/  @!P4 LEA.HI.X R7, R10, R4, R15, 0x2, P5 ;  /* 0x000000040a07c211 */ /* 0x000fc400028f140f */
[----:B------:R-:W-:Y:S02]  /*14250*/  SHF.R.S32.HI R11, RZ, 0x1f, R11 ;  /* 0x0000001fff0b7819 */ /* 0x000fe4000001140b */
[C---:B------:R-:W-:Y:S01]  /*14260*/  IADD3 R10, R249.reuse, 0x90, RZ ;  /* 0x00000090f90a7810 */ /* 0x040fe20007ffe0ff */
[----:B------:R4:W-:Y:S01]  /*14270*/  @!P4 ST.E.64 [R6.64], R60 ;  /* 0x0000003c0600c985 */ /* 0x0009e2000c101b08 */
[----:B------:R-:W-:Y:S02]  /*14280*/  IADD3 R15, R249, 0x80, RZ ;  /* 0x00000080f90f7810 */ /* 0x000fe40007ffe0ff */
[----:B------:R-:W-:Y:S02]  /*14290*/  ISETP.GE.AND P4, PT, R10, c[0x0][0x3c8], PT ;  /* 0x0000f2000a007a0c */ /* 0x000fe40003f86270 */
[----:B------:R-:W-:Y:S02]  /*142a0*/  SHF.R.S32.HI R15, RZ, 0x1f, R15 ;  /* 0x0000001fff0f7819 */ /* 0x000fe4000001140f */
[----:B--2---:R-:W-:-:S04]  /*142b0*/  @!P2 LEA R2, P0, R8, R0, 0x2 ;  /* 0x000000000802a211 */ /* 0x004fc800078010ff */
[----:B------:R-:W-:Y:S02]  /*142c0*/  @!P2 LEA.HI.X R3, R8, R4, R11, 0x2, P0 ;  /* 0x000000040803a211 */ /* 0x000fe400000f140b */
[C---:B------:R-:W-:Y:S02]  /*142d0*/  IADD3 R8, R249.reuse, 0x98, RZ ;  /* 0x00000098f9087810 */ /* 0x040fe40007ffe0ff */
[----:B------:R-:W-:Y:S01]  /*142e0*/  IADD3 R11, R249, 0x88, RZ ;  /* 0x00000088f90b7810 */ /* 0x000fe20007ffe0ff */
[----:B------:R2:W-:Y:S01]  /*142f0*/  @!P2 ST.E.64 [R2.64], R64 ;  /* 0x000000400200a985 */ /* 0x0005e2000c101b08 */
[----:B----4-:R-:W-:Y:S02]  /*14300*/  @!P3 LEA R6, P5, R14, R0, 0x2 ;  /* 0x000000000e06b211 */ /* 0x010fe400078a10ff */
        /* <DEDUP_REMOVED lines=13> */
[C---:B----4-:R-:W-:Y:S02]  /*143e0*/  @!P4 LEA R6, P5, R10.reuse, R0, 0x2 ;  /* 0x000000000a06c211 */ /* 0x050fe400078a10ff */
[----:B------:R-:W-:Y:S02]  /*143f0*/  ISETP.GE.AND P1, PT, R9, c[0x0][0x3c8], PT ;  /* 0x0000f20009007a0c */ /* 0x000fe40003f26270 */
[----:B------:R-:W-:-:S02]  /*14400*/  @!P4 LEA.HI.X R7, R10, R4, R14, 0x2, P5 ;  /* 0x000000040a07c211 */ /* 0x000fc400028f140e */
[----:B------:R-:W-:Y:S02]  /*14410*/  SHF.R.S32.HI R11, RZ, 0x1f, R11 ;  /* 0x0000001fff0b7819 */ /* 0x000fe4000001140b */
[C---:B------:R-:W-:Y:S01]  /*14420*/  IADD3 R10, R249.reuse, 0xb0, RZ ;  /* 0x000000b0f90a7810 */ /* 0x040fe20007ffe0ff */
[----:B------:R4:W-:Y:S01]  /*14430*/  @!P4 ST.E.64 [R6.64], R76 ;  /* 0x0000004c0600c985 */ /* 0x0009e2000c101b08 */
[----:B------:R-:W-:Y:S02]  /*14440*/  IADD3 R14, R249, 0xc0, RZ ;  /* 0x000000c0f90e7810 */ /* 0x000fe40007ffe0ff */
[----:B------:R-:W-:Y:S02]  /*14450*/  ISETP.GE.AND P4, PT, R10, c[0x0][0x3c8], PT ;  /* 0x0000f2000a007a0c */ /* 0x000fe40003f86270 */
        /* <DEDUP_REMOVED lines=11> */
[----:B------:R-:W-:Y:S02]  /*14510*/  ISETP.GE.AND P3, PT, R14, c[0x0][0x3c8], PT ;  /* 0x0000f2000e007a0c */ /* 0x000fe40003f66270 */
[----:B------:R-:W-:Y:S02]  /*14520*/  IADD3 R16, R249, 0xc8, RZ ;  /* 0x000000c8f9107810 */ /* 0x000fe40007ffe0ff */
        /* <DEDUP_REMOVED lines=8> */
[----:B------:R-:W-:-:S02]  /*145b0*/  SHF.R.S32.HI R9, RZ, 0x1f, R9 ;  /* 0x0000001fff097819 */ /* 0x000fc40000011409 */
[----:B------:R-:W-:Y:S02]  /*145c0*/  @!P4 LEA.HI.X R7, R10, R4, R15, 0x2, P5 ;  /* 0x000000040a07c211 */ /* 0x000fe400028f140f */
[----:B------:R-:W-:Y:S02]  /*145d0*/  ISETP.GE.AND P6, PT, R11, c[0x0][0x3c8], PT ;  /* 0x0000f2000b007a0c */ /* 0x000fe40003fc6270 */
[C---:B------:R-:W-:Y:S01]  /*145e0*/  IADD3 R15, R249.reuse, 0xc0, RZ ;  /* 0x000000c0f90f7810 */ /* 0x040fe20007ffe0ff */
[----:B------:R4:W-:Y:S01]  /*145f0*/  @!P4 ST.E.64 [R6.64], R92 ;  /* 0x0000005c0600c985 */ /* 0x0009e2000c101b08 */
[----:B------:R-:W-:Y:S02]  /*14600*/  IADD3 R10, R249, 0xd8, RZ ;  /* 0x000000d8f90a7810 */ /* 0x000fe40007ffe0ff */
[----:B------:R-:W-:Y:S02]  /*14610*/  SHF.R.S32.HI R15, RZ, 0x1f, R15 ;  /* 0x0000001fff0f7819 */ /* 0x000fe4000001140f */
[----:B------:R-:W-:-:S02]  /*14620*/  ISETP.GE.AND P5, PT, R10, c[0x0][0x3c8], PT ;  /* 0x0000f2000a007a0c */ /* 0x000fc40003fa6270 */
[----:B--2---:R-:W-:-:S04]  /*14630*/  @!P2 LEA R2, P0, R8, R0, 0x2 ;  /* 0x000000000802a211 */ /* 0x004fc800078010ff */
[----:B------:R-:W-:Y:S02]  /*14640*/  @!P2 LEA.HI.X R3, R8, R4, R9, 0x2, P0 ;  /* 0x000000040803a211 */ /* 0x000fe400000f1409 */
[----:B------:R-:W-:-:S03]  /*14650*/  @!P3 LEA R8, P0, R14, R0, 0x2 ;  /* 0x000000000e08b211 */ /* 0x000fc600078010ff */
[----:B------:R2:W-:Y:S01]  /*14660*/  @!P2 ST.E.64 [R2.64], R96 ;  /* 0x000000600200a985 */ /* 0x0005e2000c101b08 */
[----:B------:R-:W-:Y:S02]  /*14670*/  @!P3 LEA.HI.X R9, R14, R4, R15, 0x2, P0 ;  /* 0x000000040e09b211 */ /* 0x000fe400000f140f */
[C---:B------:R-:W-:Y:S02]  /*14680*/  IADD3 R15, R249.reuse, 0xd0, RZ ;  /* 0x000000d0f90f7810 */ /* 0x040fe40007ffe0ff */
[----:B------:R-:W-:Y:S01]  /*14690*/  IADD3 R14, R249, 0xe0, RZ ;  /* 0x000000e0f90e7810 */ /* 0x000fe20007ffe0ff */
[----:B------:R-:W-:Y:S01]  /*146a0*/  @!P3 ST.E.64 [R8.64], R160 ;  /* 0x000000a00800b985 */ /* 0x000fe2000c101b08 */
[----:B----4-:R-:W-:Y:S02]  /*146b0*/  @!P6 LEA R6, P0, R11, R0, 0x2 ;  /* 0x000000000b06e211 */ /* 0x010fe400078010ff */
[----:B------:R-:W-:Y:S02]  /*146c0*/  SHF.R.S32.HI R15, RZ, 0x1f, R15 ;  /* 0x0000001fff0f7819 */ /* 0x000fe4000001140f */
[----:B------:R-:W-:-:S02]  /*146d0*/  ISETP.GE.AND P4, PT, R14, c[0x0][0x3c8], PT ;  /* 0x0000f2000e007a0c */ /* 0x000fc40003f86270 */
[----:B------:R-:W-:Y:S02]  /*146e0*/  @!P6 LEA.HI.X R7, R11, R4, R15, 0x2, P0 ;  /* 0x000000040b07e211 */ /* 0x000fe400000f140f */
[C---:B------:R-:W-:Y:S02]  /*146f0*/  IADD3 R11, R249.reuse, 0xd8, RZ ;  /* 0x000000d8f90b7810 */ /* 0x040fe40007ffe0ff */
[----:B------:R-:W-:Y:S02]  /*14700*/  ISETP.GE.AND P0, PT, R250, c[0x0][0x3c8], PT ;  /* 0x0000f200fa007a0c */ /* 0x000fe40003f06270 */
[----:B------:R-:W-:Y:S02]  /*14710*/  SHF.R.S32.HI R11, RZ, 0x1f, R11 ;  /* 0x0000001fff0b7819 */ /* 0x000fe4000001140b */
[----:B------:R-:W-:-:S04]  /*14720*/  IADD3 R15, R249, 0xe0, RZ ;  /* 0x000000e0f90f7810 */ /* 0x000fc80007ffe0ff */
[----:B------:R-:W-:Y:S02]  /*14730*/  SHF.R.S32.HI R15, RZ, 0x1f, R15 ;  /* 0x0000001fff0f7819 */ /* 0x000fe4000001140f */
[----:B--2---:R-:W-:-:S04]  /*14740*/  @!P1 LEA R2, P2, R16, R0, 0x2 ;  /* 0x0000000010029211 */ /* 0x004fc800078410ff */
[----:B------:R-:W-:Y:S02]  /*14750*/  @!P1 LEA.HI.X R3, R16, R4, R17, 0x2, P2 ;  /* 0x0000000410039211 */ /* 0x000fe400010f1411 */
[----:B------:R-:W-:Y:S02]  /*14760*/  ISETP.GE.AND P2, PT, R252, c[0x0][0x3c8], PT ;  /* 0x0000f200fc007a0c */ /* 0x000fe40003f46270 */
[----:B------:R-:W-:Y:S01]  /*14770*/  SHF.R.S32.HI R16, RZ, 0x1f, R252 ;  /* 0x0000001fff107819 */ /* 0x000fe200000114fc */
[----:B------:R2:W-:Y:S01]  /*14780*/  @!P1 ST.E.64 [R2.64], R100 ;  /* 0x0000006402009985 */ /* 0x0005e2000c101b08 */
[----:B------:R-:W-:-:S03]  /*14790*/  ISETP.GE.AND P1, PT, R251, c[0x0][0x3c8], PT ;  /* 0x0000f200fb007a0c */ /* 0x000fc60003f26270 */
[----:B------:R4:W-:Y:S01]  /*147a0*/  @!P6 ST.E.64 [R6.64], R104 ;  /* 0x000000680600e985 */ /* 0x0009e2000c101b08 */
[----:B--2---:R-:W-:-:S04]  /*147b0*/  @!P5 LEA R2, P3, R10, R0, 0x2 ;  /* 0x000000000a02d211 */ /* 0x004fc800078610ff */
[----:B------:R-:W-:Y:S02]  /*147c0*/  @!P5 LEA.HI.X R3, R10, R4, R11, 0x2, P3 ;  /* 0x000000040a03d211 */ /* 0x000fe400018f140b */
[-C--:B------:R-:W-:Y:S02]  /*147d0*/  @!P4 LEA R10, P6, R14, R0.reuse, 0x2 ;  /* 0x000000000e0ac211 */ /* 0x080fe400078c10ff */
[----:B------:R-:W-:Y:S01]  /*147e0*/  @!P2 LEA R8, P3, R252, R0, 0x2 ;  /* 0x00000000fc08a211 */ /* 0x000fe200078610ff */
[----:B------:R2:W-:Y:S01]  /*147f0*/  @!P5 ST.E.64 [R2.64], R108 ;  /* 0x0000006c0200d985 */ /* 0x0005e2000c101b08 */
[----:B------:R-:W-:Y:S02]  /*14800*/  @!P4 LEA.HI.X R11, R14, R4, R15, 0x2, P6 ;  /* 0x000000040e0bc211 */ /* 0x000fe400030f140f */
[----:B----4-:R-:W-:Y:S02]  /*14810*/  @!P1 LEA R6, P5, R251, R0, 0x2 ;  /* 0x00000000fb069211 */ /* 0x010fe400078a10ff */
[----:B------:R-:W-:Y:S01]  /*14820*/  SHF.R.S32.HI R15, RZ, 0x1f, R251 ;  /* 0x0000001fff0f7819 */ /* 0x000fe200000114fb */
[----:B------:R4:W-:Y:S01]  /*14830*/  @!P4 ST.E.64 [R10.64], R164 ;  /* 0x000000a40a00c985 */ /* 0x0009e2000c101b08 */
[----:B------:R-:W-:-:S02]  /*14840*/  @!P2 LEA.HI.X R9, R252, R4, R16, 0x2, P3 ;  /* 0x00000004fc09a211 */ /* 0x000fc400018f1410 */
[----:B------:R-:W-:Y:S02]  /*14850*/  SHF.R.S32.HI R14, RZ, 0x1f, R250 ;  /* 0x0000001fff0e7819 */ /* 0x000fe400000114fa */
[----:B------:R-:W-:Y:S01]  /*14860*/  @!P1 LEA.HI.X R7, R251, R4, R15, 0x2, P5 ;  /* 0x00000004fb079211 */ /* 0x000fe200028f140f */
[----:B------:R4:W-:Y:S04]  /*14870*/  @!P2 ST.E.64 [R8.64], R162 ;  /* 0x000000a20800a985 */ /* 0x0009e8000c101b08 */
[----:B------:R4:W-:Y:S01]  /*14880*/  @!P1 ST.E.64 [R6.64], R112 ;  /* 0x0000007006009985 */ /* 0x0009e2000c101b08 */
[----:B--2---:R-:W-:-:S04]  /*14890*/  @!P0 LEA R2, P3, R250, R0, 0x2 ;  /* 0x00000000fa028211 */ /* 0x004fc800078610ff */
[----:B------:R-:W-:-:S05]  /*148a0*/  @!P0 LEA.HI.X R3, R250, R4, R14, 0x2, P3 ;  /* 0x00000004fa038211 */ /* 0x000fca00018f140e */
[----:B------:R4:W-:Y:S04]  /*148b0*/  @!P0 ST.E.64 [R2.64], R20 ;  /* 0x0000001402008985 */ /* 0x0009e8000c101b08 */
.L_x_298:
[----:B------:R-:W-:Y:S05]  /*148c0*/  BSYNC B0 ;  /* 0x0000000000007941 */ /* 0x000fea0003800000 */
.L_x_297:
[----:B------:R-:W-:Y:S05]  /*148d0*/  BRA.DIV ~URZ, `(.L_x_299) ;  /* 0x000038227f007947 */ /* 0x000fea000b800000 */
[----:B--2---:R2:W1:Y:S04]  /*148e0*/  SHFL.IDX PT, R4, R5, 0x1, 0x1c1f ;  /* 0x003c1f0005047f89 */ /* 0x00446800000e0000 */
[----:B----4-:R2:W4:Y:S02]  /*148f0*/  SHFL.IDX PT, R0, R12, 0x1, 0x1c1f ;  /* 0x003c1f000c007f89 */ /* 0x01052400000e0000 */
.L_x_361:
[----:B------:R-:W-:-:S13]  /*14900*/  ISETP.NE.AND P0, PT, R13, RZ, PT ;  /* 0x000000ff0d00720c */ /* 0x000fda0003f05270 */
[----:B------:R-:W-:Y:S05]  /*14910*/  @P0 BRA `(.L_x_294) ;  /* 0x00001b2000000947 */ /* 0x000fea0003800000 */
[C---:B------:R-:W-:Y:S02]  /*14920*/  ISETP.GE.AND P3, PT, R249.reuse, c[0x0][0x3c8], PT ;  /* 0x0000f200f9007a0c */ /* 0x040fe40003f66270 */
[C---:B------:R-:W-:Y:S02]  /*14930*/  IADD3 R11, R249.reuse, 0x8, RZ ;  /* 0x00000008f90b7810 */ /* 0x040fe40007ffe0ff */
[----:B--23--:R-:W-:Y:S02]  /*14940*/  IADD3 R12, R249, 0x10, RZ ;  /* 0x00000010f90c7810 */ /* 0x00cfe40007ffe0ff */
[----:B------:R-:W-:Y:S02]  /*14950*/  ISETP.GE.AND P2, PT, R11, c[0x0][0x3c8], PT ;  /* 0x0000f2000b007a0c */ /* 0x000fe40003f46270 */
[----:B------:R-:W-:Y:S02]  /*14960*/  ISETP.GE.AND P1, PT, R12, c[0x0][0x3c8], PT ;  /* 0x0000f2000c007a0c */ /* 0x000fe40003f26270 */
[----:B------:R-:W-:-:S02]  /*14970*/  IADD3 R14, R249, 0x8, RZ ;  /* 0x00000008f90e7810 */ /* 0x000fc40007ffe0ff */
[C---:B------:R-:W-:Y:S01]  /*14980*/  IADD3 R10, R249.reuse, 0x18, RZ ;  /* 0x00000018f90a7810 */ /* 0x040fe20007ffe0ff */
[----:B----4-:R-:W-:Y:S01]  /*14990*/  @!P3 IMAD.MOV.U32 R2, RZ, RZ, R0 ;  /* 0x000000ffff02b224 */ /* 0x010fe200078e0000 */
[----:B------:R-:W-:Y:S01]  /*149a0*/  SHF.R.S32.HI R14, RZ, 0x1f, R14 ;  /* 0x0000001fff0e7819 */ /* 0x000fe2000001140e */
[----:B-1----:R-:W-:Y:S01]  /*149b0*/  @!P3 IMAD.MOV.U32 R3, RZ, RZ, R4 ;  /* 0x000000ffff03b224 */ /* 0x002fe200078e0004 */
[----:B------:R-:W-:Y:S02]  /*149c0*/  ISETP.GE.AND P0, PT, R10, c[0x0][0x3c8], PT ;  /* 0x0000f2000a007a0c */ /* 0x000fe40003f06270 */
[C---:B------:R-:W-:Y:S01]  /*149d0*/  IADD3 R5, R249.reuse, 0x30, RZ ;  /* 0x00000030f9057810 */ /* 0x040fe20007ffe0ff */
[----:B------:R-:W-:Y:S01]  /*149e0*/  @!P3 IMAD.WIDE R2, R249, 0x4, R2 ;  /* 0x00000004f902b825 */ /* 0x000fe200078e0202 */
[----:B------:R-:W-:Y:S02]  /*149f0*/  SHF.R.S32.HI R15, RZ, 0x1f, R247 ;  /* 0x0000001fff0f7819 */ /* 0x000fe400000114f7 */
[----:B------:R-:W-:-:S02]  /*14a00*/  @!P1 LEA R6, P4, R12, R0, 0x2 ;  /* 0x000000000c069211 */ /* 0x000fc400078810ff */
[----:B------:R1:W-:Y:S01]  /*14a10*/  @!P3 ST.E.64 [R2.64], R116 ;  /* 0x000000740200b985 */ /* 0x0003e2000c101b08 */
[----:B------:R-:W-:Y:S02]  /*14a20*/  @!P2 LEA R8, P3, R11, R0, 0x2 ;  /* 0x000000000b08a211 */ /* 0x000fe400078610ff */
[----:B------:R-:W-:Y:S02]  /*14a30*/  ISETP.GE.AND P6, PT, R5, c[0x0][0x3c8], PT ;  /* 0x0000f20005007a0c */ /* 0x000fe40003fc6270 */
[----:B------:R-:W-:Y:S02]  /*14a40*/  @!P2 LEA.HI.X R9, R11, R4, R14, 0x2, P3 ;  /* 0x000000040b09a211 */ /* 0x000fe400018f140e */
[C---:B------:R-:W-:Y:S02]  /*14a50*/  IADD3 R14, R249.reuse, 0x10, RZ ;  /* 0x00000010f90e7810 */ /* 0x040fe40007ffe0ff */
[----:B------:R-:W-:Y:S01]  /*14a60*/  IADD3 R11, R249, 0x18, RZ ;  /* 0x00000018f90b7810 */ /* 0x000fe20007ffe0ff */
[----:B------:R2:W-:Y:S01]  /*14a70*/  @!P2 ST.E.64 [R8.64], R154 ;  /* 0x0000009a0800a985 */ /* 0x0005e2000c101b08 */
[----:B------:R-:W-:-:S02]  /*14a80*/  SHF.R.S32.HI R14, RZ, 0x1f, R14 ;  /* 0x0000001fff0e7819 */ /* 0x000fc4000001140e */
[----:B------:R-:W-:Y:S02]  /*14a90*/  SHF.R.S32.HI R11, RZ, 0x1f, R11 ;  /* 0x0000001fff0b7819 */ /* 0x000fe4000001140b */
[----:B------:R-:W-:Y:S02]  /*14aa0*/  @!P1 LEA.HI.X R7, R12, R4, R14, 0x2, P4 ;  /* 0x000000040c079211 */ /* 0x000fe400020f140e */
[----:B------:R-:W-:Y:S02]  /*14ab0*/  ISETP.GE.AND P4, PT, R248, c[0x0][0x3c8], PT ;  /* 0x0000f200f8007a0c */ /* 0x000fe40003f86270 */
[C---:B------:R-:W-:Y:S01]  /*14ac0*/  IADD3 R14, R249.reuse, 0x40, RZ ;  /* 0x00000040f90e7810 */ /* 0x040fe20007ffe0ff */
[----:B------:R3:W-:Y:S01]  /*14ad0*/  @!P1 ST.E.64 [R6.64], R124 ;  /* 0x0000007c06009985 */ /* 0x0007e2000c101b08 */
[C---:B------:R-:W-:Y:S02]  /*14ae0*/  IADD3 R12, R249.reuse, 0x30, RZ ;  /* 0x00000030f90c7810 */ /* 0x040fe40007ffe0ff */
[----:B------:R-:W-:-:S02]  /*14af0*/  IADD3 R13, R249, 0x40, RZ ;  /* 0x00000040f90d7810 */ /* 0x000fc40007ffe0ff */
[----:B------:R-:W-:Y:S02]  /*14b00*/  SHF.R.S32.HI R12, RZ, 0x1f, R12 ;  /* 0x0000001fff0c7819 */ /* 0x000fe4000001140c */
[----:B------:R-:W-:Y:S02]  /*14b10*/  SHF.R.S32.HI R13, RZ, 0x1f, R13 ;  /* 0x0000001fff0d7819 */ /* 0x000fe4000001140d */
[----:B-1----:R-:W-:-:S04]  /*14b20*/  @!P0 LEA R2, P3, R10, R0, 0x2 ;  /* 0x000000000a028211 */ /* 0x002fc800078610ff */
[----:B------:R-:W-:Y:S02]  /*14b30*/  @!P0 LEA.HI.X R3, R10, R4, R11, 0x2, P3 ;  /* 0x000000040a038211 */ /* 0x000fe400018f140b */
[----:B------:R-:W-:Y:S02]  /*14b40*/  ISETP.GE.AND P3, PT, R247, c[0x0][0x3c8], PT ;  /* 0x0000f200f7007a0c */ /* 0x000fe40003f66270 */
[----:B------:R-:W-:Y:S01]  /*14b50*/  SHF.R.S32.HI R11, RZ, 0x1f, R248 ;  /* 0x0000001fff0b7819 */ /* 0x000fe200000114f8 */
[----:B------:R1:W-:Y:S01]  /*14b60*/  @!P0 ST.E.64 [R2.64], R120 ;  /* 0x0000007802008985 */ /* 0x0003e2000c101b08 */
[C---:B--2---:R-:W-:Y:S02]  /*14b70*/  @!P4 LEA R8, P0, R248.reuse, R0, 0x2 ;  /* 0x00000000f808c211 */ /* 0x044fe400078010ff */
[----:B------:R-:W-:Y:S02]  /*14b80*/  IADD3 R10, R249, 0x38, RZ ;  /* 0x00000038f90a7810 */ /* 0x000fe40007ffe0ff */
[----:B------:R-:W-:-:S02]  /*14b90*/  @!P4 LEA.HI.X R9, R248, R4, R11, 0x2, P0 ;  /* 0x00000004f809c211 */ /* 0x000fc400000f140b */
[C---:B------:R-:W-:Y:S02]  /*14ba0*/  ISETP.GE.AND P0, PT, R247.reuse, c[0x0][0x3c8], PT ;  /* 0x0000f200f7007a0c */ /* 0x040fe40003f06270 */
[----:B------:R-:W-:Y:S02]  /*14bb0*/  ISETP.GE.AND P4, PT, R14, c[0x0][0x3c8], PT ;  /* 0x0000f2000e007a0c */ /* 0x000fe40003f86270 */
[----:B---3--:R-:W-:Y:S02]  /*14bc0*/  @!P3 LEA R6, P1, R247, R0, 0x2 ;  /* 0x00000000f706b211 */ /* 0x008fe400078210ff */
[----:B------:R-:W-:Y:S02]  /*14bd0*/  ISETP.GE.AND P5, PT, R10, c[0x0][0x3c8], PT ;  /* 0x0000f2000a007a0c */ /* 0x000fe40003fa6270 */
[----:B------:R-:W-:-:S04]  /*14be0*/  IADD3 R11, R249, 0x48, RZ ;  /* 0x00000048f90b7810 */ /* 0x000fc80007ffe0ff */
[----:B------:R-:W-:-:S05]  /*14bf0*/  ISETP.GE.AND P3, PT, R11, c[0x0][0x3c8], PT ;  /* 0x0000f2000b007a0c */ /* 0x000fca0003f66270 */
[----:B------:R-:W-:Y:S02]  /*14c00*/  @!P0 LEA.HI.X R7, R247, R4, R15, 0x2, P1 ;  /* 0x00000004f7078211 */ /* 0x000fe400008f140f */
[----:B------:R-:W-:Y:S02]  /*14c10*/  ISETP.GE.AND P1, PT, R248, c[0x0][0x3c8], PT ;  /* 0x0000f200f8007a0c */ /* 0x000fe40003f26270 */
[----:B------:R-:W-:Y:S02]  /*14c20*/  IADD3 R15, R249, 0x58, RZ ;  /* 0x00000058f90f7810 */ /* 0x000fe40007ffe0ff */
[----:B-1----:R-:W-:-:S04]  /*14c30*/  @!P6 LEA R2, P2, R5, R0, 0x2 ;  /* 0x000000000502e211 */ /* 0x002fc800078410ff */
[----:B------:R-:W-:Y:S02]  /*14c40*/  @!P6 LEA.HI.X R3, R5, R4, R12, 0x2, P2 ;  /* 0x000000040503e211 */ /* 0x000fe400010f140c */
[C---:B------:R-:W-:Y:S02]  /*14c50*/  IADD3 R12, R249.reuse, 0x38, RZ ;  /* 0x00000038f90c7810 */ /* 0x040fe40007ffe0ff */
[----:B------:R-:W-:Y:S01]  /*14c60*/  IADD3 R5, R249, 0x50, RZ ;  /* 0x00000050f9057810 */ /* 0x000fe20007ffe0ff */
[----:B------:R1:W-:Y:S01]  /*14c70*/  @!P1 ST.E.64 [R8.64], R146 ;  /* 0x0000009208009985 */ /* 0x0003e2000c101b08 */
[----:B------:R-:W-:Y:S02]  /*14c80*/  SHF.R.S32.HI R12, RZ, 0x1f, R12 ;  /* 0x0000001fff0c7819 */ /* 0x000fe4000001140c */
[----:B------:R-:W-:Y:S01]  /*14c90*/  ISETP.GE.AND P1, PT, R15, c[0x0][0x3c8], PT ;  /* 0x0000f2000f007a0c */ /* 0x000fe20003f26270 */
[----:B------:R2:W-:Y:S01]  /*14ca0*/  @!P0 ST.E.64 [R6.64], R128 ;  /* 0x0000008006008985 */ /* 0x0005e2000c101b08 */
[----:B------:R-:W-:-:S03]  /*14cb0*/  ISETP.GE.AND P2, PT, R5, c[0x0][0x3c8], PT ;  /* 0x0000f20005007a0c */ /* 0x000fc60003f46270 */
[----:B------:R3:W-:Y:S01]  /*14cc0*/  @!P6 ST.E.64 [R2.64], R22 ;  /* 0x000000160200e985 */ /* 0x0007e2000c101b08 */
[-C--:B-1----:R-:W-:Y:S02]  /*14cd0*/  @!P5 LEA R8, P0, R10, R0.reuse, 0x2 ;  /* 0x000000000a08d211 */ /* 0x082fe400078010ff */
[----:B--2---:R-:W-:Y:S02]  /*14ce0*/  @!P4 LEA R6, P6, R14, R0, 0x2 ;  /* 0x000000000e06c211 */ /* 0x004fe400078c10ff */
[----:B------:R-:W-:Y:S02]  /*14cf0*/  @!P5 LEA.HI.X R9, R10, R4, R12, 0x2, P0 ;  /* 0x000000040a09d211 */ /* 0x000fe400000f140c */
[C---:B------:R-:W-:Y:S02]  /*14d00*/  IADD3 R12, R249.reuse, 0x48, RZ ;  /* 0x00000048f90c7810 */ /* 0x040fe40007ffe0ff */
[----:B------:R-:W-:Y:S01]  /*14d10*/  IADD3 R10, R249, 0x60, RZ ;  /* 0x00000060f90a7810 */ /* 0x000fe20007ffe0ff */
[----:B------:R1:W-:Y:S01]  /*14d20*/  @!P5 ST.E.64 [R8.64], R150 ;  /* 0x000000960800d985 */ /* 0x0003e2000c101b08 */
[----:B------:R-:W-:-:S05]  /*14d30*/  SHF.R.S32.HI R12, RZ, 0x1f, R12 ;  /* 0x0000001fff0c7819 */ /* 0x000fca000001140c */
[----:B---3--:R-:W-:-:S04]  /*14d40*/  P2R R2, PR, RZ, 0x40 ;  /* 0x00000040ff027803 */ /* 0x008fc80000000000 */
[----:B------:R-:W-:Y:S02]  /*14d50*/  ISETP.NE.AND P0, PT, R2, RZ, PT ;  /* 0x000000ff0200720c */ /* 0x000fe40003f05270 */
[C---:B------:R-:W-:Y:S02]  /*14d60*/  @!P3 LEA R2, P6, R11.reuse, R0, 0x2 ;  /* 0x000000000b02b211 */ /* 0x040fe400078c10ff */
[-C--:B------:R-:W-:Y:S02]  /*14d70*/  @!P4 LEA.HI.X R7, R14, R4.reuse, R13, 0x2, P0 ;  /* 0x000000040e07c211 */ /* 0x080fe400000f140d */
[----:B------:R-:W-:Y:S02]  /*14d80*/  @!P3 LEA.HI.X R3, R11, R4, R12, 0x2, P6 ;  /* 0x000000040b03b211 */ /* 0x000fe400030f140c */
[----:B------:R-:W-:Y:S01]  /*14d90*/  IADD3 R12, R249, 0x50, RZ ;  /* 0x00000050f90c7810 */ /* 0x000fe20007ffe0ff */
[----:B------:R2:W-:Y:S01]  /*14da0*/  @!P4 ST.E.64 [R6.64], R34 ;  /* 0x000000220600c985 */ /* 0x0005e2000c101b08 */
[----:B------:R-:W-:-:S02]  /*14db0*/  ISETP.GE.AND P0, PT, R10, c[0x0][0x3c8], PT ;  /* 0x0000f2000a007a0c */ /* 0x000fc40003f06270 */
[----:B------:R-:W-:Y:S01]  /*14dc0*/  SHF.R.S32.HI R12, RZ, 0x1f, R12 ;  /* 0x0000001fff0c7819 */ /* 0x000fe2000001140c */
[----:B------:R3:W-:Y:S01]  /*14dd0*/  @!P3 ST.E.64 [R2.64], R26 ;  /* 0x0000001a0200b985 */ /* 0x0007e2000c101b08 */
[C---:B------:R-:W-:Y:S02]  /*14de0*/  IADD3 R13, R249.reuse, 0x58, RZ ;  /* 0x00000058f90d7810 */ /* 0x040fe40007ffe0ff */
[----:B------:R-:W-:Y:S02]  /*14df0*/  IADD3 R11, R249, 0x68, RZ ;  /* 0x00000068f90b7810 */ /* 0x000fe40007ffe0ff */
[----:B------:R-:W-:Y:S02]  /*14e00*/  SHF.R.S32.HI R13, RZ, 0x1f, R13 ;  /* 0x0000001fff0d7819 */ /* 0x000fe4000001140d */
[----:B-1----:R-:W-:Y:S02]  /*14e10*/  @!P2 LEA R8, P3, R5, R0, 0x2 ;  /* 0x000000000508a211 */ /* 0x002fe400078610ff */
[----:B------:R-:W-:-:S02]  /*14e20*/  IADD3 R14, R249, 0x70, RZ ;  /* 0x00000070f90e7810 */ /* 0x000fc40007ffe0ff */
[----:B------:R-:W-:Y:S02]  /*14e30*/  @!P2 LEA.HI.X R9, R5, R4, R12, 0x2, P3 ;  /* 0x000000040509a211 */ /* 0x000fe400018f140c */
[C---:B------:R-:W-:Y:S02]  /*14e40*/  IADD3 R5, R249.reuse, 0x78, RZ ;  /* 0x00000078f9057810 */ /* 0x040fe40007ffe0ff */
[----:B------:R-:W-:Y:S01]  /*14e50*/  IADD3 R12, R249, 0x60, RZ ;  /* 0x00000060f90c7810 */ /* 0x000fe20007ffe0ff */
[----:B------:R1:W-:Y:S01]  /*14e60*/  @!P2 ST.E.64 [R8.64], R158 ;  /* 0x0000009e0800a985 */ /* 0x0003e2000c101b08 */
[----:B------:R-:W-:Y:S02]  /*14e70*/  ISETP.GE.AND P5, PT, R11, c[0x0][0x3c8], PT ;  /* 0x0000f2000b007a0c */ /* 0x000fe40003fa6270 */
[----:B------:R-:W-:Y:S02]  /*14e80*/  SHF.R.S32.HI R12, RZ, 0x1f, R12 ;  /* 0x0000001fff0c7819 */ /* 0x000fe4000001140c */
[----:B------:R-:W-:-:S02]  /*14e90*/  ISETP.GE.AND P4, PT, R14, c[0x0][0x3c8], PT ;  /* 0x0000f2000e007a0c */ /* 0x000fc40003f86270 */
[----:B--2---:R-:W-:-:S13]  /*14ea0*/  @!P1 LEA R6, P6, R15, R0, 0x2 ;  /* 0x000000000f069211 */ /* 0x004fda00078c10ff */
[----:B---3--:R-:W-:-:S04]  /*14eb0*/  P2R R2, PR, RZ, 0x40 ;  /* 0x00000040ff027803 */ /* 0x008fc80000000000 */
[----:B------:R-:W-:Y:S02]  /*14ec0*/  ISETP.NE.AND P3, PT, R2, RZ, PT ;  /* 0x000000ff0200720c */ /* 0x000fe40003f65270 */
[C---:B------:R-:W-:Y:S02]  /*14ed0*/  @!P0 LEA R2, P6, R10.reuse, R0, 0x2 ;  /* 0x000000000a028211 */ /* 0x040fe400078c10ff */
[-C--:B------:R-:W-:Y:S02]  /*14ee0*/  @!P1 LEA.HI.X R7, R15, R4.reuse, R13, 0x2, P3 ;  /* 0x000000040f079211 */ /* 0x080fe400018f140d */
[----:B------:R-:W-:Y:S02]  /*14ef0*/  ISETP.GE.AND P3, PT, R5, c[0x0][0x3c8], PT ;  /* 0x0000f20005007a0c */ /* 0x000fe40003f66270 */
[----:B------:R-:W-:Y:S01]  /*14f00*/  @!P0 LEA.HI.X R3, R10, R4, R12, 0x2, P6 ;  /* 0x000000040a038211 */ /* 0x000fe200030f140c */
[----:B------:R2:W-:Y:S01]  /*14f10*/  @!P1 ST.E.64 [R6.64], R42 ;  /* 0x0000002a06009985 */ /* 0x0005e2000c101b08 */
[----:B------:R-:W-:-:S02]  /*14f20*/  IADD3 R12, R249, 0x68, RZ ;  /* 0x00000068f90c7810 */ /* 0x000fc40007ffe0ff */
[----:B------:R-:W-:Y:S01]  /*14f30*/  IADD3 R13, R249, 0x88, RZ ;  /* 0x00000088f90d7810 */ /* 0x000fe20007ffe0ff */
[----:B------:R3:W-:Y:S01]  /*14f40*/  @!P0 ST.E.64 [R2.64], R30 ;  /* 0x0000001e02008985 */ /* 0x0007e2000c101b08 */
[----:B-1----:R-:W-:Y:S02]  /*14f50*/  @!P5 LEA R8, P0, R11, R0, 0x2 ;  /* 0x000000000b08d211 */ /* 0x002fe400078010ff */
[----:B------:R-:W-:Y:S02]  /*14f60*/  SHF.R.S32.HI R12, RZ, 0x1f, R12 ;  /* 0x0000001fff0c7819 */ /* 0x000fe4000001140c */
[----:B------:R-:W-:Y:S02]  /*14f70*/  IADD3 R15, R249, 0x70, RZ ;  /* 0x00000070f90f7810 */ /* 0x000fe40007ffe0ff */
[----:B------:R-:W-:Y:S02]  /*14f80*/  @!P5 LEA.HI.X R9, R11, R4, R12, 0x2, P0 ;  /* 0x000000040b09d211 */ /* 0x000fe400000f140c */
[----:B------:R-:W-:-:S02]  /*14f90*/  SHF.R.S32.HI R15, RZ, 0x1f, R15 ;  /* 0x0000001fff0f7819 */ /* 0x000fc4000001140f */
[C---:B------:R-:W-:Y:S01]  /*14fa0*/  IADD3 R12, R249.reuse, 0x78, RZ ;  /* 0x00000078f90c7810 */ /* 0x040fe20007ffe0ff */
[----:B------:R1:W-:Y:S01]  /*14fb0*/  @!P5 ST.E.64 [R8.64], R166 ;  /* 0x000000a60800d985 */ /* 0x0003e2000c101b08 */
[C---:B------:R-:W-:Y:S02]  /*14fc0*/  IADD3 R10, R249.reuse, 0x80, RZ ;  /* 0x00000080f90a7810 */ /* 0x040fe40007ffe0ff */
[----:B------:R-:W-:Y:S02]  /*14fd0*/  SHF.R.S32.HI R12, RZ, 0x1f, R12 ;  /* 0x0000001fff0c7819 */ /* 0x000fe4000001140c */
[----:B------:R-:W-:Y:S02]  /*14fe0*/  ISETP.GE.AND P2, PT, R10, c[0x0][0x3c8], PT ;  /* 0x0000f2000a007a0c */ /* 0x000fe40003f46270 */
[----:B------:R-:W-:-:S04]  /*14ff0*/  IADD3 R11, R249, 0x90, RZ ;  /* 0x00000090f90b7810 */ /* 0x000fc80007ffe0ff */
[----:B------:R-:W-:Y:S02]  /*15000*/  ISETP.GE.AND P0, PT, R11, c[0x0][0x3c8], PT ;  /* 0x0000f2000b007a0c */ /* 0x000fe40003f06270 */
[CC--:B--2---:R-:W-:Y:S02]  /*15010*/  @!P4 LEA R6, P6, R14.reuse, R0.reuse, 0x2 ;  /* 0x000000000e06c211 */ /* 0x0c4fe400078c10ff */
[----:B---3--:R-:W-:Y:S02]  /*15020*/  @!P3 LEA R2, P1, R5, R0, 0x2 ;  /* 0x000000000502b211 */ /* 0x008fe400078210ff */
[----:B------:R-:W-:Y:S02]  /*15030*/  @!P4 LEA.HI.X R7, R14, R4, R15, 0x2, P6 ;  /* 0x000000040e07c211 */ /* 0x000fe400030f140f */
[C---:B------:R-:W-:Y:S02]  /*15040*/  IADD3 R14, R249.reuse, 0xa0, RZ ;  /* 0x000000a0f90e7810 */ /* 0x040fe40007ffe0ff */
[----:B------:R-:W-:Y:S01]  /*15050*/  IADD3 R15, R249, 0x88, RZ ;  /* 0x00000088f90f7810 */ /* 0x000fe20007ffe0ff */
[----:B------:R2:W-:Y:S01]  /*15060*/  @!P4 ST.E.64 [R6.64], R50 ;  /* 0x000000320600c985 */ /* 0x0005e2000c101b08 */
[----:B------:R-:W-:-:S02]  /*15070*/  ISETP.GE.AND P4, PT, R14, c[0x0][0x3c8], PT ;  /* 0x0000f2000e007a0c */ /* 0x000fc40003f86270 */
[----:B------:R-:W-:-:S03]  /*15080*/  SHF.R.S32.HI R15, RZ, 0x1f, R15 ;  /* 0x0000001fff0f7819 */ /* 0x000fc6000001140f */
[----:B------:R-:W-:Y:S02]  /*15090*/  P2R R3, PR, RZ, 0x2 ;  /* 0x00000002ff037803 */ /* 0x000fe40000000000 */
[----:B------:R-:W-:Y:S02]  /*150a0*/  ISETP.GE.AND P1, PT, R13, c[0x0][0x3c8], PT ;  /* 0x0000f2000d007a0c */ /* 0x000fe40003f26270 */
[----:B------:R-:W-:-:S04]  /*150b0*/  ISETP.NE.AND P6, PT, R3, RZ, PT ;  /* 0x000000ff0300720c */ /* 0x000fc80003fc5270 */
[----:B------:R-:W-:Y:S02]  /*150c0*/  @!P3 LEA.HI.X R3, R5, R4, R12, 0x2, P6 ;  /* 0x000000040503b211 */ /* 0x000fe400030f140c */
[C---:B------:R-:W-:Y:S02]  /*150d0*/  IADD3 R12, R249.reuse, 0x80, RZ ;  /* 0x00000080f90c7810 */ /* 0x040fe40007ffe0ff */
[----:B------:R-:W-:Y:S01]  /*150e0*/  IADD3 R5, R249, 0x98, RZ ;  /* 0x00000098f9057810 */ /* 0x000fe20007ffe0ff */
[----:B------:R3:W-:Y:S01]  /*150f0*/  @!P3 ST.E.64 [R2.64], R38 ;  /* 0x000000260200b985 */ /* 0x0007e2000c101b08 */
[----:B-1----:R-:W-:Y:S02]  /*15100*/  @!P2 LEA R8, P3, R10, R0, 0x2 ;  /* 0x000000000a08a211 */ /* 0x002fe400078610ff */
[----:B------:R-:W-:Y:S02]  /*15110*/  SHF.R.S32.HI R12, RZ, 0x1f, R12 ;  /* 0x0000001fff0c7819 */ /* 0x000fe4000001140c */
[----:B------:R-:W-:-:S02]  /*15120*/  ISETP.GE.AND P5, PT, R5, c[0x0][0x3c8], PT ;  /* 0x0000f20005007a0c */ /* 0x000fc40003fa6270 */
[----:B------:R-:W-:Y:S02]  /*15130*/  @!P2 LEA.HI.X R9, R10, R4, R12, 0x2, P3 ;  /* 0x000000040a09a211 */ /* 0x000fe400018f140c */
[----:B------:R-:W-:Y:S02]  /*15140*/  IADD3 R12, R249, 0x90, RZ ;  /* 0x00000090f90c7810 */ /* 0x000fe40007ffe0ff */
[----:B--2---:R-:W-:Y:S01]  /*15150*/  @!P1 LEA R6, P6, R13, R0, 0x2 ;  /* 0x000000000d069211 */ /* 0x004fe200078c10ff */
[----:B------:R1:W-:Y:S01]  /*15160*/  @!P2 ST.E.64 [R8.64], R168 ;  /* 0x000000a80800a985 */ /* 0x0003e2000c101b08 */
[----:B------:R-:W-:Y:S02]  /*15170*/  SHF.R.S32.HI R12, RZ, 0x1f, R12 ;  /* 0x0000001fff0c7819 */ /* 0x000fe4000001140c */
[----:B------:R-:W-:-:S09]  /*15180*/  IADD3 R10, R249, 0xa8, RZ ;  /* 0x000000a8f90a7810 */ /* 0x000fd20007ffe0ff */
[----:B---3--:R-:W-:-:S04]  /*15190*/  P2R R2, PR, RZ, 0x40 ;  /* 0x00000040ff027803 */ /* 0x008fc80000000000 */
[----:B------:R-:W-:Y:S02]  /*151a0*/  ISETP.NE.AND P3, PT, R2, RZ, PT ;  /* 0x000000ff0200720c */ /* 0x000fe40003f65270 */
[----:B------:R-:W-:Y:S02]  /*151b0*/  @!P0 LEA R2, P6, R11, R0, 0x2 ;  /* 0x000000000b028211 */ /* 0x000fe400078c10ff */
[-C--:B------:R-:W-:Y:S02]  /*151c0*/  @!P1 LEA.HI.X R7, R13, R4.reuse, R15, 0x2, P3 ;  /* 0x000000040d079211 */ /* 0x080fe400018f140f */
[----:B------:R-:W-:Y:S02]  /*151d0*/  @!P0 LEA.HI.X R3, R11, R4, R12, 0x2, P6 ;  /* 0x000000040b038211 */ /* 0x000fe400030f140c */
[C---:B------:R-:W-:Y:S01]  /*151e0*/  IADD3 R12, R249.reuse, 0x98, RZ ;  /* 0x00000098f90c7810 */ /* 0x040fe20007ffe0ff */
[----:B------:R2:W-:Y:S01]  /*151f0*/  @!P1 ST.E.64 [R6.64], R58 ;  /* 0x0000003a06009985 */ /* 0x0005e2000c101b08 */
[----:B------:R-:W-:-:S02]  /*15200*/  IADD3 R13, R249, 0xb8, RZ ;  /* 0x000000b8f90d7810 */ /* 0x000fc40007ffe0ff */
[----:B------:R-:W-:Y:S01]  /*15210*/  ISETP.GE.AND P3, PT, R10, c[0x0][0x3c8], PT ;  /* 0x0000f2000a007a0c */ /* 0x000fe20003f66270 */
[----:B------:R3:W-:Y:S01]  /*15220*/  @!P0 ST.E.64 [R2.64], R46 ;  /* 0x0000002e02008985 */ /* 0x0007e2000c101b08 */
[----:B-1----:R-:W-:Y:S02]  /*15230*/  @!P5 LEA R8, P0, R5, R0, 0x2 ;  /* 0x000000000508d211 */ /* 0x002fe400078010ff */
[----:B------:R-:W-:Y:S02]  /*15240*/  SHF.R.S32.HI R12, RZ, 0x1f, R12 ;  /* 0x0000001fff0c7819 */ /* 0x000fe4000001140c */
[----:B------:R-:W-:Y:S02]  /*15250*/  IADD3 R15, R249, 0xa0, RZ ;  /* 0x000000a0f90f7810 */ /* 0x000fe40007ffe0ff */
[----:B------:R-:W-:Y:S02]  /*15260*/  ISETP.GE.AND P1, PT, R13, c[0x0][0x3c8], PT ;  /* 0x0000f2000d007a0c */ /* 0x000fe40003f26270 */
[----:B------:R-:W-:-:S02]  /*15270*/  @!P5 LEA.HI.X R9, R5, R4, R12, 0x2, P0 ;  /* 0x000000040509d211 */ /* 0x000fc400000f140c */
[C---:B------:R-:W-:Y:S02]  /*15280*/  IADD3 R11, R249.reuse, 0xb0, RZ ;  /* 0x000000b0f90b7810 */ /* 0x040fe40007ffe0ff */
[----:B------:R-:W-:Y:S01]  /*15290*/  SHF.R.S32.HI R15, RZ, 0x1f, R15 ;  /* 0x0000001fff0f7819 */ /* 0x000fe2000001140f */
[----:B------:R1:W-:Y:S01]  /*152a0*/  @!P5 ST.E.64 [R8.64], R170 ;  /* 0x000000aa0800d985 */ /* 0x0003e2000c101b08 */
[----:B------:R-:W-:Y:S02]  /*152b0*/  IADD3 R12, R249, 0xa8, RZ ;  /* 0x000000a8f90c7810 */ /* 0x000fe40007ffe0ff */
[----:B------:R-:W-:Y:S02]  /*152c0*/  ISETP.GE.AND P2, PT, R11, c[0x0][0x3c8], PT ;  /* 0x0000f2000b007a0c */ /* 0x000fe40003f46270 */
[----:B------:R-:W-:Y:S02]  /*152d0*/  SHF.R.S32.HI R12, RZ, 0x1f, R12 ;  /* 0x0000001fff0c7819 */ /* 0x000fe4000001140c */
[----:B------:R-:W-:-:S02]  /*152e0*/  IADD3 R5, R249, 0xc0, RZ ;  /* 0x000000c0f9057810 */ /* 0x000fc40007ffe0ff */
[----:B--2---:R-:W-:-:S13]  /*152f0*/  @!P4 LEA R6, P6, R14, R0, 0x2 ;  /* 0x000000000e06c211 */ /* 0x004fda00078c10ff */
[----:B---3--:R-:W-:-:S04]  /*15300*/  P2R R2, PR, RZ, 0x40 ;  /* 0x00000040ff027803 */ /* 0x008fc80000000000 */
[----:B------:R-:W-:Y:S02]  /*15310*/  ISETP.NE.AND P0, PT, R2, RZ, PT ;  /* 0x000000ff0200720c */ /* 0x000fe40003f05270 */
[----:B------:R-:W-:Y:S02]  /*15320*/  @!P3 LEA R2, P6, R10, R0, 0x2 ;  /* 0x000000000a02b211 */ /* 0x000fe400078c10ff */
[-C--:B------:R-:W-:Y:S02]  /*15330*/  @!P4 LEA.HI.X R7, R14, R4.reuse, R15, 0x2, P0 ;  /* 0x000000040e07c211 */ /* 0x080fe400000f140f */
[----:B------:R-:W-:Y:S02]  /*15340*/  @!P3 LEA.HI.X R3, R10, R4, R12, 0x2, P6 ;  /* 0x000000040a03b211 */ /* 0x000fe400030f140c */
[----:B------:R-:W-:Y:S01]  /*15350*/  ISETP.GE.AND P0, PT, R5, c[0x0][0x3c8], PT ;  /* 0x0000f20005007a0c */ /* 0x000fe20003f06270 */
[----:B------:R2:W-:Y:S01]  /*15360*/  @!P4 ST.E.64 [R6.64], R70 ;  /* 0x000000460600c985 */ /* 0x0005e2000c101b08 */
[----:B------:R-:W-:-:S02]  /*15370*/  IADD3 R14, R249, 0xb0, RZ ;  /* 0x000000b0f90e7810 */ /* 0x000fc40007ffe0ff */
[----:B------:R-:W-:Y:S01]  /*15380*/  IADD3 R12, R249, 0xc8, RZ ;  /* 0x000000c8f90c7810 */ /* 0x000fe20007ffe0ff */
[----:B------:R3:W-:Y:S01]  /*15390*/  @!P3 ST.E.64 [R2.64], R54 ;  /* 0x000000360200b985 */ /* 0x0007e2000c101b08 */
[C---:B-1----:R-:W-:Y:S02]  /*153a0*/  @!P2 LEA R8, P3, R11.reuse, R0, 0x2 ;  /* 0x000000000b08a211 */ /* 0x042fe400078610ff */
[----:B------:R-:W-:Y:S02]  /*153b0*/  SHF.R.S32.HI R14, RZ, 0x1f, R14 ;  /* 0x0000001fff0e7819 */ /* 0x000fe4000001140e */
[----:B------:R-:W-:Y:S02]  /*153c0*/  ISETP.GE.AND P5, PT, R12, c[0x0][0x3c8], PT ;  /* 0x0000f2000c007a0c */ /* 0x000fe40003fa6270 */
[----:B------:R-:W-:Y:S02]  /*153d0*/  @!P2 LEA.HI.X R9, R11, R4, R14, 0x2, P3 ;  /* 0x000000040b09a211 */ /* 0x000fe400018f140e */
[----:B------:R-:W-:-:S02]  /*153e0*/  IADD3 R11, R249, 0xc0, RZ ;  /* 0x000000c0f90b7810 */ /* 0x000fc40007ffe0ff */
[C---:B------:R-:W-:Y:S01]  /*153f0*/  IADD3 R14, R249.reuse, 0xb8, RZ ;  /* 0x000000b8f90e7810 */ /* 0x040fe20007ffe0ff */
[----:B------:R-:W-:Y:S01]  /*15400*/  @!P2 ST.E.64 [R8.64], R94 ;  /* 0x0000005e0800a985 */ /* 0x000fe2000c101b08 */
[----:B------:R-:W-:Y:S02]  /*15410*/  IADD3 R10, R249, 0xd0, RZ ;  /* 0x000000d0f90a7810 */ /* 0x000fe40007ffe0ff */
[----:B------:R-:W-:Y:S02]  /*15420*/  SHF.R.S32.HI R11, RZ, 0x1f, R11 ;  /* 0x0000001fff0b7819 */ /* 0x000fe4000001140b */
[----:B------:R-:W-:Y:S02]  /*15430*/  SHF.R.S32.HI R14, RZ, 0x1f, R14 ;  /* 0x0000001fff0e7819 */ /* 0x000fe4000001140e */
[-C--:B--2---:R-:W-:Y:S02]  /*15440*/  @!P1 LEA R6, P4, R13, R0.reuse, 0x2 ;  /* 0x000000000d069211 */ /* 0x084fe400078810ff */
[----:B---3--:R-:W-:-:S11]  /*15450*/  @!P0 LEA R2, P6, R5, R0, 0x2 ;  /* 0x0000000005028211 */ /* 0x008fd600078c10ff */
[----:B------:R-:W-:Y:S02]  /*15460*/  P2R R3, PR, RZ, 0x10 ;  /* 0x00000010ff037803 */ /* 0x000fe40000000000 */
[----:B------:R-:W-:Y:S02]  /*15470*/  ISETP.GE.AND P4, PT, R10, c[0x0][0x3c8], PT ;  /* 0x0000f2000a007a0c */ /* 0x000fe40003f86270 */
[----:B------:R-:W-:Y:S02]  /*15480*/  ISETP.NE.AND P3, PT, R3, RZ, PT ;  /* 0x000000ff0300720c */ /* 0x000fe40003f65270 */
[-C--:B------:R-:W-:Y:S02]  /*15490*/  @!P0 LEA.HI.X R3, R5, R4.reuse, R11, 0x2, P6 ;  /* 0x0000000405038211 */ /* 0x080fe400030f140b */
[----:B------:R-:W-:Y:S02]  /*154a0*/  @!P1 LEA.HI.X R7, R13, R4, R14, 0x2, P3 ;  /* 0x000000040d079211 */ /* 0x000fe400018f140e */
[----:B------:R-:W-:-:S02]  /*154b0*/  IADD3 R5, R249, 0xd8, RZ ;  /* 0x000000d8f9057810 */ /* 0x000fc40007ffe0ff */
[----:B------:R-:W-:Y:S01]  /*154c0*/  IADD3 R14, R249, 0xc8, RZ ;  /* 0x000000c8f90e7810 */ /* 0x000fe20007ffe0ff */
[----:B------:R1:W-:Y:S01]  /*154d0*/  @!P1 ST.E.64 [R6.64], R78 ;  /* 0x0000004e06009985 */ /* 0x0003e2000c101b08 */
[----:B------:R-:W-:Y:S02]  /*154e0*/  ISETP.GE.AND P3, PT, R5, c[0x0][0x3c8], PT ;  /* 0x0000f20005007a0c */ /* 0x000fe40003f66270 */
[----:B------:R-:W-:Y:S01]  /*154f0*/  SHF.R.S32.HI R14, RZ, 0x1f, R14 ;  /* 0x0000001fff0e7819 */ /* 0x000fe2000001140e */
[----:B------:R2:W-:Y:S01]  /*15500*/  @!P0 ST.E.64 [R2.64], R62 ;  /* 0x0000003e02008985 */ /* 0x0005e2000c101b08 */
[C---:B------:R-:W-:Y:S02]  /*15510*/  IADD3 R11, R249.reuse, 0xd0, RZ ;  /* 0x000000d0f90b7810 */ /* 0x040fe40007ffe0ff */
[----:B------:R-:W-:Y:S02]  /*15520*/  IADD3 R13, R249, 0xe0, RZ ;  /* 0x000000e0f90d7810 */ /* 0x000fe40007ffe0ff */
[----:B------:R-:W-:-:S02]  /*15530*/  SHF.R.S32.HI R11, RZ, 0x1f, R11 ;  /* 0x0000001fff0b7819 */ /* 0x000fc4000001140b */
[----:B------:R-:W-:Y:S02]  /*15540*/  ISETP.GE.AND P2, PT, R13, c[0x0][0x3c8], PT ;  /* 0x0000f2000d007a0c */ /* 0x000fe40003f46270 */
[----:B------:R-:W-:Y:S02]  /*15550*/  ISETP.GE.AND P1, PT, R252, c[0x0][0x3c8], PT ;  /* 0x0000f200fc007a0c */ /* 0x000fe40003f26270 */
[----:B-1----:R-:W-:-:S04]  /*15560*/  @!P5 LEA R6, P0, R12, R0, 0x2 ;  /* 0x000000000c06d211 */ /* 0x002fc800078010ff */
[----:B------:R-:W-:Y:S02]  /*15570*/  @!P5 LEA.HI.X R7, R12, R4, R14, 0x2, P0 ;  /* 0x000000040c07d211 */ /* 0x000fe400000f140e */
[C---:B--2---:R-:W-:Y:S02]  /*15580*/  @!P4 LEA R2, P6, R10.reuse, R0, 0x2 ;  /* 0x000000000a02c211 */ /* 0x044fe400078c10ff */
[----:B------:R-:W-:Y:S01]  /*15590*/  ISETP.GE.AND P0, PT, R251, c[0x0][0x3c8], PT ;  /* 0x0000f200fb007a0c */ /* 0x000fe20003f06270 */
[----:B------:R-:W-:Y:S01]  /*155a0*/  @!P5 ST.E.64 [R6.64], R82 ;  /* 0x000000520600d985 */ /* 0x000fe2000c101b08 */
[----:B------:R-:W-:Y:S02]  /*155b0*/  @!P4 LEA.HI.X R3, R10, R4, R11, 0x2, P6 ;  /* 0x000000040a03c211 */ /* 0x000fe400030f140b */
[----:B------:R-:W-:Y:S02]  /*155c0*/  @!P3 LEA R10, P5, R5, R0, 0x2 ;  /* 0x00000000050ab211 */ /* 0x000fe400078a10ff */
[C---:B------:R-:W-:Y:S01]  /*155d0*/  IADD3 R12, R249.reuse, 0xd8, RZ ;  /* 0x000000d8f90c7810 */ /* 0x040fe20007ffe0ff */
[----:B------:R1:W-:Y:S01]  /*155e0*/  @!P4 ST.E.64 [R2.64], R86 ;  /* 0x000000560200c985 */ /* 0x0003e2000c101b08 */
[----:B------:R-:W-:-:S02]  /*155f0*/  IADD3 R14, R249, 0xe0, RZ ;  /* 0x000000e0f90e7810 */ /* 0x000fc40007ffe0ff */
[----:B------:R-:W-:Y:S02]  /*15600*/  SHF.R.S32.HI R12, RZ, 0x1f, R12 ;  /* 0x0000001fff0c7819 */ /* 0x000fe4000001140c */
[----:B------:R-:W-:Y:S02]  /*15610*/  @!P2 LEA R8, P6, R13, R0, 0x2 ;  /* 0x000000000d08a211 */ /* 0x000fe400078c10ff */
[----:B------:R-:W-:-:S04]  /*15620*/  SHF.R.S32.HI R14, RZ, 0x1f, R14 ;  /* 0x0000001fff0e7819 */ /* 0x000fc8000001140e */
[----:B------:R-:W-:Y:S02]  /*15630*/  @!P2 LEA.HI.X R9, R13, R4, R14, 0x2, P6 ;  /* 0x000000040d09a211 */ /* 0x000fe400030f140e */
[----:B-1----:R-:W-:Y:S02]  /*15640*/  P2R R2, PR, RZ, 0x20 ;  /* 0x00000020ff027803 */ /* 0x002fe40000000000 */
[----:B------:R-:W-:Y:S02]  /*15650*/  @!P1 LEA R6, P5, R252, R0, 0x2 ;  /* 0x00000000fc069211 */ /* 0x000fe400078a10ff */
[----:B------:R-:W-:-:S04]  /*15660*/  ISETP.NE.AND P4, PT, R2, RZ, PT ;  /* 0x000000ff0200720c */ /* 0x000fc80003f85270 */
[----:B------:R-:W-:Y:S02]  /*15670*/  @!P3 LEA.HI.X R11, R5, R4, R12, 0x2, P4 ;  /* 0x00000004050bb211 */ /* 0x000fe400020f140c */
[----:B------:R-:W-:Y:S02]  /*15680*/  SHF.R.S32.HI R12, RZ, 0x1f, R252 ;  /* 0x0000001fff0c7819 */ /* 0x000fe400000114fc */
[----:B------:R-:W-:Y:S01]  /*15690*/  SHF.R.S32.HI R5, RZ, 0x1f, R251 ;  /* 0x0000001fff057819 */ /* 0x000fe200000114fb */
[----:B------:R1:W-:Y:S01]  /*156a0*/  @!P3 ST.E.64 [R10.64], R106 ;  /* 0x0000006a0a00b985 */ /* 0x0003e2000c101b08 */
[C---:B------:R-:W-:Y:S02]  /*156b0*/  @!P0 LEA R2, P4, R251.reuse, R0, 0x2 ;  /* 0x00000000fb028211 */ /* 0x040fe400078810ff */
[-C--:B------:R-:W-:Y:S01]  /*156c0*/  @!P1 LEA.HI.X R7, R252, R4.reuse, R12, 0x2, P5 ;  /* 0x00000004fc079211 */ /* 0x080fe200028f140c */
[----:B------:R1:W-:Y:S01]  /*156d0*/  @!P2 ST.E.64 [R8.64], R102 ;  /* 0x000000660800a985 */ /* 0x0003e2000c101b08 */
[----:B------:R-:W-:-:S03]  /*156e0*/  @!P0 LEA.HI.X R3, R251, R4, R5, 0x2, P4 ;  /* 0x00000004fb038211 */ /* 0x000fc600020f1405 */
[----:B------:R1:W-:Y:S04]  /*156f0*/  @!P1 ST.E.64 [R6.64], R90 ;  /* 0x0000005a06009985 */ /* 0x0003e8000c101b08 */
[----:B------:R1:W-:Y:S01]  /*15700*/  @!P0 ST.E.64 [R2.64], R74 ;  /* 0x0000004a02008985 */ /* 0x0003e2000c101b08 */
[----:B------:R-:W-:-:S13]  /*15710*/  ISETP.GE.AND P0, PT, R250, c[0x0][0x3c8], PT ;  /* 0x0000f200fa007a0c */ /* 0x000fda0003f06270 */
[----:B------:R-:W-:Y:S05]  /*15720*/  @P0 BRA `(.L_x_294) ;  /* 0x00000d1000000947 */ /* 0x000fea0003800000 */
[----:B------:R-:W-:Y:S02]  /*15730*/  SHF.R.S32.HI R5, RZ, 0x1f, R250 ;  /* 0x0000001fff057819 */ /* 0x000fe400000114fa */
[----:B-1----:R-:W-:-:S04]  /*15740*/  LEA R2, P0, R250, R0, 0x2 ;  /* 0x00000000fa027211 */ /* 0x002fc800078010ff */
[----:B------:R-:W-:-:S05]  /*15750*/  LEA.HI.X R3, R250, R4, R5, 0x2, P0 ;  /* 0x00000004fa037211 */ /* 0x000fca00000f1405 */
[----:B------:R1:W-:Y:S01]  /*15760*/  ST.E.64 [R2.64], R66 ;  /* 0x0000004202007985 */ /* 0x0003e2000c101b08 */
[----:B------:R-:W-:Y:S05]  /*15770*/  BRA `(.L_x_294) ;  /* 0x00000cc000007947 */ /* 0x000fea0003800000 */
.L_x_279:
[----:B------:R-:W-:Y:S01]  /*15780*/  ISETP.NE.U32.AND P0, PT, RZ, c[0x0][0x508], PT ;  /* 0x00014200ff007a0c */ /* 0x000fe20003f05070 */
[----:B------:R-:W-:Y:S01]  /*15790*/  IMAD.MOV.U32 R6, RZ, RZ, RZ ;  /* 0x000000ffff067224 */ /* 0x000fe200078e00ff */
[----:B------:R-:W-:Y:S01]  /*157a0*/  ISETP.NE.U32.AND P3, PT, RZ, c[0x0][0x500], PT ;  /* 0x00014000ff007a0c */ /* 0x000fe20003f65070 */
[----:B------:R-:W-:Y:S01]  /*157b0*/  IMAD.MOV.U32 R20, RZ, RZ, c[0x0][0x388] ;  /* 0x0000e200ff147624 */ /* 0x000fe200078e00ff */
[----:B------:R-:W-:Y:S02]  /*157c0*/  ISETP.NE.AND.EX P2, PT, RZ, c[0x0][0x50c], PT, P0 ;  /* 0x00014300ff007a0c */ /* 0x000fe40003f45300 */
[----:B------:R-:W-:Y:S02]  /*157d0*/  ISETP.NE.AND.EX P3, PT, RZ, c[0x0][0x504], PT, P3 ;  /* 0x00014100ff007a0c */ /* 0x000fe40003f65330 */
[----:B------:R-:W-:-:S04]  /*157e0*/  IADD3 R2, P1, R232, c[0x0][0x500], RZ ;  /* 0x00014000e8027a10 */ /* 0x000fc80007f3e0ff */
[----:B------:R-:W-:-:S05]  /*157f0*/  IADD3.X R3, R233, c[0x0][0x504], RZ, P1, !PT ;  /* 0x00014100e9037a10 */ /* 0x000fca0000ffe4ff */
[----:B-1----:R-:W-:Y:S02]  /*15800*/  @P2 IADD3 R4, P0, R232, c[0x0][0x508], RZ ;  /* 0x00014200e8042a10 */ /* 0x002fe40007f1e0ff */
[----:B------:R1:W5:Y:S02]  /*15810*/  @P3 LDG.E R6, [R2.64] ;  /* 0x0000000802063981 */ /* 0x000364000c1e1900 */
[----:B------:R-:W-:-:S05]  /*15820*/  @P2 IADD3.X R5, R233, c[0x0][0x50c], RZ, P0, !PT ;  /* 0x00014300e9052a10 */ /* 0x000fca00007fe4ff */
[----:B------:R1:W5:Y:S01]  /*15830*/  @P2 LDG.E R20, [R4.64] ;  /* 0x0000000804142981 */ /* 0x000362000c1e1900 */
[----:B------:R-:W-:-:S04]  /*15840*/  ISETP.NE.AND P0, PT, R239, RZ, PT ;  /* 0x000000ffef00720c */ /* 0x000fc80003f05270 */
[----:B------:R-:W-:Y:S01]  /*15850*/  SEL R19, R239, c[0x0][0x3d4], P0 ;  /* 0x0000f500ef137a07 */ /* 0x000fe20000000000 */
[----:B------:R-:W-:Y:S05]  /*15860*/  @P2 BRA `(.L_x_300) ;  /* 0x0000004000002947 */ /* 0x000fea0003800000 */
[----:B------:R-:W-:Y:S05]  /*15870*/  @!P3 BRA `(.L_x_300) ;  /* 0x000000300000b947 */ /* 0x000fea0003800000 */
[----:B------:R2:W3:Y:S04]  /*15880*/  LDG.E R0, [R2.64] ;  /* 0x0000000802007981 */ /* 0x0004e8000c1e1900 */
[----:B-12---:R-:W3:Y:S02]  /*15890*/  LDG.E R2, [R2.64+0x4] ;  /* 0x0000040802027981 */ /* 0x006ee4000c1e1900 */
[----:B---3-5:R-:W-:Y:S02]  /*158a0*/  IADD3 R20, -R0, R2, RZ ;  /* 0x0000000200147210 */ /* 0x028fe40007ffe1ff */
.L_x_300:
[----:B-1----:R-:W1:Y:S01]  /*158b0*/  S2R R2, SR_TID.X ;  /* 0x0000000000027919 */ /* 0x002e620000002100 */
[----:B------:R-:W-:Y:S01]  /*158c0*/  BSSY B0, `(.L_x_301) ;  /* 0x0000036000007945 */ /* 0x000fe20003800000 */
[----:B------:R-:W-:Y:S02]  /*158d0*/  LOP3.LUT R12, R230, 0xffff, RZ, 0xc0, !PT ;  /* 0x0000ffffe60c7812 */ /* 0x000fe400078ec0ff */
[----:B------:R-:W-:-:S02]  /*158e0*/  SEL R13, R234, RZ, !P3 ;  /* 0x000000ffea0d7207 */ /* 0x000fc40005800000 */
[----:B------:R-:W-:Y:S02]  /*158f0*/  SEL R21, R236, RZ, !P3 ;  /* 0x000000ffec157207 */ /* 0x000fe40005800000 */
[----:B-----5:R-:W-:Y:S02]  /*15900*/  SHF.R.S32.HI R18, RZ, 0x1f, R6 ;  /* 0x0000001fff127819 */ /* 0x020fe40000011406 */
[----:B-1----:R-:W-:-:S13]  /*15910*/  ISETP.GT.AND P0, PT, R2, 0x7f, PT ;  /* 0x0000007f0200780c */ /* 0x002fda0003f04270 */
[----:B------:R-:W-:Y:S05]  /*15920*/  @P0 BRA `(.L_x_302) ;  /* 0x000002f000000947 */ /* 0x000fea0003800000 */
[----:B------:R-:W-:Y:S01]  /*15930*/  IMAD R0, R20, c[0x0][0x4e8], RZ ;  /* 0x00013a0014007a24 */ /* 0x000fe200078e02ff */
[----:B------:R-:W-:-:S04]  /*15940*/  LEA R16, R229, R2, 0x7 ;  /* 0x00000002e5107211 */ /* 0x000fc800078e38ff */
[----:B------:R-:W-:-:S13]  /*15950*/  ISETP.GE.AND P0, PT, R16, R0, PT ;  /* 0x000000001000720c */ /* 0x000fda0003f06270 */
[----:B------:R-:W-:Y:S05]  /*15960*/  @P0 BRA `(.L_x_302) ;  /* 0x000002b000000947 */ /* 0x000fea0003800000 */
[----:B------:R-:W-:Y:S01]  /*15970*/  IMAD.MOV.U32 R0, RZ, RZ, 0x368 ;  /* 0x00000368ff007424 */ /* 0x000fe200078e00ff */
[----:B------:R-:W-:-:S04]  /*15980*/  ISETP.GT.AND P2, PT, R19, 0x1, PT ;  /* 0x000000011300780c */ /* 0x000fc80003f44270 */
[----:B------:R-:W-:-:S04]  /*15990*/  SEL R0, R0, 0x328, P2 ;  /* 0x0000032800007807 */ /* 0x000fc80001000000 */
[----:B------:R1:W2:Y:S08]  /*159a0*/  LDC.64 R8, c[0x0][R0+0x170] ;  /* 0x00005c0000087b82 */ /* 0x0002b00000000a00 */
[----:B------:R1:W3:Y:S08]  /*159b0*/  LDC.64 R4, c[0x0][R0+0x168] ;  /* 0x00005a0000047b82 */ /* 0x0002f00000000a00 */
[----:B------:R1:W4:Y:S08]  /*159c0*/  LDC.64 R14, c[0x0][R0+0x178] ;  /* 0x00005e00000e7b82 */ /* 0x0003300000000a00 */
[----:B------:R1:W5:Y:S02]  /*159d0*/  LDC.64 R10, c[0x0][R0+0x160] ;  /* 0x00005800000a7b82 */ /* 0x0003640000000a00 */
[----:B-1----:R-:W-:-:S02]  /*159e0*/  IMAD.MOV.U32 R0, RZ, RZ, c[0x0][0x4e8] ;  /* 0x00013a00ff007624 */ /* 0x002fc400078e00ff */
[-C--:B--2---:R-:W-:Y:S02]  /*159f0*/  IMAD R7, R9, R13.reuse, RZ ;  /* 0x0000000d09077224 */ /* 0x084fe400078e02ff */
[----:B------:R-:W-:Y:S01]  /*15a00*/  IMAD.WIDE.U32 R2, R8, R13, RZ ;  /* 0x0000000d08027225 */ /* 0x000fe200078e00ff */
[----:B------:R-:W-:Y:S02]  /*15a10*/  ISETP.NE.AND P0, PT, R0, 0x1, PT ;  /* 0x000000010000780c */ /* 0x000fe40003f05270 */
[----:B------:R-:W-:Y:S01]  /*15a20*/  MOV R0, R16 ;  /* 0x0000001000007202 */ /* 0x000fe20000000f00 */
[----:B------:R-:W-:Y:S01]  /*15a30*/  IMAD R8, R8, R21, R7 ;  /* 0x0000001508087224 */ /* 0x000fe200078e0207 */
[----:B------:R-:W-:Y:S01]  /*15a40*/  SEL R7, R246, RZ, P2 ;  /* 0x000000fff6077207 */ /* 0x000fe20001000000 */
[-C--:B---3--:R-:W-:Y:S02]  /*15a50*/  IMAD R9, R5, R12.reuse, RZ ;  /* 0x0000000c05097224 */ /* 0x088fe400078e02ff */
[----:B------:R-:W-:Y:S01]  /*15a60*/  IMAD.WIDE.U32 R4, R4, R12, RZ ;  /* 0x0000000c04047225 */ /* 0x000fe200078e00ff */
[----:B------:R-:W-:-:S03]  /*15a70*/  IADD3 R3, R3, R8, RZ ;  /* 0x0000000803037210 */ /* 0x000fc60007ffe0ff */
[----:B------:R-:W-:Y:S02]  /*15a80*/  IMAD.IADD R9, R5, 0x1, R9 ;  /* 0x0000000105097824 */ /* 0x000fe400078e0209 */
[----:B------:R-:W-:-:S04]  /*15a90*/  @P0 IMAD.HI.U32 R17, R16, c[0x0][0x4ec], RZ ;  /* 0x00013b0010110a27 */ /* 0x000fc800078e00ff */
[-C--:B----4-:R-:W-:Y:S01]  /*15aa0*/  IMAD R8, R15, R7.reuse, RZ ;  /* 0x000000070f087224 */ /* 0x090fe200078e02ff */
[----:B------:R-:W-:Y:S02]  /*15ab0*/  @P0 SHF.R.U32.HI R0, RZ, c[0x0][0x4f0], R17 ;  /* 0x00013c00ff000a19 */ /* 0x000fe40000011611 */
[----:B------:R-:W-:Y:S01]  /*15ac0*/  IADD3 R17, P1, P0, R2, R4, R6 ;  /* 0x0000000402117210 */ /* 0x000fe2000783e006 */
[----:B------:R-:W-:-:S03]  /*15ad0*/  IMAD.WIDE.U32 R4, R14, R7, RZ ;  /* 0x000000070e047225 */ /* 0x000fc600078e00ff */
[----:B------:R-:W-:Y:S01]  /*15ae0*/  IADD3.X R9, R3, R9, R18, P1, P0 ;  /* 0x0000000903097210 */ /* 0x000fe20000fe0412 */
[----:B------:R-:W-:Y:S01]  /*15af0*/  IMAD.MOV R2, RZ, RZ, -R0 ;  /* 0x000000ffff027224 */ /* 0x000fe200078e0a00 */
[----:B------:R-:W-:Y:S01]  /*15b00*/  IADD3 R5, R5, R8, RZ ;  /* 0x0000000805057210 */ /* 0x000fe20007ffe0ff */
[----:B------:R-:W-:Y:S01]  /*15b10*/  IMAD.MOV.U32 R8, RZ, RZ, c[0x0][0x4a8] ;  /* 0x00012a00ff087624 */ /* 0x000fe200078e00ff */
[----:B------:R-:W-:Y:S01]  /*15b20*/  IADD3 R4, P1, P0, R0, R17, R4 ;  /* 0x0000001100047210 */ /* 0x000fe2000783e004 */
[----:B------:R-:W-:Y:S01]  /*15b30*/  IMAD R2, R2, c[0x0][0x4e8], R16 ;  /* 0x00013a0002027a24 */ /* 0x000fe200078e0210 */
[----:B------:R-:W-:-:S03]  /*15b40*/  SHF.R.S32.HI R3, RZ, 0x1f, R0 ;  /* 0x0000001fff037819 */ /* 0x000fc60000011400 */
[----:B-----5:R-:W-:Y:S01]  /*15b50*/  IMAD R0, R11, R2, RZ ;  /* 0x000000020b007224 */ /* 0x020fe200078e02ff */
[----:B------:R-:W-:Y:S02]  /*15b60*/  SHF.R.S32.HI R7, RZ, 0x1f, R2 ;  /* 0x0000001fff077819 */ /* 0x000fe40000011402 */
        /* <DEDUP_REMOVED lines=11> */
.L_x_302:
[----:B------:R-:W-:Y:S05]  /*15c20*/  BSYNC B0 ;  /* 0x0000000000007941 */ /* 0x000fea0003800000 */
.L_x_301:
[----:B------:R-:W-:-:S13]  /*15c30*/  ISETP.GT.AND P0, PT, R19, 0x1, PT ;  /* 0x000000011300780c */ /* 0x000fda0003f04270 */
[----:B------:R-:W-:Y:S05]  /*15c40*/  @P0 BRA `(.L_x_294) ;  /* 0x000007f000000947 */ /* 0x000fea0003800000 */
[----:B------:R-:W-:Y:S01]  /*15c50*/  MOV R2, c[0x0][0x4e8] ;  /* 0x00013a0000027a02 */ /* 0x000fe20000000f00 */
[----:B-1----:R-:W-:Y:S01]  /*15c60*/  IMAD R0, R18, c[0x0][0x3a0], RZ ;  /* 0x0000e80012007a24 */ /* 0x002fe200078e02ff */
[----:B------:R-:W-:Y:S01]  /*15c70*/  LEA R4, R229, R219, 0x7 ;  /* 0x000000dbe5047211 */ /* 0x000fe200078e38ff */
[----:B------:R-:W-:Y:S01]  /*15c80*/  IMAD R5, R21, c[0x0][0x3f0], RZ ;  /* 0x0000fc0015057a24 */ /* 0x000fe200078e02ff */
[----:B------:R-:W-:Y:S01]  /*15c90*/  ISETP.NE.AND P0, PT, R2, 0x1, PT ;  /* 0x000000010200780c */ /* 0x000fe20003f05270 */
[----:B------:R-:W-:-:S04]  /*15ca0*/  IMAD.WIDE.U32 R2, R6, c[0x0][0x3a0], RZ ;  /* 0x0000e80006027a25 */ /* 0x000fc800078e00ff */
[----:B------:R-:W-:Y:S01]  /*15cb0*/  IMAD R6, R6, c[0x0][0x3a4], R0 ;  /* 0x0000e90006067a24 */ /* 0x000fe200078e0200 */
[----:B------:R-:W-:Y:S01]  /*15cc0*/  MOV R0, R4 ;  /* 0x0000000400007202 */ /* 0x000fe20000000f00 */
[----:B------:R-:W-:-:S03]  /*15cd0*/  IMAD R7, R13, c[0x0][0x3f4], R5 ;  /* 0x0000fd000d077a24 */ /* 0x000fc600078e0205 */
[----:B------:R-:W-:-:S03]  /*15ce0*/  IADD3 R3, R3, R6, RZ ;  /* 0x0000000603037210 */ /* 0x000fc60007ffe0ff */
[----:B------:R-:W-:-:S04]  /*15cf0*/  @P0 IMAD.HI.U32 R6, R4, c[0x0][0x4ec], RZ ;  /* 0x00013b0004060a27 */ /* 0x000fc800078e00ff */
[----:B------:R-:W-:Y:S01]  /*15d00*/  IMAD.WIDE.U32 R2, R12, c[0x0][0x3e8], R2 ;  /* 0x0000fa000c027a25 */ /* 0x000fe200078e0002 */
[----:B------:R-:W-:-:S03]  /*15d10*/  @P0 SHF.R.U32.HI R0, RZ, c[0x0][0x4f0], R6 ;  /* 0x00013c00ff000a19 */ /* 0x000fc60000011606 */
[----:B------:R-:W-:Y:S01]  /*15d20*/  IMAD R3, R12, c[0x0][0x3ec], R3 ;  /* 0x0000fb000c037a24 */ /* 0x000fe200078e0203 */
[----:B------:R-:W-:Y:S02]  /*15d30*/  SHF.R.S32.HI R6, RZ, 0x1f, R0 ;  /* 0x0000001fff067819 */ /* 0x000fe40000011400 */
[----:B------:R-:W-:Y:S01]  /*15d40*/  IADD3 R5, -R0, RZ, RZ ;  /* 0x000000ff00057210 */ /* 0x000fe20007ffe1ff */
[----:B------:R-:W-:Y:S01]  /*15d50*/  IMAD.WIDE.U32 R2, R13, c[0x0][0x3f0], R2 ;  /* 0x0000fc000d027a25 */ /* 0x000fe200078e0002 */
[----:B------:R-:W-:-:S03]  /*15d60*/  LEA R13, R229, R208, 0x7 ;  /* 0x000000d0e50d7211 */ /* 0x000fc600078e38ff */
[----:B------:R-:W-:Y:S01]  /*15d70*/  IMAD R6, R6, c[0x0][0x3e0], RZ ;  /* 0x0000f80006067a24 */ /* 0x000fe200078e02ff */
[----:B------:R-:W-:Y:S01]  /*15d80*/  IADD3 R3, R3, R7, RZ ;  /* 0x0000000703037210 */ /* 0x000fe20007ffe0ff */
        /* <DEDUP_REMOVED lines=13> */
.L_x_362:
[----:B------:R-:W-:Y:S05]  /*15e60*/  BRA.DIV ~URZ, `(.L_x_304) ;  /* 0x000023d27f007947 */ /* 0x000fea000b800000 */
[----:B------:R3:W4:Y:S02]  /*15e70*/  SHFL.IDX PT, R0, R14, RZ, 0x181f ;  /* 0x00181fff0e007589 */ /* 0x00072400000e0000 */
.L_x_363:
[----:B------:R-:W-:Y:S01]  /*15e80*/  IMAD R12, R20, c[0x0][0x4e8], RZ ;  /* 0x00013a00140c7a24 */ /* 0x000fe200078e02ff */
[----:B------:R-:W-:Y:S04]  /*15e90*/  BSSY B0, `(.L_x_305) ;  /* 0x0000013000007945 */ /* 0x000fe80003800000 */
        /* <DEDUP_REMOVED lines=9> */
[----:B--2---:R-:W-:Y:S02]  /*15f30*/  @!P3 LEA.HI.X R11, R134, R4, R135, 0x1, P4 ;  /* 0x00000004860bb211 */ /* 0x004fe400020f0c87 */
[----:B------:R-:W-:Y:S02]  /*15f40*/  @!P0 LEA R2, P4, R200, R0, 0x1 ;  /* 0x00000000c8028211 */ /* 0x000fe400078808ff */
[-C--:B------:R-:W-:Y:S01]  /*15f50*/  @!P2 LEA.HI.X R9, R205, R4.reuse, R209, 0x1, P6 ;  /* 0x00000004cd09a211 */ /* 0x080fe200030f0cd1 */
[----:B------:R2:W-:Y:S01]  /*15f60*/  @!P3 ST.E.128 [R10.64], RZ ;  /* 0x000000ff0a00b985 */ /* 0x0005e2000c101d08 */
[----:B------:R-:W-:-:S02]  /*15f70*/  @!P1 LEA.HI.X R7, R199, R4, R211, 0x1, P5 ;  /* 0x00000004c7079211 */ /* 0x000fc400028f0cd3 */
[----:B------:R-:W-:Y:S01]  /*15f80*/  @!P0 LEA.HI.X R3, R200, R4, R210, 0x1, P4 ;  /* 0x00000004c8038211 */ /* 0x000fe200020f0cd2 */
[----:B------:R2:W-:Y:S04]  /*15f90*/  @!P2 ST.E.128 [R8.64], RZ ;  /* 0x000000ff0800a985 */ /* 0x0005e8000c101d08 */
[----:B------:R2:W-:Y:S04]  /*15fa0*/  @!P1 ST.E.128 [R6.64], RZ ;  /* 0x000000ff06009985 */ /* 0x0005e8000c101d08 */
[----:B------:R2:W-:Y:S02]  /*15fb0*/  @!P0 ST.E.128 [R2.64], RZ ;  /* 0x000000ff02008985 */ /* 0x0005e4000c101d08 */
.L_x_306:
[----:B------:R-:W-:Y:S05]  /*15fc0*/  BSYNC B0 ;  /* 0x0000000000007941 */ /* 0x000fea0003800000 */
.L_x_305:
[----:B------:R-:W-:Y:S05]  /*15fd0*/  BRA.DIV ~URZ, `(.L_x_307) ;  /* 0x000022d27f007947 */ /* 0x000fea000b800000 */
[----:B--2---:R2:W1:Y:S04]  /*15fe0*/  SHFL.IDX PT, R4, R5, 0x1, 0x181f ;  /* 0x00381f0005047f89 */ /* 0x00446800000e0000 */
[----:B----4-:R2:W4:Y:S02]  /*15ff0*/  SHFL.IDX PT, R0, R14, 0x1, 0x181f ;  /* 0x00381f000e007f89 */ /* 0x01052400000e0000 */
.L_x_364:
        /* <DEDUP_REMOVED lines=11> */
[----:B-1----:R-:W-:Y:S02]  /*160b0*/  @!P3 LEA.HI.X R11, R134, R4, R135, 0x1, P4 ;  /* 0x00000004860bb211 */ /* 0x002fe400020f0c87 */
        /* <DEDUP_REMOVED lines=8> */
.L_x_309:
[----:B------:R-:W-:Y:S05]  /*16140*/  BSYNC B0 ;  /* 0x0000000000007941 */ /* 0x000fea0003800000 */
.L_x_308:
[----:B------:R-:W-:Y:S05]  /*16150*/  BRA.DIV ~URZ, `(.L_x_310) ;  /* 0x000022227f007947 */ /* 0x000fea000b800000 */
[----:B-1----:R1:W2:Y:S02]  /*16160*/  SHFL.IDX PT, R4, R5, 0x2, 0x181f ;  /* 0x00581f0005047f89 */ /* 0x0022a400000e0000 */
.L_x_365:
[----:B------:R-:W-:Y:S05]  /*16170*/  BRA.DIV ~URZ, `(.L_x_311) ;  /* 0x000022727f007947 */ /* 0x000fea000b800000 */
[----:B----4-:R4:W1:Y:S02]  /*16180*/  SHFL.IDX PT, R0, R14, 0x2, 0x181f ;  /* 0x00581f000e007f89 */ /* 0x01086400000e0000 */
.L_x_366:
        /* <DEDUP_REMOVED lines=8> */
[CC--:B-1----:R-:W-:Y:S02]  /*16210*/  @!P3 LEA R10, P4, R134.reuse, R0.reuse, 0x1 ;  /* 0x00000000860ab211 */ /* 0x0c2fe400078808ff */
        /* <DEDUP_REMOVED lines=11> */
.L_x_313:
[----:B------:R-:W-:Y:S05]  /*162d0*/  BSYNC B0 ;  /* 0x0000000000007941 */ /* 0x000fea0003800000 */
.L_x_312:
[----:B------:R-:W-:Y:S05]  /*162e0*/  BRA.DIV ~URZ, `(.L_x_314) ;  /* 0x000021727f007947 */ /* 0x000fea000b800000 */
[----:B--2---:R2:W3:Y:S04]  /*162f0*/  SHFL.IDX PT, R4, R5, 0x3, 0x181f ;  /* 0x00781f0005047f89 */ /* 0x0044e800000e0000 */
[----:B-1----:R2:W1:Y:S02]  /*16300*/  SHFL.IDX PT, R0, R14, 0x3, 0x181f ;  /* 0x00781f000e007f89 */ /* 0x00246400000e0000 */
.L_x_367:
[----:B------:R-:W-:-:S04]  /*16310*/  IADD3 R2, R13, 0x60, RZ ;  /* 0x000000600d027810 */ /* 0x000fc80007ffe0ff */
        /* <DEDUP_REMOVED lines=9> */
[----:B---3--:R-:W-:Y:S02]  /*163b0*/  @!P3 LEA.HI.X R11, R134, R4, R135, 0x1, P4 ;  /* 0x00000004860bb211 */ /* 0x008fe400020f0c87 */
        /* <DEDUP_REMOVED lines=8> */
.L_x_294:
[----:B------:R-:W-:Y:S05]  /*16440*/  BSYNC B1 ;  /* 0x0000000000017941 */ /* 0x000fea0003800000 */
.L_x_278:
[----:B-1--4-:R-:W4:Y:S02]  /*16450*/  LDL R0, [R1+0x44] ;  /* 0x0000440001007983 */ /* 0x012f240000100800 */
[----:B----4-:R-:W-:-:S13]  /*16460*/  ISETP.NE.AND P0, PT, R0, RZ, PT ;  /* 0x000000ff0000720c */ /* 0x010fda0003f05270 */
[----:B------:R-:W-:Y:S01]  /*16470*/  @P0 WARPSYNC 0xffffffff ;  /* 0xffffffff00000948 */ /* 0x000fe20003800000 */
[----:B------:R-:W-:Y:S06]  /*16480*/  @P0 BAR.SYNC.DEFER_BLOCKING 0x5, 0x100 ;  /* 0x0144000000000b1d */ /* 0x000fec0000010000 */
[----:B------:R-:W1:Y:S04]  /*16490*/  @P0 LDS.128 R228, [0x20080] ;  /* 0x02008000ffe40984 */ /* 0x000e680000000c00 */
[----:B------:R-:W-:Y:S06]  /*164a0*/  @P0 BAR.ARV 0x4, 0x100 ;  /* 0x0104000000000b1d */ /* 0x000fec0000002000 */
[----:B------:R-:W-:Y:S05]  /*164b0*/  @P0 BRA `(.L_x_315) ;  /* 0x00000af000000947 */ /* 0x000fea0003800000 */
[----:B------:R-:W4:Y:S01]  /*164c0*/  S2R R0, SR_TID.X ;  /* 0x0000000000007919 */ /* 0x000f220000002100 */
[----:B------:R-:W-:Y:S01]  /*164d0*/  IMAD.MOV.U32 R8, RZ, RZ, RZ ;  /* 0x000000ffff087224 */ /* 0x000fe200078e00ff */
[----:B---34-:R-:W-:-:S04]  /*164e0*/  LOP3.LUT R13, R0, 0x1f, RZ, 0xc0, !PT ;  /* 0x0000001f000d7812 */ /* 0x018fc800078ec0ff */
[----:B------:R-:W-:Y:S01]  /*164f0*/  ISETP.NE.AND P6, PT, R13, 0x1f, PT ;  /* 0x0000001f0d00780c */ /* 0x000fe20003fc5270 */
[----:B------:R-:W-:Y:S10]  /*16500*/  BRA.DIV ~URZ, `(.L_x_316) ;  /* 0x000020227f007947 */ /* 0x000ff4000b800000 */
[----:B------:R3:W4:Y:S02]  /*16510*/  SHFL.IDX PT, R9, R98, RZ, 0x1f ;  /* 0x00001fff62097589 */ /* 0x00072400000e0000 */
.L_x_368:
[----:B------:R-:W-:Y:S05]  /*16520*/  BRA.DIV ~URZ, `(.L_x_317) ;  /* 0x000020727f007947 */ /* 0x000fea000b800000 */
[----:B------:R3:W4:Y:S02]  /*16530*/  SHFL.IDX PT, R6, R98, 0x1, 0x1f ;  /* 0x00201f0062067f89 */ /* 0x00072400000e0000 */
.L_x_369:
[----:B-1----:R-:W-:Y:S02]  /*16540*/  IMAD.IADD R0, R231, 0x1, R13 ;  /* 0x00000001e7007824 */ /* 0x002fe400078e020d */
[----:B------:R-:W-:-:S03]  /*16550*/  IMAD.MOV.U32 R7, RZ, RZ, RZ ;  /* 0x000000ffff077224 */ /* 0x000fc600078e00ff */
[----:B------:R-:W-:-:S13]  /*16560*/  ISETP.GE.OR P0, PT, R0, c[0x0][0x53c], !P6 ;  /* 0x00014f0000007a0c */ /* 0x000fda0007706670 */
[----:B------:R-:W-:Y:S01]  /*16570*/  @!P0 MOV R2, 0x4 ;  /* 0x0000000400028802 */ /* 0x000fe20000000f00 */
[----:B--2---:R-:W-:-:S04]  /*16580*/  @!P0 IMAD.MOV.U32 R4, RZ, RZ, 0x4 ;  /* 0x00000004ff048424 */ /* 0x004fc800078e00ff */
[----:B------:R-:W-:-:S04]  /*16590*/  @!P0 IMAD.WIDE R4, R0, R4, c[0x0][0x580] ;  /* 0x0001600000048625 */ /* 0x000fc800078e0204 */
[----:B------:R-:W-:Y:S01]  /*165a0*/  @!P0 IMAD.WIDE R2, R0, R2, c[0x0][0x578] ;  /* 0x00015e0000028625 */ /* 0x000fe200078e0202 */
[----:B------:R-:W2:Y:S04]  /*165b0*/  @!P0 LDG.E R7, [R4.64] ;  /* 0x0000000804078981 */ /* 0x000ea8000c1e1900 */
[----:B------:R-:W2:Y:S01]  /*165c0*/  @!P0 LDG.E R8, [R2.64] ;  /* 0x0000000802088981 */ /* 0x000ea2000c1e1900 */
[C---:B------:R-:W-:Y:S02]  /*165d0*/  ISETP.GE.U32.AND P4, PT, R13.reuse, 0x10, PT ;  /* 0x000000100d00780c */ /* 0x040fe40003f86070 */
[C---:B------:R-:W-:Y:S02]  /*165e0*/  ISETP.GE.U32.AND P3, PT, R13.reuse, 0x8, PT ;  /* 0x000000080d00780c */ /* 0x040fe40003f66070 */
[----:B------:R-:W-:-:S02]  /*165f0*/  ISETP.GE.U32.AND P2, PT, R13, 0x4, PT ;  /* 0x000000040d00780c */ /* 0x000fc40003f46070 */
[C---:B------:R-:W-:Y:S02]  /*16600*/  ISETP.GE.U32.AND P1, PT, R13.reuse, 0x2, PT ;  /* 0x000000020d00780c */ /* 0x040fe40003f26070 */
[----:B------:R-:W-:Y:S02]  /*16610*/  ISETP.NE.AND P5, PT, R13, RZ, PT ;  /* 0x000000ff0d00720c */ /* 0x000fe40003fa5270 */
[----:B------:R-:W-:Y:S01]  /*16620*/  MOV R11, RZ ;  /* 0x000000ff000b7202 */ /* 0x000fe20000000f00 */
[----:B--2---:R-:W-:Y:S01]  /*16630*/  IMAD R0, R8, R7, RZ ;  /* 0x0000000708007224 */ /* 0x004fe200078e02ff */
[----:B------:R-:W-:Y:S07]  /*16640*/  BRA.DIV ~URZ, `(.L_x_318) ;  /* 0x00001fc27f007947 */ /* 0x000fee000b800000 */
[----:B------:R1:W2:Y:S02]  /*16650*/  SHFL.UP PT, R4, R0, 0x1, RZ ;  /* 0x0420000000047989 */ /* 0x0002a400000e00ff */
.L_x_370:
        /* <DEDUP_REMOVED lines=16> */
.L_x_371:
[----:B--2---:R-:W-:Y:S01]  /*16760*/  IMAD R0, R0, c[0x0][0x538], RZ ;  /* 0x00014e0000007a24 */ /* 0x004fe200078e02ff */
[----:B------:R-:W-:Y:S04]  /*16770*/  BSSY B1, `(.L_x_320) ;  /* 0x000007e000017945 */ /* 0x000fe80003800000 */
[----:B----4-:R-:W-:-:S04]  /*16780*/  IADD3 R6, R0, R6, RZ ;  /* 0x0000000600067210 */ /* 0x010fc80007ffe0ff */
[----:B------:R-:W-:-:S13]  /*16790*/  ISETP.GT.AND P0, PT, R6, R9, PT ;  /* 0x000000090600720c */ /* 0x000fda0003f04270 */
[----:B------:R-:W-:Y:S05]  /*167a0*/  @P0 BRA `(.L_x_321) ;  /* 0x0000025000000947 */ /* 0x000fea0003800000 */
.L_x_325:
        /* <DEDUP_REMOVED lines=8> */
[----:B-1----:R-:W-:Y:S01]  /*16830*/  @!P0 MOV R4, 0x4 ;  /* 0x0000000400048802 */ /* 0x002fe20000000f00 */
        /* <DEDUP_REMOVED lines=8> */
.L_x_372:
        /* <DEDUP_REMOVED lines=16> */
.L_x_373:
[----:B--2---:R-:W-:-:S05]  /*169c0*/  IMAD R0, R0, c[0x0][0x538], RZ ;  /* 0x00014e0000007a24 */ /* 0x004fca00078e02ff */
[----:B------:R-:W-:-:S04]  /*169d0*/  IADD3 R6, R0, R6, RZ ;  /* 0x0000000600067210 */ /* 0x000fc80007ffe0ff */
[----:B------:R-:W-:-:S13]  /*169e0*/  ISETP.GT.AND P0, PT, R6, R9, PT ;  /* 0x000000090600720c */ /* 0x000fda0003f04270 */
[----:B-1-3--:R-:W-:Y:S05]  /*169f0*/  @!P0 BRA `(.L_x_325) ;  /* 0xfffffdb000008947 */ /* 0x00afea000383ffff */
.L_x_321:
[----:B------:R-:W-:-:S05]  /*16a00*/  IADD3 R6, -R0, R6, RZ ;  /* 0x0000000600067210 */ /* 0x000fca0007ffe1ff */
[----:B------:R-:W-:-:S05]  /*16a10*/  IMAD R0, R4, c[0x0][0x538], R6 ;  /* 0x00014e0004007a24 */ /* 0x000fca00078e0206 */
[----:B------:R-:W-:Y:S01]  /*16a20*/  ISETP.GT.AND P0, PT, R0, R9, PT ;  /* 0x000000090000720c */ /* 0x000fe20003f04270 */
[----:B------:R-:W-:-:S12]  /*16a30*/  BRA.DIV ~URZ, `(.L_x_326) ;  /* 0x00001fc27f007947 */ /* 0x000fd8000b800000 */
[----:B------:R-:W-:-:S04]  /*16a40*/  VOTE.ANY R0, PT, !P0 ;  /* 0x0000000000007806 */ /* 0x000fc800040e0100 */
.L_x_374:
[----:B------:R2:W4:Y:S01]  /*16a50*/  POPC R10, R0 ;  /* 0x00000000000a7309 */ /* 0x0005220000000000 */
[----:B------:R-:W-:Y:S05]  /*16a60*/  BRA.DIV ~URZ, `(.L_x_327) ;  /* 0x00001fd27f007947 */ /* 0x000fea000b800000 */
[----:B----4-:R4:W1:Y:S04]  /*16a70*/  SHFL.IDX PT, R7, R7, R10, 0x1f ;  /* 0x00001f0a07077589 */ /* 0x01086800000e0000 */
[----:B------:R4:W2:Y:S02]  /*16a80*/  SHFL.IDX PT, R5, R8, R10, 0x1f ;  /* 0x00001f0a08057589 */ /* 0x0008a400000e0000 */
.L_x_375:
[----:B------:R-:W-:Y:S01]  /*16a90*/  ISETP.NE.AND P0, PT, R0, RZ, PT ;  /* 0x000000ff0000720c */ /* 0x000fe20003f05270 */
[----:B------:R-:W-:-:S12]  /*16aa0*/  BSSY B0, `(.L_x_328) ;  /* 0x0000005000007945 */ /* 0x000fd80003800000 */
[----:B------:R-:W-:Y:S05]  /*16ab0*/  @!P0 BRA `(.L_x_329) ;  /* 0x0000003000008947 */ /* 0x000fea0003800000 */
[----:B--2---:R-:W-:Y:S01]  /*16ac0*/  IADD3 R0, R10, -0x1, RZ ;  /* 0xffffffff0a007810 */ /* 0x004fe20007ffe0ff */
[----:B------:R-:W-:Y:S05]  /*16ad0*/  BRA.DIV ~URZ, `(.L_x_330) ;  /* 0x000020327f007947 */ /* 0x000fea000b800000 */
[----:B------:R2:W3:Y:S02]  /*16ae0*/  SHFL.IDX PT, R11, R4, R0, 0x1f ;  /* 0x00001f00040b7589 */ /* 0x0004e400000e0000 */
.L_x_329:
[----:B------:R-:W-:Y:S05]  /*16af0*/  BSYNC B0 ;  /* 0x0000000000007941 */ /* 0x000fea0003800000 */
.L_x_328:
[----:B-12---:R-:W-:Y:S01]  /*16b00*/  IABS R4, R7 ;  /* 0x0000000700047213 */ /* 0x006fe20000000000 */
[----:B---3--:R-:W-:Y:S02]  /*16b10*/  IMAD R228, R11, c[0x0][0x538], R6 ;  /* 0x00014e000be47a24 */ /* 0x008fe400078e0206 */
[----:B------:R-:W-:Y:S01]  /*16b20*/  IMAD.IADD R231, R10, 0x1, R231 ;  /* 0x000000010ae77824 */ /* 0x000fe200078e02e7 */
[----:B------:R-:W1:Y:S01]  /*16b30*/  I2F.RP R2, R4 ;  /* 0x0000000400027306 */ /* 0x000e620000209400 */
[----:B----4-:R-:W-:-:S07]  /*16b40*/  IMAD.IADD R8, R9, 0x1, -R228 ;  /* 0x0000000109087824 */ /* 0x010fce00078e0ae4 */
[----:B-1----:R-:W1:Y:S02]  /*16b50*/  MUFU.RCP R2, R2 ;  /* 0x0000000200027308 */ /* 0x002e640000001000 */
[----:B-1----:R-:W-:-:S06]  /*16b60*/  IADD3 R2, R2, 0xffffffe, RZ ;  /* 0x0ffffffe02027810 */ /* 0x002fcc0007ffe0ff */
[----:B------:R1:W2:Y:S02]  /*16b70*/  F2I.FTZ.U32.TRUNC.NTZ R3, R2 ;  /* 0x0000000200037305 */ /* 0x0002a4000021f000 */
[----:B-1----:R-:W-:Y:S01]  /*16b80*/  IABS R2, R5 ;  /* 0x0000000500027213 */ /* 0x002fe20000000000 */
[----:B--2---:R-:W-:-:S03]  /*16b90*/  IMAD.MOV R0, RZ, RZ, -R3 ;  /* 0x000000ffff007224 */ /* 0x004fc600078e0a03 */
[----:B------:R-:W-:Y:S01]  /*16ba0*/  MOV R6, R2 ;  /* 0x0000000200067202 */ /* 0x000fe20000000f00 */
[----:B------:R-:W-:Y:S01]  /*16bb0*/  IMAD.MOV.U32 R11, RZ, RZ, R0 ;  /* 0x000000ffff0b7224 */ /* 0x000fe200078e0000 */
[----:B------:R-:W-:Y:S01]  /*16bc0*/  IABS R0, R7 ;  /* 0x0000000700007213 */ /* 0x000fe20000000000 */
[----:B------:R-:W-:Y:S01]  /*16bd0*/  IMAD.MOV.U32 R2, RZ, RZ, RZ ;  /* 0x000000ffff027224 */ /* 0x000fe200078e00ff */
[----:B------:R-:W1:Y:S01]  /*16be0*/  I2F.RP R12, R6 ;  /* 0x00000006000c7306 */ /* 0x000e620000209400 */
[----:B------:R-:W-:Y:S01]  /*16bf0*/  IMAD R9, R11, R4, RZ ;  /* 0x000000040b097224 */ /* 0x000fe200078e02ff */
[----:B------:R-:W-:Y:S01]  /*16c00*/  IABS R11, R8 ;  /* 0x00000008000b7213 */ /* 0x000fe20000000000 */
[----:B------:R-:W-:Y:S02]  /*16c10*/  IMAD.MOV R0, RZ, RZ, -R0 ;  /* 0x000000ffff007224 */ /* 0x000fe400078e0a00 */
[----:B------:R-:W-:-:S03]  /*16c20*/  IMAD.HI.U32 R9, R3, R9, R2 ;  /* 0x0000000903097227 */ /* 0x000fc600078e0002 */
[----:B------:R-:W-:Y:S01]  /*16c30*/  MOV R3, R0 ;  /* 0x0000000000037202 */ /* 0x000fe20000000f00 */
[----:B------:R-:W-:-:S04]  /*16c40*/  IMAD.MOV.U32 R2, RZ, RZ, R11 ;  /* 0x000000ffff027224 */ /* 0x000fc800078e000b */
[----:B------:R-:W-:-:S04]  /*16c50*/  IMAD.HI.U32 R0, R9, R2, RZ ;  /* 0x0000000209007227 */ /* 0x000fc800078e00ff */
[----:B------:R-:W-:Y:S02]  /*16c60*/  IMAD R2, R0, R3, R2 ;  /* 0x0000000300027224 */ /* 0x000fe400078e0202 */
[----:B-1----:R-:W1:Y:S03]  /*16c70*/  MUFU.RCP R3, R12 ;  /* 0x0000000c00037308 */ /* 0x002e660000001000 */
        /* <DEDUP_REMOVED lines=9> */
[----:B------:R-:W-:Y:S01]  /*16d10*/  @P2 IADD3 R0, R0, 0x1, RZ ;  /* 0x0000000100002810 */ /* 0x000fe20007ffe0ff */
[----:B-1----:R-:W-:-:S05]  /*16d20*/  IMAD.MOV R2, RZ, RZ, -R3 ;  /* 0x000000ffff027224 */ /* 0x002fca00078e0a03 */
[----:B------:R-:W-:Y:S01]  /*16d30*/  @!P1 IMAD.MOV R0, RZ, RZ, -R0 ;  /* 0x000000ffff009224 */ /* 0x000fe200078e0a00 */
[----:B------:R-:W-:Y:S02]  /*16d40*/  MOV R4, R2 ;  /* 0x0000000200047202 */ /* 0x000fe40000000f00 */
[----:B------:R-:W-:Y:S02]  /*16d50*/  IABS R2, R5 ;  /* 0x0000000500027213 */ /* 0x000fe40000000000 */
[----:B------:R-:W-:Y:S01]  /*16d60*/  @!P0 LOP3.LUT R0, RZ, R7, RZ, 0x33, !PT ;  /* 0x00000007ff008212 */ /* 0x000fe200078e33ff */
[----:B------:R-:W-:Y:S02]  /*16d70*/  IMAD R4, R4, R6, RZ ;  /* 0x0000000604047224 */ /* 0x000fe400078e02ff */
[----:B------:R-:W-:Y:S01]  /*16d80*/  IMAD.MOV R9, RZ, RZ, -R2 ;  /* 0x000000ffff097224 */ /* 0x000fe200078e0a02 */
[----:B------:R-:W-:Y:S01]  /*16d90*/  IABS R11, R0 ;  /* 0x00000000000b7213 */ /* 0x000fe20000000000 */
[----:B------:R-:W-:-:S02]  /*16da0*/  IMAD.MOV.U32 R2, RZ, RZ, RZ ;  /* 0x000000ffff027224 */ /* 0x000fc400078e00ff */
[----:B------:R-:W-:Y:S02]  /*16db0*/  IMAD R7, R0, R7, RZ ;  /* 0x0000000700077224 */ /* 0x000fe400078e02ff */
[----:B------:R-:W-:Y:S01]  /*16dc0*/  IMAD.HI.U32 R2, R3, R4, R2 ;  /* 0x0000000403027227 */ /* 0x000fe200078e0002 */
[----:B------:R-:W-:Y:S02]  /*16dd0*/  MOV R4, R9 ;  /* 0x0000000900047202 */ /* 0x000fe40000000f00 */
[----:B------:R-:W-:Y:S01]  /*16de0*/  IADD3 R229, R8, -R7, RZ ;  /* 0x8000000708e57210 */ /* 0x000fe20007ffe0ff */
[----:B------:R-:W-:-:S04]  /*16df0*/  IMAD.MOV.U32 R3, RZ, RZ, R11 ;  /* 0x000000ffff037224 */ /* 0x000fc800078e000b */
        /* <DEDUP_REMOVED lines=11> */
[----:B------:R-:W-:-:S04]  /*16eb0*/  @!P0 LOP3.LUT R2, RZ, R5, RZ, 0x33, !PT ;  /* 0x00000005ff028212 */ /* 0x000fc800078e33ff */
[----:B------:R-:W-:Y:S01]  /*16ec0*/  IADD3 R3, -R2, RZ, RZ ;  /* 0x000000ff02037210 */ /* 0x000fe20007ffe1ff */
[----:B------:R-:W-:-:S04]  /*16ed0*/  IMAD R2, R5, 0x1000000, R2 ;  /* 0x0100000005027824 */ /* 0x000fc800078e0202 */
[----:B------:R-:W-:-:S04]  /*16ee0*/  IMAD R0, R5, R3, R0 ;  /* 0x0000000305007224 */ /* 0x000fc800078e0200 */
[----:B------:R-:W-:Y:S01]  /*16ef0*/  IMAD R230, R0, 0x10000, R2 ;  /* 0x0001000000e67824 */ /* 0x000fe200078e0202 */
[----:B------:R-:W-:Y:S05]  /*16f00*/  BRA `(.L_x_331) ;  /* 0x0000004000007947 */ /* 0x000fea0003800000 */
.L_x_322:
[----:B------:R-:W-:Y:S01]  /*16f10*/  IMAD.MOV.U32 R228, RZ, RZ, R9 ;  /* 0x000000ffffe47224 */ /* 0x000fe200078e0009 */
[----:B------:R-:W-:Y:S01]  /*16f20*/  MOV R230, RZ ;  /* 0x000000ff00e67202 */ /* 0x000fe20000000f00 */
[----:B------:R-:W-:Y:S01]  /*16f30*/  IMAD.MOV.U32 R229, RZ, RZ, RZ ;  /* 0x000000ffffe57224 */ /* 0x000fe200078e00ff */
[----:B------:R-:W-:Y:S02]  /*16f40*/  MOV R231, c[0x0][0x53c] ;  /* 0x00014f0000e77a02 */ /* 0x000fe40000000f00 */
.L_x_331:
[----:B------:R-:W-:Y:S05]  /*16f50*/  BSYNC B1 ;  /* 0x0000000000017941 */ /* 0x000fea0003800000 */
.L_x_320:
[----:B------:R-:W-:Y:S01]  /*16f60*/  WARPSYNC 0xffffffff ;  /* 0xffffffff00007948 */ /* 0x000fe20003800000 */
[----:B------:R-:W-:Y:S01]  /*16f70*/  BAR.SYNC.DEFER_BLOCKING 0x4, 0x100 ;  /* 0x0104000000007b1d */ /* 0x000fe20000010000 */
[----:B------:R-:W-:-:S13]  /*16f80*/  ISETP.NE.AND P0, PT, R13, RZ, PT ;  /* 0x000000ff0d00720c */ /* 0x000fda0003f05270 */
[----:B------:R2:W-:Y:S04]  /*16f90*/  @!P0 STS.128 [0x20080], R228 ;  /* 0x020080e4ff008388 */ /* 0x0005e80000000c00 */
[----:B------:R-:W-:Y:S06]  /*16fa0*/  BAR.ARV 0x5, 0x100 ;  /* 0x0144000000007b1d */ /* 0x000fec0000002000 */
.L_x_315:
[----:B-1----:R-:W-:-:S13]  /*16fb0*/  ISETP.GE.AND P0, PT, R231, c[0x0][0x53c], PT ;  /* 0x00014f00e7007a0c */ /* 0x002fda0003f06270 */
[----:B--23--:R-:W-:Y:S01]  /*16fc0*/  @P0 CALL.REL.NOINC `(.L_x_332) ;  /* 0x0000001000000944 */ /* 0x00cfe20003c00000 */
[----:B------:R-:W-:Y:S05]  /*16fd0*/  BRA `(.L_x_333) ;  /* 0xfffeac5000007947 */ /* 0x000fea000383ffff */
.L_x_332:
[----:B------:R-:W-:Y:S05]  /*16fe0*/  EXIT ;  /* 0x000000000000794d */ /* 0x000fea0003800000 */
.L_x_160:
[----:B------:R-:W-:Y:S01]  /*16ff0*/  IMAD.MOV.U32 R0, RZ, RZ, R5 ;  /* 0x000000ffff007224 */ /* 0x000fe200078e0005 */
[----:B------:R-:W-:Y:S02]  /*17000*/  MOV R3, 0x1 ;  /* 0x0000000100037802 */ /* 0x000fe40000000f00 */
[----:B------:R-:W-:Y:S02]  /*17010*/  MOV R2, 0x17030 ;  /* 0x0001703000027802 */ /* 0x000fe40000000f00 */
[----:B--2---:R-:W-:Y:S05]  /*17020*/  CALL.REL.NOINC `($__internal_6_$__cuda_sm70_shflsync_up_p) ;  /* 0x00001c2000007944 */ /* 0x004fea0003c00000 */
[----:B------:R-:W-:Y:S01]  /*17030*/  MOV R0, R4 ;  /* 0x0000000400007202 */ /* 0x000fe20000000f00 */
[----:B------:R-:W-:Y:S05]  /*17040*/  BRA `(.L_x_334) ;  /* 0xfffe940000007947 */ /* 0x000fea000383ffff */
.L_x_161:
[----:B------:R-:W-:Y:S01]  /*17050*/  IMAD.MOV.U32 R0, RZ, RZ, R5 ;  /* 0x000000ffff007224 */ /* 0x000fe200078e0005 */
[----:B------:R-:W-:Y:S02]  /*17060*/  MOV R3, 0x2 ;  /* 0x0000000200037802 */ /* 0x000fe40000000f00 */
[----:B------:R-:W-:Y:S02]  /*17070*/  MOV R2, 0x17090 ;  /* 0x0001709000027802 */ /* 0x000fe40000000f00 */
[----:B--2---:R-:W-:Y:S05]  /*17080*/  CALL.REL.NOINC `($__internal_6_$__cuda_sm70_shflsync_up_p) ;  /* 0x00001bc000007944 */ /* 0x004fea0003c00000 */
[----:B------:R-:W-:Y:S01]  /*17090*/  SEL R4, R4, RZ, P4 ;  /* 0x000000ff04047207 */ /* 0x000fe20002000000 */
[----:B------:R-:W-:Y:S01]  /*170a0*/  IMAD.MOV.U32 R3, RZ, RZ, 0x4 ;  /* 0x00000004ff037424 */ /* 0x000fe200078e00ff */
[----:B------:R-:W-:-:S03]  /*170b0*/  MOV R2, 0x170e0 ;  /* 0x000170e000027802 */ /* 0x000fc60000000f00 */
[----:B------:R-:W-:Y:S02]  /*170c0*/  IMAD.IADD R0, R5, 0x1, R4 ;  /* 0x0000000105007824 */ /* 0x000fe400078e0204 */
[----:B------:R-:W-:Y:S05]  /*170d0*/  CALL.REL.NOINC `($__internal_6_$__cuda_sm70_shflsync_up_p) ;  /* 0x00001b7000007944 */ /* 0x000fea0003c00000 */
        /* <DEDUP_REMOVED lines=12> */
[----:B------:R-:W-:Y:S02]  /*171a0*/  MOV R179, 0x1f ;  /* 0x0000001f00b37802 */ /* 0x000fe40000000f00 */
[----:B------:R-:W-:Y:S01]  /*171b0*/  MOV R2, 0x171f0 ;  /* 0x000171f000027802 */ /* 0x000fe20000000f00 */
[----:B------:R-:W-:-:S04]  /*171c0*/  IMAD.IADD R4, R0, 0x1, R4 ;  /* 0x0000000100047824 */ /* 0x000fc800078e0204 */
[----:B------:R-:W-:Y:S02]  /*171d0*/  IMAD.MOV.U32 R3, RZ, RZ, R4 ;  /* 0x000000ffff037224 */ /* 0x000fe400078e0004 */
[----:B------:R-:W-:Y:S05]  /*171e0*/  CALL.REL.NOINC `($__internal_5_$__cuda_sm70_shflsync_idx_p) ;  /* 0x000019f000007944 */ /* 0x000fea0003c00000 */
[----:B-----5:R-:W-:Y:S01]  /*171f0*/  MOV R0, R179 ;  /* 0x000000b300007202 */ /* 0x020fe20000000f00 */
[----:B-1----:R-:W-:Y:S05]  /*17200*/  BRA `(.L_x_335) ;  /* 0xfffe934000007947 */ /* 0x002fea000383ffff */
.L_x_163:
[----:B------:R-:W-:Y:S02]  /*17210*/  SEL R0, RZ, 0x1, P0 ;  /* 0x00000001ff007807 */ /* 0x000fe40000000000 */
[----:B------:R-:W-:Y:S02]  /*17220*/  MOV R2, 0x17240 ;  /* 0x0001724000027802 */ /* 0x000fe40000000f00 */
[----:B--2---:R-:W-:Y:S05]  /*17230*/  CALL.REL.NOINC `($__internal_7_$__cuda_sm70_votesync_ballot) ;  /* 0x00001a7000007944 */ /* 0x004fea0003c00000 */
[----:B------:R-:W-:Y:S05]  /*17240*/  BRA `(.L_x_336) ;  /* 0xfffe939000007947 */ /* 0x000fea000383ffff */
.L_x_164:
[----:B------:R-:W-:Y:S01]  /*17250*/  IMAD.MOV.U32 R3, RZ, RZ, R8 ;  /* 0x000000ffff037224 */ /* 0x000fe200078e0008 */
[----:B---3--:R-:W-:Y:S01]  /*17260*/  MOV R202, R13 ;  /* 0x0000000d00ca7202 */ /* 0x008fe20000000f00 */
[----:B------:R-:W-:Y:S01]  /*17270*/  IMAD.MOV.U32 R179, RZ, RZ, 0x1f ;  /* 0x0000001fffb37424 */ /* 0x000fe200078e00ff */
[----:B------:R-:W-:Y:S02]  /*17280*/  MOV R2, 0x172a0 ;  /* 0x000172a000027802 */ /* 0x000fe40000000f00 */
[----:B-12---:R-:W-:Y:S05]  /*17290*/  CALL.REL.NOINC `($__internal_5_$__cuda_sm70_shflsync_idx_p) ;  /* 0x0000194000007944 */ /* 0x006fea0003c00000 */
[----:B------:R-:W-:Y:S01]  /*172a0*/  IMAD.MOV.U32 R11, RZ, RZ, R179 ;  /* 0x000000ffff0b7224 */ /* 0x000fe200078e00b3 */
[----:B------:R-:W-:Y:S01]  /*172b0*/  MOV R3, R7 ;  /* 0x0000000700037202 */ /* 0x000fe20000000f00 */
[----:B------:R-:W-:Y:S01]  /*172c0*/  IMAD.MOV.U32 R6, RZ, RZ, RZ ;  /* 0x000000ffff067224 */ /* 0x000fe200078e00ff */
[----:B------:R-:W-:Y:S01]  /*172d0*/  MOV R202, R13 ;  /* 0x0000000d00ca7202 */ /* 0x000fe20000000f00 */
[----:B------:R-:W-:Y:S01]  /*172e0*/  IMAD.MOV.U32 R179, RZ, RZ, 0x1f ;  /* 0x0000001fffb37424 */ /* 0x000fe200078e00ff */
[----:B------:R-:W-:-:S02]  /*172f0*/  MOV R2, 0x17310 ;  /* 0x0001731000027802 */ /* 0x000fc40000000f00 */
[----:B-1---5:R-:W-:Y:S05]  /*17300*/  CALL.REL.NOINC `($__internal_5_$__cuda_sm70_shflsync_idx_p) ;  /* 0x000018d000007944 */ /* 0x022fea0003c00000 */
[----:B------:R-:W-:Y:S01]  /*17310*/  MOV R10, R179 ;  /* 0x000000b3000a7202 */ /* 0x000fe20000000f00 */
[----:B-1---5:R-:W-:Y:S05]  /*17320*/  BRA `(.L_x_337) ;  /* 0xfffe930000007947 */ /* 0x022fea000383ffff */
.L_x_167:
[----:B------:R-:W-:Y:S01]  /*17330*/  IMAD.MOV.U32 R3, RZ, RZ, R4 ;  /* 0x000000ffff037224 */ /* 0x000fe200078e0004 */
[----:B------:R-:W-:-:S02]  /*17340*/  MOV R179, 0x1f ;  /* 0x0000001f00b37802 */ /* 0x000fc40000000f00 */
[----:B------:R-:W-:Y:S02]  /*17350*/  MOV R2, 0x17370 ;  /* 0x0001737000027802 */ /* 0x000fe40000000f00 */
[----:B-1234-:R-:W-:Y:S05]  /*17360*/  CALL.REL.NOINC `($__internal_5_$__cuda_sm70_shflsync_idx_p) ;  /* 0x0000187000007944 */ /* 0x01efea0003c00000 */
[----:B------:R-:W-:Y:S01]  /*17370*/  MOV R6, R179 ;  /* 0x000000b300067202 */ /* 0x000fe20000000f00 */
[----:B-1---5:R-:W-:Y:S05]  /*17380*/  BRA `(.L_x_166) ;  /* 0xfffe930000007947 */ /* 0x022fea000383ffff */
.L_x_197:
[----:B------:R-:W-:Y:S01]  /*17390*/  IMAD.MOV.U32 R3, RZ, RZ, R5 ;  /* 0x000000ffff037224 */ /* 0x000fe200078e0005 */
[----:B------:R-:W-:Y:S01]  /*173a0*/  MOV R202, RZ ;  /* 0x000000ff00ca7202 */ /* 0x000fe20000000f00 */
[----:B------:R-:W-:Y:S01]  /*173b0*/  IMAD.MOV.U32 R179, RZ, RZ, 0x181f ;  /* 0x0000181fffb37424 */ /* 0x000fe200078e00ff */
[----:B------:R-:W-:Y:S02]  /*173c0*/  MOV R2, 0x173e0 ;  /* 0x000173e000027802 */ /* 0x000fe40000000f00 */
[----:B-----5:R-:W-:Y:S05]  /*173d0*/  CALL.REL.NOINC `($__internal_5_$__cuda_sm70_shflsync_idx_p) ;  /* 0x0000180000007944 */ /* 0x020fea0003c00000 */
[----:B------:R-:W-:Y:S01]  /*173e0*/  MOV R4, R179 ;  /* 0x000000b300047202 */ /* 0x000fe20000000f00 */
[----:B-1---5:R-:W-:Y:S05]  /*173f0*/  BRA `(.L_x_338) ;  /* 0xfffef3a000007947 */ /* 0x022fea000383ffff */
.L_x_198:
[----:B------:R-:W-:Y:S01]  /*17400*/  IMAD.MOV.U32 R3, RZ, RZ, R13 ;  /* 0x000000ffff037224 */ /* 0x000fe200078e000d */
[----:B------:R-:W-:Y:S01]  /*17410*/  MOV R202, RZ ;  /* 0x000000ff00ca7202 */ /* 0x000fe20000000f00 */
[----:B------:R-:W-:Y:S01]  /*17420*/  IMAD.MOV.U32 R179, RZ, RZ, 0x181f ;  /* 0x0000181fffb37424 */ /* 0x000fe200078e00ff */
[----:B------:R-:W-:Y:S02]  /*17430*/  MOV R2, 0x17450 ;  /* 0x0001745000027802 */ /* 0x000fe40000000f00 */
[----:B-12--5:R-:W-:Y:S05]  /*17440*/  CALL.REL.NOINC `($__internal_5_$__cuda_sm70_shflsync_idx_p) ;  /* 0x0000179000007944 */ /* 0x026fea0003c00000 */
[----:B-----5:R-:W-:Y:S01]  /*17450*/  MOV R0, R179 ;  /* 0x000000b300007202 */ /* 0x020fe20000000f00 */
[----:B-1----:R-:W-:Y:S05]  /*17460*/  BRA `(.L_x_339) ;  /* 0xfffef35000007947 */ /* 0x002fea000383ffff */
.L_x_201:
[----:B--2---:R-:W-:Y:S01]  /*17470*/  IMAD.MOV.U32 R3, RZ, RZ, R5 ;  /* 0x000000ffff037224 */ /* 0x004fe200078e0005 */
[----:B------:R-:W-:Y:S01]  /*17480*/  MOV R202, 0x1 ;  /* 0x0000000100ca7802 */ /* 0x000fe20000000f00 */
[----:B------:R-:W-:Y:S01]  /*17490*/  IMAD.MOV.U32 R179, RZ, RZ, 0x181f ;  /* 0x0000181fffb37424 */ /* 0x000fe200078e00ff */
[----:B------:R-:W-:-:S02]  /*174a0*/  MOV R2, 0x174c0 ;  /* 0x000174c000027802 */ /* 0x000fc40000000f00 */
[----:B-1-345:R-:W-:Y:S05]  /*174b0*/  CALL.REL.NOINC `($__internal_5_$__cuda_sm70_shflsync_idx_p) ;  /* 0x0000172000007944 */ /* 0x03afea0003c00000 */
[----:B------:R-:W-:Y:S01]  /*174c0*/  IMAD.MOV.U32 R4, RZ, RZ, R179 ;  /* 0x000000ffff047224 */ /* 0x000fe200078e00b3 */
[----:B------:R-:W-:Y:S01]  /*174d0*/  MOV R202, 0x1 ;  /* 0x0000000100ca7802 */ /* 0x000fe20000000f00 */
[----:B------:R-:W-:Y:S01]  /*174e0*/  IMAD.MOV.U32 R3, RZ, RZ, R13 ;  /* 0x000000ffff037224 */ /* 0x000fe200078e000d */
[----:B------:R-:W-:-:S02]  /*174f0*/  MOV R179, 0x181f ;  /* 0x0000181f00b37802 */ /* 0x000fc40000000f00 */
[----:B------:R-:W-:Y:S02]  /*17500*/  MOV R2, 0x17520 ;  /* 0x0001752000027802 */ /* 0x000fe40000000f00 */
[----:B-1---5:R-:W-:Y:S05]  /*17510*/  CALL.REL.NOINC `($__internal_5_$__cuda_sm70_shflsync_idx_p) ;  /* 0x000016c000007944 */ /* 0x022fea0003c00000 */
[----:B-----5:R-:W-:Y:S01]  /*17520*/  MOV R0, R179 ;  /* 0x000000b300007202 */ /* 0x020fe20000000f00 */
[----:B-1----:R-:W-:Y:S05]  /*17530*/  BRA `(.L_x_340) ;  /* 0xfffef41000007947 */ /* 0x002fea000383ffff */
.L_x_204:
[----:B-1----:R-:W-:Y:S01]  /*17540*/  IMAD.MOV.U32 R3, RZ, RZ, R5 ;  /* 0x000000ffff037224 */ /* 0x002fe200078e0005 */
[----:B------:R-:W-:Y:S01]  /*17550*/  MOV R202, 0x2 ;  /* 0x0000000200ca7802 */ /* 0x000fe20000000f00 */
[----:B------:R-:W-:Y:S01]  /*17560*/  IMAD.MOV.U32 R179, RZ, RZ, 0x181f ;  /* 0x0000181fffb37424 */ /* 0x000fe200078e00ff */
[----:B------:R-:W-:Y:S02]  /*17570*/  MOV R2, 0x17590 ;  /* 0x0001759000027802 */ /* 0x000fe40000000f00 */
[----:B--2345:R-:W-:Y:S05]  /*17580*/  CALL.REL.NOINC `($__internal_5_$__cuda_sm70_shflsync_idx_p) ;  /* 0x0000165000007944 */ /* 0x03cfea0003c00000 */
[----:B------:R-:W-:Y:S01]  /*17590*/  MOV R4, R179 ;  /* 0x000000b300047202 */ /* 0x000fe20000000f00 */
[----:B-1---5:R-:W-:Y:S05]  /*175a0*/  BRA `(.L_x_341) ;  /* 0xfffef50000007947 */ /* 0x022fea000383ffff */
.L_x_205:
[----:B------:R-:W-:Y:S01]  /*175b0*/  IMAD.MOV.U32 R3, RZ, RZ, R13 ;  /* 0x000000ffff037224 */ /* 0x000fe200078e000d */
[----:B------:R-:W-:Y:S01]  /*175c0*/  MOV R202, 0x2 ;  /* 0x0000000200ca7802 */ /* 0x000fe20000000f00 */
[----:B------:R-:W-:Y:S01]  /*175d0*/  IMAD.MOV.U32 R179, RZ, RZ, 0x181f ;  /* 0x0000181fffb37424 */ /* 0x000fe200078e00ff */
[----:B------:R-:W-:Y:S02]  /*175e0*/  MOV R2, 0x17600 ;  /* 0x0001760000027802 */ /* 0x000fe40000000f00 */
[----:B-12345:R-:W-:Y:S05]  /*175f0*/  CALL.REL.NOINC `($__internal_5_$__cuda_sm70_shflsync_idx_p) ;  /* 0x000015e000007944 */ /* 0x03efea0003c00000 */
[----:B-----5:R-:W-:Y:S01]  /*17600*/  MOV R0, R179 ;  /* 0x000000b300007202 */ /* 0x020fe20000000f00 */
[----:B-1----:R-:W-:Y:S05]  /*17610*/  BRA `(.L_x_342) ;  /* 0xfffef4b000007947 */ /* 0x002fea000383ffff */
.L_x_208:
[----:B-1----:R-:W-:Y:S01]  /*17620*/  IMAD.MOV.U32 R3, RZ, RZ, R5 ;  /* 0x000000ffff037224 */ /* 0x002fe200078e0005 */
[----:B------:R-:W-:Y:S01]  /*17630*/  MOV R202, 0x3 ;  /* 0x0000000300ca7802 */ /* 0x000fe20000000f00 */
[----:B------:R-:W-:Y:S01]  /*17640*/  IMAD.MOV.U32 R179, RZ, RZ, 0x181f ;  /* 0x0000181fffb37424 */ /* 0x000fe200078e00ff */
[----:B------:R-:W-:-:S02]  /*17650*/  MOV R2, 0x17670 ;  /* 0x0001767000027802 */ /* 0x000fc40000000f00 */
[----:B--2345:R-:W-:Y:S05]  /*17660*/  CALL.REL.NOINC `($__internal_5_$__cuda_sm70_shflsync_idx_p) ;  /* 0x0000157000007944 */ /* 0x03cfea0003c00000 */
        /* <DEDUP_REMOVED lines=8> */
.L_x_263:
[----:B------:R-:W-:Y:S01]  /*176f0*/  IMAD.MOV.U32 R3, RZ, RZ, R0 ;  /* 0x000000ffff037224 */ /* 0x000fe200078e0000 */
[----:B------:R-:W-:Y:S01]  /*17700*/  MOV R202, RZ ;  /* 0x000000ff00ca7202 */ /* 0x000fe20000000f00 */
[----:B------:R-:W-:Y:S01]  /*17710*/  IMAD.MOV.U32 R179, RZ, RZ, 0x181f ;  /* 0x0000181fffb37424 */ /* 0x000fe200078e00ff */
[----:B------:R-:W-:Y:S02]  /*17720*/  MOV R2, 0x17740 ;  /* 0x0001774000027802 */ /* 0x000fe40000000f00 */
[----:B-----5:R-:W-:Y:S05]  /*17730*/  CALL.REL.NOINC `($__internal_5_$__cuda_sm70_shflsync_idx_p) ;  /* 0x000014a000007944 */ /* 0x020fea0003c00000 */
[----:B------:R-:W-:Y:S01]  /*17740*/  MOV R4, R179 ;  /* 0x000000b300047202 */ /* 0x000fe20000000f00 */
[----:B-1---5:R-:W-:Y:S05]  /*17750*/  BRA `(.L_x_344) ;  /* 0xffff6f2000007947 */ /* 0x022fea000383ffff */
.L_x_264:
[----:B------:R-:W-:Y:S01]  /*17760*/  IMAD.MOV.U32 R3, RZ, RZ, R5 ;  /* 0x000000ffff037224 */ /* 0x000fe200078e0005 */
[----:B------:R-:W-:Y:S01]  /*17770*/  MOV R202, RZ ;  /* 0x000000ff00ca7202 */ /* 0x000fe20000000f00 */
[----:B------:R-:W-:Y:S01]  /*17780*/  IMAD.MOV.U32 R179, RZ, RZ, 0x181f ;  /* 0x0000181fffb37424 */ /* 0x000fe200078e00ff */
[----:B------:R-:W-:Y:S02]  /*17790*/  MOV R2, 0x177b0 ;  /* 0x000177b000027802 */ /* 0x000fe40000000f00 */
[----:B-12--5:R-:W-:Y:S05]  /*177a0*/  CALL.REL.NOINC `($__internal_5_$__cuda_sm70_shflsync_idx_p) ;  /* 0x0000143000007944 */ /* 0x026fea0003c00000 */
[----:B-----5:R-:W-:Y:S01]  /*177b0*/  MOV R0, R179 ;  /* 0x000000b300007202 */ /* 0x020fe20000000f00 */
[----:B-1----:R-:W-:Y:S05]  /*177c0*/  BRA `(.L_x_345) ;  /* 0xffff6ed000007947 */ /* 0x002fea000383ffff */
.L_x_265:
[----:B------:R-:W-:Y:S01]  /*177d0*/  IMAD.MOV.U32 R132, RZ, RZ, R4 ;  /* 0x000000ffff847224 */ /* 0x000fe200078e0004 */
[----:B------:R-:W-:-:S02]  /*177e0*/  MOV R0, 0x2 ;  /* 0x0000000200007802 */ /* 0x000fc40000000f00 */
[----:B------:R-:W-:Y:S02]  /*177f0*/  MOV R2, 0x17810 ;  /* 0x0001781000027802 */ /* 0x000fe40000000f00 */
[----:B-----5:R-:W-:Y:S05]  /*17800*/  CALL.REL.NOINC `($__internal_4_$__cuda_sm70_shflsync_bfly_p) ;  /* 0x0000137000007944 */ /* 0x020fea0003c00000 */
[----:B------:R-:W-:Y:S01]  /*17810*/  FMNMX.FTZ R4, R4, R0, !PT ;  /* 0x0000000004047209 */ /* 0x000fe20007810000 */
[----:B------:R-:W-:Y:S01]  /*17820*/  IMAD.MOV.U32 R0, RZ, RZ, 0x1 ;  /* 0x00000001ff007424 */ /* 0x000fe200078e00ff */
[----:B------:R-:W-:-:S03]  /*17830*/  MOV R2, 0x17860 ;  /* 0x0001786000027802 */ /* 0x000fc60000000f00 */
[----:B------:R-:W-:Y:S02]  /*17840*/  IMAD.MOV.U32 R132, RZ, RZ, R4 ;  /* 0x000000ffff847224 */ /* 0x000fe400078e0004 */
[----:B------:R-:W-:Y:S05]  /*17850*/  CALL.REL.NOINC `($__internal_4_$__cuda_sm70_shflsync_bfly_p) ;  /* 0x0000132000007944 */ /* 0x000fea0003c00000 */
[----:B------:R-:W-:Y:S01]  /*17860*/  FMNMX.FTZ R133, R4, R0, !PT ;  /* 0x0000000004857209 */ /* 0x000fe20007810000 */
[----:B------:R-:W-:Y:S01]  /*17870*/  IMAD.MOV.U32 R132, RZ, RZ, R5 ;  /* 0x000000ffff847224 */ /* 0x000fe200078e0005 */
[----:B------:R-:W-:Y:S01]  /*17880*/  MOV R2, 0x178b0 ;  /* 0x000178b000027802 */ /* 0x000fe20000000f00 */
[----:B------:R-:W-:Y:S02]  /*17890*/  IMAD.MOV.U32 R0, RZ, RZ, 0x2 ;  /* 0x00000002ff007424 */ /* 0x000fe400078e00ff */
[----:B------:R-:W-:Y:S05]  /*178a0*/  CALL.REL.NOINC `($__internal_4_$__cuda_sm70_shflsync_bfly_p) ;  /* 0x000012d000007944 */ /* 0x000fea0003c00000 */
[----:B------:R-:W-:Y:S01]  /*178b0*/  FMNMX.FTZ R5, R5, R0, !PT ;  /* 0x0000000005057209 */ /* 0x000fe20007810000 */
[----:B------:R-:W-:Y:S01]  /*178c0*/  IMAD.MOV.U32 R0, RZ, RZ, 0x1 ;  /* 0x00000001ff007424 */ /* 0x000fe200078e00ff */
[----:B------:R-:W-:-:S03]  /*178d0*/  MOV R2, 0x17900 ;  /* 0x0001790000027802 */ /* 0x000fc60000000f00 */
[----:B------:R-:W-:Y:S02]  /*178e0*/  IMAD.MOV.U32 R132, RZ, RZ, R5 ;  /* 0x000000ffff847224 */ /* 0x000fe400078e0005 */
[----:B------:R-:W-:Y:S05]  /*178f0*/  CALL.REL.NOINC `($__internal_4_$__cuda_sm70_shflsync_bfly_p) ;  /* 0x0000128000007944 */ /* 0x000fea0003c00000 */
[----:B------:R-:W-:Y:S01]  /*17900*/  MOV R3, R0 ;  /* 0x0000000000037202 */ /* 0x000fe20000000f00 */
[----:B------:R-:W-:Y:S05]  /*17910*/  BRA `(.L_x_346) ;  /* 0xffff718000007947 */ /* 0x000fea000383ffff */
.L_x_267:
[----:B--2---:R-:W-:Y:S01]  /*17920*/  MOV R179, 0x181f ;  /* 0x0000181f00b37802 */ /* 0x004fe20000000f00 */
[----:B------:R-:W-:Y:S01]  /*17930*/  IMAD.MOV.U32 R202, RZ, RZ, RZ ;  /* 0x000000ffffca7224 */ /* 0x000fe200078e00ff */
[----:B------:R-:W-:Y:S02]  /*17940*/  MOV R2, 0x17960 ;  /* 0x0001796000027802 */ /* 0x000fe40000000f00 */
[----:B-1-34-:R-:W-:Y:S05]  /*17950*/  CALL.REL.NOINC `($__internal_5_$__cuda_sm70_shflsync_idx_p) ;  /* 0x0000128000007944 */ /* 0x01afea0003c00000 */
[----:B------:R-:W-:Y:S01]  /*17960*/  MOV R3, R179 ;  /* 0x000000b300037202 */ /* 0x000fe20000000f00 */
[----:B-1---5:R-:W-:-:S05]  /*17970*/  BRA `(.L_x_347) ;  /* 0xffff7e6000007947 */ /* 0x022fca000383ffff */
.L_x_270:
[----:B------:R-:W-:Y:S01]  /*17980*/  MOV R202, RZ ;  /* 0x000000ff00ca7202 */ /* 0x000fe20000000f00 */
[----:B------:R-:W-:Y:S01]  /*17990*/  IMAD.MOV.U32 R3, RZ, RZ, R0 ;  /* 0x000000ffff037224 */ /* 0x000fe200078e0000 */
[----:B------:R-:W-:Y:S01]  /*179a0*/  MOV R2, 0x179d0 ;  /* 0x000179d000027802 */ /* 0x000fe20000000f00 */
[----:B------:R-:W-:Y:S02]  /*179b0*/  IMAD.MOV.U32 R179, RZ, RZ, 0x181f ;  /* 0x0000181fffb37424 */ /* 0x000fe400078e00ff */
[----:B------:R-:W-:Y:S05]  /*179c0*/  CALL.REL.NOINC `($__internal_5_$__cuda_sm70_shflsync_idx_p) ;  /* 0x0000121000007944 */ /* 0x000fea0003c00000 */
[----:B------:R-:W-:Y:S01]  /*179d0*/  MOV R132, R179 ;  /* 0x000000b300847202 */ /* 0x000fe20000000f00 */
[----:B-1---5:R-:W-:-:S05]  /*179e0*/  BRA `(.L_x_348) ;  /* 0xffff87e000007947 */ /* 0x022fca000383ffff */
.L_x_271:
[----:B------:R-:W-:Y:S01]  /*179f0*/  MOV R202, RZ ;  /* 0x000000ff00ca7202 */ /* 0x000fe20000000f00 */
[----:B------:R-:W-:Y:S01]  /*17a00*/  IMAD.MOV.U32 R3, RZ, RZ, R133 ;  /* 0x000000ffff037224 */ /* 0x000fe200078e0085 */
[----:B------:R-:W-:Y:S01]  /*17a10*/  MOV R2, 0x17a40 ;  /* 0x00017a4000027802 */ /* 0x000fe20000000f00 */
[----:B------:R-:W-:Y:S02]  /*17a20*/  IMAD.MOV.U32 R179, RZ, RZ, 0x181f ;  /* 0x0000181fffb37424 */ /* 0x000fe400078e00ff */
[----:B-12---:R-:W-:Y:S05]  /*17a30*/  CALL.REL.NOINC `($__internal_5_$__cuda_sm70_shflsync_idx_p) ;  /* 0x000011a000007944 */ /* 0x006fea0003c00000 */
[----:B-----5:R-:W-:Y:S01]  /*17a40*/  MOV R0, R179 ;  /* 0x000000b300007202 */ /* 0x020fe20000000f00 */
[----:B-1----:R-:W-:-:S05]  /*17a50*/  BRA `(.L_x_349) ;  /* 0xffff879000007947 */ /* 0x002fca000383ffff */
.L_x_272:
[----:B------:R-:W-:Y:S02]  /*17a60*/  MOV R0, 0x2 ;  /* 0x0000000200007802 */ /* 0x000fe40000000f00 */
[----:B------:R-:W-:Y:S02]  /*17a70*/  MOV R2, 0x17a90 ;  /* 0x00017a9000027802 */ /* 0x000fe40000000f00 */
[----:B-1----:R-:W-:Y:S05]  /*17a80*/  CALL.REL.NOINC `($__internal_4_$__cuda_sm70_shflsync_bfly_p) ;  /* 0x000010f000007944 */ /* 0x002fea0003c00000 */
[----:B------:R-:W-:Y:S01]  /*17a90*/  FMNMX.FTZ R132, R132, R0, !PT ;  /* 0x0000000084847209 */ /* 0x000fe20007810000 */
[----:B------:R-:W-:Y:S01]  /*17aa0*/  IMAD.MOV.U32 R0, RZ, RZ, 0x1 ;  /* 0x00000001ff007424 */ /* 0x000fe200078e00ff */
[----:B------:R-:W-:Y:S02]  /*17ab0*/  MOV R2, 0x17ad0 ;  /* 0x00017ad000027802 */ /* 0x000fe40000000f00 */
        /* <DEDUP_REMOVED lines=8> */
[----:B------:R-:W-:Y:S02]  /*17b40*/  MOV R2, 0x17b60 ;  /* 0x00017b6000027802 */ /* 0x000fe40000000f00 */
[----:B------:R-:W-:Y:S05]  /*17b50*/  CALL.REL.NOINC `($__internal_4_$__cuda_sm70_shflsync_bfly_p) ;  /* 0x0000102000007944 */ /* 0x000fea0003c00000 */
[----:B------:R-:W-:-:S05]  /*17b60*/  BRA `(.L_x_350) ;  /* 0xffff891000007947 */ /* 0x000fca000383ffff */
.L_x_274:
[----:B------:R-:W-:Y:S01]  /*17b70*/  IMAD.MOV.U32 R132, RZ, RZ, R207 ;  /* 0x000000ffff847224 */ /* 0x000fe200078e00cf */
[----:B------:R-:W-:-:S02]  /*17b80*/  MOV R0, 0x2 ;  /* 0x0000000200007802 */ /* 0x000fc40000000f00 */
[----:B------:R-:W-:Y:S02]  /*17b90*/  MOV R2, 0x17bb0 ;  /* 0x00017bb000027802 */ /* 0x000fe40000000f00 */
[----:B------:R-:W-:Y:S05]  /*17ba0*/  CALL.REL.NOINC `($__internal_4_$__cuda_sm70_shflsync_bfly_p) ;  /* 0x00000fd000007944 */ /* 0x000fea0003c00000 */
[----:B------:R-:W-:Y:S05]  /*17bb0*/  BRA `(.L_x_351) ;  /* 0xffff9b8000007947 */ /* 0x000fea000383ffff */
.L_x_275:
[----:B------:R-:W-:Y:S01]  /*17bc0*/  IMAD.MOV.U32 R132, RZ, RZ, R4 ;  /* 0x000000ffff847224 */ /* 0x000fe200078e0004 */
[----:B------:R-:W-:Y:S02]  /*17bd0*/  MOV R0, 0x1 ;  /* 0x0000000100007802 */ /* 0x000fe40000000f00 */
[----:B------:R-:W-:Y:S02]  /*17be0*/  MOV R2, 0x17c00 ;  /* 0x00017c0000027802 */ /* 0x000fe40000000f00 */
[----:B-1----:R-:W-:Y:S05]  /*17bf0*/  CALL.REL.NOINC `($__internal_4_$__cuda_sm70_shflsync_bfly_p) ;  /* 0x00000f8000007944 */ /* 0x002fea0003c00000 */
[----:B------:R-:W-:Y:S01]  /*17c00*/  FADD.FTZ R4, R4, R0 ;  /* 0x0000000004047221 */ /* 0x000fe20000010000 */
[----:B------:R-:W-:Y:S02]  /*17c10*/  MOV R132, R206 ;  /* 0x000000ce00847202 */ /* 0x000fe40000000f00 */
[----:B------:R-:W-:Y:S02]  /*17c20*/  MOV R0, 0x2 ;  /* 0x0000000200007802 */ /* 0x000fe40000000f00 */
[----:B------:R-:W-:Y:S02]  /*17c30*/  MOV R2, 0x17c50 ;  /* 0x00017c5000027802 */ /* 0x000fe40000000f00 */
[----:B------:R-:W-:Y:S05]  /*17c40*/  CALL.REL.NOINC `($__internal_4_$__cuda_sm70_shflsync_bfly_p) ;  /* 0x00000f3000007944 */ /* 0x000fea0003c00000 */
[----:B------:R-:W-:Y:S01]  /*17c50*/  FADD.FTZ R5, R206, R0 ;  /* 0x00000000ce057221 */ /* 0x000fe20000010000 */
[----:B------:R-:W-:Y:S02]  /*17c60*/  MOV R0, 0x1 ;  /* 0x0000000100007802 */ /* 0x000fe40000000f00 */
[----:B------:R-:W-:-:S02]  /*17c70*/  MOV R2, 0x17ca0 ;  /* 0x00017ca000027802 */ /* 0x000fc40000000f00 */
[----:B------:R-:W-:Y:S02]  /*17c80*/  MOV R132, R5 ;  /* 0x0000000500847202 */ /* 0x000fe40000000f00 */
[----:B------:R-:W-:Y:S05]  /*17c90*/  CALL.REL.NOINC `($__internal_4_$__cuda_sm70_shflsync_bfly_p) ;  /* 0x00000ee000007944 */ /* 0x000fea0003c00000 */
[----:B------:R-:W-:Y:S01]  /*17ca0*/  MOV R3, R0 ;  /* 0x0000000000037202 */ /* 0x000fe20000000f00 */
[----:B------:R-:W-:Y:S05]  /*17cb0*/  BRA `(.L_x_352) ;  /* 0xffff9af000007947 */ /* 0x000fea000383ffff */
.L_x_282:
[----:B--234-:R-:W-:Y:S01]  /*17cc0*/  IMAD.MOV.U32 R3, RZ, RZ, R13 ;  /* 0x000000ffff037224 */ /* 0x01cfe200078e000d */
[----:B------:R-:W-:Y:S01]  /*17cd0*/  MOV R202, RZ ;  /* 0x000000ff00ca7202 */ /* 0x000fe20000000f00 */
[----:B------:R-:W-:Y:S01]  /*17ce0*/  IMAD.MOV.U32 R179, RZ, RZ, 0x181f ;  /* 0x0000181fffb37424 */ /* 0x000fe200078e00ff */
[----:B------:R-:W-:Y:S02]  /*17cf0*/  MOV R2, 0x17d10 ;  /* 0x00017d1000027802 */ /* 0x000fe40000000f00 */
[----:B-1----:R-:W-:Y:S05]  /*17d00*/  CALL.REL.NOINC `($__internal_5_$__cuda_sm70_shflsync_idx_p) ;  /* 0x00000ed000007944 */ /* 0x002fea0003c00000 */
[----:B------:R-:W-:Y:S01]  /*17d10*/  MOV R4, R179 ;  /* 0x000000b300047202 */ /* 0x000fe20000000f00 */
[----:B-1---5:R-:W-:Y:S05]  /*17d20*/  BRA `(.L_x_353) ;  /* 0xffffb61000007947 */ /* 0x022fea000383ffff */
.L_x_283:
[----:B------:R-:W-:Y:S01]  /*17d30*/  IMAD.MOV.U32 R3, RZ, RZ, R14 ;  /* 0x000000ffff037224 */ /* 0x000fe200078e000e */
[----:B------:R-:W-:Y:S01]  /*17d40*/  MOV R202, RZ ;  /* 0x000000ff00ca7202 */ /* 0x000fe20000000f00 */
[----:B------:R-:W-:Y:S01]  /*17d50*/  IMAD.MOV.U32 R179, RZ, RZ, 0x181f ;  /* 0x0000181fffb37424 */ /* 0x000fe200078e00ff */
[----:B------:R-:W-:Y:S02]  /*17d60*/  MOV R2, 0x17d80 ;  /* 0x00017d8000027802 */ /* 0x000fe40000000f00 */
[----:B-123--:R-:W-:Y:S05]  /*17d70*/  CALL.REL.NOINC `($__internal_5_$__cuda_sm70_shflsync_idx_p) ;  /* 0x00000e6000007944 */ /* 0x00efea0003c00000 */
[----:B-----5:R-:W-:Y:S01]  /*17d80*/  MOV R0, R179 ;  /* 0x000000b300007202 */ /* 0x020fe20000000f00 */
[----:B-1----:R-:W-:Y:S05]  /*17d90*/  BRA `(.L_x_354) ;  /* 0xffffb5c000007947 */ /* 0x002fea000383ffff */
.L_x_286:
[----:B--2---:R-:W-:Y:S01]  /*17da0*/  IMAD.MOV.U32 R3, RZ, RZ, R13 ;  /* 0x000000ffff037224 */ /* 0x004fe200078e000d */
[----:B------:R-:W-:Y:S01]  /*17db0*/  MOV R202, 0x1 ;  /* 0x0000000100ca7802 */ /* 0x000fe20000000f00 */
[----:B------:R-:W-:Y:S01]  /*17dc0*/  IMAD.MOV.U32 R179, RZ, RZ, 0x181f ;  /* 0x0000181fffb37424 */ /* 0x000fe200078e00ff */
[----:B------:R-:W-:-:S02]  /*17dd0*/  MOV R2, 0x17df0 ;  /* 0x00017df000027802 */ /* 0x000fc40000000f00 */
[----:B-1-34-:R-:W-:Y:S05]  /*17de0*/  CALL.REL.NOINC `($__internal_5_$__cuda_sm70_shflsync_idx_p) ;  /* 0x00000df000007944 */ /* 0x01afea0003c00000 */
        /* <DEDUP_REMOVED lines=8> */
.L_x_289:
[----:B--2---:R-:W-:Y:S01]  /*17e70*/  IMAD.MOV.U32 R3, RZ, RZ, R13 ;  /* 0x000000ffff037224 */ /* 0x004fe200078e000d */
[----:B------:R-:W-:Y:S01]  /*17e80*/  MOV R202, 0x2 ;  /* 0x0000000200ca7802 */ /* 0x000fe20000000f00 */
[----:B------:R-:W-:Y:S01]  /*17e90*/  IMAD.MOV.U32 R179, RZ, RZ, 0x181f ;  /* 0x0000181fffb37424 */ /* 0x000fe200078e00ff */
[----:B------:R-:W-:Y:S02]  /*17ea0*/  MOV R2, 0x17ec0 ;  /* 0x00017ec000027802 */ /* 0x000fe40000000f00 */
[----:B-1-34-:R-:W-:Y:S05]  /*17eb0*/  CALL.REL.NOINC `($__internal_5_$__cuda_sm70_shflsync_idx_p) ;  /* 0x00000d2000007944 */ /* 0x01afea0003c00000 */
[----:B------:R-:W-:Y:S01]  /*17ec0*/  MOV R4, R179 ;  /* 0x000000b300047202 */ /* 0x000fe20000000f00 */
[----:B-1---5:R-:W-:Y:S05]  /*17ed0*/  BRA `(.L_x_356) ;  /* 0xffffb76000007947 */ /* 0x022fea000383ffff */
.L_x_290:
[----:B--2---:R-:W-:Y:S01]  /*17ee0*/  IMAD.MOV.U32 R3, RZ, RZ, R14 ;  /* 0x000000ffff037224 */ /* 0x004fe200078e000e */
[----:B------:R-:W-:Y:S01]  /*17ef0*/  MOV R202, 0x2 ;  /* 0x0000000200ca7802 */ /* 0x000fe20000000f00 */
[----:B------:R-:W-:Y:S01]  /*17f00*/  IMAD.MOV.U32 R179, RZ, RZ, 0x181f ;  /* 0x0000181fffb37424 */ /* 0x000fe200078e00ff */
[----:B------:R-:W-:Y:S02]  /*17f10*/  MOV R2, 0x17f30 ;  /* 0x00017f3000027802 */ /* 0x000fe40000000f00 */
[----:B-1-34-:R-:W-:Y:S05]  /*17f20*/  CALL.REL.NOINC `($__internal_5_$__cuda_sm70_shflsync_idx_p) ;  /* 0x00000cb000007944 */ /* 0x01afea0003c00000 */
[----:B-----5:R-:W-:Y:S01]  /*17f30*/  MOV R0, R179 ;  /* 0x000000b300007202 */ /* 0x020fe20000000f00 */
[----:B-1----:R-:W-:Y:S05]  /*17f40*/  BRA `(.L_x_357) ;  /* 0xffffb71000007947 */ /* 0x002fea000383ffff */
.L_x_293:
[----:B---3--:R-:W-:Y:S01]  /*17f50*/  IMAD.MOV.U32 R3, RZ, RZ, R13 ;  /* 0x000000ffff037224 */ /* 0x008fe200078e000d */
        /* <DEDUP_REMOVED lines=12> */
.L_x_295:
[----:B------:R-:W-:Y:S01]  /*18020*/  IMAD.MOV.U32 R3, RZ, RZ, R5 ;  /* 0x000000ffff037224 */ /* 0x000fe200078e0005 */
[----:B------:R-:W-:Y:S01]  /*18030*/  MOV R202, RZ ;  /* 0x000000ff00ca7202 */ /* 0x000fe20000000f00 */
[----:B------:R-:W-:Y:S01]  /*18040*/  IMAD.MOV.U32 R179, RZ, RZ, 0x1c1f ;  /* 0x00001c1fffb37424 */ /* 0x000fe200078e00ff */
[----:B------:R-:W-:Y:S02]  /*18050*/  MOV R2, 0x18070 ;  /* 0x0001807000027802 */ /* 0x000fe40000000f00 */
[----:B------:R-:W-:Y:S05]  /*18060*/  CALL.REL.NOINC `($__internal_5_$__cuda_sm70_shflsync_idx_p) ;  /* 0x00000b7000007944 */ /* 0x000fea0003c00000 */
[----:B------:R-:W-:Y:S01]  /*18070*/  MOV R4, R179 ;  /* 0x000000b300047202 */ /* 0x000fe20000000f00 */
[----:B-1---5:R-:W-:Y:S05]  /*18080*/  BRA `(.L_x_359) ;  /* 0xffffbab000007947 */ /* 0x022fea000383ffff */
.L_x_296:
[----:B------:R-:W-:Y:S01]  /*18090*/  IMAD.MOV.U32 R3, RZ, RZ, R12 ;  /* 0x000000ffff037224 */ /* 0x000fe200078e000c */
[----:B------:R-:W-:Y:S01]  /*180a0*/  MOV R202, RZ ;  /* 0x000000ff00ca7202 */ /* 0x000fe20000000f00 */
[----:B------:R-:W-:Y:S01]  /*180b0*/  IMAD.MOV.U32 R179, RZ, RZ, 0x1c1f ;  /* 0x00001c1fffb37424 */ /* 0x000fe200078e00ff */
[----:B------:R-:W-:Y:S02]  /*180c0*/  MOV R2, 0x180e0 ;  /* 0x000180e000027802 */ /* 0x000fe40000000f00 */
[----:B-12---:R-:W-:Y:S05]  /*180d0*/  CALL.REL.NOINC `($__internal_5_$__cuda_sm70_shflsync_idx_p) ;  /* 0x00000b0000007944 */ /* 0x006fea0003c00000 */
[----:B-----5:R-:W-:Y:S01]  /*180e0*/  MOV R0, R179 ;  /* 0x000000b300007202 */ /* 0x020fe20000000f00 */
[----:B-1----:R-:W-:Y:S05]  /*180f0*/  BRA `(.L_x_360) ;  /* 0xffffba6000007947 */ /* 0x002fea000383ffff */
.L_x_299:
[----:B----4-:R-:W-:Y:S01]  /*18100*/  IMAD.MOV.U32 R3, RZ, RZ, R5 ;  /* 0x000000ffff037224 */ /* 0x010fe200078e0005 */
[----:B------:R-:W-:Y:S01]  /*18110*/  MOV R202, 0x1 ;  /* 0x0000000100ca7802 */ /* 0x000fe20000000f00 */
[----:B------:R-:W-:Y:S01]  /*18120*/  IMAD.MOV.U32 R179, RZ, RZ, 0x1c1f ;  /* 0x00001c1fffb37424 */ /* 0x000fe200078e00ff */
[----:B------:R-:W-:-:S02]  /*18130*/  MOV R2, 0x18150 ;  /* 0x0001815000027802 */ /* 0x000fc40000000f00 */
[----:B-123--:R-:W-:Y:S05]  /*18140*/  CALL.REL.NOINC `($__internal_5_$__cuda_sm70_shflsync_idx_p) ;  /* 0x00000a9000007944 */ /* 0x00efea0003c00000 */
        /* <DEDUP_REMOVED lines=8> */
.L_x_303:
[----:B------:R-:W-:Y:S01]  /*181d0*/  IMAD.MOV.U32 R3, RZ, RZ, R5 ;  /* 0x000000ffff037224 */ /* 0x000fe200078e0005 */
[----:B------:R-:W-:Y:S01]  /*181e0*/  MOV R202, RZ ;  /* 0x000000ff00ca7202 */ /* 0x000fe20000000f00 */
[----:B------:R-:W-:Y:S01]  /*181f0*/  IMAD.MOV.U32 R179, RZ, RZ, 0x181f ;  /* 0x0000181fffb37424 */ /* 0x000fe200078e00ff */
[----:B------:R-:W-:Y:S02]  /*18200*/  MOV R2, 0x18220 ;  /* 0x0001822000027802 */ /* 0x000fe40000000f00 */
[----:B------:R-:W-:Y:S05]  /*18210*/  CALL.REL.NOINC `($__internal_5_$__cuda_sm70_shflsync_idx_p) ;  /* 0x000009c000007944 */ /* 0x000fea0003c00000 */
[----:B------:R-:W-:Y:S01]  /*18220*/  MOV R4, R179 ;  /* 0x000000b300047202 */ /* 0x000fe20000000f00 */
[----:B-1---5:R-:W-:Y:S05]  /*18230*/  BRA `(.L_x_362) ;  /* 0xffffdc2000007947 */ /* 0x022fea000383ffff */
.L_x_304:
[----:B------:R-:W-:Y:S01]  /*18240*/  IMAD.MOV.U32 R3, RZ, RZ, R14 ;  /* 0x000000ffff037224 */ /* 0x000fe200078e000e */
[----:B------:R-:W-:Y:S01]  /*18250*/  MOV R202, RZ ;  /* 0x000000ff00ca7202 */ /* 0x000fe20000000f00 */
[----:B------:R-:W-:Y:S01]  /*18260*/  IMAD.MOV.U32 R179, RZ, RZ, 0x181f ;  /* 0x0000181fffb37424 */ /* 0x000fe200078e00ff */
[----:B------:R-:W-:Y:S02]  /*18270*/  MOV R2, 0x18290 ;  /* 0x0001829000027802 */ /* 0x000fe40000000f00 */
[----:B-12---:R-:W-:Y:S05]  /*18280*/  CALL.REL.NOINC `($__internal_5_$__cuda_sm70_shflsync_idx_p) ;  /* 0x0000095000007944 */ /* 0x006fea0003c00000 */
[----:B-----5:R-:W-:Y:S01]  /*18290*/  MOV R0, R179 ;  /* 0x000000b300007202 */ /* 0x020fe20000000f00 */
[----:B-1----:R-:W-:Y:S05]  /*182a0*/  BRA `(.L_x_363) ;  /* 0xffffdbd000007947 */ /* 0x002fea000383ffff */
.L_x_307:
        /* <DEDUP_REMOVED lines=13> */
.L_x_310:
[----:B-1----:R-:W-:Y:S01]  /*18380*/  IMAD.MOV.U32 R3, RZ, RZ, R5 ;  /* 0x000000ffff037224 */ /* 0x002fe200078e0005 */
[----:B------:R-:W-:Y:S01]  /*18390*/  MOV R202, 0x2 ;  /* 0x0000000200ca7802 */ /* 0x000fe20000000f00 */
[----:B------:R-:W-:Y:S01]  /*183a0*/  IMAD.MOV.U32 R179, RZ, RZ, 0x181f ;  /* 0x0000181fffb37424 */ /* 0x000fe200078e00ff */
[----:B------:R-:W-:Y:S02]  /*183b0*/  MOV R2, 0x183d0 ;  /* 0x000183d000027802 */ /* 0x000fe40000000f00 */
[----:B--234-:R-:W-:Y:S05]  /*183c0*/  CALL.REL.NOINC `($__internal_5_$__cuda_sm70_shflsync_idx_p) ;  /* 0x0000081000007944 */ /* 0x01cfea0003c00000 */
[----:B------:R-:W-:Y:S01]  /*183d0*/  MOV R4, R179 ;  /* 0x000000b300047202 */ /* 0x000fe20000000f00 */
[----:B-1---5:R-:W-:Y:S05]  /*183e0*/  BRA `(.L_x_365) ;  /* 0xffffdd8000007947 */ /* 0x022fea000383ffff */
.L_x_311:
[----:B------:R-:W-:Y:S01]  /*183f0*/  IMAD.MOV.U32 R3, RZ, RZ, R14 ;  /* 0x000000ffff037224 */ /* 0x000fe200078e000e */
[----:B------:R-:W-:Y:S01]  /*18400*/  MOV R202, 0x2 ;  /* 0x0000000200ca7802 */ /* 0x000fe20000000f00 */
[----:B------:R-:W-:Y:S01]  /*18410*/  IMAD.MOV.U32 R179, RZ, RZ, 0x181f ;  /* 0x0000181fffb37424 */ /* 0x000fe200078e00ff */
[----:B------:R-:W-:Y:S02]  /*18420*/  MOV R2, 0x18440 ;  /* 0x0001844000027802 */ /* 0x000fe40000000f00 */
[----:B-1234-:R-:W-:Y:S05]  /*18430*/  CALL.REL.NOINC `($__internal_5_$__cuda_sm70_shflsync_idx_p) ;  /* 0x000007a000007944 */ /* 0x01efea0003c00000 */
[----:B-----5:R-:W-:Y:S01]  /*18440*/  MOV R0, R179 ;  /* 0x000000b300007202 */ /* 0x020fe20000000f00 */
[----:B-1----:R-:W-:Y:S05]  /*18450*/  BRA `(.L_x_366) ;  /* 0xffffdd3000007947 */ /* 0x002fea000383ffff */
.L_x_314:
[----:B-1----:R-:W-:Y:S01]  /*18460*/  IMAD.MOV.U32 R3, RZ, RZ, R5 ;  /* 0x000000ffff037224 */ /* 0x002fe200078e0005 */
[----:B------:R-:W-:Y:S01]  /*18470*/  MOV R202, 0x3 ;  /* 0x0000000300ca7802 */ /* 0x000fe20000000f00 */
[----:B------:R-:W-:Y:S01]  /*18480*/  IMAD.MOV.U32 R179, RZ, RZ, 0x181f ;  /* 0x0000181fffb37424 */ /* 0x000fe200078e00ff */
[----:B------:R-:W-:-:S02]  /*18490*/  MOV R2, 0x184b0 ;  /* 0x000184b000027802 */ /* 0x000fc40000000f00 */
[----:B--234-:R-:W-:Y:S05]  /*184a0*/  CALL.REL.NOINC `($__internal_5_$__cuda_sm70_shflsync_idx_p) ;  /* 0x0000073000007944 */ /* 0x01cfea0003c00000 */
        /* <DEDUP_REMOVED lines=8> */
.L_x_316:
[----:B------:R-:W-:Y:S01]  /*18530*/  IMAD.MOV.U32 R3, RZ, RZ, R98 ;  /* 0x000000ffff037224 */ /* 0x000fe200078e0062 */
[----:B------:R-:W-:Y:S01]  /*18540*/  MOV R202, RZ ;  /* 0x000000ff00ca7202 */ /* 0x000fe20000000f00 */
[----:B------:R-:W-:Y:S01]  /*18550*/  IMAD.MOV.U32 R179, RZ, RZ, 0x1f ;  /* 0x0000001fffb37424 */ /* 0x000fe200078e00ff */
[----:B------:R-:W-:Y:S02]  /*18560*/  MOV R2, 0x18580 ;  /* 0x0001858000027802 */ /* 0x000fe40000000f00 */
[----:B-12---:R-:W-:Y:S05]  /*18570*/  CALL.REL.NOINC `($__internal_5_$__cuda_sm70_shflsync_idx_p) ;  /* 0x0000066000007944 */ /* 0x006fea0003c00000 */
[----:B------:R-:W-:Y:S01]  /*18580*/  MOV R9, R179 ;  /* 0x000000b300097202 */ /* 0x000fe20000000f00 */
[----:B-1---5:R-:W-:Y:S05]  /*18590*/  BRA `(.L_x_368) ;  /* 0xffffdf8000007947 */ /* 0x022fea000383ffff */
.L_x_317:
[----:B------:R-:W-:Y:S01]  /*185a0*/  IMAD.MOV.U32 R3, RZ, RZ, R98 ;  /* 0x000000ffff037224 */ /* 0x000fe200078e0062 */
[----:B------:R-:W-:Y:S01]  /*185b0*/  MOV R202, 0x1 ;  /* 0x0000000100ca7802 */ /* 0x000fe20000000f00 */
[----:B------:R-:W-:Y:S01]  /*185c0*/  IMAD.MOV.U32 R179, RZ, RZ, 0x1f ;  /* 0x0000001fffb37424 */ /* 0x000fe200078e00ff */
[----:B------:R-:W-:Y:S02]  /*185d0*/  MOV R2, 0x185f0 ;  /* 0x000185f000027802 */ /* 0x000fe40000000f00 */
[----:B-1234-:R-:W-:Y:S05]  /*185e0*/  CALL.REL.NOINC `($__internal_5_$__cuda_sm70_shflsync_idx_p) ;  /* 0x000005f000007944 */ /* 0x01efea0003c00000 */
[----:B------:R-:W-:Y:S01]  /*185f0*/  MOV R6, R179 ;  /* 0x000000b300067202 */ /* 0x000fe20000000f00 */
[----:B-1---5:R-:W-:Y:S05]  /*18600*/  BRA `(.L_x_369) ;  /* 0xffffdf3000007947 */ /* 0x022fea000383ffff */
.L_x_318:
[----:B------:R-:W-:Y:S02]  /*18610*/  MOV R3, 0x1 ;  /* 0x0000000100037802 */ /* 0x000fe40000000f00 */
[----:B------:R-:W-:-:S02]  /*18620*/  MOV R2, 0x18640 ;  /* 0x0001864000027802 */ /* 0x000fc40000000f00 */
[----:B---34-:R-:W-:Y:S05]  /*18630*/  CALL.REL.NOINC `($__internal_6_$__cuda_sm70_shflsync_up_p) ;  /* 0x0000061000007944 */ /* 0x018fea0003c00000 */
[----:B------:R-:W-:Y:S05]  /*18640*/  BRA `(.L_x_370) ;  /* 0xffffe01000007947 */ /* 0x000fea000383ffff */
.L_x_319:
[----:B------:R-:W-:Y:S02]  /*18650*/  MOV R3, 0x2 ;  /* 0x0000000200037802 */ /* 0x000fe40000000f00 */
[----:B------:R-:W-:-:S02]  /*18660*/  MOV R2, 0x18680 ;  /* 0x0001868000027802 */ /* 0x000fc40000000f00 */
[----:B---34-:R-:W-:Y:S05]  /*18670*/  CALL.REL.NOINC `($__internal_6_$__cuda_sm70_shflsync_up_p) ;  /* 0x000005d000007944 */ /* 0x018fea0003c00000 */
[----:B------:R-:W-:Y:S02]  /*18680*/  SEL R3, R4, RZ, P1 ;  /* 0x000000ff04037207 */ /* 0x000fe40000800000 */
[----:B------:R-:W-:-:S03]  /*18690*/  MOV R2, 0x186d0 ;  /* 0x000186d000027802 */ /* 0x000fc60000000f00 */
[----:B------:R-:W-:Y:S02]  /*186a0*/  IMAD.IADD R0, R0, 0x1, R3 ;  /* 0x0000000100007824 */ /* 0x000fe400078e0203 */
[----:B------:R-:W-:Y:S02]  /*186b0*/  IMAD.MOV.U32 R3, RZ, RZ, 0x4 ;  /* 0x00000004ff037424 */ /* 0x000fe400078e00ff */
        /* <DEDUP_REMOVED lines=20> */
.L_x_323:
[----:B------:R-:W-:Y:S02]  /*18800*/  MOV R3, 0x1 ;  /* 0x0000000100037802 */ /* 0x000fe40000000f00 */
[----:B------:R-:W-:Y:S02]  /*18810*/  MOV R2, 0x18830 ;  /* 0x0001883000027802 */ /* 0x000fe40000000f00 */
[----:B---3--:R-:W-:Y:S05]  /*18820*/  CALL.REL.NOINC `($__internal_6_$__cuda_sm70_shflsync_up_p) ;  /* 0x0000042000007944 */ /* 0x008fea0003c00000 */
[----:B------:R-:W-:Y:S01]  /*18830*/  MOV R2, R4 ;  /* 0x0000000400027202 */ /* 0x000fe20000000f00 */
[----:B------:R-:W-:Y:S05]  /*18840*/  BRA `(.L_x_372) ;  /* 0xffffe07000007947 */ /* 0x000fea000383ffff */
.L_x_324:
[----:B------:R-:W-:Y:S02]  /*18850*/  MOV R3, 0x2 ;  /* 0x0000000200037802 */ /* 0x000fe40000000f00 */
[----:B------:R-:W-:Y:S02]  /*18860*/  MOV R2, 0x18880 ;  /* 0x0001888000027802 */ /* 0x000fe40000000f00 */
[----:B---3--:R-:W-:Y:S05]  /*18870*/  CALL.REL.NOINC `($__internal_6_$__cuda_sm70_shflsync_up_p) ;  /* 0x000003d000007944 */ /* 0x008fea0003c00000 */
        /* <DEDUP_REMOVED lines=24> */
.L_x_326:
[----:B------:R-:W-:Y:S02]  /*18a00*/  SEL R0, RZ, 0x1, P0 ;  /* 0x00000001ff007807 */ /* 0x000fe40000000000 */
[----:B------:R-:W-:Y:S02]  /*18a10*/  MOV R2, 0x18a30 ;  /* 0x00018a3000027802 */ /* 0x000fe40000000f00 */
[----:B-1-3--:R-:W-:Y:S05]  /*18a20*/  CALL.REL.NOINC `($__internal_7_$__cuda_sm70_votesync_ballot) ;  /* 0x0000028000007944 */ /* 0x00afea0003c00000 */
[----:B------:R-:W-:Y:S05]  /*18a30*/  BRA `(.L_x_374) ;  /* 0xffffe01000007947 */ /* 0x000fea000383ffff */
.L_x_327:
[----:B------:R-:W-:Y:S01]  /*18a40*/  IMAD.MOV.U32 R3, RZ, RZ, R7 ;  /* 0x000000ffff037224 */ /* 0x000fe200078e0007 */
[----:B----4-:R-:W-:Y:S01]  /*18a50*/  MOV R202, R10 ;  /* 0x0000000a00ca7202 */ /* 0x010fe20000000f00 */
[----:B------:R-:W-:Y:S01]  /*18a60*/  IMAD.MOV.U32 R179, RZ, RZ, 0x1f ;  /* 0x0000001fffb37424 */ /* 0x000fe200078e00ff */
[----:B------:R-:W-:Y:S02]  /*18a70*/  MOV R2, 0x18a90 ;  /* 0x00018a9000027802 */ /* 0x000fe40000000f00 */
[----:B-123--:R-:W-:Y:S05]  /*18a80*/  CALL.REL.NOINC `($__internal_5_$__cuda_sm70_shflsync_idx_p) ;  /* 0x0000015000007944 */ /* 0x00efea0003c00000 */
[----:B------:R-:W-:Y:S01]  /*18a90*/  IMAD.MOV.U32 R7, RZ, RZ, R179 ;  /* 0x000000ffff077224 */ /* 0x000fe200078e00b3 */
[----:B------:R-:W-:Y:S01]  /*18aa0*/  MOV R202, R10 ;  /* 0x0000000a00ca7202 */ /* 0x000fe20000000f00 */
[----:B------:R-:W-:Y:S01]  /*18ab0*/  IMAD.MOV.U32 R3, RZ, RZ, R8 ;  /* 0x000000ffff037224 */ /* 0x000fe200078e0008 */
[----:B------:R-:W-:Y:S02]  /*18ac0*/  MOV R179, 0x1f ;  /* 0x0000001f00b37802 */ /* 0x000fe40000000f00 */
[----:B------:R-:W-:-:S02]  /*18ad0*/  MOV R2, 0x18af0 ;  /* 0x00018af000027802 */ /* 0x000fc40000000f00 */
[----:B-1---5:R-:W-:Y:S05]  /*18ae0*/  CALL.REL.NOINC `($__internal_5_$__cuda_sm70_shflsync_idx_p) ;  /* 0x000000f000007944 */ /* 0x022fea0003c00000 */
[----:B------:R-:W-:Y:S01]  /*18af0*/  MOV R5, R179 ;  /* 0x000000b300057202 */ /* 0x000fe20000000f00 */
[----:B-1---5:R-:W-:Y:S05]  /*18b00*/  BRA `(.L_x_375) ;  /* 0xffffdf8000007947 */ /* 0x022fea000383ffff */
.L_x_330:
[----:B------:R-:W-:Y:S01]  /*18b10*/  IMAD.MOV.U32 R3, RZ, RZ, R4 ;  /* 0x000000ffff037224 */ /* 0x000fe200078e0004 */
[----:B------:R-:W-:Y:S01]  /*18b20*/  MOV R202, R0 ;  /* 0x0000000000ca7202 */ /* 0x000fe20000000f00 */
[----:B------:R-:W-:Y:S01]  /*18b30*/  IMAD.MOV.U32 R179, RZ, RZ, 0x1f ;  /* 0x0000001fffb37424 */ /* 0x000fe200078e00ff */
[----:B------:R-:W-:-:S02]  /*18b40*/  MOV R2, 0x18b60 ;  /* 0x00018b6000027802 */ /* 0x000fc40000000f00 */
[----:B-1-34-:R-:W-:Y:S05]  /*18b50*/  CALL.REL.NOINC `($__internal_5_$__cuda_sm70_shflsync_idx_p) ;  /* 0x0000008000007944 */ /* 0x01afea0003c00000 */
[----:B------:R-:W-:Y:S01]  /*18b60*/  MOV R11, R179 ;  /* 0x000000b3000b7202 */ /* 0x000fe20000000f00 */
[----:B-1---5:R-:W-:Y:S05]  /*18b70*/  BRA `(.L_x_329) ;  /* 0xffffdf7000007947 */ /* 0x022fea000383ffff */
        .weak           $__internal_4_$__cuda_sm70_shflsync_bfly_p
        .type           $__internal_4_$__cuda_sm70_shflsync_bfly_p,@function
        .size           $__internal_4_$__cuda_sm70_shflsync_bfly_p,($__internal_5_$__cuda_sm70_shflsync_idx_p - $__internal_4_$__cuda_sm70_shflsync_bfly_p)
$__internal_4_$__cuda_sm70_shflsync_bfly_p:
[----:B------:R-:W-:Y:S02]  /*18b80*/  MOV R161, 0xffffffff ;  /* 0xffffffff00a17802 */ /* 0x000fe40000000f00 */
[----:B------:R-:W-:-:S02]  /*18b90*/  MOV R3, 0x1f ;  /* 0x0000001f00037802 */ /* 0x000fc40000000f00 */
[----:B------:R-:W-:Y:S04]  /*18ba0*/  WARPSYNC R161 ;  /* 0x000000a100007348 */ /* 0x000fe80003800000 */
[----:B------:R1:W2:Y:S02]  /*18bb0*/  SHFL.BFLY PT, R0, R132, R0, R3 ;  /* 0x0c00000084007389 */ /* 0x0002a400000e0003 */
[----:B-1----:R-:W-:-:S04]  /*18bc0*/  MOV R3, 0x0 ;  /* 0x0000000000037802 */ /* 0x002fc80000000f00 */
[----:B--2---:R-:W-:Y:S05]  /*18bd0*/  RET.REL.NODEC R2 `(_ZN7cutlass13device_kernelIN5flash19enable_sm80_to_sm89INS1_16FlashAttnFwdSm80INS1_25CollectiveMainloopFwdSm80ILi8ELi1ELb0EN4cute5tupleIJNS5_1CILi128EEENS7_ILi32EEENS7_ILi256EEEEEELi256ENS_6half_tEfNS_4arch4Sm80ELb0ELb0ELb0ELb1ELb1ELb1ELb1ELb1EEENS1_21CollectiveEpilogueFwdINS6_IJS8_SA_S9_EEENS6_IJNS7_ILi1EEESI_SI_EEESC_SE_Li256ELb1ELb1ELb1ELb0EEENS1_36VarlenDynamicPersistentTileSchedulerILi128ELi32ELi256ELi256ELb1ELb1ELb0ELb0ELb1ELb1EEEEEEEEEvNT_6ParamsE) ;  /* 0xfffe742002007950 */ /* 0x004fea0003c3ffff */
        .weak           $__internal_5_$__cuda_sm70_shflsync_idx_p
        .type           $__internal_5_$__cuda_sm70_shflsync_idx_p,@function
        .size           $__internal_5_$__cuda_sm70_shflsync_idx_p,($__internal_6_$__cuda_sm70_shflsync_up_p - $__internal_5_$__cuda_sm70_shflsync_idx_p)
$__internal_5_$__cuda_sm70_shflsync_idx_p:
[----:B------:R1:W-:Y:S02]  /*18be0*/  STL [R1+0x54], R0 ;  /* 0x0000540001007387 */ /* 0x0003e40000100800 */
[----:B-1----:R-:W-:-:S04]  /*18bf0*/  MOV R0, 0xffffffff ;  /* 0xffffffff00007802 */ /* 0x002fc80000000f00 */
[----:B------:R-:W-:Y:S04]  /*18c00*/  WARPSYNC R0 ;  /* 0x0000000000007348 */ /* 0x000fe80003800000 */
[----:B------:R1:W2:Y:S04]  /*18c10*/  SHFL.IDX PT, R179, R3, R202, R179 ;  /* 0x000000ca03b37389 */ /* 0x0002a800000e00b3 */
[----:B-1----:R1:W5:Y:S01]  /*18c20*/  LDL.LU R0, [R1+0x54] ;  /* 0x0000540001007983 */ /* 0x0023620000300800 */
[----:B------:R-:W-:-:S04]  /*18c30*/  MOV R3, 0x0 ;  /* 0x0000000000037802 */ /* 0x000fc80000000f00 */
[----:B--2---:R-:W-:Y:S05]  /*18c40*/  RET.REL.NODEC R2 `(_ZN7cutlass13device_kernelIN5flash19enable_sm80_to_sm89INS1_16FlashAttnFwdSm80INS1_25CollectiveMainloopFwdSm80ILi8ELi1ELb0EN4cute5tupleIJNS5_1CILi128EEENS7_ILi32EEENS7_ILi256EEEEEELi256ENS_6half_tEfNS_4arch4Sm80ELb0ELb0ELb0ELb1ELb1ELb1ELb1ELb1EEENS1_21CollectiveEpilogueFwdINS6_IJS8_SA_S9_EEENS6_IJNS7_ILi1EEESI_SI_EEESC_SE_Li256ELb1ELb1ELb1ELb0EEENS1_36VarlenDynamicPersistentTileSchedulerILi128ELi32ELi256ELi256ELb1ELb1ELb0ELb0ELb1ELb1EEEEEEEEEvNT_6ParamsE) ;  /* 0xfffe73b002007950 */ /* 0x004fea0003c3ffff */
        .weak           $__internal_6_$__cuda_sm70_shflsync_up_p
        .type           $__internal_6_$__cuda_sm70_shflsync_up_p,@function
        .size           $__internal_6_$__cuda_sm70_shflsync_up_p,($__internal_7_$__cuda_sm70_votesync_ballot - $__internal_6_$__cuda_sm70_shflsync_up_p)
$__internal_6_$__cuda_sm70_shflsync_up_p:
[----:B------:R-:W-:Y:S02]  /*18c50*/  MOV R4, RZ ;  /* 0x000000ff00047202 */ /* 0x000fe40000000f00 */
[----:B------:R-:W-:-:S04]  /*18c60*/  MOV R10, 0xffffffff ;  /* 0xffffffff000a7802 */ /* 0x000fc80000000f00 */
[----:B------:R-:W-:Y:S04]  /*18c70*/  WARPSYNC R10 ;  /* 0x0000000a00007348 */ /* 0x000fe80003800000 */
[----:B------:R1:W2:Y:S02]  /*18c80*/  SHFL.UP PT, R4, R0, R3, R4 ;  /* 0x0400000300047389 */ /* 0x0002a400000e0004 */
[----:B-1----:R-:W-:-:S04]  /*18c90*/  MOV R3, 0x0 ;  /* 0x0000000000037802 */ /* 0x002fc80000000f00 */
[----:B--2---:R-:W-:Y:S05]  /*18ca0*/  RET.REL.NODEC R2 `(_ZN7cutlass13device_kernelIN5flash19enable_sm80_to_sm89INS1_16FlashAttnFwdSm80INS1_25CollectiveMainloopFwdSm80ILi8ELi1ELb0EN4cute5tupleIJNS5_1CILi128EEENS7_ILi32EEENS7_ILi256EEEEEELi256ENS_6half_tEfNS_4arch4Sm80ELb0ELb0ELb0ELb1ELb1ELb1ELb1ELb1EEENS1_21CollectiveEpilogueFwdINS6_IJS8_SA_S9_EEENS6_IJNS7_ILi1EEESI_SI_EEESC_SE_Li256ELb1ELb1ELb1ELb0EEENS1_36VarlenDynamicPersistentTileSchedulerILi128ELi32ELi256ELi256ELb1ELb1ELb0ELb0ELb1ELb1EEEEEEEEEvNT_6ParamsE) ;  /* 0xfffe735002007950 */ /* 0x004fea0003c3ffff */
        .weak           $__internal_7_$__cuda_sm70_votesync_ballot
        .type           $__internal_7_$__cuda_sm70_votesync_ballot,@function
        .size           $__internal_7_$__cuda_sm70_votesync_ballot,(.L_x_3234 - $__internal_7_$__cuda_sm70_votesync_ballot)
$__internal_7_$__cuda_sm70_votesync_ballot:
[----:B------:R-:W-:Y:S01]  /*18cb0*/  ISETP.NE.U32.AND P0, PT, R0, 0x1, PT ;  /* 0x000000010000780c */ /* 0x000fe20003f05070 */
[----:B------:R-:W-:-:S04]  /*18cc0*/  IMAD.MOV.U32 R3, RZ, RZ, -0x1 ;  /* 0xffffffffff037424 */ /* 0x000fc800078e00ff */
[----:B------:R-:W-:Y:S08]  /*18cd0*/  WARPSYNC R3 ;  /* 0x0000000300007348 */ /* 0x000ff00003800000 */
[----:B------:R-:W-:-:S04]  /*18ce0*/  VOTE.ANY R0, PT, !P0 ;  /* 0x0000000000007806 */ /* 0x000fc800040e0100 */
[----:B------:R-:W-:Y:S01]  /*18cf0*/  LOP3.LUT R0, R0, R3, RZ, 0xc0, !PT ;  /* 0x0000000300007212 */ /* 0x000fe200078ec0ff */
[----:B------:R-:W-:-:S04]  /*18d00*/  IMAD.MOV.U32 R3, RZ, RZ, 0x0 ;  /* 0x00000000ff037424 */ /* 0x000fc800078e00ff */
[----:B------:R-:W-:Y:S05]  /*18d10*/  RET.REL.NODEC R2 `(_ZN7cutlass13device_kernelIN5flash19enable_sm80_to_sm89INS1_16FlashAttnFwdSm80INS1_25CollectiveMainloopFwdSm80ILi8ELi1ELb0EN4cute5tupleIJNS5_1CILi128EEENS7_ILi32EEENS7_ILi256EEEEEELi256ENS_6half_tEfNS_4arch4Sm80ELb0ELb0ELb0ELb1ELb1ELb1ELb1ELb1EEENS1_21CollectiveEpilogueFwdINS6_IJS8_SA_S9_EEENS6_IJNS7_ILi1EEESI_SI_EEESC_SE_Li256ELb1ELb1ELb1ELb0EEENS1_36VarlenDynamicPersistentTileSchedulerILi128ELi32ELi256ELi256ELb1ELb1ELb0ELb0ELb1ELb1EEEEEEEEEvNT_6ParamsE) ;  /* 0xfffe72e002007950 */ /* 0x000fea0003c3ffff */
.L_x_376:
        /* <DEDUP_REMOVED lines=14> */
.L_x_3234:


//--------------------- .text._ZN7cutlass13device_kernelIN5flash19enable_sm80_to_sm89INS1_16FlashAttnFwdSm80INS1_25CollectiveMainloopFwdSm80ILi8ELi1ELb1EN4cute5tupleIJNS5_1CILi128EEENS7_ILi48EEENS7_ILi256EEEEEELi256ENS_6half_tEfNS_4arch4Sm80ELb0ELb1ELb0ELb0ELb1ELb0ELb1ELb1EEENS1_21CollectiveEpilogueFwdINS6_IJS8_SA_S9_EEENS6_IJNS7_ILi1EEESI_SI_EEESC_SE_Li256ELb0ELb1ELb1ELb0EEENS1_19SingleTileSchedulerILb0ELb1ELb1ELi128EEEEEEEEEvNT_6ParamsE --------------------------
	.section	.text._ZN7cutlass13device_kernelIN5flash19enable_sm80_to_sm89INS1_16FlashAttnFwdSm80INS1_25CollectiveMainloopFwdSm80ILi8ELi1ELb1EN4cute5tupleIJNS5_1CILi128EEENS7_ILi48EEENS7_ILi256EEEEEELi256ENS_6half_tEfNS_4arch4Sm80ELb0ELb1ELb0ELb0ELb1ELb0ELb1ELb1EEENS1_21CollectiveEpilogueFwdINS6_IJS8_SA_S9_EEENS6_IJNS7_ILi1EEESI_SI_EEESC_SE_Li256ELb0ELb1ELb1ELb0EEENS1_19SingleTileSchedulerILb0ELb1ELb1ELi128EEEEEEEEEvNT_6ParamsE,"ax",@progbits
	.sectioninfo	@"SHI_REGISTERS=255"
	.align	128
.text._ZN7cutlass13device_kernelIN5flash19enable_sm80_to_sm89INS1_16FlashAttnFwdSm80INS1_25CollectiveMainloopFwdSm80ILi8ELi1ELb1EN4cute5tupleIJNS5_1CILi128EEENS7_ILi48EEENS7_ILi256EEEEEELi256ENS_6half_tEfNS_4arch4Sm80ELb0ELb1ELb0ELb0ELb1ELb0ELb1ELb1EEENS1_21CollectiveEpilogueFwdINS6_IJS8_SA_S9_EEENS6_IJNS7_ILi1EEESI_SI_EEESC_SE_Li256ELb0ELb1ELb1ELb0EEENS1_19SingleTileSchedulerILb0ELb1ELb1ELi128EEEEEEEEEvNT_6ParamsE:
        .type           _ZN7cutlass13device_kernelIN5flash19enable_sm80_to_sm89INS1_16FlashAttnFwdSm80INS1_25CollectiveMainloopFwdSm80ILi8ELi1ELb1EN4cute5tupleIJNS5_1CILi128EEENS7_ILi48EEENS7_ILi256EEEEEELi256ENS_6half_tEfNS_4arch4Sm80ELb0ELb1ELb0ELb0ELb1ELb0ELb1ELb1EEENS1_21CollectiveEpilogueFwdINS6_IJS8_SA_S9_EEENS6_IJNS7_ILi1EEESI_SI_EEESC_SE_Li256ELb0ELb1ELb1ELb0EEENS1_19SingleTileSchedulerILb0ELb1ELb1ELi128EEEEEEEEEvNT_6ParamsE,@function
        .size           _ZN7cutlass13device_kernelIN5flash19enable_sm80_to_sm89INS1_16FlashAttnFwdSm80INS1_25CollectiveMainloopFwdSm80ILi8ELi1ELb1EN4cute5tupleIJNS5_1CILi128EEENS7_ILi48EEENS7_ILi256EEEEEELi256ENS_6half_tEfNS_4arch4Sm80ELb0ELb1ELb0ELb0ELb1ELb0ELb1ELb1EEENS1_21CollectiveEpilogueFwdINS6_IJS8_SA_S9_EEENS6_IJNS7_ILi1EEESI_SI_EEESC_SE_Li256ELb0ELb1ELb1ELb0EEENS1_19SingleTileSchedulerILb0ELb1ELb1ELi128EEEEEEEEEvNT_6ParamsE,(.L_x_3239 - _ZN7cutlass13device_kernelIN5flash19enable_sm80_to_sm89INS1_16FlashAttnFwdSm80INS1_25CollectiveMainloopFwdSm80ILi8ELi1ELb1EN4cute5tupleIJNS5_1CILi128EEENS7_ILi48EEENS7_ILi256EEEEEELi256ENS_6half_tEfNS_4arch4Sm80ELb0ELb1ELb0ELb0ELb1ELb0ELb1ELb1EEENS1_21CollectiveEpilogueFwdINS6_IJS8_SA_S9_EEENS6_IJNS7_ILi1EEESI_SI_EEESC_SE_Li256ELb0ELb1ELb1ELb0EEENS1_19SingleTileSchedulerILb0ELb1ELb1ELi128EEEEEEEEEvNT_6ParamsE)
        .other          _ZN7cutlass13device_kernelIN5flash19enable_sm80_to_sm89INS1_16FlashAttnFwdSm80INS1_25CollectiveMainloopFwdSm80ILi8ELi1ELb1EN4cute5tupleIJNS5_1CILi128EEENS7_ILi48EEENS7_ILi256EEEEEELi256ENS_6half_tEfNS_4arch4Sm80ELb0ELb1ELb0ELb0ELb1ELb0ELb1ELb1EEENS1_21CollectiveEpilogueFwdINS6_IJS8_SA_S9_EEENS6_IJNS7_ILi1EEESI_SI_EEESC_SE_Li256ELb0ELb1ELb1ELb0EEENS1_19SingleTileSchedulerILb0ELb1ELb1ELi128EEEEEEEEEvNT_6ParamsE,@"STO_CUDA_ENTRY STV_DEFAULT"
_ZN7cutlass13device_kernelIN5flash19enable_sm80_to_sm89INS1_16FlashAttnFwdSm80INS1_25CollectiveMainloopFwdSm80ILi8ELi1ELb1EN4cute5tupleIJNS5_1CILi128EEENS7_ILi48EEENS7_ILi256EEEEEELi256ENS_6half_tEfNS_4arch4Sm80ELb0ELb1ELb0ELb0ELb1ELb0ELb1ELb1EEENS1_21CollectiveEpilogueFwdINS6_IJS8_SA_S9_EEENS6_IJNS7_ILi1EEESI_SI_EEESC_SE_Li256ELb0ELb1ELb1ELb0EEENS1_19SingleTileSchedulerILb0ELb1ELb1ELi128EEEEEEEEEvNT_6ParamsE:
        /* <DEDUP_REMOVED lines=18> */
.L_x_377:
[----:B------:R-:W-:Y:S02]  /*0120*/  ULDC.64 UR4, c[0x0][0x550] ;  /* 0x0001540000047ab9 */ /* 0x000fe40000000a00 */
[----:B------:R-:W-:Y:S02]  /*0130*/  UISETP.NE.AND UP0, UPT, UR4, 0x1, UPT ;  /* 0x000000010400788c */ /* 0x000fe4000bf05270 */
[----:B------:R-:W-:-:S02]  /*0140*/  UIMAD.WIDE.U32 UR8, UR6, UR5, URZ ;  /* 0x00000005060872a5 */ /* 0x000fc4000f8e003f */
[----:B------:R-:W-:Y:S02]  /*0150*/  ULDC UR4, c[0x0][0x558] ;  /* 0x0001560000047ab9 */ /* 0x000fe40000000800 */
[----:B------:R-:W-:-:S05]  /*0160*/  UMOV UR11, UR6 ;  /* 0x00000006000b7c82 */ /* 0x000fca0008000000 */
[----:B------:R-:W-:-:S03]  /*0170*/  @UP0 USHF.R.U32.HI UR11, URZ, UR4, UR9 ;  /* 0x000000043f0b0299 */ /* 0x000fc60008011609 */
.L_x_378:
        /* <DEDUP_REMOVED lines=14> */
[----:B------:R-:W-:Y:S01]  /*0260*/  IMAD.U32 R3, RZ, RZ, UR5 ;  /* 0x00000005ff037e24 */ /* 0x000fe2000f8e00ff */
[----:B------:R-:W1:Y:S01]  /*0270*/  S2UR UR26, SR_CTAID.X ;  /* 0x00000000001a79c3 */ /* 0x000e620000002500 */
[----:B------:R-:W-:Y:S02]  /*0280*/  ULDC UR6, c[0x0][0x2c4] ;  /* 0x0000b10000067ab9 */ /* 0x000fe40000000800 */
[----:B------:R-:W-:Y:S01]  /*0290*/  ULDC.64 UR4, c[0x0][0x2c8] ;  /* 0x0000b20000047ab9 */ /* 0x000fe20000000a00 */
[----:B------:R-:W2:Y:S01]  /*02a0*/  @P0 LDG.E R2, [R2.64] ;  /* 0x0000001602020981 */ /* 0x000ea2000c1e1900 */
[----:B------:R-:W-:Y:S02]  /*02b0*/  UISETP.NE.AND UP1, UPT, UR6, 0x1, UPT ;  /* 0x000000010600788c */ /* 0x000fe4000bf25270 */
[----:B------:R-:W-:-:S02]  /*02c0*/  UMOV UR14, 0x1 ;  /* 0x00000001000e7882 */ /* 0x000fc40000000000 */
[----:B------:R-:W-:Y:S02]  /*02d0*/  UMOV UR10, URZ ;  /* 0x0000003f000a7c82 */ /* 0x000fe40008000000 */
[----:B------:R-:W-:Y:S02]  /*02e0*/  ULDC UR12, c[0x0][0x168] ;  /* 0x00005a00000c7ab9 */ /* 0x000fe40000000800 */
[----:B------:R-:W-:Y:S02]  /*02f0*/  UP2UR UR13, UPR, URZ, 0x2 ;  /* 0x000000023f0d7883 */ /* 0x000fe40008000000 */
[----:B-1----:R-:W-:-:S04]  /*0300*/  USHF.L.U32 UR26, UR26, 0x7, URZ ;  /* 0x000000071a1a7899 */ /* 0x002fc8000800063f */
[----:B------:R-:W-:Y:S02]  /*0310*/  @UP1 UIADD3 UR16, UR26, 0x7f, URZ ;  /* 0x0000007f1a101890 */ /* 0x000fe4000fffe03f */
[----:B------:R-:W-:Y:S02]  /*0320*/  UIADD3 UR8, UR26, 0x7f, URZ ;  /* 0x0000007f1a087890 */ /* 0x000fe4000fffe03f */
[----:B------:R-:W-:-:S03]  /*0330*/  UIMAD.WIDE.U32 UR16, UR16, UR4, URZ ;  /* 0x00000004101072a5 */ /* 0x000fc6000f8e003f */
[----:B------:R-:W-:-:S04]  /*0340*/  ULDC UR4, c[0x0][0x2ac] ;  /* 0x0000ab0000047ab9 */ /* 0x000fc80000000800 */
[----:B------:R-:W-:Y:S02]  /*0350*/  @UP1 UMOV UR9, UR17 ;  /* 0x0000001100091c82 */ /* 0x000fe40008000000 */
[----:B------:R-:W-:-:S03]  /*0360*/  @UP1 USHF.R.U32.HI UR8, URZ, UR5, UR9 ;  /* 0x000000053f081299 */ /* 0x000fc60008011609 */
[----:B------:R-:W-:Y:S02]  /*0370*/  ULDC UR9, c[0x0][0x1d0] ;  /* 0x0000740000097ab9 */ /* 0x000fe40000000800 */
[----:B------:R-:W-:-:S03]  /*0380*/  UIMAD UR9, UR4, UR9, URZ ;  /* 0x00000009040972a4 */ /* 0x000fc6000f8e023f */
[----:B------:R-:W-:Y:S02]  /*0390*/  ULDC.64 UR4, c[0x0][0x328] ;  /* 0x0000ca0000047ab9 */ /* 0x000fe40000000a00 */
[----:B------:R-:W-:Y:S02]  /*03a0*/  UISETP.LE.AND UP0, UPT, UR14, UR5, UPT ;  /* 0x000000050e00728c */ /* 0x000fe4000bf03270 */
[----:B------:R-:W-:-:S04]  /*03b0*/  UIADD3 UR12, UR9, -UR12, UR14 ;  /* 0x8000000c090c7290 */ /* 0x000fc8000fffe00e */
[----:B------:R-:W-:Y:S02]  /*03c0*/  UIADD3 UR5, UR12, UR8, URZ ;  /* 0x000000080c057290 */ /* 0x000fe4000fffe03f */
[----:B------:R-:W-:Y:S02]  /*03d0*/  UP2UR UR12, UPR, URZ, 0x1 ;  /* 0x000000013f0c7883 */ /* 0x000fe40008000000 */
[----:B------:R-:W-:Y:S01]  /*03e0*/  UIADD3 UR8, UR5, UR4, URZ ;  /* 0x0000000405087290 */ /* 0x000fe2000fffe03f */
[----:B--2---:R1:W2:Y:S01]  /*03f0*/  @P0 R2UR UR10, R2 ;  /* 0x00000000020a03c2 */ /* 0x0042a200000e0000 */
[----:B------:R-:W-:-:S13]  /*0400*/  PLOP3.LUT P0, PT, PT, PT, UP0, 0x40, 0x0 ;  /* 0x000000000000781c */ /* 0x000fda0003f0e808 */
[----:B------:R-:W-:Y:S05]  /*0410*/  @P0 BRA `(.L_x_379) ;  /* 0x0000016000000947 */ /* 0x000fea0003800000 */
[----:B------:R-:W-:Y:S01]  /*0420*/  ISETP.LT.AND P0, PT, RZ, UR5, PT ;  /* 0x00000005ff007c0c */ /* 0x000fe2000bf01270 */
[----:B------:R-:W-:-:S12]  /*0430*/  UIADD3 UR16, UR5, -0x1, URZ ;  /* 0xffffffff05107890 */ /* 0x000fd8000fffe03f */
[----:B------:R-:W-:Y:S05]  /*0440*/  @P0 BRA `(.L_x_380) ;  /* 0x0000009000000947 */ /* 0x000fea0003800000 */
[----:B------:R-:W-:Y:S02]  /*0450*/  ULDC UR4, c[0x0][0x32c] ;  /* 0x0000cb0000047ab9 */ /* 0x000fe40000000800 */
[----:B------:R-:W-:Y:S02]  /*0460*/  UISETP.NE.AND UP0, UPT, UR14, UR4, UPT ;  /* 0x000000040e00728c */ /* 0x000fe4000bf05270 */
[----:B------:R-:W-:-:S03]  /*0470*/  UIADD3 UR16, -UR5, URZ, URZ ;  /* 0x0000003f05107290 */ /* 0x000fc6000fffe13f */
[----:B------:R-:W-:Y:S02]  /*0480*/  ULDC.64 UR4, c[0x0][0x330] ;  /* 0x0000cc0000047ab9 */ /* 0x000fe40000000a00 */
[----:B------:R-:W-:-:S07]  /*0490*/  UIMAD.WIDE.U32 UR18, UR16, UR4, URZ ;  /* 0x00000004101272a5 */ /* 0x000fce000f8e003f */
[----:B------:R-:W-:Y:S02]  /*04a0*/  @UP0 UMOV UR17, UR19 ;  /* 0x0000001300110c82 */ /* 0x000fe40008000000 */
[----:B------:R-:W-:-:S04]  /*04b0*/  @UP0 USHF.R.U32.HI UR16, URZ, UR5, UR17 ;  /* 0x000000053f100299 */ /* 0x000fc80008011611 */
[----:B------:R-:W-:Y:S01]  /*04c0*/  ULOP3.LUT UR16, URZ, UR16, URZ, 0x33, !UPT ;  /* 0x000000103f107292 */ /* 0x000fe2000f8e333f */
[----:B------:R-:W-:Y:S05]  /*04d0*/  BRA `(.L_x_381) ;  /* 0x0000006000007947 */ /* 0x000fea0003800000 */
.L_x_380:
[----:B------:R-:W-:Y:S02]  /*04e0*/  ULDC UR4, c[0x0][0x32c] ;  /* 0x0000cb0000047ab9 */ /* 0x000fe40000000800 */
[----:B------:R-:W-:-:S03]  /*04f0*/  UISETP.NE.AND UP0, UPT, UR14, UR4, UPT ;  /* 0x000000040e00728c */ /* 0x000fc6000bf05270 */
[----:B------:R-:W-:Y:S02]  /*0500*/  ULDC.64 UR4, c[0x0][0x330] ;  /* 0x0000cc0000047ab9 */ /* 0x000fe40000000a00 */
[----:B------:R-:W-:-:S07]  /*0510*/  UIMAD.WIDE.U32 UR18, UR16, UR4, URZ ;  /* 0x00000004101272a5 */ /* 0x000fce000f8e003f */
[----:B------:R-:W-:Y:S02]  /*0520*/  @UP0 UMOV UR17, UR19 ;  /* 0x0000001300110c82 */ /* 0x000fe40008000000 */
[----:B------:R-:W-:Y:S02]  /*0530*/  @UP0 USHF.R.U32.HI UR16, URZ, UR5, UR17 ;  /* 0x000000053f100299 */ /* 0x000fe40008011611 */
.L_x_381:
[----:B------:R-:W-:Y:S02]  /*0540*/  ULDC UR4, c[0x0][0x32c] ;  /* 0x0000cb0000047ab9 */ /* 0x000fe40000000800 */
[----:B------:R-:W-:-:S04]  /*0550*/  UIMAD UR4, UR16, UR4, UR4 ;  /* 0x00000004100472a4 */ /* 0x000fc8000f8e0204 */
[----:B------:R-:W-:-:S04]  /*0560*/  UISETP.LT.AND UP0, UPT, UR8, UR4, UPT ;  /* 0x000000040800728c */ /* 0x000fc8000bf01270 */
[----:B------:R-:W-:Y:S02]  /*0570*/  USEL UR8, UR8, UR4, UP0 ;  /* 0x0000000408087287 */ /* 0x000fe40008000000 */
.L_x_379:
[----:B------:R-:W-:Y:S02]  /*0580*/  UISETP.NE.AND UP0, UPT, UR6, 0x1, UPT ;  /* 0x000000010600788c */ /* 0x000fe4000bf05270 */
[----:B------:R-:W-:Y:S02]  /*0590*/  UIADD3 UR14, UR9, 0x2f, URZ ;  /* 0x0000002f090e7890 */ /* 0x000fe4000fffe03f */
[----:B------:R-:W-:Y:S02]  /*05a0*/  ULDC.64 UR4, c[0x0][0x2c8] ;  /* 0x0000b20000047ab9 */ /* 0x000fe40000000a00 */
[----:B------:R-:W-:Y:S02]  /*05b0*/  UIMAD.WIDE.U32 UR18, UR26, UR4, URZ ;  /* 0x000000041a1272a5 */ /* 0x000fe4000f8e003f */
[----:B------:R-:W-:Y:S02]  /*05c0*/  UIMAD.WIDE UR20, UR14, 0x2aaaaaab, URZ ;  /* 0x2aaaaaab0e1478a5 */ /* 0x000fe4000f8e023f */
[----:B------:R-:W-:-:S02]  /*05d0*/  UIADD3 UR16, UR8, 0x2f, URZ ;  /* 0x0000002f08107890 */ /* 0x000fc4000fffe03f */
[----:B------:R-:W-:Y:S02]  /*05e0*/  UISETP.NE.AND UP1, UPT, UR12, URZ, UPT ;  /* 0x0000003f0c00728c */ /* 0x000fe4000bf25270 */
[----:B------:R-:W-:Y:S02]  /*05f0*/  UMOV UR4, UR26 ;  /* 0x0000001a00047c82 */ /* 0x000fe40008000000 */
[----:B------:R-:W-:Y:S02]  /*0600*/  UIMAD.WIDE UR16, UR16, 0x2aaaaaab, URZ ;  /* 0x2aaaaaab101078a5 */ /* 0x000fe4000f8e023f */
[----:B------:R-:W-:Y:S01]  /*0610*/  @UP0 USHF.R.U32.HI UR4, URZ, UR5, UR19 ;  /* 0x000000053f040299 */ /* 0x000fe20008011613 */
[----:B------:R-:W-:Y:S01]  /*0620*/  PLOP3.LUT P0, PT, PT, PT, UP1, 0x40, 0x0 ;  /* 0x000000000000781c */ /* 0x000fe20003f0e818 */
[----:B------:R-:W-:Y:S02]  /*0630*/  USHF.R.U32.HI UR8, URZ, 0x1f, UR17 ;  /* 0x0000001f3f087899 */ /* 0x000fe40008011611 */
[----:B------:R-:W-:-:S02]  /*0640*/  UMOV UR19, UR21 ;  /* 0x0000001500137c82 */ /* 0x000fc40008000000 */
[----:B------:R-:W-:Y:S02]  /*0650*/  USHF.R.U32.HI UR14, URZ, 0x1f, UR19 ;  /* 0x0000001f3f0e7899 */ /* 0x000fe40008011613 */
[----:B------:R-:W-:Y:S02]  /*0660*/  ULDC UR25, c[0x0][0x168] ;  /* 0x00005a0000197ab9 */ /* 0x000fe40000000800 */
[----:B------:R-:W-:Y:S02]  /*0670*/  UIADD3 UR25, UR9, -UR25, URZ ;  /* 0x8000001909197290 */ /* 0x000fe4000fffe03f */
[----:B------:R-:W-:Y:S02]  /*0680*/  ULEA.HI.SX32 UR14, UR19, UR14, 0x1d ;  /* 0x0000000e130e7291 */ /* 0x000fe4000f8fea3f */
[----:B------:R-:W-:Y:S02]  /*0690*/  ULEA.HI.SX32 UR17, UR17, UR8, 0x1d ;  /* 0x0000000811117291 */ /* 0x000fe4000f8fea3f */
[----:B------:R-:W-:-:S02]  /*06a0*/  UIADD3 UR4, UR25, UR4, URZ ;  /* 0x0000000419047290 */ /* 0x000fc4000fffe03f */
[----:B------:R-:W-:Y:S02]  /*06b0*/  UISETP.LT.AND UP0, UPT, UR14, UR17, UPT ;  /* 0x000000110e00728c */ /* 0x000fe4000bf01270 */
[----:B------:R-:W-:Y:S02]  /*06c0*/  ULDC UR5, c[0x0][0x324] ;  /* 0x0000c90000057ab9 */ /* 0x000fe40000000800 */
[----:B------:R-:W-:Y:S02]  /*06d0*/  UIADD3 UR8, UR4, -UR5, URZ ;  /* 0x8000000504087290 */ /* 0x000fe4000fffe03f */
[----:B------:R-:W-:Y:S01]  /*06e0*/  USEL UR24, UR14, UR17, UP0 ;  /* 0x000000110e187287 */ /* 0x000fe20008000000 */
[----:B------:R-:W-:Y:S05]  /*06f0*/  @P0 BRA `(.L_x_382) ;  /* 0x0000015000000947 */ /* 0x000fea0003800000 */
[----:B------:R-:W-:Y:S02]  /*0700*/  UMOV UR14, UR4 ;  /* 0x00000004000e7c82 */ /* 0x000fe40008000000 */
[----:B------:R-:W-:-:S06]  /*0710*/  UISETP.GT.AND UP0, UPT, UR14, -0x1, UPT ;  /* 0xffffffff0e00788c */ /* 0x000fcc000bf04270 */
[----:B------:R-:W-:-:S13]  /*0720*/  PLOP3.LUT P0, PT, PT, PT, UP0, 0x80, 0x0 ;  /* 0x000000000000781c */ /* 0x000fda0003f0f008 */
[----:B------:R-:W-:Y:S05]  /*0730*/  @P0 BRA `(.L_x_383) ;  /* 0x0000008000000947 */ /* 0x000fea0003800000 */
[----:B------:R-:W-:Y:S02]  /*0740*/  ULDC UR4, c[0x0][0x32c] ;  /* 0x0000cb0000047ab9 */ /* 0x000fe40000000800 */
[----:B------:R-:W-:Y:S02]  /*0750*/  UISETP.NE.AND UP0, UPT, UR4, 0x1, UPT ;  /* 0x000000010400788c */ /* 0x000fe4000bf05270 */
[----:B------:R-:W-:Y:S02]  /*0760*/  ULOP3.LUT UR14, URZ, UR14, URZ, 0x33, !UPT ;  /* 0x0000000e3f0e7292 */ /* 0x000fe4000f8e333f */
[----:B------:R-:W-:Y:S02]  /*0770*/  ULDC.64 UR4, c[0x0][0x330] ;  /* 0x0000cc0000047ab9 */ /* 0x000fe40000000a00 */
[----:B------:R-:W-:-:S05]  /*0780*/  UIMAD.WIDE.U32 UR16, UR14, UR4, URZ ;  /* 0x000000040e1072a5 */ /* 0x000fca000f8e003f */
[----:B------:R-:W-:-:S04]  /*0790*/  @UP0 USHF.R.U32.HI UR14, URZ, UR5, UR17 ;  /* 0x000000053f0e0299 */ /* 0x000fc80008011611 */
[----:B------:R-:W-:Y:S01]  /*07a0*/  ULOP3.LUT UR14, URZ, UR14, URZ, 0x33, !UPT ;  /* 0x0000000e3f0e7292 */ /* 0x000fe2000f8e333f */
[----:B------:R-:W-:Y:S05]  /*07b0*/  BRA `(.L_x_384) ;  /* 0x0000005000007947 */ /* 0x000fea0003800000 */
.L_x_383:
[----:B------:R-:W-:Y:S02]  /*07c0*/  ULDC UR4, c[0x0][0x32c] ;  /* 0x0000cb0000047ab9 */ /* 0x000fe40000000800 */
[----:B------:R-:W-:-:S03]  /*07d0*/  UISETP.NE.AND UP0, UPT, UR4, 0x1, UPT ;  /* 0x000000010400788c */ /* 0x000fc6000bf05270 */
[----:B------:R-:W-:Y:S02]  /*07e0*/  ULDC.64 UR4, c[0x0][0x330] ;  /* 0x0000cc0000047ab9 */ /* 0x000fe40000000a00 */
[----:B------:R-:W-:-:S06]  /*07f0*/  UIMAD.WIDE.U32 UR16, UR14, UR4, URZ ;  /* 0x000000040e1072a5 */ /* 0x000fcc000f8e003f */
[----:B------:R-:W-:Y:S02]  /*0800*/  @UP0 USHF.R.U32.HI UR14, URZ, UR5, UR17 ;  /* 0x000000053f0e0299 */ /* 0x000fe40008011611 */
.L_x_384:
[----:B------:R-:W-:Y:S02]  /*0810*/  ULDC UR4, c[0x0][0x32c] ;  /* 0x0000cb0000047ab9 */ /* 0x000fe40000000800 */
[----:B------:R-:W-:-:S04]  /*0820*/  UIMAD UR4, UR14, UR4, URZ ;  /* 0x000000040e0472a4 */ /* 0x000fc8000f8e023f */
[----:B------:R-:W-:-:S04]  /*0830*/  UISETP.LT.AND UP0, UPT, UR8, UR4, UPT ;  /* 0x000000040800728c */ /* 0x000fc8000bf01270 */
[----:B------:R-:W-:-:S04]  /*0840*/  USEL UR8, UR8, UR4, !UP0 ;  /* 0x0000000408087287 */ /* 0x000fc8000c000000 */
.L_x_382:
[----:B------:R-:W-:-:S04]  /*0850*/  UIMAD.WIDE UR4, UR8, 0x2aaaaaab, URZ ;  /* 0x2aaaaaab080478a5 */ /* 0x000fc8000f8e023f */
[----:B------:R-:W-:-:S04]  /*0860*/  USHF.R.U32.HI UR4, URZ, 0x1f, UR5 ;  /* 0x0000001f3f047899 */ /* 0x000fc80008011605 */
[----:B------:R-:W-:-:S03]  /*0870*/  ULEA.HI.SX32 UR4, UR5, UR4, 0x1d ;  /* 0x0000000405047291 */ /* 0x000fc6000f8fea3f */
[----:B------:R-:W-:Y:S02]  /*0880*/  ULDC UR5, c[0x0][0x338] ;  /* 0x0000ce0000057ab9 */ /* 0x000fe40000000800 */
[----:B------:R-:W-:-:S04]  /*0890*/  UISETP.LT.AND UP0, UPT, URZ, UR4, UPT ;  /* 0x000000043f00728c */ /* 0x000fc8000bf01270 */
[----:B------:R-:W-:Y:S02]  /*08a0*/  USEL UR8, URZ, UR4, !UP0 ;  /* 0x000000043f087287 */ /* 0x000fe4000c000000 */
[----:B------:R-:W-:Y:S02]  /*08b0*/  USHF.R.U32.HI UR4, URZ, 0x10, UR7 ;  /* 0x000000103f047899 */ /* 0x000fe40008011607 */
[----:B------:R-:W-:Y:S02]  /*08c0*/  UISETP.GT.AND UP0, UPT, UR24, UR8, UPT ;  /* 0x000000081800728c */ /* 0x000fe4000bf04270 */
[----:B------:R-:W-:-:S04]  /*08d0*/  UISETP.NE.AND UP1, UPT, UR4, URZ, UPT ;  /* 0x0000003f0400728c */ /* 0x000fc8000bf25270 */
[----:B------:R-:W-:Y:S01]  /*08e0*/  PLOP3.LUT P0, PT, PT, PT, UP0, 0x80, 0x0 ;  /* 0x000000000000781c */ /* 0x000fe20003f0f008 */
[----:B------:R-:W-:-:S03]  /*08f0*/  USEL UR5, UR4, UR5, UP1 ;  /* 0x0000000504057287 */ /* 0x000fc60008800000 */
[----:B------:R-:W-:-:S09]  /*0900*/  UMOV UR4, URZ ;  /* 0x0000003f00047c82 */ /* 0x000fd20008000000 */
[----:B------:R-:W-:Y:S05]  /*0910*/  @!P0 BRA `(.L_x_385) ;  /* 0x0000024000008947 */ /* 0x000fea0003800000 */
[----:B-1----:R-:W-:Y:S01]  /*0920*/  IMAD.U32 R2, RZ, RZ, UR5 ;  /* 0x00000005ff027e24 */ /* 0x002fe2000f8e00ff */
[----:B------:R-:W-:Y:S02]  /*0930*/  UIADD3 UR18, UR5, -0x1, UR24 ;  /* 0xffffffff05127890 */ /* 0x000fe4000fffe018 */
[----:B------:R-:W-:Y:S02]  /*0940*/  UMOV UR20, URZ ;  /* 0x0000003f00147c82 */ /* 0x000fe40008000000 */
[-C--:B------:R-:W-:Y:S01]  /*0950*/  IABS R0, R2.reuse ;  /* 0x0000000200007213 */ /* 0x080fe20000000000 */
[----:B------:R-:W-:Y:S01]  /*0960*/  UIADD3 UR18, -UR8, UR18, URZ ;  /* 0x0000001208127290 */ /* 0x000fe2000fffe13f */
[----:B------:R-:W-:Y:S02]  /*0970*/  IABS R2, R2 ;  /* 0x0000000200027213 */ /* 0x000fe40000000000 */
[----:B------:R-:W1:Y:S02]  /*0980*/  R2UR UR17, R0 ;  /* 0x00000000001173c2 */ /* 0x000e6400000e0000 */
[----:B-1----:R-:W1:Y:S08]  /*0990*/  I2F.RP R0, UR17 ;  /* 0x0000001100007d06 */ /* 0x002e700008209400 */
[----:B-1----:R-:W1:Y:S02]  /*09a0*/  MUFU.RCP R0, R0 ;  /* 0x0000000000007308 */ /* 0x002e640000001000 */
[----:B-1----:R-:W-:-:S06]  /*09b0*/  IADD3 R0, R0, 0xffffffe, RZ ;  /* 0x0ffffffe00007810 */ /* 0x002fcc0007ffe0ff */
[----:B------:R-:W1:Y:S02]  /*09c0*/  F2I.FTZ.U32.TRUNC.NTZ R0, R0 ;  /* 0x0000000000007305 */ /* 0x000e64000021f000 */
[----:B-1----:R1:W3:Y:S02]  /*09d0*/  R2UR UR21, R0 ;  /* 0x00000000001573c2 */ /* 0x0022e400000e0000 */
[----:B-1----:R-:W-:Y:S01]  /*09e0*/  IMAD.U32 R0, RZ, RZ, UR18 ;  /* 0x00000012ff007e24 */ /* 0x002fe2000f8e00ff */
[----:B---3--:R-:W-:Y:S02]  /*09f0*/  UIADD3 UR4, URZ, -UR21, URZ ;  /* 0x800000153f047290 */ /* 0x008fe4000fffe03f */
[----:B------:R-:W-:Y:S02]  /*0a00*/  ULOP3.LUT UR18, UR18, UR5, URZ, 0x3c, !UPT ;  /* 0x0000000512127292 */ /* 0x000fe4000f8e3c3f */
[----:B------:R-:W-:Y:S01]  /*0a10*/  IABS R0, R0 ;  /* 0x0000000000007213 */ /* 0x000fe20000000000 */
[----:B------:R-:W-:-:S04]  /*0a20*/  UIMAD UR4, UR4, UR17, URZ ;  /* 0x00000011040472a4 */ /* 0x000fc8000f8e023f */
[----:B------:R-:W-:Y:S01]  /*0a30*/  IMAD.MOV.U32 R3, RZ, RZ, R0 ;  /* 0x000000ffff037224 */ /* 0x000fe200078e0000 */
[----:B------:R-:W-:Y:S01]  /*0a40*/  UIMAD.WIDE.U32 UR20, UR21, UR4, UR20 ;  /* 0x00000004151472a5 */ /* 0x000fe2000f8e0014 */
[----:B------:R-:W-:Y:S02]  /*0a50*/  IMAD.MOV R0, RZ, RZ, -R2 ;  /* 0x000000ffff007224 */ /* 0x000fe400078e0a02 */
[----:B------:R-:W1:Y:S04]  /*0a60*/  R2UR UR16, R3 ;  /* 0x00000000031073c2 */ /* 0x000e6800000e0000 */
[----:B------:R-:W-:-:S04]  /*0a70*/  UMOV UR19, UR21 ;  /* 0x0000001500137c82 */ /* 0x000fc80008000000 */
[----:B------:R-:W3:Y:S01]  /*0a80*/  R2UR UR14, R0 ;  /* 0x00000000000e73c2 */ /* 0x000ee200000e0000 */
[----:B-1----:R-:W-:-:S07]  /*0a90*/  UIMAD.WIDE.U32 UR20, UR19, UR16, URZ ;  /* 0x00000010131472a5 */ /* 0x002fce000f8e003f */
[----:B------:R-:W-:Y:S02]  /*0aa0*/  UMOV UR19, UR21 ;  /* 0x0000001500137c82 */ /* 0x000fe40008000000 */
[----:B---3--:R-:W-:-:S04]  /*0ab0*/  UIMAD UR14, UR19, UR14, UR16 ;  /* 0x0000000e130e72a4 */ /* 0x008fc8000f8e0210 */
[----:B------:R-:W-:-:S11]  /*0ac0*/  UISETP.GT.U32.AND UP0, UPT, UR17, UR14, UPT ;  /* 0x0000000e1100728c */ /* 0x000fd6000bf04070 */
[----:B------:R-:W-:Y:S02]  /*0ad0*/  @!UP0 UIADD3 UR14, UR14, -UR17, URZ ;  /* 0x800000110e0e8290 */ /* 0x000fe4000fffe03f */
[----:B------:R-:W-:Y:S02]  /*0ae0*/  @!UP0 UIADD3 UR19, UR19, 0x1, URZ ;  /* 0x0000000113138890 */ /* 0x000fe4000fffe03f */
[----:B------:R-:W-:Y:S02]  /*0af0*/  UISETP.GE.U32.AND UP1, UPT, UR14, UR17, UPT ;  /* 0x000000110e00728c */ /* 0x000fe4000bf26070 */
[----:B------:R-:W-:-:S09]  /*0b00*/  UISETP.GE.AND UP0, UPT, UR18, URZ, UPT ;  /* 0x0000003f1200728c */ /* 0x000fd2000bf06270 */
[----:B------:R-:W-:Y:S02]  /*0b10*/  @UP1 UIADD3 UR19, UR19, 0x1, URZ ;  /* 0x0000000113131890 */ /* 0x000fe4000fffe03f */
[----:B------:R-:W-:-:S05]  /*0b20*/  UISETP.NE.AND UP1, UPT, UR5, URZ, UPT ;  /* 0x0000003f0500728c */ /* 0x000fca000bf25270 */
[----:B------:R-:W-:Y:S02]  /*0b30*/  UMOV UR4, UR19 ;  /* 0x0000001300047c82 */ /* 0x000fe40008000000 */
[----:B------:R-:W-:-:S04]  /*0b40*/  @!UP0 UIADD3 UR4, -UR4, URZ, URZ ;  /* 0x0000003f04048290 */ /* 0x000fc8000fffe13f */
[----:B------:R-:W-:Y:S02]  /*0b50*/  @!UP1 ULOP3.LUT UR4, URZ, UR5, URZ, 0x33, !UPT ;  /* 0x000000053f049292 */ /* 0x000fe4000f8e333f */
.L_x_385:
[----:B------:R-:W-:Y:S01]  /*0b60*/  ULOP3.LUT UR7, UR7, 0xffff, URZ, 0xc0, !UPT ;  /* 0x0000ffff07077892 */ /* 0x000fe2000f8ec03f */
[----:B------:R-:W-:Y:S01]  /*0b70*/  PLOP3.LUT P2, PT, PT, PT, PT, 0x80, 0x0 ;  /* 0x000000000000781c */ /* 0x000fe20003f4f070 */
[----:B------:R-:W-:Y:S01]  /*0b80*/  CS2R R14, SRZ ;  /* 0x00000000000e7805 */ /* 0x000fe2000001ff00 */
[----:B------:R-:W-:Y:S01]  /*0b90*/  CS2R R130, SRZ ;  /* 0x0000000000827805 */ /* 0x000fe2000001ff00 */
[----:B------:R-:W-:Y:S01]  /*0ba0*/  UIMAD UR8, UR7, UR4, UR8 ;  /* 0x00000004070872a4 */ /* 0x000fe2000f8e0208 */
        /* <DEDUP_REMOVED lines=72> */
[----:B------:R-:W-:Y:S02]  /*1030*/  UISETP.NE.AND.EX UP0, UPT, URZ, UR5, UPT, UP0 ;  /* 0x000000053f00728c */ /* 0x000fe4000bf05300 */
[----:B------:R-:W-:-:S04]  /*1040*/  UISETP.NE.AND UP1, UPT, UR13, URZ, UPT ;  /* 0x0000003f0d00728c */ /* 0x000fc8000bf25270 */
[----:B------:R-:W-:-:S05]  /*1050*/  PLOP3.LUT P0, PT, PT, PT, UP0, 0x80, 0x0 ;  /* 0x000000000000781c */ /* 0x000fca0003f0f008 */
[----:B------:R-:W-:Y:S02]  /*1060*/  @UP0 UMOV UR4, 0x4 ;  /* 0x0000000400040882 */ /* 0x000fe40000000000 */
[----:B------:R-:W-:-:S06]  /*1070*/  @UP0 UIMAD.WIDE UR4, UR15, UR4, UR16 ;  /* 0x000000040f0402a5 */ /* 0x000fcc000f8e0210 */
[----:B-1----:R-:W-:Y:S02]  /*1080*/  IMAD.U32 R2, RZ, RZ, UR4 ;  /* 0x00000004ff027e24 */ /* 0x002fe4000f8e00ff */
[----:B------:R-:W-:Y:S01]  /*1090*/  IMAD.U32 R3, RZ, RZ, UR5 ;  /* 0x00000005ff037e24 */ /* 0x000fe2000f8e00ff */
[----:B------:R-:W-:Y:S01]  /*10a0*/  SHF.R.S32.HI R66, RZ, 0x1f, R132 ;  /* 0x0000001fff427819 */ /* 0x000fe20000011484 */
[----:B------:R-:W-:Y:S02]  /*10b0*/  UMOV UR14, 0x30 ;  /* 0x00000030000e7882 */ /* 0x000fe40000000000 */
[----:B------:R-:W-:Y:S01]  /*10c0*/  UIMAD UR17, UR24, UR14, -0x30 ;  /* 0xffffffd0181174a4 */ /* 0x000fe2000f8e020e */
[----:B------:R-:W3:Y:S01]  /*10d0*/  @P0 LDG.E R2, [R2.64] ;  /* 0x0000001602020981 */ /* 0x000ee2000c1e1900 */
[----:B------:R-:W-:Y:S01]  /*10e0*/  IMAD.MOV.U32 R4, RZ, RZ, c[0x0][0x2b8] ;  /* 0x0000ae00ff047624 */ /* 0x000fe200078e00ff */
[----:B------:R-:W-:Y:S01]  /*10f0*/  ULDC.64 UR4, c[0x0][0x2b0] ;  /* 0x0000ac0000047ab9 */ /* 0x000fe20000000a00 */
[----:B------:R-:W-:Y:S01]  /*1100*/  IMAD.MOV.U32 R22, RZ, RZ, RZ ;  /* 0x000000ffff167224 */ /* 0x000fe200078e00ff */
[----:B------:R-:W-:Y:S02]  /*1110*/  BAR.SYNC.DEFER_BLOCKING 0x0 ;  /* 0x0000000000007b1d */ /* 0x000fe40000010000 */
[----:B------:R-:W-:Y:S01]  /*1120*/  ISETP.NE.AND P1, PT, R4, 0x1, PT ;  /* 0x000000010400780c */ /* 0x000fe20003f25270 */
[----:B------:R-:W-:-:S03]  /*1130*/  USHF.R.S32.HI UR19, URZ, 0x1f, UR15 ;  /* 0x0000001f3f137899 */ /* 0x000fc6000801140f */
[----:B---3--:R1:W3:Y:S02]  /*1140*/  @P0 R2UR UR16, R2 ;  /* 0x00000000021003c2 */ /* 0x0082e400000e0000 */
[----:B---3--:R-:W-:Y:S02]  /*1150*/  @!UP0 UMOV UR16, UR15 ;  /* 0x0000000f00108c82 */ /* 0x008fe40008000000 */
[----:B------:R-:W-:Y:S02]  /*1160*/  USHF.R.S32.HI UR7, URZ, 0x1f, UR16 ;  /* 0x0000001f3f077899 */ /* 0x000fe40008011410 */
[----:B------:R-:W-:Y:S02]  /*1170*/  UIMAD.WIDE.U32 UR20, UR16, UR4, URZ ;  /* 0x00000004101472a5 */ /* 0x000fe4000f8e003f */
[----:B------:R-:W-:-:S04]  /*1180*/  UIMAD UR7, UR7, UR4, URZ ;  /* 0x00000004070772a4 */ /* 0x000fc8000f8e023f */
[----:B------:R-:W-:Y:S01]  /*1190*/  UIMAD UR7, UR16, UR5, UR7 ;  /* 0x00000005100772a4 */ /* 0x000fe2000f8e0207 */
[----:B-1----:R-:W-:-:S03]  /*11a0*/  LEA.HI R2, R66, R132, RZ, 0x3 ;  /* 0x0000008442027211 */ /* 0x002fc600078f18ff */
[----:B------:R-:W-:Y:S02]  /*11b0*/  UIADD3 UR7, UR21, UR7, URZ ;  /* 0x0000000715077290 */ /* 0x000fe4000fffe03f */
[----:B------:R-:W-:Y:S01]  /*11c0*/  USHF.R.S32.HI UR16, URZ, 0x1f, UR11 ;  /* 0x0000001f3f107899 */ /* 0x000fe2000801140b */
[----:B------:R-:W-:Y:S01]  /*11d0*/  LOP3.LUT R0, R2, 0xfffffff8, RZ, 0xc0, !PT ;  /* 0xfffffff802007812 */ /* 0x000fe200078ec0ff */
[----:B------:R-:W-:Y:S01]  /*11e0*/  ULDC.64 UR4, c[0x0][0x1b8] ;  /* 0x00006e0000047ab9 */ /* 0x000fe20000000a00 */
[----:B------:R-:W-:-:S03]  /*11f0*/  SHF.R.S32.HI R21, RZ, 0x3, R2 ;  /* 0x00000003ff157819 */ /* 0x000fc60000011402 */
[----:B------:R-:W-:-:S04]  /*1200*/  IMAD.IADD R19, R132, 0x1, -R0 ;  /* 0x0000000184137824 */ /* 0x000fc800078e0a00 */
[----:B------:R-:W-:-:S05]  /*1210*/  IMAD R31, R19, 0x20, R21 ;  /* 0x00000020131f7824 */ /* 0x000fca00078e0215 */
[C---:B------:R-:W-:Y:S01]  /*1220*/  IADD3 R0, R31.reuse, UR17, RZ ;  /* 0x000000111f007c10 */ /* 0x040fe2000fffe0ff */
[----:B------:R-:W-:Y:S01]  /*1230*/  UIMAD UR18, UR16, UR4, URZ ;  /* 0x00000004101272a4 */ /* 0x000fe2000f8e023f */
[----:B------:R-:W-:Y:S01]  /*1240*/  IADD3 R5, R31, UR26, RZ ;  /* 0x0000001a1f057c10 */ /* 0x000fe2000fffe0ff */
[----:B------:R-:W-:Y:S01]  /*1250*/  UIMAD.WIDE.U32 UR28, UR11, UR4, URZ ;  /* 0x000000040b1c72a5 */ /* 0x000fe2000f8e003f */
[C---:B------:R-:W-:Y:S01]  /*1260*/  ISETP.GE.AND P0, PT, R0.reuse, UR9, PT ;  /* 0x0000000900007c0c */ /* 0x040fe2000bf06270 */
[----:B------:R-:W-:Y:S01]  /*1270*/  IMAD.SHL.U32 R39, R19, 0x8, RZ ;  /* 0x0000000813277824 */ /* 0x000fe200078e00ff */
[----:B--2---:R-:W-:Y:S01]  /*1280*/  IADD3 R10, R0, UR10, RZ ;  /* 0x0000000a000a7c10 */ /* 0x004fe2000fffe0ff */
[----:B------:R-:W-:Y:S01]  /*1290*/  UIMAD UR27, UR24, -0x30, UR14 ;  /* 0xffffffd0181b78a4 */ /* 0x000fe2000f8e020e */
[----:B------:R-:W-:Y:S01]  /*12a0*/  ISETP.GT.OR P0, PT, R31, 0x2f, P0 ;  /* 0x0000002f1f00780c */ /* 0x000fe20000704670 */
[----:B------:R-:W-:Y:S02]  /*12b0*/  STL [R1+0x48], R31 ;  /* 0x0000481f01007387 */ /* 0x000fe40000100800 */
        /* <DEDUP_REMOVED lines=8> */
[----:B------:R-:W-:Y:S01]  /*1340*/  PLOP3.LUT P1, PT, PT, PT, UP1, 0x80, 0x0 ;  /* 0x000000000000781c */ /* 0x000fe20003f2f018 */
[----:B------:R-:W-:Y:S01]  /*1350*/  UIMAD UR18, UR11, UR5, UR18 ;  /* 0x000000050b1272a4 */ /* 0x000fe2000f8e0212 */
[----:B------:R-:W-:Y:S01]  /*1360*/  PLOP3.LUT P0, PT, PT, PT, UP1, 0x80, 0x0 ;  /* 0x000000000000781c */ /* 0x000fe20003f0f018 */
[--C-:B------:R-:W-:Y:S01]  /*1370*/  IMAD.MOV.U32 R4, RZ, RZ, R5.reuse ;  /* 0x000000ffff047224 */ /* 0x100fe200078e0005 */
[----:B------:R-:W-:Y:S01]  /*1380*/  ULDC.64 UR4, c[0x0][0x1c0] ;  /* 0x0000700000047ab9 */ /* 0x000fe20000000a00 */
[----:B------:R-:W-:Y:S01]  /*1390*/  IADD3 R30, R39, 0x40, RZ ;  /* 0x00000040271e7810 */ /* 0x000fe20007ffe0ff */
[----:B------:R-:W-:Y:S01]  /*13a0*/  UIADD3 UR29, UR29, UR18, URZ ;  /* 0x000000121d1d7290 */ /* 0x000fe2000fffe03f */
[----:B------:R-:W-:Y:S01]  /*13b0*/  IADD3 R17, R21, UR26, RZ ;  /* 0x0000001a15117c10 */ /* 0x000fe2000fffe0ff */
[----:B------:R-:W-:Y:S01]  /*13c0*/  UIMAD UR19, UR19, UR4, URZ ;  /* 0x00000004131372a4 */ /* 0x000fe2000f8e023f */
[C---:B------:R-:W-:Y:S01]  /*13d0*/  IADD3 R29, R39.reuse, 0x80, RZ ;  /* 0x00000080271d7810 */ /* 0x040fe20007ffe0ff */
[----:B------:R-:W-:Y:S01]  /*13e0*/  UIMAD.WIDE.U32 UR28, UR15, UR4, UR28 ;  /* 0x000000040f1c72a5 */ /* 0x000fe2000f8e001c */
[----:B------:R-:W-:Y:S01]  /*13f0*/  ISETP.GE.AND P3, PT, R39, c[0x0][0x198], PT ;  /* 0x0000660027007a0c */ /* 0x000fe20003f66270 */
[----:B------:R-:W-:Y:S01]  /*1400*/  UIMAD UR5, UR15, UR5, UR19 ;  /* 0x000000050f0572a4 */ /* 0x000fe2000f8e0213 */
[----:B------:R-:W-:Y:S01]  /*1410*/  @P1 IMAD.HI.U32 R0, R5, c[0x0][0x2c8], RZ ;  /* 0x0000b20005001a27 */ /* 0x000fe200078e00ff */
[----:B------:R-:W-:Y:S01]  /*1420*/  IADD3 R28, R39, 0xc0, RZ ;  /* 0x000000c0271c7810 */ /* 0x000fe20007ffe0ff */
[----:B------:R-:W-:Y:S01]  /*1430*/  ULDC UR15, c[0x0][0x168] ;  /* 0x00005a00000f7ab9 */ /* 0x000fe20000000800 */
[----:B------:R-:W-:Y:S01]  /*1440*/  ISETP.GE.AND P4, PT, R30, c[0x0][0x198], PT ;  /* 0x000066001e007a0c */ /* 0x000fe20003f86270 */
[----:B------:R-:W-:Y:S01]  /*1450*/  UIADD3 UR5, UR29, UR5, URZ ;  /* 0x000000051d057290 */ /* 0x000fe2000fffe03f */
[----:B------:R-:W-:Y:S01]  /*1460*/  @P0 SHF.R.U32.HI R4, RZ, c[0x0][0x2cc], R0 ;  /* 0x0000b300ff040a19 */ /* 0x000fe20000011600 */
[----:B------:R-:W-:Y:S01]  /*1470*/  UIMAD UR15, UR6, UR15, URZ ;  /* 0x0000000f060f72a4 */ /* 0x000fe2000f8e023f */
[----:B------:R-:W-:Y:S01]  /*1480*/  SHF.R.S32.HI R8, RZ, 0x1f, R28 ;  /* 0x0000001fff087819 */ /* 0x000fe2000001141c */
[----:B------:R-:W-:Y:S01]  /*1490*/  BSSY B0, `(.L_x_387) ;  /* 0x0000135000007945 */ /* 0x000fe20003800000 */
[--C-:B------:R-:W-:Y:S01]  /*14a0*/  SHF.R.S32.HI R6, RZ, 0x1f, R4.reuse ;  /* 0x0000001fff067819 */ /* 0x100fe20000011404 */
[----:B------:R-:W-:Y:S01]  /*14b0*/  IMAD.MOV R0, RZ, RZ, -R4 ;  /* 0x000000ffff007224 */ /* 0x000fe200078e0a04 */
[----:B------:R-:W-:Y:S01]  /*14c0*/  ISETP.GE.AND P5, PT, R29, c[0x0][0x198], PT ;  /* 0x000066001d007a0c */ /* 0x000fe20003fa6270 */
[----:B-1----:R-:W-:Y:S01]  /*14d0*/  IMAD.U32 R3, RZ, RZ, UR29 ;  /* 0x0000001dff037e24 */ /* 0x002fe2000f8e00ff */
[----:B------:R-:W-:Y:S01]  /*14e0*/  LEA.HI R8, R8, R28, RZ, 0x3 ;  /* 0x0000001c08087211 */ /* 0x000fe200078f18ff */
[----:B------:R-:W-:Y:S01]  /*14f0*/  IMAD.U32 R2, RZ, RZ, UR28 ;  /* 0x0000001cff027e24 */ /* 0x000fe2000f8e00ff */
[----:B------:R-:W-:Y:S01]  /*1500*/  ISETP.GE.AND P6, PT, R28, c[0x0][0x198], PT ;  /* 0x000066001c007a0c */ /* 0x000fe20003fc6270 */
[----:B------:R-:W-:Y:S01]  /*1510*/  IMAD.U32 R3, RZ, RZ, UR5 ;  /* 0x00000005ff037e24 */ /* 0x000fe2000f8e00ff */
[----:B------:R-:W-:Y:S01]  /*1520*/  LOP3.LUT R36, R8, 0xfffffff8, RZ, 0xc0, !PT ;  /* 0xfffffff808247812 */ /* 0x000fe200078ec0ff */
[----:B------:R-:W-:Y:S01]  /*1530*/  IMAD R0, R0, c[0x0][0x2c4], R5 ;  /* 0x0000b10000007a24 */ /* 0x000fe200078e0205 */
[----:B------:R-:W-:Y:S01]  /*1540*/  ULDC.64 UR4, c[0x0][0x1e8] ;  /* 0x00007a0000047ab9 */ /* 0x000fe20000000a00 */
[----:B------:R-:W-:Y:S01]  /*1550*/  IMAD R6, R6, c[0x0][0x1b0], RZ ;  /* 0x00006c0006067a24 */ /* 0x000fe200078e02ff */
[----:B------:R-:W-:Y:S01]  /*1560*/  UIMAD UR6, UR16, UR4, URZ ;  /* 0x00000004100672a4 */ /* 0x000fe2000f8e023f */
[----:B------:R-:W-:Y:S01]  /*1570*/  IMAD.WIDE.U32 R2, R4, c[0x0][0x1b0], R2 ;  /* 0x00006c0004027a25 */ /* 0x000fe200078e0002 */
[----:B------:R-:W-:Y:S01]  /*1580*/  SHF.R.S32.HI R5, RZ, 0x1f, R0 ;  /* 0x0000001fff057819 */ /* 0x000fe20000011400 */
[----:B------:R-:W-:Y:S01]  /*1590*/  UIMAD.WIDE.U32 UR18, UR11, UR4, URZ ;  /* 0x000000040b1272a5 */ /* 0x000fe2000f8e003f */
[----:B------:R-:W-:Y:S01]  /*15a0*/  LEA.HI R65, R66, R132, RZ, 0x5 ;  /* 0x0000008442417211 */ /* 0x000fe200078f28ff */
[----:B------:R-:W-:Y:S01]  /*15b0*/  IMAD R4, R4, c[0x0][0x1b4], R6 ;  /* 0x00006d0004047a24 */ /* 0x000fe200078e0206 */
[----:B------:R-:W-:-:S02]  /*15c0*/  UIMAD UR6, UR11, UR5, UR6 ;  /* 0x000000050b0672a4 */ /* 0x000fc4000f8e0206 */
[----:B------:R-:W-:Y:S01]  /*15d0*/  UIADD3 UR28, UR27, UR9, URZ ;  /* 0x000000091b1c7290 */ /* 0x000fe2000fffe03f */
[----:B------:R-:W-:Y:S01]  /*15e0*/  IMAD.IADD R3, R3, 0x1, R4 ;  /* 0x0000000103037824 */ /* 0x000fe200078e0204 */
[----:B------:R-:W-:Y:S01]  /*15f0*/  UIADD3 UR6, UR19, UR6, URZ ;  /* 0x0000000613067290 */ /* 0x000fe2000fffe03f */
[----:B------:R-:W-:Y:S01]  /*1600*/  IMAD R4, R5, c[0x0][0x1a8], RZ ;  /* 0x00006a0005047a24 */ /* 0x000fe200078e02ff */
[----:B------:R-:W-:Y:S01]  /*1610*/  UISETP.LT.AND UP0, UPT, UR28, 0x30, UPT ;  /* 0x000000301c00788c */ /* 0x000fe2000bf01270 */
[----:B------:R-:W-:Y:S01]  /*1620*/  IMAD.SHL.U32 R5, R21, 0x40, RZ ;  /* 0x0000004015057824 */ /* 0x000fe200078e00ff */
[----:B------:R-:W-:Y:S01]  /*1630*/  SHF.R.S32.HI R64, RZ, 0x5, R65 ;  /* 0x00000005ff407819 */ /* 0x000fe20000011441 */
[C---:B------:R-:W-:Y:S01]  /*1640*/  IMAD R4, R0.reuse, c[0x0][0x1ac], R4 ;  /* 0x00006b0000047a24 */ /* 0x040fe200078e0204 */
[----:B------:R-:W-:Y:S01]  /*1650*/  USEL UR4, UR28, 0x30, UP0 ;  /* 0x000000301c047887 */ /* 0x000fe20008000000 */
[----:B------:R-:W-:Y:S01]  /*1660*/  IMAD.WIDE.U32 R2, R0, c[0x0][0x1a8], R2 ;  /* 0x00006a0000027a25 */ /* 0x000fe200078e0002 */
[----:B------:R-:W-:-:S03]  /*1670*/  LOP3.LUT R0, R5, 0x1c0, RZ, 0xc0, !PT ;  /* 0x000001c005007812 */ /* 0x000fc600078ec0ff */
[----:B------:R-:W-:Y:S01]  /*1680*/  IMAD.IADD R3, R3, 0x1, R4 ;  /* 0x0000000103037824 */ /* 0x000fe200078e0204 */
[C---:B------:R-:W-:Y:S02]  /*1690*/  LEA R14, P0, R2.reuse, c[0x0][0x160], 0x1 ;  /* 0x00005800020e7a11 */ /* 0x040fe400078008ff */
[----:B------:R-:W-:Y:S02]  /*16a0*/  SHF.R.U32.HI R4, RZ, 0x3, R0 ;  /* 0x00000003ff047819 */ /* 0x000fe40000011600 */
[----:B------:R-:W-:Y:S02]  /*16b0*/  LEA.HI.X R15, R2, c[0x0][0x164], R3, 0x1, P0 ;  /* 0x00005900020f7a11 */ /* 0x000fe400000f0c03 */
[----:B------:R-:W-:Y:S02]  /*16c0*/  LOP3.LUT R0, R0, 0x38, R39, 0xf8, !PT ;  /* 0x0000003800007812 */ /* 0x000fe400078ef827 */
[----:B------:R-:W-:Y:S01]  /*16d0*/  LEA.HI R2, R66, R132, RZ, 0x6 ;  /* 0x0000008442027211 */ /* 0x000fe200078f30ff */
[----:B------:R-:W-:Y:S01]  /*16e0*/  SHFL.IDX PT, R3, R15, RZ, 0x181f ;  /* 0x00181fff0f037589 */ /* 0x000fe200000e0000 */
[----:B------:R-:W-:-:S02]  /*16f0*/  LOP3.LUT R0, R0, R4, RZ, 0x3c, !PT ;  /* 0x0000000400007212 */ /* 0x000fc400078e3cff */
[----:B------:R-:W-:Y:S01]  /*1700*/  ISETP.GE.AND P0, PT, R17, UR15, PT ;  /* 0x0000000f11007c0c */ /* 0x000fe2000bf06270 */
[----:B------:R-:W-:Y:S02]  /*1710*/  IMAD.SHL.U32 R4, R2, 0x8, RZ ;  /* 0x0000000802047824 */ /* 0x000fe400078e00ff */
[----:B------:R-:W1:Y:S03]  /*1720*/  SHFL.IDX PT, R2, R14, RZ, 0x181f ;  /* 0x00181fff0e027589 */ /* 0x000e6600000e0000 */
[----:B------:R-:W-:Y:S02]  /*1730*/  LOP3.LUT R5, R0, 0xfffffe00, R4, 0xf8, !PT ;  /* 0xfffffe0000057812 */ /* 0x000fe400078ef804 */
[----:B------:R-:W-:Y:S02]  /*1740*/  SHF.R.S32.HI R4, RZ, 0x1f, R30 ;  /* 0x0000001fff047819 */ /* 0x000fe4000001141e */
[----:B------:R-:W-:Y:S01]  /*1750*/  SHF.R.S32.HI R0, RZ, 0x1f, R29 ;  /* 0x0000001fff007819 */ /* 0x000fe2000001141d */
[----:B------:R-:W-:Y:S01]  /*1760*/  IMAD.SHL.U32 R44, R5, 0x2, RZ ;  /* 0x00000002052c7824 */ /* 0x000fe200078e00ff */
[----:B------:R-:W-:Y:S01]  /*1770*/  LEA.HI R4, R4, R30, RZ, 0x3 ;  /* 0x0000001e04047211 */ /* 0x000fe200078f18ff */
[----:B------:R-:W-:Y:S01]  /*1780*/  SHFL.IDX PT, R5, R15, 0x1, 0x181f ;  /* 0x00381f000f057f89 */ /* 0x000fe200000e0000 */
[----:B------:R-:W-:-:S02]  /*1790*/  LEA.HI R0, R0, R29, RZ, 0x3 ;  /* 0x0000001d00007211 */ /* 0x000fc400078f18ff */
[----:B------:R-:W-:Y:S02]  /*17a0*/  LOP3.LUT R38, R4, 0xfffffff8, RZ, 0xc0, !PT ;  /* 0xfffffff804267812 */ /* 0x000fe400078ec0ff */
[----:B------:R-:W3:Y:S01]  /*17b0*/  SHFL.IDX PT, R4, R14, 0x1, 0x181f ;  /* 0x00381f000e047f89 */ /* 0x000ee200000e0000 */
[----:B------:R-:W-:Y:S01]  /*17c0*/  LOP3.LUT R37, R0, 0xfffffff8, RZ, 0xc0, !PT ;  /* 0xfffffff800257812 */ /* 0x000fe200078ec0ff */
[----:B------:R-:W-:-:S04]  /*17d0*/  IMAD.MOV R0, RZ, RZ, -R7 ;  /* 0x000000ffff007224 */ /* 0x000fc800078e0a07 */
[----:B------:R-:W-:Y:S01]  /*17e0*/  IMAD R23, R0, c[0x0][0x2b8], R10 ;  /* 0x0000ae0000177a24 */ /* 0x000fe200078e020a */
[----:B------:R-:W-:Y:S01]  /*17f0*/  IADD3 R0, R17, 0x20, RZ ;  /* 0x0000002011007810 */ /* 0x000fe20007ffe0ff */
[----:B-1----:R-:W-:-:S03]  /*1800*/  @!P0 IMAD.WIDE R6, R39, 0x2, R2 ;  /* 0x0000000227068825 */ /* 0x002fc600078e0202 */
[----:B------:R-:W-:Y:S01]  /*1810*/  ISETP.GE.AND P1, PT, R0, UR15, PT ;  /* 0x0000000f00007c0c */ /* 0x000fe2000bf26270 */
[----:B------:R-:W-:Y:S01]  /*1820*/  @!P0 IMAD.WIDE R8, R38, 0x2, R2 ;  /* 0x0000000226088825 */ /* 0x000fe200078e0202 */
[----:B------:R1:W-:Y:S01]  /*1830*/  @!P0 LDGSTS.E.BYPASS.LTC128B.128 [R44+0x100], [R6.64], !P3 ;  /* 0x00100000062c8fae */ /* 0x0003e2000d901d56 */
[----:B------:R-:W-:Y:S02]  /*1840*/  SHF.R.S32.HI R18, RZ, 0x1f, R23 ;  /* 0x0000001fff127819 */ /* 0x000fe40000011417 */
[----:B------:R-:W-:Y:S01]  /*1850*/  IADD3 R0, R17, 0x40, RZ ;  /* 0x0000004011007810 */ /* 0x000fe20007ffe0ff */
[----:B------:R4:W-:Y:S07]  /*1860*/  @!P0 LDGSTS.E.BYPASS.LTC128B.128 [R44+0x4100], [R8.64], !P4 ;  /* 0x04100000082c8fae */ /* 0x0009ee000e101d56 */
[----:B---3--:R-:W-:-:S04]  /*1870*/  @!P1 IMAD.WIDE R12, R39, 0x2, R4 ;  /* 0x00000002270c9825 */ /* 0x008fc800078e0204 */
[----:B------:R-:W-:-:S04]  /*1880*/  @!P1 IMAD.WIDE R10, R38, 0x2, R4 ;  /* 0x00000002260a9825 */ /* 0x000fc800078e0204 */
[----:B-1----:R-:W-:-:S04]  /*1890*/  @!P0 IMAD.WIDE R6, R37, 0x2, R2 ;  /* 0x0000000225068825 */ /* 0x002fc800078e0202 */
[----:B------:R-:W-:Y:S01]  /*18a0*/  @!P0 IMAD.WIDE R2, R36, 0x2, R2 ;  /* 0x0000000224028825 */ /* 0x000fe200078e0202 */
[----:B------:R1:W-:Y:S03]  /*18b0*/  @!P0 LDGSTS.E.BYPASS.LTC128B.128 [R44+0x8100], [R6.64], !P5 ;  /* 0x08100000062c8fae */ /* 0x0003e6000e901d56 */
[----:B----4-:R-:W-:Y:S01]  /*18c0*/  @!P1 IMAD.WIDE R8, R37, 0x2, R4 ;  /* 0x0000000225089825 */ /* 0x010fe200078e0204 */
[----:B------:R3:W-:Y:S01]  /*18d0*/  @!P0 LDGSTS.E.BYPASS.LTC128B.128 [R44+0xc100], [R2.64], !P6 ;  /* 0x0c100000022c8fae */ /* 0x0007e2000f101d56 */
[----:B------:R-:W-:-:S03]  /*18e0*/  ISETP.GE.AND P0, PT, R0, UR15, PT ;  /* 0x0000000f00007c0c */ /* 0x000fc6000bf06270 */
[----:B------:R4:W-:Y:S04]  /*18f0*/  @!P1 LDGSTS.E.BYPASS.LTC128B.128 [R44+0x1100], [R12.64], !P3 ;  /* 0x011000000c2c9fae */ /* 0x0009e8000d901d56 */
[----:B------:R5:W-:Y:S04]  /*1900*/  @!P1 LDGSTS.E.BYPASS.LTC128B.128 [R44+0x5100], [R10.64], !P4 ;  /* 0x051000000a2c9fae */ /* 0x000be8000e101d56 */
[----:B------:R4:W-:Y:S01]  /*1910*/  @!P1 LDGSTS.E.BYPASS.LTC128B.128 [R44+0x9100], [R8.64], !P5 ;  /* 0x09100000082c9fae */ /* 0x0009e2000e901d56 */
[----:B-1----:R-:W-:Y:S02]  /*1920*/  IMAD R6, R18, c[0x0][0x1e0], RZ ;  /* 0x0000780012067a24 */ /* 0x002fe400078e02ff */
[----:B---3--:R-:W-:-:S04]  /*1930*/  IMAD.WIDE.U32 R2, R23, c[0x0][0x1e0], RZ ;  /* 0x0000780017027a25 */ /* 0x008fc800078e00ff */
[----:B------:R-:W-:-:S04]  /*1940*/  IMAD R6, R23, c[0x0][0x1e4], R6 ;  /* 0x0000790017067a24 */ /* 0x000fc800078e0206 */
[----:B------:R-:W-:Y:S02]  /*1950*/  IMAD.IADD R7, R3, 0x1, R6 ;  /* 0x0000000103077824 */ /* 0x000fe400078e0206 */
[----:B------:R-:W-:Y:S01]  /*1960*/  IMAD.MOV.U32 R6, RZ, RZ, R2 ;  /* 0x000000ffff067224 */ /* 0x000fe200078e0002 */
[----:B------:R-:W-:Y:S01]  /*1970*/  SHFL.IDX PT, R3, R15, 0x2, 0x181f ;  /* 0x00581f000f037f89 */ /* 0x000fe200000e0000 */
[----:B-----5:R-:W-:-:S03]  /*1980*/  @!P1 IMAD.WIDE R10, R36, 0x2, R4 ;  /* 0x00000002240a9825 */ /* 0x020fc600078e0204 */
[----:B------:R-:W1:Y:S04]  /*1990*/  SHFL.IDX PT, R2, R14, 0x2, 0x181f ;  /* 0x00581f000e027f89 */ /* 0x000e6800000e0000 */
[----:B----4-:R-:W-:Y:S04]  /*19a0*/  SHFL.IDX PT, R8, R14, 0x3, 0x181f ;  /* 0x00781f000e087f89 */ /* 0x010fe800000e0000 */
[----:B------:R3:W4:Y:S04]  /*19b0*/  SHFL.IDX PT, R9, R15, 0x3, 0x181f ;  /* 0x00781f000f097f89 */ /* 0x00072800000e0000 */
[----:B------:R5:W-:Y:S01]  /*19c0*/  @!P1 LDGSTS.E.BYPASS.LTC128B.128 [R44+0xd100], [R10.64], !P6 ;  /* 0x0d1000000a2c9fae */ /* 0x000be2000f101d56 */
[----:B-1----:R-:W-:-:S04]  /*19d0*/  @!P0 IMAD.WIDE R12, R38, 0x2, R2 ;  /* 0x00000002260c8825 */ /* 0x002fc800078e0202 */
[----:B-----5:R-:W-:Y:S01]  /*19e0*/  @!P0 IMAD.WIDE R10, R37, 0x2, R2 ;  /* 0x00000002250a8825 */ /* 0x020fe200078e0202 */
[----:B--2---:R-:W-:-:S03]  /*19f0*/  SHF.R.S32.HI R20, RZ, 0x1f, R22 ;  /* 0x0000001fff147819 */ /* 0x004fc60000011416 */
[----:B------:R-:W-:Y:S01]  /*1a00*/  IMAD.WIDE.U32 R4, R22, c[0x0][0x1f0], R6 ;  /* 0x00007c0016047a25 */ /* 0x000fe200078e0006 */
[----:B------:R-:W-:Y:S03]  /*1a10*/  STL [R1+0x24], R22 ;  /* 0x0000241601007387 */ /* 0x000fe60000100800 */
[----:B------:R-:W-:Y:S01]  /*1a20*/  IMAD R6, R20, c[0x0][0x1f0], RZ ;  /* 0x00007c0014067a24 */ /* 0x000fe200078e02ff */
[----:B------:R-:W-:Y:S01]  /*1a30*/  IADD3 R0, P1, R4, UR18, RZ ;  /* 0x0000001204007c10 */ /* 0x000fe2000ff3e0ff */
[----:B------:R-:W-:Y:S02]  /*1a40*/  STL [R1+0x30], R39 ;  /* 0x0000302701007387 */ /* 0x000fe40000100800 */
[----:B------:R-:W-:Y:S02]  /*1a50*/  IMAD R6, R22, c[0x0][0x1f4], R6 ;  /* 0x00007d0016067a24 */ /* 0x000fe400078e0206 */
[----:B------:R-:W-:Y:S03]  /*1a60*/  STL [R1+0x8], R44 ;  /* 0x0000082c01007387 */ /* 0x000fe60000100800 */
[----:B------:R-:W-:Y:S01]  /*1a70*/  IADD3.X R4, R5, UR6, R6, P1, !PT ;  /* 0x0000000605047c10 */ /* 0x000fe20008ffe406 */
[----:B------:R-:W-:Y:S01]  /*1a80*/  @!P0 IMAD.WIDE R6, R36, 0x2, R2 ;  /* 0x0000000224068825 */ /* 0x000fe200078e0202 */
[----:B------:R-:W-:Y:S01]  /*1a90*/  IADD3 R5, R17, 0x60, RZ ;  /* 0x0000006011057810 */ /* 0x000fe20007ffe0ff */
[----:B------:R-:W-:Y:S01]  /*1aa0*/  STL [R1+0x60], R38 ;  /* 0x0000602601007387 */ /* 0x000fe20000100800 */
[----:B---3--:R-:W-:-:S02]  /*1ab0*/  LEA R15, P1, R0, c[0x0][0x1c8], 0x1 ;  /* 0x00007200000f7a11 */ /* 0x008fc400078208ff */
[----:B------:R-:W-:Y:S01]  /*1ac0*/  ISETP.GE.AND P2, PT, R5, UR15, PT ;  /* 0x0000000f05007c0c */ /* 0x000fe2000bf46270 */
[----:B------:R-:W-:Y:S01]  /*1ad0*/  STL [R1+0x38], R37 ;  /* 0x0000382501007387 */ /* 0x000fe20000100800 */
[----:B------:R-:W-:Y:S01]  /*1ae0*/  LEA.HI.X R14, R0, c[0x0][0x1cc], R4, 0x1, P1 ;  /* 0x00007300000e7a11 */ /* 0x000fe200008f0c04 */
[----:B------:R-:W-:Y:S02]  /*1af0*/  @!P0 IMAD.WIDE R4, R39, 0x2, R2 ;  /* 0x0000000227048825 */ /* 0x000fe400078e0202 */
[----:B------:R-:W-:Y:S02]  /*1b00*/  SHFL.IDX PT, R2, R15, RZ, 0x181f ;  /* 0x00181fff0f027589 */ /* 0x000fe400000e0000 */
[----:B------:R-:W-:Y:S02]  /*1b10*/  IMAD R0, R18, c[0x0][0x208], RZ ;  /* 0x0000820012007a24 */ /* 0x000fe400078e02ff */
[----:B------:R4:W-:Y:S02]  /*1b20*/  @!P0 LDGSTS.E.BYPASS.LTC128B.128 [R44+0x2100], [R4.64], !P3 ;  /* 0x02100000042c8fae */ /* 0x0009e4000d901d56 */
[----:B------:R-:W-:-:S02]  /*1b30*/  IMAD R0, R23, c[0x0][0x20c], R0 ;  /* 0x0000830017007a24 */ /* 0x000fc400078e0200 */
[----:B------:R-:W1:Y:S04]  /*1b40*/  SHFL.IDX PT, R3, R14, RZ, 0x181f ;  /* 0x00181fff0e037589 */ /* 0x000e6800000e0000 */
[----:B------:R2:W-:Y:S04]  /*1b50*/  @!P0 LDGSTS.E.BYPASS.LTC128B.128 [R44+0x6100], [R12.64], !P4 ;  /* 0x061000000c2c8fae */ /* 0x0005e8000e101d56 */
[----:B------:R3:W-:Y:S04]  /*1b60*/  @!P0 LDGSTS.E.BYPASS.LTC128B.128 [R44+0xa100], [R10.64], !P5 ;  /* 0x0a1000000a2c8fae */ /* 0x0007e8000e901d56 */
[----:B------:R5:W-:Y:S01]  /*1b70*/  @!P0 LDGSTS.E.BYPASS.LTC128B.128 [R44+0xe100], [R6.64], !P6 ;  /* 0x0e100000062c8fae */ /* 0x000be2000f101d56 */
[----:B------:R-:W-:-:S03]  /*1b80*/  ISETP.GE.AND P6, PT, R30, c[0x0][0x1d4], PT ;  /* 0x000075001e007a0c */ /* 0x000fc60003fc6270 */
[----:B------:R-:W-:Y:S04]  /*1b90*/  STL [R1+0x34], R36 ;  /* 0x0000342401007387 */ /* 0x000fe80000100800 */
[----:B------:R-:W-:Y:S01]  /*1ba0*/  STL [R1+0x28], R23 ;  /* 0x0000281701007387 */ /* 0x000fe20000100800 */
[----:B----4-:R-:W-:-:S05]  /*1bb0*/  @!P2 IMAD.WIDE R4, R39, 0x2, R8 ;  /* 0x000000022704a825 */ /* 0x010fca00078e0208 */
[----:B------:R4:W-:Y:S01]  /*1bc0*/  @!P2 LDGSTS.E.BYPASS.LTC128B.128 [R44+0x3100], [R4.64], !P3 ;  /* 0x03100000042cafae */ /* 0x0009e2000d901d56 */
[----:B------:R-:W-:Y:S02]  /*1bd0*/  ISETP.GE.AND P3, PT, R39, c[0x0][0x1d4], PT ;  /* 0x0000750027007a0c */ /* 0x000fe40003f66270 */
[----:B--2---:R-:W-:Y:S01]  /*1be0*/  IADD3 R12, -R21, UR4, RZ ;  /* 0x00000004150c7c10 */ /* 0x004fe2000fffe1ff */
[----:B------:R-:W-:Y:S02]  /*1bf0*/  ULDC.64 UR4, c[0x0][0x210] ;  /* 0x0000840000047ab9 */ /* 0x000fe40000000a00 */
[----:B------:R-:W-:Y:S01]  /*1c00*/  UIMAD.WIDE.U32 UR14, UR11, UR4, URZ ;  /* 0x000000040b0e72a5 */ /* 0x000fe2000f8e003f */
[C---:B------:R-:W-:Y:S01]  /*1c10*/  ISETP.GE.AND P1, PT, R12.reuse, 0x1, PT ;  /* 0x000000010c00780c */ /* 0x040fe20003f26270 */
[----:B---3--:R-:W-:Y:S01]  /*1c20*/  @!P2 IMAD.WIDE R10, R37, 0x2, R8 ;  /* 0x00000002250aa825 */ /* 0x008fe200078e0208 */
[----:B------:R-:W-:Y:S01]  /*1c30*/  UIMAD UR4, UR16, UR4, URZ ;  /* 0x00000004100472a4 */ /* 0x000fe2000f8e023f */
[----:B------:R-:W-:-:S02]  /*1c40*/  ISETP.GT.AND P0, PT, R12, 0x20, PT ;  /* 0x000000200c00780c */ /* 0x000fc40003f04270 */
[----:B-----5:R-:W-:Y:S01]  /*1c50*/  @!P2 IMAD.WIDE R6, R38, 0x2, R8 ;  /* 0x000000022606a825 */ /* 0x020fe200078e0208 */
[----:B------:R-:W-:-:S03]  /*1c60*/  UIMAD UR4, UR11, UR5, UR4 ;  /* 0x000000050b0472a4 */ /* 0x000fc6000f8e0204 */
[----:B------:R-:W-:Y:S01]  /*1c70*/  @!P2 IMAD.WIDE R8, R36, 0x2, R8 ;  /* 0x000000022408a825 */ /* 0x000fe200078e0208 */
[----:B------:R1:W-:Y:S01]  /*1c80*/  @!P2 LDGSTS.E.BYPASS.LTC128B.128 [R44+0x7100], [R6.64], !P4 ;  /* 0x07100000062cafae */ /* 0x0003e2000e101d56 */
[----:B------:R-:W-:Y:S01]  /*1c90*/  ISETP.GE.AND P4, PT, R28, c[0x0][0x198], PT ;  /* 0x000066001c007a0c */ /* 0x000fe20003f86270 */
[----:B------:R-:W-:Y:S02]  /*1ca0*/  UIADD3 UR16, UR15, UR4, URZ ;  /* 0x000000040f107290 */ /* 0x000fe4000fffe03f */
[----:B------:R2:W-:Y:S01]  /*1cb0*/  @!P2 LDGSTS.E.BYPASS.LTC128B.128 [R44+0xb100], [R10.64], !P5 ;  /* 0x0b1000000a2cafae */ /* 0x0005e2000e901d56 */
[----:B------:R-:W-:Y:S01]  /*1cc0*/  ISETP.GE.AND P5, PT, R29, c[0x0][0x1d4], PT ;  /* 0x000075001d007a0c */ /* 0x000fe20003fa6270 */
[----:B------:R-:W-:Y:S01]  /*1cd0*/  UIADD3 UR4, UR24, -0x1, URZ ;  /* 0xffffffff18047890 */ /* 0x000fe2000fffe03f */
[----:B----4-:R-:W-:-:S07]  /*1ce0*/  IMAD.WIDE.U32 R4, R23, c[0x0][0x208], RZ ;  /* 0x0000820017047a25 */ /* 0x010fce00078e00ff */
[----:B------:R3:W-:Y:S01]  /*1cf0*/  @!P2 LDGSTS.E.BYPASS.LTC128B.128 [R44+0xf100], [R8.64], !P4 ;  /* 0x0f100000082cafae */ /* 0x0007e2000e101d56 */
[----:B------:R-:W-:Y:S01]  /*1d00*/  ISETP.GE.AND P4, PT, R28, c[0x0][0x1d4], PT ;  /* 0x000075001c007a0c */ /* 0x000fe20003f86270 */
[----:B------:R-:W-:Y:S02]  /*1d10*/  IMAD.IADD R5, R5, 0x1, R0 ;  /* 0x0000000105057824 */ /* 0x000fe400078e0200 */
[----:B------:R-:W0:Y:S02]  /*1d20*/  LDGDEPBAR ;  /* 0x00000000000079af */ /* 0x000e240000000000 */
[----:B------:R-:W-:-:S04]  /*1d30*/  IMAD.WIDE.U32 R4, R22, c[0x0][0x218], R4 ;  /* 0x0000860016047a25 */ /* 0x000fc800078e0004 */
[----:B-1----:R-:W-:Y:S01]  /*1d40*/  @P1 IMAD.WIDE R6, R38, 0x2, R2 ;  /* 0x0000000226061825 */ /* 0x002fe200078e0202 */
[----:B--2---:R-:W-:-:S03]  /*1d50*/  LEA.HI R10, R66, R132, RZ, 0x4 ;  /* 0x00000084420a7211 */ /* 0x004fc600078f20ff */
[----:B------:R-:W-:Y:S01]  /*1d60*/  IMAD.SHL.U32 R11, R21, 0x8, RZ ;  /* 0x00000008150b7824 */ /* 0x000fe200078e00ff */
[----:B------:R-:W-:-:S05]  /*1d70*/  LOP3.LUT R0, R10, 0xfffffff0, RZ, 0xc0, !PT ;  /* 0xfffffff00a007812 */ /* 0x000fca00078ec0ff */
[----:B------:R-:W-:Y:S02]  /*1d80*/  IMAD.IADD R0, R132, 0x1, -R0 ;  /* 0x0000000184007824 */ /* 0x000fe400078e0a00 */
[----:B---3--:R-:W-:-:S05]  /*1d90*/  @P1 IMAD.WIDE R8, R39, 0x2, R2 ;  /* 0x0000000227081825 */ /* 0x008fca00078e0202 */
[----:B------:R1:W-:Y:S04]  /*1da0*/  @P1 LDGSTS.E.BYPASS.LTC128B.128 [R44+0x10100], [R8.64], !P3 ;  /* 0x10100000082c1fae */ /* 0x0003e8000d901d56 */
[----:B------:R2:W-:Y:S01]  /*1db0*/  @P1 LDGSTS.E.BYPASS.LTC128B.128 [R44+0x11900], [R6.64], !P6 ;  /* 0x11900000062c1fae */ /* 0x0005e2000f101d56 */
[----:B-1----:R-:W-:-:S04]  /*1dc0*/  @P1 IMAD.WIDE R8, R37, 0x2, R2 ;  /* 0x0000000225081825 */ /* 0x002fc800078e0202 */
[----:B--2---:R-:W-:Y:S01]  /*1dd0*/  @P1 IMAD.WIDE R6, R36, 0x2, R2 ;  /* 0x0000000224061825 */ /* 0x004fe200078e0202 */
[----:B------:R1:W-:Y:S04]  /*1de0*/  @P1 LDGSTS.E.BYPASS.LTC128B.128 [R44+0x13100], [R8.64], !P5 ;  /* 0x13100000082c1fae */ /* 0x0003e8000e901d56 */
[----:B------:R-:W-:Y:S04]  /*1df0*/  SHFL.IDX PT, R2, R15, 0x1, 0x181f ;  /* 0x00381f000f027f89 */ /* 0x000fe800000e0000 */
[----:B------:R2:W3:Y:S04]  /*1e00*/  SHFL.IDX PT, R3, R14, 0x1, 0x181f ;  /* 0x00381f000e037f89 */ /* 0x0004e800000e0000 */
[----:B------:R4:W-:Y:S01]  /*1e10*/  @P1 LDGSTS.E.BYPASS.LTC128B.128 [R44+0x14900], [R6.64], !P4 ;  /* 0x14900000062c1fae */ /* 0x0009e2000e101d56 */
[----:B-1----:R-:W-:-:S04]  /*1e20*/  SHF.R.S32.HI R9, RZ, 0x4, R10 ;  /* 0x00000004ff097819 */ /* 0x002fc8000001140a */
[----:B------:R-:W-:Y:S01]  /*1e30*/  LEA.HI R8, R10, R9, RZ, 0x1 ;  /* 0x000000090a087211 */ /* 0x000fe200078f08ff */
[----:B------:R-:W-:Y:S01]  /*1e40*/  IMAD.SHL.U32 R10, R19, 0x40, RZ ;  /* 0x00000040130a7824 */ /* 0x000fe200078e00ff */
[----:B--2---:R-:W-:Y:S02]  /*1e50*/  SHF.R.S32.HI R14, RZ, 0x1f, R0 ;  /* 0x0000001fff0e7819 */ /* 0x004fe40000011400 */
[----:B------:R-:W-:Y:S02]  /*1e60*/  LOP3.LUT R8, R8, 0xfffffffe, RZ, 0xc0, !PT ;  /* 0xfffffffe08087812 */ /* 0x000fe400078ec0ff */
[----:B------:R-:W-:Y:S01]  /*1e70*/  LEA.HI R14, R14, R0, RZ, 0x3 ;  /* 0x000000000e0e7211 */ /* 0x000fe200078f18ff */
[----:B----4-:R-:W-:Y:S01]  /*1e80*/  IMAD R6, R20, c[0x0][0x218], RZ ;  /* 0x0000860014067a24 */ /* 0x010fe200078e02ff */
[----:B------:R-:W-:Y:S01]  /*1e90*/  IADD3 R7, P1, R4, UR14, RZ ;  /* 0x0000000e04077c10 */ /* 0x000fe2000ff3e0ff */
[----:B------:R-:W-:Y:S01]  /*1ea0*/  IMAD.IADD R8, R9, 0x1, -R8 ;  /* 0x0000000109087824 */ /* 0x000fe200078e0a08 */
[----:B------:R-:W-:Y:S01]  /*1eb0*/  LOP3.LUT R4, R10, 0x1c0, RZ, 0xc0, !PT ;  /* 0x000001c00a047812 */ /* 0x000fe200078ec0ff */
[----:B------:R-:W-:-:S03]  /*1ec0*/  IMAD R6, R22, c[0x0][0x21c], R6 ;  /* 0x0000870016067a24 */ /* 0x000fc600078e0206 */
[----:B------:R-:W-:Y:S02]  /*1ed0*/  LOP3.LUT R10, R4, 0x8, R11, 0xf8, !PT ;  /* 0x00000008040a7812 */ /* 0x000fe400078ef80b */
[----:B------:R-:W-:Y:S02]  /*1ee0*/  IADD3.X R12, R5, UR16, R6, P1, !PT ;  /* 0x00000010050c7c10 */ /* 0x000fe40008ffe406 */
[----:B------:R-:W-:Y:S01]  /*1ef0*/  SHF.R.U32.HI R6, RZ, 0x3, R4 ;  /* 0x00000003ff067819 */ /* 0x000fe20000011604 */
[----:B---3--:R-:W-:Y:S01]  /*1f00*/  @P0 IMAD.WIDE R4, R39, 0x2, R2 ;  /* 0x0000000227040825 */ /* 0x008fe200078e0202 */
[----:B------:R-:W-:Y:S02]  /*1f10*/  LOP3.LUT R11, R14, 0xfffffff8, RZ, 0xc0, !PT ;  /* 0xfffffff80e0b7812 */ /* 0x000fe400078ec0ff */
[----:B------:R-:W-:Y:S02]  /*1f20*/  LOP3.LUT R6, R10, R6, RZ, 0x3c, !PT ;  /* 0x000000060a067212 */ /* 0x000fe400078e3cff */
[C---:B------:R-:W-:Y:S01]  /*1f30*/  LEA R17, P1, R7.reuse, c[0x0][0x1f8], 0x1 ;  /* 0x00007e0007117a11 */ /* 0x040fe200078208ff */
[----:B------:R-:W-:Y:S01]  /*1f40*/  IMAD.IADD R13, R0, 0x1, -R11 ;  /* 0x00000001000d7824 */ /* 0x000fe200078e0a0b */
[----:B------:R1:W-:Y:S01]  /*1f50*/  @P0 LDGSTS.E.BYPASS.LTC128B.128 [R44+0x11100], [R4.64], !P3 ;  /* 0x11100000042c0fae */ /* 0x0003e2000d901d56 */
[----:B------:R-:W-:Y:S01]  /*1f60*/  IMAD R0, R8, 0x200, R6 ;  /* 0x0000020008007824 */ /* 0x000fe200078e0206 */
[----:B------:R-:W-:Y:S01]  /*1f70*/  LEA.HI.X R12, R7, c[0x0][0x1fc], R12, 0x1, P1 ;  /* 0x00007f00070c7a11 */ /* 0x000fe200008f0c0c */
[----:B------:R-:W-:-:S04]  /*1f80*/  @P0 IMAD.WIDE R6, R38, 0x2, R2 ;  /* 0x0000000226060825 */ /* 0x000fc800078e0202 */
[----:B------:R-:W-:Y:S01]  /*1f90*/  IMAD.SHL.U32 R11, R8, 0x8, RZ ;  /* 0x00000008080b7824 */ /* 0x000fe200078e00ff */
[----:B------:R2:W-:Y:S01]  /*1fa0*/  @P0 LDGSTS.E.BYPASS.LTC128B.128 [R44+0x12900], [R6.64], !P6 ;  /* 0x12900000062c0fae */ /* 0x0005e2000f101d56 */
[----:B------:R-:W-:-:S04]  /*1fb0*/  @P0 IMAD.WIDE R8, R36, 0x2, R2 ;  /* 0x0000000224080825 */ /* 0x000fc800078e0202 */
[----:B------:R-:W-:Y:S02]  /*1fc0*/  IMAD.SHL.U32 R10, R13, 0x40, RZ ;  /* 0x000000400d0a7824 */ /* 0x000fe400078e00ff */
[----:B------:R-:W-:-:S03]  /*1fd0*/  IMAD.SHL.U32 R236, R0, 0x2, RZ ;  /* 0x0000000200ec7824 */ /* 0x000fc600078e00ff */
[----:B------:R-:W-:Y:S02]  /*1fe0*/  LOP3.LUT R10, R10, 0x1c0, RZ, 0xc0, !PT ;  /* 0x000001c00a0a7812 */ /* 0x000fe400078ec0ff */
[C---:B------:R-:W-:Y:S02]  /*1ff0*/  IADD3 R0, R236.reuse, 0x10100, RZ ;  /* 0x00010100ec007810 */ /* 0x040fe40007ffe0ff */
[----:B------:R-:W-:Y:S01]  /*2000*/  IADD3 R243, R236, 0x10120, RZ ;  /* 0x00010120ecf37810 */ /* 0x000fe20007ffe0ff */
[----:B-1----:R-:W-:Y:S01]  /*2010*/  @P0 IMAD.WIDE R4, R37, 0x2, R2 ;  /* 0x0000000225040825 */ /* 0x002fe200078e0202 */
[----:B------:R-:W-:Y:S02]  /*2020*/  LOP3.LUT R3, R10, 0x8, R11, 0xf8, !PT ;  /* 0x000000080a037812 */ /* 0x000fe400078ef80b */
[----:B------:R-:W-:Y:S02]  /*2030*/  SHF.R.U32.HI R2, RZ, 0x3, R10 ;  /* 0x00000003ff027819 */ /* 0x000fe4000001160a */
[----:B------:R1:W-:Y:S02]  /*2040*/  @P0 LDGSTS.E.BYPASS.LTC128B.128 [R44+0x14100], [R4.64], !P5 ;  /* 0x14100000042c0fae */ /* 0x0003e4000e901d56 */
[----:B------:R-:W-:-:S02]  /*2050*/  LOP3.LUT R2, R3, R2, RZ, 0x3c, !PT ;  /* 0x0000000203027212 */ /* 0x000fc400078e3cff */
[----:B------:R3:W-:Y:S01]  /*2060*/  @P0 LDGSTS.E.BYPASS.LTC128B.128 [R44+0x15900], [R8.64], !P4 ;  /* 0x15900000082c0fae */ /* 0x0007e2000e101d56 */
[----:B------:R-:W-:Y:S02]  /*2070*/  LOP3.LUT P0, RZ, R19, 0x2, RZ, 0xc0, !PT ;  /* 0x0000000213ff7812 */ /* 0x000fe4000780c0ff */
[----:B--2---:R-:W-:Y:S01]  /*2080*/  IADD3 R6, -R21, UR28, RZ ;  /* 0x0000001c15067c10 */ /* 0x004fe2000fffe1ff */
[----:B------:R-:W0:Y:S01]  /*2090*/  LDGDEPBAR ;  /* 0x00000000000079af */ /* 0x000e220000000000 */
[----:B------:R-:W-:Y:S02]  /*20a0*/  R2P PR, R13, 0x6 ;  /* 0x000000060d007804 */ /* 0x000fe40000000000 */
[----:B------:R-:W-:Y:S02]  /*20b0*/  ISETP.GE.AND P3, PT, R39, c[0x0][0x1d4], PT ;  /* 0x0000750027007a0c */ /* 0x000fe40003f66270 */
[----:B------:R-:W-:-:S05]  /*20c0*/  SHF.R.S32.HI R7, RZ, 0x1f, R39 ;  /* 0x0000001fff077819 */ /* 0x000fca0000011427 */
[----:B------:R-:W-:Y:S01]  /*20d0*/  @P0 IADD3 R243, R0, -0x20, RZ ;  /* 0xffffffe000f30810 */ /* 0x000fe20007ffe0ff */
[----:B------:R-:W-:Y:S01]  /*20e0*/  IMAD.MOV.U32 R0, RZ, RZ, 0x20 ;  /* 0x00000020ff007424 */ /* 0x000fe200078e00ff */
[----:B------:R-:W-:Y:S01]  /*20f0*/  ISETP.LT.OR P0, PT, R6, 0x1, P3 ;  /* 0x000000010600780c */ /* 0x000fe20001f01670 */
[----:B------:R2:W-:Y:S01]  /*2100*/  STL [R1+0x6c], R7 ;  /* 0x00006c0701007387 */ /* 0x0005e20000100800 */
[----:B------:R-:W-:Y:S02]  /*2110*/  ISETP.GT.AND P3, PT, R31, 0x2f, PT ;  /* 0x0000002f1f00780c */ /* 0x000fe40003f64270 */
[----:B------:R-:W-:Y:S02]  /*2120*/  SEL R0, R0, 0xffffffe0, !P2 ;  /* 0xffffffe000007807 */ /* 0x000fe40005000000 */
[----:B------:R-:W-:Y:S01]  /*2130*/  ISETP.GE.AND P2, PT, R29, c[0x0][0x1d4], PT ;  /* 0x000075001d007a0c */ /* 0x000fe20003f46270 */
[----:B-1----:R-:W-:Y:S02]  /*2140*/  IMAD.SHL.U32 R4, R14, 0x40, RZ ;  /* 0x000000400e047824 */ /* 0x002fe400078e00ff */
[----:B------:R-:W-:Y:S01]  /*2150*/  IMAD.MOV.U32 R5, RZ, RZ, 0x10 ;  /* 0x00000010ff057424 */ /* 0x000fe200078e00ff */
[----:B---3--:R-:W-:Y:S01]  /*2160*/  SHFL.IDX PT, R8, R17, RZ, 0x181f ;  /* 0x00181fff11087589 */ /* 0x008fe200000e0000 */
[----:B------:R-:W-:-:S04]  /*2170*/  DEPBAR.LE SB0, 0x1 ;  /* 0x000080400000791a */ /* 0x000fc80000000000 */
[----:B------:R-:W-:Y:S01]  /*2180*/  LOP3.LUT R4, R2, 0xfffffe00, R4, 0xf8, !PT ;  /* 0xfffffe0002047812 */ /* 0x000fe200078ef804 */
[----:B------:R-:W1:Y:S01]  /*2190*/  SHFL.IDX PT, R9, R12, RZ, 0x181f ;  /* 0x00181fff0c097589 */ /* 0x000e6200000e0000 */
[----:B------:R-:W-:-:S03]  /*21a0*/  SEL R5, R5, 0xfffffff0, !P1 ;  /* 0xfffffff005057807 */ /* 0x000fc60004800000 */
[----:B------:R-:W-:Y:S01]  /*21b0*/  BAR.SYNC.DEFER_BLOCKING 0x0 ;  /* 0x0000000000007b1d */ /* 0x000fe20000010000 */
[----:B------:R-:W-:Y:S01]  /*21c0*/  IMAD R220, R64, 0x400, R4 ;  /* 0x0000040040dc7824 */ /* 0x000fe200078e0204 */
[----:B------:R-:W-:Y:S02]  /*21d0*/  ISETP.GE.AND P1, PT, R30, c[0x0][0x1d4], PT ;  /* 0x000075001e007a0c */ /* 0x000fe40003f26270 */
[----:B--2---:R-:W-:Y:S02]  /*21e0*/  SHF.R.S32.HI R7, RZ, 0x1f, R36 ;  /* 0x0000001fff077819 */ /* 0x004fe40000011424 */
[C---:B------:R-:W-:Y:S01]  /*21f0*/  LEA R228, R220.reuse, 0x100, 0x1 ;  /* 0x00000100dce47811 */ /* 0x040fe200078e08ff */
[----:B------:R-:W-:-:S04]  /*2200*/  IMAD.SHL.U32 R220, R220, 0x2, RZ ;  /* 0x00000002dcdc7824 */ /* 0x000fc800078e00ff */
[--C-:B------:R-:W-:Y:S02]  /*2210*/  IMAD R224, R5, 0x2, R228.reuse ;  /* 0x0000000205e07824 */ /* 0x100fe400078e02e4 */
[C---:B------:R-:W-:Y:S02]  /*2220*/  IMAD R228, R0.reuse, 0x2, R228 ;  /* 0x0000000200e47824 */ /* 0x040fe400078e02e4 */
[----:B------:R-:W-:Y:S02]  /*2230*/  IMAD R232, R0, 0x2, R224 ;  /* 0x0000000200e87824 */ /* 0x000fe400078e02e0 */
[----:B-1----:R-:W-:Y:S01]  /*2240*/  IMAD.WIDE R2, R39, 0x2, R8 ;  /* 0x0000000227027825 */ /* 0x002fe200078e0208 */
[----:B------:R-:W1:Y:S04]  /*2250*/  LDSM.16.M88.4 R160, [R220+0x100] ;  /* 0x00010000dca0783b */ /* 0x000e680000000200 */
[----:B------:R-:W2:Y:S04]  /*2260*/  LDSM.16.M88.4 R188, [R220+0x4100] ;  /* 0x00410000dcbc783b */ /* 0x000ea80000000200 */
[----:B------:R-:W3:Y:S04]  /*2270*/  LDSM.16.M88.4 R204, [R220+0x8100] ;  /* 0x00810000dccc783b */ /* 0x000ee80000000200 */
[----:B------:R-:W4:Y:S04]  /*2280*/  LDSM.16.M88.4 R164, [R224] ;  /* 0x00000000e0a4783b */ /* 0x000f280000000200 */
[----:B------:R-:W1:Y:S04]  /*2290*/  LDSM.16.M88.4 R192, [R224+0x4000] ;  /* 0x00400000e0c0783b */ /* 0x000e680000000200 */
[----:B------:R-:W1:Y:S04]  /*22a0*/  LDSM.16.M88.4 R208, [R224+0x8000] ;  /* 0x00800000e0d0783b */ /* 0x000e680000000200 */
[----:B------:R-:W1:Y:S04]  /*22b0*/  LDSM.16.M88.4 R180, [R228] ;  /* 0x00000000e4b4783b */ /* 0x000e680000000200 */
[----:B------:R-:W1:Y:S04]  /*22c0*/  LDSM.16.M88.4 R196, [R228+0x4000] ;  /* 0x00400000e4c4783b */ /* 0x000e680000000200 */
[----:B------:R-:W1:Y:S04]  /*22d0*/  LDSM.16.M88.4 R212, [R228+0x8000] ;  /* 0x00800000e4d4783b */ /* 0x000e680000000200 */
[----:B------:R-:W1:Y:S04]  /*22e0*/  LDSM.16.M88.4 R184, [R232] ;  /* 0x00000000e8b8783b */ /* 0x000e680000000200 */
[----:B------:R-:W1:Y:S04]  /*22f0*/  LDSM.16.M88.4 R200, [R232+0x4000] ;  /* 0x00400000e8c8783b */ /* 0x000e680000000200 */
[----:B------:R-:W1:Y:S04]  /*2300*/  LDSM.16.M88.4 R216, [R232+0x8000] ;  /* 0x00800000e8d8783b */ /* 0x000e680000000200 */
[----:B------:R-:W1:Y:S04]  /*2310*/  LDSM.16.M88.4 R220, [R220+0xc100] ;  /* 0x00c10000dcdc783b */ /* 0x000e680000000200 */
[----:B------:R-:W1:Y:S04]  /*2320*/  LDSM.16.M88.4 R224, [R224+0xc000] ;  /* 0x00c00000e0e0783b */ /* 0x000e680000000200 */
[----:B------:R-:W1:Y:S04]  /*2330*/  LDSM.16.M88.4 R228, [R228+0xc000] ;  /* 0x00c00000e4e4783b */ /* 0x000e680000000200 */
[----:B------:R-:W1:Y:S04]  /*2340*/  LDSM.16.M88.4 R232, [R232+0xc000] ;  /* 0x00c00000e8e8783b */ /* 0x000e680000000200 */
[----:B------:R-:W-:Y:S06]  /*2350*/  BAR.SYNC.DEFER_BLOCKING 0x0 ;  /* 0x0000000000007b1d */ /* 0x000fec0000010000 */
[----:B------:R-:W-:-:S04]  /*2360*/  DEPBAR.LE SB0, 0x0 ;  /* 0x000080000000791a */ /* 0x000fc80000000000 */
[----:B------:R-:W-:Y:S06]  /*2370*/  BAR.SYNC.DEFER_BLOCKING 0x0 ;  /* 0x0000000000007b1d */ /* 0x000fec0000010000 */
[----:B------:R-:W1:Y:S04]  /*2380*/  LDSM.16.M88.4 R20, [R236+0x10100] ;  /* 0x01010000ec14783b */ /* 0x000e680000000200 */
[----:B------:R-:W1:Y:S04]  /*2390*/  LDSM.16.M88.4 R24, [R236+0x10900] ;  /* 0x01090000ec18783b */ /* 0x000e680000000200 */
[----:B------:R-:W1:Y:S04]  /*23a0*/  LDSM.16.M88.4 R32, [R236+0x11100] ;  /* 0x01110000ec20783b */ /* 0x000e680000000200 */
[----:B------:R-:W1:Y:S04]  /*23b0*/  LDSM.16.M88.4 R40, [R243] ;  /* 0x00000000f328783b */ /* 0x000e680000000200 */
[----:B------:R-:W1:Y:S04]  /*23c0*/  LDSM.16.M88.4 R48, [R243+0x800] ;  /* 0x00080000f330783b */ /* 0x000e680000000200 */
[----:B------:R-:W1:Y:S04]  /*23d0*/  LDSM.16.M88.4 R56, [R243+0x1000] ;  /* 0x00100000f338783b */ /* 0x000e680000000200 */
[----:B------:R-:W-:Y:S01]  /*23e0*/  @!PT LDS RZ, [RZ] ;  /* 0x00000000fffff984 */ /* 0x000fe20000000800 */
[----:B------:R-:W-:Y:S01]  /*23f0*/  @!PT LDS RZ, [RZ] ;  /* 0x00000000fffff984 */ /* 0x000fe20000000800 */
[----:B------:R-:W-:Y:S01]  /*2400*/  @!PT LDS RZ, [RZ] ;  /* 0x00000000fffff984 */ /* 0x000fe20000000800 */
[----:B------:R5:W-:Y:S01]  /*2410*/  LDGSTS.E.BYPASS.LTC128B.128 [R44+0x100], [R2.64], !P0 ;  /* 0x00100000022c7fae */ /* 0x000be2000c101d56 */
[----:B------:R-:W-:-:S02]  /*2420*/  ISETP.LT.OR P0, PT, R6, 0x1, P1 ;  /* 0x000000010600780c */ /* 0x000fc40000f01670 */
[----:B------:R-:W-:Y:S01]  /*2430*/  ISETP.GE.AND P1, PT, R28, c[0x0][0x1d4], PT ;  /* 0x000075001c007a0c */ /* 0x000fe20003f26270 */
[----:B-----5:R-:W-:-:S10]  /*2440*/  IMAD.WIDE R2, R38, 0x2, R8 ;  /* 0x0000000226027825 */ /* 0x020fd400078e0208 */
[----:B------:R5:W-:Y:S01]  /*2450*/  LDGSTS.E.BYPASS.LTC128B.128 [R44+0x1900], [R2.64], !P0 ;  /* 0x01900000022c7fae */ /* 0x000be2000c101d56 */
[----:B------:R-:W-:Y:S01]  /*2460*/  ISETP.LT.OR P0, PT, R6, 0x1, P2 ;  /* 0x000000010600780c */ /* 0x000fe20001701670 */
[----:B-----5:R-:W-:-:S12]  /*2470*/  IMAD.WIDE R2, R37, 0x2, R8 ;  /* 0x0000000225027825 */ /* 0x020fd800078e0208 */
[----:B------:R5:W-:Y:S01]  /*2480*/  LDGSTS.E.BYPASS.LTC128B.128 [R44+0x3100], [R2.64], !P0 ;  /* 0x03100000022c7fae */ /* 0x000be2000c101d56 */
[----:B------:R-:W-:Y:S01]  /*2490*/  ISETP.LT.OR P0, PT, R6, 0x1, P1 ;  /* 0x000000010600780c */ /* 0x000fe20000f01670 */
[----:B-----5:R-:W-:-:S12]  /*24a0*/  IMAD.WIDE R2, R36, 0x2, R8 ;  /* 0x0000000224027825 */ /* 0x020fd800078e0208 */
[----:B------:R5:W-:Y:S01]  /*24b0*/  LDGSTS.E.BYPASS.LTC128B.128 [R44+0x4900], [R2.64], !P0 ;  /* 0x04900000022c7fae */ /* 0x000be2000c101d56 */
[----:B------:R-:W-:Y:S02]  /*24c0*/  ISETP.GT.AND P0, PT, R132, 0x7f, PT ;  /* 0x0000007f8400780c */ /* 0x000fe40003f04270 */
[----:B-----5:R-:W-:Y:S02]  /*24d0*/  SHF.R.S32.HI R3, RZ, 0x1f, R38 ;  /* 0x0000001fff037819 */ /* 0x020fe40000011426 */
[----:B------:R-:W-:-:S03]  /*24e0*/  SHF.R.S32.HI R2, RZ, 0x1f, R37 ;  /* 0x0000001fff027819 */ /* 0x000fc60000011425 */
[----:B------:R5:W-:Y:S04]  /*24f0*/  STL [R1+0x68], R3 ;  /* 0x0000680301007387 */ /* 0x000be80000100800 */
[----:B------:R1:W-:Y:S04]  /*2500*/  STL [R1+0x54], R2 ;  /* 0x0000540201007387 */ /* 0x0003e80000100800 */
[----:B------:R2:W-:Y:S01]  /*2510*/  STL [R1+0x50], R7 ;  /* 0x0000500701007387 */ /* 0x0005e20000100800 */
[C---:B-----5:R-:W-:Y:S02]  /*2520*/  IADD3 R3, R243.reuse, 0x800, RZ ;  /* 0x00000800f3037810 */ /* 0x060fe40007ffe0ff */
[----:B-1----:R-:W-:-:S03]  /*2530*/  IADD3 R2, R243, 0x1000, RZ ;  /* 0x00001000f3027810 */ /* 0x002fc60007ffe0ff */
[----:B------:R1:W-:Y:S04]  /*2540*/  STL [R1+0x4], R3 ;  /* 0x0000040301007387 */ /* 0x0003e80000100800 */
[----:B------:R1:W-:Y:S01]  /*2550*/  STL [R1], R2 ;  /* 0x0000000201007387 */ /* 0x0003e20000100800 */
[----:B------:R-:W-:Y:S05]  /*2560*/  @P0 BRA `(.L_x_388) ;  /* 0x0000027000000947 */ /* 0x000fea0003800000 */
[----:B--234-:R-:W-:Y:S05]  /*2570*/  BRA.DIV ~URZ, `(.L_x_389) ;  /* 0x000114227f007947 */ /* 0x01cfea000b800000 */
[----:B------:R2:W3:Y:S04]  /*2580*/  SHFL.IDX PT, R7, R12, 0x1, 0x181f ;  /* 0x00381f000c077f89 */ /* 0x0004e800000e0000 */
[----:B-1----:R2:W1:Y:S02]  /*2590*/  SHFL.IDX PT, R2, R17, 0x1, 0x181f ;  /* 0x00381f0011027f89 */ /* 0x00246400000e0000 */
.L_x_445:
[----:B------:R-:W4:Y:S04]  /*25a0*/  LDL R8, [R1+0x38] ;  /* 0x0000380001087983 */ /* 0x000f280000100800 */
[----:B------:R-:W5:Y:S04]  /*25b0*/  LDL R9, [R1+0x54] ;  /* 0x0000540001097983 */ /* 0x000f680000100800 */
[----:B--2---:R-:W2:Y:S04]  /*25c0*/  LDL R14, [R1+0x8] ;  /* 0x00000800010e7983 */ /* 0x004ea80000100800 */
[----:B---3--:R-:W3:Y:S04]  /*25d0*/  LDL R15, [R1+0x34] ;  /* 0x00003400010f7983 */ /* 0x008ee80000100800 */
[----:B------:R-:W2:Y:S01]  /*25e0*/  LDL R16, [R1+0x50] ;  /* 0x0000500001107983 */ /* 0x000ea20000100800 */
[----:B------:R-:W-:-:S02]  /*25f0*/  SHF.R.S32.HI R10, RZ, 0x1f, R30 ;  /* 0x0000001fff0a7819 */ /* 0x000fc4000001141e */
[----:B------:R-:W-:Y:S02]  /*2600*/  SHF.R.S32.HI R11, RZ, 0x1f, R30 ;  /* 0x0000001fff0b7819 */ /* 0x000fe4000001141e */
[-C--:B------:R-:W-:Y:S02]  /*2610*/  LEA.HI R10, R10, R30.reuse, RZ, 0x3 ;  /* 0x0000001e0a0a7211 */ /* 0x080fe400078f18ff */
[----:B------:R-:W-:Y:S02]  /*2620*/  LEA.HI R11, R11, R30, RZ, 0x3 ;  /* 0x0000001e0b0b7211 */ /* 0x000fe400078f18ff */
[----:B------:R-:W-:Y:S02]  /*2630*/  LOP3.LUT R10, R10, 0xfffffff8, RZ, 0xc0, !PT ;  /* 0xfffffff80a0a7812 */ /* 0x000fe400078ec0ff */
[----:B------:R-:W-:Y:S02]  /*2640*/  LOP3.LUT R11, R11, 0xfffffff8, RZ, 0xc0, !PT ;  /* 0xfffffff80b0b7812 */ /* 0x000fe400078ec0ff */
[----:B-1----:R-:W-:-:S02]  /*2650*/  LEA R12, P0, R10, R2, 0x1 ;  /* 0x000000020a0c7211 */ /* 0x002fc400078008ff */
[----:B------:R-:W-:Y:S01]  /*2660*/  SHF.R.S32.HI R11, RZ, 0x1f, R11 ;  /* 0x0000001fff0b7819 */ /* 0x000fe2000001140b */
[C---:B------:R-:W-:Y:S02]  /*2670*/  IMAD.SHL.U32 R3, R19.reuse, 0x8, RZ ;  /* 0x0000000813037824 */ /* 0x040fe400078e00ff */
[----:B------:R-:W-:Y:S01]  /*2680*/  IMAD.SHL.U32 R17, R19, 0x8, RZ ;  /* 0x0000000813117824 */ /* 0x000fe200078e00ff */
[----:B------:R-:W-:-:S04]  /*2690*/  LEA.HI.X R13, R10, R7, R11, 0x1, P0 ;  /* 0x000000070a0d7211 */ /* 0x000fc800000f0c0b */
[----:B------:R-:W-:Y:S02]  /*26a0*/  SHF.R.S32.HI R17, RZ, 0x1f, R17 ;  /* 0x0000001fff117819 */ /* 0x000fe40000011411 */
[----:B----4-:R-:W-:-:S04]  /*26b0*/  LEA R10, P0, R8, R2, 0x1 ;  /* 0x00000002080a7211 */ /* 0x010fc800078008ff */
[----:B-----5:R-:W-:Y:S02]  /*26c0*/  LEA.HI.X R11, R8, R7, R9, 0x1, P0 ;  /* 0x00000007080b7211 */ /* 0x020fe400000f0c09 */
[----:B------:R-:W-:-:S04]  /*26d0*/  LEA R8, P0, R3, R2, 0x1 ;  /* 0x0000000203087211 */ /* 0x000fc800078008ff */
[C---:B------:R-:W-:Y:S02]  /*26e0*/  LEA.HI.X R9, R3.reuse, R7, R17, 0x1, P0 ;  /* 0x0000000703097211 */ /* 0x040fe400000f0c11 */
[----:B------:R-:W-:-:S04]  /*26f0*/  ISETP.GE.AND P0, PT, R3, c[0x0][0x1d4], PT ;  /* 0x0000750003007a0c */ /* 0x000fc80003f06270 */
[----:B------:R-:W-:-:S13]  /*2700*/  ISETP.LT.OR P0, PT, R6, 0x21, P0 ;  /* 0x000000210600780c */ /* 0x000fda0000701670 */
[----:B------:R-:W-:Y:S01]  /*2710*/  @!PT LDS RZ, [RZ] ;  /* 0x00000000fffff984 */ /* 0x000fe20000000800 */
[----:B------:R-:W-:Y:S01]  /*2720*/  @!PT LDS RZ, [RZ] ;  /* 0x00000000fffff984 */ /* 0x000fe20000000800 */
[----:B------:R-:W-:Y:S01]  /*2730*/  @!PT LDS RZ, [RZ] ;  /* 0x00000000fffff984 */ /* 0x000fe20000000800 */
[----:B--2---:R1:W-:Y:S01]  /*2740*/  LDGSTS.E.BYPASS.LTC128B.128 [R14+0x1100], [R8.64], !P0 ;  /* 0x01100000080e7fae */ /* 0x0043e2000c101d56 */
[----:B---3--:R-:W-:-:S04]  /*2750*/  LEA R2, P0, R15, R2, 0x1 ;  /* 0x000000020f027211 */ /* 0x008fc800078008ff */
[----:B------:R-:W-:Y:S02]  /*2760*/  LEA.HI.X R3, R15, R7, R16, 0x1, P0 ;  /* 0x000000070f037211 */ /* 0x000fe400000f0c10 */
[----:B------:R-:W-:-:S04]  /*2770*/  ISETP.GE.AND P0, PT, R30, c[0x0][0x1d4], PT ;  /* 0x000075001e007a0c */ /* 0x000fc80003f06270 */
[----:B------:R-:W-:-:S13]  /*2780*/  ISETP.LT.OR P0, PT, R6, 0x21, P0 ;  /* 0x000000210600780c */ /* 0x000fda0000701670 */
[----:B------:R1:W-:Y:S01]  /*2790*/  LDGSTS.E.BYPASS.LTC128B.128 [R14+0x2900], [R12.64], !P0 ;  /* 0x029000000c0e7fae */ /* 0x0003e2000c101d56 */
[----:B------:R-:W-:-:S13]  /*27a0*/  ISETP.LT.OR P0, PT, R6, 0x21, P2 ;  /* 0x000000210600780c */ /* 0x000fda0001701670 */
[----:B------:R1:W-:Y:S01]  /*27b0*/  LDGSTS.E.BYPASS.LTC128B.128 [R14+0x4100], [R10.64], !P0 ;  /* 0x041000000a0e7fae */ /* 0x0003e2000c101d56 */
[----:B------:R-:W-:-:S13]  /*27c0*/  ISETP.LT.OR P0, PT, R6, 0x21, P1 ;  /* 0x000000210600780c */ /* 0x000fda0000f01670 */
[----:B------:R1:W-:Y:S02]  /*27d0*/  LDGSTS.E.BYPASS.LTC128B.128 [R14+0x5900], [R2.64], !P0 ;  /* 0x05900000020e7fae */ /* 0x0003e4000c101d56 */
.L_x_388:
[----:B--234-:R-:W-:Y:S05]  /*27e0*/  BSYNC B0 ;  /* 0x0000000000007941 */ /* 0x01cfea0003800000 */
.L_x_387:
[----:B-1----:R-:W-:Y:S01]  /*27f0*/  IMAD.MOV.U32 R2, RZ, RZ, 0x40 ;  /* 0x00000040ff027424 */ /* 0x002fe200078e00ff */
[----:B------:R-:W-:Y:S01]  /*2800*/  LOP3.LUT P0, RZ, R19, 0x4, RZ, 0xc0, !PT ;  /* 0x0000000413ff7812 */ /* 0x000fe2000780c0ff */
[----:B------:R-:W0:Y:S01]  /*2810*/  LDGDEPBAR ;  /* 0x00000000000079af */ /* 0x000e220000000000 */
[----:B------:R-:W-:Y:S01]  /*2820*/  WARPSYNC 0xffffffff ;  /* 0xffffffff00007948 */ /* 0x000fe20003800000 */
[C---:B------:R-:W-:Y:S01]  /*2830*/  HMMA.16816.F32 R8, R160.reuse, R22, RZ ;  /* 0x00000016a008723c */ /* 0x040fe200000018ff */
[----:B------:R-:W-:Y:S01]  /*2840*/  SEL R2, R2, 0xffffffc0, !P0 ;  /* 0xffffffc002027807 */ /* 0x000fe20004000000 */
[----:B------:R-:W-:Y:S01]  /*2850*/  LDSM.16.M88.4 R60, [R243+0x5800] ;  /* 0x00580000f33c783b */ /* 0x000fe20000000200 */
[----:B------:R-:W-:Y:S01]  /*2860*/  UISETP.GT.AND UP0, UPT, UR4, UR8, UPT ;  /* 0x000000080400728c */ /* 0x000fe2000bf04270 */
[C---:B------:R-:W-:Y:S02]  /*2870*/  IADD3 R252, R243.reuse, 0x1800, RZ ;  /* 0x00001800f3fc7810 */ /* 0x040fe40007ffe0ff */
[--C-:B------:R-:W-:Y:S01]  /*2880*/  IMAD.IADD R242, R236, 0x1, R2.reuse ;  /* 0x00000001ecf27824 */ /* 0x100fe200078e0202 */
[C---:B------:R-:W-:Y:S01]  /*2890*/  IADD3 R251, R243.reuse, 0x2000, RZ ;  /* 0x00002000f3fb7810 */ /* 0x040fe20007ffe0ff */
[----:B------:R-:W-:Y:S01]  /*28a0*/  HMMA.16816.F32 R12, R160, R20, RZ ;  /* 0x00000014a00c723c */ /* 0x000fe200000018ff */
[C---:B------:R-:W-:Y:S01]  /*28b0*/  IMAD.IADD R239, R243.reuse, 0x1, R2 ;  /* 0x00000001f3ef7824 */ /* 0x040fe200078e0202 */
[----:B------:R-:W-:Y:S01]  /*28c0*/  PLOP3.LUT P0, PT, PT, PT, UP0, 0x40, 0x0 ;  /* 0x000000000000781c */ /* 0x000fe20003f0e808 */
[----:B------:R-:W1:Y:S01]  /*28d0*/  LDSM.16.M88.4 R36, [R242+0x10100] ;  /* 0x01010000f224783b */ /* 0x000e620000000200 */
[----:B------:R-:W-:-:S02]  /*28e0*/  IADD3 R250, R243, 0x2800, RZ ;  /* 0x00002800f3fa7810 */ /* 0x000fc40007ffe0ff */
[C---:B------:R-:W-:Y:S01]  /*28f0*/  IADD3 R249, R243.reuse, 0x3000, RZ ;  /* 0x00003000f3f97810 */ /* 0x040fe20007ffe0ff */
[----:B------:R-:W2:Y:S01]  /*2900*/  LDSM.16.M88.4 R44, [R242+0x10900] ;  /* 0x01090000f22c783b */ /* 0x000ea20000000200 */
[C---:B------:R-:W-:Y:S01]  /*2910*/  HMMA.16816.F32 R16, R160.reuse, R24, RZ ;  /* 0x00000018a010723c */ /* 0x040fe200000018ff */
[C---:B------:R-:W-:Y:S02]  /*2920*/  IADD3 R248, R243.reuse, 0x3800, RZ ;  /* 0x00003800f3f87810 */ /* 0x040fe40007ffe0ff */
[----:B------:R-:W3:Y:S01]  /*2930*/  LDSM.16.M88.4 R52, [R242+0x11100] ;  /* 0x01110000f234783b */ /* 0x000ee20000000200 */
[C---:B------:R-:W-:Y:S02]  /*2940*/  IADD3 R247, R243.reuse, 0x4000, RZ ;  /* 0x00004000f3f77810 */ /* 0x040fe40007ffe0ff */
[C---:B------:R-:W-:Y:S02]  /*2950*/  IADD3 R246, R243.reuse, 0x4800, RZ ;  /* 0x00004800f3f67810 */ /* 0x040fe40007ffe0ff */
[----:B------:R-:W-:Y:S01]  /*2960*/  HMMA.16816.F32 R20, R160, R26, RZ ;  /* 0x0000001aa014723c */ /* 0x000fe200000018ff */
[----:B------:R-:W-:-:S02]  /*2970*/  IADD3 R245, R243, 0x5000, RZ ;  /* 0x00005000f3f57810 */ /* 0x000fc40007ffe0ff */
[----:B------:R-:W-:-:S05]  /*2980*/  IADD3 R244, R243, 0x5800, RZ ;  /* 0x00005800f3f47810 */ /* 0x000fca0007ffe0ff */
[C---:B------:R-:W-:Y:S08]  /*2990*/  HMMA.16816.F32 R24, R160.reuse, R32, RZ ;  /* 0x00000020a018723c */ /* 0x040ff000000018ff */
[----:B------:R-:W-:Y:S08]  /*29a0*/  HMMA.16816.F32 R32, R160, R34, RZ ;  /* 0x00000022a020723c */ /* 0x000ff000000018ff */
[C---:B------:R-:W-:Y:S08]  /*29b0*/  HMMA.16816.F32 R8, R164.reuse, R42, R8 ;  /* 0x0000002aa408723c */ /* 0x040ff00000001808 */
[C---:B------:R-:W-:Y:S01]  /*29c0*/  HMMA.16816.F32 R12, R164.reuse, R40, R12 ;  /* 0x00000028a40c723c */ /* 0x040fe2000000180c */
[----:B------:R-:W4:Y:S07]  /*29d0*/  LDSM.16.M88.4 R40, [R239] ;  /* 0x00000000ef28783b */ /* 0x000f2e0000000200 */
[C---:B------:R-:W-:Y:S08]  /*29e0*/  HMMA.16816.F32 R16, R164.reuse, R48, R16 ;  /* 0x00000030a410723c */ /* 0x040ff00000001810 */
[C---:B------:R-:W-:Y:S01]  /*29f0*/  HMMA.16816.F32 R20, R164.reuse, R50, R20 ;  /* 0x00000032a414723c */ /* 0x040fe20000001814 */
[----:B------:R-:W5:Y:S07]  /*2a00*/  LDSM.16.M88.4 R48, [R239+0x800] ;  /* 0x00080000ef30783b */ /* 0x000f6e0000000200 */
[C---:B------:R-:W-:Y:S08]  /*2a10*/  HMMA.16816.F32 R24, R164.reuse, R56, R24 ;  /* 0x00000038a418723c */ /* 0x040ff00000001818 */
[----:B------:R-:W-:Y:S01]  /*2a20*/  HMMA.16816.F32 R32, R164, R58, R32 ;  /* 0x0000003aa420723c */ /* 0x000fe20000001820 */
[----:B------:R-:W4:Y:S07]  /*2a30*/  LDSM.16.M88.4 R56, [R239+0x1000] ;  /* 0x00100000ef38783b */ /* 0x000f2e0000000200 */
[C---:B-1----:R-:W-:Y:S08]  /*2a40*/  HMMA.16816.F32 R8, R180.reuse, R38, R8 ;  /* 0x00000026b408723c */ /* 0x042ff00000001808 */
[C---:B------:R-:W-:Y:S01]  /*2a50*/  HMMA.16816.F32 R28, R180.reuse, R36, R12 ;  /* 0x00000024b41c723c */ /* 0x040fe2000000180c */
[----:B------:R-:W1:Y:S04]  /*2a60*/  LDSM.16.M88.4 R12, [R236+0x11900] ;  /* 0x01190000ec0c783b */ /* 0x000e680000000200 */
[----:B------:R-:W-:Y:S03]  /*2a70*/  LDSM.16.M88.4 R36, [R243+0x1800] ;  /* 0x00180000f324783b */ /* 0x000fe60000000200 */
[C---:B--2---:R-:W-:Y:S08]  /*2a80*/  HMMA.16816.F32 R16, R180.reuse, R44, R16 ;  /* 0x0000002cb410723c */ /* 0x044ff00000001810 */
[C---:B------:R-:W-:Y:S01]  /*2a90*/  HMMA.16816.F32 R20, R180.reuse, R46, R20 ;  /* 0x0000002eb414723c */ /* 0x040fe20000001814 */
[----:B------:R-:W2:Y:S07]  /*2aa0*/  LDSM.16.M88.4 R44, [R236+0x12100] ;  /* 0x01210000ec2c783b */ /* 0x000eae0000000200 */
[C---:B---3--:R-:W-:Y:S08]  /*2ab0*/  HMMA.16816.F32 R24, R180.reuse, R52, R24 ;  /* 0x00000034b418723c */ /* 0x048ff00000001818 */
[----:B------:R-:W-:Y:S01]  /*2ac0*/  HMMA.16816.F32 R32, R180, R54, R32 ;  /* 0x00000036b420723c */ /* 0x000fe20000001820 */
[----:B------:R-:W3:Y:S07]  /*2ad0*/  LDSM.16.M88.4 R52, [R236+0x12900] ;  /* 0x01290000ec34783b */ /* 0x000eee0000000200 */
[C---:B----4-:R-:W-:Y:S08]  /*2ae0*/  HMMA.16816.F32 R8, R184.reuse, R42, R8 ;  /* 0x0000002ab808723c */ /* 0x050ff00000001808 */
[C---:B------:R-:W-:Y:S01]  /*2af0*/  HMMA.16816.F32 R28, R184.reuse, R40, R28 ;  /* 0x00000028b81c723c */ /* 0x040fe2000000181c */
[----:B------:R-:W-:Y:S07]  /*2b00*/  LDSM.16.M88.4 R40, [R242+0x12100] ;  /* 0x01210000f228783b */ /* 0x000fee0000000200 */
[C---:B-----5:R-:W-:Y:S08]  /*2b10*/  HMMA.16816.F32 R16, R184.reuse, R48, R16 ;  /* 0x00000030b810723c */ /* 0x060ff00000001810 */
[C---:B------:R-:W-:Y:S01]  /*2b20*/  HMMA.16816.F32 R20, R184.reuse, R50, R20 ;  /* 0x00000032b814723c */ /* 0x040fe20000001814 */
[----:B------:R-:W4:Y:S07]  /*2b30*/  LDSM.16.M88.4 R48, [R243+0x2000] ;  /* 0x00200000f330783b */ /* 0x000f2e0000000200 */
[C---:B------:R-:W-:Y:S08]  /*2b40*/  HMMA.16816.F32 R24, R184.reuse, R56, R24 ;  /* 0x00000038b818723c */ /* 0x040ff00000001818 */
[----:B------:R-:W-:Y:S01]  /*2b50*/  HMMA.16816.F32 R32, R184, R58, R32 ;  /* 0x0000003ab820723c */ /* 0x000fe20000001820 */
[----:B------:R-:W5:Y:S07]  /*2b60*/  LDSM.16.M88.4 R56, [R243+0x2800] ;  /* 0x00280000f338783b */ /* 0x000f6e0000000200 */
[C---:B-1----:R-:W-:Y:S08]  /*2b70*/  HMMA.16816.F32 R8, R188.reuse, R14, R8 ;  /* 0x0000000ebc08723c */ /* 0x042ff00000001808 */
[C---:B------:R-:W-:Y:S01]  /*2b80*/  HMMA.16816.F32 R28, R188.reuse, R12, R28 ;  /* 0x0000000cbc1c723c */ /* 0x040fe2000000181c */
[----:B------:R-:W1:Y:S07]  /*2b90*/  LDSM.16.M88.4 R12, [R242+0x11900] ;  /* 0x01190000f20c783b */ /* 0x000e6e0000000200 */
[C---:B--2---:R-:W-:Y:S08]  /*2ba0*/  HMMA.16816.F32 R16, R188.reuse, R44, R16 ;  /* 0x0000002cbc10723c */ /* 0x044ff00000001810 */
[C---:B------:R-:W-:Y:S01]  /*2bb0*/  HMMA.16816.F32 R20, R188.reuse, R46, R20 ;  /* 0x0000002ebc14723c */ /* 0x040fe20000001814 */
[----:B------:R-:W-:Y:S07]  /*2bc0*/  LDSM.16.M88.4 R44, [R239+0x2000] ;  /* 0x00200000ef2c783b */ /* 0x000fee0000000200 */
[C---:B---3--:R-:W-:Y:S08]  /*2bd0*/  HMMA.16816.F32 R24, R188.reuse, R52, R24 ;  /* 0x00000034bc18723c */ /* 0x048ff00000001818 */
[----:B------:R-:W-:Y:S01]  /*2be0*/  HMMA.16816.F32 R32, R188, R54, R32 ;  /* 0x00000036bc20723c */ /* 0x000fe20000001820 */
[----:B------:R-:W2:Y:S07]  /*2bf0*/  LDSM.16.M88.4 R52, [R242+0x12900] ;  /* 0x01290000f234783b */ /* 0x000eae0000000200 */
[C---:B------:R-:W-:Y:S08]  /*2c00*/  HMMA.16816.F32 R8, R192.reuse, R38, R8 ;  /* 0x00000026c008723c */ /* 0x040ff00000001808 */
[C---:B------:R-:W-:Y:S01]  /*2c10*/  HMMA.16816.F32 R28, R192.reuse, R36, R28 ;  /* 0x00000024c01c723c */ /* 0x040fe2000000181c */
[----:B------:R-:W3:Y:S07]  /*2c20*/  LDSM.16.M88.4 R36, [R239+0x1800] ;  /* 0x00180000ef24783b */ /* 0x000eee0000000200 */
[C---:B----4-:R-:W-:Y:S08]  /*2c30*/  HMMA.16816.F32 R16, R192.reuse, R48, R16 ;  /* 0x00000030c010723c */ /* 0x050ff00000001810 */
[C---:B------:R-:W-:Y:S01]  /*2c40*/  HMMA.16816.F32 R20, R192.reuse, R50, R20 ;  /* 0x00000032c014723c */ /* 0x040fe20000001814 */
[----:B------:R-:W-:Y:S07]  /*2c50*/  LDSM.16.M88.4 R48, [R236+0x14100] ;  /* 0x01410000ec30783b */ /* 0x000fee0000000200 */
[C---:B-----5:R-:W-:Y:S08]  /*2c60*/  HMMA.16816.F32 R24, R192.reuse, R56, R24 ;  /* 0x00000038c018723c */ /* 0x060ff00000001818 */
[----:B------:R-:W-:Y:S01]  /*2c70*/  HMMA.16816.F32 R32, R192, R58, R32 ;  /* 0x0000003ac020723c */ /* 0x000fe20000001820 */
[----:B------:R-:W4:Y:S07]  /*2c80*/  LDSM.16.M88.4 R56, [R239+0x2800] ;  /* 0x00280000ef38783b */ /* 0x000f2e0000000200 */
[C---:B-1----:R-:W-:Y:S08]  /*2c90*/  HMMA.16816.F32 R8, R196.reuse, R14, R8 ;  /* 0x0000000ec408723c */ /* 0x042ff00000001808 */
[C---:B------:R-:W-:Y:S01]  /*2ca0*/  HMMA.16816.F32 R28, R196.reuse, R12, R28 ;  /* 0x0000000cc41c723c */ /* 0x040fe2000000181c */
[----:B------:R-:W1:Y:S07]  /*2cb0*/  LDSM.16.M88.4 R12, [R236+0x13100] ;  /* 0x01310000ec0c783b */ /* 0x000e6e0000000200 */
[C---:B------:R-:W-:Y:S08]  /*2cc0*/  HMMA.16816.F32 R16, R196.reuse, R40, R16 ;  /* 0x00000028c410723c */ /* 0x040ff00000001810 */
[C---:B------:R-:W-:Y:S01]  /*2cd0*/  HMMA.16816.F32 R20, R196.reuse, R42, R20 ;  /* 0x0000002ac414723c */ /* 0x040fe20000001814 */
[----:B------:R-:W5:Y:S07]  /*2ce0*/  LDSM.16.M88.4 R40, [R236+0x13900] ;  /* 0x01390000ec28783b */ /* 0x000f6e0000000200 */
[C---:B--2---:R-:W-:Y:S08]  /*2cf0*/  HMMA.16816.F32 R24, R196.reuse, R52, R24 ;  /* 0x00000034c418723c */ /* 0x044ff00000001818 */
[----:B------:R-:W-:Y:S01]  /*2d00*/  HMMA.16816.F32 R32, R196, R54, R32 ;  /* 0x00000036c420723c */ /* 0x000fe20000001820 */
[----:B------:R-:W-:Y:S07]  /*2d10*/  LDSM.16.M88.4 R52, [R243+0x4000] ;  /* 0x00400000f334783b */ /* 0x000fee0000000200 */
[C---:B---3--:R-:W-:Y:S08]  /*2d20*/  HMMA.16816.F32 R8, R200.reuse, R38, R8 ;  /* 0x00000026c808723c */ /* 0x048ff00000001808 */
[C---:B------:R-:W-:Y:S01]  /*2d30*/  HMMA.16816.F32 R28, R200.reuse, R36, R28 ;  /* 0x00000024c81c723c */ /* 0x040fe2000000181c */
[----:B------:R-:W2:Y:S07]  /*2d40*/  LDSM.16.M88.4 R36, [R243+0x3000] ;  /* 0x00300000f324783b */ /* 0x000eae0000000200 */
[C---:B------:R-:W-:Y:S08]  /*2d50*/  HMMA.16816.F32 R16, R200.reuse, R44, R16 ;  /* 0x0000002cc810723c */ /* 0x040ff00000001810 */
[C---:B------:R-:W-:Y:S01]  /*2d60*/  HMMA.16816.F32 R20, R200.reuse, R46, R20 ;  /* 0x0000002ec814723c */ /* 0x040fe20000001814 */
[----:B------:R-:W3:Y:S07]  /*2d70*/  LDSM.16.M88.4 R44, [R243+0x3800] ;  /* 0x00380000f32c783b */ /* 0x000eee0000000200 */
[C---:B----4-:R-:W-:Y:S08]  /*2d80*/  HMMA.16816.F32 R24, R200.reuse, R56, R24 ;  /* 0x00000038c818723c */ /* 0x050ff00000001818 */
[----:B------:R-:W-:Y:S01]  /*2d90*/  HMMA.16816.F32 R32, R200, R58, R32 ;  /* 0x0000003ac820723c */ /* 0x000fe20000001820 */
[----:B------:R-:W-:Y:S07]  /*2da0*/  LDSM.16.M88.4 R56, [R239+0x4000] ;  /* 0x00400000ef38783b */ /* 0x000fee0000000200 */
[C---:B-1----:R-:W-:Y:S08]  /*2db0*/  HMMA.16816.F32 R8, R204.reuse, R14, R8 ;  /* 0x0000000ecc08723c */ /* 0x042ff00000001808 */
[C---:B------:R-:W-:Y:S01]  /*2dc0*/  HMMA.16816.F32 R28, R204.reuse, R12, R28 ;  /* 0x0000000ccc1c723c */ /* 0x040fe2000000181c */
[----:B------:R-:W1:Y:S07]  /*2dd0*/  LDSM.16.M88.4 R12, [R242+0x13100] ;  /* 0x01310000f20c783b */ /* 0x000e6e0000000200 */
[C---:B-----5:R-:W-:Y:S08]  /*2de0*/  HMMA.16816.F32 R16, R204.reuse, R40, R16 ;  /* 0x00000028cc10723c */ /* 0x060ff00000001810 */
[C---:B------:R-:W-:Y:S01]  /*2df0*/  HMMA.16816.F32 R20, R204.reuse, R42, R20 ;  /* 0x0000002acc14723c */ /* 0x040fe20000001814 */
[----:B------:R-:W4:Y:S07]  /*2e00*/  LDSM.16.M88.4 R40, [R242+0x13900] ;  /* 0x01390000f228783b */ /* 0x000f2e0000000200 */
[C---:B------:R-:W-:Y:S08]  /*2e10*/  HMMA.16816.F32 R24, R204.reuse, R48, R24 ;  /* 0x00000030cc18723c */ /* 0x040ff00000001818 */
[----:B------:R-:W-:Y:S01]  /*2e20*/  HMMA.16816.F32 R32, R204, R50, R32 ;  /* 0x00000032cc20723c */ /* 0x000fe20000001820 */
[----:B------:R-:W5:Y:S07]  /*2e30*/  LDSM.16.M88.4 R48, [R242+0x14100] ;  /* 0x01410000f230783b */ /* 0x000f6e0000000200 */
        /* <DEDUP_REMOVED lines=8> */
[----:B------:R-:W-:Y:S07]  /*2ec0*/  LDSM.16.M88.4 R52, [R236+0x15900] ;  /* 0x01590000ec34783b */ /* 0x000fee0000000200 */
[C---:B-1----:R-:W-:Y:S08]  /*2ed0*/  HMMA.16816.F32 R8, R212.reuse, R14, R8 ;  /* 0x0000000ed408723c */ /* 0x042ff00000001808 */
[C---:B------:R-:W-:Y:S08]  /*2ee0*/  HMMA.16816.F32 R28, R212.reuse, R12, R28 ;  /* 0x0000000cd41c723c */ /* 0x040ff0000000181c */
[C---:B----4-:R-:W-:Y:S08]  /*2ef0*/  HMMA.16816.F32 R16, R212.reuse, R40, R16 ;  /* 0x00000028d410723c */ /* 0x050ff00000001810 */
[C---:B------:R-:W-:Y:S01]  /*2f00*/  HMMA.16816.F32 R20, R212.reuse, R42, R20 ;  /* 0x0000002ad414723c */ /* 0x040fe20000001814 */
[----:B------:R-:W1:Y:S07]  /*2f10*/  LDSM.16.M88.4 R40, [R236+0x14900] ;  /* 0x01490000ec28783b */ /* 0x000e6e0000000200 */
[C---:B-----5:R-:W-:Y:S08]  /*2f20*/  HMMA.16816.F32 R24, R212.reuse, R48, R24 ;  /* 0x00000030d418723c */ /* 0x060ff00000001818 */
[----:B------:R-:W-:Y:S01]  /*2f30*/  HMMA.16816.F32 R32, R212, R50, R32 ;  /* 0x00000032d420723c */ /* 0x000fe20000001820 */
[----:B------:R-:W4:Y:S07]  /*2f40*/  LDSM.16.M88.4 R48, [R236+0x15100] ;  /* 0x01510000ec30783b */ /* 0x000f2e0000000200 */
        /* <DEDUP_REMOVED lines=10> */
[C---:B------:R-:W-:Y:S01]  /*2ff0*/  HMMA.16816.F32 R28, R220.reuse, R40, R28 ;  /* 0x00000028dc1c723c */ /* 0x040fe2000000181c */
[----:B------:R-:W-:Y:S07]  /*3000*/  LDSM.16.M88.4 R40, [R239+0x5000] ;  /* 0x00500000ef28783b */ /* 0x000fee0000000200 */
[C---:B----4-:R-:W-:Y:S08]  /*3010*/  HMMA.16816.F32 R12, R220.reuse, R48, R8 ;  /* 0x00000030dc0c723c */ /* 0x050ff00000001808 */
[C---:B------:R-:W-:Y:S01]  /*3020*/  HMMA.16816.F32 R8, R220.reuse, R50, R20 ;  /* 0x00000032dc08723c */ /* 0x040fe20000001814 */
[----:B------:R-:W1:Y:S07]  /*3030*/  LDSM.16.M88.4 R48, [R242+0x14900] ;  /* 0x01490000f230783b */ /* 0x000e6e0000000200 */
[C---:B------:R-:W-:Y:S08]  /*3040*/  HMMA.16816.F32 R24, R220.reuse, R52, R24 ;  /* 0x00000034dc18723c */ /* 0x040ff00000001818 */
[----:B------:R-:W-:Y:S01]  /*3050*/  HMMA.16816.F32 R32, R220, R54, R32 ;  /* 0x00000036dc20723c */ /* 0x000fe20000001820 */
[----:B------:R-:W4:Y:S07]  /*3060*/  LDSM.16.M88.4 R52, [R242+0x15100] ;  /* 0x01510000f234783b */ /* 0x000f2e0000000200 */
[C---:B--2---:R-:W-:Y:S08]  /*3070*/  HMMA.16816.F32 R20, R224.reuse, R38, R16 ;  /* 0x00000026e014723c */ /* 0x044ff00000001810 */
[C---:B------:R-:W-:Y:S01]  /*3080*/  HMMA.16816.F32 R28, R224.reuse, R36, R28 ;  /* 0x00000024e01c723c */ /* 0x040fe2000000181c */
[----:B------:R-:W-:Y:S07]  /*3090*/  LDSM.16.M88.4 R36, [R239+0x5800] ;  /* 0x00580000ef24783b */ /* 0x000fee0000000200 */
[C---:B---3--:R-:W-:Y:S08]  /*30a0*/  HMMA.16816.F32 R16, R224.reuse, R44, R12 ;  /* 0x0000002ce010723c */ /* 0x048ff0000000180c */
[----:B------:R-:W-:Y:S01]  /*30b0*/  HMMA.16816.F32 R12, R224, R46, R8 ;  /* 0x0000002ee00c723c */ /* 0x000fe20000001808 */
[----:B------:R-:W2:Y:S01]  /*30c0*/  LDSM.16.M88.4 R44, [R239+0x4800] ;  /* 0x00480000ef2c783b */ /* 0x000ea20000000200 */
[----:B------:R-:W-:-:S06]  /*30d0*/  DEPBAR.LE SB0, 0x0 ;  /* 0x000080000000791a */ /* 0x000fcc0000000000 */
[C---:B------:R-:W-:Y:S08]  /*30e0*/  HMMA.16816.F32 R8, R224.reuse, R60, R24 ;  /* 0x0000003ce008723c */ /* 0x040ff00000001818 */
[----:B------:R-:W-:Y:S08]  /*30f0*/  HMMA.16816.F32 R32, R224, R62, R32 ;  /* 0x0000003ee020723c */ /* 0x000ff00000001820 */
[C---:B-1----:R-:W-:Y:S08]  /*3100*/  HMMA.16816.F32 R24, R228.reuse, R50, R20 ;  /* 0x00000032e418723c */ /* 0x042ff00000001814 */
[C---:B------:R-:W-:Y:S08]  /*3110*/  HMMA.16816.F32 R28, R228.reuse, R48, R28 ;  /* 0x00000030e41c723c */ /* 0x040ff0000000181c */
[C---:B----4-:R-:W-:Y:S08]  /*3120*/  HMMA.16816.F32 R20, R228.reuse, R52, R16 ;  /* 0x00000034e414723c */ /* 0x050ff00000001810 */
[C---:B------:R-:W-:Y:S08]  /*3130*/  HMMA.16816.F32 R16, R228.reuse, R54, R12 ;  /* 0x00000036e410723c */ /* 0x040ff0000000180c */
[C---:B------:R-:W-:Y:S08]  /*3140*/  HMMA.16816.F32 R12, R228.reuse, R56, R8 ;  /* 0x00000038e40c723c */ /* 0x040ff00000001808 */
[----:B------:R-:W-:Y:S08]  /*3150*/  HMMA.16816.F32 R8, R228, R58, R32 ;  /* 0x0000003ae408723c */ /* 0x000ff00000001820 */
[C---:B--2---:R-:W-:Y:S08]  /*3160*/  HMMA.16816.F32 R32, R232.reuse, R44, R28 ;  /* 0x0000002ce820723c */ /* 0x044ff0000000181c */
[C---:B------:R-:W-:Y:S08]  /*3170*/  HMMA.16816.F32 R44, R232.reuse, R46, R24 ;  /* 0x0000002ee82c723c */ /* 0x040ff00000001818 */
[C---:B------:R-:W-:Y:S08]  /*3180*/  HMMA.16816.F32 R28, R232.reuse, R40, R20 ;  /* 0x00000028e81c723c */ /* 0x040ff00000001814 */
[C---:B------:R-:W-:Y:S08]  /*3190*/  HMMA.16816.F32 R24, R232.reuse, R36, R12 ;  /* 0x00000024e818723c */ /* 0x040ff0000000180c */
[C---:B------:R-:W-:Y:S08]  /*31a0*/  HMMA.16816.F32 R40, R232.reuse, R42, R16 ;  /* 0x0000002ae828723c */ /* 0x040ff00000001810 */
[----:B------:R-:W-:Y:S01]  /*31b0*/  HMMA.16816.F32 R36, R232, R38, R8 ;  /* 0x00000026e824723c */ /* 0x000fe20000001808 */
[----:B------:R-:W-:Y:S06]  /*31c0*/  BAR.SYNC.DEFER_BLOCKING 0x0 ;  /* 0x0000000000007b1d */ /* 0x000fec0000010000 */
[----:B------:R-:W-:Y:S05]  /*31d0*/  @P0 BRA `(.L_x_390) ;  /* 0x0000060000000947 */ /* 0x000fea0003800000 */
[----:B------:R-:W2:Y:S04]  /*31e0*/  LDL R3, [R1+0x6c] ;  /* 0x00006c0001037983 */ /* 0x000ea80000100800 */
[----:B------:R-:W3:Y:S04]  /*31f0*/  LDL R6, [R1+0x68] ;  /* 0x0000680001067983 */ /* 0x000ee80000100800 */
[----:B------:R-:W4:Y:S04]  /*3200*/  LDL R7, [R1+0x60] ;  /* 0x0000600001077983 */ /* 0x000f280000100800 */
[----:B------:R-:W1:Y:S01]  /*3210*/  S2R R75, SR_TID.X ;  /* 0x00000000004b7919 */ /* 0x000e620000002100 */
[----:B------:R-:W-:-:S02]  /*3220*/  IMAD.MOV.U32 R74, RZ, RZ, c[0x0][0x2b8] ;  /* 0x0000ae00ff4a7624 */ /* 0x000fc400078e00ff */
[----:B------:R-:W-:Y:S01]  /*3230*/  IMAD.U32 R2, RZ, RZ, UR10 ;  /* 0x0000000aff027e24 */ /* 0x000fe2000f8e00ff */
[----:B------:R2:W5:Y:S02]  /*3240*/  LDL R71, [R1+0x54] ;  /* 0x0000540001477983 */ /* 0x0005640000100800 */
[----:B------:R-:W-:Y:S02]  /*3250*/  ISETP.NE.AND P1, PT, R74, 0x1, PT ;  /* 0x000000014a00780c */ /* 0x000fe40003f25270 */
[----:B------:R2:W5:Y:S04]  /*3260*/  LDL R67, [R1+0x8] ;  /* 0x0000080001437983 */ /* 0x0005680000100800 */
[----:B------:R2:W5:Y:S04]  /*3270*/  LDL R68, [R1+0x34] ;  /* 0x0000340001447983 */ /* 0x0005680000100800 */
[----:B------:R2:W5:Y:S04]  /*3280*/  LDL R69, [R1+0x50] ;  /* 0x0000500001457983 */ /* 0x0005680000100800 */
[----:B------:R2:W5:Y:S01]  /*3290*/  LDL R70, [R1+0x38] ;  /* 0x0000380001467983 */ /* 0x0005620000100800 */
[----:B-1----:R-:W-:-:S02]  /*32a0*/  LEA.HI R72, R66, R75, RZ, 0x3 ;  /* 0x0000004b42487211 */ /* 0x002fc400078f18ff */
[----:B------:R-:W-:Y:S02]  /*32b0*/  LEA.HI R73, R66, R75, RZ, 0x3 ;  /* 0x0000004b42497211 */ /* 0x000fe400078f18ff */
[----:B------:R-:W-:Y:S02]  /*32c0*/  LOP3.LUT R72, R72, 0xfffffff8, RZ, 0xc0, !PT ;  /* 0xfffffff848487812 */ /* 0x000fe400078ec0ff */
[----:B------:R-:W-:-:S03]  /*32d0*/  SHF.R.S32.HI R73, RZ, 0x3, R73 ;  /* 0x00000003ff497819 */ /* 0x000fc60000011449 */
[----:B------:R-:W-:-:S04]  /*32e0*/  IMAD.IADD R72, R75, 0x1, -R72 ;  /* 0x000000014b487824 */ /* 0x000fc800078e0a48 */
[----:B------:R-:W-:-:S05]  /*32f0*/  IMAD R72, R72, 0x20, R73 ;  /* 0x0000002048487824 */ /* 0x000fca00078e0249 */
[----:B------:R-:W-:Y:S01]  /*3300*/  IADD3 R2, R72, UR17, R2 ;  /* 0x0000001148027c10 */ /* 0x000fe2000fffe002 */
[----:B------:R-:W-:Y:S02]  /*3310*/  IMAD.MOV.U32 R9, RZ, RZ, RZ ;  /* 0x000000ffff097224 */ /* 0x000fe400078e00ff */
[----:B--2---:R-:W-:Y:S01]  /*3320*/  IMAD.MOV.U32 R75, RZ, RZ, R3 ;  /* 0x000000ffff4b7224 */ /* 0x004fe200078e0003 */
[----:B------:R-:W-:Y:S01]  /*3330*/  IADD3 R3, R2, -0x30, RZ ;  /* 0xffffffd002037810 */ /* 0x000fe20007ffe0ff */
[----:B---3--:R-:W-:-:S04]  /*3340*/  IMAD.MOV.U32 R73, RZ, RZ, R6 ;  /* 0x000000ffff497224 */ /* 0x008fc800078e0006 */
[----:B------:R-:W-:-:S04]  /*3350*/  @P1 IMAD.HI.U32 R6, R3, c[0x0][0x2bc], RZ ;  /* 0x0000af0003061a27 */ /* 0x000fc800078e00ff */
[----:B------:R-:W-:Y:S01]  /*3360*/  IMAD.MOV.U32 R2, RZ, RZ, R3 ;  /* 0x000000ffff027224 */ /* 0x000fe200078e0003 */
[----:B------:R-:W-:Y:S01]  /*3370*/  @P1 SHF.R.U32.HI R2, RZ, c[0x0][0x2c0], R6 ;  /* 0x0000b000ff021a19 */ /* 0x000fe20000011606 */
[----:B----4-:R-:W-:-:S03]  /*3380*/  IMAD.MOV.U32 R72, RZ, RZ, R7 ;  /* 0x000000ffff487224 */ /* 0x010fc600078e0007 */
[----:B------:R-:W-:-:S04]  /*3390*/  @!P3 IADD3 R7, P0, R2, UR20, RZ ;  /* 0x000000140207bc10 */ /* 0x000fc8000ff1e0ff */
[----:B------:R-:W-:Y:S02]  /*33a0*/  @!P3 LEA.HI.X.SX32 R8, R2, UR7, 0x1, P0 ;  /* 0x000000070208bc11 */ /* 0x000fe400080f0eff */
[----:B------:R-:W-:-:S04]  /*33b0*/  @!P3 LEA R6, P0, R7, c[0x0][0x2a0], 0x2 ;  /* 0x0000a8000706ba11 */ /* 0x000fc800078010ff */
[----:B------:R-:W-:-:S05]  /*33c0*/  @!P3 LEA.HI.X R7, R7, c[0x0][0x2a4], R8, 0x2, P0 ;  /* 0x0000a9000707ba11 */ /* 0x000fca00000f1408 */
[----:B------:R1:W2:Y:S01]  /*33d0*/  @!P3 LDG.E R9, [R6.64] ;  /* 0x000000160609b981 */ /* 0x0002a2000c1e1900 */
[----:B------:R-:W-:-:S04]  /*33e0*/  IMAD.MOV R2, RZ, RZ, -R2 ;  /* 0x000000ffff027224 */ /* 0x000fc800078e0a02 */
[----:B------:R-:W-:Y:S01]  /*33f0*/  IMAD R10, R2, c[0x0][0x2b8], R3 ;  /* 0x0000ae00020a7a24 */ /* 0x000fe200078e0203 */
[----:B------:R-:W3:Y:S04]  /*3400*/  S2R R76, SR_TID.X ;  /* 0x00000000004c7919 */ /* 0x000ee80000002100 */
[----:B------:R-:W-:-:S05]  /*3410*/  SHF.R.S32.HI R2, RZ, 0x1f, R10 ;  /* 0x0000001fff027819 */ /* 0x000fca000001140a */
[----:B-1----:R-:W-:Y:S02]  /*3420*/  IMAD R6, R2, c[0x0][0x1e0], RZ ;  /* 0x0000780002067a24 */ /* 0x002fe400078e02ff */
[----:B------:R-:W-:-:S04]  /*3430*/  IMAD.WIDE.U32 R2, R10, c[0x0][0x1e0], RZ ;  /* 0x000078000a027a25 */ /* 0x000fc800078e00ff */
[----:B------:R-:W-:-:S04]  /*3440*/  IMAD R6, R10, c[0x0][0x1e4], R6 ;  /* 0x000079000a067a24 */ /* 0x000fc800078e0206 */
[----:B------:R-:W-:Y:S01]  /*3450*/  IMAD.IADD R3, R3, 0x1, R6 ;  /* 0x0000000103037824 */ /* 0x000fe200078e0206 */
[----:B------:R-:W-:Y:S01]  /*3460*/  STL [R1+0x28], R10 ;  /* 0x0000280a01007387 */ /* 0x000fe20000100800 */
[----:B---3--:R-:W-:-:S04]  /*3470*/  LEA.HI R74, R66, R76, RZ, 0x3 ;  /* 0x0000004c424a7211 */ /* 0x008fc800078f18ff */
[----:B------:R-:W-:-:S05]  /*3480*/  LOP3.LUT R74, R74, 0xfffffff8, RZ, 0xc0, !PT ;  /* 0xfffffff84a4a7812 */ /* 0x000fca00078ec0ff */
[----:B------:R-:W-:Y:S01]  /*3490*/  IMAD.IADD R74, R76, 0x1, -R74 ;  /* 0x000000014c4a7824 */ /* 0x000fe200078e0a4a */
[----:B------:R-:W-:Y:S03]  /*34a0*/  BSSY B0, `(.L_x_391) ;  /* 0x0000020000007945 */ /* 0x000fe60003800000 */
[----:B------:R-:W-:-:S05]  /*34b0*/  IMAD.SHL.U32 R74, R74, 0x8, RZ ;  /* 0x000000084a4a7824 */ /* 0x000fca00078e00ff */
[----:B------:R-:W-:Y:S02]  /*34c0*/  ISETP.GE.AND P1, PT, R74, c[0x0][0x1d4], PT ;  /* 0x000075004a007a0c */ /* 0x000fe40003f26270 */
[----:B--2---:R-:W-:Y:S01]  /*34d0*/  SHF.R.S32.HI R6, RZ, 0x1f, R9 ;  /* 0x0000001fff067819 */ /* 0x004fe20000011409 */
[----:B------:R-:W-:-:S04]  /*34e0*/  IMAD.WIDE.U32 R2, R9, c[0x0][0x1f0], R2 ;  /* 0x00007c0009027a25 */ /* 0x000fc800078e0002 */
[----:B------:R-:W-:Y:S01]  /*34f0*/  IMAD R6, R6, c[0x0][0x1f0], RZ ;  /* 0x00007c0006067a24 */ /* 0x000fe200078e02ff */
[----:B------:R1:W-:Y:S03]  /*3500*/  STL [R1+0x24], R9 ;  /* 0x0000240901007387 */ /* 0x0003e60000100800 */
[----:B------:R-:W-:Y:S01]  /*3510*/  IMAD R6, R9, c[0x0][0x1f4], R6 ;  /* 0x00007d0009067a24 */ /* 0x000fe200078e0206 */
[----:B------:R-:W-:-:S04]  /*3520*/  IADD3 R2, P0, R2, UR18, RZ ;  /* 0x0000001202027c10 */ /* 0x000fc8000ff1e0ff */
[----:B------:R-:W-:Y:S02]  /*3530*/  IADD3.X R3, R3, UR6, R6, P0, !PT ;  /* 0x0000000603037c10 */ /* 0x000fe400087fe406 */
[----:B------:R-:W-:-:S04]  /*3540*/  LEA R13, P0, R2, c[0x0][0x1c8], 0x1 ;  /* 0x00007200020d7a11 */ /* 0x000fc800078008ff */
[----:B------:R-:W-:Y:S02]  /*3550*/  LEA.HI.X R12, R2, c[0x0][0x1cc], R3, 0x1, P0 ;  /* 0x00007300020c7a11 */ /* 0x000fe400000f0c03 */
[----:B-1----:R-:W-:-:S04]  /*3560*/  LEA.HI R9, R66, R76, RZ, 0x3 ;  /* 0x0000004c42097211 */ /* 0x002fc800078f18ff */
[----:B------:R-:W-:-:S04]  /*3570*/  SHF.R.S32.HI R9, RZ, 0x3, R9 ;  /* 0x00000003ff097819 */ /* 0x000fc80000011409 */
[----:B------:R-:W-:-:S04]  /*3580*/  IADD3 R14, -R9, 0x30, RZ ;  /* 0x00000030090e7810 */ /* 0x000fc80007ffe1ff */
[----:B------:R-:W-:Y:S01]  /*3590*/  ISETP.GE.AND P0, PT, R14, 0x1, PT ;  /* 0x000000010e00780c */ /* 0x000fe20003f06270 */
[----:B------:R1:W2:Y:S04]  /*35a0*/  SHFL.IDX PT, R2, R13, RZ, 0x181f ;  /* 0x00181fff0d027589 */ /* 0x0002a800000e0000 */
[----:B------:R1:W3:Y:S08]  /*35b0*/  SHFL.IDX PT, R3, R12, RZ, 0x181f ;  /* 0x00181fff0c037589 */ /* 0x0002f000000e0000 */
[----:B------:R-:W-:Y:S05]  /*35c0*/  @!P0 BRA `(.L_x_392) ;  /* 0x000000d000008947 */ /* 0x000fea0003800000 */
[----:B--2---:R-:W-:-:S04]  /*35d0*/  LEA R10, P0, R74, R2, 0x1 ;  /* 0x000000024a0a7211 */ /* 0x004fc800078008ff */
[----:B---3--:R-:W-:Y:S02]  /*35e0*/  LEA.HI.X R11, R74, R3, R75, 0x1, P0 ;  /* 0x000000034a0b7211 */ /* 0x008fe400000f0c4b */
[----:B------:R-:W-:-:S03]  /*35f0*/  LEA R8, P0, R72, R2, 0x1 ;  /* 0x0000000248087211 */ /* 0x000fc600078008ff */
[----:B------:R-:W-:Y:S01]  /*3600*/  @!PT LDS RZ, [RZ] ;  /* 0x00000000fffff984 */ /* 0x000fe20000000800 */
[----:B-----5:R2:W-:Y:S01]  /*3610*/  LDGSTS.E.BYPASS.LTC128B.128 [R67+0x10100], [R10.64], !P1 ;  /* 0x101000000a437fae */ /* 0x0205e2000c901d56 */
[----:B------:R-:W-:Y:S02]  /*3620*/  LEA.HI.X R9, R72, R3, R73, 0x1, P0 ;  /* 0x0000000348097211 */ /* 0x000fe400000f0c49 */
[----:B------:R-:W-:-:S03]  /*3630*/  LEA R6, P0, R70, R2, 0x1 ;  /* 0x0000000246067211 */ /* 0x000fc600078008ff */
[----:B------:R2:W-:Y:S01]  /*3640*/  LDGSTS.E.BYPASS.LTC128B.128 [R67+0x11900], [R8.64], !P6 ;  /* 0x1190000008437fae */ /* 0x0005e2000f101d56 */
[----:B------:R-:W-:Y:S02]  /*3650*/  LEA.HI.X R7, R70, R3, R71, 0x1, P0 ;  /* 0x0000000346077211 */ /* 0x000fe400000f0c47 */
[----:B------:R-:W-:-:S03]  /*3660*/  LEA R2, P0, R68, R2, 0x1 ;  /* 0x0000000244027211 */ /* 0x000fc600078008ff */
[----:B------:R2:W-:Y:S01]  /*3670*/  LDGSTS.E.BYPASS.LTC128B.128 [R67+0x13100], [R6.64], !P5 ;  /* 0x1310000006437fae */ /* 0x0005e2000e901d56 */
[----:B------:R-:W-:-:S05]  /*3680*/  LEA.HI.X R3, R68, R3, R69, 0x1, P0 ;  /* 0x0000000344037211 */ /* 0x000fca00000f0c45 */
[----:B------:R2:W-:Y:S04]  /*3690*/  LDGSTS.E.BYPASS.LTC128B.128 [R67+0x14900], [R2.64], !P4 ;  /* 0x1490000002437fae */ /* 0x0005e8000e101d56 */
.L_x_392:
[----:B------:R-:W-:Y:S05]  /*36a0*/  BSYNC B0 ;  /* 0x0000000000007941 */ /* 0x000fea0003800000 */
.L_x_391:
[----:B------:R-:W-:Y:S01]  /*36b0*/  ISETP.GE.AND P0, PT, R14, 0x21, PT ;  /* 0x000000210e00780c */ /* 0x000fe20003f06270 */
[----:B--23--:R2:W3:Y:S01]  /*36c0*/  SHFL.IDX PT, R3, R12, 0x1, 0x181f ;  /* 0x00381f000c037f89 */ /* 0x00c4e200000e0000 */
[----:B------:R-:W-:Y:S03]  /*36d0*/  BSSY B0, `(.L_x_390) ;  /* 0x0000010000007945 */ /* 0x000fe60003800000 */
[----:B------:R2:W4:Y:S08]  /*36e0*/  SHFL.IDX PT, R2, R13, 0x1, 0x181f ;  /* 0x00381f000d027f89 */ /* 0x00053000000e0000 */
[----:B------:R-:W-:Y:S05]  /*36f0*/  @!P0 BRA `(.L_x_393) ;  /* 0x000000d000008947 */ /* 0x000fea0003800000 */
[----:B----4-:R-:W-:-:S04]  /*3700*/  LEA R10, P0, R74, R2, 0x1 ;  /* 0x000000024a0a7211 */ /* 0x010fc800078008ff */
        /* <DEDUP_REMOVED lines=12> */
.L_x_393:
[----:B------:R-:W-:Y:S05]  /*37d0*/  BSYNC B0 ;  /* 0x0000000000007941 */ /* 0x000fea0003800000 */
.L_x_390:
[----:B---3--:R-:W3:Y:S01]  /*37e0*/  S2R R8, SR_TID.X ;  /* 0x0000000000087919 */ /* 0x008ee20000002100 */
[----:B----4-:R-:W-:Y:S01]  /*37f0*/  LOP3.LUT R2, R65, 0xffffffe0, RZ, 0xc0, !PT ;  /* 0xffffffe041027812 */ /* 0x010fe200078ec0ff */
[----:B------:R-:W-:Y:S01]  /*3800*/  UISETP.NE.AND UP1, UPT, UR13, URZ, UPT ;  /* 0x0000003f0d00728c */ /* 0x000fe2000bf25270 */
[----:B------:R-:W-:Y:S01]  /*3810*/  SHF.R.S32.HI R7, RZ, 0x1f, R64 ;  /* 0x0000001fff077819 */ /* 0x000fe20000011440 */
[----:B------:R-:W-:Y:S01]  /*3820*/  UISETP.NE.AND UP0, UPT, UR12, URZ, UPT ;  /* 0x0000003f0c00728c */ /* 0x000fe2000bf05270 */
[----:B------:R-:W0:Y:S01]  /*3830*/  LDGDEPBAR ;  /* 0x00000000000079af */ /* 0x000e220000000000 */
[----:B------:R-:W-:Y:S01]  /*3840*/  ULDC UR17, c[0x0][0x324] ;  /* 0x0000c90000117ab9 */ /* 0x000fe20000000800 */
[----:B------:R-:W-:Y:S01]  /*3850*/  LEA.HI R7, R7, R64, RZ, 0x3 ;  /* 0x0000004007077211 */ /* 0x000fe200078f18ff */
[----:B------:R-:W-:Y:S01]  /*3860*/  ULDC UR5, c[0x0][0x2ac] ;  /* 0x0000ab0000057ab9 */ /* 0x000fe20000000800 */
[----:B------:R-:W-:Y:S01]  /*3870*/  PLOP3.LUT P0, PT, PT, PT, UP1, 0x80, 0x0 ;  /* 0x000000000000781c */ /* 0x000fe20003f0f018 */
[----:B------:R-:W-:Y:S01]  /*3880*/  ULDC UR4, c[0x0][0x1d0] ;  /* 0x0000740000047ab9 */ /* 0x000fe20000000800 */
[----:B------:R-:W-:Y:S01]  /*3890*/  LOP3.LUT R7, R7, 0xffffff8, RZ, 0xc0, !PT ;  /* 0x0ffffff807077812 */ /* 0x000fe200078ec0ff */
[----:B------:R-:W-:-:S02]  /*38a0*/  ULOP3.LUT UR17, URZ, UR17, URZ, 0x33, !UPT ;  /* 0x000000113f117292 */ /* 0x000fc4000f8e333f */
[----:B------:R-:W-:Y:S02]  /*38b0*/  UIMAD UR4, UR5, UR4, UR27 ;  /* 0x00000004050472a4 */ /* 0x000fe4000f8e021b */
[----:B------:R-:W-:Y:S01]  /*38c0*/  IMAD.IADD R9, R64, 0x1, -R7 ;  /* 0x0000000140097824 */ /* 0x000fe200078e0a07 */
[----:B---3--:R-:W-:Y:S01]  /*38d0*/  LEA.HI R3, R66, R8, RZ, 0x2 ;  /* 0x0000000842037211 */ /* 0x008fe200078f10ff */
[----:B------:R-:W-:-:S03]  /*38e0*/  IMAD.IADD R2, R8, 0x1, -R2 ;  /* 0x0000000108027824 */ /* 0x000fc600078e0a02 */
[----:B------:R-:W-:Y:S02]  /*38f0*/  LOP3.LUT R3, R3, 0xfffffffc, RZ, 0xc0, !PT ;  /* 0xfffffffc03037812 */ /* 0x000fe400078ec0ff */
[----:B------:R-:W-:-:S03]  /*3900*/  SHF.R.S32.HI R6, RZ, 0x1f, R2 ;  /* 0x0000001fff067819 */ /* 0x000fc60000011402 */
[----:B------:R-:W-:Y:S01]  /*3910*/  IMAD.IADD R3, R8, 0x1, -R3 ;  /* 0x0000000108037824 */ /* 0x000fe200078e0a03 */
[----:B------:R-:W-:-:S04]  /*3920*/  LEA.HI R6, R6, R2, RZ, 0x2 ;  /* 0x0000000206067211 */ /* 0x000fc800078f10ff */
[----:B------:R-:W-:Y:S02]  /*3930*/  LEA.HI R8, R3, R3, RZ, 0x1 ;  /* 0x0000000303087211 */ /* 0x000fe400078f08ff */
[----:B------:R-:W-:Y:S02]  /*3940*/  LEA.HI.SX32 R7, R6, UR26, 0x1e ;  /* 0x0000001a06077c11 */ /* 0x000fe4000f8ff2ff */
[----:B------:R-:W-:-:S03]  /*3950*/  LOP3.LUT R8, R8, 0x1ffffffe, RZ, 0xc0, !PT ;  /* 0x1ffffffe08087812 */ /* 0x000fc600078ec0ff */
[----:B------:R-:W-:Y:S02]  /*3960*/  IMAD R7, R9, 0x10, R7 ;  /* 0x0000001009077824 */ /* 0x000fe400078e0207 */
[----:B------:R-:W-:-:S04]  /*3970*/  IMAD.IADD R3, R3, 0x1, -R8 ;  /* 0x0000000103037824 */ /* 0x000fc800078e0a08 */
[----:B------:R-:W-:-:S04]  /*3980*/  IMAD R10, R3, 0x8, R7 ;  /* 0x00000008030a7824 */ /* 0x000fc800078e0207 */
[----:B------:R-:W-:Y:S01]  /*3990*/  @P0 IMAD.HI.U32 R3, R10, c[0x0][0x2c8], RZ ;  /* 0x0000b2000a030a27 */ /* 0x000fe200078e00ff */
[----:B------:R-:W-:Y:S01]  /*39a0*/  PLOP3.LUT P0, PT, PT, PT, UP1, 0x80, 0x0 ;  /* 0x000000000000781c */ /* 0x000fe20003f0f018 */
[----:B------:R3:W-:Y:S02]  /*39b0*/  STL [R1+0x5c], R10 ;  /* 0x00005c0a01007387 */ /* 0x0007e40000100800 */
[----:B------:R-:W-:-:S10]  /*39c0*/  IMAD.MOV.U32 R7, RZ, RZ, R10 ;  /* 0x000000ffff077224 */ /* 0x000fd400078e000a */
[----:B------:R-:W-:Y:S02]  /*39d0*/  @P0 SHF.R.U32.HI R7, RZ, c[0x0][0x2cc], R3 ;  /* 0x0000b300ff070a19 */ /* 0x000fe40000011603 */
[----:B------:R-:W-:Y:S02]  /*39e0*/  LOP3.LUT R3, R6, 0x7ffffffc, RZ, 0xc0, !PT ;  /* 0x7ffffffc06037812 */ /* 0x000fe400078ec0ff */
[----:B------:R-:W-:Y:S01]  /*39f0*/  PLOP3.LUT P0, PT, PT, PT, UP0, 0x40, 0x0 ;  /* 0x000000000000781c */ /* 0x000fe20003f0e808 */
[----:B------:R-:W4:Y:S02]  /*3a00*/  SHFL.IDX PT, R6, R7, RZ, 0x1c1f ;  /* 0x001c1fff07067589 */ /* 0x000f2400000e0000 */
[----:B------:R-:W-:Y:S02]  /*3a10*/  IMAD.IADD R3, R2, 0x1, -R3 ;  /* 0x0000000102037824 */ /* 0x000fe400078e0a03 */
[----:B------:R-:W-:Y:S02]  /*3a20*/  IMAD.U32 R2, RZ, RZ, UR28 ;  /* 0x0000001cff027e24 */ /* 0x000fe4000f8e00ff */
[----:B------:R-:W-:-:S05]  /*3a30*/  IMAD.SHL.U32 R11, R3, 0x2, RZ ;  /* 0x00000002030b7824 */ /* 0x000fca00078e00ff */
[C---:B------:R-:W-:Y:S01]  /*3a40*/  IADD3 R2, -R11.reuse, 0x1, R2 ;  /* 0x000000010b027810 */ /* 0x040fe20007ffe102 */
[----:B------:R1:W-:Y:S01]  /*3a50*/  STL [R1+0x58], R11 ;  /* 0x0000580b01007387 */ /* 0x0003e20000100800 */
[----:B------:R-:W-:Y:S02]  /*3a60*/  IADD3 R9, -R11, UR4, RZ ;  /* 0x000000040b097c10 */ /* 0x000fe4000fffe1ff */
[----:B------:R-:W-:-:S04]  /*3a70*/  IADD3 R2, R2, -c[0x0][0x168], RZ ;  /* 0x80005a0002027a10 */ /* 0x000fc80007ffe0ff */
[C---:B------:R-:W-:Y:S02]  /*3a80*/  IADD3 R8, R2.reuse, c[0x0][0x328], RZ ;  /* 0x0000ca0002087a10 */ /* 0x040fe40007ffe0ff */
[----:B---3--:R-:W-:-:S03]  /*3a90*/  IADD3 R10, R2, UR17, RZ ;  /* 0x00000011020a7c10 */ /* 0x008fc6000fffe0ff */
[--C-:B----4-:R-:W-:Y:S02]  /*3aa0*/  IMAD.IADD R3, R8, 0x1, R6.reuse ;  /* 0x0000000108037824 */ /* 0x110fe400078e0206 */
[----:B------:R-:W-:-:S03]  /*3ab0*/  IMAD.IADD R2, R10, 0x1, R6 ;  /* 0x000000010a027824 */ /* 0x000fc600078e0206 */
[----:B------:R-:W-:Y:S02]  /*3ac0*/  IMNMX R3, R3, R9, PT ;  /* 0x0000000903037217 */ /* 0x000fe40003800200 */
[----:B-1----:R-:W-:Y:S01]  /*3ad0*/  IADD3 R11, -R11, UR27, RZ ;  /* 0x0000001b0b0b7c10 */ /* 0x002fe2000fffe1ff */
[----:B------:R-:W-:Y:S05]  /*3ae0*/  @P0 BRA `(.L_x_394) ;  /* 0x0000015000000947 */ /* 0x000fea0003800000 */
[----:B--2---:R-:W-:Y:S01]  /*3af0*/  IMAD.U32 R12, RZ, RZ, UR9 ;  /* 0x00000009ff0c7e24 */ /* 0x004fe2000f8e00ff */
[----:B------:R-:W-:Y:S04]  /*3b00*/  BSSY B0, `(.L_x_395) ;  /* 0x000000f000007945 */ /* 0x000fe80003800000 */
[----:B------:R-:W-:-:S04]  /*3b10*/  IADD3 R6, R12, -c[0x0][0x168], R6 ;  /* 0x80005a000c067a10 */ /* 0x000fc80007ffe006 */
[----:B------:R-:W-:-:S13]  /*3b20*/  ISETP.GT.AND P0, PT, R6, -0x1, PT ;  /* 0xffffffff0600780c */ /* 0x000fda0003f04270 */
[----:B------:R-:W-:Y:S05]  /*3b30*/  @P0 BRA `(.L_x_396) ;  /* 0x0000007000000947 */ /* 0x000fea0003800000 */
[----:B------:R-:W-:Y:S01]  /*3b40*/  IMAD.MOV.U32 R12, RZ, RZ, c[0x0][0x32c] ;  /* 0x0000cb00ff0c7624 */ /* 0x000fe200078e00ff */
[----:B------:R-:W-:-:S04]  /*3b50*/  LOP3.LUT R6, RZ, R6, RZ, 0x33, !PT ;  /* 0x00000006ff067212 */ /* 0x000fc800078e33ff */
[----:B------:R-:W-:-:S13]  /*3b60*/  ISETP.NE.AND P0, PT, R12, 0x1, PT ;  /* 0x000000010c00780c */ /* 0x000fda0003f05270 */
[----:B------:R-:W-:-:S05]  /*3b70*/  @P0 IMAD.HI.U32 R12, R6, c[0x0][0x330], RZ ;  /* 0x0000cc00060c0a27 */ /* 0x000fca00078e00ff */
[----:B------:R-:W-:-:S04]  /*3b80*/  @P0 SHF.R.U32.HI R6, RZ, c[0x0][0x334], R12 ;  /* 0x0000cd00ff060a19 */ /* 0x000fc8000001160c */
[----:B------:R-:W-:Y:S01]  /*3b90*/  LOP3.LUT R6, RZ, R6, RZ, 0x33, !PT ;  /* 0x00000006ff067212 */ /* 0x000fe200078e33ff */
[----:B------:R-:W-:Y:S05]  /*3ba0*/  BRA `(.L_x_397) ;  /* 0x0000004000007947 */ /* 0x000fea0003800000 */
.L_x_396:
[----:B------:R-:W-:-:S04]  /*3bb0*/  MOV R12, c[0x0][0x32c] ;  /* 0x0000cb00000c7a02 */ /* 0x000fc80000000f00 */
[----:B------:R-:W-:-:S13]  /*3bc0*/  ISETP.NE.AND P0, PT, R12, 0x1, PT ;  /* 0x000000010c00780c */ /* 0x000fda0003f05270 */
[----:B------:R-:W-:-:S05]  /*3bd0*/  @P0 IMAD.HI.U32 R12, R6, c[0x0][0x330], RZ ;  /* 0x0000cc00060c0a27 */ /* 0x000fca00078e00ff */
[----:B------:R-:W-:Y:S02]  /*3be0*/  @P0 SHF.R.U32.HI R6, RZ, c[0x0][0x334], R12 ;  /* 0x0000cd00ff060a19 */ /* 0x000fe4000001160c */
.L_x_397:
[----:B------:R-:W-:Y:S05]  /*3bf0*/  BSYNC B0 ;  /* 0x0000000000007941 */ /* 0x000fea0003800000 */
.L_x_395:
[----:B------:R-:W-:-:S05]  /*3c00*/  IMAD R6, R6, c[0x0][0x32c], R11 ;  /* 0x0000cb0006067a24 */ /* 0x000fca00078e020b */
[----:B------:R-:W-:Y:S02]  /*3c10*/  IADD3 R12, R6, c[0x0][0x32c], RZ ;  /* 0x0000cb00060c7a10 */ /* 0x000fe40007ffe0ff */
[----:B------:R-:W-:Y:S02]  /*3c20*/  IMNMX R2, R2, R6, !PT ;  /* 0x0000000602027217 */ /* 0x000fe40007800200 */
[----:B------:R-:W-:Y:S02]  /*3c30*/  IMNMX R3, R3, R12, PT ;  /* 0x0000000c03037217 */ /* 0x000fe40003800200 */
.L_x_394:
[----:B------:R-:W-:Y:S01]  /*3c40*/  UISETP.GE.AND UP0, UPT, UR27, 0x1, UPT ;  /* 0x000000011b00788c */ /* 0x000fe2000bf06270 */
[----:B------:R-:W1:Y:S01]  /*3c50*/  SHFL.IDX PT, R6, R7, 0x1, 0x1c1f ;  /* 0x003c1f0007067f89 */ /* 0x000e6200000e0000 */
[----:B------:R-:W-:Y:S02]  /*3c60*/  UISETP.GE.AND UP6, UPT, UR27, 0x12, UPT ;  /* 0x000000121b00788c */ /* 0x000fe4000bfc6270 */
[----:B------:R-:W-:Y:S02]  /*3c70*/  UP2UR UR30, UPR, URZ, 0x1 ;  /* 0x000000013f1e7883 */ /* 0x000fe40008000000 */
[----:B------:R-:W-:Y:S01]  /*3c80*/  PLOP3.LUT P0, PT, PT, PT, UP0, 0x40, 0x0 ;  /* 0x000000000000781c */ /* 0x000fe20003f0e808 */
[----:B------:R-:W-:-:S02]  /*3c90*/  UISETP.GE.AND UP0, UPT, UR27, 0x2, UPT ;  /* 0x000000021b00788c */ /* 0x000fc4000bf06270 */
[----:B------:R-:W-:Y:S01]  /*3ca0*/  UISETP.GE.AND UP5, UPT, UR27, 0x19, UPT ;  /* 0x000000191b00788c */ /* 0x000fe2000bfa6270 */
[----:B------:R-:W-:Y:S01]  /*3cb0*/  ISETP.GT.AND P0, PT, R2, RZ, P0 ;  /* 0x000000ff0200720c */ /* 0x000fe20000704270 */
[----:B------:R-:W-:Y:S02]  /*3cc0*/  UP2UR UR29, UPR, URZ, 0x1 ;  /* 0x000000013f1d7883 */ /* 0x000fe40008000000 */
[----:B------:R-:W-:Y:S01]  /*3cd0*/  UISETP.GE.AND UP4, UPT, UR27, 0x1a, UPT ;  /* 0x0000001a1b00788c */ /* 0x000fe2000bf86270 */
[----:B------:R-:W-:Y:S01]  /*3ce0*/  ISETP.LT.OR P0, PT, R3, 0x1, P0 ;  /* 0x000000010300780c */ /* 0x000fe20000701670 */
[----:B------:R-:W-:Y:S02]  /*3cf0*/  UISETP.GE.AND UP3, UPT, UR27, 0x21, UPT ;  /* 0x000000211b00788c */ /* 0x000fe4000bf66270 */
[----:B------:R-:W-:Y:S01]  /*3d00*/  UISETP.GE.AND UP2, UPT, UR27, 0x22, UPT ;  /* 0x000000221b00788c */ /* 0x000fe2000bf46270 */
[----:B------:R-:W-:Y:S01]  /*3d10*/  FSEL R16, R32, -INF , !P0 ;  /* 0xff80000020107808 */ /* 0x000fe20004000000 */
[----:B------:R-:W-:Y:S01]  /*3d20*/  UISETP.GE.AND UP1, UPT, UR27, 0x29, UPT ;  /* 0x000000291b00788c */ /* 0x000fe2000bf26270 */
[----:B------:R-:W-:Y:S01]  /*3d30*/  PLOP3.LUT P0, PT, PT, PT, UP0, 0x40, 0x0 ;  /* 0x000000000000781c */ /* 0x000fe20003f0e808 */
[----:B------:R-:W-:-:S02]  /*3d40*/  UISETP.GE.AND UP0, UPT, UR27, 0x9, UPT ;  /* 0x000000091b00788c */ /* 0x000fc4000bf06270 */
[----:B------:R-:W-:Y:S01]  /*3d50*/  UP2UR UR31, UPR, URZ, 0x40 ;  /* 0x000000403f1f7883 */ /* 0x000fe20008000000 */
[----:B------:R-:W-:Y:S01]  /*3d60*/  ISETP.GT.AND P0, PT, R2, 0x1, P0 ;  /* 0x000000010200780c */ /* 0x000fe20000704270 */
[----:B------:R-:W-:-:S03]  /*3d70*/  UP2UR UR28, UPR, URZ, 0x1 ;  /* 0x000000013f1c7883 */ /* 0x000fc60008000000 */
[----:B------:R-:W-:-:S04]  /*3d80*/  ISETP.LT.OR P0, PT, R3, 0x2, P0 ;  /* 0x000000020300780c */ /* 0x000fc80000701670 */
[----:B------:R-:W-:Y:S02]  /*3d90*/  FSEL R15, R33, -INF , !P0 ;  /* 0xff800000210f7808 */ /* 0x000fe40004000000 */
[----:B------:R-:W-:Y:S01]  /*3da0*/  PLOP3.LUT P0, PT, PT, PT, UP0, 0x40, 0x0 ;  /* 0x000000000000781c */ /* 0x000fe20003f0e808 */
[----:B------:R-:W-:-:S03]  /*3db0*/  UISETP.GE.AND UP0, UPT, UR27, 0xa, UPT ;  /* 0x0000000a1b00788c */ /* 0x000fc6000bf06270 */
        /* <DEDUP_REMOVED lines=12> */
[----:B------:R-:W-:-:S04]  /*3e80*/  ISETP.GT.AND P0, PT, R2, 0x10, P0 ;  /* 0x000000100200780c */ /* 0x000fc80000704270 */
[----:B------:R-:W-:-:S04]  /*3e90*/  ISETP.LT.OR P0, PT, R3, 0x11, P0 ;  /* 0x000000110300780c */ /* 0x000fc80000701670 */
[----:B------:R-:W-:Y:S02]  /*3ea0*/  FSEL R19, R28, -INF , !P0 ;  /* 0xff8000001c137808 */ /* 0x000fe40004000000 */
[----:B------:R-:W-:Y:S01]  /*3eb0*/  PLOP3.LUT P0, PT, PT, PT, UP6, 0x40, 0x0 ;  /* 0x000000000000781c */ /* 0x000fe20003f0e868 */
[----:B------:R-:W-:-:S03]  /*3ec0*/  UISETP.NE.AND UP6, UPT, UR12, URZ, UPT ;  /* 0x0000003f0c00728c */ /* 0x000fc6000bfc5270 */
[----:B------:R-:W-:-:S04]  /*3ed0*/  ISETP.GT.AND P0, PT, R2, 0x11, P0 ;  /* 0x000000110200780c */ /* 0x000fc80000704270 */
[----:B------:R-:W-:-:S04]  /*3ee0*/  ISETP.LT.OR P0, PT, R3, 0x12, P0 ;  /* 0x000000120300780c */ /* 0x000fc80000701670 */
[----:B------:R-:W-:Y:S02]  /*3ef0*/  FSEL R18, R29, -INF , !P0 ;  /* 0xff8000001d127808 */ /* 0x000fe40004000000 */
[----:B------:R-:W-:-:S04]  /*3f00*/  PLOP3.LUT P0, PT, PT, PT, UP5, 0x40, 0x0 ;  /* 0x000000000000781c */ /* 0x000fc80003f0e858 */
        /* <DEDUP_REMOVED lines=20> */
[----:B------:R-:W-:Y:S01]  /*4050*/  ISETP.GT.AND P0, PT, R2, 0x29, P0 ;  /* 0x000000290200780c */ /* 0x000fe20000704270 */
[----:B-1----:R-:W-:-:S03]  /*4060*/  IMAD.IADD R2, R10, 0x1, R6 ;  /* 0x000000010a027824 */ /* 0x002fc600078e0206 */
[----:B------:R-:W-:Y:S01]  /*4070*/  ISETP.LT.OR P0, PT, R3, 0x2a, P0 ;  /* 0x0000002a0300780c */ /* 0x000fe20000701670 */
[----:B------:R-:W-:-:S03]  /*4080*/  IMAD.IADD R3, R8, 0x1, R6 ;  /* 0x0000000108037824 */ /* 0x000fc600078e0206 */
[----:B------:R-:W-:Y:S02]  /*4090*/  FSEL R87, R37, -INF , !P0 ;  /* 0xff80000025577808 */ /* 0x000fe40004000000 */
[----:B------:R-:W-:Y:S01]  /*40a0*/  PLOP3.LUT P0, PT, PT, PT, UP6, 0x40, 0x0 ;  /* 0x000000000000781c */ /* 0x000fe20003f0e868 */
[----:B------:R-:W-:Y:S01]  /*40b0*/  UISETP.NE.AND UP6, UPT, UR31, URZ, UPT ;  /* 0x0000003f1f00728c */ /* 0x000fe2000bfc5270 */
[----:B------:R-:W-:-:S11]  /*40c0*/  IMNMX R3, R3, R9, PT ;  /* 0x0000000903037217 */ /* 0x000fd60003800200 */
[----:B------:R-:W-:Y:S05]  /*40d0*/  @P0 BRA `(.L_x_398) ;  /* 0x0000015000000947 */ /* 0x000fea0003800000 */
[----:B------:R-:W-:Y:S01]  /*40e0*/  IMAD.U32 R7, RZ, RZ, UR9 ;  /* 0x00000009ff077e24 */ /* 0x000fe2000f8e00ff */
        /* <DEDUP_REMOVED lines=11> */
.L_x_400:
[----:B------:R-:W-:-:S04]  /*41a0*/  MOV R7, c[0x0][0x32c] ;  /* 0x0000cb0000077a02 */ /* 0x000fc80000000f00 */
[----:B------:R-:W-:-:S13]  /*41b0*/  ISETP.NE.AND P0, PT, R7, 0x1, PT ;  /* 0x000000010700780c */ /* 0x000fda0003f05270 */
[----:B------:R-:W-:-:S05]  /*41c0*/  @P0 IMAD.HI.U32 R7, R6, c[0x0][0x330], RZ ;  /* 0x0000cc0006070a27 */ /* 0x000fca00078e00ff */
[----:B------:R-:W-:Y:S02]  /*41d0*/  @P0 SHF.R.U32.HI R6, RZ, c[0x0][0x334], R7 ;  /* 0x0000cd00ff060a19 */ /* 0x000fe40000011607 */
.L_x_401:
[----:B------:R-:W-:Y:S05]  /*41e0*/  BSYNC B0 ;  /* 0x0000000000007941 */ /* 0x000fea0003800000 */
.L_x_399:
[----:B------:R-:W-:-:S05]  /*41f0*/  IMAD R6, R6, c[0x0][0x32c], R11 ;  /* 0x0000cb0006067a24 */ /* 0x000fca00078e020b */
[----:B------:R-:W-:Y:S02]  /*4200*/  IADD3 R7, R6, c[0x0][0x32c], RZ ;  /* 0x0000cb0006077a10 */ /* 0x000fe40007ffe0ff */
[----:B------:R-:W-:Y:S02]  /*4210*/  IMNMX R2, R2, R6, !PT ;  /* 0x0000000602027217 */ /* 0x000fe40007800200 */
[----:B------:R-:W-:Y:S02]  /*4220*/  IMNMX R3, R3, R7, PT ;  /* 0x0000000703037217 */ /* 0x000fe40003800200 */
.L_x_398:
[----:B------:R-:W-:Y:S01]  /*4230*/  UP2UR UR27, UPR, URZ, 0x10 ;  /* 0x000000103f1b7883 */ /* 0x000fe20008000000 */
[----:B------:R-:W-:Y:S01]  /*4240*/  FMNMX.FTZ R133, R16, R15, !PT ;  /* 0x0000000f10857209 */ /* 0x000fe20007810000 */
[----:B------:R-:W-:Y:S01]  /*4250*/  UISETP.NE.AND UP4, UPT, UR30, URZ, UPT ;  /* 0x0000003f1e00728c */ /* 0x000fe2000bf85270 */
[----:B------:R-:W-:Y:S01]  /*4260*/  IMAD.SHL.U32 R237, R4, 0x2, RZ ;  /* 0x0000000204ed7824 */ /* 0x000fe200078e00ff */
[----:B------:R-:W-:Y:S01]  /*4270*/  UP2UR UR30, UPR, URZ, 0x8 ;  /* 0x000000083f1e7883 */ /* 0x000fe20008000000 */
[----:B------:R-:W-:Y:S01]  /*4280*/  FMNMX.FTZ R133, R21, R133, !PT ;  /* 0x0000008515857209 */ /* 0x000fe20007810000 */
[----:B------:R-:W-:Y:S01]  /*4290*/  UISETP.NE.AND UP3, UPT, UR29, URZ, UPT ;  /* 0x0000003f1d00728c */ /* 0x000fe2000bf65270 */
[----:B------:R-:W-:Y:S01]  /*42a0*/  IMAD R238, R5, 0x2, R237 ;  /* 0x0000000205ee7824 */ /* 0x000fe200078e02ed */
[----:B------:R-:W-:Y:S01]  /*42b0*/  PLOP3.LUT P0, PT, PT, PT, UP4, 0x40, 0x0 ;  /* 0x000000000000781c */ /* 0x000fe20003f0e848 */
[----:B------:R-:W-:Y:S01]  /*42c0*/  UP2UR UR29, UPR, URZ, 0x4 ;  /* 0x000000043f1d7883 */ /* 0x000fe20008000000 */
[----:B------:R-:W-:Y:S01]  /*42d0*/  FMNMX.FTZ R133, R20, R133, !PT ;  /* 0x0000008514857209 */ /* 0x000fe20007810000 */
[----:B------:R-:W-:Y:S01]  /*42e0*/  UISETP.NE.AND UP2, UPT, UR28, URZ, UPT ;  /* 0x0000003f1c00728c */ /* 0x000fe2000bf45270 */
[----:B------:R-:W-:Y:S01]  /*42f0*/  ISETP.GT.AND P0, PT, R2, RZ, P0 ;  /* 0x000000ff0200720c */ /* 0x000fe20000704270 */
[----:B------:R-:W-:Y:S01]  /*4300*/  UP2UR UR28, UPR, URZ, 0x2 ;  /* 0x000000023f1c7883 */ /* 0x000fe20008000000 */
[----:B------:R-:W-:Y:S01]  /*4310*/  FMNMX.FTZ R133, R19, R133, !PT ;  /* 0x0000008513857209 */ /* 0x000fe20007810000 */
[----:B------:R-:W-:Y:S01]  /*4320*/  UISETP.NE.AND UP1, UPT, UR5, URZ, UPT ;  /* 0x0000003f0500728c */ /* 0x000fe2000bf25270 */
[----:B------:R-:W-:Y:S01]  /*4330*/  ISETP.LT.OR P0, PT, R3, 0x1, P0 ;  /* 0x000000010300780c */ /* 0x000fe20000701670 */
[----:B------:R-:W-:Y:S01]  /*4340*/  UP2UR UR5, UPR, URZ, 0x1 ;  /* 0x000000013f057883 */ /* 0x000fe20008000000 */
[----:B------:R-:W-:Y:S01]  /*4350*/  FMNMX.FTZ R133, R18, R133, !PT ;  /* 0x0000008512857209 */ /* 0x000fe20007810000 */
[----:B------:R-:W-:Y:S01]  /*4360*/  UISETP.NE.AND UP0, UPT, UR4, URZ, UPT ;  /* 0x0000003f0400728c */ /* 0x000fe2000bf05270 */
[----:B------:R-:W-:Y:S01]  /*4370*/  FSEL R8, R34, -INF , !P0 ;  /* 0xff80000022087808 */ /* 0x000fe20004000000 */
[----:B------:R-:W-:Y:S01]  /*4380*/  UISETP.NE.AND UP4, UPT, UR27, URZ, UPT ;  /* 0x0000003f1b00728c */ /* 0x000fe2000bf85270 */
[----:B------:R-:W-:Y:S01]  /*4390*/  PLOP3.LUT P0, PT, PT, PT, UP3, 0x40, 0x0 ;  /* 0x000000000000781c */ /* 0x000fe20003f0e838 */
[----:B------:R-:W-:Y:S01]  /*43a0*/  UISETP.NE.AND UP3, UPT, UR30, URZ, UPT ;  /* 0x0000003f1e00728c */ /* 0x000fe2000bf65270 */
[----:B------:R-:W-:Y:S01]  /*43b0*/  FMNMX.FTZ R133, R17, R133, !PT ;  /* 0x0000008511857209 */ /* 0x000fe20007810000 */
[----:B-----5:R-:W-:Y:S01]  /*43c0*/  LDSM.16.MT88.4 R68, [R238+0x900] ;  /* 0x00090000ee44783b */ /* 0x020fe20000004200 */
[----:B------:R-:W-:Y:S01]  /*43d0*/  ISETP.GT.AND P0, PT, R2, 0x1, P0 ;  /* 0x000000010200780c */ /* 0x000fe20000704270 */
[----:B------:R-:W-:Y:S01]  /*43e0*/  IMAD R240, R0, 0x2, R238 ;  /* 0x0000000200f07824 */ /* 0x000fe200078e02ee */
[----:B------:R-:W-:Y:S01]  /*43f0*/  FMNMX.FTZ R133, R22, R133, !PT ;  /* 0x0000008516857209 */ /* 0x000fe20007810000 */
[----:B------:R-:W-:Y:S01]  /*4400*/  LDSM.16.MT88.4 R72, [R238+0x1900] ;  /* 0x00190000ee48783b */ /* 0x000fe20000004200 */
[----:B------:R-:W-:-:S02]  /*4410*/  ISETP.LT.OR P0, PT, R3, 0x2, P0 ;  /* 0x000000020300780c */ /* 0x000fc40000701670 */
[----:B------:R-:W-:Y:S01]  /*4420*/  FMNMX.FTZ R133, R91, R133, !PT ;  /* 0x000000855b857209 */ /* 0x000fe20007810000 */
[----:B------:R-:W-:Y:S01]  /*4430*/  LDSM.16.MT88.4 R64, [R237+0x1900] ;  /* 0x00190000ed40783b */ /* 0x000fe20000004200 */
[----:B------:R-:W-:Y:S02]  /*4440*/  FSEL R7, R35, -INF , !P0 ;  /* 0xff80000023077808 */ /* 0x000fe40004000000 */
[----:B------:R-:W-:Y:S01]  /*4450*/  PLOP3.LUT P0, PT, PT, PT, UP2, 0x40, 0x0 ;  /* 0x000000000000781c */ /* 0x000fe20003f0e828 */
[----:B------:R-:W-:Y:S01]  /*4460*/  UISETP.NE.AND UP2, UPT, UR29, URZ, UPT ;  /* 0x0000003f1d00728c */ /* 0x000fe2000bf45270 */
[----:B------:R-:W-:Y:S01]  /*4470*/  FMNMX.FTZ R133, R90, R133, !PT ;  /* 0x000000855a857209 */ /* 0x000fe20007810000 */
[----:B------:R-:W-:Y:S01]  /*4480*/  LDSM.16.MT88.4 R32, [R238+0x100] ;  /* 0x00010000ee20783b */ /* 0x000fe20000004200 */
[----:B------:R-:W-:Y:S02]  /*4490*/  ISETP.GT.AND P0, PT, R2, 0x8, P0 ;  /* 0x000000080200780c */ /* 0x000fe40000704270 */
        /* <DEDUP_REMOVED lines=8> */
[----:B------:R-:W-:Y:S01]  /*4520*/  LEA R241, R0, R237, 0x1 ;  /* 0x000000ed00f17211 */ /* 0x000fe200078e08ff */
[----:B------:R-:W-:Y:S01]  /*4530*/  STL [R1+0x74], R161 ;  /* 0x000074a101007387 */ /* 0x000fe20000100800 */
[----:B------:R-:W-:-:S03]  /*4540*/  ISETP.GT.AND P0, PT, R2, 0x9, P0 ;  /* 0x000000090200780c */ /* 0x000fc60000704270 */
[----:B------:R-:W-:Y:S01]  /*4550*/  STL [R1+0x70], R160 ;  /* 0x000070a001007387 */ /* 0x000fe20000100800 */
[----:B------:R-:W-:-:S04]  /*4560*/  ISETP.LT.OR P0, PT, R3, 0xa, P0 ;  /* 0x0000000a0300780c */ /* 0x000fc80000701670 */
[----:B------:R-:W-:Y:S02]  /*4570*/  FSEL R10, R47, -INF , !P0 ;  /* 0xff8000002f0a7808 */ /* 0x000fe40004000000 */
[----:B------:R-:W-:Y:S01]  /*4580*/  PLOP3.LUT P0, PT, PT, PT, UP0, 0x40, 0x0 ;  /* 0x000000000000781c */ /* 0x000fe20003f0e808 */
[----:B------:R-:W-:Y:S01]  /*4590*/  UISETP.NE.AND UP0, UPT, UR5, URZ, UPT ;  /* 0x0000003f0500728c */ /* 0x000fe2000bf05270 */
[----:B------:R-:W-:Y:S02]  /*45a0*/  LDSM.16.MT88.4 R44, [R241+0x900] ;  /* 0x00090000f12c783b */ /* 0x000fe40000004200 */
[----:B------:R-:W-:Y:S01]  /*45b0*/  ISETP.GT.AND P0, PT, R2, 0x10, P0 ;  /* 0x000000100200780c */ /* 0x000fe20000704270 */
[----:B------:R-:W-:-:S03]  /*45c0*/  ULDC.64 UR4, c[0x0][0x2c8] ;  /* 0x0000b20000047ab9 */ /* 0x000fc60000000a00 */
[----:B------:R-:W-:-:S04]  /*45d0*/  ISETP.LT.OR P0, PT, R3, 0x11, P0 ;  /* 0x000000110300780c */ /* 0x000fc80000701670 */
[----:B------:R-:W-:Y:S02]  /*45e0*/  FSEL R9, R30, -INF , !P0 ;  /* 0xff8000001e097808 */ /* 0x000fe40004000000 */
[----:B------:R-:W-:Y:S01]  /*45f0*/  PLOP3.LUT P0, PT, PT, PT, UP6, 0x40, 0x0 ;  /* 0x000000000000781c */ /* 0x000fe20003f0e868 */
[----:B------:R-:W-:-:S03]  /*4600*/  UISETP.NE.AND UP6, UPT, UR12, URZ, UPT ;  /* 0x0000003f0c00728c */ /* 0x000fc6000bfc5270 */
[----:B------:R-:W-:-:S04]  /*4610*/  ISETP.GT.AND P0, PT, R2, 0x11, P0 ;  /* 0x000000110200780c */ /* 0x000fc80000704270 */
[----:B------:R-:W-:-:S04]  /*4620*/  ISETP.LT.OR P0, PT, R3, 0x12, P0 ;  /* 0x000000120300780c */ /* 0x000fc80000701670 */
[----:B--2---:R-:W-:Y:S02]  /*4630*/  FSEL R12, R31, -INF , !P0 ;  /* 0xff8000001f0c7808 */ /* 0x004fe40004000000 */
[----:B------:R-:W-:Y:S01]  /*4640*/  PLOP3.LUT P0, PT, PT, PT, UP5, 0x40, 0x0 ;  /* 0x000000000000781c */ /* 0x000fe20003f0e858 */
[----:B------:R-:W-:Y:S01]  /*4650*/  LDSM.16.MT88.4 R28, [R237+0x900] ;  /* 0x00090000ed1c783b */ /* 0x000fe20000004200 */
[----:B------:R-:W-:Y:S02]  /*4660*/  UISETP.NE.AND UP5, UPT, UR13, URZ, UPT ;  /* 0x0000003f0d00728c */ /* 0x000fe4000bfa5270 */
[----:B------:R-:W-:-:S04]  /*4670*/  ISETP.GT.AND P0, PT, R2, 0x18, P0 ;  /* 0x000000180200780c */ /* 0x000fc80000704270 */
[----:B------:R-:W-:-:S04]  /*4680*/  ISETP.LT.OR P0, PT, R3, 0x19, P0 ;  /* 0x000000190300780c */ /* 0x000fc80000701670 */
[----:B------:R-:W-:Y:S02]  /*4690*/  FSEL R13, R42, -INF , !P0 ;  /* 0xff8000002a0d7808 */ /* 0x000fe40004000000 */
[----:B------:R-:W-:-:S04]  /*46a0*/  PLOP3.LUT P0, PT, PT, PT, UP4, 0x40, 0x0 ;  /* 0x000000000000781c */ /* 0x000fc80003f0e848 */
[----:B------:R-:W-:-:S04]  /*46b0*/  ISETP.GT.AND P0, PT, R2, 0x19, P0 ;  /* 0x000000190200780c */ /* 0x000fc80000704270 */
[----:B------:R-:W-:-:S04]  /*46c0*/  ISETP.LT.OR P0, PT, R3, 0x1a, P0 ;  /* 0x0000001a0300780c */ /* 0x000fc80000701670 */
[----:B------:R-:W-:Y:S02]  /*46d0*/  FSEL R14, R43, -INF , !P0 ;  /* 0xff8000002b0e7808 */ /* 0x000fe40004000000 */
[----:B------:R-:W-:Y:S01]  /*46e0*/  PLOP3.LUT P0, PT, PT, PT, UP3, 0x40, 0x0 ;  /* 0x000000000000781c */ /* 0x000fe20003f0e838 */
[----:B------:R-:W-:Y:S03]  /*46f0*/  LDSM.16.MT88.4 R40, [R240+0x900] ;  /* 0x00090000f028783b */ /* 0x000fe60000004200 */
        /* <DEDUP_REMOVED lines=13> */
[----:B------:R-:W-:Y:S02]  /*47d0*/  ISETP.GT.AND P0, PT, R2, 0x29, P0 ;  /* 0x000000290200780c */ /* 0x000fe40000704270 */
[----:B------:R-:W1:Y:S02]  /*47e0*/  SHFL.BFLY PT, R2, R133, 0x2, 0x1f ;  /* 0x0c401f0085027f89 */ /* 0x000e6400000e0000 */
[----:B------:R-:W-:-:S04]  /*47f0*/  ISETP.LT.OR P0, PT, R3, 0x2a, P0 ;  /* 0x0000002a0300780c */ /* 0x000fc80000701670 */
[----:B------:R-:W-:Y:S02]  /*4800*/  FSEL R85, R39, -INF , !P0 ;  /* 0xff80000027557808 */ /* 0x000fe40004000000 */
[----:B------:R-:W-:Y:S01]  /*4810*/  LDSM.16.MT88.4 R36, [R237+0x2100] ;  /* 0x00210000ed24783b */ /* 0x000fe20000004200 */
[----:B-1----:R-:W-:-:S05]  /*4820*/  FMNMX.FTZ R133, R133, R2, !PT ;  /* 0x0000000285857209 */ /* 0x002fca0007810000 */
[----:B------:R-:W1:Y:S02]  /*4830*/  SHFL.BFLY PT, R2, R133, 0x1, 0x1f ;  /* 0x0c201f0085027f89 */ /* 0x000e6400000e0000 */
[----:B-1----:R-:W-:Y:S02]  /*4840*/  FMNMX.FTZ R133, R133, R2, !PT ;  /* 0x0000000285857209 */ /* 0x002fe40007810000 */
[----:B------:R-:W-:Y:S02]  /*4850*/  FMNMX.FTZ R2, R8, R7, !PT ;  /* 0x0000000708027209 */ /* 0x000fe40007810000 */
[C---:B------:R-:W-:Y:S01]  /*4860*/  FSETP.NEU.FTZ.AND P0, PT, R133.reuse, -INF , PT ;  /* 0xff8000008500780b */ /* 0x040fe20003f1d000 */
[----:B------:R-:W-:Y:S01]  /*4870*/  FMUL.FTZ R3, R133, c[0x0][0x2d0] ;  /* 0x0000b40085037a20 */ /* 0x000fe20000410000 */
[----:B------:R-:W-:-:S04]  /*4880*/  FMNMX.FTZ R2, R6, R2, !PT ;  /* 0x0000000206027209 */ /* 0x000fc80007810000 */
[----:B------:R-:W-:Y:S02]  /*4890*/  FMNMX.FTZ R2, R10, R2, !PT ;  /* 0x000000020a027209 */ /* 0x000fe40007810000 */
[----:B------:R-:W-:Y:S02]  /*48a0*/  FSEL R3, R3, RZ, P0 ;  /* 0x000000ff03037208 */ /* 0x000fe40000000000 */
[----:B------:R-:W-:-:S03]  /*48b0*/  FMNMX.FTZ R2, R9, R2, !PT ;  /* 0x0000000209027209 */ /* 0x000fc60007810000 */
[--C-:B------:R-:W-:Y:S01]  /*48c0*/  FFMA.FTZ R16, R16, c[0x0][0x2d0], -R3.reuse ;  /* 0x0000b40010107a23 */ /* 0x100fe20000010803 */
[----:B------:R-:W-:Y:S01]  /*48d0*/  FMNMX.FTZ R2, R12, R2, !PT ;  /* 0x000000020c027209 */ /* 0x000fe20007810000 */
[--C-:B------:R-:W-:Y:S02]  /*48e0*/  FFMA.FTZ R19, R19, c[0x0][0x2d0], -R3.reuse ;  /* 0x0000b40013137a23 */ /* 0x100fe40000010803 */
[--C-:B------:R-:W-:Y:S01]  /*48f0*/  FFMA.FTZ R18, R18, c[0x0][0x2d0], -R3.reuse ;  /* 0x0000b40012127a23 */ /* 0x100fe20000010803 */
[----:B------:R-:W-:Y:S01]  /*4900*/  FMNMX.FTZ R2, R13, R2, !PT ;  /* 0x000000020d027209 */ /* 0x000fe20007810000 */
[--C-:B------:R-:W-:Y:S01]  /*4910*/  FFMA.FTZ R17, R17, c[0x0][0x2d0], -R3.reuse ;  /* 0x0000b40011117a23 */ /* 0x100fe20000010803 */
[----:B------:R-:W-:Y:S01]  /*4920*/  MUFU.EX2 R110, R16 ;  /* 0x00000010006e7308 */ /* 0x000fe20000000800 */
[--C-:B------:R-:W-:Y:S01]  /*4930*/  FFMA.FTZ R15, R15, c[0x0][0x2d0], -R3.reuse ;  /* 0x0000b4000f0f7a23 */ /* 0x100fe20000010803 */
[----:B------:R-:W-:Y:S01]  /*4940*/  FMNMX.FTZ R2, R14, R2, !PT ;  /* 0x000000020e027209 */ /* 0x000fe20007810000 */
[----:B------:R-:W-:-:S02]  /*4950*/  FFMA.FTZ R21, R21, c[0x0][0x2d0], -R3 ;  /* 0x0000b40015157a23 */ /* 0x000fc40000010803 */
[----:B------:R-:W-:Y:S01]  /*4960*/  FFMA.FTZ R20, R20, c[0x0][0x2d0], -R3 ;  /* 0x0000b40014147a23 */ /* 0x000fe20000010803 */
[----:B------:R-:W-:Y:S02]  /*4970*/  FMNMX.FTZ R2, R84, R2, !PT ;  /* 0x0000000254027209 */ /* 0x000fe40007810000 */
[----:B------:R-:W-:Y:S02]  /*4980*/  MUFU.EX2 R116, R19 ;  /* 0x0000001300747308 */ /* 0x000fe40000000800 */
[----:B------:R-:W-:-:S04]  /*4990*/  FMNMX.FTZ R2, R86, R2, !PT ;  /* 0x0000000256027209 */ /* 0x000fc80007810000 */
[----:B------:R-:W-:Y:S02]  /*49a0*/  FMNMX.FTZ R2, R88, R2, !PT ;  /* 0x0000000258027209 */ /* 0x000fe40007810000 */
[----:B------:R-:W-:Y:S02]  /*49b0*/  MUFU.EX2 R124, R18 ;  /* 0x00000012007c7308 */ /* 0x000fe40000000800 */
[----:B------:R-:W-:-:S05]  /*49c0*/  FMNMX.FTZ R2, R85, R2, !PT ;  /* 0x0000000255027209 */ /* 0x000fca0007810000 */
[----:B------:R-:W1:Y:S01]  /*49d0*/  SHFL.BFLY PT, R11, R2, 0x2, 0x1f ;  /* 0x0c401f00020b7f89 */ /* 0x000e6200000e0000 */
[----:B------:R2:W-:Y:S08]  /*49e0*/  MUFU.EX2 R128, R17 ;  /* 0x0000001100807308 */ /* 0x0005f00000000800 */
[----:B------:R-:W-:Y:S01]  /*49f0*/  MUFU.EX2 R109, R15 ;  /* 0x0000000f006d7308 */ /* 0x000fe20000000800 */
[----:B--2---:R-:W-:Y:S07]  /*4a00*/  LDSM.16.MT88.4 R16, [R237+0x100] ;  /* 0x00010000ed10783b */ /* 0x004fee0000004200 */
[----:B------:R-:W-:Y:S01]  /*4a10*/  MUFU.EX2 R108, R21 ;  /* 0x00000015006c7308 */ /* 0x000fe20000000800 */
[----:B-1----:R-:W-:-:S07]  /*4a20*/  FMNMX.FTZ R2, R2, R11, !PT ;  /* 0x0000000b02027209 */ /* 0x002fce0007810000 */
[----:B------:R-:W1:Y:S01]  /*4a30*/  MUFU.EX2 R117, R20 ;  /* 0x0000001400757308 */ /* 0x000e620000000800 */
[----:B------:R-:W2:Y:S02]  /*4a40*/  SHFL.BFLY PT, R132, R2, 0x1, 0x1f ;  /* 0x0c201f0002847f89 */ /* 0x000ea400000e0000 */
[----:B--2---:R-:W-:-:S04]  /*4a50*/  FMNMX.FTZ R132, R132, R2, !PT ;  /* 0x0000000284847209 */ /* 0x004fc80007810000 */
[C---:B------:R-:W-:Y:S01]  /*4a60*/  FSETP.NEU.FTZ.AND P0, PT, R132.reuse, -INF , PT ;  /* 0xff8000008400780b */ /* 0x040fe20003f1d000 */
[----:B------:R-:W-:-:S05]  /*4a70*/  FMUL.FTZ R2, R132, c[0x0][0x2d0] ;  /* 0x0000b40084027a20 */ /* 0x000fca0000410000 */
[----:B------:R-:W-:-:S05]  /*4a80*/  FSEL R2, R2, RZ, P0 ;  /* 0x000000ff02027208 */ /* 0x000fca0000000000 */
[--C-:B------:R-:W-:Y:S02]  /*4a90*/  FFMA.FTZ R8, R8, c[0x0][0x2d0], -R2.reuse ;  /* 0x0000b40008087a23 */ /* 0x100fe40000010802 */
[--C-:B------:R-:W-:Y:S02]  /*4aa0*/  FFMA.FTZ R7, R7, c[0x0][0x2d0], -R2.reuse ;  /* 0x0000b40007077a23 */ /* 0x100fe40000010802 */
[--C-:B------:R-:W-:Y:S01]  /*4ab0*/  FFMA.FTZ R6, R6, c[0x0][0x2d0], -R2.reuse ;  /* 0x0000b40006067a23 */ /* 0x100fe20000010802 */
[----:B------:R2:W-:Y:S01]  /*4ac0*/  MUFU.EX2 R77, R8 ;  /* 0x00000008004d7308 */ /* 0x0005e20000000800 */
[--C-:B------:R-:W-:Y:S01]  /*4ad0*/  FFMA.FTZ R4, R10, c[0x0][0x2d0], -R2.reuse ;  /* 0x0000b4000a047a23 */ /* 0x100fe20000010802 */
[----:B-1----:R-:W-:Y:S01]  /*4ae0*/  F2FP.PACK_AB R10, R117, R108 ;  /* 0x0000006c750a723e */ /* 0x002fe200000000ff */
[----:B------:R-:W-:-:S05]  /*4af0*/  FFMA.FTZ R0, R14, c[0x0][0x2d0], -R2 ;  /* 0x0000b4000e007a23 */ /* 0x000fca0000010802 */
[----:B------:R-:W-:Y:S08]  /*4b00*/  MUFU.EX2 R76, R7 ;  /* 0x00000007004c7308 */ /* 0x000ff00000000800 */
[----:B------:R-:W-:Y:S01]  /*4b10*/  MUFU.EX2 R78, R6 ;  /* 0x00000006004e7308 */ /* 0x000fe20000000800 */
[----:B--2---:R-:W-:-:S07]  /*4b20*/  F2FP.PACK_AB R8, R109, R110 ;  /* 0x0000006e6d08723e */ /* 0x004fce00000000ff */
[----:B------:R1:W2:Y:S08]  /*4b30*/  MUFU.EX2 R79, R4 ;  /* 0x00000004004f7308 */ /* 0x0002b00000000800 */
[----:B------:R-:W-:Y:S01]  /*4b40*/  MUFU.EX2 R82, R0 ;  /* 0x0000000000527308 */ /* 0x000fe20000000800 */
[----:B-1----:R-:W-:Y:S01]  /*4b50*/  FFMA.FTZ R4, R22, c[0x0][0x2d0], -R3 ;  /* 0x0000b40016047a23 */ /* 0x002fe20000010803 */
[----:B--2---:R-:W-:-:S06]  /*4b60*/  F2FP.PACK_AB R11, R79, R78 ;  /* 0x0000004e4f0b723e */ /* 0x004fcc00000000ff */
[----:B------:R1:W2:Y:S02]  /*4b70*/  MUFU.EX2 R129, R4 ;  /* 0x0000000400817308 */ /* 0x0002a40000000800 */
[----:B-1----:R-:W-:Y:S01]  /*4b80*/  FFMA.FTZ R4, R9, c[0x0][0x2d0], -R2 ;  /* 0x0000b40009047a23 */ /* 0x002fe20000010802 */
[----:B------:R-:W-:Y:S02]  /*4b90*/  F2FP.PACK_AB R9, R76, R77 ;  /* 0x0000004d4c09723e */ /* 0x000fe400000000ff */
[----:B--2---:R-:W-:-:S03]  /*4ba0*/  F2FP.PACK_AB R6, R129, R128 ;  /* 0x000000808106723e */ /* 0x004fc600000000ff */
[----:B------:R1:W-:Y:S02]  /*4bb0*/  MUFU.EX2 R80, R4 ;  /* 0x0000000400507308 */ /* 0x0003e40000000800 */
[C---:B------:R-:W-:Y:S08]  /*4bc0*/  HMMA.16816.F32 R20, R8.reuse, R16, RZ ;  /* 0x000000100814723c */ /* 0x040ff000000018ff */
[----:B------:R-:W-:Y:S01]  /*4bd0*/  HMMA.16816.F32 R16, R8, R18, RZ ;  /* 0x000000120810723c */ /* 0x000fe200000018ff */
[----:B-1----:R-:W-:-:S04]  /*4be0*/  FFMA.FTZ R4, R12, c[0x0][0x2d0], -R2 ;  /* 0x0000b4000c047a23 */ /* 0x002fc80000010802 */
[----:B------:R1:W2:Y:S03]  /*4bf0*/  MUFU.EX2 R81, R4 ;  /* 0x0000000400517308 */ /* 0x0002a60000000800 */
[----:B------:R-:W-:Y:S01]  /*4c00*/  HMMA.16816.F32 R60, R8, R34, RZ ;  /* 0x00000022083c723c */ /* 0x000fe200000018ff */
[----:B-1----:R-:W-:Y:S01]  /*4c10*/  FFMA.FTZ R4, R13, c[0x0][0x2d0], -R2 ;  /* 0x0000b4000d047a23 */ /* 0x002fe20000010802 */
[----:B--2---:R-:W-:-:S06]  /*4c20*/  F2FP.PACK_AB R5, R81, R80 ;  /* 0x000000505105723e */ /* 0x004fcc00000000ff */
[C---:B------:R-:W-:Y:S01]  /*4c30*/  HMMA.16816.F32 R12, R8.reuse, R32, RZ ;  /* 0x00000020080c723c */ /* 0x040fe200000018ff */
[----:B------:R1:W2:Y:S07]  /*4c40*/  MUFU.EX2 R83, R4 ;  /* 0x0000000400537308 */ /* 0x0002ae0000000800 */
[----:B------:R-:W-:Y:S01]  /*4c50*/  HMMA.16816.F32 R32, R8, R26, RZ ;  /* 0x0000001a0820723c */ /* 0x000fe200000018ff */
[----:B-1----:R-:W-:Y:S02]  /*4c60*/  F2FP.PACK_AB R4, R124, R116 ;  /* 0x000000747c04723e */ /* 0x002fe400000000ff */
[----:B--2---:R-:W-:-:S07]  /*4c70*/  F2FP.PACK_AB R7, R82, R83 ;  /* 0x000000535207723e */ /* 0x004fce00000000ff */
[C---:B------:R-:W-:Y:S08]  /*4c80*/  HMMA.16816.F32 R48, R4.reuse, R30, R16 ;  /* 0x0000001e0430723c */ /* 0x040ff00000001810 */
[----:B------:R-:W-:Y:S08]  /*4c90*/  HMMA.16816.F32 R148, R4, R68, R12 ;  /* 0x000000440494723c */ /* 0x000ff0000000180c */
[----:B------:R-:W-:Y:S08]  /*4ca0*/  HMMA.16816.F32 R12, R8, R72, RZ ;  /* 0x00000048080c723c */ /* 0x000ff000000018ff */
[----:B------:R-:W-:Y:S01]  /*4cb0*/  HMMA.16816.F32 R156, R4, R28, R20 ;  /* 0x0000001c049c723c */ /* 0x000fe20000001814 */
[----:B------:R-:W-:Y:S01]  /*4cc0*/  IMAD.MOV.U32 R123, RZ, RZ, R50 ;  /* 0x000000ffff7b7224 */ /* 0x000fe200078e0032 */
[----:B------:R-:W-:Y:S01]  /*4cd0*/  MOV R122, R51 ;  /* 0x00000033007a7202 */ /* 0x000fe20000000f00 */
[----:B------:R-:W-:-:S02]  /*4ce0*/  IMAD.MOV.U32 R121, RZ, RZ, R48 ;  /* 0x000000ffff797224 */ /* 0x000fc400078e0030 */
[----:B------:R-:W-:-:S03]  /*4cf0*/  IMAD.MOV.U32 R120, RZ, RZ, R49 ;  /* 0x000000ffff787224 */ /* 0x000fc600078e0031 */
[C---:B------:R-:W-:Y:S08]  /*4d00*/  HMMA.16816.F32 R20, R8.reuse, R64, RZ ;  /* 0x000000400814723c */ /* 0x040ff000000018ff */
[C---:B------:R-:W-:Y:S08]  /*4d10*/  HMMA.16816.F32 R48, R8.reuse, R24, RZ ;  /* 0x000000180830723c */ /* 0x040ff000000018ff */
[C---:B------:R-:W-:Y:S08]  /*4d20*/  HMMA.16816.F32 R28, R8.reuse, R56, RZ ;  /* 0x00000038081c723c */ /* 0x040ff000000018ff */
[----:B------:R-:W-:Y:S08]  /*4d30*/  HMMA.16816.F32 R24, R8, R58, RZ ;  /* 0x0000003a0818723c */ /* 0x000ff000000018ff */
[----:B------:R-:W-:Y:S08]  /*4d40*/  HMMA.16816.F32 R12, R4, R52, R12 ;  /* 0x00000034040c723c */ /* 0x000ff0000000180c */
[C---:B------:R-:W-:Y:S08]  /*4d50*/  HMMA.16816.F32 R56, R8.reuse, R74, RZ ;  /* 0x0000004a0838723c */ /* 0x040ff000000018ff */
[----:B------:R-:W-:Y:S01]  /*4d60*/  HMMA.16816.F32 R16, R8, R66, RZ ;  /* 0x000000420810723c */ /* 0x000fe200000018ff */
[----:B------:R-:W1:Y:S07]  /*4d70*/  LDSM.16.MT88.4 R64, [R241+0x1900] ;  /* 0x00190000f140783b */ /* 0x000e6e0000004200 */
[----:B------:R-:W-:Y:S01]  /*4d80*/  HMMA.16816.F32 R20, R4, R36, R20 ;  /* 0x000000240414723c */ /* 0x000fe20000001814 */
[----:B------:R-:W-:Y:S01]  /*4d90*/  IMAD.MOV.U32 R99, RZ, RZ, R13 ;  /* 0x000000ffff637224 */ /* 0x000fe200078e000d */
[----:B------:R-:W-:Y:S01]  /*4da0*/  MOV R98, R12 ;  /* 0x0000000c00627202 */ /* 0x000fe20000000f00 */
[----:B------:R-:W-:-:S02]  /*4db0*/  IMAD.MOV.U32 R161, RZ, RZ, R14 ;  /* 0x000000ffffa17224 */ /* 0x000fc400078e000e */
[----:B------:R-:W-:-:S03]  /*4dc0*/  IMAD.MOV.U32 R160, RZ, RZ, R15 ;  /* 0x000000ffffa07224 */ /* 0x000fc600078e000f */
[C---:B------:R-:W-:Y:S01]  /*4dd0*/  HMMA.16816.F32 R12, R4.reuse, R54, R56 ;  /* 0x00000036040c723c */ /* 0x040fe20000001838 */
[----:B------:R-:W-:Y:S04]  /*4de0*/  LDSM.16.MT88.4 R52, [R238+0x3100] ;  /* 0x00310000ee34783b */ /* 0x000fe80000004200 */
[----:B------:R-:W-:Y:S03]  /*4df0*/  LDSM.16.MT88.4 R56, [R241+0x3100] ;  /* 0x00310000f138783b */ /* 0x000fe60000004200 */
[C---:B------:R-:W-:Y:S08]  /*4e00*/  HMMA.16816.F32 R24, R4.reuse, R42, R24 ;  /* 0x0000002a0418723c */ /* 0x040ff00000001818 */
[----:B------:R-:W-:Y:S01]  /*4e10*/  MOV R147, R20 ;  /* 0x0000001400937202 */ /* 0x000fe20000000f00 */
[----:B------:R-:W-:Y:S01]  /*4e20*/  IMAD.MOV.U32 R146, RZ, RZ, R21 ;  /* 0x000000ffff927224 */ /* 0x000fe200078e0015 */
[----:B------:R-:W-:Y:S01]  /*4e30*/  MOV R144, R23 ;  /* 0x0000001700907202 */ /* 0x000fe20000000f00 */
[----:B------:R-:W-:Y:S01]  /*4e40*/  IMAD.MOV.U32 R145, RZ, RZ, R22 ;  /* 0x000000ffff917224 */ /* 0x000fe200078e0016 */
[C---:B------:R-:W-:Y:S01]  /*4e50*/  HMMA.16816.F32 R16, R4.reuse, R38, R16 ;  /* 0x000000260410723c */ /* 0x040fe20000001810 */
[----:B------:R-:W2:Y:S03]  /*4e60*/  LDSM.16.MT88.4 R20, [R241+0x2100] ;  /* 0x00210000f114783b */ /* 0x000ea60000004200 */
[----:B------:R-:W-:Y:S01]  /*4e70*/  MOV R135, R12 ;  /* 0x0000000c00877202 */ /* 0x000fe20000000f00 */
[----:B------:R-:W-:Y:S01]  /*4e80*/  IMAD.MOV.U32 R134, RZ, RZ, R13 ;  /* 0x000000ffff867224 */ /* 0x000fe200078e000d */
[----:B------:R-:W-:Y:S01]  /*4e90*/  MOV R130, R15 ;  /* 0x0000000f00827202 */ /* 0x000fe20000000f00 */
[----:B------:R-:W-:Y:S01]  /*4ea0*/  IMAD.MOV.U32 R131, RZ, RZ, R14 ;  /* 0x000000ffff837224 */ /* 0x000fe200078e000e */
[----:B------:R-:W-:Y:S01]  /*4eb0*/  HMMA.16816.F32 R136, R4, R70, R60 ;  /* 0x000000460488723c */ /* 0x000fe2000000183c */
[----:B------:R-:W3:Y:S03]  /*4ec0*/  LDSM.16.MT88.4 R60, [R240+0x1900] ;  /* 0x00190000f03c783b */ /* 0x000ee60000004200 */
[----:B------:R-:W-:Y:S01]  /*4ed0*/  IMAD.MOV.U32 R168, RZ, RZ, R26 ;  /* 0x000000ffffa87224 */ /* 0x000fe200078e001a */
[----:B------:R-:W-:Y:S01]  /*4ee0*/  MOV R127, R27 ;  /* 0x0000001b007f7202 */ /* 0x000fe20000000f00 */
[----:B------:R-:W-:Y:S01]  /*4ef0*/  IMAD.MOV.U32 R126, RZ, RZ, R24 ;  /* 0x000000ffff7e7224 */ /* 0x000fe200078e0018 */
[----:B------:R-:W-:Y:S01]  /*4f00*/  LDSM.16.MT88.4 R36, [R237+0x3900] ;  /* 0x00390000ed24783b */ /* 0x000fe20000004200 */
[----:B-1----:R-:W-:Y:S01]  /*4f10*/  HMMA.16816.F32 R12, R8, R66, RZ ;  /* 0x00000042080c723c */ /* 0x002fe200000018ff */
[----:B------:R-:W-:-:S02]  /*4f20*/  IMAD.MOV.U32 R125, RZ, RZ, R25 ;  /* 0x000000ffff7d7224 */ /* 0x000fc400078e0019 */
[----:B------:R-:W1:Y:S05]  /*4f30*/  LDSM.16.MT88.4 R24, [R237+0x3100] ;  /* 0x00310000ed18783b */ /* 0x000e6a0000004200 */
[----:B------:R-:W-:Y:S01]  /*4f40*/  IMAD.MOV.U32 R172, RZ, RZ, R18 ;  /* 0x000000ffffac7224 */ /* 0x000fe200078e0012 */
[----:B------:R-:W-:Y:S01]  /*4f50*/  MOV R170, R16 ;  /* 0x0000001000aa7202 */ /* 0x000fe20000000f00 */
[----:B------:R-:W-:Y:S01]  /*4f60*/  IMAD.MOV.U32 R171, RZ, RZ, R19 ;  /* 0x000000ffffab7224 */ /* 0x000fe200078e0013 */
[----:B------:R-:W-:Y:S01]  /*4f70*/  HMMA.16816.F32 R92, R4, R46, R32 ;  /* 0x0000002e045c723c */ /* 0x000fe20000001820 */
[----:B------:R-:W-:-:S07]  /*4f80*/  IMAD.MOV.U32 R169, RZ, RZ, R17 ;  /* 0x000000ffffa97224 */ /* 0x000fce00078e0011 */
[----:B------:R-:W-:Y:S08]  /*4f90*/  HMMA.16816.F32 R16, R8, R64, RZ ;  /* 0x000000400810723c */ /* 0x000ff000000018ff */
[C---:B--2---:R-:W-:Y:S08]  /*4fa0*/  HMMA.16816.F32 R12, R4.reuse, R22, R12 ;  /* 0x00000016040c723c */ /* 0x044ff0000000180c */
[----:B------:R-:W-:Y:S01]  /*4fb0*/  HMMA.16816.F32 R28, R4, R40, R28 ;  /* 0x00000028041c723c */ /* 0x000fe2000000181c */
[----:B------:R-:W2:Y:S01]  /*4fc0*/  LDSM.16.MT88.4 R40, [R240+0x2100] ;  /* 0x00210000f028783b */ /* 0x000ea20000004200 */
[----:B------:R-:W-:Y:S01]  /*4fd0*/  MOV R155, R92 ;  /* 0x0000005c009b7202 */ /* 0x000fe20000000f00 */
[----:B------:R-:W-:Y:S01]  /*4fe0*/  IMAD.MOV.U32 R154, RZ, RZ, R93 ;  /* 0x000000ffff9a7224 */ /* 0x000fe200078e005d */
[----:B------:R-:W-:Y:S01]  /*4ff0*/  MOV R152, R95 ;  /* 0x0000005f00987202 */ /* 0x000fe20000000f00 */
[----:B------:R-:W-:-:S03]  /*5000*/  IMAD.MOV.U32 R153, RZ, RZ, R94 ;  /* 0x000000ffff997224 */ /* 0x000fc600078e005e */
[C---:B------:R-:W-:Y:S01]  /*5010*/  HMMA.16816.F32 R140, R4.reuse, R44, R48 ;  /* 0x0000002c048c723c */ /* 0x040fe20000001830 */
[----:B------:R-:W-:Y:S07]  /*5020*/  LDSM.16.MT88.4 R48, [R238+0x3900] ;  /* 0x00390000ee30783b */ /* 0x000fee0000004200 */
[----:B------:R-:W-:Y:S01]  /*5030*/  HMMA.16816.F32 R44, R4, R20, R16 ;  /* 0x00000014042c723c */ /* 0x000fe20000001810 */
[----:B------:R-:W-:Y:S01]  /*5040*/  IMAD.MOV.U32 R93, RZ, RZ, R14 ;  /* 0x000000ffff5d7224 */ /* 0x000fe200078e000e */
[----:B------:R-:W-:Y:S01]  /*5050*/  MOV R92, R15 ;  /* 0x0000000f005c7202 */ /* 0x000fe20000000f00 */
[----:B------:R-:W-:-:S02]  /*5060*/  IMAD.MOV.U32 R67, RZ, RZ, R13 ;  /* 0x000000ffff437224 */ /* 0x000fc400078e000d */
[----:B------:R-:W-:-:S03]  /*5070*/  IMAD.MOV.U32 R66, RZ, RZ, R12 ;  /* 0x000000ffff427224 */ /* 0x000fc600078e000c */
[----:B---3--:R-:W-:Y:S01]  /*5080*/  HMMA.16816.F32 R32, R8, R60, RZ ;  /* 0x0000003c0820723c */ /* 0x008fe200000018ff */
[----:B------:R-:W-:Y:S01]  /*5090*/  IMAD.MOV.U32 R119, RZ, RZ, R30 ;  /* 0x000000ffff777224 */ /* 0x000fe200078e001e */
[----:B------:R-:W-:Y:S01]  /*50a0*/  MOV R111, R28 ;  /* 0x0000001c006f7202 */ /* 0x000fe20000000f00 */
[----:B------:R-:W-:Y:S02]  /*50b0*/  IMAD.MOV.U32 R118, RZ, RZ, R31 ;  /* 0x000000ffff767224 */ /* 0x000fe400078e001f */
[----:B------:R-:W-:-:S03]  /*50c0*/  IMAD.MOV.U32 R103, RZ, RZ, R29 ;  /* 0x000000ffff677224 */ /* 0x000fc600078e001d */
[C---:B-1----:R-:W-:Y:S08]  /*50d0*/  HMMA.16816.F32 R12, R8.reuse, R26, RZ ;  /* 0x0000001a080c723c */ /* 0x042ff000000018ff */
[----:B------:R-:W-:Y:S01]  /*50e0*/  HMMA.16816.F32 R16, R8, R24, RZ ;  /* 0x000000180810723c */ /* 0x000fe200000018ff */
[----:B------:R-:W-:Y:S01]  /*50f0*/  IMAD.MOV.U32 R97, RZ, RZ, R45 ;  /* 0x000000ffff617224 */ /* 0x000fe200078e002d */
[----:B------:R-:W-:Y:S01]  /*5100*/  MOV R95, R47 ;  /* 0x0000002f005f7202 */ /* 0x000fe20000000f00 */
[----:B------:R-:W-:-:S02]  /*5110*/  IMAD.MOV.U32 R96, RZ, RZ, R46 ;  /* 0x000000ffff607224 */ /* 0x000fc400078e002e */
[----:B------:R-:W-:Y:S02]  /*5120*/  IMAD.MOV.U32 R94, RZ, RZ, R44 ;  /* 0x000000ffff5e7224 */ /* 0x000fe400078e002c */
[----:B------:R-:W-:Y:S01]  /*5130*/  LDSM.16.MT88.4 R44, [R241+0x3900] ;  /* 0x00390000f12c783b */ /* 0x000fe20000004200 */
[----:B------:R-:W-:Y:S03]  /*5140*/  HMMA.16816.F32 R28, R8, R62, RZ ;  /* 0x0000003e081c723c */ /* 0x000fe600000018ff */
[----:B------:R-:W1:Y:S05]  /*5150*/  LDSM.16.MT88.4 R60, [R240+0x3100] ;  /* 0x00310000f03c783b */ /* 0x000e6a0000004200 */
[----:B--2---:R-:W-:Y:S01]  /*5160*/  HMMA.16816.F32 R72, R4, R40, R32 ;  /* 0x000000280448723c */ /* 0x004fe20000001820 */
[----:B------:R-:W2:Y:S07]  /*5170*/  LDSM.16.MT88.4 R32, [R237+0x4900] ;  /* 0x00490000ed20783b */ /* 0x000eae0000004200 */
[----:B------:R-:W-:Y:S07]  /*5180*/  HMMA.16816.F32 R24, R8, R54, RZ ;  /* 0x000000360818723c */ /* 0x000fee00000018ff */
[----:B------:R-:W-:Y:S01]  /*5190*/  MOV R55, R95 ;  /* 0x0000005f00377202 */ /* 0x000fe20000000f00 */
[----:B------:R-:W-:Y:S01]  /*51a0*/  HMMA.16816.F32 R12, R4, R38, R12 ;  /* 0x00000026040c723c */ /* 0x000fe2000000180c */
[----:B------:R-:W-:-:S06]  /*51b0*/  IMAD.MOV.U32 R54, RZ, RZ, R96 ;  /* 0x000000ffff367224 */ /* 0x000fcc00078e0060 */
[----:B------:R-:W-:Y:S01]  /*51c0*/  IMAD.MOV.U32 R38, RZ, RZ, R121 ;  /* 0x000000ffff267224 */ /* 0x000fe200078e0079 */
[----:B------:R-:W-:Y:S01]  /*51d0*/  HMMA.16816.F32 R20, R4, R36, R16 ;  /* 0x000000240414723c */ /* 0x000fe20000001810 */
[----:B------:R-:W-:-:S07]  /*51e0*/  MOV R39, R120 ;  /* 0x0000007800277202 */ /* 0x000fce0000000f00 */
[----:B------:R-:W-:Y:S01]  /*51f0*/  HMMA.16816.F32 R68, R4, R42, R28 ;  /* 0x0000002a0444723c */ /* 0x000fe2000000181c */
[----:B------:R-:W3:Y:S07]  /*5200*/  LDSM.16.MT88.4 R40, [R240+0x3900] ;  /* 0x00390000f028783b */ /* 0x000eee0000004200 */
[----:B------:R-:W-:Y:S01]  /*5210*/  HMMA.16816.F32 R16, R8, R58, RZ ;  /* 0x0000003a0810723c */ /* 0x000fe200000018ff */
[----:B------:R-:W-:Y:S01]  /*5220*/  IMAD.MOV.U32 R102, RZ, RZ, R14 ;  /* 0x000000ffff667224 */ /* 0x000fe200078e000e */
[----:B------:R-:W-:Y:S01]  /*5230*/  MOV R100, R12 ;  /* 0x0000000c00647202 */ /* 0x000fe20000000f00 */
[----:B------:R-:W-:-:S02]  /*5240*/  IMAD.MOV.U32 R101, RZ, RZ, R15 ;  /* 0x000000ffff657224 */ /* 0x000fc400078e000f */
[----:B------:R-:W-:Y:S02]  /*5250*/  IMAD.MOV.U32 R0, RZ, RZ, R13 ;  /* 0x000000ffff007224 */ /* 0x000fe400078e000d */
[----:B------:R-:W-:Y:S01]  /*5260*/  IMAD.MOV.U32 R58, RZ, RZ, R93 ;  /* 0x000000ffff3a7224 */ /* 0x000fe200078e005d */
[C---:B------:R-:W-:Y:S01]  /*5270*/  HMMA.16816.F32 R28, R8.reuse, R52, RZ ;  /* 0x00000034081c723c */ /* 0x040fe200000018ff */
[----:B------:R-:W-:Y:S01]  /*5280*/  MOV R59, R92 ;  /* 0x0000005c003b7202 */ /* 0x000fe20000000f00 */
[----:B------:R-:W-:Y:S01]  /*5290*/  IMAD.MOV.U32 R64, RZ, RZ, R23 ;  /* 0x000000ffff407224 */ /* 0x000fe200078e0017 */
[----:B------:R-:W-:Y:S01]  /*52a0*/  MOV R65, R22 ;  /* 0x0000001600417202 */ /* 0x000fe20000000f00 */
[----:B------:R-:W-:Y:S01]  /*52b0*/  IMAD.MOV.U32 R37, RZ, RZ, R21 ;  /* 0x000000ffff257224 */ /* 0x000fe200078e0015 */
[----:B------:R-:W-:Y:S02]  /*52c0*/  MOV R36, R20 ;  /* 0x0000001400247202 */ /* 0x000fe40000000f00 */
[----:B------:R-:W-:Y:S01]  /*52d0*/  IMAD.MOV.U32 R52, RZ, RZ, R94 ;  /* 0x000000ffff347224 */ /* 0x000fe200078e005e */
[----:B-1----:R-:W-:Y:S01]  /*52e0*/  HMMA.16816.F32 R12, R8, R60, RZ ;  /* 0x0000003c080c723c */ /* 0x002fe200000018ff */
[----:B------:R-:W-:-:S06]  /*52f0*/  IMAD.MOV.U32 R53, RZ, RZ, R97 ;  /* 0x000000ffff357224 */ /* 0x000fcc00078e0061 */
[----:B------:R-:W-:Y:S01]  /*5300*/  IMAD.MOV.U32 R60, RZ, RZ, R66 ;  /* 0x000000ffff3c7224 */ /* 0x000fe200078e0042 */
[----:B------:R-:W-:Y:S01]  /*5310*/  HMMA.16816.F32 R92, R4, R50, R24 ;  /* 0x00000032045c723c */ /* 0x000fe20000001818 */
[----:B------:R-:W1:Y:S01]  /*5320*/  LDSM.16.MT88.4 R24, [R237+0x5100] ;  /* 0x00510000ed18783b */ /* 0x000e620000004200 */
[----:B------:R-:W-:Y:S01]  /*5330*/  IMAD.MOV.U32 R61, RZ, RZ, R67 ;  /* 0x000000ffff3d7224 */ /* 0x000fe200078e0043 */
[----:B------:R-:W-:Y:S01]  /*5340*/  MOV R66, R111 ;  /* 0x0000006f00427202 */ /* 0x000fe20000000f00 */
[----:B------:R-:W-:-:S03]  /*5350*/  IMAD.MOV.U32 R67, RZ, RZ, R103 ;  /* 0x000000ffff437224 */ /* 0x000fc600078e0067 */
[----:B------:R-:W-:Y:S01]  /*5360*/  IMAD.MOV.U32 R50, RZ, RZ, R168 ;  /* 0x000000ffff327224 */ /* 0x000fe200078e00a8 */
[----:B------:R-:W-:Y:S01]  /*5370*/  HMMA.16816.F32 R20, R8, R56, RZ ;  /* 0x000000380814723c */ /* 0x000fe200000018ff */
[----:B------:R-:W-:-:S06]  /*5380*/  MOV R51, R127 ;  /* 0x0000007f00337202 */ /* 0x000fcc0000000f00 */
[----:B------:R-:W-:Y:S01]  /*5390*/  IMAD.MOV.U32 R57, RZ, RZ, R99 ;  /* 0x000000ffff397224 */ /* 0x000fe200078e0063 */
[----:B------:R-:W-:Y:S01]  /*53a0*/  MOV R56, R98 ;  /* 0x0000006200387202 */ /* 0x000fe20000000f00 */
[C---:B------:R-:W-:Y:S07]  /*53b0*/  HMMA.16816.F32 R112, R4.reuse, R46, R16 ;  /* 0x0000002e0470723c */ /* 0x040fee0000001810 */
[----:B------:R-:W-:Y:S01]  /*53c0*/  IMAD.MOV.U32 R46, RZ, RZ, R172 ;  /* 0x000000ffff2e7224 */ /* 0x000fe200078e00ac */
[----:B------:R-:W-:Y:S01]  /*53d0*/  HMMA.16816.F32 R96, R4, R48, R28 ;  /* 0x000000300460723c */ /* 0x000fe2000000181c */
[----:B------:R-:W4:Y:S01]  /*53e0*/  LDSM.16.MT88.4 R28, [R238+0x4900] ;  /* 0x00490000ee1c783b */ /* 0x000f220000004200 */
[----:B------:R-:W-:-:S05]  /*53f0*/  IMAD.MOV.U32 R47, RZ, RZ, R171 ;  /* 0x000000ffff2f7224 */ /* 0x000fca00078e00ab */
[----:B------:R-:W-:Y:S01]  /*5400*/  IMAD.MOV.U32 R48, RZ, RZ, R126 ;  /* 0x000000ffff307224 */ /* 0x000fe200078e007e */
[----:B--2---:R-:W-:Y:S01]  /*5410*/  HMMA.16816.F32 R16, R8, R32, RZ ;  /* 0x000000200810723c */ /* 0x004fe200000018ff */
[----:B------:R-:W-:-:S06]  /*5420*/  IMAD.MOV.U32 R49, RZ, RZ, R125 ;  /* 0x000000ffff317224 */ /* 0x000fcc00078e007d */
[----:B------:R-:W-:Y:S01]  /*5430*/  IMAD.MOV.U32 R32, RZ, RZ, R102 ;  /* 0x000000ffff207224 */ /* 0x000fe200078e0066 */
[----:B---3--:R-:W-:Y:S01]  /*5440*/  HMMA.16816.F32 R104, R4, R40, R12 ;  /* 0x000000280468723c */ /* 0x008fe2000000180c */
[----:B------:R-:W-:-:S06]  /*5450*/  MOV R33, R101 ;  /* 0x0000006500217202 */ /* 0x000fcc0000000f00 */
[----:B------:R-:W-:Y:S01]  /*5460*/  MOV R40, R65 ;  /* 0x0000004100287202 */ /* 0x000fe20000000f00 */
[----:B------:R-:W-:Y:S01]  /*5470*/  HMMA.16816.F32 R12, R8, R34, RZ ;  /* 0x00000022080c723c */ /* 0x000fe200000018ff */
[----:B------:R-:W-:Y:S02]  /*5480*/  IMAD.MOV.U32 R41, RZ, RZ, R64 ;  /* 0x000000ffff297224 */ /* 0x000fe400078e0040 */
[----:B------:R-:W-:Y:S02]  /*5490*/  IMAD.MOV.U32 R64, RZ, RZ, R119 ;  /* 0x000000ffff407224 */ /* 0x000fe400078e0077 */
[----:B------:R-:W-:Y:S02]  /*54a0*/  IMAD.MOV.U32 R65, RZ, RZ, R118 ;  /* 0x000000ffff417224 */ /* 0x000fe400078e0076 */
[----:B------:R-:W-:Y:S01]  /*54b0*/  IMAD.MOV.U32 R35, RZ, RZ, R0 ;  /* 0x000000ffff237224 */ /* 0x000fe200078e0000 */
[----:B-1----:R-:W-:Y:S01]  /*54c0*/  HMMA.16816.F32 R172, R4, R24, R16 ;  /* 0x0000001804ac723c */ /* 0x002fe20000001810 */
[----:B------:R-:W1:Y:S01]  /*54d0*/  LDSM.16.MT88.4 R16, [R238+0x5100] ;  /* 0x00510000ee10783b */ /* 0x000e620000004200 */
[----:B------:R-:W-:-:S02]  /*54e0*/  FADD.FTZ R0, R110, R109 ;  /* 0x0000006d6e007221 */ /* 0x000fc40000010000 */
[----:B------:R-:W-:Y:S02]  /*54f0*/  IMAD.MOV.U32 R34, RZ, RZ, R100 ;  /* 0x000000ffff227224 */ /* 0x000fe400078e0064 */
[----:B------:R-:W-:Y:S02]  /*5500*/  FADD.FTZ R0, R108, R0 ;  /* 0x000000006c007221 */ /* 0x000fe40000010000 */
[----:B------:R-:W-:Y:S02]  /*5510*/  HMMA.16816.F32 R176, R4, R44, R20 ;  /* 0x0000002c04b0723c */ /* 0x000fe40000001814 */
[----:B------:R-:W-:-:S04]  /*5520*/  FADD.FTZ R0, R117, R0 ;  /* 0x0000000075007221 */ /* 0x000fc80000010000 */
[----:B------:R-:W-:Y:S01]  /*5530*/  FADD.FTZ R0, R116, R0 ;  /* 0x0000000074007221 */ /* 0x000fe20000010000 */
[----:B------:R-:W-:Y:S01]  /*5540*/  MOV R44, R170 ;  /* 0x000000aa002c7202 */ /* 0x000fe20000000f00 */
[----:B------:R-:W-:Y:S01]  /*5550*/  HMMA.16816.F32 R20, R8, R62, RZ ;  /* 0x0000003e0814723c */ /* 0x000fe200000018ff */
[----:B------:R-:W-:Y:S02]  /*5560*/  IMAD.MOV.U32 R45, RZ, RZ, R169 ;  /* 0x000000ffff2d7224 */ /* 0x000fe400078e00a9 */
[----:B------:R-:W-:Y:S02]  /*5570*/  FADD.FTZ R24, R124, R0 ;  /* 0x000000007c187221 */ /* 0x000fe40000010000 */
[----:B------:R-:W-:Y:S01]  /*5580*/  FADD.FTZ R0, R77, R76 ;  /* 0x0000004c4d007221 */ /* 0x000fe20000010000 */
[----:B------:R-:W-:Y:S01]  /*5590*/  MOV R76, R34 ;  /* 0x00000022004c7202 */ /* 0x000fe20000000f00 */
[----:B------:R-:W-:Y:S01]  /*55a0*/  IMAD.MOV.U32 R63, RZ, RZ, R37 ;  /* 0x000000ffff3f7224 */ /* 0x000fe200078e0025 */
[----:B------:R-:W-:Y:S01]  /*55b0*/  MOV R62, R36 ;  /* 0x00000024003e7202 */ /* 0x000fe20000000f00 */
[----:B------:R-:W-:Y:S01]  /*55c0*/  IMAD.MOV.U32 R37, RZ, RZ, R122 ;  /* 0x000000ffff257224 */ /* 0x000fe200078e007a */
[----:B------:R-:W-:Y:S01]  /*55d0*/  MOV R36, R123 ;  /* 0x0000007b00247202 */ /* 0x000fe20000000f00 */
[----:B------:R-:W-:Y:S01]  /*55e0*/  FADD.FTZ R0, R78, R0 ;  /* 0x000000004e007221 */ /* 0x000fe20000010000 */
[----:B------:R-:W-:Y:S01]  /*55f0*/  HMMA.16816.F32 R120, R4, R26, R12 ;  /* 0x0000001a0478723c */ /* 0x000fe2000000180c */
[----:B------:R-:W-:-:S02]  /*5600*/  IMAD.MOV.U32 R78, RZ, RZ, R32 ;  /* 0x000000ffff4e7224 */ /* 0x000fc400078e0020 */
[----:B------:R-:W-:Y:S01]  /*5610*/  IMAD.MOV.U32 R32, RZ, RZ, R62 ;  /* 0x000000ffff207224 */ /* 0x000fe200078e003e */
[----:B------:R-:W-:Y:S01]  /*5620*/  MOV R62, R40 ;  /* 0x00000028003e7202 */ /* 0x000fe20000000f00 */
[----:B------:R-:W-:Y:S02]  /*5630*/  IMAD.MOV.U32 R77, RZ, RZ, R35 ;  /* 0x000000ffff4d7224 */ /* 0x000fe400078e0023 */
[----:B------:R-:W-:Y:S01]  /*5640*/  FADD.FTZ R24, R128, R24 ;  /* 0x0000001880187221 */ /* 0x000fe20000010000 */
[----:B----4-:R-:W-:Y:S08]  /*5650*/  HMMA.16816.F32 R12, R8, R28, RZ ;  /* 0x0000001c080c723c */ /* 0x010ff000000018ff */
[----:B------:R-:W-:Y:S01]  /*5660*/  HMMA.16816.F32 R100, R4, R42, R20 ;  /* 0x0000002a0464723c */ /* 0x000fe20000001814 */
[----:B------:R-:W2:Y:S01]  /*5670*/  LDSM.16.MT88.4 R20, [R241+0x4900] ;  /* 0x00490000f114783b */ /* 0x000ea20000004200 */
[----:B------:R-:W-:-:S02]  /*5680*/  IMAD.MOV.U32 R34, RZ, RZ, R36 ;  /* 0x000000ffff227224 */ /* 0x000fc400078e0024 */
[----:B------:R-:W-:Y:S11]  /*5690*/  IMAD.MOV.U32 R40, RZ, RZ, R58 ;  /* 0x000000ffff287224 */ /* 0x000ff600078e003a */
[----:B------:R-:W-:Y:S01]  /*56a0*/  @!UPT UIADD3 URZ, URZ, URZ, URZ ;  /* 0x0000003f3f3ff290 */ /* 0x000fe2000fffe03f */
[----:B-1----:R-:W-:Y:S01]  /*56b0*/  HMMA.16816.F32 R108, R4, R16, R12 ;  /* 0x00000010046c723c */ /* 0x002fe2000000180c */
[----:B------:R-:W-:Y:S01]  /*56c0*/  MOV R35, R37 ;  /* 0x0000002500237202 */ /* 0x000fe20000000f00 */
[----:B------:R-:W-:Y:S01]  /*56d0*/  IMAD.MOV.U32 R28, RZ, RZ, R155 ;  /* 0x000000ffff1c7224 */ /* 0x000fe200078e009b */
[----:B------:R-:W-:Y:S02]  /*56e0*/  MOV R36, R147 ;  /* 0x0000009300247202 */ /* 0x000fe40000000f00 */
[----:B------:R-:W-:Y:S01]  /*56f0*/  MOV R29, R154 ;  /* 0x0000009a001d7202 */ /* 0x000fe20000000f00 */
[----:B------:R-:W-:Y:S02]  /*5700*/  IMAD.MOV.U32 R43, RZ, RZ, R65 ;  /* 0x000000ffff2b7224 */ /* 0x000fe400078e0041 */
[----:B------:R-:W-:Y:S01]  /*5710*/  HMMA.16816.F32 R12, R8, R30, RZ ;  /* 0x0000001e080c723c */ /* 0x000fe200000018ff */
[----:B------:R-:W-:Y:S01]  /*5720*/  MOV R42, R64 ;  /* 0x00000040002a7202 */ /* 0x000fe20000000f00 */
[----:B------:R-:W-:Y:S11]  /*5730*/  IMAD.MOV.U32 R58, RZ, RZ, R161 ;  /* 0x000000ffff3a7224 */ /* 0x000ff600078e00a1 */
[----:B------:R-:W-:Y:S11]  /*5740*/  @!UPT UIADD3 URZ, URZ, URZ, URZ ;  /* 0x0000003f3f3ff290 */ /* 0x000ff6000fffe03f */
[----:B------:R-:W-:Y:S01]  /*5750*/  HMMA.16816.F32 R116, R4, R18, R12 ;  /* 0x000000120474723c */ /* 0x000fe2000000180c */
[----:B------:R-:W1:Y:S01]  /*5760*/  LDSM.16.MT88.4 R16, [R241+0x5100] ;  /* 0x00510000f110783b */ /* 0x000e620000004200 */
[----:B------:R-:W-:Y:S02]  /*5770*/  IMAD.MOV.U32 R37, RZ, RZ, R146 ;  /* 0x000000ffff257224 */ /* 0x000fe400078e0092 */
[----:B------:R-:W-:Y:S01]  /*5780*/  IMAD.MOV.U32 R30, RZ, RZ, R153 ;  /* 0x000000ffff1e7224 */ /* 0x000fe200078e0099 */
[----:B------:R-:W-:Y:S01]  /*5790*/  MOV R65, R134 ;  /* 0x0000008600417202 */ /* 0x000fe20000000f00 */
[----:B------:R-:W-:Y:S01]  /*57a0*/  IMAD.MOV.U32 R31, RZ, RZ, R152 ;  /* 0x000000ffff1f7224 */ /* 0x000fe200078e0098 */
[----:B------:R3:W5:Y:S01]  /*57b0*/  LDL.LU R161, [R1+0x74] ;  /* 0x0000740001a17983 */ /* 0x0007620000300800 */
[----:B--2---:R-:W-:Y:S03]  /*57c0*/  HMMA.16816.F32 R12, R8, R20, RZ ;  /* 0x00000014080c723c */ /* 0x004fe600000018ff */
[----:B------:R-:W-:Y:S04]  /*57d0*/  LDSM.16.MT88.4 R152, [R237+0x1100] ;  /* 0x00110000ed98783b */ /* 0x000fe80000004200 */
[----:B------:R-:W-:Y:S01]  /*57e0*/  FADD.FTZ R20, R79, R0 ;  /* 0x000000004f147221 */ /* 0x000fe20000010000 */
[----:B------:R-:W-:Y:S01]  /*57f0*/  MOV R79, R33 ;  /* 0x00000021004f7202 */ /* 0x000fe20000000f00 */
[----:B------:R-:W-:-:S02]  /*5800*/  IMAD.MOV.U32 R33, RZ, RZ, R63 ;  /* 0x000000ffff217224 */ /* 0x000fc400078e003f */
[----:B------:R-:W-:Y:S11]  /*5810*/  FFMA.FTZ R21, R89, c[0x0][0x2d0], -R3 ;  /* 0x0000b40059157a23 */ /* 0x000ff60000010803 */
[----:B------:R-:W-:Y:S02]  /*5820*/  @!UPT UIADD3 URZ, URZ, URZ, URZ ;  /* 0x0000003f3f3ff290 */ /* 0x000fe4000fffe03f */
[----:B-1----:R-:W-:Y:S01]  /*5830*/  HMMA.16816.F32 R168, R4, R16, R12 ;  /* 0x0000001004a8723c */ /* 0x002fe2000000180c */
[----:B------:R-:W-:Y:S02]  /*5840*/  FFMA.FTZ R0, R84, c[0x0][0x2d0], -R2 ;  /* 0x0000b40054007a23 */ /* 0x000fe40000010802 */
[----:B------:R-:W-:Y:S02]  /*5850*/  IMAD.MOV.U32 R63, RZ, RZ, R41 ;  /* 0x000000ffff3f7224 */ /* 0x000fe400078e0029 */
[----:B------:R-:W-:Y:S01]  /*5860*/  IMAD.MOV.U32 R89, RZ, RZ, R33 ;  /* 0x000000ffff597224 */ /* 0x000fe200078e0021 */
[----:B------:R-:W-:Y:S02]  /*5870*/  MUFU.EX2 R21, R21 ;  /* 0x0000001500157308 */ /* 0x000fe40000000800 */
[----:B------:R-:W-:Y:S01]  /*5880*/  HMMA.16816.F32 R12, R8, R22, RZ ;  /* 0x00000016080c723c */ /* 0x000fe200000018ff */
[----:B------:R-:W-:Y:S01]  /*5890*/  IMAD.MOV.U32 R33, RZ, RZ, R39 ;  /* 0x000000ffff217224 */ /* 0x000fe200078e0027 */
[----:B------:R-:W-:-:S05]  /*58a0*/  MOV R41, R59 ;  /* 0x0000003b00297202 */ /* 0x000fca0000000f00 */
[--C-:B------:R-:W-:Y:S02]  /*58b0*/  FFMA.FTZ R22, R90, c[0x0][0x2d0], -R3.reuse ;  /* 0x0000b4005a167a23 */ /* 0x100fe40000010803 */
[--C-:B------:R-:W-:Y:S11]  /*58c0*/  FFMA.FTZ R23, R91, c[0x0][0x2d0], -R3.reuse ;  /* 0x0000b4005b177a23 */ /* 0x100ff60000010803 */
[----:B------:R-:W-:Y:S04]  /*58d0*/  @!UPT UIADD3 URZ, URZ, URZ, URZ ;  /* 0x0000003f3f3ff290 */ /* 0x000fe8000fffe03f */
[----:B------:R-:W-:Y:S01]  /*58e0*/  HMMA.16816.F32 R124, R4, R18, R12 ;  /* 0x00000012047c723c */ /* 0x000fe2000000180c */
[----:B------:R-:W1:Y:S01]  /*58f0*/  LDSM.16.MT88.4 R12, [R240+0x4900] ;  /* 0x00490000f00c783b */ /* 0x000e620000004200 */
[----:B------:R-:W-:Y:S01]  /*5900*/  MOV R39, R144 ;  /* 0x0000009000277202 */ /* 0x000fe20000000f00 */
[----:B------:R-:W-:-:S05]  /*5910*/  FFMA.FTZ R3, R87, c[0x0][0x2d0], -R3 ;  /* 0x0000b40057037a23 */ /* 0x000fca0000010803 */
[C---:B-1----:R-:W-:Y:S08]  /*5920*/  HMMA.16816.F32 R16, R8.reuse, R12, RZ ;  /* 0x0000000c0810723c */ /* 0x042ff000000018ff */
[----:B------:R-:W-:Y:S01]  /*5930*/  HMMA.16816.F32 R8, R8, R14, RZ ;  /* 0x0000000e0808723c */ /* 0x000fe200000018ff */
[----:B------:R-:W1:Y:S01]  /*5940*/  LDSM.16.MT88.4 R12, [R240+0x5100] ;  /* 0x00510000f00c783b */ /* 0x000e620000004200 */
[----:B------:R-:W-:Y:S01]  /*5950*/  IMAD.MOV.U32 R90, RZ, RZ, R62 ;  /* 0x000000ffff5a7224 */ /* 0x000fe200078e003e */
[----:B------:R-:W-:Y:S01]  /*5960*/  MOV R91, R63 ;  /* 0x0000003f005b7202 */ /* 0x000fe20000000f00 */
[----:B------:R-:W-:Y:S11]  /*5970*/  IMAD.MOV.U32 R62, RZ, RZ, R40 ;  /* 0x000000ffff3e7224 */ /* 0x000ff600078e0028 */
[----:B------:R-:W-:Y:S01]  /*5980*/  @!UPT UIADD3 URZ, URZ, URZ, URZ ;  /* 0x0000003f3f3ff290 */ /* 0x000fe2000fffe03f */
[C---:B-1----:R-:W-:Y:S08]  /*5990*/  HMMA.16816.F32 R16, R4.reuse, R12, R16 ;  /* 0x0000000c0410723c */ /* 0x042ff00000001810 */
[----:B------:R-:W-:Y:S07]  /*59a0*/  HMMA.16816.F32 R12, R4, R14, R8 ;  /* 0x0000000e040c723c */ /* 0x000fee0000001808 */
[----:B------:R-:W-:Y:S01]  /*59b0*/  FFMA.FTZ R4, R88, c[0x0][0x2d0], -R2 ;  /* 0x0000b40058047a23 */ /* 0x000fe20000010802 */
[----:B------:R-:W-:-:S02]  /*59c0*/  MOV R88, R32 ;  /* 0x0000002000587202 */ /* 0x000fc40000000f00 */
[----:B------:R-:W-:Y:S01]  /*59d0*/  MOV R32, R38 ;  /* 0x0000002600207202 */ /* 0x000fe20000000f00 */
[----:B------:R-:W-:Y:S02]  /*59e0*/  IMAD.MOV.U32 R38, RZ, RZ, R145 ;  /* 0x000000ffff267224 */ /* 0x000fe400078e0091 */
[----:B------:R-:W1:Y:S01]  /*59f0*/  LDSM.16.MT88.4 R144, [R238+0x1100] ;  /* 0x00110000ee90783b */ /* 0x000e620000004200 */
[----:B------:R2:W-:Y:S08]  /*5a00*/  MUFU.EX2 R7, R0 ;  /* 0x0000000000077308 */ /* 0x0005f00000000800 */
[----:B------:R-:W-:Y:S01]  /*5a10*/  MUFU.EX2 R8, R22 ;  /* 0x0000001600087308 */ /* 0x000fe20000000800 */
[----:B--2---:R-:W-:-:S02]  /*5a20*/  FFMA.FTZ R0, R86, c[0x0][0x2d0], -R2 ;  /* 0x0000b40056007a23 */ /* 0x004fc40000010802 */
[----:B------:R-:W-:-:S05]  /*5a30*/  FFMA.FTZ R2, R85, c[0x0][0x2d0], -R2 ;  /* 0x0000b40055027a23 */ /* 0x000fca0000010802 */
[----:B------:R-:W-:Y:S08]  /*5a40*/  MUFU.EX2 R5, R4 ;  /* 0x0000000400057308 */ /* 0x000ff00000000800 */
[----:B------:R-:W2:Y:S08]  /*5a50*/  MUFU.EX2 R9, R23 ;  /* 0x0000001700097308 */ /* 0x000eb00000000800 */
[----:B------:R4:W1:Y:S08]  /*5a60*/  MUFU.EX2 R22, R3 ;  /* 0x0000000300167308 */ /* 0x0008700000000800 */
[----:B------:R-:W1:Y:S08]  /*5a70*/  MUFU.EX2 R6, R0 ;  /* 0x0000000000067308 */ /* 0x000e700000000800 */
[----:B------:R-:W3:Y:S01]  /*5a80*/  MUFU.EX2 R4, R2 ;  /* 0x0000000200047308 */ /* 0x000ee20000000800 */
[----:B------:R-:W-:-:S02]  /*5a90*/  IMAD.MOV.U32 R63, RZ, RZ, R41 ;  /* 0x000000ffff3f7224 */ /* 0x000fc400078e0029 */
[----:B------:R-:W-:Y:S02]  /*5aa0*/  IMAD.MOV.U32 R40, RZ, RZ, R66 ;  /* 0x000000ffff287224 */ /* 0x000fe400078e0042 */
[----:B------:R-:W-:Y:S01]  /*5ab0*/  IMAD.MOV.U32 R41, RZ, RZ, R67 ;  /* 0x000000ffff297224 */ /* 0x000fe200078e0043 */
[----:B------:R-:W-:Y:S01]  /*5ac0*/  MOV R67, R130 ;  /* 0x0000008200437202 */ /* 0x000fe20000000f00 */
[----:B------:R-:W-:Y:S01]  /*5ad0*/  IMAD.MOV.U32 R66, RZ, RZ, R131 ;  /* 0x000000ffff427224 */ /* 0x000fe200078e0083 */
[----:B--2---:R-:W-:Y:S01]  /*5ae0*/  F2FP.PACK_AB R128, R8, R9 ;  /* 0x000000090880723e */ /* 0x004fe200000000ff */
[----:B----4-:R-:W-:Y:S01]  /*5af0*/  FADD.FTZ R3, R129, R24 ;  /* 0x0000001881037221 */ /* 0x010fe20000010000 */
[----:B-1----:R-:W-:Y:S02]  /*5b00*/  F2FP.PACK_AB R130, R22, R21 ;  /* 0x000000151682723e */ /* 0x002fe400000000ff */
[----:B------:R-:W-:Y:S02]  /*5b10*/  F2FP.PACK_AB R129, R6, R7 ;  /* 0x000000070681723e */ /* 0x000fe400000000ff */
[----:B---3--:R-:W-:-:S07]  /*5b20*/  F2FP.PACK_AB R131, R4, R5 ;  /* 0x000000050483723e */ /* 0x008fce00000000ff */
[C---:B------:R-:W-:Y:S08]  /*5b30*/  HMMA.16816.F32 R148, R128.reuse, R144, R148 ;  /* 0x000000908094723c */ /* 0x040ff00000001894 */
[C---:B------:R-:W-:Y:S01]  /*5b40*/  HMMA.16816.F32 R144, R128.reuse, R146, R136 ;  /* 0x000000928090723c */ /* 0x040fe20000001888 */
[----:B------:R-:W1:Y:S07]  /*5b50*/  LDSM.16.MT88.4 R136, [R241+0x1100] ;  /* 0x00110000f188783b */ /* 0x000e6e0000004200 */
[C---:B------:R-:W-:Y:S08]  /*5b60*/  HMMA.16816.F32 R156, R128.reuse, R152, R156 ;  /* 0x00000098809c723c */ /* 0x040ff0000000189c */
[C---:B------:R-:W-:Y:S01]  /*5b70*/  HMMA.16816.F32 R152, R128.reuse, R154, R32 ;  /* 0x0000009a8098723c */ /* 0x040fe20000001820 */
[----:B------:R-:W2:Y:S07]  /*5b80*/  LDSM.16.MT88.4 R32, [R240+0x1100] ;  /* 0x00110000f020783b */ /* 0x000eae0000004200 */
[C---:B-1----:R-:W-:Y:S08]  /*5b90*/  HMMA.16816.F32 R140, R128.reuse, R136, R140 ;  /* 0x00000088808c723c */ /* 0x042ff0000000188c */
[C---:B------:R-:W-:Y:S08]  /*5ba0*/  HMMA.16816.F32 R136, R128.reuse, R138, R28 ;  /* 0x0000008a8088723c */ /* 0x040ff0000000181c */
[C---:B--2---:R-:W-:Y:S01]  /*5bb0*/  HMMA.16816.F32 R28, R128.reuse, R32, R40 ;  /* 0x00000020801c723c */ /* 0x044fe20000001828 */
[----:B------:R-:W1:Y:S07]  /*5bc0*/  LDSM.16.MT88.4 R40, [R237+0x2900] ;  /* 0x00290000ed28783b */ /* 0x000e6e0000004200 */
[----:B------:R-:W-:Y:S01]  /*5bd0*/  HMMA.16816.F32 R32, R128, R34, R48 ;  /* 0x000000228020723c */ /* 0x000fe20000001830 */
[----:B------:R-:W2:Y:S01]  /*5be0*/  LDSM.16.MT88.4 R48, [R238+0x2900] ;  /* 0x00290000ee30783b */ /* 0x000ea20000004200 */
[----:B------:R-:W-:-:S02]  /*5bf0*/  IMAD.MOV.U32 R59, RZ, RZ, R160 ;  /* 0x000000ffff3b7224 */ /* 0x000fc400078e00a0 */
[----:B------:R-:W-:Y:S01]  /*5c00*/  IMAD.MOV.U32 R64, RZ, RZ, R135 ;  /* 0x000000ffff407224 */ /* 0x000fe200078e0087 */
[----:B------:R3:W5:Y:S03]  /*5c10*/  LDL.LU R160, [R1+0x70] ;  /* 0x0000700001a07983 */ /* 0x0007660000300800 */
[C---:B-1----:R-:W-:Y:S08]  /*5c20*/  HMMA.16816.F32 R36, R128.reuse, R40, R36 ;  /* 0x000000288024723c */ /* 0x042ff00000001824 */
[C---:B------:R-:W-:Y:S08]  /*5c30*/  HMMA.16816.F32 R40, R128.reuse, R42, R44 ;  /* 0x0000002a8028723c */ /* 0x040ff0000000182c */
[C---:B--2---:R-:W-:Y:S01]  /*5c40*/  HMMA.16816.F32 R44, R128.reuse, R48, R56 ;  /* 0x00000030802c723c */ /* 0x044fe20000001838 */
[----:B------:R-:W1:Y:S07]  /*5c50*/  LDSM.16.MT88.4 R56, [R241+0x2900] ;  /* 0x00290000f138783b */ /* 0x000e6e0000004200 */
[----:B------:R-:W-:Y:S01]  /*5c60*/  HMMA.16816.F32 R48, R128, R50, R64 ;  /* 0x000000328030723c */ /* 0x000fe20000001840 */
[----:B------:R-:W2:Y:S01]  /*5c70*/  LDSM.16.MT88.4 R64, [R240+0x2900] ;  /* 0x00290000f040783b */ /* 0x000ea20000004200 */
[----:B------:R-:W-:-:S04]  /*5c80*/  FADD.FTZ R0, R80, R20 ;  /* 0x0000001450007221 */ /* 0x000fc80000010000 */
[----:B------:R-:W-:-:S04]  /*5c90*/  FADD.FTZ R0, R81, R0 ;  /* 0x0000000051007221 */ /* 0x000fc80000010000 */
[----:B------:R-:W-:-:S04]  /*5ca0*/  FADD.FTZ R2, R83, R0 ;  /* 0x0000000053027221 */ /* 0x000fc80000010000 */
[----:B------:R-:W-:Y:S02]  /*5cb0*/  FADD.FTZ R2, R82, R2 ;  /* 0x0000000252027221 */ /* 0x000fe40000010000 */
[----:B------:R-:W-:Y:S01]  /*5cc0*/  LDSM.16.MT88.4 R80, [R238+0x4100] ;  /* 0x00410000ee50783b */ /* 0x000fe20000004200 */
[C---:B-1----:R-:W-:Y:S08]  /*5cd0*/  HMMA.16816.F32 R52, R128.reuse, R56, R52 ;  /* 0x000000388034723c */ /* 0x042ff00000001834 */
[C---:B------:R-:W-:Y:S08]  /*5ce0*/  HMMA.16816.F32 R56, R128.reuse, R58, R60 ;  /* 0x0000003a8038723c */ /* 0x040ff0000000183c */
[C---:B--2---:R-:W-:Y:S01]  /*5cf0*/  HMMA.16816.F32 R60, R128.reuse, R64, R72 ;  /* 0x00000040803c723c */ /* 0x044fe20000001848 */
[----:B------:R-:W1:Y:S07]  /*5d00*/  LDSM.16.MT88.4 R72, [R237+0x4100] ;  /* 0x00410000ed48783b */ /* 0x000e6e0000004200 */
[C---:B------:R-:W-:Y:S08]  /*5d10*/  HMMA.16816.F32 R64, R128.reuse, R66, R68 ;  /* 0x000000428040723c */ /* 0x040ff00000001844 */
[C---:B-1----:R-:W-:Y:S01]  /*5d20*/  HMMA.16816.F32 R68, R128.reuse, R72, R88 ;  /* 0x000000488044723c */ /* 0x042fe20000001858 */
[----:B------:R-:W-:Y:S07]  /*5d30*/  LDSM.16.MT88.4 R88, [R241+0x4100] ;  /* 0x00410000f158783b */ /* 0x000fee0000004200 */
[C---:B------:R-:W-:Y:S08]  /*5d40*/  HMMA.16816.F32 R72, R128.reuse, R74, R76 ;  /* 0x0000004a8048723c */ /* 0x040ff0000000184c */
[C---:B------:R-:W-:Y:S01]  /*5d50*/  HMMA.16816.F32 R76, R128.reuse, R80, R96 ;  /* 0x00000050804c723c */ /* 0x040fe20000001860 */
[----:B------:R-:W1:Y:S07]  /*5d60*/  LDSM.16.MT88.4 R96, [R240+0x4100] ;  /* 0x00410000f060783b */ /* 0x000e6e0000004200 */
[C---:B------:R-:W-:Y:S08]  /*5d70*/  HMMA.16816.F32 R80, R128.reuse, R82, R92 ;  /* 0x000000528050723c */ /* 0x040ff0000000185c */
[----:B-1----:R-:W-:Y:S01]  /*5d80*/  HMMA.16816.F32 R92, R128, R96, R104 ;  /* 0x00000060805c723c */ /* 0x002fe20000001868 */
[----:B------:R-:W1:Y:S01]  /*5d90*/  LDSM.16.MT88.4 R104, [R237+0x5900] ;  /* 0x00590000ed68783b */ /* 0x000e620000004200 */
[----:B------:R-:W-:-:S06]  /*5da0*/  FADD.FTZ R0, R9, R3 ;  /* 0x0000000309007221 */ /* 0x000fcc0000010000 */
[C---:B------:R-:W-:Y:S01]  /*5db0*/  HMMA.16816.F32 R84, R128.reuse, R88, R176 ;  /* 0x000000588054723c */ /* 0x040fe200000018b0 */
[----:B------:R-:W-:Y:S02]  /*5dc0*/  FADD.FTZ R0, R8, R0 ;  /* 0x0000000008007221 */ /* 0x000fe40000010000 */
[----:B------:R-:W-:Y:S05]  /*5dd0*/  LDSM.16.MT88.4 R8, [R240+0x5900] ;  /* 0x00590000f008783b */ /* 0x000fea0000004200 */
[C---:B------:R-:W-:Y:S01]  /*5de0*/  HMMA.16816.F32 R88, R128.reuse, R90, R112 ;  /* 0x0000005a8058723c */ /* 0x040fe20000001870 */
[----:B------:R-:W2:Y:S07]  /*5df0*/  LDSM.16.MT88.4 R112, [R238+0x5900] ;  /* 0x00590000ee70783b */ /* 0x000eae0000004200 */
[----:B------:R-:W-:Y:S01]  /*5e00*/  HMMA.16816.F32 R96, R128, R98, R100 ;  /* 0x000000628060723c */ /* 0x000fe20000001864 */
[----:B------:R-:W-:-:S07]  /*5e10*/  FADD.FTZ R7, R7, R2 ;  /* 0x0000000207077221 */ /* 0x000fce0000010000 */
[C---:B-1----:R-:W-:Y:S08]  /*5e20*/  HMMA.16816.F32 R100, R128.reuse, R104, R172 ;  /* 0x000000688064723c */ /* 0x042ff000000018ac */
[----:B------:R-:W-:Y:S01]  /*5e30*/  HMMA.16816.F32 R104, R128, R106, R120 ;  /* 0x0000006a8068723c */ /* 0x000fe20000001878 */
[----:B------:R-:W1:Y:S01]  /*5e40*/  LDSM.16.MT88.4 R120, [R241+0x5900] ;  /* 0x00590000f178783b */ /* 0x000e620000004200 */
[----:B------:R-:W-:-:S02]  /*5e50*/  FADD.FTZ R6, R6, R7 ;  /* 0x0000000706067221 */ /* 0x000fc40000010000 */
[----:B------:R-:W-:Y:S02]  /*5e60*/  FADD.FTZ R0, R21, R0 ;  /* 0x0000000015007221 */ /* 0x000fe40000010000 */
[----:B------:R-:W-:Y:S02]  /*5e70*/  FADD.FTZ R5, R5, R6 ;  /* 0x0000000605057221 */ /* 0x000fe40000010000 */
[----:B------:R-:W-:Y:S02]  /*5e80*/  FADD.FTZ R2, R22, R0 ;  /* 0x0000000016027221 */ /* 0x000fe40000010000 */
[----:B------:R-:W-:Y:S01]  /*5e90*/  FADD.FTZ R0, R4, R5 ;  /* 0x0000000504007221 */ /* 0x000fe20000010000 */
[----:B------:R-:W-:Y:S02]  /*5ea0*/  UIMAD.WIDE.U32 UR28, UR26, UR4, URZ ;  /* 0x000000041a1c72a5 */ /* 0x000fe4000f8e003f */
[----:B------:R3:W-:Y:S04]  /*5eb0*/  STL [R1+0x44], R2 ;  /* 0x0000440201007387 */ /* 0x0007e80000100800 */
[----:B------:R3:W-:Y:S01]  /*5ec0*/  STL [R1+0x4c], R0 ;  /* 0x00004c0001007387 */ /* 0x0007e20000100800 */
[----:B------:R-:W-:Y:S01]  /*5ed0*/  PLOP3.LUT P0, PT, PT, PT, UP6, 0x40, 0x0 ;  /* 0x000000000000781c */ /* 0x000fe20003f0e868 */
[----:B------:R-:W-:-:S02]  /*5ee0*/  @UP5 UMOV UR27, UR29 ;  /* 0x0000001d001b5c82 */ /* 0x000fc40008000000 */
[----:B------:R-:W-:Y:S01]  /*5ef0*/  @UP5 USHF.R.U32.HI UR26, URZ, UR5, UR27 ;  /* 0x000000053f1a5299 */ /* 0x000fe2000801161b */
[----:B--2---:R-:W-:Y:S03]  /*5f00*/  HMMA.16816.F32 R108, R128, R112, R108 ;  /* 0x00000070806c723c */ /* 0x004fe6000000186c */
[----:B------:R-:W-:-:S03]  /*5f10*/  UIADD3 UR4, UR25, UR26, URZ ;  /* 0x0000001a19047290 */ /* 0x000fc6000fffe03f */
[----:B------:R-:W-:Y:S02]  /*5f20*/  ULDC UR25, c[0x0][0x328] ;  /* 0x0000ca0000197ab9 */ /* 0x000fe40000000800 */
[----:B------:R-:W-:Y:S01]  /*5f30*/  HMMA.16816.F32 R112, R128, R114, R116 ;  /* 0x000000728070723c */ /* 0x000fe20000001874 */
[----:B------:R-:W-:Y:S02]  /*5f40*/  UIADD3 UR24, UR24, -0x2, URZ ;  /* 0xfffffffe18187890 */ /* 0x000fe4000fffe03f */
[----:B------:R-:W-:-:S05]  /*5f50*/  UIADD3 UR25, UR4, UR25, URZ ;  /* 0x0000001904197290 */ /* 0x000fca000fffe03f */
[C---:B-1----:R-:W-:Y:S08]  /*5f60*/  HMMA.16816.F32 R116, R128.reuse, R120, R168 ;  /* 0x000000788074723c */ /* 0x042ff000000018a8 */
[C---:B------:R-:W-:Y:S08]  /*5f70*/  HMMA.16816.F32 R120, R128.reuse, R122, R124 ;  /* 0x0000007a8078723c */ /* 0x040ff0000000187c */
[C---:B------:R-:W-:Y:S08]  /*5f80*/  HMMA.16816.F32 R124, R128.reuse, R8, R16 ;  /* 0x00000008807c723c */ /* 0x040ff00000001810 */
[----:B------:R-:W-:Y:S01]  /*5f90*/  HMMA.16816.F32 R128, R128, R10, R12 ;  /* 0x0000000a8080723c */ /* 0x000fe2000000180c */
[----:B------:R-:W-:Y:S07]  /*5fa0*/  @P0 BRA `(.L_x_402) ;  /* 0x0000018000000947 */ /* 0x000fee0003800000 */
[----:B---3--:R-:W-:Y:S01]  /*5fb0*/  ISETP.LT.AND P0, PT, RZ, UR4, PT ;  /* 0x00000004ff007c0c */ /* 0x008fe2000bf01270 */
[----:B------:R-:W-:-:S12]  /*5fc0*/  UIADD3 UR26, UR4, -0x1, URZ ;  /* 0xffffffff041a7890 */ /* 0x000fd8000fffe03f */
[----:B------:R-:W-:Y:S05]  /*5fd0*/  @P0 BRA `(.L_x_403) ;  /* 0x000000a000000947 */ /* 0x000fea0003800000 */
[----:B------:R-:W-:Y:S02]  /*5fe0*/  UMOV UR26, 0x1 ;  /* 0x00000001001a7882 */ /* 0x000fe40000000000 */
        /* <DEDUP_REMOVED lines=9> */
.L_x_403:
[----:B------:R-:W-:Y:S02]  /*6080*/  UMOV UR5, 0x1 ;  /* 0x0000000100057882 */ /* 0x000fe40000000000 */
[----:B------:R-:W-:Y:S02]  /*6090*/  ULDC UR4, c[0x0][0x32c] ;  /* 0x0000cb0000047ab9 */ /* 0x000fe40000000800 */
[----:B------:R-:W-:-:S03]  /*60a0*/  UISETP.NE.AND UP0, UPT, UR5, UR4, UPT ;  /* 0x000000040500728c */ /* 0x000fc6000bf05270 */
[----:B------:R-:W-:Y:S02]  /*60b0*/  ULDC.64 UR4, c[0x0][0x330] ;  /* 0x0000cc0000047ab9 */ /* 0x000fe40000000a00 */
[----:B------:R-:W-:-:S07]  /*60c0*/  UIMAD.WIDE.U32 UR28, UR26, UR4, URZ ;  /* 0x000000041a1c72a5 */ /* 0x000fce000f8e003f */
[----:B------:R-:W-:Y:S02]  /*60d0*/  @UP0 UMOV UR27, UR29 ;  /* 0x0000001d001b0c82 */ /* 0x000fe40008000000 */
[----:B------:R-:W-:Y:S02]  /*60e0*/  @UP0 USHF.R.U32.HI UR26, URZ, UR5, UR27 ;  /* 0x000000053f1a0299 */ /* 0x000fe4000801161b */
.L_x_404:
[----:B------:R-:W-:Y:S02]  /*60f0*/  ULDC UR4, c[0x0][0x32c] ;  /* 0x0000cb0000047ab9 */ /* 0x000fe40000000800 */
[----:B------:R-:W-:-:S04]  /*6100*/  UIMAD UR4, UR26, UR4, UR4 ;  /* 0x000000041a0472a4 */ /* 0x000fc8000f8e0204 */
[----:B------:R-:W-:-:S04]  /*6110*/  UISETP.LT.AND UP0, UPT, UR25, UR4, UPT ;  /* 0x000000041900728c */ /* 0x000fc8000bf01270 */
[----:B------:R-:W-:-:S04]  /*6120*/  USEL UR25, UR25, UR4, UP0 ;  /* 0x0000000419197287 */ /* 0x000fc80008000000 */
.L_x_402:
[----:B---3--:R-:W-:-:S04]  /*6130*/  UIMAD.WIDE UR4, UR25, 0x2aaaaaab, URZ ;  /* 0x2aaaaaab190478a5 */ /* 0x008fc8000f8e023f */
[----:B------:R-:W-:-:S04]  /*6140*/  USHF.R.U32.HI UR4, URZ, 0x1f, UR5 ;  /* 0x0000001f3f047899 */ /* 0x000fc80008011605 */
[----:B------:R-:W-:-:S04]  /*6150*/  ULEA.HI.SX32 UR4, UR5, UR4, 0x1d ;  /* 0x0000000405047291 */ /* 0x000fc8000f8fea3f */
[----:B------:R-:W-:-:S04]  /*6160*/  UISETP.LT.AND UP0, UPT, UR8, UR4, UPT ;  /* 0x000000040800728c */ /* 0x000fc8000bf01270 */
[----:B------:R-:W-:-:S04]  /*6170*/  USEL UR4, UR8, UR4, !UP0 ;  /* 0x0000000408047287 */ /* 0x000fc8000c000000 */
[----:B------:R-:W-:-:S06]  /*6180*/  UISETP.GE.AND UP0, UPT, UR24, UR4, UPT ;  /* 0x000000041800728c */ /* 0x000fcc000bf06270 */
[----:B------:R-:W-:-:S13]  /*6190*/  PLOP3.LUT P0, PT, PT, PT, UP0, 0x40, 0x0 ;  /* 0x000000000000781c */ /* 0x000fda0003f0e808 */
[----:B------:R-:W-:Y:S05]  /*61a0*/  @P0 BRA `(.L_x_405) ;  /* 0x00003cc000000947 */ /* 0x000fea0003800000 */
[----:B------:R-:W2:Y:S04]  /*61b0*/  LDL R3, [R1+0x30] ;  /* 0x0000300001037983 */ /* 0x000ea80000100800 */
[----:B------:R-:W2:Y:S04]  /*61c0*/  LDL R4, [R1+0x6c] ;  /* 0x00006c0001047983 */ /* 0x000ea80000100800 */
[----:B------:R-:W3:Y:S04]  /*61d0*/  LDL R2, [R1+0x68] ;  /* 0x0000680001027983 */ /* 0x000ee80000100800 */
[----:B------:R-:W3:Y:S01]  /*61e0*/  LDL R0, [R1+0x60] ;  /* 0x0000600001007983 */ /* 0x000ee20000100800 */
[----:B------:R-:W-:-:S02]  /*61f0*/  IMAD.MOV.U32 R135, RZ, RZ, R132 ;  /* 0x000000ffff877224 */ /* 0x000fc400078e0084 */
[----:B------:R-:W-:Y:S01]  /*6200*/  IMAD.MOV.U32 R134, RZ, RZ, R133 ;  /* 0x000000ffff867224 */ /* 0x000fe200078e0085 */
[----:B------:R-:W-:Y:S01]  /*6210*/  UMOV UR5, UR24 ;  /* 0x0000001800057c82 */ /* 0x000fe20008000000 */
[C---:B--2---:R-:W-:Y:S02]  /*6220*/  SHF.L.U64.HI R4, R3.reuse, 0x1, R4 ;  /* 0x0000000103047819 */ /* 0x044fe40000010204 */
[----:B------:R-:W-:-:S03]  /*6230*/  SHF.L.U32 R3, R3, 0x1, RZ ;  /* 0x0000000103037819 */ /* 0x000fc600000006ff */
[----:B------:R1:W-:Y:S01]  /*6240*/  STL [R1+0x1c], R4 ;  /* 0x00001c0401007387 */ /* 0x0003e20000100800 */
[C---:B---3--:R-:W-:Y:S01]  /*6250*/  SHF.L.U64.HI R2, R0.reuse, 0x1, R2 ;  /* 0x0000000100027819 */ /* 0x048fe20000010202 */
[----:B------:R-:W-:Y:S02]  /*6260*/  IMAD.SHL.U32 R0, R0, 0x2, RZ ;  /* 0x0000000200007824 */ /* 0x000fe400078e00ff */
[----:B------:R1:W-:Y:S04]  /*6270*/  STL [R1+0x64], R3 ;  /* 0x0000640301007387 */ /* 0x0003e80000100800 */
[----:B------:R1:W-:Y:S04]  /*6280*/  STL [R1+0x20], R2 ;  /* 0x0000200201007387 */ /* 0x0003e80000100800 */
[----:B------:R1:W-:Y:S02]  /*6290*/  STL [R1+0x2c], R0 ;  /* 0x00002c0001007387 */ /* 0x0003e40000100800 */
.L_x_418:
[----:B-1----:R-:W2:Y:S01]  /*62a0*/  LDL R2, [R1+0x4] ;  /* 0x0000040001027983 */ /* 0x002ea20000100800 */
[----:B------:R-:W-:Y:S04]  /*62b0*/  DEPBAR.LE SB0, 0x0 ;  /* 0x000080000000791a */ /* 0x000fe80000000000 */
[----:B------:R-:W3:Y:S01]  /*62c0*/  LDL R0, [R1] ;  /* 0x0000000001007983 */ /* 0x000ee20000100800 */
[----:B------:R-:W-:Y:S03]  /*62d0*/  UISETP.GT.AND UP0, UPT, UR8, UR5, UPT ;  /* 0x000000050800728c */ /* 0x000fe6000bf04270 */
[----:B------:R-:W-:Y:S03]  /*62e0*/  BAR.SYNC.DEFER_BLOCKING 0x0 ;  /* 0x0000000000007b1d */ /* 0x000fe60000010000 */
[----:B------:R-:W-:Y:S03]  /*62f0*/  PLOP3.LUT P0, PT, PT, PT, UP0, 0x80, 0x0 ;  /* 0x000000000000781c */ /* 0x000fe60003f0f008 */
[----:B------:R1:W4:Y:S04]  /*6300*/  LDSM.16.M88.4 R8, [R236+0x10100] ;  /* 0x01010000ec08783b */ /* 0x0003280000000200 */
[----:B------:R1:W1:Y:S04]  /*6310*/  LDSM.16.M88.4 R16, [R236+0x10900] ;  /* 0x01090000ec10783b */ /* 0x0002680000000200 */
[----:B------:R1:W1:Y:S04]  /*6320*/  LDSM.16.M88.4 R24, [R236+0x11100] ;  /* 0x01110000ec18783b */ /* 0x0002680000000200 */
[----:B------:R1:W1:Y:S04]  /*6330*/  LDSM.16.M88.4 R168, [R243] ;  /* 0x00000000f3a8783b */ /* 0x0002680000000200 */
[----:B--2---:R2:W1:Y:S04]  /*6340*/  LDSM.16.M88.4 R172, [R2] ;  /* 0x0000000002ac783b */ /* 0x0044680000000200 */
[----:B---3--:R2:W3:Y:S01]  /*6350*/  LDSM.16.M88.4 R176, [R0] ;  /* 0x0000000000b0783b */ /* 0x0084e20000000200 */
[----:B------:R-:W-:-:S05]  /*6360*/  @P0 BRA `(.L_x_406) ;  /* 0x000004b000000947 */ /* 0x000fca0003800000 */
[----:B----4-:R-:W4:Y:S01]  /*6370*/  LDL R4, [R1+0x28] ;  /* 0x0000280001047983 */ /* 0x010f220000100800 */
[----:B------:R-:W-:Y:S03]  /*6380*/  BSSY B0, `(.L_x_406) ;  /* 0x0000049000007945 */ /* 0x000fe60003800000 */
[----:B--2---:R-:W2:Y:S04]  /*6390*/  LDL R6, [R1+0x24] ;  /* 0x0000240001067983 */ /* 0x004ea80000100800 */
[----:B---3--:R-:W3:Y:S04]  /*63a0*/  LDL R23, [R1+0x30] ;  /* 0x0000300001177983 */ /* 0x008ee80000100800 */
[----:B------:R-:W2:Y:S04]  /*63b0*/  LDL R5, [R1+0x64] ;  /* 0x0000640001057983 */ /* 0x000ea80000100800 */
[----:B------:R-:W2:Y:S04]  /*63c0*/  LDL R22, [R1+0x1c] ;  /* 0x00001c0001167983 */ /* 0x000ea80000100800 */
[----:B------:R-:W2:Y:S04]  /*63d0*/  LDL R15, [R1+0x8] ;  /* 0x00000800010f7983 */ /* 0x000ea80000100800 */
[----:B------:R-:W2:Y:S04]  /*63e0*/  LDL R20, [R1+0x2c] ;  /* 0x00002c0001147983 */ /* 0x000ea80000100800 */
[----:B------:R-:W2:Y:S04]  /*63f0*/  LDL R7, [R1+0x20] ;  /* 0x0000200001077983 */ /* 0x000ea80000100800 */
[----:B------:R-:W2:Y:S04]  /*6400*/  LDL R12, [R1+0x38] ;  /* 0x00003800010c7983 */ /* 0x000ea80000100800 */
[----:B------:R-:W2:Y:S04]  /*6410*/  LDL R13, [R1+0x54] ;  /* 0x00005400010d7983 */ /* 0x000ea80000100800 */
[----:B------:R-:W2:Y:S04]  /*6420*/  LDL R14, [R1+0x34] ;  /* 0x00003400010e7983 */ /* 0x000ea80000100800 */
[----:B------:R-:W2:Y:S01]  /*6430*/  LDL R21, [R1+0x50] ;  /* 0x0000500001157983 */ /* 0x000ea20000100800 */
[----:B----4-:R-:W-:Y:S01]  /*6440*/  IMAD.WIDE.U32 R2, R4, c[0x0][0x208], RZ ;  /* 0x0000820004027a25 */ /* 0x010fe200078e00ff */
[----:B------:R-:W-:Y:S05]  /*6450*/  SHF.R.S32.HI R0, RZ, 0x1f, R4 ;  /* 0x0000001fff007819 */ /* 0x000fea0000011404 */
[----:B------:R-:W-:Y:S01]  /*6460*/  IMAD R0, R0, c[0x0][0x208], RZ ;  /* 0x0000820000007a24 */ /* 0x000fe200078e02ff */
[----:B---3--:R-:W-:Y:S03]  /*6470*/  ISETP.GE.AND P1, PT, R23, c[0x0][0x1d4], PT ;  /* 0x0000750017007a0c */ /* 0x008fe60003f26270 */
[----:B------:R-:W-:Y:S01]  /*6480*/  IMAD R0, R4, c[0x0][0x20c], R0 ;  /* 0x0000830004007a24 */ /* 0x000fe200078e0200 */
[----:B--2---:R-:W-:Y:S03]  /*6490*/  SHF.R.S32.HI R4, RZ, 0x1f, R6 ;  /* 0x0000001fff047819 */ /* 0x004fe60000011406 */
[----:B------:R-:W-:Y:S02]  /*64a0*/  IMAD.IADD R3, R3, 0x1, R0 ;  /* 0x0000000103037824 */ /* 0x000fe400078e0200 */
[----:B------:R-:W-:Y:S02]  /*64b0*/  IMAD R4, R4, c[0x0][0x218], RZ ;  /* 0x0000860004047a24 */ /* 0x000fe400078e02ff */
[C---:B------:R-:W-:Y:S04]  /*64c0*/  IMAD.WIDE.U32 R2, R6.reuse, c[0x0][0x218], R2 ;  /* 0x0000860006027a25 */ /* 0x040fe800078e0002 */
[----:B------:R-:W-:Y:S01]  /*64d0*/  IMAD R4, R6, c[0x0][0x21c], R4 ;  /* 0x0000870006047a24 */ /* 0x000fe200078e0204 */
[----:B------:R-:W-:Y:S04]  /*64e0*/  IADD3 R0, P0, R2, UR14, RZ ;  /* 0x0000000e02007c10 */ /* 0x000fe8000ff1e0ff */
[----:B------:R-:W-:Y:S02]  /*64f0*/  IADD3.X R3, R3, UR16, R4, P0, !PT ;  /* 0x0000001003037c10 */ /* 0x000fe400087fe404 */
[C---:B------:R-:W-:Y:S04]  /*6500*/  LEA R6, P0, R0.reuse, c[0x0][0x1f8], 0x1 ;  /* 0x00007e0000067a11 */ /* 0x040fe800078008ff */
[----:B------:R-:W-:Y:S02]  /*6510*/  LEA.HI.X R3, R0, c[0x0][0x1fc], R3, 0x1, P0 ;  /* 0x00007f0000037a11 */ /* 0x000fe400000f0c03 */
[----:B------:R-:W2:Y:S01]  /*6520*/  SHFL.IDX PT, R0, R6, RZ, 0x181f ;  /* 0x00181fff06007589 */ /* 0x000ea200000e0000 */
[----:B------:R-:W-:Y:S03]  /*6530*/  SHF.L.U64.HI R13, R12, 0x1, R13 ;  /* 0x000000010c0d7819 */ /* 0x000fe6000001020d */
[----:B------:R-:W3:Y:S01]  /*6540*/  SHFL.IDX PT, R2, R3, RZ, 0x181f ;  /* 0x00181fff03027589 */ /* 0x000ee200000e0000 */
[----:B--2---:R-:W-:Y:S05]  /*6550*/  IADD3 R4, P0, R0, R5, RZ ;  /* 0x0000000500047210 */ /* 0x004fea0007f1e0ff */
[----:B---3--:R-:W-:Y:S05]  /*6560*/  IMAD.X R5, R2, 0x1, R22, P0 ;  /* 0x0000000102057824 */ /* 0x008fea00000e0616 */
[----:B------:R-:W-:Y:S01]  /*6570*/  @!PT LDS RZ, [RZ] ;  /* 0x00000000fffff984 */ /* 0x000fe20000000800 */
[----:B------:R2:W-:Y:S02]  /*6580*/  LDGSTS.E.BYPASS.LTC128B.128 [R15+0x100], [R4.64], !P1 ;  /* 0x00100000040f7fae */ /* 0x0005e4000c901d56 */
[----:B--2---:R-:W-:Y:S02]  /*6590*/  IADD3 R4, P0, R0, R20, RZ ;  /* 0x0000001400047210 */ /* 0x004fe40007f1e0ff */
[----:B------:R-:W2:Y:S03]  /*65a0*/  S2R R20, SR_TID.X ;  /* 0x0000000000147919 */ /* 0x000ea60000002100 */
[----:B------:R-:W-:Y:S02]  /*65b0*/  IMAD.X R5, R2, 0x1, R7, P0 ;  /* 0x0000000102057824 */ /* 0x000fe400000e0607 */
[----:B------:R-:W-:Y:S02]  /*65c0*/  IMAD.SHL.U32 R7, R12, 0x2, RZ ;  /* 0x000000020c077824 */ /* 0x000fe400078e00ff */
[C---:B------:R-:W-:Y:S01]  /*65d0*/  IMAD.SHL.U32 R12, R14.reuse, 0x2, RZ ;  /* 0x000000020e0c7824 */ /* 0x040fe200078e00ff */
[----:B------:R3:W-:Y:S01]  /*65e0*/  LDGSTS.E.BYPASS.LTC128B.128 [R15+0x1900], [R4.64], !P6 ;  /* 0x01900000040f7fae */ /* 0x0007e2000f101d56 */
[----:B------:R-:W-:Y:S02]  /*65f0*/  SHF.L.U64.HI R14, R14, 0x1, R21 ;  /* 0x000000010e0e7819 */ /* 0x000fe40000010215 */
[----:B--2---:R-:W-:Y:S02]  /*6600*/  ISETP.GT.AND P1, PT, R20, 0x7f, PT ;  /* 0x0000007f1400780c */ /* 0x004fe40003f24270 */
[----:B---3--:R-:W-:Y:S05]  /*6610*/  IADD3 R4, P0, R0, R7, RZ ;  /* 0x0000000700047210 */ /* 0x008fea0007f1e0ff */
[----:B------:R-:W-:Y:S05]  /*6620*/  IMAD.X R5, R2, 0x1, R13, P0 ;  /* 0x0000000102057824 */ /* 0x000fea00000e060d */
[----:B------:R2:W-:Y:S02]  /*6630*/  LDGSTS.E.BYPASS.LTC128B.128 [R15+0x3100], [R4.64], !P5 ;  /* 0x03100000040f7fae */ /* 0x0005e4000e901d56 */
[----:B--2---:R-:W-:Y:S05]  /*6640*/  IADD3 R4, P0, R0, R12, RZ ;  /* 0x0000000c00047210 */ /* 0x004fea0007f1e0ff */
[----:B------:R-:W-:Y:S05]  /*6650*/  IMAD.X R5, R2, 0x1, R14, P0 ;  /* 0x0000000102057824 */ /* 0x000fea00000e060e */
[----:B------:R2:W-:Y:S01]  /*6660*/  LDGSTS.E.BYPASS.LTC128B.128 [R15+0x4900], [R4.64], !P4 ;  /* 0x04900000040f7fae */ /* 0x0005e2000e101d56 */
[----:B------:R-:W-:-:S05]  /*6670*/  @P1 BRA `(.L_x_407) ;  /* 0x0000019000001947 */ /* 0x000fca0003800000 */
[----:B------:R-:W-:-:S05]  /*6680*/  BRA.DIV ~URZ, `(.L_x_408) ;  /* 0x0000d3c27f007947 */ /* 0x000fca000b800000 */
[----:B--2---:R2:W3:Y:S04]  /*6690*/  SHFL.IDX PT, R4, R3, 0x1, 0x181f ;  /* 0x00381f0003047f89 */ /* 0x0044e800000e0000 */
[----:B------:R2:W4:Y:S02]  /*66a0*/  SHFL.IDX PT, R0, R6, 0x1, 0x181f ;  /* 0x00381f0006007f89 */ /* 0x00052400000e0000 */
.L_x_446:
[----:B--2---:R-:W2:Y:S04]  /*66b0*/  LDL R3, [R1+0x30] ;  /* 0x0000300001037983 */ /* 0x004ea80000100800 */
[----:B----4-:R-:W4:Y:S04]  /*66c0*/  LDL R2, [R1+0x64] ;  /* 0x0000640001027983 */ /* 0x010f280000100800 */
[----:B---3--:R-:W3:Y:S04]  /*66d0*/  LDL R20, [R1+0x1c] ;  /* 0x00001c0001147983 */ /* 0x008ee80000100800 */
[----:B------:R-:W3:Y:S04]  /*66e0*/  LDL R5, [R1+0x8] ;  /* 0x0000080001057983 */ /* 0x000ee80000100800 */
[----:B------:R-:W3:Y:S04]  /*66f0*/  LDL R15, [R1+0x2c] ;  /* 0x00002c00010f7983 */ /* 0x000ee80000100800 */
[----:B------:R-:W3:Y:S01]  /*6700*/  LDL R6, [R1+0x20] ;  /* 0x0000200001067983 */ /* 0x000ee20000100800 */
[----:B--2---:R-:W-:Y:S02]  /*6710*/  ISETP.GE.AND P1, PT, R3, c[0x0][0x1d4], PT ;  /* 0x0000750003007a0c */ /* 0x004fe40003f26270 */
[----:B----4-:R-:W-:Y:S05]  /*6720*/  IADD3 R2, P0, R0, R2, RZ ;  /* 0x0000000200027210 */ /* 0x010fea0007f1e0ff */
[----:B---3--:R-:W-:Y:S06]  /*6730*/  IMAD.X R3, R4, 0x1, R20, P0 ;  /* 0x0000000104037824 */ /* 0x008fec00000e0614 */
[----:B------:R-:W-:Y:S01]  /*6740*/  @!PT LDS RZ, [RZ] ;  /* 0x00000000fffff984 */ /* 0x000fe20000000800 */
[----:B------:R-:W-:Y:S01]  /*6750*/  @!PT LDS RZ, [RZ] ;  /* 0x00000000fffff984 */ /* 0x000fe20000000800 */
[----:B------:R-:W-:Y:S01]  /*6760*/  @!PT LDS RZ, [RZ] ;  /* 0x00000000fffff984 */ /* 0x000fe20000000800 */
[----:B------:R2:W-:Y:S02]  /*6770*/  LDGSTS.E.BYPASS.LTC128B.128 [R5+0x1100], [R2.64], !P1 ;  /* 0x0110000002057fae */ /* 0x0005e4000c901d56 */
[----:B--2---:R-:W-:Y:S05]  /*6780*/  IADD3 R2, P0, R0, R15, RZ ;  /* 0x0000000f00027210 */ /* 0x004fea0007f1e0ff */
[----:B------:R-:W-:Y:S01]  /*6790*/  IMAD.X R3, R4, 0x1, R6, P0 ;  /* 0x0000000104037824 */ /* 0x000fe200000e0606 */
[----:B------:R-:W-:Y:S04]  /*67a0*/  IADD3 R6, P0, R0, R7, RZ ;  /* 0x0000000700067210 */ /* 0x000fe80007f1e0ff */
[----:B------:R2:W-:Y:S01]  /*67b0*/  LDGSTS.E.BYPASS.LTC128B.128 [R5+0x2900], [R2.64], !P6 ;  /* 0x0290000002057fae */ /* 0x0005e2000f101d56 */
[----:B------:R-:W-:Y:S05]  /*67c0*/  IMAD.X R7, R4, 0x1, R13, P0 ;  /* 0x0000000104077824 */ /* 0x000fea00000e060d */
[----:B------:R3:W-:Y:S01]  /*67d0*/  LDGSTS.E.BYPASS.LTC128B.128 [R5+0x4100], [R6.64], !P5 ;  /* 0x0410000006057fae */ /* 0x0007e2000e901d56 */
[----:B--2---:R-:W-:Y:S05]  /*67e0*/  IADD3 R2, P0, R0, R12, RZ ;  /* 0x0000000c00027210 */ /* 0x004fea0007f1e0ff */
[----:B------:R-:W-:Y:S05]  /*67f0*/  IMAD.X R3, R4, 0x1, R14, P0 ;  /* 0x0000000104037824 */ /* 0x000fea00000e060e */
[----:B------:R3:W-:Y:S03]  /*6800*/  LDGSTS.E.BYPASS.LTC128B.128 [R5+0x5900], [R2.64], !P4 ;  /* 0x0590000002057fae */ /* 0x0007e6000e101d56 */
.L_x_407:
[----:B------:R-:W-:Y:S05]  /*6810*/  BSYNC B0 ;  /* 0x0000000000007941 */ /* 0x000fea0003800000 */
.L_x_406:
[----:B----4-:R-:W0:Y:S01]  /*6820*/  LDGDEPBAR ;  /* 0x00000000000079af */ /* 0x010e220000000000 */
[----:B------:R-:W-:Y:S01]  /*6830*/  WARPSYNC 0xffffffff ;  /* 0xffffffff00007948 */ /* 0x000fe20003800000 */
[C---:B--23-5:R-:W-:Y:S01]  /*6840*/  HMMA.16816.F32 R4, R160.reuse, R8, RZ ;  /* 0x00000008a004723c */ /* 0x06cfe200000018ff */
[----:B------:R-:W-:Y:S06]  /*6850*/  UISETP.GT.AND UP0, UPT, UR5, UR8, UPT ;  /* 0x000000080500728c */ /* 0x000fec000bf04270 */
[----:B------:R-:W-:Y:S01]  /*6860*/  PLOP3.LUT P0, PT, PT, PT, UP0, 0x40, 0x0 ;  /* 0x000000000000781c */ /* 0x000fe20003f0e808 */
[C---:B------:R-:W-:Y:S08]  /*6870*/  HMMA.16816.F32 R8, R160.reuse, R10, RZ ;  /* 0x0000000aa008723c */ /* 0x040ff000000018ff */
[C---:B-1----:R-:W-:Y:S08]  /*6880*/  HMMA.16816.F32 R12, R160.reuse, R16, RZ ;  /* 0x00000010a00c723c */ /* 0x042ff000000018ff */
[C---:B------:R-:W-:Y:S08]  /*6890*/  HMMA.16816.F32 R16, R160.reuse, R18, RZ ;  /* 0x00000012a010723c */ /* 0x040ff000000018ff */
[C---:B------:R-:W-:Y:S08]  /*68a0*/  HMMA.16816.F32 R20, R160.reuse, R24, RZ ;  /* 0x00000018a014723c */ /* 0x040ff000000018ff */
        /* <DEDUP_REMOVED lines=35> */
[----:B------:R-:W1:Y:S07]  /*6ae0*/  LDSM.16.M88.4 R168, [R251] ;  /* 0x00000000fba8783b */ /* 0x000e6e0000000200 */
[C---:B--2---:R-:W-:Y:S08]  /*6af0*/  HMMA.16816.F32 R4, R192.reuse, R172, R4 ;  /* 0x000000acc004723c */ /* 0x044ff00000001804 */
[C---:B------:R-:W-:Y:S01]  /*6b00*/  HMMA.16816.F32 R8, R192.reuse, R174, R8 ;  /* 0x000000aec008723c */ /* 0x040fe20000001808 */
[----:B------:R-:W2:Y:S07]  /*6b10*/  LDSM.16.M88.4 R172, [R250] ;  /* 0x00000000faac783b */ /* 0x000eae0000000200 */
        /* <DEDUP_REMOVED lines=89> */
[----:B------:R-:W2:Y:S01]  /*70b0*/  LDSM.16.M88.4 R172, [R239+0x5800] ;  /* 0x00580000efac783b */ /* 0x000ea20000000200 */
[----:B------:R-:W-:Y:S06]  /*70c0*/  DEPBAR.LE SB0, 0x0 ;  /* 0x000080000000791a */ /* 0x000fec0000000000 */
[----:B------:R-:W-:Y:S01]  /*70d0*/  BAR.SYNC.DEFER_BLOCKING 0x0 ;  /* 0x0000000000007b1d */ /* 0x000fe20000010000 */
[C---:B-1----:R-:W-:Y:S08]  /*70e0*/  HMMA.16816.F32 R12, R232.reuse, R168, R12 ;  /* 0x000000a8e80c723c */ /* 0x042ff0000000180c */
[C---:B------:R-:W-:Y:S08]  /*70f0*/  HMMA.16816.F32 R16, R232.reuse, R170, R16 ;  /* 0x000000aae810723c */ /* 0x040ff00000001810 */
[C---:B--2---:R-:W-:Y:S08]  /*7100*/  HMMA.16816.F32 R20, R232.reuse, R172, R20 ;  /* 0x000000ace814723c */ /* 0x044ff00000001814 */
[----:B------:R-:W-:Y:S01]  /*7110*/  HMMA.16816.F32 R24, R232, R174, R24 ;  /* 0x000000aee818723c */ /* 0x000fe20000001818 */
[----:B------:R-:W-:-:S07]  /*7120*/  @P0 BRA `(.L_x_409) ;  /* 0x0000053000000947 */ /* 0x000fce0003800000 */
[----:B------:R-:W2:Y:S01]  /*7130*/  LDL R0, [R1+0x48] ;  /* 0x0000480001007983 */ /* 0x000ea20000100800 */
[----:B------:R-:W-:Y:S01]  /*7140*/  IMAD.MOV.U32 R2, RZ, RZ, c[0x0][0x2b8] ;  /* 0x0000ae00ff027624 */ /* 0x000fe200078e00ff */
[----:B------:R-:W-:Y:S01]  /*7150*/  UIMAD UR24, UR5, 0x30, UR10 ;  /* 0x00000030051878a4 */ /* 0x000fe2000f8e020a */
[----:B------:R-:W-:Y:S01]  /*7160*/  IMAD.MOV.U32 R168, RZ, RZ, RZ ;  /* 0x000000ffffa87224 */ /* 0x000fe200078e00ff */
[----:B------:R1:W-:Y:S02]  /*7170*/  STL [R1+0x70], R4 ;  /* 0x0000700401007387 */ /* 0x0003e40000100800 */
[----:B------:R-:W-:Y:S02]  /*7180*/  ISETP.NE.AND P1, PT, R2, 0x1, PT ;  /* 0x000000010200780c */ /* 0x000fe40003f25270 */
[----:B------:R-:W3:Y:S01]  /*7190*/  LDL R169, [R1+0x30] ;  /* 0x0000300001a97983 */ /* 0x000ee20000100800 */
[----:B------:R-:W-:Y:S03]  /*71a0*/  IMAD.U32 R2, RZ, RZ, UR24 ;  /* 0x00000018ff027e24 */ /* 0x000fe6000f8e00ff */
[----:B------:R-:W4:Y:S04]  /*71b0*/  LDL R178, [R1+0x1c] ;  /* 0x00001c0001b27983 */ /* 0x000f280000100800 */
[----:B------:R-:W4:Y:S04]  /*71c0*/  LDL R177, [R1+0x8] ;  /* 0x0000080001b17983 */ /* 0x000f280000100800 */
[----:B------:R-:W4:Y:S04]  /*71d0*/  LDL R179, [R1+0x2c] ;  /* 0x00002c0001b37983 */ /* 0x000f280000100800 */
[----:B------:R-:W4:Y:S04]  /*71e0*/  LDL R176, [R1+0x20] ;  /* 0x0000200001b07983 */ /* 0x000f280000100800 */
[----:B-1----:R-:W4:Y:S01]  /*71f0*/  LDL R4, [R1+0x64] ;  /* 0x0000640001047983 */ /* 0x002f220000100800 */
[----:B--2---:R-:W-:Y:S05]  /*7200*/  IADD3 R2, R2, -0x30, R0 ;  /* 0xffffffd002027810 */ /* 0x004fea0007ffe000 */
[----:B------:R-:W-:Y:S01]  /*7210*/  @P1 IMAD.HI.U32 R3, R2, c[0x0][0x2bc], RZ ;  /* 0x0000af0002031a27 */ /* 0x000fe200078e00ff */
[----:B---3--:R-:W-:Y:S03]  /*7220*/  ISETP.GE.AND P2, PT, R169, c[0x0][0x1d4], PT ;  /* 0x00007500a9007a0c */ /* 0x008fe60003f46270 */
[----:B------:R-:W-:Y:S01]  /*7230*/  IMAD.MOV.U32 R0, RZ, RZ, R2 ;  /* 0x000000ffff007224 */ /* 0x000fe200078e0002 */
[----:B------:R-:W-:Y:S04]  /*7240*/  @P1 SHF.R.U32.HI R0, RZ, c[0x0][0x2c0], R3 ;  /* 0x0000b000ff001a19 */ /* 0x000fe80000011603 */
[C---:B------:R-:W-:Y:S04]  /*7250*/  @!P3 IADD3 R3, P0, R0.reuse, UR20, RZ ;  /* 0x000000140003bc10 */ /* 0x040fe8000ff1e0ff */
[----:B------:R-:W-:Y:S01]  /*7260*/  @!P3 LEA.HI.X.SX32 R133, R0, UR7, 0x1, P0 ;  /* 0x000000070085bc11 */ /* 0x000fe200080f0eff */
[----:B------:R-:W-:Y:S01]  /*7270*/  IMAD.MOV R0, RZ, RZ, -R0 ;  /* 0x000000ffff007224 */ /* 0x000fe200078e0a00 */
[C---:B------:R-:W-:Y:S03]  /*7280*/  @!P3 LEA R132, P0, R3.reuse, c[0x0][0x2a0], 0x2 ;  /* 0x0000a8000384ba11 */ /* 0x040fe600078010ff */
[----:B------:R-:W-:Y:S01]  /*7290*/  IMAD R170, R0, c[0x0][0x2b8], R2 ;  /* 0x0000ae0000aa7a24 */ /* 0x000fe200078e0202 */
[----:B------:R-:W-:Y:S03]  /*72a0*/  @!P3 LEA.HI.X R133, R3, c[0x0][0x2a4], R133, 0x2, P0 ;  /* 0x0000a9000385ba11 */ /* 0x000fe600000f1485 */
[----:B------:R-:W-:Y:S01]  /*72b0*/  IMAD.WIDE.U32 R2, R170, c[0x0][0x1e0], RZ ;  /* 0x00007800aa027a25 */ /* 0x000fe200078e00ff */
[----:B------:R1:W-:Y:S01]  /*72c0*/  STL [R1+0x28], R170 ;  /* 0x000028aa01007387 */ /* 0x0003e20000100800 */
[----:B------:R-:W-:Y:S03]  /*72d0*/  SHF.R.S32.HI R0, RZ, 0x1f, R170 ;  /* 0x0000001fff007819 */ /* 0x000fe600000114aa */
[----:B------:R2:W3:Y:S02]  /*72e0*/  @!P3 LDG.E R168, [R132.64] ;  /* 0x0000001684a8b981 */ /* 0x0004e4000c1e1900 */
[----:B------:R-:W-:Y:S04]  /*72f0*/  IMAD R0, R0, c[0x0][0x1e0], RZ ;  /* 0x0000780000007a24 */ /* 0x000fe800078e02ff */
[----:B------:R-:W-:Y:S04]  /*7300*/  IMAD R0, R170, c[0x0][0x1e4], R0 ;  /* 0x00007900aa007a24 */ /* 0x000fe800078e0200 */
[----:B------:R-:W-:Y:S01]  /*7310*/  IMAD.IADD R3, R3, 0x1, R0 ;  /* 0x0000000103037824 */ /* 0x000fe200078e0200 */
[----:B--2---:R-:W2:Y:S04]  /*7320*/  S2R R133, SR_TID.X ;  /* 0x0000000000857919 */ /* 0x004ea80000002100 */
[----:B---3--:R2:W-:Y:S01]  /*7330*/  STL [R1+0x24], R168 ;  /* 0x000024a801007387 */ /* 0x0085e20000100800 */
[----:B-1----:R-:W-:Y:S01]  /*7340*/  SHF.R.S32.HI R170, RZ, 0x1f, R168 ;  /* 0x0000001fffaa7819 */ /* 0x002fe200000114a8 */
[----:B------:R-:W-:Y:S02]  /*7350*/  IMAD.WIDE.U32 R2, R168, c[0x0][0x1f0], R2 ;  /* 0x00007c00a8027a25 */ /* 0x000fe400078e0002 */
[----:B------:R-:W3:Y:S02]  /*7360*/  LDL R174, [R1+0x38] ;  /* 0x0000380001ae7983 */ /* 0x000ee40000100800 */
[----:B------:R-:W-:Y:S01]  /*7370*/  IMAD R170, R170, c[0x0][0x1f0], RZ ;  /* 0x00007c00aaaa7a24 */ /* 0x000fe200078e02ff */
[----:B------:R-:W-:Y:S01]  /*7380*/  IADD3 R0, P0, R2, UR18, RZ ;  /* 0x0000001202007c10 */ /* 0x000fe2000ff1e0ff */
[----:B------:R-:W3:Y:S02]  /*7390*/  LDL R175, [R1+0x54] ;  /* 0x0000540001af7983 */ /* 0x000ee40000100800 */
[----:B------:R-:W-:Y:S02]  /*73a0*/  IMAD R170, R168, c[0x0][0x1f4], R170 ;  /* 0x00007d00a8aa7a24 */ /* 0x000fe400078e02aa */
[----:B------:R-:W3:Y:S03]  /*73b0*/  LDL R172, [R1+0x34] ;  /* 0x0000340001ac7983 */ /* 0x000ee60000100800 */
[----:B------:R-:W-:Y:S01]  /*73c0*/  IADD3.X R170, R3, UR6, R170, P0, !PT ;  /* 0x0000000603aa7c10 */ /* 0x000fe200087fe4aa */
[----:B------:R-:W3:Y:S01]  /*73d0*/  LDL R173, [R1+0x50] ;  /* 0x0000500001ad7983 */ /* 0x000ee20000100800 */
[C---:B------:R-:W-:Y:S04]  /*73e0*/  LEA R171, P0, R0.reuse, c[0x0][0x1c8], 0x1 ;  /* 0x0000720000ab7a11 */ /* 0x040fe800078008ff */
[----:B------:R-:W-:Y:S02]  /*73f0*/  LEA.HI.X R170, R0, c[0x0][0x1cc], R170, 0x1, P0 ;  /* 0x0000730000aa7a11 */ /* 0x000fe400000f0caa */
[----:B------:R-:W4:Y:S01]  /*7400*/  SHFL.IDX PT, R0, R171, RZ, 0x181f ;  /* 0x00181fffab007589 */ /* 0x000f2200000e0000 */
[----:B--2---:R-:W-:Y:S03]  /*7410*/  SHF.R.S32.HI R168, RZ, 0x1f, R133 ;  /* 0x0000001fffa87819 */ /* 0x004fe60000011485 */
[----:B------:R-:W1:Y:S01]  /*7420*/  SHFL.IDX PT, R2, R170, RZ, 0x181f ;  /* 0x00181fffaa027589 */ /* 0x000e6200000e0000 */
[----:B------:R-:W-:Y:S04]  /*7430*/  LEA.HI R168, R168, R133, RZ, 0x3 ;  /* 0x00000085a8a87211 */ /* 0x000fe800078f18ff */
[----:B------:R-:W-:Y:S04]  /*7440*/  SHF.R.S32.HI R168, RZ, 0x3, R168 ;  /* 0x00000003ffa87819 */ /* 0x000fe800000114a8 */
[----:B------:R-:W-:Y:S04]  /*7450*/  IADD3 R3, -R168, 0x30, RZ ;  /* 0x00000030a8037810 */ /* 0x000fe80007ffe1ff */
[C---:B------:R-:W-:Y:S11]  /*7460*/  ISETP.GE.AND P0, PT, R3.reuse, 0x1, PT ;  /* 0x000000010300780c */ /* 0x040ff60003f06270 */
[----:B------:R-:W-:Y:S02]  /*7470*/  @!UPT UIADD3 URZ, URZ, URZ, URZ ;  /* 0x0000003f3f3ff290 */ /* 0x000fe4000fffe03f */
[----:B----4-:R-:W-:Y:S05]  /*7480*/  @P0 IADD3 R132, P1, R0, R4, RZ ;  /* 0x0000000400840210 */ /* 0x010fea0007f3e0ff */
[----:B-1----:R-:W-:Y:S01]  /*7490*/  @P0 IMAD.X R133, R2, 0x1, R178, P1 ;  /* 0x0000000102850824 */ /* 0x002fe200008e06b2 */
[-C--:B------:R-:W-:Y:S04]  /*74a0*/  @P0 IADD3 R168, P1, R0, R179.reuse, RZ ;  /* 0x000000b300a80210 */ /* 0x080fe80007f3e0ff */
[----:B------:R-:W-:Y:S01]  /*74b0*/  @!PT LDS RZ, [RZ] ;  /* 0x00000000fffff984 */ /* 0x000fe20000000800 */
[----:B------:R3:W-:Y:S01]  /*74c0*/  @P0 LDGSTS.E.BYPASS.LTC128B.128 [R177+0x10100], [R132.64], !P2 ;  /* 0x1010000084b10fae */ /* 0x0007e2000d101d56 */
[----:B------:R-:W-:Y:S05]  /*74d0*/  @P0 IMAD.X R169, R2, 0x1, R176, P1 ;  /* 0x0000000102a90824 */ /* 0x000fea00008e06b0 */
[----:B------:R1:W-:Y:S01]  /*74e0*/  @P0 LDGSTS.E.BYPASS.LTC128B.128 [R177+0x11900], [R168.64], !P6 ;  /* 0x11900000a8b10fae */ /* 0x0003e2000f101d56 */
[C---:B---3--:R-:W-:Y:S04]  /*74f0*/  @P0 LEA R132, P1, R174.reuse, R0, 0x1 ;  /* 0x00000000ae840211 */ /* 0x048fe800078208ff */
[----:B------:R-:W-:Y:S05]  /*7500*/  @P0 LEA.HI.X R133, R174, R2, R175, 0x1, P1 ;  /* 0x00000002ae850211 */ /* 0x000fea00008f0caf */
[----:B------:R2:W-:Y:S02]  /*7510*/  @P0 LDGSTS.E.BYPASS.LTC128B.128 [R177+0x13100], [R132.64], !P5 ;  /* 0x1310000084b10fae */ /* 0x0005e4000e901d56 */
[C---:B--2---:R-:W-:Y:S02]  /*7520*/  @P0 LEA R132, P1, R172.reuse, R0, 0x1 ;  /* 0x00000000ac840211 */ /* 0x044fe400078208ff */
[----:B------:R-:W2:Y:S02]  /*7530*/  SHFL.IDX PT, R0, R171, 0x1, 0x181f ;  /* 0x00381f00ab007f89 */ /* 0x000ea400000e0000 */
[----:B------:R-:W-:Y:S02]  /*7540*/  @P0 LEA.HI.X R133, R172, R2, R173, 0x1, P1 ;  /* 0x00000002ac850211 */ /* 0x000fe400008f0cad */
[----:B------:R-:W3:Y:S04]  /*7550*/  SHFL.IDX PT, R2, R170, 0x1, 0x181f ;  /* 0x00381f00aa027f89 */ /* 0x000ee800000e0000 */
[----:B------:R2:W-:Y:S01]  /*7560*/  @P0 LDGSTS.E.BYPASS.LTC128B.128 [R177+0x14900], [R132.64], !P4 ;  /* 0x1490000084b10fae */ /* 0x0005e2000e101d56 */
[----:B------:R-:W-:Y:S11]  /*7570*/  ISETP.GE.AND P0, PT, R3, 0x21, PT ;  /* 0x000000210300780c */ /* 0x000ff60003f06270 */
[----:B------:R-:W-:Y:S02]  /*7580*/  @!UPT UIADD3 URZ, URZ, URZ, URZ ;  /* 0x0000003f3f3ff290 */ /* 0x000fe4000fffe03f */
[----:B--2---:R-:W-:Y:S02]  /*7590*/  @P0 IADD3 R132, P1, R0, R4, RZ ;  /* 0x0000000400840210 */ /* 0x004fe40007f3e0ff */
[----:B------:R2:W5:Y:S03]  /*75a0*/  LDL.LU R4, [R1+0x70] ;  /* 0x0000700001047983 */ /* 0x0005660000300800 */
[----:B---3--:R-:W-:Y:S05]  /*75b0*/  @P0 IMAD.X R133, R2, 0x1, R178, P1 ;  /* 0x0000000102850824 */ /* 0x008fea00008e06b2 */
[----:B------:R3:W-:Y:S02]  /*75c0*/  @P0 LDGSTS.E.BYPASS.LTC128B.128 [R177+0x11100], [R132.64], !P2 ;  /* 0x1110000084b10fae */ /* 0x0007e4000d101d56 */
[----:B---3--:R-:W-:Y:S05]  /*75d0*/  @P0 IADD3 R132, P1, R0, R179, RZ ;  /* 0x000000b300840210 */ /* 0x008fea0007f3e0ff */
[----:B------:R-:W-:Y:S01]  /*75e0*/  @P0 IMAD.X R133, R2, 0x1, R176, P1 ;  /* 0x0000000102850824 */ /* 0x000fe200008e06b0 */
[C---:B-1----:R-:W-:Y:S04]  /*75f0*/  @P0 LEA R168, P1, R174.reuse, R0, 0x1 ;  /* 0x00000000aea80211 */ /* 0x042fe800078208ff */
[----:B------:R1:W-:Y:S01]  /*7600*/  @P0 LDGSTS.E.BYPASS.LTC128B.128 [R177+0x12900], [R132.64], !P6 ;  /* 0x1290000084b10fae */ /* 0x0003e2000f101d56 */
[----:B------:R-:W-:Y:S05]  /*7610*/  @P0 LEA.HI.X R169, R174, R2, R175, 0x1, P1 ;  /* 0x00000002aea90211 */ /* 0x000fea00008f0caf */
[----:B------:R2:W-:Y:S01]  /*7620*/  @P0 LDGSTS.E.BYPASS.LTC128B.128 [R177+0x14100], [R168.64], !P5 ;  /* 0x14100000a8b10fae */ /* 0x0005e2000e901d56 */
[C---:B-1----:R-:W-:Y:S04]  /*7630*/  @P0 LEA R132, P1, R172.reuse, R0, 0x1 ;  /* 0x00000000ac840211 */ /* 0x042fe800078208ff */
[----:B------:R-:W-:Y:S05]  /*7640*/  @P0 LEA.HI.X R133, R172, R2, R173, 0x1, P1 ;  /* 0x00000002ac850211 */ /* 0x000fea00008f0cad */
[----:B------:R2:W-:Y:S04]  /*7650*/  @P0 LDGSTS.E.BYPASS.LTC128B.128 [R177+0x15900], [R132.64], !P4 ;  /* 0x1590000084b10fae */ /* 0x0005e8000e101d56 */
.L_x_409:
[----:B------:R-:W3:Y:S01]  /*7660*/  LDL R2, [R1+0x5c] ;  /* 0x00005c0001027983 */ /* 0x000ee20000100800 */
[----:B------:R-:W-:Y:S02]  /*7670*/  UISETP.NE.AND UP1, UPT, UR13, URZ, UPT ;  /* 0x0000003f0d00728c */ /* 0x000fe4000bf25270 */
[----:B------:R-:W-:Y:S01]  /*7680*/  UIMAD UR24, UR5, -0x30, URZ ;  /* 0xffffffd0051878a4 */ /* 0x000fe2000f8e023f */
[----:B------:R-:W4:Y:S01]  /*7690*/  LDL R170, [R1+0x58] ;  /* 0x0000580001aa7983 */ /* 0x000f220000100800 */
[----:B------:R-:W-:Y:S02]  /*76a0*/  UISETP.NE.AND UP0, UPT, UR12, URZ, UPT ;  /* 0x0000003f0c00728c */ /* 0x000fe4000bf05270 */
[----:B------:R-:W-:Y:S01]  /*76b0*/  PLOP3.LUT P0, PT, PT, PT, UP1, 0x80, 0x0 ;  /* 0x000000000000781c */ /* 0x000fe20003f0f018 */
[----:B------:R-:W0:Y:S11]  /*76c0*/  LDGDEPBAR ;  /* 0x00000000000079af */ /* 0x000e360000000000 */
[----:B------:R-:W-:Y:S01]  /*76d0*/  @!UPT UIADD3 URZ, URZ, URZ, URZ ;  /* 0x0000003f3f3ff290 */ /* 0x000fe2000fffe03f */
[----:B---3--:R-:W-:Y:S01]  /*76e0*/  @P0 IMAD.HI.U32 R0, R2, c[0x0][0x2c8], RZ ;  /* 0x0000b20002000a27 */ /* 0x008fe200078e00ff */
[----:B------:R-:W-:Y:S03]  /*76f0*/  PLOP3.LUT P0, PT, PT, PT, UP1, 0x80, 0x0 ;  /* 0x000000000000781c */ /* 0x000fe60003f0f018 */
[----:B--2---:R-:W-:Y:S02]  /*7700*/  IMAD.MOV.U32 R132, RZ, RZ, R2 ;  /* 0x000000ffff847224 */ /* 0x004fe400078e0002 */
[----:B------:R-:W-:Y:S08]  /*7710*/  IMAD.MOV.U32 R2, RZ, RZ, c[0x0][0x2ac] ;  /* 0x0000ab00ff027624 */ /* 0x000ff000078e00ff */
[----:B------:R-:W-:Y:S01]  /*7720*/  @P0 SHF.R.U32.HI R132, RZ, c[0x0][0x2cc], R0 ;  /* 0x0000b300ff840a19 */ /* 0x000fe20000011600 */
[----:B------:R-:W-:Y:S01]  /*7730*/  IMAD.U32 R0, RZ, RZ, UR24 ;  /* 0x00000018ff007e24 */ /* 0x000fe2000f8e00ff */
[----:B------:R-:W-:Y:S03]  /*7740*/  PLOP3.LUT P0, PT, PT, PT, UP0, 0x40, 0x0 ;  /* 0x000000000000781c */ /* 0x000fe60003f0e808 */
[----:B------:R-:W1:Y:S01]  /*7750*/  SHFL.IDX PT, R3, R132, RZ, 0x1c1f ;  /* 0x001c1fff84037589 */ /* 0x000e6200000e0000 */
[----:B----4-:R-:W-:Y:S05]  /*7760*/  IADD3 R0, -R170, 0x1, R0 ;  /* 0x00000001aa007810 */ /* 0x010fea0007ffe100 */
[----:B------:R-:W-:Y:S05]  /*7770*/  IMAD R0, R2, c[0x0][0x1d0], R0 ;  /* 0x0000740002007a24 */ /* 0x000fea00078e0200 */
[----:B------:R-:W-:Y:S04]  /*7780*/  IADD3 R0, R0, -c[0x0][0x168], RZ ;  /* 0x80005a0000007a10 */ /* 0x000fe80007ffe0ff */
[C---:B------:R-:W-:Y:S02]  /*7790*/  IADD3 R169, R0.reuse, c[0x0][0x328], RZ ;  /* 0x0000ca0000a97a10 */ /* 0x040fe40007ffe0ff */
[----:B------:R-:W-:Y:S03]  /*77a0*/  IADD3 R133, R0, UR17, RZ ;  /* 0x0000001100857c10 */ /* 0x000fe6000fffe0ff */
[--C-:B-1----:R-:W-:Y:S02]  /*77b0*/  IMAD.IADD R2, R169, 0x1, R3.reuse ;  /* 0x00000001a9027824 */ /* 0x102fe400078e0203 */
[----:B------:R-:W-:Y:S01]  /*77c0*/  IMAD.IADD R0, R133, 0x1, R3 ;  /* 0x0000000185007824 */ /* 0x000fe200078e0203 */
[----:B------:R-:W-:-:S05]  /*77d0*/  @P0 BRA `(.L_x_410) ;  /* 0x000001a000000947 */ /* 0x000fca0003800000 */
[----:B------:R-:W-:Y:S01]  /*77e0*/  MOV R168, c[0x0][0x2ac] ;  /* 0x0000ab0000a87a02 */ /* 0x000fe20000000f00 */
[----:B------:R-:W-:Y:S04]  /*77f0*/  BSSY B0, `(.L_x_411) ;  /* 0x0000013000007945 */ /* 0x000fe80003800000 */
[----:B------:R-:W-:Y:S05]  /*7800*/  IMAD R3, R168, c[0x0][0x1d0], R3 ;  /* 0x00007400a8037a24 */ /* 0x000fea00078e0203 */
[----:B------:R-:W-:Y:S04]  /*7810*/  IADD3 R3, R3, -c[0x0][0x168], RZ ;  /* 0x80005a0003037a10 */ /* 0x000fe80007ffe0ff */
[----:B------:R-:W-:Y:S11]  /*7820*/  ISETP.GT.AND P0, PT, R3, -0x1, PT ;  /* 0xffffffff0300780c */ /* 0x000ff60003f04270 */
[----:B------:R-:W-:Y:S02]  /*7830*/  @!UPT UIADD3 URZ, URZ, URZ, URZ ;  /* 0x0000003f3f3ff290 */ /* 0x000fe4000fffe03f */
[----:B------:R-:W-:-:S05]  /*7840*/  @P0 BRA `(.L_x_412) ;  /* 0x0000008000000947 */ /* 0x000fca0003800000 */
[----:B------:R-:W-:Y:S01]  /*7850*/  LOP3.LUT R3, RZ, R3, RZ, 0x33, !PT ;  /* 0x00000003ff037212 */ /* 0x000fe200078e33ff */
[----:B------:R-:W-:Y:S05]  /*7860*/  IMAD.MOV.U32 R168, RZ, RZ, c[0x0][0x32c] ;  /* 0x0000cb00ffa87624 */ /* 0x000fea00078e00ff */
[----:B------:R-:W-:Y:S11]  /*7870*/  ISETP.NE.AND P0, PT, R168, 0x1, PT ;  /* 0x00000001a800780c */ /* 0x000ff60003f05270 */
[----:B------:R-:W-:Y:S02]  /*7880*/  @!UPT UIADD3 URZ, URZ, URZ, URZ ;  /* 0x0000003f3f3ff290 */ /* 0x000fe4000fffe03f */
[----:B------:R-:W-:Y:S05]  /*7890*/  @P0 IMAD.HI.U32 R168, R3, c[0x0][0x330], RZ ;  /* 0x0000cc0003a80a27 */ /* 0x000fea00078e00ff */
[----:B------:R-:W-:Y:S04]  /*78a0*/  @P0 SHF.R.U32.HI R3, RZ, c[0x0][0x334], R168 ;  /* 0x0000cd00ff030a19 */ /* 0x000fe800000116a8 */
[----:B------:R-:W-:Y:S01]  /*78b0*/  LOP3.LUT R3, RZ, R3, RZ, 0x33, !PT ;  /* 0x00000003ff037212 */ /* 0x000fe200078e33ff */
[----:B------:R-:W-:-:S05]  /*78c0*/  BRA `(.L_x_413) ;  /* 0x0000005000007947 */ /* 0x000fca0003800000 */
.L_x_412:
[----:B------:R-:W-:Y:S04]  /*78d0*/  MOV R168, c[0x0][0x32c] ;  /* 0x0000cb0000a87a02 */ /* 0x000fe80000000f00 */
[----:B------:R-:W-:Y:S11]  /*78e0*/  ISETP.NE.AND P0, PT, R168, 0x1, PT ;  /* 0x00000001a800780c */ /* 0x000ff60003f05270 */
[----:B------:R-:W-:Y:S02]  /*78f0*/  @!UPT UIADD3 URZ, URZ, URZ, URZ ;  /* 0x0000003f3f3ff290 */ /* 0x000fe4000fffe03f */
[----:B------:R-:W-:Y:S05]  /*7900*/  @P0 IMAD.HI.U32 R168, R3, c[0x0][0x330], RZ ;  /* 0x0000cc0003a80a27 */ /* 0x000fea00078e00ff */
[----:B------:R-:W-:Y:S02]  /*7910*/  @P0 SHF.R.U32.HI R3, RZ, c[0x0][0x334], R168 ;  /* 0x0000cd00ff030a19 */ /* 0x000fe400000116a8 */
.L_x_413:
[----:B------:R-:W-:Y:S05]  /*7920*/  BSYNC B0 ;  /* 0x0000000000007941 */ /* 0x000fea0003800000 */
.L_x_411:
[----:B------:R-:W-:Y:S05]  /*7930*/  IADD3 R168, -R170, UR24, RZ ;  /* 0x00000018aaa87c10 */ /* 0x000fea000fffe1ff */
[----:B------:R-:W-:Y:S05]  /*7940*/  IMAD R3, R3, c[0x0][0x32c], R168 ;  /* 0x0000cb0003037a24 */ /* 0x000fea00078e02a8 */
[----:B------:R-:W-:Y:S02]  /*7950*/  IMNMX R0, R0, R3, !PT ;  /* 0x0000000300007217 */ /* 0x000fe40007800200 */
[----:B------:R-:W-:Y:S04]  /*7960*/  IADD3 R3, R3, c[0x0][0x32c], RZ ;  /* 0x0000cb0003037a10 */ /* 0x000fe80007ffe0ff */
[----:B------:R-:W-:Y:S02]  /*7970*/  IMNMX R2, R2, R3, PT ;  /* 0x0000000302027217 */ /* 0x000fe40003800200 */
.L_x_410:
[----:B------:R-:W-:Y:S02]  /*7980*/  UISETP.GE.AND UP0, UPT, UR24, 0x1, UPT ;  /* 0x000000011800788c */ /* 0x000fe4000bf06270 */
[----:B------:R-:W-:Y:S02]  /*7990*/  UISETP.GE.AND UP6, UPT, UR24, 0x12, UPT ;  /* 0x000000121800788c */ /* 0x000fe4000bfc6270 */
[----:B------:R-:W-:Y:S02]  /*79a0*/  UP2UR UR29, UPR, URZ, 0x1 ;  /* 0x000000013f1d7883 */ /* 0x000fe40008000000 */
[----:B------:R-:W-:Y:S01]  /*79b0*/  PLOP3.LUT P0, PT, PT, PT, UP0, 0x40, 0x0 ;  /* 0x000000000000781c */ /* 0x000fe20003f0e808 */
[----:B------:R-:W-:Y:S02]  /*79c0*/  UISETP.GE.AND UP0, UPT, UR24, 0x2, UPT ;  /* 0x000000021800788c */ /* 0x000fe4000bf06270 */
[----:B------:R-:W-:Y:S01]  /*79d0*/  UISETP.GE.AND UP5, UPT, UR24, 0x19, UPT ;  /* 0x000000191800788c */ /* 0x000fe2000bfa6270 */
[----:B------:R-:W-:Y:S01]  /*79e0*/  ISETP.GT.AND P0, PT, R0, RZ, P0 ;  /* 0x000000ff0000720c */ /* 0x000fe20000704270 */
[----:B------:R-:W-:Y:S02]  /*79f0*/  UP2UR UR28, UPR, URZ, 0x1 ;  /* 0x000000013f1c7883 */ /* 0x000fe40008000000 */
[----:B------:R-:W-:Y:S01]  /*7a00*/  UISETP.GE.AND UP4, UPT, UR24, 0x1a, UPT ;  /* 0x0000001a1800788c */ /* 0x000fe2000bf86270 */
[----:B------:R-:W-:Y:S01]  /*7a10*/  ISETP.LT.OR P0, PT, R2, 0x1, P0 ;  /* 0x000000010200780c */ /* 0x000fe20000701670 */
[----:B------:R-:W-:Y:S02]  /*7a20*/  UISETP.GE.AND UP3, UPT, UR24, 0x21, UPT ;  /* 0x000000211800788c */ /* 0x000fe4000bf66270 */
[----:B------:R-:W-:Y:S01]  /*7a30*/  UISETP.GE.AND UP2, UPT, UR24, 0x22, UPT ;  /* 0x000000221800788c */ /* 0x000fe2000bf46270 */
[----:B-----5:R-:W-:Y:S01]  /*7a40*/  FSEL R168, R4, -INF , !P0 ;  /* 0xff80000004a87808 */ /* 0x020fe20004000000 */
[----:B------:R-:W-:Y:S01]  /*7a50*/  UISETP.GE.AND UP1, UPT, UR24, 0x29, UPT ;  /* 0x000000291800788c */ /* 0x000fe2000bf26270 */
[----:B------:R-:W-:Y:S01]  /*7a60*/  PLOP3.LUT P0, PT, PT, PT, UP0, 0x40, 0x0 ;  /* 0x000000000000781c */ /* 0x000fe20003f0e808 */
[----:B------:R-:W-:Y:S02]  /*7a70*/  UISETP.GE.AND UP0, UPT, UR24, 0x9, UPT ;  /* 0x000000091800788c */ /* 0x000fe4000bf06270 */
[----:B------:R-:W-:Y:S01]  /*7a80*/  UP2UR UR30, UPR, URZ, 0x40 ;  /* 0x000000403f1e7883 */ /* 0x000fe20008000000 */
[----:B------:R-:W-:Y:S01]  /*7a90*/  ISETP.GT.AND P0, PT, R0, 0x1, P0 ;  /* 0x000000010000780c */ /* 0x000fe20000704270 */
[----:B------:R-:W-:Y:S03]  /*7aa0*/  UP2UR UR27, UPR, URZ, 0x1 ;  /* 0x000000013f1b7883 */ /* 0x000fe60008000000 */
[----:B------:R-:W-:Y:S04]  /*7ab0*/  ISETP.LT.OR P0, PT, R2, 0x2, P0 ;  /* 0x000000020200780c */ /* 0x000fe80000701670 */
[----:B------:R-:W-:Y:S02]  /*7ac0*/  FSEL R5, R5, -INF , !P0 ;  /* 0xff80000005057808 */ /* 0x000fe40004000000 */
[----:B------:R-:W-:Y:S01]  /*7ad0*/  PLOP3.LUT P0, PT, PT, PT, UP0, 0x40, 0x0 ;  /* 0x000000000000781c */ /* 0x000fe20003f0e808 */
[----:B------:R-:W-:Y:S03]  /*7ae0*/  UISETP.GE.AND UP0, UPT, UR24, 0xa, UPT ;  /* 0x0000000a1800788c */ /* 0x000fe6000bf06270 */
        /* <DEDUP_REMOVED lines=12> */
[----:B------:R-:W-:Y:S04]  /*7bb0*/  ISETP.GT.AND P0, PT, R0, 0x10, P0 ;  /* 0x000000100000780c */ /* 0x000fe80000704270 */
[----:B------:R-:W-:Y:S04]  /*7bc0*/  ISETP.LT.OR P0, PT, R2, 0x11, P0 ;  /* 0x000000110200780c */ /* 0x000fe80000701670 */
[----:B------:R-:W-:Y:S02]  /*7bd0*/  FSEL R12, R12, -INF , !P0 ;  /* 0xff8000000c0c7808 */ /* 0x000fe40004000000 */
[----:B------:R-:W-:Y:S01]  /*7be0*/  PLOP3.LUT P0, PT, PT, PT, UP6, 0x40, 0x0 ;  /* 0x000000000000781c */ /* 0x000fe20003f0e868 */
[----:B------:R-:W-:Y:S03]  /*7bf0*/  UISETP.NE.AND UP6, UPT, UR12, URZ, UPT ;  /* 0x0000003f0c00728c */ /* 0x000fe6000bfc5270 */
[----:B------:R-:W-:Y:S04]  /*7c00*/  ISETP.GT.AND P0, PT, R0, 0x11, P0 ;  /* 0x000000110000780c */ /* 0x000fe80000704270 */
[----:B------:R-:W-:Y:S04]  /*7c10*/  ISETP.LT.OR P0, PT, R2, 0x12, P0 ;  /* 0x000000120200780c */ /* 0x000fe80000701670 */
[----:B------:R-:W-:Y:S02]  /*7c20*/  FSEL R13, R13, -INF , !P0 ;  /* 0xff8000000d0d7808 */ /* 0x000fe40004000000 */
[----:B------:R-:W-:Y:S04]  /*7c30*/  PLOP3.LUT P0, PT, PT, PT, UP5, 0x40, 0x0 ;  /* 0x000000000000781c */ /* 0x000fe80003f0e858 */
        /* <DEDUP_REMOVED lines=20> */
[----:B------:R-:W-:Y:S02]  /*7d80*/  ISETP.GT.AND P0, PT, R0, 0x29, P0 ;  /* 0x000000290000780c */ /* 0x000fe40000704270 */
[----:B------:R-:W1:Y:S02]  /*7d90*/  SHFL.IDX PT, R0, R132, 0x1, 0x1c1f ;  /* 0x003c1f0084007f89 */ /* 0x000e6400000e0000 */
[----:B------:R-:W-:Y:S04]  /*7da0*/  ISETP.LT.OR P0, PT, R2, 0x2a, P0 ;  /* 0x0000002a0200780c */ /* 0x000fe80000701670 */
[----:B------:R-:W-:Y:S02]  /*7db0*/  FSEL R25, R25, -INF , !P0 ;  /* 0xff80000019197808 */ /* 0x000fe40004000000 */
[----:B------:R-:W-:Y:S01]  /*7dc0*/  PLOP3.LUT P0, PT, PT, PT, UP6, 0x40, 0x0 ;  /* 0x000000000000781c */ /* 0x000fe20003f0e868 */
[----:B------:R-:W-:Y:S01]  /*7dd0*/  UISETP.NE.AND UP6, UPT, UR30, URZ, UPT ;  /* 0x0000003f1e00728c */ /* 0x000fe2000bfc5270 */
[--C-:B-1----:R-:W-:Y:S02]  /*7de0*/  IMAD.IADD R3, R169, 0x1, R0.reuse ;  /* 0x00000001a9037824 */ /* 0x102fe400078e0200 */
[----:B------:R-:W-:Y:S09]  /*7df0*/  IMAD.IADD R2, R133, 0x1, R0 ;  /* 0x0000000185027824 */ /* 0x000ff200078e0200 */
        /* <DEDUP_REMOVED lines=9> */
[----:B------:R-:W-:Y:S05]  /*7e90*/  IMAD.MOV.U32 R4, RZ, RZ, 0x1 ;  /* 0x00000001ff047424 */ /* 0x000fea00078e00ff */
[----:B------:R-:W-:Y:S11]  /*7ea0*/  ISETP.NE.AND P0, PT, R4, c[0x0][0x32c], PT ;  /* 0x0000cb0004007a0c */ /* 0x000ff60003f05270 */
[----:B------:R-:W-:Y:S02]  /*7eb0*/  @!UPT UIADD3 URZ, URZ, URZ, URZ ;  /* 0x0000003f3f3ff290 */ /* 0x000fe4000fffe03f */
[----:B------:R-:W-:Y:S05]  /*7ec0*/  @P0 IMAD.HI.U32 R4, R0, c[0x0][0x330], RZ ;  /* 0x0000cc0000040a27 */ /* 0x000fea00078e00ff */
[----:B------:R-:W-:Y:S04]  /*7ed0*/  @P0 SHF.R.U32.HI R0, RZ, c[0x0][0x334], R4 ;  /* 0x0000cd00ff000a19 */ /* 0x000fe80000011604 */
[----:B------:R-:W-:Y:S01]  /*7ee0*/  LOP3.LUT R0, RZ, R0, RZ, 0x33, !PT ;  /* 0x00000000ff007212 */ /* 0x000fe200078e33ff */
[----:B------:R-:W-:-:S05]  /*7ef0*/  BRA `(.L_x_417) ;  /* 0x0000005000007947 */ /* 0x000fca0003800000 */
.L_x_416:
[----:B------:R-:W-:Y:S04]  /*7f00*/  MOV R4, 0x1 ;  /* 0x0000000100047802 */ /* 0x000fe80000000f00 */
[----:B------:R-:W-:Y:S11]  /*7f10*/  ISETP.NE.AND P0, PT, R4, c[0x0][0x32c], PT ;  /* 0x0000cb0004007a0c */ /* 0x000ff60003f05270 */
[----:B------:R-:W-:Y:S02]  /*7f20*/  @!UPT UIADD3 URZ, URZ, URZ, URZ ;  /* 0x0000003f3f3ff290 */ /* 0x000fe4000fffe03f */
[----:B------:R-:W-:Y:S05]  /*7f30*/  @P0 IMAD.HI.U32 R4, R0, c[0x0][0x330], RZ ;  /* 0x0000cc0000040a27 */ /* 0x000fea00078e00ff */
[----:B------:R-:W-:Y:S02]  /*7f40*/  @P0 SHF.R.U32.HI R0, RZ, c[0x0][0x334], R4 ;  /* 0x0000cd00ff000a19 */ /* 0x000fe40000011604 */
.L_x_417:
[----:B------:R-:W-:Y:S05]  /*7f50*/  BSYNC B0 ;  /* 0x0000000000007941 */ /* 0x000fea0003800000 */
.L_x_415:
[----:B------:R-:W-:Y:S05]  /*7f60*/  IADD3 R4, -R170, UR24, RZ ;  /* 0x00000018aa047c10 */ /* 0x000fea000fffe1ff */
[----:B------:R-:W-:Y:S05]  /*7f70*/  IMAD R0, R0, c[0x0][0x32c], R4 ;  /* 0x0000cb0000007a24 */ /* 0x000fea00078e0204 */
[----:B------:R-:W-:Y:S02]  /*7f80*/  IMNMX R2, R2, R0, !PT ;  /* 0x0000000002027217 */ /* 0x000fe40007800200 */
[----:B------:R-:W-:Y:S04]  /*7f90*/  IADD3 R0, R0, c[0x0][0x32c], RZ ;  /* 0x0000cb0000007a10 */ /* 0x000fe80007ffe0ff */
[----:B------:R-:W-:Y:S02]  /*7fa0*/  IMNMX R3, R3, R0, PT ;  /* 0x0000000003037217 */ /* 0x000fe40003800200 */
.L_x_414:
[----:B------:R-:W-:Y:S01]  /*7fb0*/  FMNMX.FTZ R133, R168, R134, !PT ;  /* 0x00000086a8857209 */ /* 0x000fe20007810000 */
[----:B------:R-:W-:Y:S02]  /*7fc0*/  UP2UR UR24, UPR, URZ, 0x10 ;  /* 0x000000103f187883 */ /* 0x000fe40008000000 */
[----:B------:R-:W-:Y:S01]  /*7fd0*/  UISETP.NE.AND UP4, UPT, UR29, URZ, UPT ;  /* 0x0000003f1d00728c */ /* 0x000fe2000bf85270 */
        /* <DEDUP_REMOVED lines=22> */
[----:B-1----:R-:W-:Y:S04]  /*8140*/  FMNMX.FTZ R133, R133, R0, !PT ;  /* 0x0000000085857209 */ /* 0x002fe80007810000 */
[C---:B------:R-:W-:Y:S01]  /*8150*/  FSETP.NEU.FTZ.AND P0, PT, R133.reuse, -INF , PT ;  /* 0xff8000008500780b */ /* 0x040fe20003f1d000 */
[C---:B------:R-:W-:Y:S03]  /*8160*/  FMUL.FTZ R4, R133.reuse, c[0x0][0x2d0] ;  /* 0x0000b40085047a20 */ /* 0x040fe60000410000 */
[----:B------:R-:W-:Y:S02]  /*8170*/  FSEL R0, R133, RZ, P0 ;  /* 0x000000ff85007208 */ /* 0x000fe40000000000 */
[----:B------:R-:W-:Y:S02]  /*8180*/  FSEL R4, R4, RZ, P0 ;  /* 0x000000ff04047208 */ /* 0x000fe40000000000 */
[----:B------:R-:W-:Y:S01]  /*8190*/  PLOP3.LUT P0, PT, PT, PT, UP4, 0x40, 0x0 ;  /* 0x000000000000781c */ /* 0x000fe20003f0e848 */
[----:B------:R-:W-:Y:S01]  /*81a0*/  FADD.FTZ R0, -R0, R134 ;  /* 0x0000008600007221 */ /* 0x000fe20000010100 */
[----:B------:R-:W-:Y:S01]  /*81b0*/  UISETP.NE.AND UP4, UPT, UR24, URZ, UPT ;  /* 0x0000003f1800728c */ /* 0x000fe2000bf85270 */
[----:B------:R-:W2:Y:S01]  /*81c0*/  LDL.LU R134, [R1+0x44] ;  /* 0x0000440001867983 */ /* 0x000ea20000300800 */
[----:B------:R-:W-:Y:S01]  /*81d0*/  ISETP.GT.AND P0, PT, R2, RZ, P0 ;  /* 0x000000ff0200720c */ /* 0x000fe20000704270 */
[--C-:B------:R-:W-:Y:S01]  /*81e0*/  FFMA.FTZ R168, R168, c[0x0][0x2d0], -R4.reuse ;  /* 0x0000b400a8a87a23 */ /* 0x100fe20000010804 */
[----:B------:R-:W-:Y:S01]  /*81f0*/  UIADD3 UR24, UR5, -0x1, URZ ;  /* 0xffffffff05187890 */ /* 0x000fe2000fffe03f */
[----:B------:R-:W-:Y:S01]  /*8200*/  FMUL.FTZ R0, R0, c[0x0][0x2d0] ;  /* 0x0000b40000007a20 */ /* 0x000fe20000410000 */
[----:B------:R-:W-:Y:S01]  /*8210*/  ISETP.LT.OR P0, PT, R3, 0x1, P0 ;  /* 0x000000010300780c */ /* 0x000fe20000701670 */
[--C-:B------:R-:W-:Y:S02]  /*8220*/  FFMA.FTZ R5, R5, c[0x0][0x2d0], -R4.reuse ;  /* 0x0000b40005057a23 */ /* 0x100fe40000010804 */
[----:B------:R-:W-:Y:S01]  /*8230*/  MUFU.EX2 R168, R168 ;  /* 0x000000a800a87308 */ /* 0x000fe20000000800 */
[----:B------:R-:W-:Y:S01]  /*8240*/  FSEL R6, R6, -INF , !P0 ;  /* 0xff80000006067808 */ /* 0x000fe20004000000 */
[--C-:B------:R-:W-:Y:S01]  /*8250*/  FFMA.FTZ R8, R8, c[0x0][0x2d0], -R4.reuse ;  /* 0x0000b40008087a23 */ /* 0x100fe20000010804 */
[----:B------:R-:W-:Y:S01]  /*8260*/  PLOP3.LUT P0, PT, PT, PT, UP3, 0x40, 0x0 ;  /* 0x000000000000781c */ /* 0x000fe20003f0e838 */
[----:B------:R-:W-:Y:S01]  /*8270*/  UISETP.NE.AND UP3, UPT, UR29, URZ, UPT ;  /* 0x0000003f1d00728c */ /* 0x000fe2000bf65270 */
[--C-:B------:R-:W-:Y:S02]  /*8280*/  FFMA.FTZ R9, R9, c[0x0][0x2d0], -R4.reuse ;  /* 0x0000b40009097a23 */ /* 0x100fe40000010804 */
[----:B------:R-:W-:Y:S01]  /*8290*/  ISETP.GT.AND P0, PT, R2, 0x1, P0 ;  /* 0x000000010200780c */ /* 0x000fe20000704270 */
[--C-:B------:R-:W-:Y:S02]  /*82a0*/  FFMA.FTZ R17, R17, c[0x0][0x2d0], -R4.reuse ;  /* 0x0000b40011117a23 */ /* 0x100fe40000010804 */
[----:B------:R-:W-:Y:S01]  /*82b0*/  MUFU.EX2 R5, R5 ;  /* 0x0000000500057308 */ /* 0x000fe20000000800 */
[----:B------:R-:W-:Y:S01]  /*82c0*/  ISETP.LT.OR P0, PT, R3, 0x2, P0 ;  /* 0x000000020300780c */ /* 0x000fe20000701670 */
[--C-:B------:R-:W-:Y:S02]  /*82d0*/  FFMA.FTZ R21, R21, c[0x0][0x2d0], -R4.reuse ;  /* 0x0000b40015157a23 */ /* 0x100fe40000010804 */
[--C-:B------:R-:W-:Y:S01]  /*82e0*/  FFMA.FTZ R24, R24, c[0x0][0x2d0], -R4.reuse ;  /* 0x0000b40018187a23 */ /* 0x100fe20000010804 */
[----:B------:R-:W-:Y:S01]  /*82f0*/  FSEL R7, R7, -INF , !P0 ;  /* 0xff80000007077808 */ /* 0x000fe20004000000 */
[--C-:B------:R-:W-:Y:S01]  /*8300*/  FFMA.FTZ R25, R25, c[0x0][0x2d0], -R4.reuse ;  /* 0x0000b40019197a23 */ /* 0x100fe20000010804 */
[----:B------:R-:W-:Y:S01]  /*8310*/  PLOP3.LUT P0, PT, PT, PT, UP2, 0x40, 0x0 ;  /* 0x000000000000781c */ /* 0x000fe20003f0e828 */
[----:B------:R-:W-:Y:S01]  /*8320*/  UISETP.NE.AND UP2, UPT, UR28, URZ, UPT ;  /* 0x0000003f1c00728c */ /* 0x000fe2000bf45270 */
[--C-:B------:R-:W-:Y:S01]  /*8330*/  FFMA.FTZ R170, R12, c[0x0][0x2d0], -R4.reuse ;  /* 0x0000b4000caa7a23 */ /* 0x100fe20000010804 */
[----:B------:R-:W-:Y:S01]  /*8340*/  MUFU.EX2 R8, R8 ;  /* 0x0000000800087308 */ /* 0x000fe20000000800 */
[----:B------:R-:W-:Y:S01]  /*8350*/  ISETP.GT.AND P0, PT, R2, 0x8, P0 ;  /* 0x000000080200780c */ /* 0x000fe20000704270 */
[--C-:B------:R-:W-:Y:S02]  /*8360*/  FFMA.FTZ R179, R13, c[0x0][0x2d0], -R4.reuse ;  /* 0x0000b4000db37a23 */ /* 0x100fe40000010804 */
[--C-:B------:R-:W-:Y:S01]  /*8370*/  FFMA.FTZ R16, R16, c[0x0][0x2d0], -R4.reuse ;  /* 0x0000b40010107a23 */ /* 0x100fe20000010804 */
[C---:B------:R-:W-:Y:S01]  /*8380*/  ISETP.LT.OR P0, PT, R3.reuse, 0x9, P0 ;  /* 0x000000090300780c */ /* 0x040fe20000701670 */
[----:B------:R-:W-:Y:S01]  /*8390*/  FFMA.FTZ R169, R20, c[0x0][0x2d0], -R4 ;  /* 0x0000b40014a97a23 */ /* 0x000fe20000010804 */
[----:B------:R-:W-:Y:S02]  /*83a0*/  MOV R20, R17 ;  /* 0x0000001100147202 */ /* 0x000fe40000000f00 */
[----:B------:R-:W-:Y:S01]  /*83b0*/  FSEL R10, R10, -INF , !P0 ;  /* 0xff8000000a0a7808 */ /* 0x000fe20004000000 */
[----:B------:R-:W1:Y:S01]  /*83c0*/  MUFU.EX2 R9, R9 ;  /* 0x0000000900097308 */ /* 0x000e620000000800 */
[----:B------:R-:W-:Y:S01]  /*83d0*/  PLOP3.LUT P0, PT, PT, PT, UP1, 0x40, 0x0 ;  /* 0x000000000000781c */ /* 0x000fe20003f0e818 */
[----:B------:R-:W-:Y:S03]  /*83e0*/  UISETP.NE.AND UP1, UPT, UR27, URZ, UPT ;  /* 0x0000003f1b00728c */ /* 0x000fe6000bf25270 */
[C---:B------:R-:W-:Y:S04]  /*83f0*/  ISETP.GT.AND P0, PT, R2.reuse, 0x9, P0 ;  /* 0x000000090200780c */ /* 0x040fe80000704270 */
[----:B------:R-:W-:Y:S04]  /*8400*/  ISETP.LT.OR P0, PT, R3, 0xa, P0 ;  /* 0x0000000a0300780c */ /* 0x000fe80000701670 */
[----:B------:R-:W-:Y:S02]  /*8410*/  FSEL R171, R11, -INF , !P0 ;  /* 0xff8000000bab7808 */ /* 0x000fe40004000000 */
[----:B------:R-:W-:Y:S01]  /*8420*/  PLOP3.LUT P0, PT, PT, PT, UP0, 0x40, 0x0 ;  /* 0x000000000000781c */ /* 0x000fe20003f0e808 */
[----:B------:R-:W-:Y:S01]  /*8430*/  UISETP.NE.AND UP0, UPT, UR26, URZ, UPT ;  /* 0x0000003f1a00728c */ /* 0x000fe2000bf05270 */
[----:B------:R-:W-:Y:S02]  /*8440*/  MOV R11, R16 ;  /* 0x00000010000b7202 */ /* 0x000fe40000000f00 */
[----:B------:R-:W-:Y:S04]  /*8450*/  ISETP.GT.AND P0, PT, R2, 0x10, P0 ;  /* 0x000000100200780c */ /* 0x000fe80000704270 */
[C---:B------:R-:W-:Y:S04]  /*8460*/  ISETP.LT.OR P0, PT, R3.reuse, 0x11, P0 ;  /* 0x000000110300780c */ /* 0x040fe80000701670 */
[----:B------:R-:W-:Y:S02]  /*8470*/  FSEL R172, R14, -INF , !P0 ;  /* 0xff8000000eac7808 */ /* 0x000fe40004000000 */
[----:B------:R-:W-:Y:S02]  /*8480*/  PLOP3.LUT P0, PT, PT, PT, UP6, 0x40, 0x0 ;  /* 0x000000000000781c */ /* 0x000fe40003f0e868 */
[----:B------:R-:W-:Y:S02]  /*8490*/  MOV R14, R179 ;  /* 0x000000b3000e7202 */ /* 0x000fe40000000f00 */
[C---:B------:R-:W-:Y:S04]  /*84a0*/  ISETP.GT.AND P0, PT, R2.reuse, 0x11, P0 ;  /* 0x000000110200780c */ /* 0x040fe80000704270 */
[----:B------:R-:W-:Y:S04]  /*84b0*/  ISETP.LT.OR P0, PT, R3, 0x12, P0 ;  /* 0x000000120300780c */ /* 0x000fe80000701670 */
[----:B------:R-:W-:Y:S02]  /*84c0*/  FSEL R173, R15, -INF , !P0 ;  /* 0xff8000000fad7808 */ /* 0x000fe40004000000 */
[----:B------:R-:W-:Y:S02]  /*84d0*/  PLOP3.LUT P0, PT, PT, PT, UP5, 0x40, 0x0 ;  /* 0x000000000000781c */ /* 0x000fe40003f0e858 */
[----:B------:R-:W-:Y:S02]  /*84e0*/  MOV R15, R170 ;  /* 0x000000aa000f7202 */ /* 0x000fe40000000f00 */
[----:B------:R-:W-:Y:S02]  /*84f0*/  ISETP.GT.AND P0, PT, R2, 0x18, P0 ;  /* 0x000000180200780c */ /* 0x000fe40000704270 */
[----:B-1----:R-:W-:Y:S02]  /*8500*/  F2FP.PACK_AB R170, R9, R8 ;  /* 0x0000000809aa723e */ /* 0x002fe400000000ff */
[C---:B------:R-:W-:Y:S04]  /*8510*/  ISETP.LT.OR P0, PT, R3.reuse, 0x19, P0 ;  /* 0x000000190300780c */ /* 0x040fe80000701670 */
[----:B------:R-:W-:Y:S02]  /*8520*/  FSEL R174, R18, -INF , !P0 ;  /* 0xff80000012ae7808 */ /* 0x000fe40004000000 */
[----:B------:R-:W-:Y:S04]  /*8530*/  PLOP3.LUT P0, PT, PT, PT, UP4, 0x40, 0x0 ;  /* 0x000000000000781c */ /* 0x000fe80003f0e848 */
[C---:B------:R-:W-:Y:S04]  /*8540*/  ISETP.GT.AND P0, PT, R2.reuse, 0x19, P0 ;  /* 0x000000190200780c */ /* 0x040fe80000704270 */
[----:B------:R-:W-:Y:S04]  /*8550*/  ISETP.LT.OR P0, PT, R3, 0x1a, P0 ;  /* 0x0000001a0300780c */ /* 0x000fe80000701670 */
[----:B------:R-:W-:Y:S02]  /*8560*/  FSEL R175, R19, -INF , !P0 ;  /* 0xff80000013af7808 */ /* 0x000fe40004000000 */
[----:B------:R-:W-:Y:S04]  /*8570*/  PLOP3.LUT P0, PT, PT, PT, UP3, 0x40, 0x0 ;  /* 0x000000000000781c */ /* 0x000fe80003f0e838 */
[----:B------:R-:W-:Y:S04]  /*8580*/  ISETP.GT.AND P0, PT, R2, 0x20, P0 ;  /* 0x000000200200780c */ /* 0x000fe80000704270 */
        /* <DEDUP_REMOVED lines=10> */
[----:B------:R-:W-:Y:S01]  /*8630*/  PLOP3.LUT P0, PT, PT, PT, UP0, 0x40, 0x0 ;  /* 0x000000000000781c */ /* 0x000fe20003f0e808 */
[----:B------:R-:W-:Y:S03]  /*8640*/  UISETP.GT.AND UP0, UPT, UR5, UR4, UPT ;  /* 0x000000040500728c */ /* 0x000fe6000bf04270 */
[----:B------:R-:W-:Y:S01]  /*8650*/  ISETP.GT.AND P0, PT, R2, 0x29, P0 ;  /* 0x000000290200780c */ /* 0x000fe20000704270 */
[----:B------:R-:W-:Y:S01]  /*8660*/  UMOV UR5, UR24 ;  /* 0x0000001800057c82 */ /* 0x000fe20008000000 */
[----:B------:R-:W1:Y:S02]  /*8670*/  MUFU.EX2 R2, R0 ;  /* 0x0000000000027308 */ /* 0x000e640000000800 */
[----:B------:R-:W-:Y:S04]  /*8680*/  ISETP.LT.OR P0, PT, R3, 0x2a, P0 ;  /* 0x0000002a0300780c */ /* 0x000fe80000701670 */
[----:B------:R-:W-:Y:S01]  /*8690*/  FSEL R132, R27, -INF , !P0 ;  /* 0xff8000001b847808 */ /* 0x000fe20004000000 */
[C---:B-1----:R-:W-:Y:S02]  /*86a0*/  FMUL.FTZ R16, R2.reuse, R144 ;  /* 0x0000009002107220 */ /* 0x042fe40000410000 */
[C---:B------:R-:W-:Y:S01]  /*86b0*/  FMUL.FTZ R12, R2.reuse, R148 ;  /* 0x00000094020c7220 */ /* 0x040fe20000410000 */
[----:B------:R-:W-:Y:S01]  /*86c0*/  MOV R148, R11 ;  /* 0x0000000b00947202 */ /* 0x000fe20000000f00 */
[C---:B------:R-:W-:Y:S01]  /*86d0*/  FMUL.FTZ R13, R2.reuse, R149 ;  /* 0x00000095020d7220 */ /* 0x040fe20000410000 */
[----:B------:R-:W-:Y:S01]  /*86e0*/  MOV R149, R14 ;  /* 0x0000000e00957202 */ /* 0x000fe20000000f00 */
[C---:B------:R-:W-:Y:S01]  /*86f0*/  FMUL.FTZ R17, R2.reuse, R145 ;  /* 0x0000009102117220 */ /* 0x040fe20000410000 */
[----:B------:R-:W-:Y:S01]  /*8700*/  MOV R145, R15 ;  /* 0x0000000f00917202 */ /* 0x000fe20000000f00 */
        /* <DEDUP_REMOVED lines=52> */
[----:B--2---:R-:W-:Y:S01]  /*8a50*/  FFMA.FTZ R0, R2, R134, R168 ;  /* 0x0000008602007223 */ /* 0x004fe200000100a8 */
[C---:B------:R-:W-:Y:S03]  /*8a60*/  F2FP.PACK_AB R168, R5.reuse, R168 ;  /* 0x000000a805a8723e */ /* 0x040fe600000000ff */
[----:B------:R-:W-:Y:S01]  /*8a70*/  FADD.FTZ R4, R5, R0 ;  /* 0x0000000005047221 */ /* 0x000fe20000010000 */
[----:B------:R-:W-:Y:S01]  /*8a80*/  FMNMX.FTZ R0, R6, R135, !PT ;  /* 0x0000008706007209 */ /* 0x000fe20007810000 */
[----:B------:R-:W-:Y:S01]  /*8a90*/  FMUL.FTZ R5, R2, R157 ;  /* 0x0000009d02057220 */ /* 0x000fe20000410000 */
[----:B------:R-:W-:Y:S01]  /*8aa0*/  MOV R157, R25 ;  /* 0x00000019009d7202 */ /* 0x000fe20000000f00 */
[----:B------:R-:W-:Y:S01]  /*8ab0*/  FADD.FTZ R4, R8, R4 ;  /* 0x0000000408047221 */ /* 0x000fe20000010000 */
[----:B------:R-:W-:Y:S01]  /*8ac0*/  FMNMX.FTZ R0, R7, R0, !PT ;  /* 0x0000000007007209 */ /* 0x000fe20007810000 */
[----:B------:R-:W-:Y:S02]  /*8ad0*/  FMUL.FTZ R25, R2, R137 ;  /* 0x0000008902197220 */ /* 0x000fe40000410000 */
[----:B------:R-:W-:Y:S01]  /*8ae0*/  FADD.FTZ R179, R9, R4 ;  /* 0x0000000409b37221 */ /* 0x000fe20000010000 */
[----:B------:R-:W-:Y:S01]  /*8af0*/  FMNMX.FTZ R0, R10, R0, !PT ;  /* 0x000000000a007209 */ /* 0x000fe20007810000 */
[C---:B------:R-:W-:Y:S01]  /*8b00*/  FMUL.FTZ R4, R2.reuse, R156 ;  /* 0x0000009c02047220 */ /* 0x040fe20000410000 */
[----:B------:R-:W-:Y:S01]  /*8b10*/  MOV R156, R20 ;  /* 0x00000014009c7202 */ /* 0x000fe20000000f00 */
[C---:B------:R-:W-:Y:S01]  /*8b20*/  FMUL.FTZ R20, R2.reuse, R140 ;  /* 0x0000008c02147220 */ /* 0x040fe20000410000 */
[----:B------:R-:W-:Y:S01]  /*8b30*/  FMNMX.FTZ R0, R171, R0, !PT ;  /* 0x00000000ab007209 */ /* 0x000fe20007810000 */
[----:B------:R-:W2:Y:S01]  /*8b40*/  LDL.LU R140, [R1+0x4c] ;  /* 0x00004c00018c7983 */ /* 0x000ea20000300800 */
[C---:B------:R-:W-:Y:S01]  /*8b50*/  FMUL.FTZ R8, R2.reuse, R152 ;  /* 0x0000009802087220 */ /* 0x040fe20000410000 */
[----:B------:R-:W-:Y:S01]  /*8b60*/  MOV R152, R24 ;  /* 0x0000001800987202 */ /* 0x000fe20000000f00 */
[----:B------:R-:W-:Y:S01]  /*8b70*/  FMUL.FTZ R24, R2, R136 ;  /* 0x0000008802187220 */ /* 0x000fe20000410000 */
[----:B------:R-:W-:Y:S01]  /*8b80*/  FMNMX.FTZ R0, R172, R0, !PT ;  /* 0x00000000ac007209 */ /* 0x000fe20007810000 */
[C---:B------:R-:W-:Y:S01]  /*8b90*/  FMUL.FTZ R9, R2.reuse, R153 ;  /* 0x0000009902097220 */ /* 0x040fe20000410000 */
[----:B------:R-:W-:Y:S01]  /*8ba0*/  MOV R153, R21 ;  /* 0x0000001500997202 */ /* 0x000fe20000000f00 */
[----:B------:R-:W-:Y:S01]  /*8bb0*/  FMUL.FTZ R21, R2, R141 ;  /* 0x0000008d02157220 */ /* 0x000fe20000410000 */
[----:B------:R-:W-:Y:S01]  /*8bc0*/  FMNMX.FTZ R0, R173, R0, !PT ;  /* 0x00000000ad007209 */ /* 0x000fe20007810000 */
[----:B------:R-:W-:Y:S03]  /*8bd0*/  MUFU.EX2 R156, R156 ;  /* 0x0000009c009c7308 */ /* 0x000fe60000000800 */
[----:B------:R-:W-:Y:S04]  /*8be0*/  FMNMX.FTZ R0, R174, R0, !PT ;  /* 0x00000000ae007209 */ /* 0x000fe80007810000 */
[----:B------:R-:W-:Y:S03]  /*8bf0*/  FMNMX.FTZ R0, R175, R0, !PT ;  /* 0x00000000af007209 */ /* 0x000fe60007810000 */
[----:B------:R-:W-:Y:S01]  /*8c00*/  MUFU.EX2 R152, R152 ;  /* 0x0000009800987308 */ /* 0x000fe20000000800 */
        /* <DEDUP_REMOVED lines=14> */
[----:B------:R-:W-:Y:S01]  /*8cf0*/  MOV R135, R169 ;  /* 0x000000a900877202 */ /* 0x000fe20000000f00 */
[--C-:B------:R-:W-:Y:S02]  /*8d00*/  FFMA.FTZ R169, R6, c[0x0][0x2d0], -R134.reuse ;  /* 0x0000b40006a97a23 */ /* 0x100fe40000010886 */
[----:B------:R-:W-:Y:S02]  /*8d10*/  FMUL.FTZ R0, R0, c[0x0][0x2d0] ;  /* 0x0000b40000007a20 */ /* 0x000fe40000410000 */
[--C-:B------:R-:W-:Y:S02]  /*8d20*/  FFMA.FTZ R7, R7, c[0x0][0x2d0], -R134.reuse ;  /* 0x0000b40007077a23 */ /* 0x100fe40000010886 */
[----:B------:R-:W-:Y:S01]  /*8d30*/  MUFU.EX2 R169, R169 ;  /* 0x000000a900a97308 */ /* 0x000fe20000000800 */
[--C-:B------:R-:W-:Y:S09]  /*8d40*/  FFMA.FTZ R2, R10, c[0x0][0x2d0], -R134.reuse ;  /* 0x0000b4000a027a23 */ /* 0x100ff20000010886 */
[----:B------:R-:W1:Y:S10]  /*8d50*/  MUFU.EX2 R0, R0 ;  /* 0x0000000000007308 */ /* 0x000e740000000800 */
[----:B------:R3:W4:Y:S01]  /*8d60*/  MUFU.EX2 R144, R7 ;  /* 0x0000000700907308 */ /* 0x0007220000000800 */
[C---:B-1----:R-:W-:Y:S02]  /*8d70*/  FMUL.FTZ R26, R0.reuse, R138 ;  /* 0x0000008a001a7220 */ /* 0x042fe40000410000 */
[C---:B------:R-:W-:Y:S02]  /*8d80*/  FMUL.FTZ R27, R0.reuse, R139 ;  /* 0x0000008b001b7220 */ /* 0x040fe40000410000 */
[----:B------:R-:W1:Y:S01]  /*8d90*/  LDSM.16.MT88.4 R136, [R237+0x100] ;  /* 0x00010000ed88783b */ /* 0x000e620000004200 */
[C---:B------:R-:W-:Y:S02]  /*8da0*/  FMUL.FTZ R10, R0.reuse, R154 ;  /* 0x0000009a000a7220 */ /* 0x040fe40000410000 */
[C---:B------:R-:W-:Y:S02]  /*8db0*/  FMUL.FTZ R11, R0.reuse, R155 ;  /* 0x0000009b000b7220 */ /* 0x040fe40000410000 */
[C---:B------:R-:W-:Y:S02]  /*8dc0*/  FMUL.FTZ R22, R0.reuse, R142 ;  /* 0x0000008e00167220 */ /* 0x040fe40000410000 */
[C---:B------:R-:W-:Y:S02]  /*8dd0*/  FMUL.FTZ R23, R0.reuse, R143 ;  /* 0x0000008f00177220 */ /* 0x040fe40000410000 */
[C---:B------:R-:W-:Y:S01]  /*8de0*/  FMUL.FTZ R6, R0.reuse, R158 ;  /* 0x0000009e00067220 */ /* 0x040fe20000410000 */
[----:B------:R-:W-:Y:S01]  /*8df0*/  MOV R158, R135 ;  /* 0x00000087009e7202 */ /* 0x000fe20000000f00 */
[C---:B---3--:R-:W-:Y:S02]  /*8e00*/  FMUL.FTZ R7, R0.reuse, R159 ;  /* 0x0000009f00077220 */ /* 0x048fe40000410000 */
        /* <DEDUP_REMOVED lines=61> */
[C---:B----4-:R-:W-:Y:S01]  /*91e0*/  F2FP.PACK_AB R169, R144.reuse, R169 ;  /* 0x000000a990a9723e */ /* 0x050fe200000000ff */
[----:B------:R-:W-:Y:S01]  /*91f0*/  FFMA.FTZ R0, R171, c[0x0][0x2d0], -R134 ;  /* 0x0000b400ab007a23 */ /* 0x000fe20000010886 */
[----:B------:R-:W-:Y:S01]  /*9200*/  LDSM.16.MT88.4 R140, [R237+0x900] ;  /* 0x00090000ed8c783b */ /* 0x000fe20000004200 */
[----:B------:R-:W-:Y:S02]  /*9210*/  FADD.FTZ R144, R144, R150 ;  /* 0x0000009690907221 */ /* 0x000fe40000010000 */
[----:B------:R-:W2:Y:S02]  /*9220*/  MUFU.EX2 R146, R0 ;  /* 0x0000000000927308 */ /* 0x000ea40000000800 */
[----:B--2---:R-:W-:Y:S01]  /*9230*/  F2FP.PACK_AB R171, R146, R147 ;  /* 0x0000009392ab723e */ /* 0x004fe200000000ff */
[--C-:B------:R-:W-:Y:S07]  /*9240*/  FFMA.FTZ R0, R172, c[0x0][0x2d0], -R134.reuse ;  /* 0x0000b400ac007a23 */ /* 0x100fee0000010886 */
[----:B------:R2:W-:Y:S01]  /*9250*/  MUFU.EX2 R148, R0 ;  /* 0x0000000000947308 */ /* 0x0005e20000000800 */
[C---:B-1----:R-:W-:Y:S08]  /*9260*/  HMMA.16816.F32 R4, R168.reuse, R136, R4 ;  /* 0x00000088a804723c */ /* 0x042ff00000001804 */
[C---:B------:R-:W-:Y:S01]  /*9270*/  HMMA.16816.F32 R8, R168.reuse, R138, R8 ;  /* 0x0000008aa808723c */ /* 0x040fe20000001808 */
[----:B------:R-:W1:Y:S03]  /*9280*/  LDSM.16.MT88.4 R136, [R238+0x100] ;  /* 0x00010000ee88783b */ /* 0x000e660000004200 */
[--C-:B--2---:R-:W-:Y:S04]  /*9290*/  FFMA.FTZ R0, R173, c[0x0][0x2d0], -R134.reuse ;  /* 0x0000b400ad007a23 */ /* 0x104fe80000010886 */
[----:B------:R2:W3:Y:S01]  /*92a0*/  MUFU.EX2 R149, R0 ;  /* 0x0000000000957308 */ /* 0x0004e20000000800 */
[C---:B-1----:R-:W-:Y:S03]  /*92b0*/  HMMA.16816.F32 R12, R168.reuse, R136, R12 ;  /* 0x00000088a80c723c */ /* 0x042fe6000000180c */
[--C-:B--2---:R-:W-:Y:S06]  /*92c0*/  FFMA.FTZ R0, R174, c[0x0][0x2d0], -R134.reuse ;  /* 0x0000b400ae007a23 */ /* 0x104fec0000010886 */
[----:B------:R1:W-:Y:S01]  /*92d0*/  MUFU.EX2 R135, R0 ;  /* 0x0000000000877308 */ /* 0x0003e20000000800 */
[C---:B------:R-:W-:Y:S01]  /*92e0*/  HMMA.16816.F32 R16, R168.reuse, R138, R16 ;  /* 0x0000008aa810723c */ /* 0x040fe20000001810 */
[----:B------:R-:W2:Y:S02]  /*92f0*/  LDSM.16.MT88.4 R136, [R241+0x100] ;  /* 0x00010000f188783b */ /* 0x000ea40000004200 */
[----:B-1----:R-:W-:Y:S06]  /*9300*/  FFMA.FTZ R0, R175, c[0x0][0x2d0], -R134 ;  /* 0x0000b400af007a23 */ /* 0x002fec0000010886 */
[----:B------:R-:W-:Y:S10]  /*9310*/  MUFU.EX2 R175, R158 ;  /* 0x0000009e00af7308 */ /* 0x000ff40000000800 */
[----:B------:R1:W4:Y:S01]  /*9320*/  MUFU.EX2 R174, R0 ;  /* 0x0000000000ae7308 */ /* 0x0003220000000800 */
[C---:B--2---:R-:W-:Y:S08]  /*9330*/  HMMA.16816.F32 R20, R168.reuse, R136, R20 ;  /* 0x00000088a814723c */ /* 0x044ff00000001814 */
[C---:B------:R-:W-:Y:S01]  /*9340*/  HMMA.16816.F32 R24, R168.reuse, R138, R24 ;  /* 0x0000008aa818723c */ /* 0x040fe20000001818 */
[----:B------:R-:W2:Y:S03]  /*9350*/  LDSM.16.MT88.4 R136, [R240+0x100] ;  /* 0x00010000f088783b */ /* 0x000ea60000004200 */
[----:B-1----:R-:W-:Y:S02]  /*9360*/  FADD.FTZ R0, R2, R179 ;  /* 0x000000b302007221 */ /* 0x002fe40000010000 */
[----:B------:R-:W-:Y:S02]  /*9370*/  MUFU.EX2 R179, R153 ;  /* 0x0000009900b37308 */ /* 0x000fe40000000800 */
[----:B------:R-:W-:Y:S04]  /*9380*/  FADD.FTZ R150, R145, R0 ;  /* 0x0000000091967221 */ /* 0x000fe80000010000 */
[----:B------:R-:W-:Y:S04]  /*9390*/  FADD.FTZ R0, R147, R144 ;  /* 0x0000009093007221 */ /* 0x000fe80000010000 */
[----:B------:R-:W1:Y:S01]  /*93a0*/  MUFU.EX2 R153, R157 ;  /* 0x0000009d00997308 */ /* 0x000e620000000800 */
[C---:B--2---:R-:W-:Y:S08]  /*93b0*/  HMMA.16816.F32 R28, R168.reuse, R136, R28 ;  /* 0x00000088a81c723c */ /* 0x044ff0000000181c */
[C---:B------:R-:W-:Y:S01]  /*93c0*/  HMMA.16816.F32 R32, R168.reuse, R138, R32 ;  /* 0x0000008aa820723c */ /* 0x040fe20000001820 */
[----:B------:R-:W2:Y:S07]  /*93d0*/  LDSM.16.MT88.4 R136, [R237+0x1900] ;  /* 0x00190000ed88783b */ /* 0x000eae0000004200 */
        /* <DEDUP_REMOVED lines=33> */
[C---:B--2---:R-:W-:Y:S07]  /*95f0*/  HMMA.16816.F32 R124, R168.reuse, R136, R124 ;  /* 0x00000088a87c723c */ /* 0x044fee000000187c */
[----:B------:R-:W-:Y:S01]  /*9600*/  F2FP.PACK_AB R136, R145, R2 ;  /* 0x000000029188723e */ /* 0x000fe200000000ff */
[----:B------:R-:W-:Y:S04]  /*9610*/  HMMA.16816.F32 R128, R168, R138, R128 ;  /* 0x0000008aa880723c */ /* 0x000fe80000001880 */
[----:B---3--:R-:W-:Y:S01]  /*9620*/  F2FP.PACK_AB R137, R149, R148 ;  /* 0x000000949589723e */ /* 0x008fe200000000ff */
[----:B------:R-:W-:Y:S02]  /*9630*/  FADD.FTZ R2, R146, R0 ;  /* 0x0000000092027221 */ /* 0x000fe40000010000 */
[----:B------:R-:W-:Y:S01]  /*9640*/  F2FP.PACK_AB R138, R156, R151 ;  /* 0x000000979c8a723e */ /* 0x000fe200000000ff */
[----:B------:R-:W-:Y:S01]  /*9650*/  LDSM.16.MT88.4 R144, [R240+0x5100] ;  /* 0x00510000f090783b */ /* 0x000fe20000004200 */
[----:B----4-:R-:W-:Y:S03]  /*9660*/  F2FP.PACK_AB R139, R174, R135 ;  /* 0x00000087ae8b723e */ /* 0x010fe600000000ff */
[----:B------:R-:W-:Y:S01]  /*9670*/  FFMA.FTZ R0, R176, c[0x0][0x2d0], -R134 ;  /* 0x0000b400b0007a23 */ /* 0x000fe20000010886 */
[----:B-1----:R-:W-:Y:S01]  /*9680*/  MOV R176, R153 ;  /* 0x0000009900b07202 */ /* 0x002fe20000000f00 */
[----:B------:R-:W-:Y:S01]  /*9690*/  FADD.FTZ R2, R148, R2 ;  /* 0x0000000294027221 */ /* 0x000fe20000010000 */
[----:B------:R-:W-:Y:S01]  /*96a0*/  F2FP.PACK_AB R168, R179, R175 ;  /* 0x000000afb3a8723e */ /* 0x000fe200000000ff */
[C---:B------:R-:W-:Y:S01]  /*96b0*/  HMMA.16816.F32 R4, R136.reuse, R140, R4 ;  /* 0x0000008c8804723c */ /* 0x040fe20000001804 */
[----:B------:R1:W2:Y:S04]  /*96c0*/  MUFU.EX2 R172, R0 ;  /* 0x0000000000ac7308 */ /* 0x0002a80000000800 */
[----:B------:R-:W-:Y:S03]  /*96d0*/  FADD.FTZ R2, R149, R2 ;  /* 0x0000000295027221 */ /* 0x000fe60000010000 */
[C---:B------:R-:W-:Y:S01]  /*96e0*/  HMMA.16816.F32 R8, R136.reuse, R142, R8 ;  /* 0x0000008e8808723c */ /* 0x040fe20000001808 */
[----:B------:R-:W3:Y:S03]  /*96f0*/  LDSM.16.MT88.4 R140, [R238+0x900] ;  /* 0x00090000ee8c783b */ /* 0x000ee60000004200 */
[----:B------:R-:W-:Y:S01]  /*9700*/  FADD.FTZ R2, R135, R2 ;  /* 0x0000000287027221 */ /* 0x000fe20000010000 */
[----:B------:R-:W-:Y:S03]  /*9710*/  MOV R135, R3 ;  /* 0x0000000300877202 */ /* 0x000fe60000000f00 */
[----:B------:R-:W-:Y:S04]  /*9720*/  FADD.FTZ R2, R174, R2 ;  /* 0x00000002ae027221 */ /* 0x000fe80000010000 */
[----:B-1----:R-:W-:Y:S01]  /*9730*/  FFMA.FTZ R0, R177, c[0x0][0x2d0], -R134 ;  /* 0x0000b400b1007a23 */ /* 0x002fe20000010886 */
[----:B------:R-:W-:Y:S01]  /*9740*/  MOV R177, R152 ;  /* 0x0000009800b17202 */ /* 0x000fe20000000f00 */
[----:B--2---:R-:W-:Y:S01]  /*9750*/  FADD.FTZ R2, R172, R2 ;  /* 0x00000002ac027221 */ /* 0x004fe20000010000 */
[----:B------:R-:W-:Y:S01]  /*9760*/  LDSM.16.MT88.4 R152, [R237+0x1100] ;  /* 0x00110000ed98783b */ /* 0x000fe20000004200 */
[----:B------:R-:W1:Y:S01]  /*9770*/  MUFU.EX2 R173, R0 ;  /* 0x0000000000ad7308 */ /* 0x000e620000000800 */
[----:B------:R-:W-:Y:S01]  /*9780*/  F2FP.PACK_AB R170, R176, R177 ;  /* 0x000000b1b0aa723e */ /* 0x000fe200000000ff */
[C---:B---3--:R-:W-:Y:S03]  /*9790*/  HMMA.16816.F32 R12, R136.reuse, R140, R12 ;  /* 0x0000008c880c723c */ /* 0x048fe6000000180c */
[----:B-1----:R-:W-:Y:S01]  /*97a0*/  F2FP.PACK_AB R169, R173, R172 ;  /* 0x000000acada9723e */ /* 0x002fe200000000ff */
[--C-:B------:R-:W-:Y:S02]  /*97b0*/  FFMA.FTZ R0, R178, c[0x0][0x2d0], -R134.reuse ;  /* 0x0000b400b2007a23 */ /* 0x100fe40000010886 */
[----:B------:R-:W-:Y:S02]  /*97c0*/  FFMA.FTZ R134, R132, c[0x0][0x2d0], -R134 ;  /* 0x0000b40084867a23 */ /* 0x000fe40000010886 */
[C---:B------:R-:W-:Y:S01]  /*97d0*/  HMMA.16816.F32 R16, R136.reuse, R142, R16 ;  /* 0x0000008e8810723c */ /* 0x040fe20000001810 */
[----:B------:R-:W1:Y:S01]  /*97e0*/  LDSM.16.MT88.4 R140, [R241+0x900] ;  /* 0x00090000f18c783b */ /* 0x000e620000004200 */
[----:B------:R2:W-:Y:S10]  /*97f0*/  MUFU.EX2 R132, R0 ;  /* 0x0000000000847308 */ /* 0x0005f40000000800 */
[----:B------:R-:W3:Y:S01]  /*9800*/  MUFU.EX2 R134, R134 ;  /* 0x0000008600867308 */ /* 0x000ee20000000800 */
[----:B--2---:R-:W-:Y:S04]  /*9810*/  FADD.FTZ R0, R151, R150 ;  /* 0x0000009697007221 */ /* 0x004fe80000010000 */
[----:B------:R-:W-:Y:S04]  /*9820*/  FADD.FTZ R0, R156, R0 ;  /* 0x000000009c007221 */ /* 0x000fe80000010000 */
[----:B------:R-:W-:Y:S01]  /*9830*/  FADD.FTZ R0, R175, R0 ;  /* 0x00000000af007221 */ /* 0x000fe20000010000 */
[----:B---3--:R-:W-:Y:S03]  /*9840*/  F2FP.PACK_AB R171, R134, R132 ;  /* 0x0000008486ab723e */ /* 0x008fe600000000ff */
        /* <DEDUP_REMOVED lines=38> */
[C---:B------:R-:W-:Y:S08]  /*9ab0*/  HMMA.16816.F32 R120, R136.reuse, R142, R120 ;  /* 0x0000008e8878723c */ /* 0x040ff00000001878 */
[C---:B------:R-:W-:Y:S08]  /*9ac0*/  HMMA.16816.F32 R124, R136.reuse, R144, R124 ;  /* 0x00000090887c723c */ /* 0x040ff0000000187c */
        /* <DEDUP_REMOVED lines=46> */
[C---:B--2---:R-:W-:Y:S07]  /*9db0*/  HMMA.16816.F32 R124, R168.reuse, R4, R124 ;  /* 0x00000004a87c723c */ /* 0x044fee000000187c */
[----:B------:R-:W-:Y:S01]  /*9dc0*/  FADD.FTZ R4, R177, R0 ;  /* 0x00000000b1047221 */ /* 0x000fe20000010000 */
[----:B------:R-:W-:Y:S04]  /*9dd0*/  HMMA.16816.F32 R128, R168, R6, R128 ;  /* 0x00000006a880723c */ /* 0x000fe80000001880 */
[----:B------:R-:W-:Y:S02]  /*9de0*/  FADD.FTZ R0, R173, R2 ;  /* 0x00000002ad007221 */ /* 0x000fe40000010000 */
[----:B------:R-:W-:Y:S02]  /*9df0*/  FADD.FTZ R2, R176, R4 ;  /* 0x00000004b0027221 */ /* 0x000fe40000010000 */
[----:B------:R-:W-:Y:S01]  /*9e00*/  FADD.FTZ R0, R132, R0 ;  /* 0x0000000084007221 */ /* 0x000fe20000010000 */
[----:B------:R-:W-:Y:S02]  /*9e10*/  MOV R132, R3 ;  /* 0x0000000300847202 */ /* 0x000fe40000000f00 */
[----:B------:R1:W-:Y:S01]  /*9e20*/  STL [R1+0x44], R2 ;  /* 0x0000440201007387 */ /* 0x0003e20000100800 */
[----:B------:R-:W-:Y:S01]  /*9e30*/  FADD.FTZ R0, R134, R0 ;  /* 0x0000000086007221 */ /* 0x000fe20000010000 */
[----:B------:R-:W-:Y:S04]  /*9e40*/  MOV R134, R133 ;  /* 0x0000008500867202 */ /* 0x000fe80000000f00 */
[----:B------:R1:W-:Y:S02]  /*9e50*/  STL [R1+0x4c], R0 ;  /* 0x00004c0001007387 */ /* 0x0003e40000100800 */
[----:B-1----:R-:W-:-:S05]  /*9e60*/  @P0 BRA `(.L_x_418) ;  /* 0xffffc43000000947 */ /* 0x002fca000383ffff */
.L_x_405:
[----:B------:R-:W1:Y:S01]  /*9e70*/  S2UR UR28, SR_CTAID.X ;  /* 0x00000000001c79c3 */ /* 0x000e620000002500 */
[----:B------:R-:W-:-:S02]  /*9e80*/  UISETP.NE.AND UP1, UPT, UR13, URZ, UPT ;  /* 0x0000003f0d00728c */ /* 0x000fc4000bf25270 */
[----:B------:R-:W-:Y:S02]  /*9e90*/  UISETP.NE.AND UP0, UPT, UR12, URZ, UPT ;  /* 0x0000003f0c00728c */ /* 0x000fe4000bf05270 */
[----:B------:R-:W-:Y:S02]  /*9ea0*/  UMOV UR27, 0x1 ;  /* 0x00000001001b7882 */ /* 0x000fe40000000000 */
[----:B------:R-:W-:Y:S02]  /*9eb0*/  ULDC UR25, c[0x0][0x168] ;  /* 0x00005a0000197ab9 */ /* 0x000fe40000000800 */
[----:B------:R-:W-:Y:S01]  /*9ec0*/  ULDC.64 UR4, c[0x0][0x2c8] ;  /* 0x0000b20000047ab9 */ /* 0x000fe20000000a00 */
[----:B------:R-:W-:Y:S01]  /*9ed0*/  PLOP3.LUT P0, PT, PT, PT, UP0, 0x40, 0x0 ;  /* 0x000000000000781c */ /* 0x000fe20003f0e808 */
[----:B------:R-:W-:Y:S02]  /*9ee0*/  UIADD3 UR25, UR27, -UR25, URZ ;  /* 0x800000191b197290 */ /* 0x000fe4000fffe03f */
[----:B------:R-:W-:-:S02]  /*9ef0*/  ULDC UR26, c[0x0][0x2ac] ;  /* 0x0000ab00001a7ab9 */ /* 0x000fc40000000800 */
[----:B-1----:R-:W-:-:S04]  /*9f00*/  ULEA UR28, UR28, 0x7f, 0x7 ;  /* 0x0000007f1c1c7891 */ /* 0x002fc8000f8e383f */
[----:B------:R-:W-:-:S03]  /*9f10*/  UIMAD.WIDE.U32 UR30, UR28, UR4, URZ ;  /* 0x000000041c1e72a5 */ /* 0x000fc6000f8e003f */
[----:B------:R-:W-:Y:S02]  /*9f20*/  ULDC UR4, c[0x0][0x1d0] ;  /* 0x0000740000047ab9 */ /* 0x000fe40000000800 */
[----:B------:R-:W-:Y:S02]  /*9f30*/  UIMAD UR4, UR26, UR4, UR25 ;  /* 0x000000041a0472a4 */ /* 0x000fe4000f8e0219 */
[----:B------:R-:W-:Y:S02]  /*9f40*/  @UP1 USHF.R.U32.HI UR28, URZ, UR5, UR31 ;  /* 0x000000053f1c1299 */ /* 0x000fe4000801161f */
[----:B------:R-:W-:Y:S02]  /*9f50*/  ULDC UR25, c[0x0][0x324] ;  /* 0x0000c90000197ab9 */ /* 0x000fe40000000800 */
[----:B------:R-:W-:-:S04]  /*9f60*/  UIADD3 UR26, UR4, UR28, URZ ;  /* 0x0000001c041a7290 */ /* 0x000fc8000fffe03f */
[----:B------:R-:W-:Y:S01]  /*9f70*/  UIADD3 UR25, UR26, -UR25, URZ ;  /* 0x800000191a197290 */ /* 0x000fe2000fffe03f */
[----:B------:R-:W-:Y:S05]  /*9f80*/  @P0 BRA `(.L_x_419) ;  /* 0x0000016000000947 */ /* 0x000fea0003800000 */
[----:B------:R-:W-:-:S06]  /*9f90*/  UISETP.GT.AND UP0, UPT, UR26, -0x1, UPT ;  /* 0xffffffff1a00788c */ /* 0x000fcc000bf04270 */
[----:B------:R-:W-:-:S13]  /*9fa0*/  PLOP3.LUT P0, PT, PT, PT, UP0, 0x80, 0x0 ;  /* 0x000000000000781c */ /* 0x000fda0003f0f008 */
[----:B------:R-:W-:Y:S05]  /*9fb0*/  @P0 BRA `(.L_x_420) ;  /* 0x0000009000000947 */ /* 0x000fea0003800000 */
[----:B------:R-:W-:Y:S02]  /*9fc0*/  ULDC UR4, c[0x0][0x32c] ;  /* 0x0000cb0000047ab9 */ /* 0x000fe40000000800 */
[----:B------:R-:W-:Y:S02]  /*9fd0*/  UISETP.NE.AND UP0, UPT, UR27, UR4, UPT ;  /* 0x000000041b00728c */ /* 0x000fe4000bf05270 */
[----:B------:R-:W-:Y:S02]  /*9fe0*/  ULOP3.LUT UR26, URZ, UR26, URZ, 0x33, !UPT ;  /* 0x0000001a3f1a7292 */ /* 0x000fe4000f8e333f */
[----:B------:R-:W-:Y:S02]  /*9ff0*/  ULDC.64 UR4, c[0x0][0x330] ;  /* 0x0000cc0000047ab9 */ /* 0x000fe40000000a00 */
[----:B------:R-:W-:-:S07]  /*a000*/  UIMAD.WIDE.U32 UR28, UR26, UR4, URZ ;  /* 0x000000041a1c72a5 */ /* 0x000fce000f8e003f */
[----:B------:R-:W-:Y:S02]  /*a010*/  @UP0 UMOV UR27, UR29 ;  /* 0x0000001d001b0c82 */ /* 0x000fe40008000000 */
[----:B------:R-:W-:-:S04]  /*a020*/  @UP0 USHF.R.U32.HI UR26, URZ, UR5, UR27 ;  /* 0x000000053f1a0299 */ /* 0x000fc8000801161b */
[----:B------:R-:W-:Y:S01]  /*a030*/  ULOP3.LUT UR26, URZ, UR26, URZ, 0x33, !UPT ;  /* 0x0000001a3f1a7292 */ /* 0x000fe2000f8e333f */
[----:B------:R-:W-:Y:S05]  /*a040*/  BRA `(.L_x_421) ;  /* 0x0000006000007947 */ /* 0x000fea0003800000 */
.L_x_420:
[----:B------:R-:W-:Y:S02]  /*a050*/  ULDC UR4, c[0x0][0x32c] ;  /* 0x0000cb0000047ab9 */ /* 0x000fe40000000800 */
[----:B------:R-:W-:-:S03]  /*a060*/  UISETP.NE.AND UP0, UPT, UR27, UR4, UPT ;  /* 0x000000041b00728c */ /* 0x000fc6000bf05270 */
[----:B------:R-:W-:Y:S02]  /*a070*/  ULDC.64 UR4, c[0x0][0x330] ;  /* 0x0000cc0000047ab9 */ /* 0x000fe40000000a00 */
[----:B------:R-:W-:-:S07]  /*a080*/  UIMAD.WIDE.U32 UR28, UR26, UR4, URZ ;  /* 0x000000041a1c72a5 */ /* 0x000fce000f8e003f */
[----:B------:R-:W-:Y:S02]  /*a090*/  @UP0 UMOV UR27, UR29 ;  /* 0x0000001d001b0c82 */ /* 0x000fe40008000000 */
[----:B------:R-:W-:Y:S02]  /*a0a0*/  @UP0 USHF.R.U32.HI UR26, URZ, UR5, UR27 ;  /* 0x000000053f1a0299 */ /* 0x000fe4000801161b */
.L_x_421:
[----:B------:R-:W-:Y:S02]  /*a0b0*/  ULDC UR4, c[0x0][0x32c] ;  /* 0x0000cb0000047ab9 */ /* 0x000fe40000000800 */
[----:B------:R-:W-:-:S04]  /*a0c0*/  UIMAD UR4, UR26, UR4, URZ ;  /* 0x000000041a0472a4 */ /* 0x000fc8000f8e023f */
[----:B------:R-:W-:-:S04]  /*a0d0*/  UISETP.LT.AND UP0, UPT, UR25, UR4, UPT ;  /* 0x000000041900728c */ /* 0x000fc8000bf01270 */
[----:B------:R-:W-:-:S04]  /*a0e0*/  USEL UR25, UR25, UR4, !UP0 ;  /* 0x0000000419197287 */ /* 0x000fc8000c000000 */
.L_x_419:
[----:B------:R-:W-:-:S04]  /*a0f0*/  UIADD3 UR25, UR25, 0x2f, URZ ;  /* 0x0000002f19197890 */ /* 0x000fc8000fffe03f */
[----:B------:R-:W-:-:S04]  /*a100*/  UIMAD.WIDE UR4, UR25, 0x2aaaaaab, URZ ;  /* 0x2aaaaaab190478a5 */ /* 0x000fc8000f8e023f */
        /* <DEDUP_REMOVED lines=11> */
[C---:B--2---:R-:W-:Y:S01]  /*a1c0*/  SHF.L.U64.HI R4, R3.reuse, 0x1, R4 ;  /* 0x0000000103047819 */ /* 0x044fe20000010204 */
[----:B------:R-:W-:-:S04]  /*a1d0*/  IMAD.SHL.U32 R3, R3, 0x2, RZ ;  /* 0x0000000203037824 */ /* 0x000fc800078e00ff */
[----:B------:R1:W-:Y:S01]  /*a1e0*/  STL [R1+0x1c], R4 ;  /* 0x00001c0401007387 */ /* 0x0003e20000100800 */
[C---:B---3--:R-:W-:Y:S01]  /*a1f0*/  SHF.L.U64.HI R2, R0.reuse, 0x1, R2 ;  /* 0x0000000100027819 */ /* 0x048fe20000010202 */
[----:B------:R-:W-:Y:S02]  /*a200*/  IMAD.SHL.U32 R0, R0, 0x2, RZ ;  /* 0x0000000200007824 */ /* 0x000fe400078e00ff */
[----:B------:R1:W-:Y:S04]  /*a210*/  STL [R1+0x64], R3 ;  /* 0x0000640301007387 */ /* 0x0003e80000100800 */
[----:B------:R1:W-:Y:S04]  /*a220*/  STL [R1+0x14], R0 ;  /* 0x0000140001007387 */ /* 0x0003e80000100800 */
[----:B------:R1:W-:Y:S02]  /*a230*/  STL [R1+0x18], R2 ;  /* 0x0000180201007387 */ /* 0x0003e40000100800 */
.L_x_427:
[----:B-1----:R-:W2:Y:S01]  /*a240*/  LDL R2, [R1+0x4] ;  /* 0x0000040001027983 */ /* 0x002ea20000100800 */
[----:B------:R-:W-:Y:S04]  /*a250*/  DEPBAR.LE SB0, 0x0 ;  /* 0x000080000000791a */ /* 0x000fe80000000000 */
[----:B------:R-:W3:Y:S01]  /*a260*/  LDL R0, [R1] ;  /* 0x0000000001007983 */ /* 0x000ee20000100800 */
[----:B------:R-:W-:Y:S03]  /*a270*/  UISETP.GT.AND UP0, UPT, UR8, UR24, UPT ;  /* 0x000000180800728c */ /* 0x000fe6000bf04270 */
[----:B------:R-:W-:Y:S03]  /*a280*/  BAR.SYNC.DEFER_BLOCKING 0x0 ;  /* 0x0000000000007b1d */ /* 0x000fe60000010000 */
[----:B------:R-:W-:Y:S03]  /*a290*/  PLOP3.LUT P0, PT, PT, PT, UP0, 0x80, 0x0 ;  /* 0x000000000000781c */ /* 0x000fe60003f0f008 */
[----:B------:R-:W1:Y:S04]  /*a2a0*/  LDSM.16.M88.4 R8, [R236+0x10100] ;  /* 0x01010000ec08783b */ /* 0x000e680000000200 */
[----:B------:R-:W4:Y:S04]  /*a2b0*/  LDSM.16.M88.4 R16, [R236+0x10900] ;  /* 0x01090000ec10783b */ /* 0x000f280000000200 */
[----:B------:R-:W1:Y:S04]  /*a2c0*/  LDSM.16.M88.4 R24, [R236+0x11100] ;  /* 0x01110000ec18783b */ /* 0x000e680000000200 */
[----:B------:R-:W1:Y:S04]  /*a2d0*/  LDSM.16.M88.4 R168, [R243] ;  /* 0x00000000f3a8783b */ /* 0x000e680000000200 */
[----:B--2---:R-:W2:Y:S04]  /*a2e0*/  LDSM.16.M88.4 R172, [R2] ;  /* 0x0000000002ac783b */ /* 0x004ea80000000200 */
[----:B---3--:R3:W1:Y:S02]  /*a2f0*/  LDSM.16.M88.4 R176, [R0] ;  /* 0x0000000000b0783b */ /* 0x0086640000000200 */
[----:B---3--:R-:W-:Y:S01]  /*a300*/  MOV R0, R133 ;  /* 0x0000008500007202 */ /* 0x008fe20000000f00 */
[----:B------:R-:W-:-:S05]  /*a310*/  @P0 BRA `(.L_x_423) ;  /* 0x000004b000000947 */ /* 0x000fca0003800000 */
[----:B----4-:R-:W3:Y:S01]  /*a320*/  LDL R5, [R1+0x28] ;  /* 0x0000280001057983 */ /* 0x010ee20000100800 */
[----:B------:R-:W-:Y:S03]  /*a330*/  BSSY B0, `(.L_x_423) ;  /* 0x0000049000007945 */ /* 0x000fe60003800000 */
[----:B------:R-:W4:Y:S04]  /*a340*/  LDL R7, [R1+0x24] ;  /* 0x0000240001077983 */ /* 0x000f280000100800 */
[----:B--2---:R-:W2:Y:S04]  /*a350*/  LDL R134, [R1+0x30] ;  /* 0x0000300001867983 */ /* 0x004ea80000100800 */
        /* <DEDUP_REMOVED lines=8> */
[----:B---3--:R-:W-:Y:S02]  /*a3e0*/  SHF.R.S32.HI R2, RZ, 0x1f, R5 ;  /* 0x0000001fff027819 */ /* 0x008fe40000011405 */
[----:B----4-:R-:W-:Y:S03]  /*a3f0*/  SHF.R.S32.HI R6, RZ, 0x1f, R7 ;  /* 0x0000001fff067819 */ /* 0x010fe60000011407 */
[----:B------:R-:W-:Y:S02]  /*a400*/  IMAD R4, R2, c[0x0][0x208], RZ ;  /* 0x0000820002047a24 */ /* 0x000fe400078e02ff */
[C---:B------:R-:W-:Y:S01]  /*a410*/  IMAD.WIDE.U32 R2, R5.reuse, c[0x0][0x208], RZ ;  /* 0x0000820005027a25 */ /* 0x040fe200078e00ff */
[----:B--2---:R-:W-:Y:S03]  /*a420*/  ISETP.GE.AND P1, PT, R134, c[0x0][0x1d4], PT ;  /* 0x0000750086007a0c */ /* 0x004fe60003f26270 */
[----:B------:R-:W-:Y:S02]  /*a430*/  IMAD R4, R5, c[0x0][0x20c], R4 ;  /* 0x0000830005047a24 */ /* 0x000fe400078e0204 */
[----:B------:R-:W2:Y:S01]  /*a440*/  LDL R5, [R1+0x64] ;  /* 0x0000640001057983 */ /* 0x000ea20000100800 */
[----:B------:R-:W-:Y:S02]  /*a450*/  IMAD R6, R6, c[0x0][0x218], RZ ;  /* 0x0000860006067a24 */ /* 0x000fe400078e02ff */
[----:B------:R-:W-:Y:S02]  /*a460*/  IMAD.IADD R3, R3, 0x1, R4 ;  /* 0x0000000103037824 */ /* 0x000fe400078e0204 */
[C---:B------:R-:W-:Y:S02]  /*a470*/  IMAD R6, R7.reuse, c[0x0][0x21c], R6 ;  /* 0x0000870007067a24 */ /* 0x040fe400078e0206 */
[----:B------:R-:W-:Y:S05]  /*a480*/  IMAD.WIDE.U32 R2, R7, c[0x0][0x218], R2 ;  /* 0x0000860007027a25 */ /* 0x000fea00078e0002 */
[----:B------:R-:W-:Y:S04]  /*a490*/  IADD3 R2, P0, R2, UR14, RZ ;  /* 0x0000000e02027c10 */ /* 0x000fe8000ff1e0ff */
[----:B------:R-:W-:Y:S02]  /*a4a0*/  IADD3.X R6, R3, UR16, R6, P0, !PT ;  /* 0x0000001003067c10 */ /* 0x000fe400087fe406 */
[C---:B------:R-:W-:Y:S04]  /*a4b0*/  LEA R7, P0, R2.reuse, c[0x0][0x1f8], 0x1 ;  /* 0x00007e0002077a11 */ /* 0x040fe800078008ff */
[----:B------:R-:W-:Y:S02]  /*a4c0*/  LEA.HI.X R6, R2, c[0x0][0x1fc], R6, 0x1, P0 ;  /* 0x00007f0002067a11 */ /* 0x000fe400000f0c06 */
[----:B------:R-:W2:Y:S04]  /*a4d0*/  SHFL.IDX PT, R2, R7, RZ, 0x181f ;  /* 0x00181fff07027589 */ /* 0x000ea800000e0000 */
[----:B------:R-:W3:Y:S01]  /*a4e0*/  SHFL.IDX PT, R3, R6, RZ, 0x181f ;  /* 0x00181fff06037589 */ /* 0x000ee200000e0000 */
[C---:B--2---:R-:W-:Y:S05]  /*a4f0*/  IADD3 R4, P0, R2.reuse, R5, RZ ;  /* 0x0000000502047210 */ /* 0x044fea0007f1e0ff */
[C---:B---3--:R-:W-:Y:S05]  /*a500*/  IMAD.X R5, R3.reuse, 0x1, R23, P0 ;  /* 0x0000000103057824 */ /* 0x048fea00000e0617 */
[----:B------:R-:W-:Y:S01]  /*a510*/  @!PT LDS RZ, [RZ] ;  /* 0x00000000fffff984 */ /* 0x000fe20000000800 */
[----:B------:R2:W-:Y:S02]  /*a520*/  LDGSTS.E.BYPASS.LTC128B.128 [R15+0x100], [R4.64], !P1 ;  /* 0x00100000040f7fae */ /* 0x0005e4000c901d56 */
[C---:B--2---:R-:W-:Y:S05]  /*a530*/  IADD3 R4, P0, R2.reuse, R22, RZ ;  /* 0x0000001602047210 */ /* 0x044fea0007f1e0ff */
[----:B------:R-:W-:Y:S02]  /*a540*/  IMAD.X R5, R3, 0x1, R12, P0 ;  /* 0x0000000103057824 */ /* 0x000fe400000e060c */
[C---:B------:R-:W-:Y:S01]  /*a550*/  IMAD.SHL.U32 R12, R13.reuse, 0x2, RZ ;  /* 0x000000020d0c7824 */ /* 0x040fe200078e00ff */
[----:B------:R-:W-:Y:S02]  /*a560*/  SHF.L.U64.HI R13, R13, 0x1, R20 ;  /* 0x000000010d0d7819 */ /* 0x000fe40000010214 */
[----:B------:R2:W-:Y:S04]  /*a570*/  LDGSTS.E.BYPASS.LTC128B.128 [R15+0x1900], [R4.64], !P6 ;  /* 0x01900000040f7fae */ /* 0x0005e8000f101d56 */
[----:B------:R-:W3:Y:S01]  /*a580*/  S2R R20, SR_TID.X ;  /* 0x0000000000147919 */ /* 0x000ee20000002100 */
[----:B--2---:R-:W-:Y:S02]  /*a590*/  IADD3 R4, P0, R2, R12, RZ ;  /* 0x0000000c02047210 */ /* 0x004fe40007f1e0ff */
[----:B---3--:R-:W-:Y:S03]  /*a5a0*/  ISETP.GT.AND P1, PT, R20, 0x7f, PT ;  /* 0x0000007f1400780c */ /* 0x008fe60003f24270 */
[C---:B------:R-:W-:Y:S05]  /*a5b0*/  IMAD.X R5, R3.reuse, 0x1, R13, P0 ;  /* 0x0000000103057824 */ /* 0x040fea00000e060d */
[----:B------:R2:W-:Y:S02]  /*a5c0*/  LDGSTS.E.BYPASS.LTC128B.128 [R15+0x3100], [R4.64], !P5 ;  /* 0x03100000040f7fae */ /* 0x0005e4000e901d56 */
[C---:B--2---:R-:W-:Y:S01]  /*a5d0*/  IMAD.SHL.U32 R5, R14.reuse, 0x2, RZ ;  /* 0x000000020e057824 */ /* 0x044fe200078e00ff */
[----:B------:R-:W-:Y:S04]  /*a5e0*/  SHF.L.U64.HI R14, R14, 0x1, R21 ;  /* 0x000000010e0e7819 */ /* 0x000fe80000010215 */
[----:B------:R-:W-:Y:S05]  /*a5f0*/  IADD3 R2, P0, R2, R5, RZ ;  /* 0x0000000502027210 */ /* 0x000fea0007f1e0ff */
[----:B------:R-:W-:Y:S05]  /*a600*/  IMAD.X R3, R3, 0x1, R14, P0 ;  /* 0x0000000103037824 */ /* 0x000fea00000e060e */
[----:B------:R2:W-:Y:S01]  /*a610*/  LDGSTS.E.BYPASS.LTC128B.128 [R15+0x4900], [R2.64], !P4 ;  /* 0x04900000020f7fae */ /* 0x0005e2000e101d56 */
[----:B------:R-:W-:-:S05]  /*a620*/  @P1 BRA `(.L_x_424) ;  /* 0x0000019000001947 */ /* 0x000fca0003800000 */
[----:B------:R-:W-:-:S05]  /*a630*/  BRA.DIV ~URZ, `(.L_x_425) ;  /* 0x000094b27f007947 */ /* 0x000fca000b800000 */
[----:B------:R3:W4:Y:S04]  /*a640*/  SHFL.IDX PT, R4, R6, 0x1, 0x181f ;  /* 0x00381f0006047f89 */ /* 0x00072800000e0000 */
[----:B--2---:R3:W2:Y:S02]  /*a650*/  SHFL.IDX PT, R2, R7, 0x1, 0x181f ;  /* 0x00381f0007027f89 */ /* 0x0046a400000e0000 */
.L_x_447:
[----:B---3--:R-:W3:Y:S04]  /*a660*/  LDL R7, [R1+0x30] ;  /* 0x0000300001077983 */ /* 0x008ee80000100800 */
[----:B----4-:R-:W4:Y:S04]  /*a670*/  LDL R6, [R1+0x64] ;  /* 0x0000640001067983 */ /* 0x010f280000100800 */
[----:B--2---:R-:W2:Y:S04]  /*a680*/  LDL R21, [R1+0x1c] ;  /* 0x00001c0001157983 */ /* 0x004ea80000100800 */
[----:B------:R-:W2:Y:S04]  /*a690*/  LDL R15, [R1+0x8] ;  /* 0x00000800010f7983 */ /* 0x000ea80000100800 */
[----:B------:R-:W2:Y:S04]  /*a6a0*/  LDL R20, [R1+0x14] ;  /* 0x0000140001147983 */ /* 0x000ea80000100800 */
[----:B------:R-:W2:Y:S01]  /*a6b0*/  LDL R3, [R1+0x18] ;  /* 0x0000180001037983 */ /* 0x000ea20000100800 */
[----:B---3--:R-:W-:Y:S02]  /*a6c0*/  ISETP.GE.AND P1, PT, R7, c[0x0][0x1d4], PT ;  /* 0x0000750007007a0c */ /* 0x008fe40003f26270 */
[----:B----4-:R-:W-:Y:S05]  /*a6d0*/  IADD3 R6, P0, R2, R6, RZ ;  /* 0x0000000602067210 */ /* 0x010fea0007f1e0ff */
[----:B--2---:R-:W-:Y:S06]  /*a6e0*/  IMAD.X R7, R4, 0x1, R21, P0 ;  /* 0x0000000104077824 */ /* 0x004fec00000e0615 */
        /* <DEDUP_REMOVED lines=8> */
[----:B------:R-:W-:Y:S01]  /*a770*/  IMAD.X R13, R4, 0x1, R13, P0 ;  /* 0x00000001040d7824 */ /* 0x000fe200000e060d */
[----:B------:R-:W-:Y:S04]  /*a780*/  IADD3 R2, P0, R2, R5, RZ ;  /* 0x0000000502027210 */ /* 0x000fe80007f1e0ff */
[----:B------:R2:W-:Y:S01]  /*a790*/  LDGSTS.E.BYPASS.LTC128B.128 [R15+0x4100], [R12.64], !P5 ;  /* 0x041000000c0f7fae */ /* 0x0005e2000e901d56 */
[----:B------:R-:W-:Y:S05]  /*a7a0*/  IMAD.X R3, R4, 0x1, R14, P0 ;  /* 0x0000000104037824 */ /* 0x000fea00000e060e */
[----:B------:R2:W-:Y:S03]  /*a7b0*/  LDGSTS.E.BYPASS.LTC128B.128 [R15+0x5900], [R2.64], !P4 ;  /* 0x05900000020f7fae */ /* 0x0005e6000e101d56 */
.L_x_424:
[----:B------:R-:W-:Y:S05]  /*a7c0*/  BSYNC B0 ;  /* 0x0000000000007941 */ /* 0x000fea0003800000 */
.L_x_423:
[----:B----4-:R-:W0:Y:S01]  /*a7d0*/  LDGDEPBAR ;  /* 0x00000000000079af */ /* 0x010e220000000000 */
[----:B------:R-:W-:Y:S01]  /*a7e0*/  WARPSYNC 0xffffffff ;  /* 0xffffffff00007948 */ /* 0x000fe20003800000 */
[C---:B-12--5:R-:W-:Y:S01]  /*a7f0*/  HMMA.16816.F32 R4, R160.reuse, R8, RZ ;  /* 0x00000008a004723c */ /* 0x066fe200000018ff */
[----:B------:R-:W-:Y:S06]  /*a800*/  UISETP.GT.AND UP0, UPT, UR24, UR8, UPT ;  /* 0x000000081800728c */ /* 0x000fec000bf04270 */
[----:B------:R-:W-:Y:S01]  /*a810*/  PLOP3.LUT P0, PT, PT, PT, UP0, 0x40, 0x0 ;  /* 0x000000000000781c */ /* 0x000fe20003f0e808 */
[C---:B------:R-:W-:Y:S08]  /*a820*/  HMMA.16816.F32 R8, R160.reuse, R10, RZ ;  /* 0x0000000aa008723c */ /* 0x040ff000000018ff */
[C---:B------:R-:W-:Y:S08]  /*a830*/  HMMA.16816.F32 R12, R160.reuse, R16, RZ ;  /* 0x00000010a00c723c */ /* 0x040ff000000018ff */
        /* <DEDUP_REMOVED lines=142> */
[----:B------:R-:W3:Y:S02]  /*b120*/  LDL R169, [R1+0x30] ;  /* 0x0000300001a97983 */ /* 0x000ee40000100800 */
[----:B------:R-:W-:Y:S02]  /*b130*/  ISETP.NE.AND P1, PT, R3, 0x1, PT ;  /* 0x000000010300780c */ /* 0x000fe40003f25270 */
[----:B------:R-:W4:Y:S01]  /*b140*/  LDL R175, [R1+0x64] ;  /* 0x0000640001af7983 */ /* 0x000f220000100800 */
[----:B------:R-:W-:Y:S03]  /*b150*/  IMAD.U32 R3, RZ, RZ, UR5 ;  /* 0x00000005ff037e24 */ /* 0x000fe6000f8e00ff */
[----:B------:R-:W5:Y:S04]  /*b160*/  LDL R178, [R1+0x1c] ;  /* 0x00001c0001b27983 */ /* 0x000f680000100800 */
[----:B------:R-:W4:Y:S04]  /*b170*/  LDL R177, [R1+0x8] ;  /* 0x0000080001b17983 */ /* 0x000f280000100800 */
[----:B------:R-:W4:Y:S04]  /*b180*/  LDL R179, [R1+0x14] ;  /* 0x0000140001b37983 */ /* 0x000f280000100800 */
[----:B------:R-:W4:Y:S01]  /*b190*/  LDL R176, [R1+0x18] ;  /* 0x0000180001b07983 */ /* 0x000f220000100800 */
[----:B--2---:R-:W-:Y:S02]  /*b1a0*/  IADD3 R3, R3, -0x30, R2 ;  /* 0xffffffd003037810 */ /* 0x004fe40007ffe002 */
[----:B---3--:R-:W-:Y:S03]  /*b1b0*/  ISETP.GE.AND P2, PT, R169, c[0x0][0x1d4], PT ;  /* 0x00007500a9007a0c */ /* 0x008fe60003f46270 */
[----:B------:R-:W-:Y:S04]  /*b1c0*/  @P1 IMAD.HI.U32 R134, R3, c[0x0][0x2bc], RZ ;  /* 0x0000af0003861a27 */ /* 0x000fe800078e00ff */
[--C-:B------:R-:W-:Y:S01]  /*b1d0*/  IMAD.MOV.U32 R2, RZ, RZ, R3.reuse ;  /* 0x000000ffff027224 */ /* 0x100fe200078e0003 */
[----:B------:R-:W-:Y:S04]  /*b1e0*/  @P1 SHF.R.U32.HI R2, RZ, c[0x0][0x2c0], R134 ;  /* 0x0000b000ff021a19 */ /* 0x000fe80000011686 */
[C---:B------:R-:W-:Y:S04]  /*b1f0*/  @!P3 IADD3 R135, P0, R2.reuse, UR20, RZ ;  /* 0x000000140287bc10 */ /* 0x040fe8000ff1e0ff */
[----:B------:R-:W-:Y:S01]  /*b200*/  @!P3 LEA.HI.X.SX32 R168, R2, UR7, 0x1, P0 ;  /* 0x0000000702a8bc11 */ /* 0x000fe200080f0eff */
[----:B------:R-:W-:Y:S01]  /*b210*/  IMAD.MOV R2, RZ, RZ, -R2 ;  /* 0x000000ffff027224 */ /* 0x000fe200078e0a02 */
[C---:B------:R-:W-:Y:S03]  /*b220*/  @!P3 LEA R134, P0, R135.reuse, c[0x0][0x2a0], 0x2 ;  /* 0x0000a8008786ba11 */ /* 0x040fe600078010ff */
[----:B------:R-:W-:Y:S01]  /*b230*/  IMAD R171, R2, c[0x0][0x2b8], R3 ;  /* 0x0000ae0002ab7a24 */ /* 0x000fe200078e0203 */
[----:B------:R-:W-:Y:S04]  /*b240*/  @!P3 LEA.HI.X R135, R135, c[0x0][0x2a4], R168, 0x2, P0 ;  /* 0x0000a9008787ba11 */ /* 0x000fe800000f14a8 */
[----:B------:R1:W-:Y:S01]  /*b250*/  STL [R1+0x28], R171 ;  /* 0x000028ab01007387 */ /* 0x0003e20000100800 */
[----:B------:R-:W-:Y:S03]  /*b260*/  SHF.R.S32.HI R2, RZ, 0x1f, R171 ;  /* 0x0000001fff027819 */ /* 0x000fe600000114ab */
[----:B------:R2:W3:Y:S02]  /*b270*/  @!P3 LDG.E R170, [R134.64] ;  /* 0x0000001686aab981 */ /* 0x0004e4000c1e1900 */
[----:B--2---:R-:W-:Y:S02]  /*b280*/  IMAD R134, R2, c[0x0][0x1e0], RZ ;  /* 0x0000780002867a24 */ /* 0x004fe400078e02ff */
[C---:B------:R-:W-:Y:S04]  /*b290*/  IMAD.WIDE.U32 R2, R171.reuse, c[0x0][0x1e0], RZ ;  /* 0x00007800ab027a25 */ /* 0x040fe800078e00ff */
[----:B------:R-:W-:Y:S04]  /*b2a0*/  IMAD R134, R171, c[0x0][0x1e4], R134 ;  /* 0x00007900ab867a24 */ /* 0x000fe800078e0286 */
[----:B------:R-:W-:Y:S02]  /*b2b0*/  IMAD.IADD R3, R3, 0x1, R134 ;  /* 0x0000000103037824 */ /* 0x000fe400078e0286 */
[----:B------:R-:W2:Y:S02]  /*b2c0*/  S2R R134, SR_TID.X ;  /* 0x0000000000867919 */ /* 0x000ea40000002100 */
[----:B--2---:R-:W-:Y:S04]  /*b2d0*/  SHF.R.S32.HI R168, RZ, 0x1f, R134 ;  /* 0x0000001fffa87819 */ /* 0x004fe80000011486 */
[----:B------:R-:W-:Y:S04]  /*b2e0*/  LEA.HI R168, R168, R134, RZ, 0x3 ;  /* 0x00000086a8a87211 */ /* 0x000fe800078f18ff */
[----:B------:R-:W-:Y:S04]  /*b2f0*/  SHF.R.S32.HI R168, RZ, 0x3, R168 ;  /* 0x00000003ffa87819 */ /* 0x000fe800000114a8 */
[----:B------:R-:W-:Y:S01]  /*b300*/  IADD3 R134, -R168, 0x30, RZ ;  /* 0x00000030a8867810 */ /* 0x000fe20007ffe1ff */
[----:B---3--:R2:W-:Y:S01]  /*b310*/  STL [R1+0x24], R170 ;  /* 0x000024aa01007387 */ /* 0x0085e20000100800 */
[----:B------:R-:W-:Y:S01]  /*b320*/  SHF.R.S32.HI R135, RZ, 0x1f, R170 ;  /* 0x0000001fff877819 */ /* 0x000fe200000114aa */
[----:B------:R-:W-:Y:S02]  /*b330*/  IMAD.WIDE.U32 R2, R170, c[0x0][0x1f0], R2 ;  /* 0x00007c00aa027a25 */ /* 0x000fe400078e0002 */
[----:B------:R-:W3:Y:S02]  /*b340*/  LDL R173, [R1+0x38] ;  /* 0x0000380001ad7983 */ /* 0x000ee40000100800 */
[----:B------:R-:W-:Y:S01]  /*b350*/  IMAD R135, R135, c[0x0][0x1f0], RZ ;  /* 0x00007c0087877a24 */ /* 0x000fe200078e02ff */
[----:B------:R-:W-:Y:S01]  /*b360*/  IADD3 R2, P0, R2, UR18, RZ ;  /* 0x0000001202027c10 */ /* 0x000fe2000ff1e0ff */
[----:B------:R-:W3:Y:S02]  /*b370*/  LDL R174, [R1+0x54] ;  /* 0x0000540001ae7983 */ /* 0x000ee40000100800 */
[----:B------:R-:W-:Y:S02]  /*b380*/  IMAD R135, R170, c[0x0][0x1f4], R135 ;  /* 0x00007d00aa877a24 */ /* 0x000fe400078e0287 */
[----:B-1----:R-:W3:Y:S03]  /*b390*/  LDL R171, [R1+0x34] ;  /* 0x0000340001ab7983 */ /* 0x002ee60000100800 */
[----:B------:R-:W-:Y:S01]  /*b3a0*/  IADD3.X R135, R3, UR6, R135, P0, !PT ;  /* 0x0000000603877c10 */ /* 0x000fe200087fe487 */
[----:B------:R-:W3:Y:S01]  /*b3b0*/  LDL R172, [R1+0x50] ;  /* 0x0000500001ac7983 */ /* 0x000ee20000100800 */
[C---:B--2---:R-:W-:Y:S04]  /*b3c0*/  LEA R170, P0, R2.reuse, c[0x0][0x1c8], 0x1 ;  /* 0x0000720002aa7a11 */ /* 0x044fe800078008ff */
[----:B------:R-:W-:Y:S02]  /*b3d0*/  LEA.HI.X R135, R2, c[0x0][0x1cc], R135, 0x1, P0 ;  /* 0x0000730002877a11 */ /* 0x000fe400000f0c87 */
[----:B------:R-:W4:Y:S01]  /*b3e0*/  SHFL.IDX PT, R2, R170, RZ, 0x181f ;  /* 0x00181fffaa027589 */ /* 0x000f2200000e0000 */
[----:B------:R-:W-:Y:S03]  /*b3f0*/  ISETP.GE.AND P0, PT, R134, 0x1, PT ;  /* 0x000000018600780c */ /* 0x000fe60003f06270 */
[----:B------:R-:W5:Y:S10]  /*b400*/  SHFL.IDX PT, R3, R135, RZ, 0x181f ;  /* 0x00181fff87037589 */ /* 0x000f7400000e0000 */
[C---:B----4-:R-:W-:Y:S05]  /*b410*/  @P0 IADD3 R168, P1, R2.reuse, R175, RZ ;  /* 0x000000af02a80210 */ /* 0x050fea0007f3e0ff */
[C---:B-----5:R-:W-:Y:S05]  /*b420*/  @P0 IMAD.X R169, R3.reuse, 0x1, R178, P1 ;  /* 0x0000000103a90824 */ /* 0x060fea00008e06b2 */
[----:B------:R-:W-:Y:S01]  /*b430*/  @!PT LDS RZ, [RZ] ;  /* 0x00000000fffff984 */ /* 0x000fe20000000800 */
[----:B------:R1:W-:Y:S02]  /*b440*/  @P0 LDGSTS.E.BYPASS.LTC128B.128 [R177+0x10100], [R168.64], !P2 ;  /* 0x10100000a8b10fae */ /* 0x0003e4000d101d56 */
[----:B-1----:R-:W-:Y:S05]  /*b450*/  @P0 IADD3 R168, P1, R2, R179, RZ ;  /* 0x000000b302a80210 */ /* 0x002fea0007f3e0ff */
[----:B------:R-:W-:Y:S05]  /*b460*/  @P0 IMAD.X R169, R3, 0x1, R176, P1 ;  /* 0x0000000103a90824 */ /* 0x000fea00008e06b0 */
[----:B------:R3:W-:Y:S02]  /*b470*/  @P0 LDGSTS.E.BYPASS.LTC128B.128 [R177+0x11900], [R168.64], !P6 ;  /* 0x11900000a8b10fae */ /* 0x0007e4000f101d56 */
[CC--:B---3--:R-:W-:Y:S04]  /*b480*/  @P0 LEA R168, P1, R173.reuse, R2.reuse, 0x1 ;  /* 0x00000002ada80211 */ /* 0x0c8fe800078208ff */
[-C--:B------:R-:W-:Y:S02]  /*b490*/  @P0 LEA.HI.X R169, R173, R3.reuse, R174, 0x1, P1 ;  /* 0x00000003ada90211 */ /* 0x080fe400008f0cae */
[C---:B------:R-:W-:Y:S03]  /*b4a0*/  @P0 LEA R2, P1, R171.reuse, R2, 0x1 ;  /* 0x00000002ab020211 */ /* 0x040fe600078208ff */
[----:B------:R1:W-:Y:S01]  /*b4b0*/  @P0 LDGSTS.E.BYPASS.LTC128B.128 [R177+0x13100], [R168.64], !P5 ;  /* 0x13100000a8b10fae */ /* 0x0003e2000e901d56 */
[----:B------:R-:W-:Y:S05]  /*b4c0*/  @P0 LEA.HI.X R3, R171, R3, R172, 0x1, P1 ;  /* 0x00000003ab030211 */ /* 0x000fea00008f0cac */
[----:B------:R2:W-:Y:S01]  /*b4d0*/  @P0 LDGSTS.E.BYPASS.LTC128B.128 [R177+0x14900], [R2.64], !P4 ;  /* 0x1490000002b10fae */ /* 0x0005e2000e101d56 */
[----:B------:R-:W-:Y:S03]  /*b4e0*/  ISETP.GE.AND P0, PT, R134, 0x21, PT ;  /* 0x000000218600780c */ /* 0x000fe60003f06270 */
[----:B--2---:R-:W2:Y:S04]  /*b4f0*/  SHFL.IDX PT, R2, R170, 0x1, 0x181f ;  /* 0x00381f00aa027f89 */ /* 0x004ea800000e0000 */
[----:B------:R-:W3:Y:S06]  /*b500*/  SHFL.IDX PT, R3, R135, 0x1, 0x181f ;  /* 0x00381f0087037f89 */ /* 0x000eec00000e0000 */
[C---:B--2---:R-:W-:Y:S05]  /*b510*/  @P0 IADD3 R134, P1, R2.reuse, R175, RZ ;  /* 0x000000af02860210 */ /* 0x044fea0007f3e0ff */
[C---:B---3--:R-:W-:Y:S05]  /*b520*/  @P0 IMAD.X R135, R3.reuse, 0x1, R178, P1 ;  /* 0x0000000103870824 */ /* 0x048fea00008e06b2 */
[----:B------:R2:W-:Y:S02]  /*b530*/  @P0 LDGSTS.E.BYPASS.LTC128B.128 [R177+0x11100], [R134.64], !P2 ;  /* 0x1110000086b10fae */ /* 0x0005e4000d101d56 */
[----:B--2---:R-:W-:Y:S05]  /*b540*/  @P0 IADD3 R134, P1, R2, R179, RZ ;  /* 0x000000b302860210 */ /* 0x004fea0007f3e0ff */
[----:B------:R-:W-:Y:S05]  /*b550*/  @P0 IMAD.X R135, R3, 0x1, R176, P1 ;  /* 0x0000000103870824 */ /* 0x000fea00008e06b0 */
[----:B------:R2:W-:Y:S02]  /*b560*/  @P0 LDGSTS.E.BYPASS.LTC128B.128 [R177+0x12900], [R134.64], !P6 ;  /* 0x1290000086b10fae */ /* 0x0005e4000f101d56 */
[CC--:B--2---:R-:W-:Y:S04]  /*b570*/  @P0 LEA R134, P1, R173.reuse, R2.reuse, 0x1 ;  /* 0x00000002ad860211 */ /* 0x0c4fe800078208ff */
[-C--:B------:R-:W-:Y:S02]  /*b580*/  @P0 LEA.HI.X R135, R173, R3.reuse, R174, 0x1, P1 ;  /* 0x00000003ad870211 */ /* 0x080fe400008f0cae */
[C---:B------:R-:W-:Y:S03]  /*b590*/  @P0 LEA R2, P1, R171.reuse, R2, 0x1 ;  /* 0x00000002ab020211 */ /* 0x040fe600078208ff */
[----:B------:R1:W-:Y:S01]  /*b5a0*/  @P0 LDGSTS.E.BYPASS.LTC128B.128 [R177+0x14100], [R134.64], !P5 ;  /* 0x1410000086b10fae */ /* 0x0003e2000e901d56 */
[----:B------:R-:W-:Y:S05]  /*b5b0*/  @P0 LEA.HI.X R3, R171, R3, R172, 0x1, P1 ;  /* 0x00000003ab030211 */ /* 0x000fea00008f0cac */
[----:B------:R1:W-:Y:S04]  /*b5c0*/  @P0 LDGSTS.E.BYPASS.LTC128B.128 [R177+0x15900], [R2.64], !P4 ;  /* 0x1590000002b10fae */ /* 0x0003e8000e101d56 */
.L_x_426:
[----:B-1----:R-:W2:Y:S01]  /*b5d0*/  LDL.LU R134, [R1+0x44] ;  /* 0x0000440001867983 */ /* 0x002ea20000300800 */
[----:B------:R-:W-:Y:S01]  /*b5e0*/  FMNMX.FTZ R133, R4, R133, !PT ;  /* 0x0000008504857209 */ /* 0x000fe20007810000 */
[----:B------:R-:W-:Y:S02]  /*b5f0*/  UISETP.GT.AND UP0, UPT, UR24, UR4, UPT ;  /* 0x000000041800728c */ /* 0x000fe4000bf04270 */
[----:B------:R-:W3:Y:S01]  /*b600*/  LDL.LU R169, [R1+0x4c] ;  /* 0x00004c0001a97983 */ /* 0x000ee20000300800 */
[----:B------:R-:W-:Y:S01]  /*b610*/  FMNMX.FTZ R133, R5, R133, !PT ;  /* 0x0000008505857209 */ /* 0x000fe20007810000 */
[----:B------:R-:W-:Y:S02]  /*b620*/  UIADD3 UR5, UR24, -0x1, URZ ;  /* 0xffffffff18057890 */ /* 0x000fe4000fffe03f */
[----:B------:R-:W0:Y:S01]  /*b630*/  LDGDEPBAR ;  /* 0x00000000000079af */ /* 0x000e220000000000 */
[----:B------:R-:W-:Y:S02]  /*b640*/  FMNMX.FTZ R133, R8, R133, !PT ;  /* 0x0000008508857209 */ /* 0x000fe40007810000 */
[----:B------:R-:W-:Y:S02]  /*b650*/  PLOP3.LUT P0, PT, PT, PT, UP0, 0x80, 0x0 ;  /* 0x000000000000781c */ /* 0x000fe40003f0f008 */
[----:B------:R-:W-:Y:S01]  /*b660*/  FMNMX.FTZ R133, R9, R133, !PT ;  /* 0x0000008509857209 */ /* 0x000fe20007810000 */
[----:B------:R-:W-:Y:S03]  /*b670*/  UMOV UR24, UR5 ;  /* 0x0000000500187c82 */ /* 0x000fe60008000000 */
        /* <DEDUP_REMOVED lines=17> */
[----:B------:R-:W1:Y:S01]  /*b790*/  MUFU.EX2 R3, R0 ;  /* 0x0000000000037308 */ /* 0x000e620000000800 */
        /* <DEDUP_REMOVED lines=10> */
[----:B------:R-:W-:Y:S01]  /*b840*/  FFMA.FTZ R176, R17, c[0x0][0x2d0], -R2 ;  /* 0x0000b40011b07a23 */ /* 0x000fe20000010802 */
[----:B------:R-:W4:Y:S01]  /*b850*/  MUFU.EX2 R5, R5 ;  /* 0x0000000500057308 */ /* 0x000f220000000800 */
[C---:B-1----:R-:W-:Y:S02]  /*b860*/  FMUL.FTZ R28, R3.reuse, R28 ;  /* 0x0000001c031c7220 */ /* 0x042fe40000410000 */
[C---:B------:R-:W-:Y:S02]  /*b870*/  FMUL.FTZ R29, R3.reuse, R29 ;  /* 0x0000001d031d7220 */ /* 0x040fe40000410000 */
[C---:B------:R-:W-:Y:S05]  /*b880*/  FMUL.FTZ R32, R3.reuse, R32 ;  /* 0x0000002003207220 */ /* 0x040fea0000410000 */
[----:B------:R-:W-:Y:S01]  /*b890*/  MUFU.EX2 R8, R8 ;  /* 0x0000000800087308 */ /* 0x000fe20000000800 */
[C---:B------:R-:W-:Y:S02]  /*b8a0*/  FMUL.FTZ R33, R3.reuse, R33 ;  /* 0x0000002103217220 */ /* 0x040fe40000410000 */
[C---:B------:R-:W-:Y:S02]  /*b8b0*/  FMUL.FTZ R36, R3.reuse, R36 ;  /* 0x0000002403247220 */ /* 0x040fe40000410000 */
[C---:B------:R-:W-:Y:S02]  /*b8c0*/  FMUL.FTZ R37, R3.reuse, R37 ;  /* 0x0000002503257220 */ /* 0x040fe40000410000 */
[C---:B------:R-:W-:Y:S02]  /*b8d0*/  FMUL.FTZ R40, R3.reuse, R40 ;  /* 0x0000002803287220 */ /* 0x040fe40000410000 */
[C---:B------:R-:W-:Y:S01]  /*b8e0*/  FMUL.FTZ R41, R3.reuse, R41 ;  /* 0x0000002903297220 */ /* 0x040fe20000410000 */
[----:B------:R-:W1:Y:S01]  /*b8f0*/  MUFU.EX2 R9, R9 ;  /* 0x0000000900097308 */ /* 0x000e620000000800 */
[C---:B------:R-:W-:Y:S02]  /*b900*/  FMUL.FTZ R44, R3.reuse, R44 ;  /* 0x0000002c032c7220 */ /* 0x040fe40000410000 */
[----:B------:R-:W-:Y:S01]  /*b910*/  FMUL.FTZ R45, R3, R45 ;  /* 0x0000002d032d7220 */ /* 0x000fe20000410000 */
[----:B----4-:R-:W-:Y:S01]  /*b920*/  F2FP.PACK_AB R168, R5, R4 ;  /* 0x0000000405a8723e */ /* 0x010fe200000000ff */
        /* <DEDUP_REMOVED lines=10> */
[----:B------:R-:W-:Y:S01]  /*b9d0*/  FMUL.FTZ R65, R3, R65 ;  /* 0x0000004103417220 */ /* 0x000fe20000410000 */
[----:B-1----:R-:W-:Y:S01]  /*b9e0*/  F2FP.PACK_AB R170, R9, R8 ;  /* 0x0000000809aa723e */ /* 0x002fe200000000ff */
        /* <DEDUP_REMOVED lines=32> */
[----:B--2---:R-:W-:Y:S04]  /*bbf0*/  FFMA.FTZ R0, R3, R134, R4 ;  /* 0x0000008603007223 */ /* 0x004fe80000010004 */
[----:B------:R-:W-:Y:S02]  /*bc00*/  FADD.FTZ R0, R5, R0 ;  /* 0x0000000005007221 */ /* 0x000fe40000010000 */
[C---:B------:R-:W-:Y:S02]  /*bc10*/  FMUL.FTZ R5, R3.reuse, R157 ;  /* 0x0000009d03057220 */ /* 0x040fe40000410000 */
[----:B------:R-:W-:Y:S02]  /*bc20*/  FADD.FTZ R0, R8, R0 ;  /* 0x0000000008007221 */ /* 0x000fe40000010000 */
[----:B------:R-:W-:Y:S02]  /*bc30*/  FMUL.FTZ R8, R3, R152 ;  /* 0x0000009803087220 */ /* 0x000fe40000410000 */
[----:B------:R-:W-:Y:S01]  /*bc40*/  FADD.FTZ R179, R9, R0 ;  /* 0x0000000009b37221 */ /* 0x000fe20000010000 */
[----:B------:R-:W-:Y:S01]  /*bc50*/  FMNMX.FTZ R0, R6, R132, !PT ;  /* 0x0000008406007209 */ /* 0x000fe20007810000 */
[----:B------:R-:W-:Y:S03]  /*bc60*/  FMUL.FTZ R9, R3, R153 ;  /* 0x0000009903097220 */ /* 0x000fe60000410000 */
        /* <DEDUP_REMOVED lines=15> */
[C---:B------:R-:W-:Y:S02]  /*bd60*/  FADD.FTZ R0, -R2.reuse, R132 ;  /* 0x0000008402007221 */ /* 0x040fe40000010100 */
[----:B------:R-:W-:Y:S02]  /*bd70*/  FMUL.FTZ R4, R2, c[0x0][0x2d0] ;  /* 0x0000b40002047a20 */ /* 0x000fe40000410000 */
[----:B------:R-:W-:Y:S02]  /*bd80*/  FMUL.FTZ R0, R0, c[0x0][0x2d0] ;  /* 0x0000b40000007a20 */ /* 0x000fe40000410000 */
[--C-:B------:R-:W-:Y:S02]  /*bd90*/  FFMA.FTZ R6, R6, c[0x0][0x2d0], -R4.reuse ;  /* 0x0000b40006067a23 */ /* 0x100fe40000010804 */
[--C-:B------:R-:W-:Y:S02]  /*bda0*/  FFMA.FTZ R7, R7, c[0x0][0x2d0], -R4.reuse ;  /* 0x0000b40007077a23 */ /* 0x100fe40000010804 */
[----:B------:R-:W1:Y:S01]  /*bdb0*/  MUFU.EX2 R0, R0 ;  /* 0x0000000000007308 */ /* 0x000e620000000800 */
[--C-:B------:R-:W-:Y:S01]  /*bdc0*/  FFMA.FTZ R172, R15, c[0x0][0x2d0], -R4.reuse ;  /* 0x0000b4000fac7a23 */ /* 0x100fe20000010804 */
[----:B------:R-:W-:Y:S01]  /*bdd0*/  MOV R15, R25 ;  /* 0x00000019000f7202 */ /* 0x000fe20000000f00 */
[----:B------:R-:W-:Y:S02]  /*bde0*/  FMUL.FTZ R25, R3, R137 ;  /* 0x0000008903197220 */ /* 0x000fe40000410000 */
[--C-:B------:R-:W-:Y:S02]  /*bdf0*/  FFMA.FTZ R16, R26, c[0x0][0x2d0], -R4.reuse ;  /* 0x0000b4001a107a23 */ /* 0x100fe40000010804 */
[--C-:B------:R-:W-:Y:S02]  /*be00*/  FFMA.FTZ R17, R27, c[0x0][0x2d0], -R4.reuse ;  /* 0x0000b4001b117a23 */ /* 0x100fe40000010804 */
[--C-:B------:R-:W-:Y:S01]  /*be10*/  FFMA.FTZ R171, R10, c[0x0][0x2d0], -R4.reuse ;  /* 0x0000b4000aab7a23 */ /* 0x100fe20000010804 */
[----:B------:R-:W3:Y:S01]  /*be20*/  MUFU.EX2 R6, R6 ;  /* 0x0000000600067308 */ /* 0x000ee20000000800 */
[----:B------:R-:W-:Y:S01]  /*be30*/  MOV R10, R24 ;  /* 0x00000018000a7202 */ /* 0x000fe20000000f00 */
[----:B------:R-:W-:Y:S01]  /*be40*/  FMUL.FTZ R24, R3, R136 ;  /* 0x0000008803187220 */ /* 0x000fe20000410000 */
[----:B------:R-:W-:Y:S01]  /*be50*/  MOV R157, R16 ;  /* 0x00000010009d7202 */ /* 0x000fe20000000f00 */
[--C-:B------:R-:W-:Y:S01]  /*be60*/  FFMA.FTZ R173, R14, c[0x0][0x2d0], -R4.reuse ;  /* 0x0000b4000ead7a23 */ /* 0x100fe20000010804 */
[----:B------:R-:W-:Y:S01]  /*be70*/  MOV R14, R20 ;  /* 0x00000014000e7202 */ /* 0x000fe20000000f00 */
[--C-:B------:R-:W-:Y:S02]  /*be80*/  FFMA.FTZ R174, R18, c[0x0][0x2d0], -R4.reuse ;  /* 0x0000b40012ae7a23 */ /* 0x100fe40000010804 */
[--C-:B------:R-:W-:Y:S02]  /*be90*/  FFMA.FTZ R175, R19, c[0x0][0x2d0], -R4.reuse ;  /* 0x0000b40013af7a23 */ /* 0x100fe40000010804 */
[----:B------:R-:W2:Y:S01]  /*bea0*/  MUFU.EX2 R7, R7 ;  /* 0x0000000700077308 */ /* 0x000ea20000000800 */
[--C-:B------:R-:W-:Y:S02]  /*beb0*/  FFMA.FTZ R12, R22, c[0x0][0x2d0], -R4.reuse ;  /* 0x0000b400160c7a23 */ /* 0x100fe40000010804 */
[--C-:B------:R-:W-:Y:S02]  /*bec0*/  FFMA.FTZ R13, R23, c[0x0][0x2d0], -R4.reuse ;  /* 0x0000b400170d7a23 */ /* 0x100fe40000010804 */
[C---:B-1----:R-:W-:Y:S01]  /*bed0*/  FMUL.FTZ R26, R0.reuse, R138 ;  /* 0x0000008a001a7220 */ /* 0x042fe20000410000 */
[----:B------:R-:W-:Y:S01]  /*bee0*/  MOV R153, R12 ;  /* 0x0000000c00997202 */ /* 0x000fe20000000f00 */
[C---:B------:R-:W-:Y:S01]  /*bef0*/  FMUL.FTZ R27, R0.reuse, R139 ;  /* 0x0000008b001b7220 */ /* 0x040fe20000410000 */
[----:B------:R-:W-:Y:S01]  /*bf00*/  MOV R152, R13 ;  /* 0x0000000d00987202 */ /* 0x000fe20000000f00 */
[----:B------:R-:W1:Y:S01]  /*bf10*/  LDSM.16.MT88.4 R136, [R237+0x100] ;  /* 0x00010000ed88783b */ /* 0x000e620000004200 */
[----:B------:R-:W-:Y:S01]  /*bf20*/  FFMA.FTZ R134, R11, c[0x0][0x2d0], -R4 ;  /* 0x0000b4000b867a23 */ /* 0x000fe20000010804 */
[----:B------:R-:W-:Y:S01]  /*bf30*/  MOV R11, R21 ;  /* 0x00000015000b7202 */ /* 0x000fe20000000f00 */
[----:B------:R-:W4:Y:S01]  /*bf40*/  MUFU.EX2 R171, R171 ;  /* 0x000000ab00ab7308 */ /* 0x000f220000000800 */
[C---:B------:R-:W-:Y:S02]  /*bf50*/  FMUL.FTZ R12, R3.reuse, R148 ;  /* 0x00000094030c7220 */ /* 0x040fe40000410000 */
[C---:B---3--:R-:W-:Y:S02]  /*bf60*/  FFMA.FTZ R4, R0.reuse, R169, R6 ;  /* 0x000000a900047223 */ /* 0x048fe40000010006 */
[C---:B------:R-:W-:Y:S02]  /*bf70*/  FMUL.FTZ R13, R3.reuse, R149 ;  /* 0x00000095030d7220 */ /* 0x040fe40000410000 */
[----:B------:R-:W-:Y:S02]  /*bf80*/  FMUL.FTZ R16, R3, R144 ;  /* 0x0000009003107220 */ /* 0x000fe40000410000 */
[C---:B------:R-:W-:Y:S01]  /*bf90*/  FMUL.FTZ R18, R0.reuse, R146 ;  /* 0x0000009200127220 */ /* 0x040fe20000410000 */
[----:B------:R-:W-:Y:S01]  /*bfa0*/  MUFU.EX2 R149, R173 ;  /* 0x000000ad00957308 */ /* 0x000fe20000000800 */
[C---:B------:R-:W-:Y:S01]  /*bfb0*/  FMUL.FTZ R19, R0.reuse, R147 ;  /* 0x0000009300137220 */ /* 0x040fe20000410000 */
[C---:B--2---:R-:W-:Y:S01]  /*bfc0*/  F2FP.PACK_AB R169, R7.reuse, R6 ;  /* 0x0000000607a9723e */ /* 0x044fe200000000ff */
[----:B------:R-:W-:Y:S02]  /*bfd0*/  FADD.FTZ R132, R7, R4 ;  /* 0x0000000407847221 */ /* 0x000fe40000010000 */
[C---:B------:R-:W-:Y:S01]  /*bfe0*/  FMUL.FTZ R7, R0.reuse, R159 ;  /* 0x0000009f00077220 */ /* 0x040fe20000410000 */
[----:B------:R-:W-:Y:S01]  /*bff0*/  MOV R159, R10 ;  /* 0x0000000a009f7202 */ /* 0x000fe20000000f00 */
[C---:B------:R-:W-:Y:S01]  /*c000*/  FMUL.FTZ R10, R0.reuse, R154 ;  /* 0x0000009a000a7220 */ /* 0x040fe20000410000 */
[----:B------:R-:W-:Y:S01]  /*c010*/  MOV R154, R11 ;  /* 0x0000000b009a7202 */ /* 0x000fe20000000f00 */
[C---:B------:R-:W-:Y:S01]  /*c020*/  FMUL.FTZ R11, R0.reuse, R155 ;  /* 0x0000009b000b7220 */ /* 0x040fe20000410000 */
[----:B------:R-:W-:Y:S01]  /*c030*/  MOV R155, R14 ;  /* 0x0000000e009b7202 */ /* 0x000fe20000000f00 */
[C---:B------:R-:W-:Y:S01]  /*c040*/  FMUL.FTZ R14, R0.reuse, R150 ;  /* 0x00000096000e7220 */ /* 0x040fe20000410000 */
[----:B------:R-:W-:Y:S01]  /*c050*/  MUFU.EX2 R173, R152 ;  /* 0x0000009800ad7308 */ /* 0x000fe20000000800 */
[----:B------:R-:W-:Y:S01]  /*c060*/  FMUL.FTZ R4, R3, R156 ;  /* 0x0000009c03047220 */ /* 0x000fe20000410000 */
[----:B------:R-:W-:Y:S01]  /*c070*/  MOV R156, R17 ;  /* 0x00000011009c7202 */ /* 0x000fe20000000f00 */
[C---:B------:R-:W-:Y:S01]  /*c080*/  FMUL.FTZ R6, R0.reuse, R158 ;  /* 0x0000009e00067220 */ /* 0x040fe20000410000 */
[----:B------:R-:W-:Y:S01]  /*c090*/  MOV R158, R15 ;  /* 0x0000000f009e7202 */ /* 0x000fe20000000f00 */
[----:B----4-:R-:W-:Y:S02]  /*c0a0*/  FADD.FTZ R148, R171, R132 ;  /* 0x00000084ab947221 */ /* 0x010fe40000010000 */
[C---:B------:R-:W-:Y:S02]  /*c0b0*/  FMUL.FTZ R15, R0.reuse, R151 ;  /* 0x00000097000f7220 */ /* 0x040fe40000410000 */
[C---:B------:R-:W-:Y:S01]  /*c0c0*/  FMUL.FTZ R17, R3.reuse, R145 ;  /* 0x0000009103117220 */ /* 0x040fe20000410000 */
[----:B------:R-:W2:Y:S01]  /*c0d0*/  MUFU.EX2 R150, R134 ;  /* 0x0000008600967308 */ /* 0x000ea20000000800 */
[C---:B------:R-:W-:Y:S01]  /*c0e0*/  FMUL.FTZ R20, R3.reuse, R140 ;  /* 0x0000008c03147220 */ /* 0x040fe20000410000 */
[----:B------:R-:W-:Y:S01]  /*c0f0*/  LDSM.16.MT88.4 R144, [R238+0x900] ;  /* 0x00090000ee90783b */ /* 0x000fe20000004200 */
[----:B------:R-:W-:Y:S02]  /*c100*/  FMUL.FTZ R21, R3, R141 ;  /* 0x0000008d03157220 */ /* 0x000fe40000410000 */
[C---:B------:R-:W-:Y:S02]  /*c110*/  FMUL.FTZ R22, R0.reuse, R142 ;  /* 0x0000008e00167220 */ /* 0x040fe40000410000 */
[C---:B------:R-:W-:Y:S02]  /*c120*/  FMUL.FTZ R23, R0.reuse, R143 ;  /* 0x0000008f00177220 */ /* 0x040fe40000410000 */
[C---:B------:R-:W-:Y:S01]  /*c130*/  FMUL.FTZ R30, R0.reuse, R30 ;  /* 0x0000001e001e7220 */ /* 0x040fe20000410000 */
[----:B------:R-:W-:Y:S01]  /*c140*/  LDSM.16.MT88.4 R140, [R237+0x900] ;  /* 0x00090000ed8c783b */ /* 0x000fe20000004200 */
[C---:B------:R-:W-:Y:S01]  /*c150*/  FMUL.FTZ R31, R0.reuse, R31 ;  /* 0x0000001f001f7220 */ /* 0x040fe20000410000 */
[----:B------:R-:W3:Y:S01]  /*c160*/  MUFU.EX2 R132, R178 ;  /* 0x000000b200847308 */ /* 0x000ee20000000800 */
[C---:B------:R-:W-:Y:S02]  /*c170*/  FMUL.FTZ R34, R0.reuse, R34 ;  /* 0x0000002200227220 */ /* 0x040fe40000410000 */
[C---:B------:R-:W-:Y:S02]  /*c180*/  FMUL.FTZ R35, R0.reuse, R35 ;  /* 0x0000002300237220 */ /* 0x040fe40000410000 */
[C---:B------:R-:W-:Y:S02]  /*c190*/  FMUL.FTZ R38, R0.reuse, R38 ;  /* 0x0000002600267220 */ /* 0x040fe40000410000 */
[C---:B------:R-:W-:Y:S02]  /*c1a0*/  FMUL.FTZ R39, R0.reuse, R39 ;  /* 0x0000002700277220 */ /* 0x040fe40000410000 */
[C---:B------:R-:W-:Y:S01]  /*c1b0*/  FMUL.FTZ R42, R0.reuse, R42 ;  /* 0x0000002a002a7220 */ /* 0x040fe20000410000 */
[----:B------:R-:W4:Y:S01]  /*c1c0*/  MUFU.EX2 R3, R177 ;  /* 0x000000b100037308 */ /* 0x000f220000000800 */
[----:B------:R-:W-:Y:S01]  /*c1d0*/  FMUL.FTZ R43, R0, R43 ;  /* 0x0000002b002b7220 */ /* 0x000fe20000410000 */
[----:B--2---:R-:W-:Y:S01]  /*c1e0*/  F2FP.PACK_AB R171, R150, R171 ;  /* 0x000000ab96ab723e */ /* 0x004fe200000000ff */
[C---:B------:R-:W-:Y:S02]  /*c1f0*/  FMUL.FTZ R46, R0.reuse, R46 ;  /* 0x0000002e002e7220 */ /* 0x040fe40000410000 */
[C---:B------:R-:W-:Y:S02]  /*c200*/  FMUL.FTZ R47, R0.reuse, R47 ;  /* 0x0000002f002f7220 */ /* 0x040fe40000410000 */
[C---:B------:R-:W-:Y:S02]  /*c210*/  FMUL.FTZ R50, R0.reuse, R50 ;  /* 0x0000003200327220 */ /* 0x040fe40000410000 */
[C---:B-1----:R-:W-:Y:S01]  /*c220*/  HMMA.16816.F32 R4, R168.reuse, R136, R4 ;  /* 0x00000088a804723c */ /* 0x042fe20000001804 */
[----:B------:R-:W1:Y:S04]  /*c230*/  MUFU.EX2 R134, R176 ;  /* 0x000000b000867308 */ /* 0x000e680000000800 */
[C---:B------:R-:W-:Y:S02]  /*c240*/  FMUL.FTZ R51, R0.reuse, R51 ;  /* 0x0000003300337220 */ /* 0x040fe40000410000 */
[C---:B------:R-:W-:Y:S01]  /*c250*/  FMUL.FTZ R54, R0.reuse, R54 ;  /* 0x0000003600367220 */ /* 0x040fe20000410000 */
[C---:B------:R-:W-:Y:S01]  /*c260*/  HMMA.16816.F32 R8, R168.reuse, R138, R8 ;  /* 0x0000008aa808723c */ /* 0x040fe20000001808 */
[----:B------:R-:W2:Y:S02]  /*c270*/  LDSM.16.MT88.4 R136, [R238+0x100] ;  /* 0x00010000ee88783b */ /* 0x000ea40000004200 */
[----:B------:R-:W5:Y:S01]  /*c280*/  MUFU.EX2 R176, R172 ;  /* 0x000000ac00b07308 */ /* 0x000f620000000800 */
[C---:B------:R-:W-:Y:S02]  /*c290*/  FMUL.FTZ R55, R0.reuse, R55 ;  /* 0x0000003700377220 */ /* 0x040fe40000410000 */
[C---:B------:R-:W-:Y:S02]  /*c2a0*/  FMUL.FTZ R58, R0.reuse, R58 ;  /* 0x0000003a003a7220 */ /* 0x040fe40000410000 */
[C---:B------:R-:W-:Y:S04]  /*c2b0*/  FMUL.FTZ R59, R0.reuse, R59 ;  /* 0x0000003b003b7220 */ /* 0x040fe80000410000 */
        /* <DEDUP_REMOVED lines=15> */
[C---:B------:R-:W-:Y:S02]  /*c3b0*/  FMUL.FTZ R86, R0.reuse, R86 ;  /* 0x0000005600567220 */ /* 0x040fe40000410000 */
[C---:B------:R-:W-:Y:S02]  /*c3c0*/  FMUL.FTZ R87, R0.reuse, R87 ;  /* 0x0000005700577220 */ /* 0x040fe40000410000 */
[C---:B------:R-:W-:Y:S01]  /*c3d0*/  FMUL.FTZ R90, R0.reuse, R90 ;  /* 0x0000005a005a7220 */ /* 0x040fe20000410000 */
[C---:B--2---:R-:W-:Y:S03]  /*c3e0*/  HMMA.16816.F32 R12, R168.reuse, R136, R12 ;  /* 0x00000088a80c723c */ /* 0x044fe6000000180c */
[C---:B------:R-:W-:Y:S02]  /*c3f0*/  FMUL.FTZ R91, R0.reuse, R91 ;  /* 0x0000005b005b7220 */ /* 0x040fe40000410000 */
[C---:B------:R-:W-:Y:S02]  /*c400*/  FMUL.FTZ R94, R0.reuse, R94 ;  /* 0x0000005e005e7220 */ /* 0x040fe40000410000 */
[C---:B------:R-:W-:Y:S01]  /*c410*/  FMUL.FTZ R95, R0.reuse, R95 ;  /* 0x0000005f005f7220 */ /* 0x040fe20000410000 */
[C---:B------:R-:W-:Y:S01]  /*c420*/  HMMA.16816.F32 R16, R168.reuse, R138, R16 ;  /* 0x0000008aa810723c */ /* 0x040fe20000001810 */
[----:B------:R-:W2:Y:S03]  /*c430*/  LDSM.16.MT88.4 R136, [R241+0x100] ;  /* 0x00010000f188783b */ /* 0x000ea60000004200 */
[C---:B------:R-:W-:Y:S02]  /*c440*/  FMUL.FTZ R98, R0.reuse, R98 ;  /* 0x0000006200627220 */ /* 0x040fe40000410000 */
[C---:B------:R-:W-:Y:S02]  /*c450*/  FMUL.FTZ R99, R0.reuse, R99 ;  /* 0x0000006300637220 */ /* 0x040fe40000410000 */
[C---:B------:R-:W-:Y:S04]  /*c460*/  FMUL.FTZ R102, R0.reuse, R102 ;  /* 0x0000006600667220 */ /* 0x040fe80000410000 */
        /* <DEDUP_REMOVED lines=14> */
[----:B------:R-:W-:Y:S01]  /*c550*/  FMUL.FTZ R131, R0, R131 ;  /* 0x0000008300837220 */ /* 0x000fe20000410000 */
[C---:B--2---:R-:W-:Y:S03]  /*c560*/  HMMA.16816.F32 R20, R168.reuse, R136, R20 ;  /* 0x00000088a814723c */ /* 0x044fe60000001814 */
[----:B---3--:R-:W-:Y:S04]  /*c570*/  FADD.FTZ R0, R132, R179 ;  /* 0x000000b384007221 */ /* 0x008fe80000010000 */
[----:B----4-:R-:W-:Y:S01]  /*c580*/  FADD.FTZ R0, R3, R0 ;  /* 0x0000000003007221 */ /* 0x010fe20000010000 */
[C---:B------:R-:W-:Y:S01]  /*c590*/  HMMA.16816.F32 R24, R168.reuse, R138, R24 ;  /* 0x0000008aa818723c */ /* 0x040fe20000001818 */
[----:B------:R-:W2:Y:S03]  /*c5a0*/  LDSM.16.MT88.4 R136, [R240+0x100] ;  /* 0x00010000f088783b */ /* 0x000ea60000004200 */
[----:B------:R-:W-:Y:S04]  /*c5b0*/  FADD.FTZ R0, R135, R0 ;  /* 0x0000000087007221 */ /* 0x000fe80000010000 */
[----:B-1----:R-:W-:Y:S01]  /*c5c0*/  FADD.FTZ R0, R134, R0 ;  /* 0x0000000086007221 */ /* 0x002fe20000010000 */
[C---:B--2---:R-:W-:Y:S08]  /*c5d0*/  HMMA.16816.F32 R28, R168.reuse, R136, R28 ;  /* 0x00000088a81c723c */ /* 0x044ff0000000181c */
        /* <DEDUP_REMOVED lines=41> */
[----:B------:R-:W-:Y:S02]  /*c870*/  F2FP.PACK_AB R139, R175, R174 ;  /* 0x000000aeaf8b723e */ /* 0x000fe400000000ff */
[----:B------:R2:W3:Y:S01]  /*c880*/  MUFU.EX2 R168, R154 ;  /* 0x0000009a00a87308 */ /* 0x0004e20000000800 */
[----:B------:R-:W-:Y:S04]  /*c890*/  F2FP.PACK_AB R169, R173, R172 ;  /* 0x000000acada9723e */ /* 0x000fe800000000ff */
[C---:B------:R-:W-:Y:S05]  /*c8a0*/  HMMA.16816.F32 R4, R136.reuse, R140, R4 ;  /* 0x0000008c8804723c */ /* 0x040fea0000001804 */
[----:B------:R-:W4:Y:S03]  /*c8b0*/  MUFU.EX2 R132, R159 ;  /* 0x0000009f00847308 */ /* 0x000f260000000800 */
[C---:B------:R-:W-:Y:S01]  /*c8c0*/  HMMA.16816.F32 R8, R136.reuse, R142, R8 ;  /* 0x0000008e8808723c */ /* 0x040fe20000001808 */
[----:B------:R-:W5:Y:S03]  /*c8d0*/  LDSM.16.MT88.4 R140, [R241+0x900] ;  /* 0x00090000f18c783b */ /* 0x000f660000004200 */
[----:B-1----:R-:W-:Y:S03]  /*c8e0*/  FADD.FTZ R0, R3, R0 ;  /* 0x0000000003007221 */ /* 0x002fe60000010000 */
[----:B------:R-:W-:Y:S01]  /*c8f0*/  MUFU.EX2 R170, R158 ;  /* 0x0000009e00aa7308 */ /* 0x000fe20000000800 */
[C---:B------:R-:W-:Y:S01]  /*c900*/  HMMA.16816.F32 R12, R136.reuse, R144, R12 ;  /* 0x00000090880c723c */ /* 0x040fe2000000180c */
[----:B--2---:R-:W-:Y:S03]  /*c910*/  LDSM.16.MT88.4 R152, [R237+0x1100] ;  /* 0x00110000ed98783b */ /* 0x004fe60000004200 */
[C---:B---3--:R-:W-:Y:S01]  /*c920*/  FADD.FTZ R0, R168.reuse, R0 ;  /* 0x00000000a8007221 */ /* 0x048fe20000010000 */
[----:B------:R-:W-:Y:S01]  /*c930*/  F2FP.PACK_AB R168, R168, R3 ;  /* 0x00000003a8a8723e */ /* 0x000fe200000000ff */
[----:B------:R-:W-:Y:S02]  /*c940*/  FADD.FTZ R3, R150, R148 ;  /* 0x0000009496037221 */ /* 0x000fe40000010000 */
[C---:B------:R-:W-:Y:S01]  /*c950*/  HMMA.16816.F32 R16, R136.reuse, R146, R16 ;  /* 0x000000928810723c */ /* 0x040fe20000001810 */
[----:B------:R-:W-:Y:S01]  /*c960*/  MUFU.EX2 R134, R157 ;  /* 0x0000009d00867308 */ /* 0x000fe20000000800 */
[----:B------:R-:W1:Y:S02]  /*c970*/  LDSM.16.MT88.4 R144, [R240+0x900] ;  /* 0x00090000f090783b */ /* 0x000e640000004200 */
[----:B----4-:R-:W-:Y:S07]  /*c980*/  FADD.FTZ R0, R132, R0 ;  /* 0x0000000084007221 */ /* 0x010fee0000010000 */
[----:B------:R-:W2:Y:S01]  /*c990*/  MUFU.EX2 R135, R156 ;  /* 0x0000009c00877308 */ /* 0x000ea20000000800 */
[C---:B-----5:R-:W-:Y:S08]  /*c9a0*/  HMMA.16816.F32 R20, R136.reuse, R140, R20 ;  /* 0x0000008c8814723c */ /* 0x060ff00000001814 */
[C---:B------:R-:W-:Y:S01]  /*c9b0*/  HMMA.16816.F32 R24, R136.reuse, R142, R24 ;  /* 0x0000008e8818723c */ /* 0x040fe20000001818 */
[----:B------:R-:W3:Y:S03]  /*c9c0*/  LDSM.16.MT88.4 R140, [R237+0x2100] ;  /* 0x00210000ed8c783b */ /* 0x000ee60000004200 */
[----:B--2---:R-:W-:Y:S04]  /*c9d0*/  F2FP.PACK_AB R171, R135, R134 ;  /* 0x0000008687ab723e */ /* 0x004fe800000000ff */
        /* <DEDUP_REMOVED lines=33> */
[C---:B--2---:R-:W-:Y:S07]  /*cbf0*/  HMMA.16816.F32 R116, R136.reuse, R140, R116 ;  /* 0x0000008c8874723c */ /* 0x044fee0000001874 */
[C---:B------:R-:W-:Y:S01]  /*cc00*/  FADD.FTZ R140, R170.reuse, R0 ;  /* 0x00000000aa8c7221 */ /* 0x040fe20000010000 */
[C---:B------:R-:W-:Y:S04]  /*cc10*/  HMMA.16816.F32 R120, R136.reuse, R142, R120 ;  /* 0x0000008e8878723c */ /* 0x040fe80000001878 */
[----:B------:R-:W-:Y:S01]  /*cc20*/  STL [R1+0x44], R140 ;  /* 0x0000448c01007387 */ /* 0x000fe20000100800 */
[----:B------:R-:W-:Y:S01]  /*cc30*/  F2FP.PACK_AB R170, R170, R132 ;  /* 0x00000084aaaa723e */ /* 0x000fe200000000ff */
[----:B------:R-:W-:Y:S01]  /*cc40*/  FADD.FTZ R0, R149, R3 ;  /* 0x0000000395007221 */ /* 0x000fe20000010000 */
[----:B------:R-:W-:Y:S01]  /*cc50*/  MOV R132, R2 ;  /* 0x0000000200847202 */ /* 0x000fe20000000f00 */
[C---:B-1----:R-:W-:Y:S04]  /*cc60*/  HMMA.16816.F32 R124, R136.reuse, R144, R124 ;  /* 0x00000090887c723c */ /* 0x042fe8000000187c */
[----:B------:R-:W-:Y:S04]  /*cc70*/  FADD.FTZ R0, R176, R0 ;  /* 0x00000000b0007221 */ /* 0x000fe80000010000 */
[----:B------:R-:W-:Y:S01]  /*cc80*/  FADD.FTZ R0, R174, R0 ;  /* 0x00000000ae007221 */ /* 0x000fe20000010000 */
[----:B------:R-:W-:Y:S01]  /*cc90*/  HMMA.16816.F32 R128, R136, R146, R128 ;  /* 0x000000928880723c */ /* 0x000fe20000001880 */
[----:B------:R-:W1:Y:S02]  /*cca0*/  LDSM.16.MT88.4 R144, [R238+0x1100] ;  /* 0x00110000ee90783b */ /* 0x000e640000004200 */
[----:B------:R-:W-:Y:S05]  /*ccb0*/  FADD.FTZ R0, R175, R0 ;  /* 0x00000000af007221 */ /* 0x000fea0000010000 */
[C---:B------:R-:W-:Y:S01]  /*ccc0*/  HMMA.16816.F32 R156, R168.reuse, R152, R4 ;  /* 0x00000098a89c723c */ /* 0x040fe20000001804 */
[----:B------:R-:W2:Y:S04]  /*ccd0*/  LDSM.16.MT88.4 R136, [R241+0x1100] ;  /* 0x00110000f188783b */ /* 0x000ea80000004200 */
[----:B------:R-:W-:Y:S03]  /*cce0*/  FADD.FTZ R0, R172, R0 ;  /* 0x00000000ac007221 */ /* 0x000fe60000010000 */
[C---:B------:R-:W-:Y:S01]  /*ccf0*/  HMMA.16816.F32 R152, R168.reuse, R154, R8 ;  /* 0x0000009aa898723c */ /* 0x040fe20000001808 */
[----:B------:R-:W3:Y:S03]  /*cd00*/  LDSM.16.MT88.4 R4, [R240+0x1100] ;  /* 0x00110000f004783b */ /* 0x000ee60000004200 */
[----:B------:R-:W-:Y:S04]  /*cd10*/  FADD.FTZ R0, R173, R0 ;  /* 0x00000000ad007221 */ /* 0x000fe80000010000 */
[----:B------:R-:W-:Y:S01]  /*cd20*/  FADD.FTZ R0, R134, R0 ;  /* 0x0000000086007221 */ /* 0x000fe20000010000 */
[----:B------:R-:W4:Y:S03]  /*cd30*/  LDSM.16.MT88.4 R8, [R237+0x2900] ;  /* 0x00290000ed08783b */ /* 0x000f260000004200 */
[----:B------:R-:W-:Y:S05]  /*cd40*/  FADD.FTZ R0, R135, R0 ;  /* 0x0000000087007221 */ /* 0x000fea0000010000 */
[----:B------:R-:W-:Y:S01]  /*cd50*/  STL [R1+0x4c], R0 ;  /* 0x00004c0001007387 */ /* 0x000fe20000100800 */
[C---:B-1----:R-:W-:Y:S03]  /*cd60*/  HMMA.16816.F32 R148, R168.reuse, R144, R12 ;  /* 0x00000090a894723c */ /* 0x042fe6000000180c */
[----:B------:R-:W1:Y:S05]  /*cd70*/  LDSM.16.MT88.4 R12, [R238+0x2900] ;  /* 0x00290000ee0c783b */ /* 0x000e6a0000004200 */
        /* <DEDUP_REMOVED lines=39> */
[----:B------:R-:W-:-:S07]  /*cff0*/  @P0 BRA `(.L_x_427) ;  /* 0xffffd24000000947 */ /* 0x000fce000383ffff */
.L_x_422:
[----:B------:R-:W-:-:S06]  /*d000*/  UISETP.GE.AND UP0, UPT, UR24, UR8, UPT ;  /* 0x000000081800728c */ /* 0x000fcc000bf06270 */
[----:B------:R-:W-:-:S13]  /*d010*/  PLOP3.LUT P0, PT, PT, PT, UP0, 0x40, 0x0 ;  /* 0x000000000000781c */ /* 0x000fda0003f0e808 */
[----:B------:R-:W-:Y:S05]  /*d020*/  @P0 BRA `(.L_x_428) ;  /* 0x00003cf000000947 */ /* 0x000fea0003800000 */
[----:B------:R-:W1:Y:S04]  /*d030*/  S2R R0, SR_TID.X ;  /* 0x0000000000007919 */ /* 0x000e680000002100 */
[----:B------:R-:W2:Y:S01]  /*d040*/  LDL.LU R2, [R1+0x6c] ;  /* 0x00006c0001027983 */ /* 0x000ea20000300800 */
[----:B-1----:R-:W-:-:S04]  /*d050*/  SHF.R.S32.HI R3, RZ, 0x1f, R0 ;  /* 0x0000001fff037819 */ /* 0x002fc80000011400 */
[----:B------:R-:W-:Y:S02]  /*d060*/  LEA.HI R3, R3, R0, RZ, 0x3 ;  /* 0x0000000003037211 */ /* 0x000fe400078f18ff */
[----:B------:R-:W2:Y:S02]  /*d070*/  LDL R0, [R1+0x30] ;  /* 0x0000300001007983 */ /* 0x000ea40000100800 */
[----:B------:R-:W-:Y:S01]  /*d080*/  SHF.R.S32.HI R3, RZ, 0x3, R3 ;  /* 0x00000003ff037819 */ /* 0x000fe20000011403 */
[----:B------:R-:W-:Y:S02]  /*d090*/  IMAD.MOV.U32 R135, RZ, RZ, R132 ;  /* 0x000000ffff877224 */ /* 0x000fe400078e0084 */
[----:B------:R-:W-:Y:S01]  /*d0a0*/  IMAD.MOV.U32 R134, RZ, RZ, R133 ;  /* 0x000000ffff867224 */ /* 0x000fe200078e0085 */
[----:B------:R-:W-:Y:S02]  /*d0b0*/  IADD3 R3, -R3, 0x30, RZ ;  /* 0x0000003003037810 */ /* 0x000fe40007ffe1ff */
[C---:B--2---:R-:W-:Y:S01]  /*d0c0*/  SHF.L.U64.HI R2, R0.reuse, 0x1, R2 ;  /* 0x0000000100027819 */ /* 0x044fe20000010202 */
[----:B------:R-:W-:-:S04]  /*d0d0*/  IMAD.SHL.U32 R0, R0, 0x2, RZ ;  /* 0x0000000200007824 */ /* 0x000fc800078e00ff */
[----:B------:R1:W-:Y:S04]  /*d0e0*/  STL [R1+0x3c], R2 ;  /* 0x00003c0201007387 */ /* 0x0003e80000100800 */
[----:B------:R1:W-:Y:S02]  /*d0f0*/  STL [R1+0x40], R0 ;  /* 0x0000400001007387 */ /* 0x0003e40000100800 */
.L_x_441:
[----:B------:R-:W2:Y:S01]  /*d100*/  LDL R4, [R1+0x28] ;  /* 0x0000280001047983 */ /* 0x000ea20000100800 */
[----:B------:R-:W-:Y:S04]  /*d110*/  DEPBAR.LE SB0, 0x0 ;  /* 0x000080000000791a */ /* 0x000fe80000000000 */
[----:B------:R-:W3:Y:S01]  /*d120*/  LDL R8, [R1+0x3c] ;  /* 0x00003c0001087983 */ /* 0x000ee20000100800 */
[----:B------:R-:W-:Y:S03]  /*d130*/  BSSY B0, `(.L_x_429) ;  /* 0x000005f000007945 */ /* 0x000fe60003800000 */
[----:B------:R-:W4:Y:S04]  /*d140*/  LDL R6, [R1+0x24] ;  /* 0x0000240001067983 */ /* 0x000f280000100800 */
[----:B------:R-:W2:Y:S04]  /*d150*/  LDL R132, [R1+0x4] ;  /* 0x0000040001847983 */ /* 0x000ea80000100800 */
[----:B------:R-:W3:Y:S04]  /*d160*/  LDL R133, [R1+0x30] ;  /* 0x0000300001857983 */ /* 0x000ee80000100800 */
[----:B------:R-:W4:Y:S04]  /*d170*/  LDL R23, [R1] ;  /* 0x0000000001177983 */ /* 0x000f280000100800 */
        /* <DEDUP_REMOVED lines=8> */
[----:B------:R-:W-:Y:S06]  /*d200*/  BAR.SYNC.DEFER_BLOCKING 0x0 ;  /* 0x0000000000007b1d */ /* 0x000fec0000010000 */
[----:B------:R-:W-:Y:S04]  /*d210*/  LDSM.16.M88.4 R16, [R236+0x10900] ;  /* 0x01090000ec10783b */ /* 0x000fe80000000200 */
[----:B------:R-:W-:Y:S04]  /*d220*/  LDSM.16.M88.4 R24, [R236+0x11100] ;  /* 0x01110000ec18783b */ /* 0x000fe80000000200 */
[----:B------:R-:W-:Y:S04]  /*d230*/  LDSM.16.M88.4 R168, [R243] ;  /* 0x00000000f3a8783b */ /* 0x000fe80000000200 */
[----:B--2---:R-:W-:Y:S01]  /*d240*/  LDSM.16.M88.4 R172, [R132] ;  /* 0x0000000084ac783b */ /* 0x004fe20000000200 */
[----:B-1----:R-:W-:Y:S01]  /*d250*/  SHF.R.S32.HI R0, RZ, 0x1f, R4 ;  /* 0x0000001fff007819 */ /* 0x002fe20000011404 */
[----:B------:R-:W-:Y:S01]  /*d260*/  IMAD.WIDE.U32 R2, R4, c[0x0][0x208], RZ ;  /* 0x0000820004027a25 */ /* 0x000fe200078e00ff */
[----:B---3--:R-:W-:Y:S03]  /*d270*/  ISETP.GE.AND P1, PT, R133, c[0x0][0x1d4], PT ;  /* 0x0000750085007a0c */ /* 0x008fe60003f26270 */
[----:B------:R-:W-:Y:S01]  /*d280*/  IMAD R0, R0, c[0x0][0x208], RZ ;  /* 0x0000820000007a24 */ /* 0x000fe200078e02ff */
[----:B----4-:R-:W-:Y:S03]  /*d290*/  LDSM.16.M88.4 R176, [R23] ;  /* 0x0000000017b0783b */ /* 0x010fe60000000200 */
[----:B------:R-:W-:Y:S01]  /*d2a0*/  IMAD R0, R4, c[0x0][0x20c], R0 ;  /* 0x0000830004007a24 */ /* 0x000fe200078e0200 */
[----:B------:R-:W-:Y:S03]  /*d2b0*/  SHF.R.S32.HI R4, RZ, 0x1f, R6 ;  /* 0x0000001fff047819 */ /* 0x000fe60000011406 */
[----:B------:R-:W-:Y:S02]  /*d2c0*/  IMAD.IADD R3, R3, 0x1, R0 ;  /* 0x0000000103037824 */ /* 0x000fe400078e0200 */
[----:B------:R-:W-:Y:S02]  /*d2d0*/  IMAD R4, R4, c[0x0][0x218], RZ ;  /* 0x0000860004047a24 */ /* 0x000fe400078e02ff */
[C---:B------:R-:W-:Y:S04]  /*d2e0*/  IMAD.WIDE.U32 R2, R6.reuse, c[0x0][0x218], R2 ;  /* 0x0000860006027a25 */ /* 0x040fe800078e0002 */
[----:B------:R-:W-:Y:S01]  /*d2f0*/  IMAD R4, R6, c[0x0][0x21c], R4 ;  /* 0x0000870006047a24 */ /* 0x000fe200078e0204 */
[----:B------:R-:W-:Y:S01]  /*d300*/  IADD3 R0, P0, R2, UR14, RZ ;  /* 0x0000000e02007c10 */ /* 0x000fe2000ff1e0ff */
[C---:B------:R-:W-:Y:S01]  /*d310*/  IMAD.SHL.U32 R21, R14.reuse, 0x2, RZ ;  /* 0x000000020e157824 */ /* 0x040fe200078e00ff */
[----:B------:R-:W-:Y:S02]  /*d320*/  SHF.L.U64.HI R14, R14, 0x1, R22 ;  /* 0x000000010e0e7819 */ /* 0x000fe40000010216 */
[----:B------:R-:W-:Y:S02]  /*d330*/  IADD3.X R3, R3, UR16, R4, P0, !PT ;  /* 0x0000001003037c10 */ /* 0x000fe400087fe404 */
[----:B------:R-:W-:Y:S01]  /*d340*/  STL [R1+0x18], R21 ;  /* 0x0000181501007387 */ /* 0x000fe20000100800 */
[C---:B------:R-:W-:Y:S03]  /*d350*/  LEA R6, P0, R0.reuse, c[0x0][0x1f8], 0x1 ;  /* 0x00007e0000067a11 */ /* 0x040fe600078008ff */
[----:B------:R-:W-:Y:S01]  /*d360*/  STL [R1+0x1c], R14 ;  /* 0x00001c0e01007387 */ /* 0x000fe20000100800 */
[----:B------:R-:W-:Y:S03]  /*d370*/  LEA.HI.X R3, R0, c[0x0][0x1fc], R3, 0x1, P0 ;  /* 0x00007f0000037a11 */ /* 0x000fe600000f0c03 */
[----:B------:R-:W1:Y:S04]  /*d380*/  SHFL.IDX PT, R0, R6, RZ, 0x181f ;  /* 0x00181fff06007589 */ /* 0x000e6800000e0000 */
[----:B------:R-:W2:Y:S01]  /*d390*/  SHFL.IDX PT, R2, R3, RZ, 0x181f ;  /* 0x00181fff03027589 */ /* 0x000ea200000e0000 */
[----:B-1----:R-:W-:Y:S05]  /*d3a0*/  IADD3 R4, P0, R0, R5, RZ ;  /* 0x0000000500047210 */ /* 0x002fea0007f1e0ff */
[----:B--2---:R-:W-:Y:S02]  /*d3b0*/  IMAD.X R5, R2, 0x1, R8, P0 ;  /* 0x0000000102057824 */ /* 0x004fe400000e0608 */
[----:B------:R-:W1:Y:S04]  /*d3c0*/  LDSM.16.M88.4 R8, [R236+0x10100] ;  /* 0x01010000ec08783b */ /* 0x000e680000000200 */
[----:B------:R-:W-:Y:S01]  /*d3d0*/  @!PT LDS RZ, [RZ] ;  /* 0x00000000fffff984 */ /* 0x000fe20000000800 */
[----:B------:R-:W-:Y:S01]  /*d3e0*/  @!PT LDS RZ, [RZ] ;  /* 0x00000000fffff984 */ /* 0x000fe20000000800 */
[----:B------:R-:W-:Y:S01]  /*d3f0*/  @!PT LDS RZ, [RZ] ;  /* 0x00000000fffff984 */ /* 0x000fe20000000800 */
[----:B------:R2:W-:Y:S02]  /*d400*/  LDGSTS.E.BYPASS.LTC128B.128 [R7+0x100], [R4.64], !P1 ;  /* 0x0010000004077fae */ /* 0x0005e4000c901d56 */
[----:B--2---:R-:W-:Y:S05]  /*d410*/  IADD3 R4, P0, R0, R21, RZ ;  /* 0x0000001500047210 */ /* 0x004fea0007f1e0ff */
[----:B------:R-:W-:Y:S02]  /*d420*/  IMAD.X R5, R2, 0x1, R14, P0 ;  /* 0x0000000102057824 */ /* 0x000fe400000e060e */
[C---:B------:R-:W-:Y:S01]  /*d430*/  IMAD.SHL.U32 R14, R13.reuse, 0x2, RZ ;  /* 0x000000020d0e7824 */ /* 0x040fe200078e00ff */
[----:B------:R-:W-:Y:S02]  /*d440*/  SHF.L.U64.HI R13, R13, 0x1, R20 ;  /* 0x000000010d0d7819 */ /* 0x000fe40000010214 */
[----:B------:R2:W-:Y:S04]  /*d450*/  LDGSTS.E.BYPASS.LTC128B.128 [R7+0x1900], [R4.64], !P6 ;  /* 0x0190000004077fae */ /* 0x0005e8000f101d56 */
[----:B------:R3:W-:Y:S04]  /*d460*/  STL [R1+0xc], R14 ;  /* 0x00000c0e01007387 */ /* 0x0007e80000100800 */
[----:B------:R4:W-:Y:S01]  /*d470*/  STL [R1+0x14], R13 ;  /* 0x0000140d01007387 */ /* 0x0009e20000100800 */
[----:B--2---:R-:W-:Y:S01]  /*d480*/  IADD3 R4, P0, R0, R14, RZ ;  /* 0x0000000e00047210 */ /* 0x004fe20007f1e0ff */
[C---:B---3--:R-:W-:Y:S01]  /*d490*/  IMAD.SHL.U32 R14, R12.reuse, 0x2, RZ ;  /* 0x000000020c0e7824 */ /* 0x048fe200078e00ff */
[----:B------:R-:W-:Y:S03]  /*d4a0*/  SHF.L.U64.HI R12, R12, 0x1, R15 ;  /* 0x000000010c0c7819 */ /* 0x000fe6000001020f */
[----:B------:R-:W-:Y:S02]  /*d4b0*/  IMAD.X R5, R2, 0x1, R13, P0 ;  /* 0x0000000102057824 */ /* 0x000fe400000e060d */
[----:B----4-:R-:W2:Y:S04]  /*d4c0*/  S2R R13, SR_TID.X ;  /* 0x00000000000d7919 */ /* 0x010ea80000002100 */
[----:B------:R3:W-:Y:S04]  /*d4d0*/  LDGSTS.E.BYPASS.LTC128B.128 [R7+0x3100], [R4.64], !P5 ;  /* 0x0310000004077fae */ /* 0x0007e8000e901d56 */
[----:B------:R4:W-:Y:S04]  /*d4e0*/  STL [R1+0x10], R14 ;  /* 0x0000100e01007387 */ /* 0x0009e80000100800 */
[----:B------:R4:W-:Y:S01]  /*d4f0*/  STL [R1+0x20], R12 ;  /* 0x0000200c01007387 */ /* 0x0009e20000100800 */
[----:B--2---:R-:W-:Y:S02]  /*d500*/  ISETP.GT.AND P1, PT, R13, 0x7f, PT ;  /* 0x0000007f0d00780c */ /* 0x004fe40003f24270 */
[----:B---3--:R-:W-:Y:S05]  /*d510*/  IADD3 R4, P0, R0, R14, RZ ;  /* 0x0000000e00047210 */ /* 0x008fea0007f1e0ff */
[----:B------:R-:W-:Y:S05]  /*d520*/  IMAD.X R5, R2, 0x1, R12, P0 ;  /* 0x0000000102057824 */ /* 0x000fea00000e060c */
[----:B------:R4:W-:Y:S01]  /*d530*/  LDGSTS.E.BYPASS.LTC128B.128 [R7+0x4900], [R4.64], !P4 ;  /* 0x0490000004077fae */ /* 0x0009e2000e101d56 */
[----:B------:R-:W-:-:S05]  /*d540*/  @P1 BRA `(.L_x_430) ;  /* 0x000001d000001947 */ /* 0x000fca0003800000 */
[----:B-1----:R-:W-:-:S05]  /*d550*/  BRA.DIV ~URZ, `(.L_x_431) ;  /* 0x000066427f007947 */ /* 0x002fca000b800000 */
[----:B----4-:R1:W2:Y:S04]  /*d560*/  SHFL.IDX PT, R4, R3, 0x1, 0x181f ;  /* 0x00381f0003047f89 */ /* 0x0102a800000e0000 */
[----:B------:R1:W3:Y:S02]  /*d570*/  SHFL.IDX PT, R0, R6, 0x1, 0x181f ;  /* 0x00381f0006007f89 */ /* 0x0002e400000e0000 */
.L_x_448:
[----:B------:R-:W4:Y:S04]  /*d580*/  LDL R7, [R1+0x30] ;  /* 0x0000300001077983 */ /* 0x000f280000100800 */
[----:B-1-3--:R-:W3:Y:S04]  /*d590*/  LDL R6, [R1+0x40] ;  /* 0x0000400001067983 */ /* 0x00aee80000100800 */
[----:B--2---:R-:W2:Y:S04]  /*d5a0*/  LDL R3, [R1+0x3c] ;  /* 0x00003c0001037983 */ /* 0x004ea80000100800 */
[----:B------:R-:W2:Y:S04]  /*d5b0*/  LDL R2, [R1+0x18] ;  /* 0x0000180001027983 */ /* 0x000ea80000100800 */
[----:B------:R-:W2:Y:S04]  /*d5c0*/  LDL R20, [R1+0x1c] ;  /* 0x00001c0001147983 */ /* 0x000ea80000100800 */
[----:B------:R-:W2:Y:S04]  /*d5d0*/  LDL R5, [R1+0x8] ;  /* 0x0000080001057983 */ /* 0x000ea80000100800 */
[----:B------:R-:W2:Y:S04]  /*d5e0*/  LDL R15, [R1+0xc] ;  /* 0x00000c00010f7983 */ /* 0x000ea80000100800 */
[----:B------:R-:W2:Y:S04]  /*d5f0*/  LDL R14, [R1+0x14] ;  /* 0x00001400010e7983 */ /* 0x000ea80000100800 */
[----:B------:R-:W2:Y:S04]  /*d600*/  LDL R13, [R1+0x10] ;  /* 0x00001000010d7983 */ /* 0x000ea80000100800 */
[----:B------:R-:W2:Y:S01]  /*d610*/  LDL R12, [R1+0x20] ;  /* 0x00002000010c7983 */ /* 0x000ea20000100800 */
[----:B----4-:R-:W-:Y:S02]  /*d620*/  ISETP.GE.AND P1, PT, R7, c[0x0][0x1d4], PT ;  /* 0x0000750007007a0c */ /* 0x010fe40003f26270 */
[----:B---3--:R-:W-:Y:S05]  /*d630*/  IADD3 R6, P0, R0, R6, RZ ;  /* 0x0000000600067210 */ /* 0x008fea0007f1e0ff */
[----:B--2---:R-:W-:Y:S01]  /*d640*/  IMAD.X R7, R4, 0x1, R3, P0 ;  /* 0x0000000104077824 */ /* 0x004fe200000e0603 */
[----:B------:R-:W-:Y:S05]  /*d650*/  IADD3 R2, P0, R0, R2, RZ ;  /* 0x0000000200027210 */ /* 0x000fea0007f1e0ff */
[----:B------:R-:W-:Y:S01]  /*d660*/  IMAD.X R3, R4, 0x1, R20, P0 ;  /* 0x0000000104037824 */ /* 0x000fe200000e0614 */
[----:B------:R-:W-:Y:S01]  /*d670*/  @!PT LDS RZ, [RZ] ;  /* 0x00000000fffff984 */ /* 0x000fe20000000800 */
[----:B------:R-:W-:Y:S01]  /*d680*/  @!PT LDS RZ, [RZ] ;  /* 0x00000000fffff984 */ /* 0x000fe20000000800 */
[----:B------:R-:W-:Y:S01]  /*d690*/  @!PT LDS RZ, [RZ] ;  /* 0x00000000fffff984 */ /* 0x000fe20000000800 */
[----:B------:R1:W-:Y:S04]  /*d6a0*/  LDGSTS.E.BYPASS.LTC128B.128 [R5+0x1100], [R6.64], !P1 ;  /* 0x0110000006057fae */ /* 0x0003e8000c901d56 */
[----:B------:R2:W-:Y:S02]  /*d6b0*/  LDGSTS.E.BYPASS.LTC128B.128 [R5+0x2900], [R2.64], !P6 ;  /* 0x0290000002057fae */ /* 0x0005e4000f101d56 */
[----:B--2---:R-:W-:Y:S05]  /*d6c0*/  IADD3 R2, P0, R0, R15, RZ ;  /* 0x0000000f00027210 */ /* 0x004fea0007f1e0ff */
[----:B------:R-:W-:Y:S05]  /*d6d0*/  IMAD.X R3, R4, 0x1, R14, P0 ;  /* 0x0000000104037824 */ /* 0x000fea00000e060e */
[----:B------:R2:W-:Y:S02]  /*d6e0*/  LDGSTS.E.BYPASS.LTC128B.128 [R5+0x4100], [R2.64], !P5 ;  /* 0x0410000002057fae */ /* 0x0005e4000e901d56 */
[----:B--2---:R-:W-:Y:S05]  /*d6f0*/  IADD3 R2, P0, R0, R13, RZ ;  /* 0x0000000d00027210 */ /* 0x004fea0007f1e0ff */
[----:B------:R-:W-:Y:S05]  /*d700*/  IMAD.X R3, R4, 0x1, R12, P0 ;  /* 0x0000000104037824 */ /* 0x000fea00000e060c */
[----:B------:R1:W-:Y:S03]  /*d710*/  LDGSTS.E.BYPASS.LTC128B.128 [R5+0x5900], [R2.64], !P4 ;  /* 0x0590000002057fae */ /* 0x0003e6000e101d56 */
.L_x_430:
[----:B-1----:R-:W-:Y:S05]  /*d720*/  BSYNC B0 ;  /* 0x0000000000007941 */ /* 0x002fea0003800000 */
.L_x_429:
[----:B------:R-:W0:Y:S01]  /*d730*/  LDGDEPBAR ;  /* 0x00000000000079af */ /* 0x000e220000000000 */
[----:B------:R-:W-:Y:S01]  /*d740*/  WARPSYNC 0xffffffff ;  /* 0xffffffff00007948 */ /* 0x000fe20003800000 */
[C---:B----45:R-:W-:Y:S01]  /*d750*/  HMMA.16816.F32 R4, R160.reuse, R8, RZ ;  /* 0x00000008a004723c */ /* 0x070fe200000018ff */
        /* <DEDUP_REMOVED lines=146> */
[----:B------:R-:W3:Y:S02]  /*e080*/  LDL.LU R173, [R1+0x18] ;  /* 0x0000180001ad7983 */ /* 0x000ee40000300800 */
[----:B------:R-:W-:Y:S02]  /*e090*/  ISETP.NE.AND P1, PT, R2, 0x1, PT ;  /* 0x000000010200780c */ /* 0x000fe40003f25270 */
[----:B------:R-:W4:Y:S01]  /*e0a0*/  LDL.LU R170, [R1+0x1c] ;  /* 0x00001c0001aa7983 */ /* 0x000f220000300800 */
[----:B------:R-:W-:Y:S03]  /*e0b0*/  IMAD.U32 R2, RZ, RZ, UR4 ;  /* 0x00000004ff027e24 */ /* 0x000fe6000f8e00ff */
[----:B------:R-:W5:Y:S04]  /*e0c0*/  LDL.LU R171, [R1+0xc] ;  /* 0x00000c0001ab7983 */ /* 0x000f680000300800 */
[----:B------:R-:W3:Y:S04]  /*e0d0*/  LDL.LU R174, [R1+0x14] ;  /* 0x0000140001ae7983 */ /* 0x000ee80000300800 */
[----:B------:R-:W3:Y:S04]  /*e0e0*/  LDL R175, [R1+0x30] ;  /* 0x0000300001af7983 */ /* 0x000ee80000100800 */
[----:B------:R-:W4:Y:S04]  /*e0f0*/  LDL R169, [R1+0x40] ;  /* 0x0000400001a97983 */ /* 0x000f280000100800 */
[----:B------:R-:W4:Y:S04]  /*e100*/  LDL R178, [R1+0x3c] ;  /* 0x00003c0001b27983 */ /* 0x000f280000100800 */
[----:B------:R-:W4:Y:S04]  /*e110*/  LDL.LU R179, [R1+0x10] ;  /* 0x0000100001b37983 */ /* 0x000f280000300800 */
[----:B------:R-:W4:Y:S04]  /*e120*/  LDL.LU R176, [R1+0x20] ;  /* 0x0000200001b07983 */ /* 0x000f280000300800 */
[----:B------:R-:W4:Y:S01]  /*e130*/  LDL R177, [R1+0x8] ;  /* 0x0000080001b17983 */ /* 0x000f220000100800 */
[----:B--2---:R-:W-:Y:S05]  /*e140*/  IADD3 R2, R2, -0x30, R0 ;  /* 0xffffffd002027810 */ /* 0x004fea0007ffe000 */
[----:B------:R-:W-:Y:S04]  /*e150*/  @P1 IMAD.HI.U32 R3, R2, c[0x0][0x2bc], RZ ;  /* 0x0000af0002031a27 */ /* 0x000fe800078e00ff */
[----:B------:R-:W-:Y:S01]  /*e160*/  IMAD.MOV.U32 R0, RZ, RZ, R2 ;  /* 0x000000ffff007224 */ /* 0x000fe200078e0002 */
[----:B------:R-:W-:Y:S04]  /*e170*/  @P1 SHF.R.U32.HI R0, RZ, c[0x0][0x2c0], R3 ;  /* 0x0000b000ff001a19 */ /* 0x000fe80000011603 */
[C---:B------:R-:W-:Y:S04]  /*e180*/  @!P3 IADD3 R3, P0, R0.reuse, UR20, RZ ;  /* 0x000000140003bc10 */ /* 0x040fe8000ff1e0ff */
[----:B------:R-:W-:Y:S01]  /*e190*/  @!P3 LEA.HI.X.SX32 R133, R0, UR7, 0x1, P0 ;  /* 0x000000070085bc11 */ /* 0x000fe200080f0eff */
[----:B------:R-:W-:Y:S01]  /*e1a0*/  IMAD.MOV R0, RZ, RZ, -R0 ;  /* 0x000000ffff007224 */ /* 0x000fe200078e0a00 */
[----:B------:R-:W-:Y:S02]  /*e1b0*/  @!P3 LEA R132, P0, R3, c[0x0][0x2a0], 0x2 ;  /* 0x0000a8000384ba11 */ /* 0x000fe400078010ff */
[----:B---3--:R-:W-:Y:S01]  /*e1c0*/  ISETP.GE.AND P2, PT, R175, c[0x0][0x1d4], PT ;  /* 0x00007500af007a0c */ /* 0x008fe20003f46270 */
        /* <DEDUP_REMOVED lines=9> */
[----:B--2---:R-:W1:Y:S02]  /*e260*/  S2R R133, SR_TID.X ;  /* 0x0000000000857919 */ /* 0x004e640000002100 */
[----:B-1----:R-:W-:Y:S04]  /*e270*/  SHF.R.S32.HI R172, RZ, 0x1f, R133 ;  /* 0x0000001fffac7819 */ /* 0x002fe80000011485 */
[----:B------:R-:W-:Y:S04]  /*e280*/  LEA.HI R172, R172, R133, RZ, 0x3 ;  /* 0x00000085acac7211 */ /* 0x000fe800078f18ff */
[----:B------:R-:W-:Y:S04]  /*e290*/  SHF.R.S32.HI R172, RZ, 0x3, R172 ;  /* 0x00000003ffac7819 */ /* 0x000fe800000114ac */
[----:B------:R-:W-:Y:S04]  /*e2a0*/  IADD3 R172, -R172, 0x30, RZ ;  /* 0x00000030acac7810 */ /* 0x000fe80007ffe1ff */
[----:B------:R-:W-:Y:S01]  /*e2b0*/  ISETP.GE.AND P1, PT, R172, 0x1, PT ;  /* 0x00000001ac00780c */ /* 0x000fe20003f26270 */
[----:B---3--:R1:W-:Y:S01]  /*e2c0*/  STL [R1+0x24], R168 ;  /* 0x000024a801007387 */ /* 0x0083e20000100800 */
[----:B------:R-:W-:Y:S01]  /*e2d0*/  SHF.R.S32.HI R132, RZ, 0x1f, R168 ;  /* 0x0000001fff847819 */ /* 0x000fe200000114a8 */
[----:B------:R-:W-:Y:S04]  /*e2e0*/  IMAD.WIDE.U32 R2, R168, c[0x0][0x1f0], R2 ;  /* 0x00007c00a8027a25 */ /* 0x000fe800078e0002 */
[----:B------:R-:W-:Y:S01]  /*e2f0*/  IMAD R132, R132, c[0x0][0x1f0], RZ ;  /* 0x00007c0084847a24 */ /* 0x000fe200078e02ff */
[----:B------:R-:W-:Y:S03]  /*e300*/  IADD3 R0, P0, R2, UR18, RZ ;  /* 0x0000001202007c10 */ /* 0x000fe6000ff1e0ff */
[----:B------:R-:W-:Y:S05]  /*e310*/  IMAD R132, R168, c[0x0][0x1f4], R132 ;  /* 0x00007d00a8847a24 */ /* 0x000fea00078e0284 */
[----:B------:R-:W-:Y:S02]  /*e320*/  IADD3.X R3, R3, UR6, R132, P0, !PT ;  /* 0x0000000603037c10 */ /* 0x000fe400087fe484 */
[C---:B-1----:R-:W-:Y:S04]  /*e330*/  LEA R168, P0, R0.reuse, c[0x0][0x1c8], 0x1 ;  /* 0x0000720000a87a11 */ /* 0x042fe800078008ff */
[----:B------:R-:W-:Y:S02]  /*e340*/  LEA.HI.X R3, R0, c[0x0][0x1cc], R3, 0x1, P0 ;  /* 0x0000730000037a11 */ /* 0x000fe400000f0c03 */
[----:B------:R-:W4:Y:S04]  /*e350*/  SHFL.IDX PT, R0, R168, RZ, 0x181f ;  /* 0x00181fffa8007589 */ /* 0x000f2800000e0000 */
[----:B------:R-:W1:Y:S01]  /*e360*/  SHFL.IDX PT, R2, R3, RZ, 0x181f ;  /* 0x00181fff03027589 */ /* 0x000e6200000e0000 */
[----:B----4-:R-:W-:Y:S05]  /*e370*/  @P1 IADD3 R132, P0, R0, R169, RZ ;  /* 0x000000a900841210 */ /* 0x010fea0007f1e0ff */
[----:B-1----:R-:W-:Y:S05]  /*e380*/  @P1 IMAD.X R133, R2, 0x1, R178, P0 ;  /* 0x0000000102851824 */ /* 0x002fea00000e06b2 */
[----:B------:R-:W-:Y:S01]  /*e390*/  @!PT LDS RZ, [RZ] ;  /* 0x00000000fffff984 */ /* 0x000fe20000000800 */
[----:B------:R1:W-:Y:S02]  /*e3a0*/  @P1 LDGSTS.E.BYPASS.LTC128B.128 [R177+0x10100], [R132.64], !P2 ;  /* 0x1010000084b11fae */ /* 0x0003e4000d101d56 */
[----:B-1----:R-:W-:Y:S05]  /*e3b0*/  @P1 IADD3 R132, P0, R0, R173, RZ ;  /* 0x000000ad00841210 */ /* 0x002fea0007f1e0ff */
[----:B------:R-:W-:Y:S05]  /*e3c0*/  @P1 IMAD.X R133, R2, 0x1, R170, P0 ;  /* 0x0000000102851824 */ /* 0x000fea00000e06aa */
[----:B------:R5:W-:Y:S02]  /*e3d0*/  @P1 LDGSTS.E.BYPASS.LTC128B.128 [R177+0x11900], [R132.64], !P6 ;  /* 0x1190000084b11fae */ /* 0x000be4000f101d56 */
[----:B-----5:R-:W-:Y:S05]  /*e3e0*/  @P1 IADD3 R132, P0, R0, R171, RZ ;  /* 0x000000ab00841210 */ /* 0x020fea0007f1e0ff */
[----:B------:R-:W-:Y:S05]  /*e3f0*/  @P1 IMAD.X R133, R2, 0x1, R174, P0 ;  /* 0x0000000102851824 */ /* 0x000fea00000e06ae */
[----:B------:R1:W-:Y:S02]  /*e400*/  @P1 LDGSTS.E.BYPASS.LTC128B.128 [R177+0x13100], [R132.64], !P5 ;  /* 0x1310000084b11fae */ /* 0x0003e4000e901d56 */
[----:B-1----:R-:W-:Y:S02]  /*e410*/  @P1 IADD3 R132, P0, R0, R179, RZ ;  /* 0x000000b300841210 */ /* 0x002fe40007f1e0ff */
[----:B------:R-:W1:Y:S03]  /*e420*/  SHFL.IDX PT, R0, R168, 0x1, 0x181f ;  /* 0x00381f00a8007f89 */ /* 0x000e6600000e0000 */
[----:B------:R-:W-:Y:S01]  /*e430*/  @P1 IMAD.X R133, R2, 0x1, R176, P0 ;  /* 0x0000000102851824 */ /* 0x000fe200000e06b0 */
[----:B------:R-:W-:Y:S01]  /*e440*/  ISETP.GE.AND P0, PT, R172, 0x21, PT ;  /* 0x00000021ac00780c */ /* 0x000fe20003f06270 */
[----:B------:R-:W2:Y:S04]  /*e450*/  SHFL.IDX PT, R2, R3, 0x1, 0x181f ;  /* 0x00381f0003027f89 */ /* 0x000ea800000e0000 */
[----:B------:R3:W-:Y:S08]  /*e460*/  @P1 LDGSTS.E.BYPASS.LTC128B.128 [R177+0x14900], [R132.64], !P4 ;  /* 0x1490000084b11fae */ /* 0x0007f0000e101d56 */
[C---:B-1----:R-:W-:Y:S02]  /*e470*/  @P0 IADD3 R172, P2, R0.reuse, R173, RZ ;  /* 0x000000ad00ac0210 */ /* 0x042fe40007f5e0ff */
[----:B------:R-:W-:Y:S03]  /*e480*/  @P0 IADD3 R168, P1, R0, R169, RZ ;  /* 0x000000a900a80210 */ /* 0x000fe60007f3e0ff */
[----:B--2---:R-:W-:Y:S01]  /*e490*/  @P0 IMAD.X R173, R2, 0x1, R170, P2 ;  /* 0x0000000102ad0824 */ /* 0x004fe200010e06aa */
[----:B------:R-:W-:Y:S01]  /*e4a0*/  @P0 IADD3 R170, P2, R0, R171, RZ ;  /* 0x000000ab00aa0210 */ /* 0x000fe20007f5e0ff */
[C---:B------:R-:W-:Y:S04]  /*e4b0*/  @P0 IMAD.X R169, R2.reuse, 0x1, R178, P1 ;  /* 0x0000000102a90824 */ /* 0x040fe800008e06b2 */
[----:B------:R-:W-:Y:S01]  /*e4c0*/  @P0 IMAD.X R171, R2, 0x1, R174, P2 ;  /* 0x0000000102ab0824 */ /* 0x000fe200010e06ae */
[----:B------:R-:W-:Y:S02]  /*e4d0*/  ISETP.GE.AND P2, PT, R175, c[0x0][0x1d4], PT ;  /* 0x00007500af007a0c */ /* 0x000fe40003f46270 */
[----:B---3--:R-:W-:Y:S05]  /*e4e0*/  @P0 IADD3 R132, P1, R0, R179, RZ ;  /* 0x000000b300840210 */ /* 0x008fea0007f3e0ff */
[----:B------:R-:W-:Y:S06]  /*e4f0*/  @P0 IMAD.X R133, R2, 0x1, R176, P1 ;  /* 0x0000000102850824 */ /* 0x000fec00008e06b0 */
[----:B------:R1:W-:Y:S04]  /*e500*/  @P0 LDGSTS.E.BYPASS.LTC128B.128 [R177+0x11100], [R168.64], !P2 ;  /* 0x11100000a8b10fae */ /* 0x0003e8000d101d56 */
[----:B------:R1:W-:Y:S04]  /*e510*/  @P0 LDGSTS.E.BYPASS.LTC128B.128 [R177+0x12900], [R172.64], !P6 ;  /* 0x12900000acb10fae */ /* 0x0003e8000f101d56 */
[----:B------:R1:W-:Y:S04]  /*e520*/  @P0 LDGSTS.E.BYPASS.LTC128B.128 [R177+0x14100], [R170.64], !P5 ;  /* 0x14100000aab10fae */ /* 0x0003e8000e901d56 */
[----:B------:R1:W-:Y:S02]  /*e530*/  @P0 LDGSTS.E.BYPASS.LTC128B.128 [R177+0x15900], [R132.64], !P4 ;  /* 0x1590000084b10fae */ /* 0x0003e4000e101d56 */
.L_x_432:
[----:B------:R-:W2:Y:S01]  /*e540*/  LDL R2, [R1+0x5c] ;  /* 0x00005c0001027983 */ /* 0x000ea20000100800 */
[----:B------:R-:W-:Y:S02]  /*e550*/  UISETP.NE.AND UP1, UPT, UR13, URZ, UPT ;  /* 0x0000003f0d00728c */ /* 0x000fe4000bf25270 */
[----:B------:R-:W-:Y:S01]  /*e560*/  UIMAD UR4, UR24, -0x30, URZ ;  /* 0xffffffd0180478a4 */ /* 0x000fe2000f8e023f */
[----:B-1----:R-:W3:Y:S01]  /*e570*/  LDL R168, [R1+0x58] ;  /* 0x0000580001a87983 */ /* 0x002ee20000100800 */
[----:B------:R-:W-:Y:S02]  /*e580*/  UISETP.NE.AND UP0, UPT, UR12, URZ, UPT ;  /* 0x0000003f0c00728c */ /* 0x000fe4000bf05270 */
[----:B------:R-:W-:Y:S01]  /*e590*/  PLOP3.LUT P0, PT, PT, PT, UP1, 0x80, 0x0 ;  /* 0x000000000000781c */ /* 0x000fe20003f0f018 */
[----:B------:R-:W0:Y:S01]  /*e5a0*/  LDGDEPBAR ;  /* 0x00000000000079af */ /* 0x000e220000000000 */
[----:B---3--:R-:W-:Y:S11]  /*e5b0*/  IADD3 R170, -R168, UR4, RZ ;  /* 0x00000004a8aa7c10 */ /* 0x008ff6000fffe1ff */
[----:B--2---:R-:W-:Y:S01]  /*e5c0*/  @P0 IMAD.HI.U32 R0, R2, c[0x0][0x2c8], RZ ;  /* 0x0000b20002000a27 */ /* 0x004fe200078e00ff */
[----:B------:R-:W-:Y:S03]  /*e5d0*/  PLOP3.LUT P0, PT, PT, PT, UP1, 0x80, 0x0 ;  /* 0x000000000000781c */ /* 0x000fe60003f0f018 */
[----:B------:R-:W-:Y:S02]  /*e5e0*/  IMAD.MOV.U32 R132, RZ, RZ, R2 ;  /* 0x000000ffff847224 */ /* 0x000fe400078e0002 */
[----:B------:R-:W-:Y:S08]  /*e5f0*/  IMAD.U32 R2, RZ, RZ, UR9 ;  /* 0x00000009ff027e24 */ /* 0x000ff0000f8e00ff */
[----:B------:R-:W-:Y:S01]  /*e600*/  @P0 SHF.R.U32.HI R132, RZ, c[0x0][0x2cc], R0 ;  /* 0x0000b300ff840a19 */ /* 0x000fe20000011600 */
[----:B------:R-:W-:Y:S01]  /*e610*/  IMAD.U32 R0, RZ, RZ, UR4 ;  /* 0x00000004ff007e24 */ /* 0x000fe2000f8e00ff */
[----:B------:R-:W-:Y:S03]  /*e620*/  PLOP3.LUT P0, PT, PT, PT, UP0, 0x40, 0x0 ;  /* 0x000000000000781c */ /* 0x000fe60003f0e808 */
[----:B------:R-:W1:Y:S01]  /*e630*/  SHFL.IDX PT, R3, R132, RZ, 0x1c1f ;  /* 0x001c1fff84037589 */ /* 0x000e6200000e0000 */
[----:B------:R-:W-:Y:S04]  /*e640*/  IADD3 R0, -R168, 0x1, R0 ;  /* 0x00000001a8007810 */ /* 0x000fe80007ffe100 */
[----:B------:R-:W-:Y:S04]  /*e650*/  IADD3 R0, R0, -c[0x0][0x168], R2 ;  /* 0x80005a0000007a10 */ /* 0x000fe80007ffe002 */
        /* <DEDUP_REMOVED lines=20> */
.L_x_435:
[----:B------:R-:W-:Y:S04]  /*e7a0*/  MOV R168, c[0x0][0x32c] ;  /* 0x0000cb0000a87a02 */ /* 0x000fe80000000f00 */
[----:B------:R-:W-:Y:S11]  /*e7b0*/  ISETP.NE.AND P0, PT, R168, 0x1, PT ;  /* 0x00000001a800780c */ /* 0x000ff60003f05270 */
[----:B------:R-:W-:Y:S02]  /*e7c0*/  @!UPT UIADD3 URZ, URZ, URZ, URZ ;  /* 0x0000003f3f3ff290 */ /* 0x000fe4000fffe03f */
[----:B------:R-:W-:Y:S05]  /*e7d0*/  @P0 IMAD.HI.U32 R168, R3, c[0x0][0x330], RZ ;  /* 0x0000cc0003a80a27 */ /* 0x000fea00078e00ff */
[----:B------:R-:W-:Y:S02]  /*e7e0*/  @P0 SHF.R.U32.HI R3, RZ, c[0x0][0x334], R168 ;  /* 0x0000cd00ff030a19 */ /* 0x000fe400000116a8 */
.L_x_436:
[----:B------:R-:W-:Y:S05]  /*e7f0*/  BSYNC B0 ;  /* 0x0000000000007941 */ /* 0x000fea0003800000 */
.L_x_434:
[----:B------:R-:W-:Y:S05]  /*e800*/  IMAD R3, R3, c[0x0][0x32c], R170 ;  /* 0x0000cb0003037a24 */ /* 0x000fea00078e02aa */
[----:B------:R-:W-:Y:S02]  /*e810*/  IMNMX R0, R0, R3, !PT ;  /* 0x0000000300007217 */ /* 0x000fe40007800200 */
[----:B------:R-:W-:Y:S04]  /*e820*/  IADD3 R3, R3, c[0x0][0x32c], RZ ;  /* 0x0000cb0003037a10 */ /* 0x000fe80007ffe0ff */
[----:B------:R-:W-:Y:S02]  /*e830*/  IMNMX R2, R2, R3, PT ;  /* 0x0000000302027217 */ /* 0x000fe40003800200 */
.L_x_433:
        /* <DEDUP_REMOVED lines=88> */
.L_x_439:
[----:B------:R-:W-:Y:S04]  /*edc0*/  MOV R4, 0x1 ;  /* 0x0000000100047802 */ /* 0x000fe80000000f00 */
[----:B------:R-:W-:Y:S11]  /*edd0*/  ISETP.NE.AND P0, PT, R4, c[0x0][0x32c], PT ;  /* 0x0000cb0004007a0c */ /* 0x000ff60003f05270 */
[----:B------:R-:W-:Y:S02]  /*ede0*/  @!UPT UIADD3 URZ, URZ, URZ, URZ ;  /* 0x0000003f3f3ff290 */ /* 0x000fe4000fffe03f */
[----:B------:R-:W-:Y:S05]  /*edf0*/  @P0 IMAD.HI.U32 R4, R0, c[0x0][0x330], RZ ;  /* 0x0000cc0000040a27 */ /* 0x000fea00078e00ff */
[----:B------:R-:W-:Y:S02]  /*ee00*/  @P0 SHF.R.U32.HI R0, RZ, c[0x0][0x334], R4 ;  /* 0x0000cd00ff000a19 */ /* 0x000fe40000011604 */
.L_x_440:
[----:B------:R-:W-:Y:S05]  /*ee10*/  BSYNC B0 ;  /* 0x0000000000007941 */ /* 0x000fea0003800000 */
.L_x_438:
[----:B------:R-:W-:Y:S05]  /*ee20*/  IMAD R0, R0, c[0x0][0x32c], R170 ;  /* 0x0000cb0000007a24 */ /* 0x000fea00078e02aa */
[----:B------:R-:W-:Y:S02]  /*ee30*/  IMNMX R2, R2, R0, !PT ;  /* 0x0000000002027217 */ /* 0x000fe40007800200 */
[----:B------:R-:W-:Y:S04]  /*ee40*/  IADD3 R0, R0, c[0x0][0x32c], RZ ;  /* 0x0000cb0000007a10 */ /* 0x000fe80007ffe0ff */
[----:B------:R-:W-:Y:S02]  /*ee50*/  IMNMX R3, R3, R0, PT ;  /* 0x0000000003037217 */ /* 0x000fe40003800200 */
.L_x_437:
        /* <DEDUP_REMOVED lines=492> */
.L_x_428:
[----:B------:R-:W2:Y:S04]  /*10d20*/  LDL.LU R2, [R1+0x44] ;  /* 0x0000440001027983 */ /* 0x000ea80000300800 */
        /* <DEDUP_REMOVED lines=156> */
.L_x_386:
[----:B------:R-:W-:Y:S05]  /*116f0*/  @P2 BRA `(.L_x_442) ;  /* 0x00001f8000002947 */ /* 0x000fea0003800000 */
[----:B------:R-:W3:Y:S01]  /*11700*/  S2R R7, SR_TID.X ;  /* 0x0000000000077919 */ /* 0x000ee20000002100 */
[----:B------:R-:W-:Y:S01]  /*11710*/  IMAD R0, RZ, RZ, -UR11 ;  /* 0x8000000bff007e24 */ /* 0x000fe2000f8e02ff */
[----:B------:R-:W-:Y:S01]  /*11720*/  ULDC.64 UR4, c[0x0][0x4d0] ;  /* 0x0001340000047ab9 */ /* 0x000fe20000000a00 */
[----:B------:R-:W-:Y:S01]  /*11730*/  MOV R18, c[0x0][0x4e8] ;  /* 0x00013a0000127a02 */ /* 0x000fe20000000f00 */
[----:B------:R-:W4:Y:S01]  /*11740*/  S2R R9, SR_CTAID.Y ;  /* 0x0000000000097919 */ /* 0x000f220000002600 */
[----:B------:R-:W-:Y:S01]  /*11750*/  UIMAD.WIDE.U32 UR8, UR11, UR4, URZ ;  /* 0x000000040b0872a5 */ /* 0x000fe2000f8e003f */
[----:B------:R-:W-:Y:S01]  /*11760*/  BSSY B0, `(.L_x_443) ;  /* 0x000012e000007945 */ /* 0x000fe20003800000 */
[----:B------:R-:W-:Y:S01]  /*11770*/  USHF.R.S32.HI UR6, URZ, 0x1f, UR11 ;  /* 0x0000001f3f067899 */ /* 0x000fe2000801140b */
[----:B------:R-:W1:Y:S01]  /*11780*/  S2R R10, SR_CTAID.Z ;  /* 0x00000000000a7919 */ /* 0x000e620000002700 */
[----:B------:R-:W-:-:S02]  /*11790*/  ISETP.NE.AND P1, PT, R18, 0x1, PT ;  /* 0x000000011200780c */ /* 0x000fc40003f25270 */
[----:B-1----:R-:W-:Y:S01]  /*117a0*/  IMAD.U32 R2, RZ, RZ, UR8 ;  /* 0x00000008ff027e24 */ /* 0x002fe2000f8e00ff */
[----:B------:R-:W-:Y:S01]  /*117b0*/  MOV R3, UR9 ;  /* 0x0000000900037c02 */ /* 0x000fe20008000f00 */
[----:B------:R-:W-:Y:S01]  /*117c0*/  UIMAD UR7, UR6, UR4, URZ ;  /* 0x00000004060772a4 */ /* 0x000fe2000f8e023f */
[----:B------:R-:W1:Y:S03]  /*117d0*/  S2R R17, SR_CTAID.X ;  /* 0x0000000000117919 */ /* 0x000e660000002500 */
[----:B------:R-:W-:-:S03]  /*117e0*/  UIMAD UR7, UR11, UR5, UR7 ;  /* 0x000000050b0772a4 */ /* 0x000fc6000f8e0207 */
[----:B------:R-:W-:Y:S02]  /*117f0*/  ULDC.64 UR4, c[0x0][0x438] ;  /* 0x00010e0000047ab9 */ /* 0x000fe40000000a00 */
[----:B------:R-:W-:Y:S01]  /*11800*/  UIMAD.WIDE.U32 UR12, UR11, UR4, URZ ;  /* 0x000000040b0c72a5 */ /* 0x000fe2000f8e003f */
[----:B---3--:R-:W-:Y:S01]  /*11810*/  SHF.R.S32.HI R5, RZ, 0x1f, R7 ;  /* 0x0000001fff057819 */ /* 0x008fe20000011407 */
[----:B------:R-:W-:Y:S02]  /*11820*/  UIMAD UR4, UR6, UR4, URZ ;  /* 0x00000004060472a4 */ /* 0x000fe4000f8e023f */
[----:B------:R-:W-:Y:S01]  /*11830*/  UIADD3 UR7, UR9, UR7, URZ ;  /* 0x0000000709077290 */ /* 0x000fe2000fffe03f */
[----:B----4-:R-:W-:Y:S01]  /*11840*/  IMAD R9, R0, c[0x0][0x550], R9 ;  /* 0x0001540000097a24 */ /* 0x010fe200078e0209 */
        /* <DEDUP_REMOVED lines=15> */
[----:B------:R-:W-:Y:S01]  /*11940*/  IMAD.WIDE.U32 R4, R10, c[0x0][0x4d8], R4 ;  /* 0x000136000a047a25 */ /* 0x000fe200078e0004 */
        /* <DEDUP_REMOVED lines=15> */
[C---:B------:R-:W-:Y:S02]  /*11a40*/  IMAD R7, R10.reuse, c[0x0][0x444], R7 ;  /* 0x000111000a077a24 */ /* 0x040fe400078e0207 */
[----:B-1----:R-:W-:Y:S01]  /*11a50*/  IMAD R6, R17, 0x80, R0 ;  /* 0x0000008011067824 */ /* 0x002fe200078e0200 */
[----:B------:R-:W-:Y:S01]  /*11a60*/  SHF.R.S32.HI R0, RZ, 0x1f, R9 ;  /* 0x0000001fff007819 */ /* 0x000fe20000011409 */
[----:B------:R-:W-:-:S04]  /*11a70*/  IMAD.WIDE.U32 R2, R10, c[0x0][0x440], R2 ;  /* 0x000110000a027a25 */ /* 0x000fc800078e0002 */
[----:B------:R-:W-:Y:S01]  /*11a80*/  @P1 IMAD.HI.U32 R10, R6, c[0x0][0x4ec], RZ ;  /* 0x00013b00060a1a27 */ /* 0x000fe200078e00ff */
[----:B------:R-:W-:-:S03]  /*11a90*/  IADD3 R3, R3, R7, RZ ;  /* 0x0000000703037210 */ /* 0x000fc60007ffe0ff */
[----:B------:R-:W-:Y:S02]  /*11aa0*/  IMAD.IADD R5, R5, 0x1, R8 ;  /* 0x0000000105057824 */ /* 0x000fe400078e0208 */
[----:B------:R-:W-:Y:S01]  /*11ab0*/  IMAD.MOV.U32 R8, RZ, RZ, R6 ;  /* 0x000000ffff087224 */ /* 0x000fe200078e0006 */
[----:B------:R-:W-:Y:S01]  /*11ac0*/  @P1 SHF.R.U32.HI R8, RZ, c[0x0][0x4f0], R10 ;  /* 0x00013c00ff081a19 */ /* 0x000fe2000001160a */
[C---:B------:R-:W-:Y:S02]  /*11ad0*/  IMAD R7, R0.reuse, c[0x0][0x4e0], RZ ;  /* 0x0001380000077a24 */ /* 0x040fe400078e02ff */
[----:B------:R-:W-:Y:S02]  /*11ae0*/  IMAD R0, R0, c[0x0][0x448], RZ ;  /* 0x0001120000007a24 */ /* 0x000fe400078e02ff */
[----:B------:R-:W-:Y:S02]  /*11af0*/  IMAD R11, R9, c[0x0][0x4e4], R7 ;  /* 0x00013900090b7a24 */ /* 0x000fe400078e0207 */
[----:B------:R-:W-:-:S02]  /*11b00*/  IMAD.MOV R7, RZ, RZ, -R8 ;  /* 0x000000ffff077224 */ /* 0x000fc400078e0a08 */
[C---:B------:R-:W-:Y:S01]  /*11b10*/  IMAD R10, R9.reuse, c[0x0][0x44c], R0 ;  /* 0x00011300090a7a24 */ /* 0x040fe200078e0200 */
[----:B------:R-:W-:Y:S01]  /*11b20*/  MOV R0, R6 ;  /* 0x0000000600007202 */ /* 0x000fe20000000f00 */
[----:B------:R-:W-:-:S04]  /*11b30*/  IMAD.WIDE.U32 R2, R9, c[0x0][0x448], R2 ;  /* 0x0001120009027a25 */ /* 0x000fc800078e0002 */
[----:B------:R-:W-:-:S04]  /*11b40*/  IMAD.WIDE.U32 R4, R9, c[0x0][0x4e0], R4 ;  /* 0x0001380009047a25 */ /* 0x000fc800078e0004 */
[----:B------:R-:W-:Y:S01]  /*11b50*/  @P1 IMAD.HI.U32 R9, R6, c[0x0][0x4ec], RZ ;  /* 0x00013b0006091a27 */ /* 0x000fe200078e00ff */
[----:B------:R-:W-:Y:S01]  /*11b60*/  BAR.SYNC.DEFER_BLOCKING 0x1, 0x100 ;  /* 0x0044000000007b1d */ /* 0x000fe20000010000 */
[----:B------:R-:W-:Y:S02]  /*11b70*/  IADD3 R4, P0, R8, R4, RZ ;  /* 0x0000000408047210 */ /* 0x000fe40007f1e0ff */
[----:B------:R-:W-:Y:S01]  /*11b80*/  IMAD R7, R7, c[0x0][0x4e8], R6 ;  /* 0x00013a0007077a24 */ /* 0x000fe200078e0206 */
[----:B------:R-:W-:Y:S01]  /*11b90*/  @P1 SHF.R.U32.HI R0, RZ, c[0x0][0x4f0], R9 ;  /* 0x00013c00ff001a19 */ /* 0x000fe20000011609 */
[----:B------:R-:W-:Y:S01]  /*11ba0*/  IMAD.IADD R3, R3, 0x1, R10 ;  /* 0x0000000103037824 */ /* 0x000fe200078e020a */
[----:B------:R-:W-:Y:S02]  /*11bb0*/  SHF.R.S32.HI R10, RZ, 0x1f, R8 ;  /* 0x0000001fff0a7819 */ /* 0x000fe40000011408 */
[----:B------:R-:W-:Y:S01]  /*11bc0*/  SHF.R.S32.HI R9, RZ, 0x1f, R7 ;  /* 0x0000001fff097819 */ /* 0x000fe20000011407 */
[----:B------:R-:W-:Y:S01]  /*11bd0*/  IMAD.WIDE.U32 R2, R0, c[0x0][0x430], R2 ;  /* 0x00010c0000027a25 */ /* 0x000fe200078e0002 */
[----:B------:R-:W-:-:S02]  /*11be0*/  IADD3.X R5, R10, R5, R11, P0, !PT ;  /* 0x000000050a057210 */ /* 0x000fc400007fe40b */
[----:B------:R-:W-:Y:S01]  /*11bf0*/  IADD3 R8, -R0, RZ, RZ ;  /* 0x000000ff00087210 */ /* 0x000fe20007ffe1ff */
[----:B------:R-:W-:Y:S01]  /*11c00*/  IMAD R9, R9, c[0x0][0x4c8], RZ ;  /* 0x0001320009097a24 */ /* 0x000fe200078e02ff */
[----:B------:R-:W-:Y:S01]  /*11c10*/  SHF.R.S32.HI R10, RZ, 0x1f, R0 ;  /* 0x0000001fff0a7819 */ /* 0x000fe20000011400 */
[----:B------:R-:W-:-:S04]  /*11c20*/  IMAD.WIDE.U32 R4, R7, c[0x0][0x4c8], R4 ;  /* 0x0001320007047a25 */ /* 0x000fc800078e0004 */
[----:B------:R-:W-:Y:S01]  /*11c30*/  IMAD R7, R7, c[0x0][0x4cc], R9 ;  /* 0x0001330007077a24 */ /* 0x000fe200078e0209 */
[----:B------:R-:W-:Y:S01]  /*11c40*/  LEA R9, P0, R4, c[0x0][0x4a8], 0x2 ;  /* 0x00012a0004097a11 */ /* 0x000fe200078010ff */
[----:B------:R-:W-:Y:S02]  /*11c50*/  IMAD R8, R8, c[0x0][0x4e8], R6 ;  /* 0x00013a0008087a24 */ /* 0x000fe400078e0206 */
[----:B------:R-:W-:Y:S01]  /*11c60*/  IMAD R6, R10, c[0x0][0x430], RZ ;  /* 0x00010c000a067a24 */ /* 0x000fe200078e02ff */
[----:B------:R-:W-:Y:S01]  /*11c70*/  LEA R10, R17, R13, 0x7 ;  /* 0x0000000d110a7211 */ /* 0x000fe200078e38ff */
[----:B------:R-:W-:Y:S02]  /*11c80*/  IMAD.IADD R5, R5, 0x1, R7 ;  /* 0x0000000105057824 */ /* 0x000fe400078e0207 */
[----:B------:R-:W-:Y:S01]  /*11c90*/  IMAD R0, R0, c[0x0][0x434], R6 ;  /* 0x00010d0000007a24 */ /* 0x000fe200078e0206 */
[----:B------:R-:W-:Y:S02]  /*11ca0*/  SHF.R.S32.HI R6, RZ, 0x1f, R8 ;  /* 0x0000001fff067819 */ /* 0x000fe40000011408 */
[----:B------:R-:W-:Y:S01]  /*11cb0*/  LEA.HI.X R5, R4, c[0x0][0x4ac], R5, 0x2, P0 ;  /* 0x00012b0004057a11 */ /* 0x000fe200000f1405 */
[----:B------:R-:W-:Y:S01]  /*11cc0*/  IMAD.IADD R3, R3, 0x1, R0 ;  /* 0x0000000103037824 */ /* 0x000fe200078e0200 */
[----:B------:R-:W-:Y:S01]  /*11cd0*/  SHFL.IDX PT, R4, R9, 0x1, 0x1c1f ;  /* 0x003c1f0009047f89 */ /* 0x000fe200000e0000 */
[----:B------:R-:W-:Y:S01]  /*11ce0*/  IMAD R0, R6, c[0x0][0x428], RZ ;  /* 0x00010a0006007a24 */ /* 0x000fe200078e02ff */
[----:B------:R-:W-:Y:S01]  /*11cf0*/  LOP3.LUT P0, RZ, R12, 0x3, RZ, 0xc0, !PT ;  /* 0x000000030cff7812 */ /* 0x000fe2000780c0ff */
[C---:B------:R-:W-:Y:S01]  /*11d00*/  IMAD.WIDE.U32 R2, R8.reuse, c[0x0][0x428], R2 ;  /* 0x00010a0008027a25 */ /* 0x040fe200078e0002 */
[----:B------:R1:W-:Y:S03]  /*11d10*/  SHFL.IDX PT, R6, R9, RZ, 0x1c1f ;  /* 0x001c1fff09067589 */ /* 0x0003e600000e0000 */
[----:B------:R-:W-:Y:S01]  /*11d20*/  IMAD R0, R8, c[0x0][0x42c], R0 ;  /* 0x00010b0008007a24 */ /* 0x000fe200078e0200 */
[----:B------:R-:W3:Y:S01]  /*11d30*/  SHFL.IDX PT, R7, R5, RZ, 0x1c1f ;  /* 0x001c1fff05077589 */ /* 0x000ee200000e0000 */
[----:B------:R-:W-:-:S03]  /*11d40*/  IADD3 R8, R10, 0x8, RZ ;  /* 0x000000080a087810 */ /* 0x000fc60007ffe0ff */
[----:B------:R-:W4:Y:S01]  /*11d50*/  SHFL.IDX PT, R5, R5, 0x1, 0x1c1f ;  /* 0x003c1f0005057f89 */ /* 0x000f2200000e0000 */
[----:B------:R-:W-:Y:S01]  /*11d60*/  IADD3 R0, R3, R0, RZ ;  /* 0x0000000003007210 */ /* 0x000fe20007ffe0ff */
[----:B-1----:R-:W-:Y:S01]  /*11d70*/  IMAD R9, R18, c[0x0][0x388], RZ ;  /* 0x0000e20012097a24 */ /* 0x002fe200078e02ff */
[----:B------:R-:W-:-:S04]  /*11d80*/  LEA R18, P1, R2, c[0x0][0x400], 0x2 ;  /* 0x0001000002127a11 */ /* 0x000fc800078210ff */
[-C--:B------:R-:W-:Y:S02]  /*11d90*/  ISETP.GE.OR P2, PT, R10, R9.reuse, P0 ;  /* 0x000000090a00720c */ /* 0x080fe40000746670 */
[-C--:B------:R-:W-:Y:S02]  /*11da0*/  ISETP.GE.OR P0, PT, R8, R9.reuse, P0 ;  /* 0x000000090800720c */ /* 0x080fe40000706670 */
[----:B------:R-:W-:Y:S02]  /*11db0*/  LEA.HI.X R17, R2, c[0x0][0x404], R0, 0x2, P1 ;  /* 0x0001010002117a11 */ /* 0x000fe400008f1400 */
[----:B------:R-:W-:Y:S01]  /*11dc0*/  LOP3.LUT R0, R16, 0x7ffffffc, RZ, 0xc0, !PT ;  /* 0x7ffffffc10007812 */ /* 0x000fe200078ec0ff */
[----:B------:R1:W2:Y:S01]  /*11dd0*/  SHFL.IDX PT, R2, R18, RZ, 0x1c1f ;  /* 0x001c1fff12027589 */ /* 0x0002a200000e0000 */
[----:B------:R-:W-:-:S03]  /*11de0*/  ISETP.GE.AND P1, PT, R8, R9, PT ;  /* 0x000000090800720c */ /* 0x000fc60003f26270 */
[----:B------:R-:W-:Y:S01]  /*11df0*/  IMAD.IADD R0, R12, 0x1, -R0 ;  /* 0x000000010c007824 */ /* 0x000fe200078e0a00 */
[----:B------:R1:W1:Y:S01]  /*11e00*/  SHFL.IDX PT, R3, R17, RZ, 0x1c1f ;  /* 0x001c1fff11037589 */ /* 0x00026200000e0000 */
[----:B------:R-:W-:-:S03]  /*11e10*/  P2R R16, PR, RZ, 0x2 ;  /* 0x00000002ff107803 */ /* 0x000fc60000000000 */
[----:B---3--:R3:W-:Y:S01]  /*11e20*/  @!P2 ST.E [R6.64], R14 ;  /* 0x0000000e0600a985 */ /* 0x0087e2000c101916 */
[----:B------:R-:W-:-:S03]  /*11e30*/  SHF.L.U32 R0, R0, 0x1, RZ ;  /* 0x0000000100007819 */ /* 0x000fc600000006ff */
[----:B----4-:R3:W-:Y:S01]  /*11e40*/  @!P0 ST.E [R4.64], R15 ;  /* 0x0000000f04008985 */ /* 0x0107e2000c101916 */
[----:B------:R-:W-:-:S13]  /*11e50*/  ISETP.GE.AND P0, PT, R10, R9, PT ;  /* 0x000000090a00720c */ /* 0x000fda0003f06270 */
[----:B------:R-:W-:Y:S05]  /*11e60*/  @P0 BRA `(.L_x_444) ;  /* 0x00000bd000000947 */ /* 0x000fea0003800000 */
[C---:B--2---:R-:W-:Y:S02]  /*11e70*/  ISETP.GE.AND P0, PT, R0.reuse, c[0x0][0x3c8], PT ;  /* 0x0000f20000007a0c */ /* 0x044fe40003f06270 */
[C---:B---3--:R-:W-:Y:S02]  /*11e80*/  IADD3 R5, R0.reuse, 0x8, RZ ;  /* 0x0000000800057810 */ /* 0x048fe40007ffe0ff */
[----:B------:R-:W-:Y:S02]  /*11e90*/  IADD3 R4, R0, 0x10, RZ ;  /* 0x0000001000047810 */ /* 0x000fe40007ffe0ff */
[----:B------:R-:W-:Y:S02]  /*11ea0*/  ISETP.GE.AND P5, PT, R5, c[0x0][0x3c8], PT ;  /* 0x0000f20005007a0c */ /* 0x000fe40003fa6270 */
[----:B------:R-:W-:Y:S02]  /*11eb0*/  ISETP.GE.AND P4, PT, R4, c[0x0][0x3c8], PT ;  /* 0x0000f20004007a0c */ /* 0x000fe40003f86270 */
[----:B------:R-:W-:-:S02]  /*11ec0*/  IADD3 R8, R0, 0x18, RZ ;  /* 0x0000001800087810 */ /* 0x000fc40007ffe0ff */
[C---:B------:R-:W-:Y:S01]  /*11ed0*/  IADD3 R10, R0.reuse, 0x20, RZ ;  /* 0x00000020000a7810 */ /* 0x040fe20007ffe0ff */
[C---:B-1----:R-:W-:Y:S01]  /*11ee0*/  @!P0 IMAD.WIDE R6, R0.reuse, 0x4, R2 ;  /* 0x0000000400068825 */ /* 0x042fe200078e0202 */
        /* <DEDUP_REMOVED lines=181> */
.L_x_444:
[----:B--2---:R-:W-:Y:S05]  /*12a40*/  BSYNC B0 ;  /* 0x0000000000007941 */ /* 0x004fea0003800000 */
.L_x_443:
[----:B------:R-:W-:Y:S01]  /*12a50*/  ISETP.NE.AND P0, PT, R16, RZ, PT ;  /* 0x000000ff1000720c */ /* 0x000fe20003f05270 */
[----:B-1----:R1:W2:Y:S04]  /*12a60*/  SHFL.IDX PT, R3, R17, 0x1, 0x1c1f ;  /* 0x003c1f0011037f89 */ /* 0x0022a800000e0000 */
[----:B------:R1:W4:Y:S08]  /*12a70*/  SHFL.IDX PT, R2, R18, 0x1, 0x1c1f ;  /* 0x003c1f0012027f89 */ /* 0x00033000000e0000 */
[----:B------:R-:W-:Y:S05]  /*12a80*/  @P0 EXIT ;  /* 0x000000000000094d */ /* 0x000fea0003800000 */
[C---:B---3--:R-:W-:Y:S02]  /*12a90*/  IADD3 R5, R0.reuse, 0x8, RZ ;  /* 0x0000000800057810 */ /* 0x048fe40007ffe0ff */
        /* <DEDUP_REMOVED lines=10> */
[--C-:B--2-4-:R-:W-:Y:S01]  /*12b40*/  @!P2 IMAD.WIDE R8, R0, 0x4, R2.reuse ;  /* 0x000000040008a825 */ /* 0x114fe200078e0202 */
[----:B------:R-:W-:Y:S02]  /*12b50*/  @!P1 LOP3.LUT R5, R5, 0xfffffffe, RZ, 0xc0, !PT ;  /* 0xfffffffe05059812 */ /* 0x000fe400078ec0ff */
[----:B------:R-:W-:Y:S02]  /*12b60*/  @!P0 LOP3.LUT R4, R4, 0xfffffffe, RZ, 0xc0, !PT ;  /* 0xfffffffe04048812 */ /* 0x000fe400078ec0ff */
[----:B------:R2:W-:Y:S01]  /*12b70*/  @!P2 ST.E.64 [R8.64], R158 ;  /* 0x0000009e0800a985 */ /* 0x0005e2000c101b16 */
[----:B------:R-:W-:Y:S01]  /*12b80*/  @!P1 IMAD.WIDE R6, R5, 0x4, R2 ;  /* 0x0000000405069825 */ /* 0x000fe200078e0202 */
        /* <DEDUP_REMOVED lines=11> */
[C---:B--2---:R-:W-:Y:S02]  /*12c40*/  IADD3 R8, R0.reuse, 0x28, RZ ;  /* 0x0000002800087810 */ /* 0x044fe40007ffe0ff */
[----:B------:R-:W-:Y:S02]  /*12c50*/  IADD3 R9, R0, 0x30, RZ ;  /* 0x0000003000097810 */ /* 0x000fe40007ffe0ff */
[----:B------:R-:W-:Y:S02]  /*12c60*/  ISETP.GE.AND P4, PT, R8, c[0x0][0x3c8], PT ;  /* 0x0000f20008007a0c */ /* 0x000fe40003f86270 */
[----:B------:R-:W-:Y:S02]  /*12c70*/  ISETP.GE.AND P3, PT, R9, c[0x0][0x3c8], PT ;  /* 0x0000f20009007a0c */ /* 0x000fe40003f66270 */
[----:B---3--:R-:W-:-:S02]  /*12c80*/  @!P6 LEA.HI R4, R11, R11, RZ, 0x1 ;  /* 0x0000000b0b04e211 */ /* 0x008fc400078f08ff */
        /* <DEDUP_REMOVED lines=159> */
.L_x_442:
[----:B------:R-:W3:Y:S02]  /*13680*/  S2R R0, SR_TID.X ;  /* 0x0000000000007919 */ /* 0x000ee40000002100 */
[----:B---3--:R-:W-:-:S13]  /*13690*/  ISETP.GT.AND P0, PT, R0, 0x7f, PT ;  /* 0x0000007f0000780c */ /* 0x008fda0003f04270 */
[----:B------:R-:W-:Y:S05]  /*136a0*/  @P0 EXIT ;  /* 0x000000000000094d */ /* 0x000fea0003800000 */
[----:B------:R-:W3:Y:S01]  /*136b0*/  S2R R8, SR_CTAID.X ;  /* 0x0000000000087919 */ /* 0x000ee20000002500 */
[----:B------:R-:W-:-:S05]  /*136c0*/  MOV R3, c[0x0][0x4e8] ;  /* 0x00013a0000037a02 */ /* 0x000fca0000000f00 */
[----:B-1----:R-:W-:Y:S01]  /*136d0*/  IMAD R2, R3, c[0x0][0x388], RZ ;  /* 0x0000e20003027a24 */ /* 0x002fe200078e02ff */
[----:B---3--:R-:W-:-:S04]  /*136e0*/  LEA R8, R8, R0, 0x7 ;  /* 0x0000000008087211 */ /* 0x008fc800078e38ff */
[----:B------:R-:W-:-:S13]  /*136f0*/  ISETP.GE.AND P0, PT, R8, R2, PT ;  /* 0x000000020800720c */ /* 0x000fda0003f06270 */
[----:B------:R-:W-:Y:S05]  /*13700*/  @P0 EXIT ;  /* 0x000000000000094d */ /* 0x000fea0003800000 */
[----:B------:R-:W1:Y:S01]  /*13710*/  S2R R7, SR_CTAID.Z ;  /* 0x0000000000077919 */ /* 0x000e620000002700 */
[----:B------:R-:W-:Y:S01]  /*13720*/  USHF.R.S32.HI UR6, URZ, 0x1f, UR11 ;  /* 0x0000001f3f067899 */ /* 0x000fe2000801140b */
[----:B------:R-:W-:Y:S01]  /*13730*/  ISETP.NE.AND P0, PT, R3, 0x1, PT ;  /* 0x000000010300780c */ /* 0x000fe20003f05270 */
[----:B------:R-:W-:Y:S01]  /*13740*/  ULDC.64 UR4, c[0x0][0x4d0] ;  /* 0x0001340000047ab9 */ /* 0x000fe20000000a00 */
[----:B------:R-:W3:Y:S01]  /*13750*/  S2R R9, SR_CTAID.Y ;  /* 0x0000000000097919 */ /* 0x000ee20000002600 */
        /* <DEDUP_REMOVED lines=14> */
[----:B---3--:R-:W-:Y:S02]  /*13840*/  IMAD R4, R4, c[0x0][0x550], R9 ;  /* 0x0001540004047a24 */ /* 0x008fe400078e0209 */
        /* <DEDUP_REMOVED lines=21> */
.L_x_389:
[----:B-1----:R-:W-:Y:S01]  /*139a0*/  IMAD.MOV.U32 R3, RZ, RZ, R12 ;  /* 0x000000ffff037224 */ /* 0x002fe200078e000c */
[----:B------:R-:W-:Y:S02]  /*139b0*/  MOV R15, 0x181f ;  /* 0x0000181f000f7802 */ /* 0x000fe40000000f00 */
[----:B------:R-:W-:Y:S02]  /*139c0*/  MOV R2, 0x139e0 ;  /* 0x000139e000027802 */ /* 0x000fe40000000f00 */
[----:B------:R-:W-:Y:S05]  /*139d0*/  CALL.REL.NOINC `($__internal_8_$__cuda_sm70_shflsync_idx_p) ;  /* 0x0000026000007944 */ /* 0x000fea0003c00000 */
[----:B------:R-:W-:Y:S01]  /*139e0*/  IMAD.MOV.U32 R7, RZ, RZ, R15 ;  /* 0x000000ffff077224 */ /* 0x000fe200078e000f */
[----:B------:R-:W-:Y:S01]  /*139f0*/  MOV R3, R17 ;  /* 0x0000001100037202 */ /* 0x000fe20000000f00 */
[----:B------:R-:W-:Y:S01]  /*13a00*/  IMAD.MOV.U32 R15, RZ, RZ, 0x181f ;  /* 0x0000181fff0f7424 */ /* 0x000fe200078e00ff */
[----:B------:R-:W-:Y:S02]  /*13a10*/  MOV R2, 0x13a30 ;  /* 0x00013a3000027802 */ /* 0x000fe40000000f00 */
[----:B-1---5:R-:W-:Y:S05]  /*13a20*/  CALL.REL.NOINC `($__internal_8_$__cuda_sm70_shflsync_idx_p) ;  /* 0x0000021000007944 */ /* 0x022fea0003c00000 */
[----:B------:R-:W-:Y:S01]  /*13a30*/  MOV R2, R15 ;  /* 0x0000000f00027202 */ /* 0x000fe20000000f00 */
[----:B-1---5:R-:W-:Y:S05]  /*13a40*/  BRA `(.L_x_445) ;  /* 0xfffeeb5000007947 */ /* 0x022fea000383ffff */
.L_x_408:
[----:B--2---:R-:W-:Y:S02]  /*13a50*/  MOV R15, 0x181f ;  /* 0x0000181f000f7802 */ /* 0x004fe40000000f00 */
[----:B------:R-:W-:Y:S02]  /*13a60*/  MOV R2, 0x13a80 ;  /* 0x00013a8000027802 */ /* 0x000fe40000000f00 */
[----:B-1---5:R-:W-:Y:S05]  /*13a70*/  CALL.REL.NOINC `($__internal_8_$__cuda_sm70_shflsync_idx_p) ;  /* 0x000001c000007944 */ /* 0x022fea0003c00000 */
[----:B------:R-:W-:Y:S01]  /*13a80*/  MOV R3, R6 ;  /* 0x0000000600037202 */ /* 0x000fe20000000f00 */
[----:B-----5:R-:W-:Y:S01]  /*13a90*/  IMAD.MOV.U32 R4, RZ, RZ, R15 ;  /* 0x000000ffff047224 */ /* 0x020fe200078e000f */
[----:B------:R-:W-:Y:S01]  /*13aa0*/  MOV R2, 0x13ad0 ;  /* 0x00013ad000027802 */ /* 0x000fe20000000f00 */
[----:B------:R-:W-:Y:S02]  /*13ab0*/  IMAD.MOV.U32 R15, RZ, RZ, 0x181f ;  /* 0x0000181fff0f7424 */ /* 0x000fe400078e00ff */
[----:B-1----:R-:W-:Y:S05]  /*13ac0*/  CALL.REL.NOINC `($__internal_8_$__cuda_sm70_shflsync_idx_p) ;  /* 0x0000017000007944 */ /* 0x002fea0003c00000 */
[----:B-----5:R-:W-:Y:S01]  /*13ad0*/  MOV R0, R15 ;  /* 0x0000000f00007202 */ /* 0x020fe20000000f00 */
[----:B-1----:R-:W-:-:S05]  /*13ae0*/  BRA `(.L_x_446) ;  /* 0xffff2bc000007947 */ /* 0x002fca000383ffff */
.L_x_425:
[----:B--2---:R-:W-:Y:S01]  /*13af0*/  MOV R15, 0x181f ;  /* 0x0000181f000f7802 */ /* 0x004fe20000000f00 */
[----:B------:R-:W-:Y:S01]  /*13b00*/  IMAD.MOV.U32 R3, RZ, RZ, R6 ;  /* 0x000000ffff037224 */ /* 0x000fe200078e0006 */
[----:B------:R-:W-:Y:S02]  /*13b10*/  MOV R2, 0x13b30 ;  /* 0x00013b3000027802 */ /* 0x000fe40000000f00 */
[----:B-1---5:R-:W-:Y:S05]  /*13b20*/  CALL.REL.NOINC `($__internal_8_$__cuda_sm70_shflsync_idx_p) ;  /* 0x0000011000007944 */ /* 0x022fea0003c00000 */
[----:B------:R-:W-:Y:S01]  /*13b30*/  MOV R3, R7 ;  /* 0x0000000700037202 */ /* 0x000fe20000000f00 */
[----:B-----5:R-:W-:Y:S01]  /*13b40*/  IMAD.MOV.U32 R4, RZ, RZ, R15 ;  /* 0x000000ffff047224 */ /* 0x020fe200078e000f */
[----:B------:R-:W-:Y:S01]  /*13b50*/  MOV R2, 0x13b80 ;  /* 0x00013b8000027802 */ /* 0x000fe20000000f00 */
[----:B------:R-:W-:Y:S02]  /*13b60*/  IMAD.MOV.U32 R15, RZ, RZ, 0x181f ;  /* 0x0000181fff0f7424 */ /* 0x000fe400078e00ff */
[----:B-1----:R-:W-:Y:S05]  /*13b70*/  CALL.REL.NOINC `($__internal_8_$__cuda_sm70_shflsync_idx_p) ;  /* 0x000000c000007944 */ /* 0x002fea0003c00000 */
[----:B------:R-:W-:Y:S01]  /*13b80*/  MOV R2, R15 ;  /* 0x0000000f00027202 */ /* 0x000fe20000000f00 */
[----:B-1---5:R-:W-:-:S05]  /*13b90*/  BRA `(.L_x_447) ;  /* 0xffff6ac000007947 */ /* 0x022fca000383ffff */
.L_x_431:
[----:B------:R-:W-:Y:S02]  /*13ba0*/  MOV R15, 0x181f ;  /* 0x0000181f000f7802 */ /* 0x000fe40000000f00 */
[----:B------:R-:W-:Y:S02]  /*13bb0*/  MOV R2, 0x13bd0 ;  /* 0x00013bd000027802 */ /* 0x000fe40000000f00 */
[----:B----45:R-:W-:Y:S05]  /*13bc0*/  CALL.REL.NOINC `($__internal_8_$__cuda_sm70_shflsync_idx_p) ;  /* 0x0000007000007944 */ /* 0x030fea0003c00000 */
[----:B------:R-:W-:Y:S01]  /*13bd0*/  MOV R3, R6 ;  /* 0x0000000600037202 */ /* 0x000fe20000000f00 */
[----:B-----5:R-:W-:Y:S01]  /*13be0*/  IMAD.MOV.U32 R4, RZ, RZ, R15 ;  /* 0x000000ffff047224 */ /* 0x020fe200078e000f */
[----:B------:R-:W-:Y:S01]  /*13bf0*/  MOV R2, 0x13c20 ;  /* 0x00013c2000027802 */ /* 0x000fe20000000f00 */
[----:B------:R-:W-:Y:S02]  /*13c00*/  IMAD.MOV.U32 R15, RZ, RZ, 0x181f ;  /* 0x0000181fff0f7424 */ /* 0x000fe400078e00ff */
[----:B-1----:R-:W-:Y:S05]  /*13c10*/  CALL.REL.NOINC `($__internal_8_$__cuda_sm70_shflsync_idx_p) ;  /* 0x0000002000007944 */ /* 0x002fea0003c00000 */
[----:B-----5:R-:W-:Y:S01]  /*13c20*/  MOV R0, R15 ;  /* 0x0000000f00007202 */ /* 0x020fe20000000f00 */
[----:B-1----:R-:W-:-:S05]  /*13c30*/  BRA `(.L_x_448) ;  /* 0xffff994000007947 */ /* 0x002fca000383ffff */
        .weak           $__internal_8_$__cuda_sm70_shflsync_idx_p
        .type           $__internal_8_$__cuda_sm70_shflsync_idx_p,@function
        .size           $__internal_8_$__cuda_sm70_shflsync_idx_p,(.L_x_3239 - $__internal_8_$__cuda_sm70_shflsync_idx_p)
$__internal_8_$__cuda_sm70_shflsync_idx_p:
[----:B------:R1:W-:Y:S04]  /*13c40*/  STL [R1+0x74], R4 ;  /* 0x0000740401007387 */ /* 0x0003e80000100800 */
[----:B------:R2:W-:Y:S01]  /*13c50*/  STL [R1+0x70], R0 ;  /* 0x0000700001007387 */ /* 0x0005e20000100800 */
[----:B-1----:R-:W-:-:S02]  /*13c60*/  MOV R4, 0xffffffff ;  /* 0xffffffff00047802 */ /* 0x002fc40000000f00 */
[----:B--2---:R-:W-:Y:S02]  /*13c70*/  MOV R0, 0x1 ;  /* 0x0000000100007802 */ /* 0x004fe40000000f00 */
[----:B------:R-:W-:Y:S04]  /*13c80*/  WARPSYNC R4 ;  /* 0x0000000400007348 */ /* 0x000fe80003800000 */
[----:B------:R1:W2:Y:S04]  /*13c90*/  SHFL.IDX PT, R15, R3, R0, R15 ;  /* 0x00000000030f7389 */ /* 0x0002a800000e000f */
[----:B-1----:R1:W5:Y:S04]  /*13ca0*/  LDL.LU R4, [R1+0x74] ;  /* 0x0000740001047983 */ /* 0x0023680000300800 */
[----:B------:R1:W5:Y:S01]  /*13cb0*/  LDL.LU R0, [R1+0x70] ;  /* 0x0000700001007983 */ /* 0x0003620000300800 */
[----:B------:R-:W-:-:S04]  /*13cc0*/  MOV R3, 0x0 ;  /* 0x0000000000037802 */ /* 0x000fc80000000f00 */
[----:B--2---:R-:W-:Y:S05]  /*13cd0*/  RET.REL.NODEC R2 `(_ZN7cutlass13device_kernelIN5flash19enable_sm80_to_sm89INS1_16FlashAttnFwdSm80INS1_25CollectiveMainloopFwdSm80ILi8ELi1ELb1EN4cute5tupleIJNS5_1CILi128EEENS7_ILi48EEENS7_ILi256EEEEEELi256ENS_6half_tEfNS_4arch4Sm80ELb0ELb1ELb0ELb0ELb1ELb0ELb1ELb1EEENS1_21CollectiveEpilogueFwdINS6_IJS8_SA_S9_EEENS6_IJNS7_ILi1EEESI_SI_EEESC_SE_Li256ELb0ELb1ELb1ELb0EEENS1_19SingleTileSchedulerILb0ELb1ELb1ELi128EEEEEEEEEvNT_6ParamsE) ;  /* 0xfffec32002007950 */ /* 0x004fea0003c3ffff */
.L_x_449:
        /* <DEDUP_REMOVED lines=10> */
.L_x_3239:


//--------------------- .text._ZN7cutlass13device_kernelIN5flash19enable_sm80_to_sm89INS1_16FlashAttnFwdSm80INS1_25CollectiveMainloopFwdSm80ILi8ELi1ELb1EN4cute5tupleIJNS5_1CILi128EEENS7_ILi48EEENS7_ILi256EEEEEELi256ENS_6half_tEfNS_4arch4Sm80ELb0ELb1ELb0ELb1ELb1ELb0ELb1ELb1EEENS1_21CollectiveEpilogueFwdINS6_IJS8_SA_S9_EEENS6_IJNS7_ILi1EEESI_SI_EEESC_SE_Li256ELb1ELb1ELb1ELb0EEENS1_36VarlenDynamicPersistentTileSchedulerILi128ELi48ELi256ELi256ELb1ELb1ELb0ELb1ELb0ELb1EEEEEEEEEvNT_6ParamsE --------------------------
	.section	.text._ZN7cutlass13device_kernelIN5flash19enable_sm80_to_sm89INS1_16FlashAttnFwdSm80INS1_25CollectiveMainloopFwdSm80ILi8ELi1ELb1EN4cute5tupleIJNS5_1CILi128EEENS7_ILi48EEENS7_ILi256EEEEEELi256ENS_6half_tEfNS_4arch4Sm80ELb0ELb1ELb0ELb1ELb1ELb0ELb1ELb1EEENS1_21CollectiveEpilogueFwdINS6_IJS8_SA_S9_EEENS6_IJNS7_ILi1EEESI_SI_EEESC_SE_Li256ELb1ELb1ELb1ELb0EEENS1_36VarlenDynamicPersistentTileSchedulerILi128ELi48ELi256ELi256ELb1ELb1ELb0ELb1ELb0ELb1EEEEEEEEEvNT_6ParamsE,"ax",@progbits
	.sectioninfo	@"SHI_REGISTERS=255"
	.align	128
.text._ZN7cutlass13device_kernelIN5flash19enable_sm80_to_sm89INS1_16FlashAttnFwdSm80INS1_25CollectiveMainloopFwdSm80ILi8ELi1ELb1EN4cute5tupleIJNS5_1CILi128EEENS7_ILi48EEENS7_ILi256EEEEEELi256ENS_6half_tEfNS_4arch4Sm80ELb0ELb1ELb0ELb1ELb1ELb0ELb1ELb1EEENS1_21CollectiveEpilogueFwdINS6_IJS8_SA_S9_EEENS6_IJNS7_ILi1EEESI_SI_EEESC_SE_Li256ELb1ELb1ELb1ELb0EEENS1_36VarlenDynamicPersistentTileSchedulerILi128ELi48ELi256ELi256ELb1ELb1ELb0ELb1ELb0ELb1EEEEEEEEEvNT_6ParamsE:
        .type           _ZN7cutlass13device_kernelIN5flash19enable_sm80_to_sm89INS1_16FlashAttnFwdSm80INS1_25CollectiveMainloopFwdSm80ILi8ELi1ELb1EN4cute5tupleIJNS5_1CILi128EEENS7_ILi48EEENS7_ILi256EEEEEELi256ENS_6half_tEfNS_4arch4Sm80ELb0ELb1ELb0ELb1ELb1ELb0ELb1ELb1EEENS1_21CollectiveEpilogueFwdINS6_IJS8_SA_S9_EEENS6_IJNS7_ILi1EEESI_SI_EEESC_SE_Li256ELb1ELb1ELb1ELb0EEENS1_36VarlenDynamicPersistentTileSchedulerILi128ELi48ELi256ELi256ELb1ELb1ELb0ELb1ELb0ELb1EEEEEEEEEvNT_6ParamsE,@function
        .size           _ZN7cutlass13device_kernelIN5flash19enable_sm80_to_sm89INS1_16FlashAttnFwdSm80INS1_25CollectiveMainloopFwdSm80ILi8ELi1ELb1EN4cute5tupleIJNS5_1CILi128EEENS7_ILi48EEENS7_ILi256EEEEEELi256ENS_6half_tEfNS_4arch4Sm80ELb0ELb1ELb0ELb1ELb1ELb0ELb1ELb1EEENS1_21CollectiveEpilogueFwdINS6_IJS8_SA_S9_EEENS6_IJNS7_ILi1EEESI_SI_EEESC_SE_Li256ELb1ELb1ELb1ELb0EEENS1_36VarlenDynamicPersistentTileSchedulerILi128ELi48ELi256ELi256ELb1ELb1ELb0ELb1ELb0ELb1EEEEEEEEEvNT_6ParamsE,(.L_x_3241 - _ZN7cutlass13device_kernelIN5flash19enable_sm80_to_sm89INS1_16FlashAttnFwdSm80INS1_25CollectiveMainloopFwdSm80ILi8ELi1ELb1EN4cute5tupleIJNS5_1CILi128EEENS7_ILi48EEENS7_ILi256EEEEEELi256ENS_6half_tEfNS_4arch4Sm80ELb0ELb1ELb0ELb1ELb1ELb0ELb1ELb1EEENS1_21CollectiveEpilogueFwdINS6_IJS8_SA_S9_EEENS6_IJNS7_ILi1EEESI_SI_EEESC_SE_Li256ELb1ELb1ELb1ELb0EEENS1_36VarlenDynamicPersistentTileSchedulerILi128ELi48ELi256ELi256ELb1ELb1ELb0ELb1ELb0ELb1EEEEEEEEEvNT_6ParamsE)
        .other          _ZN7cutlass13device_kernelIN5flash19enable_sm80_to_sm89INS1_16FlashAttnFwdSm80INS1_25CollectiveMainloopFwdSm80ILi8ELi1ELb1EN4cute5tupleIJNS5_1CILi128EEENS7_ILi48EEENS7_ILi256EEEEEELi256ENS_6half_tEfNS_4arch4Sm80ELb0ELb1ELb0ELb1ELb1ELb0ELb1ELb1EEENS1_21CollectiveEpilogueFwdINS6_IJS8_SA_S9_EEENS6_IJNS7_ILi1EEESI_SI_EEESC_SE_Li256ELb1ELb1ELb1ELb0EEENS1_36VarlenDynamicPersistentTileSchedulerILi128ELi48ELi256ELi256ELb1ELb1ELb0ELb1ELb0ELb1EEEEEEEEEvNT_6ParamsE,@"STO_CUDA_ENTRY STV_DEFAULT"
_ZN7cutlass13device_kernelIN5flash19enable_sm80_to_sm89INS1_16FlashAttnFwdSm80INS1_25CollectiveMainloopFwdSm80ILi8ELi1ELb1EN4cute5tupleIJNS5_1CILi128EEENS7_ILi48EEENS7_ILi256EEEEEELi256ENS_6half_tEfNS_4arch4Sm80ELb0ELb1ELb0ELb1ELb1ELb0ELb1ELb1EEENS1_21CollectiveEpilogueFwdINS6_IJS8_SA_S9_EEENS6_IJNS7_ILi1EEESI_SI_EEESC_SE_Li256ELb1ELb1ELb1ELb0EEENS1_36VarlenDynamicPersistentTileSchedulerILi128ELi48ELi256ELi256ELb1ELb1ELb0ELb1ELb0ELb1EEEEEEEEEvNT_6ParamsE:
        /* <DEDUP_REMOVED lines=15> */
[----:B------:R-:W-:-:S03]  /*00f0*/  CS2R R8, SRZ ;  /* 0x0000000000087805 */ /* 0x000fc6000001ff00 */
[----:B------:R-:W-:-:S04]  /*0100*/  ISETP.NE.AND P6, PT, R13, 0x1f, PT ;  /* 0x0000001f0d00780c */ /* 0x000fc80003fc5270 */
[----:B------:R-:W-:-:S13]  /*0110*/  ISETP.GE.OR P0, PT, R13, c[0x0][0x53c], !P6 ;  /* 0x00014f000d007a0c */ /* 0x000fda0007706670 */
[----:B-1----:R-:W-:Y:S02]  /*0120*/  @!P0 IMAD.MOV.U32 R4, RZ, RZ, 0x4 ;  /* 0x00000004ff048424 */ /* 0x002fe400078e00ff */
[----:B------:R-:W-:Y:S02]  /*0130*/  @!P0 IMAD.MOV.U32 R2, RZ, RZ, 0x4 ;  /* 0x00000004ff028424 */ /* 0x000fe400078e00ff */
[----:B------:R-:W-:-:S04]  /*0140*/  @!P0 IMAD.WIDE.U32 R4, R13, R4, c[0x0][0x580] ;  /* 0x000160000d048625 */ /* 0x000fc800078e0004 */
[C---:B------:R-:W-:Y:S01]  /*0150*/  @!P0 IMAD.WIDE.U32 R2, R13.reuse, R2, c[0x0][0x578] ;  /* 0x00015e000d028625 */ /* 0x040fe200078e0002 */
[----:B------:R-:W2:Y:S04]  /*0160*/  @!P0 LDG.E R9, [R4.64] ;  /* 0x0000000604098981 */ /* 0x000ea8000c1e1900 */
[----:B------:R-:W2:Y:S01]  /*0170*/  @!P0 LDG.E R8, [R2.64] ;  /* 0x0000000602088981 */ /* 0x000ea2000c1e1900 */
[C---:B------:R-:W-:Y:S01]  /*0180*/  ISETP.NE.AND P5, PT, R13.reuse, RZ, PT ;  /* 0x000000ff0d00720c */ /* 0x040fe20003fa5270 */
[----:B------:R-:W1:Y:S01]  /*0190*/  S2UR UR4, SR_CTAID.X ;  /* 0x00000000000479c3 */ /* 0x000e620000002500 */
[C---:B------:R-:W-:Y:S01]  /*01a0*/  ISETP.GE.U32.AND P4, PT, R13.reuse, 0x2, PT ;  /* 0x000000020d00780c */ /* 0x040fe20003f86070 */
[----:B------:R-:W-:Y:S01]  /*01b0*/  IMAD.MOV.U32 R7, RZ, RZ, RZ ;  /* 0x000000ffff077224 */ /* 0x000fe200078e00ff */
        /* <DEDUP_REMOVED lines=26> */
.L_x_455:
[----:B------:R-:W-:-:S04]  /*0360*/  IADD3 R0, R7, 0x1f, RZ ;  /* 0x0000001f07007810 */ /* 0x000fc80007ffe0ff */
[----:B------:R-:W-:-:S13]  /*0370*/  ISETP.GE.AND P0, PT, R0, c[0x0][0x53c], PT ;  /* 0x00014f0000007a0c */ /* 0x000fda0003f06270 */
[----:B------:R-:W-:Y:S05]  /*0380*/  @P0 BRA `(.L_x_452) ;  /* 0x00000c4000000947 */ /* 0x000fea0003800000 */
[----:B------:R-:W-:Y:S01]  /*0390*/  MOV R7, R0 ;  /* 0x0000000000077202 */ /* 0x000fe20000000f00 */
[----:B------:R-:W-:-:S03]  /*03a0*/  CS2R R8, SRZ ;  /* 0x0000000000087805 */ /* 0x000fc6000001ff00 */
[----:B------:R-:W-:-:S04]  /*03b0*/  IADD3 R0, R13, R7, RZ ;  /* 0x000000070d007210 */ /* 0x000fc80007ffe0ff */
[----:B------:R-:W-:-:S13]  /*03c0*/  ISETP.GE.OR P0, PT, R0, c[0x0][0x53c], !P6 ;  /* 0x00014f0000007a0c */ /* 0x000fda0007706670 */
[----:B------:R-:W-:Y:S02]  /*03d0*/  @!P0 MOV R2, 0x4 ;  /* 0x0000000400028802 */ /* 0x000fe40000000f00 */
[----:B------:R-:W-:-:S03]  /*03e0*/  @!P0 MOV R3, 0x4 ;  /* 0x0000000400038802 */ /* 0x000fc60000000f00 */
[----:B------:R-:W-:-:S04]  /*03f0*/  @!P0 IMAD.WIDE R4, R0, R2, c[0x0][0x580] ;  /* 0x0001600000048625 */ /* 0x000fc800078e0202 */
[----:B------:R-:W-:Y:S01]  /*0400*/  @!P0 IMAD.WIDE R2, R0, R3, c[0x0][0x578] ;  /* 0x00015e0000028625 */ /* 0x000fe200078e0203 */
[----:B------:R-:W2:Y:S04]  /*0410*/  @!P0 LDG.E R9, [R4.64] ;  /* 0x0000000604098981 */ /* 0x000ea8000c1e1900 */
[----:B------:R-:W2:Y:S02]  /*0420*/  @!P0 LDG.E R8, [R2.64] ;  /* 0x0000000602088981 */ /* 0x000ea4000c1e1900 */
[----:B--2---:R-:W-:Y:S01]  /*0430*/  IMAD R5, R9, R8, RZ ;  /* 0x0000000809057224 */ /* 0x004fe200078e02ff */
[----:B------:R-:W-:Y:S05]  /*0440*/  BRA.DIV ~URZ, `(.L_x_453) ;  /* 0x00018ab27f007947 */ /* 0x000fea000b800000 */
[----:B------:R1:W2:Y:S02]  /*0450*/  SHFL.UP PT, R0, R5, 0x1, RZ ;  /* 0x0420000005007989 */ /* 0x0002a400000e00ff */
.L_x_633:
        /* <DEDUP_REMOVED lines=16> */
.L_x_634:
[----:B--2---:R-:W-:-:S05]  /*0560*/  IMAD R0, R0, c[0x0][0x538], RZ ;  /* 0x00014e0000007a24 */ /* 0x004fca00078e02ff */
[----:B------:R-:W-:-:S04]  /*0570*/  IADD3 R6, R0, R6, RZ ;  /* 0x0000000600067210 */ /* 0x000fc80007ffe0ff */
[----:B------:R-:W-:-:S13]  /*0580*/  ISETP.GT.AND P0, PT, R6, UR4, PT ;  /* 0x0000000406007c0c */ /* 0x000fda000bf04270 */
[----:B-1----:R-:W-:Y:S05]  /*0590*/  @!P0 BRA `(.L_x_455) ;  /* 0xfffffdc000008947 */ /* 0x002fea000383ffff */
.L_x_451:
[----:B------:R-:W-:-:S05]  /*05a0*/  IADD3 R10, -R0, R6, RZ ;  /* 0x00000006000a7210 */ /* 0x000fca0007ffe1ff */
[----:B------:R-:W-:-:S05]  /*05b0*/  IMAD R0, R4, c[0x0][0x538], R10 ;  /* 0x00014e0004007a24 */ /* 0x000fca00078e020a */
[----:B------:R-:W-:Y:S01]  /*05c0*/  ISETP.GT.AND P0, PT, R0, UR4, PT ;  /* 0x0000000400007c0c */ /* 0x000fe2000bf04270 */
[----:B------:R-:W-:-:S12]  /*05d0*/  BRA.DIV ~URZ, `(.L_x_456) ;  /* 0x00018b627f007947 */ /* 0x000fd8000b800000 */
[----:B------:R-:W-:-:S04]  /*05e0*/  VOTE.ANY R6, PT, !P0 ;  /* 0x0000000000067806 */ /* 0x000fc800040e0100 */
.L_x_635:
[----:B------:R-:W1:Y:S02]  /*05f0*/  POPC R0, R6 ;  /* 0x0000000600007309 */ /* 0x000e640000000000 */
[----:B-1----:R-:W-:-:S05]  /*0600*/  IADD3 R2, R0, R7, RZ ;  /* 0x0000000700027210 */ /* 0x002fca0007ffe0ff */
[----:B------:R1:W-:Y:S01]  /*0610*/  STL [R1+0xbc], R2 ;  /* 0x0000bc0201007387 */ /* 0x0003e20000100800 */
[----:B------:R-:W-:Y:S05]  /*0620*/  BRA.DIV ~URZ, `(.L_x_457) ;  /* 0x00018b627f007947 */ /* 0x000fea000b800000 */
[----:B------:R2:W3:Y:S01]  /*0630*/  SHFL.IDX PT, R12, R9, R0, 0x1f ;  /* 0x00001f00090c7589 */ /* 0x0004e200000e0000 */
[----:B------:R-:W-:-:S03]  /*0640*/  MOV R5, RZ ;  /* 0x000000ff00057202 */ /* 0x000fc60000000f00 */
[----:B------:R2:W4:Y:S04]  /*0650*/  SHFL.IDX PT, R9, R8, R0, 0x1f ;  /* 0x00001f0008097589 */ /* 0x00052800000e0000 */
.L_x_636:
[----:B------:R-:W-:Y:S01]  /*0660*/  ISETP.NE.AND P0, PT, R6, RZ, PT ;  /* 0x000000ff0600720c */ /* 0x000fe20003f05270 */
[----:B------:R-:W-:-:S12]  /*0670*/  BSSY B0, `(.L_x_458) ;  /* 0x0000005000007945 */ /* 0x000fd80003800000 */
[----:B------:R-:W-:Y:S05]  /*0680*/  @!P0 BRA `(.L_x_459) ;  /* 0x0000003000008947 */ /* 0x000fea0003800000 */
[----:B--2---:R-:W-:Y:S01]  /*0690*/  IADD3 R0, R0, -0x1, RZ ;  /* 0xffffffff00007810 */ /* 0x004fe20007ffe0ff */
[----:B------:R-:W-:Y:S05]  /*06a0*/  BRA.DIV ~URZ, `(.L_x_460) ;  /* 0x00018c027f007947 */ /* 0x000fea000b800000 */
[----:B------:R2:W1:Y:S02]  /*06b0*/  SHFL.IDX PT, R5, R4, R0, 0x1f ;  /* 0x00001f0004057589 */ /* 0x00046400000e0000 */
.L_x_459:
[----:B------:R-:W-:Y:S05]  /*06c0*/  BSYNC B0 ;  /* 0x0000000000007941 */ /* 0x000fea0003800000 */
.L_x_458:
[----:B-12---:R-:W-:Y:S01]  /*06d0*/  IMAD R0, R5, c[0x0][0x538], R10 ;  /* 0x00014e0005007a24 */ /* 0x006fe200078e020a */
[----:B----4-:R-:W-:Y:S01]  /*06e0*/  ISETP.NE.AND P0, PT, R9, 0x1, PT ;  /* 0x000000010900780c */ /* 0x010fe20003f05270 */
[----:B------:R-:W-:Y:S03]  /*06f0*/  BSSY B0, `(.L_x_461) ;  /* 0x0000089000007945 */ /* 0x000fe60003800000 */
[----:B------:R1:W-:Y:S01]  /*0700*/  STL [R1+0xb0], R0 ;  /* 0x0000b00001007387 */ /* 0x0003e20000100800 */
[----:B------:R-:W-:-:S08]  /*0710*/  IADD3 R11, -R0, UR4, RZ ;  /* 0x00000004000b7c10 */ /* 0x000fd0000fffe1ff */
[----:B------:R-:W-:Y:S05]  /*0720*/  @!P0 BRA `(.L_x_462) ;  /* 0x000003f000008947 */ /* 0x000fea0003800000 */
[-C--:B-1-3--:R-:W-:Y:S02]  /*0730*/  IABS R0, R12.reuse ;  /* 0x0000000c00007213 */ /* 0x08afe40000000000 */
[----:B------:R-:W-:-:S03]  /*0740*/  IABS R6, R12 ;  /* 0x0000000c00067213 */ /* 0x000fc60000000000 */
[----:B------:R-:W-:Y:S01]  /*0750*/  IMAD.MOV.U32 R5, RZ, RZ, R0 ;  /* 0x000000ffff057224 */ /* 0x000fe200078e0000 */
[----:B------:R-:W-:-:S03]  /*0760*/  IABS R0, R9 ;  /* 0x0000000900007213 */ /* 0x000fc60000000000 */
[----:B------:R-:W1:Y:S02]  /*0770*/  I2F.RP R2, R5 ;  /* 0x0000000500027306 */ /* 0x000e640000209400 */
[----:B------:R-:W-:Y:S01]  /*0780*/  IMAD.MOV.U32 R8, RZ, RZ, R0 ;  /* 0x000000ffff087224 */ /* 0x000fe200078e0000 */
[----:B------:R-:W-:-:S05]  /*0790*/  IABS R0, R11 ;  /* 0x0000000b00007213 */ /* 0x000fca0000000000 */
[----:B------:R-:W-:Y:S08]  /*07a0*/  I2F.RP R7, R8 ;  /* 0x0000000800077306 */ /* 0x000ff00000209400 */
[----:B-1----:R-:W1:Y:S02]  /*07b0*/  MUFU.RCP R2, R2 ;  /* 0x0000000200027308 */ /* 0x002e640000001000 */
[----:B-1----:R-:W-:-:S06]  /*07c0*/  IADD3 R2, R2, 0xffffffe, RZ ;  /* 0x0ffffffe02027810 */ /* 0x002fcc0007ffe0ff */
[----:B------:R-:W1:Y:S02]  /*07d0*/  F2I.FTZ.U32.TRUNC.NTZ R3, R2 ;  /* 0x0000000200037305 */ /* 0x000e64000021f000 */
[----:B-1----:R-:W-:-:S04]  /*07e0*/  IMAD.MOV R2, RZ, RZ, -R3 ;  /* 0x000000ffff027224 */ /* 0x002fc800078e0a03 */
[----:B------:R-:W-:Y:S02]  /*07f0*/  IMAD R4, R2, R5, RZ ;  /* 0x0000000502047224 */ /* 0x000fe400078e02ff */
[----:B------:R-:W-:-:S04]  /*0800*/  IMAD.MOV.U32 R2, RZ, RZ, RZ ;  /* 0x000000ffff027224 */ /* 0x000fc800078e00ff */
[----:B------:R-:W-:Y:S01]  /*0810*/  IMAD.HI.U32 R2, R3, R4, R2 ;  /* 0x0000000403027227 */ /* 0x000fe200078e0002 */
[----:B------:R-:W-:-:S03]  /*0820*/  MOV R3, R0 ;  /* 0x0000000000037202 */ /* 0x000fc60000000f00 */
[----:B------:R-:W-:Y:S02]  /*0830*/  IMAD.MOV R0, RZ, RZ, -R6 ;  /* 0x000000ffff007224 */ /* 0x000fe400078e0a06 */
        /* <DEDUP_REMOVED lines=28> */
[----:B------:R-:W-:-:S03]  /*0a00*/  IMAD.MOV R5, RZ, RZ, -R4 ;  /* 0x000000ffff057224 */ /* 0x000fc600078e0a04 */
        /* <DEDUP_REMOVED lines=10> */
[----:B------:R-:W-:-:S04]  /*0ab0*/  IMAD.MOV R2, RZ, RZ, -R0 ;  /* 0x000000ffff027224 */ /* 0x000fc800078e0a00 */
[C---:B------:R-:W-:Y:S01]  /*0ac0*/  IMAD R3, R9.reuse, R2, R4 ;  /* 0x0000000209037224 */ /* 0x040fe200078e0204 */
[----:B------:R-:W-:Y:S01]  /*0ad0*/  LEA R2, R9, R0, 0x18 ;  /* 0x0000000009027211 */ /* 0x000fe200078ec0ff */
[----:B------:R-:W-:-:S04]  /*0ae0*/  IMAD R0, R12, R5, R11 ;  /* 0x000000050c007224 */ /* 0x000fc800078e020b */
[----:B------:R-:W-:-:S05]  /*0af0*/  IMAD R2, R3, 0x10000, R2 ;  /* 0x0001000003027824 */ /* 0x000fca00078e0202 */
[----:B------:R1:W-:Y:S01]  /*0b00*/  STL [R1+0xb8], R2 ;  /* 0x0000b80201007387 */ /* 0x0003e20000100800 */
[----:B------:R-:W-:Y:S05]  /*0b10*/  BRA `(.L_x_463) ;  /* 0x0000046000007947 */ /* 0x000fea0003800000 */
.L_x_462:
[----:B------:R-:W2:Y:S01]  /*0b20*/  LDL R3, [R1+0xbc] ;  /* 0x0000bc0001037983 */ /* 0x000ea20000100800 */
[----:B------:R-:W-:-:S04]  /*0b30*/  IMAD.MOV.U32 R2, RZ, RZ, 0x4 ;  /* 0x00000004ff027424 */ /* 0x000fc800078e00ff */
[----:B--2---:R-:W-:-:S05]  /*0b40*/  IMAD.WIDE R2, R3, R2, c[0x0][0x590] ;  /* 0x0001640003027625 */ /* 0x004fca00078e0202 */
[----:B------:R-:W2:Y:S02]  /*0b50*/  LDG.E R7, [R2.64] ;  /* 0x0000000602077981 */ /* 0x000ea4000c1e1900 */
[----:B--23--:R-:W-:-:S05]  /*0b60*/  IMAD R9, R7, R12, RZ ;  /* 0x0000000c07097224 */ /* 0x00cfca00078e02ff */
[-C--:B-1----:R-:W-:Y:S02]  /*0b70*/  IABS R0, R9.reuse ;  /* 0x0000000900007213 */ /* 0x082fe40000000000 */
[----:B------:R-:W-:-:S03]  /*0b80*/  IABS R8, R9 ;  /* 0x0000000900087213 */ /* 0x000fc60000000000 */
[----:B------:R-:W-:-:S04]  /*0b90*/  IMAD.MOV.U32 R6, RZ, RZ, R0 ;  /* 0x000000ffff067224 */ /* 0x000fc800078e0000 */
[----:B------:R-:W1:Y:S08]  /*0ba0*/  I2F.RP R2, R6 ;  /* 0x0000000600027306 */ /* 0x000e700000209400 */
[----:B-1----:R-:W1:Y:S02]  /*0bb0*/  MUFU.RCP R2, R2 ;  /* 0x0000000200027308 */ /* 0x002e640000001000 */
[----:B-1----:R-:W-:-:S06]  /*0bc0*/  IADD3 R2, R2, 0xffffffe, RZ ;  /* 0x0ffffffe02027810 */ /* 0x002fcc0007ffe0ff */
[----:B------:R-:W1:Y:S02]  /*0bd0*/  F2I.FTZ.U32.TRUNC.NTZ R3, R2 ;  /* 0x0000000200037305 */ /* 0x000e64000021f000 */
[----:B-1----:R-:W-:-:S04]  /*0be0*/  IMAD.MOV R0, RZ, RZ, -R3 ;  /* 0x000000ffff007224 */ /* 0x002fc800078e0a03 */
[----:B------:R-:W-:Y:S01]  /*0bf0*/  IMAD.MOV.U32 R2, RZ, RZ, R0 ;  /* 0x000000ffff027224 */ /* 0x000fe200078e0000 */
[----:B------:R-:W-:-:S03]  /*0c00*/  IABS R0, R11 ;  /* 0x0000000b00007213 */ /* 0x000fc60000000000 */
[----:B------:R-:W-:Y:S01]  /*0c10*/  IMAD R4, R2, R6, RZ ;  /* 0x0000000602047224 */ /* 0x000fe200078e02ff */
[----:B------:R-:W-:Y:S01]  /*0c20*/  MOV R5, R0 ;  /* 0x0000000000057202 */ /* 0x000fe20000000f00 */
[----:B------:R-:W-:-:S04]  /*0c30*/  IMAD.MOV.U32 R2, RZ, RZ, RZ ;  /* 0x000000ffff027224 */ /* 0x000fc800078e00ff */
[----:B------:R-:W-:-:S04]  /*0c40*/  IMAD.HI.U32 R0, R3, R4, R2 ;  /* 0x0000000403007227 */ /* 0x000fc800078e0002 */
[----:B------:R-:W-:Y:S02]  /*0c50*/  IMAD.MOV R2, RZ, RZ, -R8 ;  /* 0x000000ffff027224 */ /* 0x000fe400078e0a08 */
        /* <DEDUP_REMOVED lines=9> */
[----:B------:R-:W-:-:S04]  /*0cf0*/  @P2 IADD3 R0, R0, 0x1, RZ ;  /* 0x0000000100002810 */ /* 0x000fc80007ffe0ff */
[----:B------:R-:W-:-:S05]  /*0d00*/  MOV R4, R0 ;  /* 0x0000000000047202 */ /* 0x000fca0000000f00 */
[----:B------:R-:W-:Y:S01]  /*0d10*/  @!P1 IMAD.MOV R4, RZ, RZ, -R4 ;  /* 0x000000ffff049224 */ /* 0x000fe200078e0a04 */
[----:B------:R-:W-:-:S05]  /*0d20*/  @!P0 LOP3.LUT R4, RZ, R9, RZ, 0x33, !PT ;  /* 0x00000009ff048212 */ /* 0x000fca00078e33ff */
[----:B------:R-:W-:-:S05]  /*0d30*/  IMAD R10, R7, R4, RZ ;  /* 0x00000004070a7224 */ /* 0x000fca00078e02ff */
[----:B------:R-:W-:-:S04]  /*0d40*/  IADD3 R0, -R10, c[0x0][0x538], RZ ;  /* 0x00014e000a007a10 */ /* 0x000fc80007ffe1ff */
[----:B------:R-:W-:-:S04]  /*0d50*/  IMNMX R6, R7, R0, PT ;  /* 0x0000000007067217 */ /* 0x000fc80003800200 */
[----:B------:R-:W-:-:S05]  /*0d60*/  IABS R0, R6 ;  /* 0x0000000600007213 */ /* 0x000fca0000000000 */
[----:B------:R-:W-:-:S04]  /*0d70*/  IMAD.MOV.U32 R5, RZ, RZ, R0 ;  /* 0x000000ffff057224 */ /* 0x000fc800078e0000 */
[----:B------:R-:W1:Y:S08]  /*0d80*/  I2F.RP R2, R5 ;  /* 0x0000000500027306 */ /* 0x000e700000209400 */
[----:B-1----:R-:W1:Y:S02]  /*0d90*/  MUFU.RCP R2, R2 ;  /* 0x0000000200027308 */ /* 0x002e640000001000 */
[----:B-1----:R-:W-:-:S06]  /*0da0*/  IADD3 R2, R2, 0xffffffe, RZ ;  /* 0x0ffffffe02027810 */ /* 0x002fcc0007ffe0ff */
[----:B------:R1:W2:Y:S02]  /*0db0*/  F2I.FTZ.U32.TRUNC.NTZ R3, R2 ;  /* 0x0000000200037305 */ /* 0x0002a4000021f000 */
[----:B-1----:R-:W-:Y:S01]  /*0dc0*/  IMAD.MOV R2, RZ, RZ, -R4 ;  /* 0x000000ffff027224 */ /* 0x002fe200078e0a04 */
[----:B--2---:R-:W-:-:S03]  /*0dd0*/  IADD3 R0, RZ, -R3, RZ ;  /* 0x80000003ff007210 */ /* 0x004fc60007ffe0ff */
[----:B------:R-:W-:Y:S01]  /*0de0*/  IMAD R8, R9, R2, R11 ;  /* 0x0000000209087224 */ /* 0x000fe200078e020b */
[----:B------:R-:W-:Y:S01]  /*0df0*/  IABS R9, R6 ;  /* 0x0000000600097213 */ /* 0x000fe20000000000 */
[----:B------:R-:W-:-:S03]  /*0e00*/  IMAD.MOV.U32 R2, RZ, RZ, R0 ;  /* 0x000000ffff027224 */ /* 0x000fc600078e0000 */
[----:B------:R-:W-:Y:S01]  /*0e10*/  IABS R0, R8 ;  /* 0x0000000800007213 */ /* 0x000fe20000000000 */
[----:B------:R-:W-:Y:S02]  /*0e20*/  IMAD R7, R2, R5, RZ ;  /* 0x0000000502077224 */ /* 0x000fe400078e02ff */
[----:B------:R-:W-:Y:S02]  /*0e30*/  IMAD.MOV.U32 R2, RZ, RZ, RZ ;  /* 0x000000ffff027224 */ /* 0x000fe400078e00ff */
[----:B------:R-:W-:Y:S01]  /*0e40*/  IMAD.MOV.U32 R4, RZ, RZ, R0 ;  /* 0x000000ffff047224 */ /* 0x000fe200078e0000 */
[----:B------:R-:W-:Y:S01]  /*0e50*/  IADD3 R0, RZ, -R9, RZ ;  /* 0x80000009ff007210 */ /* 0x000fe20007ffe0ff */
[----:B------:R-:W-:-:S04]  /*0e60*/  IMAD.HI.U32 R3, R3, R7, R2 ;  /* 0x0000000703037227 */ /* 0x000fc800078e0002 */
[----:B------:R-:W-:Y:S02]  /*0e70*/  IMAD.MOV.U32 R2, RZ, RZ, R0 ;  /* 0x000000ffff027224 */ /* 0x000fe400078e0000 */
[----:B------:R-:W-:Y:S01]  /*0e80*/  IMAD.HI.U32 R0, R3, R4, RZ ;  /* 0x0000000403007227 */ /* 0x000fe200078e00ff */
[----:B------:R-:W-:-:S03]  /*0e90*/  IADD3 R3, R10, 0x1000000, R8 ;  /* 0x010000000a037810 */ /* 0x000fc60007ffe008 */
[----:B------:R-:W-:-:S05]  /*0ea0*/  IMAD R2, R0, R2, R4 ;  /* 0x0000000200027224 */ /* 0x000fca00078e0204 */
[----:B------:R-:W-:-:S13]  /*0eb0*/  ISETP.GT.U32.AND P0, PT, R5, R2, PT ;  /* 0x000000020500720c */ /* 0x000fda0003f04070 */
[----:B------:R-:W-:Y:S01]  /*0ec0*/  @!P0 IMAD.IADD R2, R2, 0x1, -R5 ;  /* 0x0000000102028824 */ /* 0x000fe200078e0a05 */
[----:B------:R-:W-:Y:S02]  /*0ed0*/  @!P0 IADD3 R0, R0, 0x1, RZ ;  /* 0x0000000100008810 */ /* 0x000fe40007ffe0ff */
[----:B------:R-:W-:Y:S02]  /*0ee0*/  ISETP.NE.AND P0, PT, R6, RZ, PT ;  /* 0x000000ff0600720c */ /* 0x000fe40003f05270 */
[----:B------:R-:W-:Y:S02]  /*0ef0*/  ISETP.GE.U32.AND P2, PT, R2, R5, PT ;  /* 0x000000050200720c */ /* 0x000fe40003f46070 */
[----:B------:R-:W-:-:S04]  /*0f00*/  LOP3.LUT R2, R8, R6, RZ, 0x3c, !PT ;  /* 0x0000000608027212 */ /* 0x000fc800078e3cff */
[----:B------:R-:W-:Y:S01]  /*0f10*/  ISETP.GE.AND P1, PT, R2, RZ, PT ;  /* 0x000000ff0200720c */ /* 0x000fe20003f26270 */
[----:B------:R-:W-:-:S06]  /*0f20*/  IMAD.MOV R2, RZ, RZ, -R6 ;  /* 0x000000ffff027224 */ /* 0x000fcc00078e0a06 */
[----:B------:R-:W-:-:S06]  /*0f30*/  @P2 IADD3 R0, R0, 0x1, RZ ;  /* 0x0000000100002810 */ /* 0x000fcc0007ffe0ff */
[----:B------:R-:W-:Y:S02]  /*0f40*/  @!P1 IADD3 R0, -R0, RZ, RZ ;  /* 0x000000ff00009210 */ /* 0x000fe40007ffe1ff */
[----:B------:R-:W-:-:S05]  /*0f50*/  @!P0 LOP3.LUT R0, RZ, R6, RZ, 0x33, !PT ;  /* 0x00000006ff008212 */ /* 0x000fca00078e33ff */
[----:B------:R-:W-:-:S05]  /*0f60*/  IMAD R2, R0, R2, R3 ;  /* 0x0000000200027224 */ /* 0x000fca00078e0203 */
[----:B------:R1:W-:Y:S02]  /*0f70*/  STL [R1+0xb8], R2 ;  /* 0x0000b80201007387 */ /* 0x0003e40000100800 */
.L_x_463:
[----:B------:R-:W-:Y:S05]  /*0f80*/  BSYNC B0 ;  /* 0x0000000000007941 */ /* 0x000fea0003800000 */
.L_x_461:
[----:B------:R-:W-:-:S04]  /*0f90*/  LOP3.LUT R0, RZ, R0, RZ, 0x33, !PT ;  /* 0x00000000ff007212 */ /* 0x000fc800078e33ff */
[----:B------:R-:W-:-:S05]  /*0fa0*/  IADD3 R0, R0, R12, RZ ;  /* 0x0000000c00007210 */ /* 0x000fca0007ffe0ff */
[----:B------:R2:W-:Y:S01]  /*0fb0*/  STL [R1+0xb4], R0 ;  /* 0x0000b40001007387 */ /* 0x0005e20000100800 */
[----:B------:R-:W-:Y:S05]  /*0fc0*/  BRA `(.L_x_464) ;  /* 0x0000006000007947 */ /* 0x000fea0003800000 */
.L_x_452:
[----:B------:R-:W-:Y:S01]  /*0fd0*/  MOV R0, UR4 ;  /* 0x0000000400007c02 */ /* 0x000fe20008000f00 */
[----:B------:R-:W-:Y:S04]  /*0fe0*/  STL [R1+0xb4], RZ ;  /* 0x0000b4ff01007387 */ /* 0x000fe80000100800 */
[----:B------:R-:W-:Y:S04]  /*0ff0*/  STL [R1+0xb8], RZ ;  /* 0x0000b8ff01007387 */ /* 0x000fe80000100800 */
[----:B------:R1:W-:Y:S02]  /*1000*/  STL [R1+0xb0], R0 ;  /* 0x0000b00001007387 */ /* 0x0003e40000100800 */
[----:B-1----:R-:W-:-:S05]  /*1010*/  MOV R0, c[0x0][0x53c] ;  /* 0x00014f0000007a02 */ /* 0x002fca0000000f00 */
[----:B------:R1:W-:Y:S02]  /*1020*/  STL [R1+0xbc], R0 ;  /* 0x0000bc0001007387 */ /* 0x0003e40000100800 */
.L_x_464:
[----:B------:R-:W3:Y:S04]  /*1030*/  LDL R4, [R1+0xb0] ;  /* 0x0000b00001047983 */ /* 0x000ee80000100800 */
[----:B------:R-:W3:Y:S04]  /*1040*/  LDL R5, [R1+0xb4] ;  /* 0x0000b40001057983 */ /* 0x000ee80000100800 */
[----:B------:R-:W3:Y:S04]  /*1050*/  LDL R6, [R1+0xb8] ;  /* 0x0000b80001067983 */ /* 0x000ee80000100800 */
[----:B------:R-:W3:Y:S01]  /*1060*/  LDL R7, [R1+0xbc] ;  /* 0x0000bc0001077983 */ /* 0x000ee20000100800 */
[----:B------:R-:W-:Y:S01]  /*1070*/  ISETP.NE.AND P0, PT, R13, RZ, PT ;  /* 0x000000ff0d00720c */ /* 0x000fe20003f05270 */
[----:B------:R-:W-:-:S12]  /*1080*/  WARPSYNC 0xffffffff ;  /* 0xffffffff00007948 */ /* 0x000fd80003800000 */
[----:B---3--:R3:W-:Y:S04]  /*1090*/  @!P0 STS.128 [0x1a080], R4 ;  /* 0x01a08004ff008388 */ /* 0x0087e80000000c00 */
[----:B------:R-:W-:Y:S06]  /*10a0*/  BAR.ARV 0x5, 0x100 ;  /* 0x0144000000007b1d */ /* 0x000fec0000002000 */
.L_x_450:
[----:B-12---:R-:W2:Y:S02]  /*10b0*/  LDL R0, [R1+0xbc] ;  /* 0x0000bc0001007983 */ /* 0x006ea40000100800 */
[----:B--2---:R-:W-:-:S13]  /*10c0*/  ISETP.GE.AND P0, PT, R0, c[0x0][0x53c], PT ;  /* 0x00014f0000007a0c */ /* 0x004fda0003f06270 */
[----:B------:R-:W-:Y:S05]  /*10d0*/  @P0 EXIT ;  /* 0x000000000000094d */ /* 0x000fea0003800000 */
[----:B------:R-:W1:Y:S01]  /*10e0*/  S2R R16, SR_TID.X ;  /* 0x0000000000107919 */ /* 0x000e620000002100 */
[----:B------:R-:W-:Y:S02]  /*10f0*/  ULDC UR5, c[0x0][0x2ac] ;  /* 0x0000ab0000057ab9 */ /* 0x000fe40000000800 */
[----:B------:R-:W-:Y:S02]  /*1100*/  ULDC UR4, c[0x0][0x1d0] ;  /* 0x0000740000047ab9 */ /* 0x000fe40000000800 */
[----:B------:R-:W-:Y:S01]  /*1110*/  UIMAD UR5, UR5, UR4, URZ ;  /* 0x00000004050572a4 */ /* 0x000fe2000f8e023f */
[----:B-1-3--:R-:W-:-:S04]  /*1120*/  SHF.R.S32.HI R7, RZ, 0x1f, R16 ;  /* 0x0000001fff077819 */ /* 0x00afc80000011410 */
        /* <DEDUP_REMOVED lines=17> */
[----:B------:R-:W-:Y:S01]  /*1240*/  LEA.HI R7, R7, R16, RZ, 0x6 ;  /* 0x0000001007077211 */ /* 0x000fe200078f30ff */
[----:B------:R-:W-:Y:S01]  /*1250*/  IMAD.IADD R20, R16, 0x1, -R4 ;  /* 0x0000000110147824 */ /* 0x000fe200078e0a04 */
[----:B------:R-:W-:Y:S01]  /*1260*/  SHF.R.S32.HI R4, RZ, 0x1f, R2 ;  /* 0x0000001fff047819 */ /* 0x000fe20000011402 */
[----:B------:R-:W-:Y:S01]  /*1270*/  IMAD.IADD R8, R8, 0x1, -R0 ;  /* 0x0000000108087824 */ /* 0x000fe200078e0a00 */
[----:B------:R-:W-:Y:S01]  /*1280*/  LOP3.LUT R0, R3, 0x1c0, RZ, 0xc0, !PT ;  /* 0x000001c003007812 */ /* 0x000fe200078ec0ff */
[----:B------:R-:W-:Y:S01]  /*1290*/  IMAD.SHL.U32 R19, R20, 0x8, RZ ;  /* 0x0000000814137824 */ /* 0x000fe200078e00ff */
[----:B------:R-:W-:Y:S01]  /*12a0*/  LEA.HI R14, R4, R2, RZ, 0x3 ;  /* 0x00000002040e7211 */ /* 0x000fe200078f18ff */
[----:B------:R-:W-:Y:S01]  /*12b0*/  IMAD.SHL.U32 R6, R20, 0x40, RZ ;  /* 0x0000004014067824 */ /* 0x000fe200078e00ff */
[----:B------:R-:W-:Y:S01]  /*12c0*/  SHF.R.U32.HI R5, RZ, 0x3, R0 ;  /* 0x00000003ff057819 */ /* 0x000fe20000011600 */
[----:B------:R-:W-:Y:S01]  /*12d0*/  IMAD.SHL.U32 R7, R7, 0x8, RZ ;  /* 0x0000000807077824 */ /* 0x000fe200078e00ff */
[----:B------:R-:W-:Y:S01]  /*12e0*/  LOP3.LUT R3, R0, 0x38, R19, 0xf8, !PT ;  /* 0x0000003800037812 */ /* 0x000fe200078ef813 */
[----:B------:R-:W-:Y:S01]  /*12f0*/  STL [R1+0x3c], R19 ;  /* 0x00003c1301007387 */ /* 0x000fe20000100800 */
[----:B------:R-:W-:-:S02]  /*1300*/  LOP3.LUT R4, R14, 0xfffffff8, RZ, 0xc0, !PT ;  /* 0xfffffff80e047812 */ /* 0x000fc400078ec0ff */
[----:B------:R-:W-:Y:S02]  /*1310*/  LOP3.LUT R12, R3, R5, RZ, 0x3c, !PT ;  /* 0x00000005030c7212 */ /* 0x000fe400078e3cff */
[----:B------:R-:W-:Y:S01]  /*1320*/  LOP3.LUT R3, R10, 0xffffffe0, RZ, 0xc0, !PT ;  /* 0xffffffe00a037812 */ /* 0x000fe200078ec0ff */
[----:B------:R-:W-:Y:S01]  /*1330*/  IMAD.IADD R5, R2, 0x1, -R4 ;  /* 0x0000000102057824 */ /* 0x000fe200078e0a04 */
[----:B------:R-:W-:Y:S02]  /*1340*/  LOP3.LUT R0, R6, 0x1c0, RZ, 0xc0, !PT ;  /* 0x000001c006007812 */ /* 0x000fe400078ec0ff */
[----:B------:R-:W-:Y:S01]  /*1350*/  LOP3.LUT R6, R8, 0x1, RZ, 0xc0, !PT ;  /* 0x0000000108067812 */ /* 0x000fe200078ec0ff */
[----:B------:R-:W-:Y:S01]  /*1360*/  IMAD.IADD R18, R16, 0x1, -R3 ;  /* 0x0000000110127824 */ /* 0x000fe200078e0a03 */
[----:B------:R-:W-:Y:S02]  /*1370*/  LOP3.LUT R4, R0, 0x8, R9, 0xf8, !PT ;  /* 0x0000000800047812 */ /* 0x000fe400078ef809 */
[----:B------:R-:W-:-:S02]  /*1380*/  SHF.R.U32.HI R2, RZ, 0x3, R0 ;  /* 0x00000003ff027819 */ /* 0x000fc40000011600 */
[--C-:B------:R-:W-:Y:S02]  /*1390*/  SHF.R.S32.HI R9, RZ, 0x5, R10.reuse ;  /* 0x00000005ff097819 */ /* 0x100fe4000001140a */
[----:B------:R-:W-:Y:S02]  /*13a0*/  SHF.R.S32.HI R0, RZ, 0x1f, R10 ;  /* 0x0000001fff007819 */ /* 0x000fe4000001140a */
[----:B------:R-:W-:Y:S02]  /*13b0*/  SHF.R.S32.HI R11, RZ, 0x1f, R18 ;  /* 0x0000001fff0b7819 */ /* 0x000fe40000011412 */
[----:B------:R-:W-:Y:S02]  /*13c0*/  LEA.HI R0, R0, R9, RZ, 0x3 ;  /* 0x0000000900007211 */ /* 0x000fe400078f18ff */
[----:B------:R-:W-:Y:S01]  /*13d0*/  LOP3.LUT R3, R15, 0xfffffffc, RZ, 0xc0, !PT ;  /* 0xfffffffc0f037812 */ /* 0x000fe200078ec0ff */
[----:B------:R-:W-:Y:S01]  /*13e0*/  IMAD.MOV.U32 R15, RZ, RZ, 0x20 ;  /* 0x00000020ff0f7424 */ /* 0x000fe200078e00ff */
[----:B------:R-:W-:-:S02]  /*13f0*/  LOP3.LUT R0, R0, 0xffffff8, RZ, 0xc0, !PT ;  /* 0x0ffffff800007812 */ /* 0x000fc400078ec0ff */
[----:B------:R-:W-:Y:S01]  /*1400*/  LEA.HI R11, R11, R18, RZ, 0x2 ;  /* 0x000000120b0b7211 */ /* 0x000fe200078f10ff */
[----:B------:R-:W-:Y:S01]  /*1410*/  IMAD.IADD R3, R16, 0x1, -R3 ;  /* 0x0000000110037824 */ /* 0x000fe200078e0a03 */
[----:B------:R-:W-:Y:S01]  /*1420*/  LOP3.LUT R10, R4, R2, RZ, 0x3c, !PT ;  /* 0x00000002040a7212 */ /* 0x000fe200078e3cff */
[----:B------:R-:W-:Y:S01]  /*1430*/  IMAD.IADD R4, R9, 0x1, -R0 ;  /* 0x0000000109047824 */ /* 0x000fe200078e0a00 */
[----:B------:R-:W-:Y:S01]  /*1440*/  SHF.R.S32.HI R2, RZ, 0x2, R11 ;  /* 0x00000002ff027819 */ /* 0x000fe2000001140b */
[----:B------:R-:W-:Y:S01]  /*1450*/  IMAD.MOV.U32 R16, RZ, RZ, 0x10 ;  /* 0x00000010ff107424 */ /* 0x000fe200078e00ff */
[----:B------:R-:W-:Y:S02]  /*1460*/  ISETP.NE.U32.AND P4, PT, R6, 0x1, PT ;  /* 0x000000010600780c */ /* 0x000fe40003f85070 */
[----:B------:R-:W-:Y:S01]  /*1470*/  LEA.HI R0, R3, R3, RZ, 0x1 ;  /* 0x0000000303007211 */ /* 0x000fe200078f08ff */
[----:B------:R-:W-:Y:S01]  /*1480*/  IMAD R17, R4, 0x10, R2 ;  /* 0x0000001004117824 */ /* 0x000fe200078e0202 */
[----:B------:R-:W-:Y:S01]  /*1490*/  R2P PR, R8, 0x6 ;  /* 0x0000000608007804 */ /* 0x000fe20000000000 */
[C---:B------:R-:W-:Y:S01]  /*14a0*/  IMAD.SHL.U32 R2, R5.reuse, 0x40, RZ ;  /* 0x0000004005027824 */ /* 0x040fe200078e00ff */
[----:B------:R-:W-:Y:S01]  /*14b0*/  LOP3.LUT R6, R0, 0x1ffffffe, RZ, 0xc0, !PT ;  /* 0x1ffffffe00067812 */ /* 0x000fe200078ec0ff */
[----:B------:R-:W-:Y:S01]  /*14c0*/  IMAD.SHL.U32 R4, R8, 0x40, RZ ;  /* 0x0000004008047824 */ /* 0x000fe200078e00ff */
[C---:B------:R-:W-:Y:S01]  /*14d0*/  LOP3.LUT P3, RZ, R5.reuse, 0x2, RZ, 0xc0, !PT ;  /* 0x0000000205ff7812 */ /* 0x040fe2000786c0ff */
[----:B------:R-:W-:Y:S01]  /*14e0*/  STL [R1+0x1f8], R17 ;  /* 0x0001f81101007387 */ /* 0x000fe20000100800 */
[----:B------:R-:W-:Y:S01]  /*14f0*/  LOP3.LUT P0, RZ, R5, 0x4, RZ, 0xc0, !PT ;  /* 0x0000000405ff7812 */ /* 0x000fe2000780c0ff */
[----:B------:R-:W-:Y:S01]  /*1500*/  IMAD.SHL.U32 R5, R13, 0x8, RZ ;  /* 0x000000080d057824 */ /* 0x000fe200078e00ff */
[----:B------:R-:W-:Y:S01]  /*1510*/  LOP3.LUT R2, R2, 0x1c0, RZ, 0xc0, !PT ;  /* 0x000001c002027812 */ /* 0x000fe200078ec0ff */
[----:B------:R-:W-:Y:S01]  /*1520*/  IMAD.IADD R8, R3, 0x1, -R6 ;  /* 0x0000000103087824 */ /* 0x000fe200078e0a06 */
[----:B------:R-:W-:Y:S01]  /*1530*/  LOP3.LUT R4, R4, 0x1c0, RZ, 0xc0, !PT ;  /* 0x000001c004047812 */ /* 0x000fe200078ec0ff */
[----:B------:R-:W-:Y:S01]  /*1540*/  IMAD R0, R13, 0x200, R10 ;  /* 0x000002000d007824 */ /* 0x000fe200078e020a */
[----:B------:R-:W-:Y:S01]  /*1550*/  LOP3.LUT R12, R12, 0x7ffffe00, R7, 0xf8, !PT ;  /* 0x7ffffe000c0c7812 */ /* 0x000fe200078ef807 */
[----:B------:R-:W-:Y:S01]  /*1560*/  IMAD R7, R9, 0x200, R3 ;  /* 0x0000020009077824 */ /* 0x000fe200078e0203 */
[----:B------:R-:W-:Y:S01]  /*1570*/  LOP3.LUT R6, R2, 0x8, R5, 0xf8, !PT ;  /* 0x0000000802067812 */ /* 0x000fe200078ef805 */
[----:B------:R-:W-:Y:S01]  /*1580*/  IMAD R8, R8, 0x8, R17 ;  /* 0x0000000808087824 */ /* 0x000fe200078e0211 */
[----:B------:R-:W-:Y:S01]  /*1590*/  SHF.R.U32.HI R3, RZ, 0x3, R2 ;  /* 0x00000003ff037819 */ /* 0x000fe20000011602 */
[----:B------:R-:W-:Y:S01]  /*15a0*/  IMAD.SHL.U32 R12, R12, 0x2, RZ ;  /* 0x000000020c0c7824 */ /* 0x000fe200078e00ff */
[----:B------:R-:W-:Y:S01]  /*15b0*/  LEA.HI R2, R4, R4, RZ, 0x1d ;  /* 0x0000000404027211 */ /* 0x000fe200078fe8ff */
[----:B------:R-:W-:Y:S01]  /*15c0*/  IMAD.MOV.U32 R10, RZ, RZ, 0x40 ;  /* 0x00000040ff0a7424 */ /* 0x000fe200078e00ff */
[----:B------:R-:W-:Y:S01]  /*15d0*/  LOP3.LUT R3, R6, R3, RZ, 0x3c, !PT ;  /* 0x0000000306037212 */ /* 0x000fe200078e3cff */
[----:B------:R-:W-:Y:S01]  /*15e0*/  IMAD.SHL.U32 R6, R14, 0x40, RZ ;  /* 0x000000400e067824 */ /* 0x000fe200078e00ff */
[----:B------:R-:W-:Y:S01]  /*15f0*/  SEL R5, R16, 0xfffffff0, !P3 ;  /* 0xfffffff010057807 */ /* 0x000fe20005800000 */
[----:B------:R-:W-:Y:S01]  /*1600*/  IMAD.U32 R7, R7, 0x2, R2 ;  /* 0x0000000207077824 */ /* 0x000fe200078e0002 */
[----:B------:R-:W-:Y:S01]  /*1610*/  SEL R4, R15, 0xffffffe0, !P0 ;  /* 0xffffffe00f047807 */ /* 0x000fe20004000000 */
[----:B------:R-:W-:Y:S01]  /*1620*/  IMAD R2, R20, 0x20, R21 ;  /* 0x0000002014027824 */ /* 0x000fe200078e0215 */
[----:B------:R-:W-:-:S02]  /*1630*/  IADD3 R13, R19, 0x40, RZ ;  /* 0x00000040130d7810 */ /* 0x000fc40007ffe0ff */
[----:B------:R-:W-:Y:S01]  /*1640*/  LOP3.LUT R3, R3, 0x7ffffe00, R6, 0xf8, !PT ;  /* 0x7ffffe0003037812 */ /* 0x000fe200078ef806 */
[----:B------:R-:W-:Y:S01]  /*1650*/  IMAD.IADD R4, R5, 0x1, R4 ;  /* 0x0000000105047824 */ /* 0x000fe200078e0204 */
[----:B------:R1:W-:Y:S01]  /*1660*/  STL [R1+0x174], R2 ;  /* 0x0001740201007387 */ /* 0x0003e20000100800 */
[----:B------:R-:W-:Y:S02]  /*1670*/  SHF.R.S32.HI R14, RZ, 0x1f, R19 ;  /* 0x0000001fff0e7819 */ /* 0x000fe40000011413 */
[C---:B------:R-:W-:Y:S01]  /*1680*/  IADD3 R6, R19.reuse, 0x80, RZ ;  /* 0x0000008013067810 */ /* 0x040fe20007ffe0ff */
[----:B------:R-:W-:Y:S01]  /*1690*/  STL [R1+0x68], R13 ;  /* 0x0000680d01007387 */ /* 0x000fe20000100800 */
[----:B------:R-:W-:Y:S02]  /*16a0*/  IADD3 R5, R19, 0xc0, RZ ;  /* 0x000000c013057810 */ /* 0x000fe40007ffe0ff */
[----:B------:R-:W-:Y:S01]  /*16b0*/  LEA R240, R0, 0x14080, 0x1 ;  /* 0x0001408000f07811 */ /* 0x000fe200078e08ff */
[----:B------:R-:W-:Y:S01]  /*16c0*/  STL [R1+0x208], R14 ;  /* 0x0002080e01007387 */ /* 0x000fe20000100800 */
[----:B------:R-:W-:-:S02]  /*16d0*/  SEL R0, R10, 0xffffffc0, !P0 ;  /* 0xffffffc00a007807 */ /* 0x000fc40004000000 */
[----:B------:R-:W-:Y:S01]  /*16e0*/  LEA R243, R3, 0x4080, 0x1 ;  /* 0x0000408003f37811 */ /* 0x000fe200078e08ff */
[----:B------:R2:W-:Y:S04]  /*16f0*/  STL [R1+0x64], R6 ;  /* 0x0000640601007387 */ /* 0x0005e80000100800 */
[----:B------:R3:W-:Y:S01]  /*1700*/  STL [R1+0x6c], R5 ;  /* 0x00006c0501007387 */ /* 0x0007e20000100800 */
[----:B------:R-:W-:Y:S01]  /*1710*/  IMAD.IADD R244, R243, 0x1, R0 ;  /* 0x00000001f3f47824 */ /* 0x000fe200078e0200 */
[----:B-1----:R-:W-:Y:S02]  /*1720*/  LOP3.LUT R2, R11, 0x7ffffffc, RZ, 0xc0, !PT ;  /* 0x7ffffffc0b027812 */ /* 0x002fe400078ec0ff */
[----:B------:R-:W-:-:S03]  /*1730*/  SHF.R.S32.HI R11, RZ, 0x1f, R13 ;  /* 0x0000001fff0b7819 */ /* 0x000fc6000001140d */
[----:B------:R-:W-:Y:S02]  /*1740*/  IMAD.IADD R2, R18, 0x1, -R2 ;  /* 0x0000000112027824 */ /* 0x000fe400078e0a02 */
[----:B------:R1:W-:Y:S01]  /*1750*/  STL [R1+0x204], R11 ;  /* 0x0002040b01007387 */ /* 0x0003e20000100800 */
[----:B--2---:R-:W-:Y:S02]  /*1760*/  SHF.R.S32.HI R6, RZ, 0x1f, R6 ;  /* 0x0000001fff067819 */ /* 0x004fe40000011406 */
[----:B---3--:R-:W-:-:S03]  /*1770*/  SHF.R.S32.HI R5, RZ, 0x1f, R5 ;  /* 0x0000001fff057819 */ /* 0x008fc60000011405 */
[----:B------:R-:W-:Y:S04]  /*1780*/  STL [R1+0x200], R6 ;  /* 0x0002000601007387 */ /* 0x000fe80000100800 */
[----:B------:R2:W-:Y:S04]  /*1790*/  STL [R1+0x1fc], R5 ;  /* 0x0001fc0501007387 */ /* 0x0005e80000100800 */
[----:B------:R3:W-:Y:S04]  /*17a0*/  STL [R1+0x2c], R12 ;  /* 0x00002c0c01007387 */ /* 0x0007e80000100800 */
[----:B------:R-:W-:Y:S01]  /*17b0*/  STL [R1+0xc0], R8 ;  /* 0x0000c00801007387 */ /* 0x000fe20000100800 */
[----:B-1----:R-:W-:Y:S01]  /*17c0*/  IMAD.SHL.U32 R11, R2, 0x2, RZ ;  /* 0x00000002020b7824 */ /* 0x002fe200078e00ff */
[----:B------:R-:W-:-:S04]  /*17d0*/  SEL R2, R15, 0xffffffe0, !P3 ;  /* 0xffffffe00f027807 */ /* 0x000fc80005800000 */
[C---:B------:R-:W-:Y:S01]  /*17e0*/  IADD3 R42, R11.reuse, 0x8, RZ ;  /* 0x000000080b2a7810 */ /* 0x040fe20007ffe0ff */
[----:B------:R1:W-:Y:S01]  /*17f0*/  STL [R1+0x7c], R11 ;  /* 0x00007c0b01007387 */ /* 0x0003e20000100800 */
[----:B------:R-:W-:Y:S01]  /*1800*/  IADD3 R41, R11, 0x10, RZ ;  /* 0x000000100b297810 */ /* 0x000fe20007ffe0ff */
[----:B------:R-:W-:Y:S01]  /*1810*/  IMAD.IADD R245, R243, 0x1, R2 ;  /* 0x00000001f3f57824 */ /* 0x000fe200078e0202 */
[C---:B------:R-:W-:Y:S01]  /*1820*/  IADD3 R40, R11.reuse, 0x18, RZ ;  /* 0x000000180b287810 */ /* 0x040fe20007ffe0ff */
[----:B------:R-:W-:Y:S01]  /*1830*/  STL [R1+0x170], R42 ;  /* 0x0001702a01007387 */ /* 0x000fe20000100800 */
[C---:B------:R-:W-:Y:S02]  /*1840*/  IADD3 R39, R11.reuse, 0x20, RZ ;  /* 0x000000200b277810 */ /* 0x040fe40007ffe0ff */
        /* <DEDUP_REMOVED lines=36> */
[----:B--2---:R-:W-:Y:S01]  /*1a90*/  SEL R5, R10, 0xffffffc0, !P2 ;  /* 0xffffffc00a057807 */ /* 0x004fe20005000000 */
[----:B------:R-:W-:Y:S01]  /*1aa0*/  STL [R1+0x144], R29 ;  /* 0x0001441d01007387 */ /* 0x000fe20000100800 */
[----:B------:R-:W-:-:S02]  /*1ab0*/  IADD3 R13, R11, 0xe8, RZ ;  /* 0x000000e80b0d7810 */ /* 0x000fc40007ffe0ff */
[----:B---3--:R-:W-:Y:S01]  /*1ac0*/  IADD3 R12, R11, 0xf0, RZ ;  /* 0x000000f00b0c7810 */ /* 0x008fe20007ffe0ff */
[----:B------:R-:W-:Y:S01]  /*1ad0*/  STL [R1+0x140], R28 ;  /* 0x0001401c01007387 */ /* 0x000fe20000100800 */
[----:B------:R-:W-:Y:S02]  /*1ae0*/  LEA R10, R7, 0x80, 0x1 ;  /* 0x00000080070a7811 */ /* 0x000fe400078e08ff */
[----:B------:R-:W-:Y:S01]  /*1af0*/  SHF.R.S32.HI R7, RZ, 0x1f, R42 ;  /* 0x0000001fff077819 */ /* 0x000fe2000001142a */
[----:B------:R-:W-:Y:S01]  /*1b00*/  STL [R1+0x13c], R27 ;  /* 0x00013c1b01007387 */ /* 0x000fe20000100800 */
[----:B-1----:R-:W-:Y:S02]  /*1b10*/  IADD3 R11, R11, 0xf8, RZ ;  /* 0x000000f80b0b7810 */ /* 0x002fe40007ffe0ff */
[----:B------:R-:W-:Y:S01]  /*1b20*/  SHF.R.S32.HI R8, RZ, 0x1f, R41 ;  /* 0x0000001fff087819 */ /* 0x000fe20000011429 */
[----:B------:R-:W-:Y:S01]  /*1b30*/  STL [R1+0x138], R26 ;  /* 0x0001381a01007387 */ /* 0x000fe20000100800 */
[----:B------:R-:W-:-:S02]  /*1b40*/  SEL R6, R15, 0xffffffe0, !P1 ;  /* 0xffffffe00f067807 */ /* 0x000fc40004800000 */
[----:B------:R-:W-:Y:S01]  /*1b50*/  SHF.R.S32.HI R15, RZ, 0x1f, R39 ;  /* 0x0000001fff0f7819 */ /* 0x000fe20000011427 */
[----:B------:R-:W-:Y:S01]  /*1b60*/  STL [R1+0x134], R25 ;  /* 0x0001341901007387 */ /* 0x000fe20000100800 */
[----:B------:R-:W-:-:S03]  /*1b70*/  IADD3 R246, R0, R243, R2 ;  /* 0x000000f300f67210 */ /* 0x000fc60007ffe002 */
[----:B------:R-:W-:Y:S04]  /*1b80*/  STL [R1+0x130], R24 ;  /* 0x0001301801007387 */ /* 0x000fe80000100800 */
        /* <DEDUP_REMOVED lines=8> */
[----:B------:R1:W-:Y:S04]  /*1c10*/  STL [R1+0x10c], R14 ;  /* 0x00010c0e01007387 */ /* 0x0003e80000100800 */
[----:B------:R-:W-:Y:S04]  /*1c20*/  STL [R1+0x108], R13 ;  /* 0x0001080d01007387 */ /* 0x000fe80000100800 */
[----:B------:R2:W-:Y:S04]  /*1c30*/  STL [R1+0x104], R12 ;  /* 0x0001040c01007387 */ /* 0x0005e80000100800 */
[----:B------:R3:W-:Y:S04]  /*1c40*/  STL [R1+0x1f0], R7 ;  /* 0x0001f00701007387 */ /* 0x0007e80000100800 */
[----:B------:R4:W-:Y:S04]  /*1c50*/  STL [R1+0x100], R11 ;  /* 0x0001000b01007387 */ /* 0x0009e80000100800 */
[----:B------:R5:W-:Y:S04]  /*1c60*/  STL [R1+0x1ec], R8 ;  /* 0x0001ec0801007387 */ /* 0x000be80000100800 */
[----:B------:R-:W-:Y:S01]  /*1c70*/  STL [R1+0xd0], R10 ;  /* 0x0000d00a01007387 */ /* 0x000fe20000100800 */
[----:B-1----:R-:W-:-:S02]  /*1c80*/  SHF.R.S32.HI R14, RZ, 0x1f, R14 ;  /* 0x0000001fff0e7819 */ /* 0x002fc4000001140e */
[----:B--2---:R-:W-:Y:S02]  /*1c90*/  SHF.R.S32.HI R12, RZ, 0x1f, R12 ;  /* 0x0000001fff0c7819 */ /* 0x004fe4000001140c */
[----:B---3--:R-:W-:Y:S02]  /*1ca0*/  SHF.R.S32.HI R7, RZ, 0x1f, R40 ;  /* 0x0000001fff077819 */ /* 0x008fe40000011428 */
[----:B----4-:R-:W-:-:S03]  /*1cb0*/  SHF.R.S32.HI R11, RZ, 0x1f, R11 ;  /* 0x0000001fff0b7819 */ /* 0x010fc6000001140b */
[----:B------:R1:W-:Y:S01]  /*1cc0*/  STL [R1+0x1e8], R7 ;  /* 0x0001e80701007387 */ /* 0x0003e20000100800 */
[----:B-----5:R-:W-:-:S03]  /*1cd0*/  SHF.R.S32.HI R8, RZ, 0x1f, R37 ;  /* 0x0000001fff087819 */ /* 0x020fc60000011425 */
[----:B------:R2:W-:Y:S01]  /*1ce0*/  STL [R1+0x1e4], R15 ;  /* 0x0001e40f01007387 */ /* 0x0005e20000100800 */
[----:B-1----:R-:W-:Y:S02]  /*1cf0*/  SHF.R.S32.HI R7, RZ, 0x1f, R38 ;  /* 0x0000001fff077819 */ /* 0x002fe40000011426 */
[----:B--2---:R-:W-:-:S03]  /*1d00*/  SHF.R.S32.HI R15, RZ, 0x1f, R36 ;  /* 0x0000001fff0f7819 */ /* 0x004fc60000011424 */
[----:B------:R1:W-:Y:S04]  /*1d10*/  STL [R1+0x1e0], R7 ;  /* 0x0001e00701007387 */ /* 0x0003e80000100800 */
[----:B------:R2:W-:Y:S04]  /*1d20*/  STL [R1+0x1dc], R8 ;  /* 0x0001dc0801007387 */ /* 0x0005e80000100800 */
[----:B------:R3:W-:Y:S01]  /*1d30*/  STL [R1+0x1d8], R15 ;  /* 0x0001d80f01007387 */ /* 0x0007e20000100800 */
[----:B-1----:R-:W-:Y:S02]  /*1d40*/  SHF.R.S32.HI R7, RZ, 0x1f, R35 ;  /* 0x0000001fff077819 */ /* 0x002fe40000011423 */
[----:B--2---:R-:W-:-:S03]  /*1d50*/  SHF.R.S32.HI R8, RZ, 0x1f, R34 ;  /* 0x0000001fff087819 */ /* 0x004fc60000011422 */
[----:B------:R1:W-:Y:S01]  /*1d60*/  STL [R1+0x1d4], R7 ;  /* 0x0001d40701007387 */ /* 0x0003e20000100800 */
[----:B---3--:R-:W-:-:S03]  /*1d70*/  SHF.R.S32.HI R15, RZ, 0x1f, R33 ;  /* 0x0000001fff0f7819 */ /* 0x008fc60000011421 */
        /* <DEDUP_REMOVED lines=31> */
[----:B------:R-:W-:Y:S01]  /*1f70*/  STL [R1+0x190], R15 ;  /* 0x0001900f01007387 */ /* 0x000fe20000100800 */
[----:B-1----:R-:W-:Y:S02]  /*1f80*/  SHF.R.S32.HI R7, RZ, 0x1f, R17 ;  /* 0x0000001fff077819 */ /* 0x002fe40000011411 */
[----:B--2---:R-:W-:-:S03]  /*1f90*/  SHF.R.S32.HI R8, RZ, 0x1f, R16 ;  /* 0x0000001fff087819 */ /* 0x004fc60000011410 */
[----:B------:R1:W-:Y:S04]  /*1fa0*/  STL [R1+0x18c], R7 ;  /* 0x00018c0701007387 */ /* 0x0003e80000100800 */
[----:B------:R2:W-:Y:S04]  /*1fb0*/  STL [R1+0x188], R8 ;  /* 0x0001880801007387 */ /* 0x0005e80000100800 */
[----:B------:R-:W-:Y:S01]  /*1fc0*/  STL [R1+0x184], R14 ;  /* 0x0001840e01007387 */ /* 0x000fe20000100800 */
[----:B-1----:R-:W-:Y:S02]  /*1fd0*/  SHF.R.S32.HI R7, RZ, 0x1f, R13 ;  /* 0x0000001fff077819 */ /* 0x002fe4000001140d */
[----:B--2---:R-:W-:-:S03]  /*1fe0*/  IADD3 R8, R10, -0x10, RZ ;  /* 0xfffffff00a087810 */ /* 0x004fc60007ffe0ff */
[----:B------:R1:W-:Y:S01]  /*1ff0*/  STL [R1+0x180], R7 ;  /* 0x0001800701007387 */ /* 0x0003e20000100800 */
[----:B------:R-:W-:-:S03]  /*2000*/  @P4 IADD3 R8, R10, 0x10, RZ ;  /* 0x000000100a084810 */ /* 0x000fc60007ffe0ff */
[----:B------:R-:W-:Y:S04]  /*2010*/  STL [R1+0x17c], R12 ;  /* 0x00017c0c01007387 */ /* 0x000fe80000100800 */
[----:B------:R-:W-:Y:S01]  /*2020*/  STL [R1+0x178], R11 ;  /* 0x0001780b01007387 */ /* 0x000fe20000100800 */
[C---:B-1----:R-:W-:Y:S02]  /*2030*/  IMAD.IADD R7, R10.reuse, 0x1, R6 ;  /* 0x000000010a077824 */ /* 0x042fe400078e0206 */
[--C-:B------:R-:W-:Y:S02]  /*2040*/  IMAD.IADD R10, R10, 0x1, R5.reuse ;  /* 0x000000010a0a7824 */ /* 0x100fe400078e0205 */
[----:B------:R-:W-:Y:S01]  /*2050*/  IMAD.IADD R3, R7, 0x1, R5 ;  /* 0x0000000107037824 */ /* 0x000fe200078e0205 */
[----:B------:R1:W-:Y:S04]  /*2060*/  STL [R1+0xdc], R7 ;  /* 0x0000dc0701007387 */ /* 0x0003e80000100800 */
[----:B------:R-:W-:Y:S04]  /*2070*/  STL [R1+0xf0], R10 ;  /* 0x0000f00a01007387 */ /* 0x000fe80000100800 */
[----:B------:R2:W-:Y:S04]  /*2080*/  STL [R1+0xd4], R8 ;  /* 0x0000d40801007387 */ /* 0x0005e80000100800 */
[----:B------:R3:W-:Y:S01]  /*2090*/  STL [R1+0xec], R3 ;  /* 0x0000ec0301007387 */ /* 0x0007e20000100800 */
[----:B-1----:R-:W-:-:S02]  /*20a0*/  IMAD.IADD R7, R6, 0x1, R8 ;  /* 0x0000000106077824 */ /* 0x002fc400078e0208 */
[--C-:B------:R-:W-:Y:S02]  /*20b0*/  IMAD R6, R9, 0x800, R243.reuse ;  /* 0x0000080009067824 */ /* 0x100fe400078e02f3 */
[----:B--2---:R-:W-:Y:S02]  /*20c0*/  IMAD.IADD R8, R5, 0x1, R8 ;  /* 0x0000000105087824 */ /* 0x004fe400078e0208 */
[----:B---3--:R-:W-:-:S03]  /*20d0*/  IMAD R3, R4, 0x2, R243 ;  /* 0x0000000204037824 */ /* 0x008fc600078e02f3 */
[----:B------:R-:W-:Y:S01]  /*20e0*/  STL [R1+0xe8], R8 ;  /* 0x0000e80801007387 */ /* 0x000fe20000100800 */
[----:B------:R-:W-:-:S03]  /*20f0*/  IMAD.IADD R4, R7, 0x1, R5 ;  /* 0x0000000107047824 */ /* 0x000fc600078e0205 */
[----:B------:R-:W-:Y:S04]  /*2100*/  STL [R1+0xd8], R7 ;  /* 0x0000d80701007387 */ /* 0x000fe80000100800 */
[----:B------:R1:W-:Y:S04]  /*2110*/  STL [R1+0x10], R3 ;  /* 0x0000100301007387 */ /* 0x0003e80000100800 */
[----:B------:R2:W-:Y:S01]  /*2120*/  STL [R1+0xe4], R4 ;  /* 0x0000e40401007387 */ /* 0x0005e20000100800 */
[--C-:B-1----:R-:W-:Y:S02]  /*2130*/  IMAD.IADD R3, R2, 0x1, R6.reuse ;  /* 0x0000000102037824 */ /* 0x102fe400078e0206 */
[----:B------:R-:W-:-:S02]  /*2140*/  IMAD.IADD R2, R0, 0x1, R6 ;  /* 0x0000000100027824 */ /* 0x000fc400078e0206 */
[----:B------:R-:W-:Y:S01]  /*2150*/  IMAD.IADD R0, R0, 0x1, R3 ;  /* 0x0000000100007824 */ /* 0x000fe200078e0203 */
[----:B------:R2:W-:Y:S04]  /*2160*/  STL [R1+0x1c], R3 ;  /* 0x00001c0301007387 */ /* 0x0005e80000100800 */
[----:B------:R2:W-:Y:S04]  /*2170*/  STL [R1+0x24], R2 ;  /* 0x0000240201007387 */ /* 0x0005e80000100800 */
[----:B------:R2:W-:Y:S02]  /*2180*/  STL [R1+0x20], R0 ;  /* 0x0000200001007387 */ /* 0x0005e40000100800 */
.L_x_632:
[----:B------:R-:W3:Y:S01]  /*2190*/  LDL R106, [R1+0xbc] ;  /* 0x0000bc00016a7983 */ /* 0x000ee20000100800 */
[----:B------:R-:W-:Y:S01]  /*21a0*/  ISETP.NE.U32.AND P0, PT, RZ, c[0x0][0x370], PT ;  /* 0x0000dc00ff007a0c */ /* 0x000fe20003f05070 */
[----:B------:R-:W-:Y:S01]  /*21b0*/  IMAD.MOV.U32 R13, RZ, RZ, 0x4 ;  /* 0x00000004ff0d7424 */ /* 0x000fe200078e00ff */
[----:B------:R-:W-:Y:S01]  /*21c0*/  ISETP.NE.U32.AND P2, PT, RZ, c[0x0][0x360], PT ;  /* 0x0000d800ff007a0c */ /* 0x000fe20003f45070 */
[----:B------:R-:W-:Y:S01]  /*21d0*/  IMAD.MOV.U32 R17, RZ, RZ, RZ ;  /* 0x000000ffff117224 */ /* 0x000fe200078e00ff */
[----:B------:R-:W-:Y:S01]  /*21e0*/  ISETP.NE.AND.EX P1, PT, RZ, c[0x0][0x374], PT, P0 ;  /* 0x0000dd00ff007a0c */ /* 0x000fe20003f25300 */
[----:B------:R-:W-:Y:S01]  /*21f0*/  IMAD.MOV.U32 R12, RZ, RZ, RZ ;  /* 0x000000ffff0c7224 */ /* 0x000fe200078e00ff */
[----:B------:R-:W-:-:S02]  /*2200*/  ISETP.NE.AND.EX P0, PT, RZ, c[0x0][0x364], PT, P2 ;  /* 0x0000d900ff007a0c */ /* 0x000fc40003f05320 */
[----:B------:R-:W-:-:S04]  /*2210*/  ISETP.NE.U32.AND P3, PT, RZ, c[0x0][0x348], PT ;  /* 0x0000d200ff007a0c */ /* 0x000fc80003f65070 */
[----:B------:R-:W-:-:S05]  /*2220*/  ISETP.NE.AND.EX P3, PT, RZ, c[0x0][0x34c], PT, P3 ;  /* 0x0000d300ff007a0c */ /* 0x000fca0003f65330 */
[----:B---3--:R-:W-:-:S04]  /*2230*/  @P1 IMAD.WIDE R6, R106, R13, c[0x0][0x370] ;  /* 0x0000dc006a061625 */ /* 0x008fc800078e020d */
[CC--:B--2---:R-:W-:Y:S01]  /*2240*/  @P0 IMAD.WIDE R4, R106.reuse, R13.reuse, c[0x0][0x360] ;  /* 0x0000d8006a040625 */ /* 0x0c4fe200078e020d */
[----:B------:R-:W2:Y:S03]  /*2250*/  @P1 LDG.E R17, [R6.64] ;  /* 0x0000000606111981 */ /* 0x000ea6000c1e1900 */
[----:B------:R-:W-:Y:S01]  /*2260*/  IMAD.WIDE R2, R106, R13, c[0x0][0x348] ;  /* 0x0000d2006a027625 */ /* 0x000fe200078e020d */
[----:B------:R-:W3:Y:S04]  /*2270*/  @P0 LDG.E R0, [R4.64] ;  /* 0x0000000604000981 */ /* 0x000ee8000c1e1900 */
[----:B------:R1:W5:Y:S01]  /*2280*/  @P3 LDG.E R12, [R2.64] ;  /* 0x00000006020c3981 */ /* 0x000362000c1e1900 */
[----:B------:R-:W-:Y:S03]  /*2290*/  YIELD ;  /* 0x0000000000007946 */ /* 0x000fe60003800000 */
[----:B--2---:R1:W-:Y:S04]  /*22a0*/  STL [R1+0x84], R17 ;  /* 0x0000841101007387 */ /* 0x0043e80000100800 */
[----:B---3--:R1:W-:Y:S01]  /*22b0*/  @P0 STL [R1+0x74], R0 ;  /* 0x0000740001000387 */ /* 0x0083e20000100800 */
[----:B------:R-:W-:Y:S05]  /*22c0*/  @P0 BRA `(.L_x_465) ;  /* 0x0000007000000947 */ /* 0x000fea0003800000 */
[----:B-1----:R-:W-:-:S05]  /*22d0*/  MOV R0, c[0x0][0x168] ;  /* 0x00005a0000007a02 */ /* 0x002fca0000000f00 */
[----:B------:R1:W-:Y:S01]  /*22e0*/  STL [R1+0x74], R0 ;  /* 0x0000740001007387 */ /* 0x0003e20000100800 */
[----:B------:R-:W-:Y:S05]  /*22f0*/  @!P3 BRA `(.L_x_465) ;  /* 0x000000400000b947 */ /* 0x000fea0003800000 */
[----:B-1----:R1:W2:Y:S04]  /*2300*/  LDG.E R0, [R2.64] ;  /* 0x0000000602007981 */ /* 0x0022a8000c1e1900 */
[----:B-1----:R-:W2:Y:S02]  /*2310*/  LDG.E R2, [R2.64+0x4] ;  /* 0x0000040602027981 */ /* 0x002ea4000c1e1900 */
[----:B--2---:R-:W-:-:S05]  /*2320*/  IADD3 R0, -R0, R2, RZ ;  /* 0x0000000200007210 */ /* 0x004fca0007ffe1ff */
[----:B------:R1:W-:Y:S02]  /*2330*/  STL [R1+0x74], R0 ;  /* 0x0000740001007387 */ /* 0x0003e40000100800 */
.L_x_465:
[----:B------:R-:W-:-:S04]  /*2340*/  ISETP.NE.U32.AND P0, PT, RZ, c[0x0][0x368], PT ;  /* 0x0000da00ff007a0c */ /* 0x000fc80003f05070 */
[----:B------:R-:W-:-:S13]  /*2350*/  ISETP.NE.AND.EX P0, PT, RZ, c[0x0][0x36c], PT, P0 ;  /* 0x0000db00ff007a0c */ /* 0x000fda0003f05300 */
[----:B------:R-:W-:Y:S05]  /*2360*/  @!P0 BRA `(.L_x_466) ;  /* 0x0000003000008947 */ /* 0x000fea0003800000 */
[----:B-1----:R-:W-:-:S05]  /*2370*/  IMAD.WIDE R2, R106, R13, c[0x0][0x368] ;  /* 0x0000da006a027625 */ /* 0x002fca00078e020d */
[----:B------:R1:W5:Y:S01]  /*2380*/  LDG.E R0, [R2.64] ;  /* 0x0000000602007981 */ /* 0x000362000c1e1900 */
[----:B------:R-:W-:Y:S05]  /*2390*/  BRA `(.L_x_467) ;  /* 0x0000008000007947 */ /* 0x000fea0003800000 */
.L_x_466:
[----:B------:R-:W-:Y:S01]  /*23a0*/  ISETP.NE.U32.AND P0, PT, RZ, c[0x0][0x350], PT ;  /* 0x0000d400ff007a0c */ /* 0x000fe20003f05070 */
[----:B-1----:R-:W-:-:S03]  /*23b0*/  IMAD.U32 R0, RZ, RZ, UR5 ;  /* 0x00000005ff007e24 */ /* 0x002fc6000f8e00ff */
[----:B------:R-:W-:-:S13]  /*23c0*/  ISETP.NE.AND.EX P0, PT, RZ, c[0x0][0x354], PT, P0 ;  /* 0x0000d500ff007a0c */ /* 0x000fda0003f05300 */
[----:B------:R-:W-:Y:S05]  /*23d0*/  @!P0 BRA `(.L_x_467) ;  /* 0x0000004000008947 */ /* 0x000fea0003800000 */
[----:B------:R-:W-:-:S05]  /*23e0*/  IMAD.WIDE R2, R106, R13, c[0x0][0x350] ;  /* 0x0000d4006a027625 */ /* 0x000fca00078e020d */
[----:B------:R-:W2:Y:S04]  /*23f0*/  LDG.E R4, [R2.64] ;  /* 0x0000000602047981 */ /* 0x000ea8000c1e1900 */
[----:B------:R-:W2:Y:S02]  /*2400*/  LDG.E R0, [R2.64+0x4] ;  /* 0x0000040602007981 */ /* 0x000ea4000c1e1900 */
[----:B--2---:R-:W-:Y:S02]  /*2410*/  IADD3 R0, -R4, R0, RZ ;  /* 0x0000000004007210 */ /* 0x004fe40007ffe1ff */
.L_x_467:
[----:B-1----:R-:W2:Y:S04]  /*2420*/  LDL R3, [R1+0x74] ;  /* 0x0000740001037983 */ /* 0x002ea80000100800 */
[----:B------:R-:W3:Y:S04]  /*2430*/  LDL.LU R2, [R1+0xb4] ;  /* 0x0000b40001027983 */ /* 0x000ee80000300800 */
[----:B------:R-:W4:Y:S01]  /*2440*/  LDL.LU R19, [R1+0x28] ;  /* 0x0000280001137983 */ /* 0x000f220000300800 */
[----:B------:R-:W-:-:S02]  /*2450*/  IMAD.MOV.U32 R6, RZ, RZ, c[0x0][0x32c] ;  /* 0x0000cb00ff067624 */ /* 0x000fc400078e00ff */
[----:B-----5:R-:W-:-:S03]  /*2460*/  IMAD.IADD R111, R0, 0x1, -R17 ;  /* 0x00000001006f7824 */ /* 0x020fc600078e0a11 */
[----:B------:R-:W-:Y:S01]  /*2470*/  ISETP.GE.AND P1, PT, R6, 0x1, PT ;  /* 0x000000010600780c */ /* 0x000fe20003f26270 */
[----:B--2---:R-:W-:Y:S02]  /*2480*/  IMAD.MOV.U32 R114, RZ, RZ, R3 ;  /* 0x000000ffff727224 */ /* 0x004fe400078e0003 */
[----:B------:R-:W-:Y:S02]  /*2490*/  IMAD.MOV.U32 R3, RZ, RZ, c[0x0][0x2c4] ;  /* 0x0000b100ff037624 */ /* 0x000fe400078e00ff */
[----:B---3--:R-:W-:-:S03]  /*24a0*/  IMAD.SHL.U32 R14, R2, 0x80, RZ ;  /* 0x00000080020e7824 */ /* 0x008fc600078e00ff */
[----:B------:R-:W-:Y:S02]  /*24b0*/  ISETP.NE.AND P4, PT, R3, 0x1, PT ;  /* 0x000000010300780c */ /* 0x000fe40003f85270 */
[----:B----4-:R-:W-:Y:S01]  /*24c0*/  LOP3.LUT R19, R19, 0xfffffeff, RZ, 0xc0, !PT ;  /* 0xfffffeff13137812 */ /* 0x010fe200078ec0ff */
[----:B------:R1:W-:Y:S01]  /*24d0*/  STL [R1+0xac], R14 ;  /* 0x0000ac0e01007387 */ /* 0x0003e20000100800 */
[----:B------:R-:W-:-:S03]  /*24e0*/  IADD3 R2, R14, 0x7f, RZ ;  /* 0x0000007f0e027810 */ /* 0x000fc60007ffe0ff */
[----:B------:R1:W-:Y:S02]  /*24f0*/  STL [R1+0x78], R111 ;  /* 0x0000786f01007387 */ /* 0x0003e40000100800 */
[----:B------:R-:W-:-:S04]  /*2500*/  IMAD.MOV.U32 R0, RZ, RZ, R2 ;  /* 0x000000ffff007224 */ /* 0x000fc800078e0002 */
[----:B------:R-:W-:Y:S01]  /*2510*/  @P4 LOP3.LUT R19, R19, 0x100, RZ, 0xfc, !PT ;  /* 0x0000010013134812 */ /* 0x000fe200078efcff */
[----:B------:R-:W-:Y:S01]  /*2520*/  @P4 IMAD.HI.U32 R3, R2, c[0x0][0x2c8], RZ ;  /* 0x0000b20002034a27 */ /* 0x000fe200078e00ff */
[----:B------:R-:W-:Y:S02]  /*2530*/  IADD3 R2, R111, 0x1, -R114 ;  /* 0x000000016f027810 */ /* 0x000fe40007ffe872 */
[----:B------:R-:W-:Y:S02]  /*2540*/  LOP3.LUT R19, R19, 0xfffffdff, RZ, 0xc0, !PT ;  /* 0xfffffdff13137812 */ /* 0x000fe400078ec0ff */
[----:B------:R-:W-:Y:S02]  /*2550*/  @P4 SHF.R.U32.HI R0, RZ, c[0x0][0x2cc], R3 ;  /* 0x0000b300ff004a19 */ /* 0x000fe40000011603 */
[----:B------:R-:W-:-:S03]  /*2560*/  @P1 LOP3.LUT R19, R19, 0x200, RZ, 0xfc, !PT ;  /* 0x0000020013131812 */ /* 0x000fc600078efcff */
[----:B------:R-:W-:Y:S02]  /*2570*/  IMAD.IADD R0, R2, 0x1, R0 ;  /* 0x0000000102007824 */ /* 0x000fe400078e0200 */
[----:B------:R1:W-:Y:S03]  /*2580*/  STL [R1+0x28], R19 ;  /* 0x0000281301007387 */ /* 0x0003e60000100800 */
[----:B------:R-:W-:Y:S01]  /*2590*/  IADD3 R3, R0, c[0x0][0x328], RZ ;  /* 0x0000ca0000037a10 */ /* 0x000fe20007ffe0ff */
[----:B------:R-:W-:Y:S05]  /*25a0*/  @!P1 BRA `(.L_x_468) ;  /* 0x0000010000009947 */ /* 0x000fea0003800000 */
[C---:B------:R-:W-:Y:S01]  /*25b0*/  ISETP.GT.AND P0, PT, R0.reuse, RZ, PT ;  /* 0x000000ff0000720c */ /* 0x040fe20003f04270 */
[----:B------:R-:W-:Y:S01]  /*25c0*/  BSSY B0, `(.L_x_469) ;  /* 0x000000c000007945 */ /* 0x000fe20003800000 */
[----:B------:R-:W-:-:S11]  /*25d0*/  IADD3 R2, R0, -0x1, RZ ;  /* 0xffffffff00027810 */ /* 0x000fd60007ffe0ff */
[----:B------:R-:W-:Y:S05]  /*25e0*/  @P0 BRA `(.L_x_470) ;  /* 0x0000006000000947 */ /* 0x000fea0003800000 */
[----:B------:R-:W-:Y:S01]  /*25f0*/  ISETP.NE.AND P0, PT, R6, 0x1, PT ;  /* 0x000000010600780c */ /* 0x000fe20003f05270 */
[----:B------:R-:W-:-:S12]  /*2600*/  IMAD.MOV R0, RZ, RZ, -R0 ;  /* 0x000000ffff007224 */ /* 0x000fd800078e0a00 */
[----:B------:R-:W-:-:S05]  /*2610*/  @P0 IMAD.HI.U32 R2, R0, c[0x0][0x330], RZ ;  /* 0x0000cc0000020a27 */ /* 0x000fca00078e00ff */
[----:B------:R-:W-:-:S04]  /*2620*/  @P0 SHF.R.U32.HI R0, RZ, c[0x0][0x334], R2 ;  /* 0x0000cd00ff000a19 */ /* 0x000fc80000011602 */
[----:B------:R-:W-:Y:S01]  /*2630*/  LOP3.LUT R2, RZ, R0, RZ, 0x33, !PT ;  /* 0x00000000ff027212 */ /* 0x000fe200078e33ff */
[----:B------:R-:W-:Y:S05]  /*2640*/  BRA `(.L_x_471) ;  /* 0x0000003000007947 */ /* 0x000fea0003800000 */
.L_x_470:
[----:B------:R-:W-:-:S13]  /*2650*/  ISETP.NE.AND P0, PT, R6, 0x1, PT ;  /* 0x000000010600780c */ /* 0x000fda0003f05270 */
[----:B------:R-:W-:-:S05]  /*2660*/  @P0 IMAD.HI.U32 R0, R2, c[0x0][0x330], RZ ;  /* 0x0000cc0002000a27 */ /* 0x000fca00078e00ff */
[----:B------:R-:W-:Y:S02]  /*2670*/  @P0 SHF.R.U32.HI R2, RZ, c[0x0][0x334], R0 ;  /* 0x0000cd00ff020a19 */ /* 0x000fe40000011600 */
.L_x_471:
[----:B------:R-:W-:Y:S05]  /*2680*/  BSYNC B0 ;  /* 0x0000000000007941 */ /* 0x000fea0003800000 */
.L_x_469:
[----:B------:R-:W-:-:S05]  /*2690*/  IMAD R2, R2, R6, c[0x0][0x32c] ;  /* 0x0000cb0002027624 */ /* 0x000fca00078e0206 */
[----:B------:R-:W-:-:S03]  /*26a0*/  IMNMX R3, R3, R2, PT ;  /* 0x0000000203037217 */ /* 0x000fc60003800200 */
.L_x_468:
[----:B------:R-:W-:Y:S01]  /*26b0*/  IMAD.IADD R7, R111, 0x1, -R114 ;  /* 0x000000016f077824 */ /* 0x000fe200078e0a72 */
[----:B------:R-:W-:Y:S01]  /*26c0*/  IADD3 R3, R3, 0x2f, RZ ;  /* 0x0000002f03037810 */ /* 0x000fe20007ffe0ff */
[----:B------:R-:W-:Y:S01]  /*26d0*/  @P4 IMAD.HI.U32 R4, R14, c[0x0][0x2c8], RZ ;  /* 0x0000b2000e044a27 */ /* 0x000fe200078e00ff */
[----:B------:R-:W-:Y:S02]  /*26e0*/  IADD3 R2, R111, 0x2f, RZ ;  /* 0x0000002f6f027810 */ /* 0x000fe40007ffe0ff */
[----:B------:R2:W-:Y:S01]  /*26f0*/  STL [R1+0x58], R7 ;  /* 0x0000580701007387 */ /* 0x0005e20000100800 */
[----:B------:R-:W-:-:S04]  /*2700*/  IMAD.HI R5, R3, 0x2aaaaaab, RZ ;  /* 0x2aaaaaab03057827 */ /* 0x000fc800078e02ff */
[----:B------:R-:W-:-:S04]  /*2710*/  IMAD.HI R2, R2, 0x2aaaaaab, RZ ;  /* 0x2aaaaaab02027827 */ /* 0x000fc800078e02ff */
[----:B------:R-:W-:Y:S01]  /*2720*/  IMAD.MOV.U32 R0, RZ, RZ, R14 ;  /* 0x000000ffff007224 */ /* 0x000fe200078e000e */
[----:B------:R-:W-:Y:S02]  /*2730*/  @P4 SHF.R.U32.HI R0, RZ, c[0x0][0x2cc], R4 ;  /* 0x0000b300ff004a19 */ /* 0x000fe40000011604 */
[----:B------:R-:W-:Y:S02]  /*2740*/  SHF.R.U32.HI R4, RZ, 0x1f, R5 ;  /* 0x0000001fff047819 */ /* 0x000fe40000011605 */
[----:B------:R-:W-:Y:S01]  /*2750*/  SHF.R.U32.HI R3, RZ, 0x1f, R2 ;  /* 0x0000001fff037819 */ /* 0x000fe20000011602 */
[----:B------:R-:W-:Y:S01]  /*2760*/  IMAD.IADD R0, R7, 0x1, R0 ;  /* 0x0000000107007824 */ /* 0x000fe200078e0200 */
[----:B------:R-:W-:Y:S02]  /*2770*/  LEA.HI.SX32 R4, R5, R4, 0x1d ;  /* 0x0000000405047211 */ /* 0x000fe400078feaff */
[----:B------:R-:W-:Y:S02]  /*2780*/  LEA.HI.SX32 R3, R2, R3, 0x1d ;  /* 0x0000000302037211 */ /* 0x000fe400078feaff */
[----:B------:R-:W-:-:S02]  /*2790*/  IADD3 R2, R0, -c[0x0][0x324], RZ ;  /* 0x8000c90000027a10 */ /* 0x000fc40007ffe0ff */
[----:B------:R-:W-:Y:S01]  /*27a0*/  IMNMX R11, R3, R4, PT ;  /* 0x00000004030b7217 */ /* 0x000fe20003800200 */
[----:B------:R-:W-:Y:S05]  /*27b0*/  @!P1 BRA `(.L_x_472) ;  /* 0x000000f000009947 */ /* 0x000fea0003800000 */
[----:B------:R-:W-:Y:S01]  /*27c0*/  ISETP.GT.AND P0, PT, R0, -0x1, PT ;  /* 0xffffffff0000780c */ /* 0x000fe20003f04270 */
[----:B------:R-:W-:-:S12]  /*27d0*/  BSSY B0, `(.L_x_473) ;  /* 0x000000b000007945 */ /* 0x000fd80003800000 */
[----:B------:R-:W-:Y:S05]  /*27e0*/  @P0 BRA `(.L_x_474) ;  /* 0x0000006000000947 */ /* 0x000fea0003800000 */
[----:B------:R-:W-:Y:S02]  /*27f0*/  ISETP.NE.AND P0, PT, R6, 0x1, PT ;  /* 0x000000010600780c */ /* 0x000fe40003f05270 */
[----:B------:R-:W-:-:S11]  /*2800*/  LOP3.LUT R0, RZ, R0, RZ, 0x33, !PT ;  /* 0x00000000ff007212 */ /* 0x000fd600078e33ff */
[----:B------:R-:W-:-:S05]  /*2810*/  @P0 IMAD.HI.U32 R3, R0, c[0x0][0x330], RZ ;  /* 0x0000cc0000030a27 */ /* 0x000fca00078e00ff */
[----:B------:R-:W-:-:S04]  /*2820*/  @P0 SHF.R.U32.HI R0, RZ, c[0x0][0x334], R3 ;  /* 0x0000cd00ff000a19 */ /* 0x000fc80000011603 */
[----:B------:R-:W-:Y:S01]  /*2830*/  LOP3.LUT R0, RZ, R0, RZ, 0x33, !PT ;  /* 0x00000000ff007212 */ /* 0x000fe200078e33ff */
[----:B------:R-:W-:Y:S05]  /*2840*/  BRA `(.L_x_475) ;  /* 0x0000003000007947 */ /* 0x000fea0003800000 */
.L_x_474:
[----:B------:R-:W-:-:S13]  /*2850*/  ISETP.NE.AND P0, PT, R6, 0x1, PT ;  /* 0x000000010600780c */ /* 0x000fda0003f05270 */
[----:B------:R-:W-:-:S05]  /*2860*/  @P0 IMAD.HI.U32 R3, R0, c[0x0][0x330], RZ ;  /* 0x0000cc0000030a27 */ /* 0x000fca00078e00ff */
[----:B------:R-:W-:Y:S02]  /*2870*/  @P0 SHF.R.U32.HI R0, RZ, c[0x0][0x334], R3 ;  /* 0x0000cd00ff000a19 */ /* 0x000fe40000011603 */
.L_x_475:
[----:B------:R-:W-:Y:S05]  /*2880*/  BSYNC B0 ;  /* 0x0000000000007941 */ /* 0x000fea0003800000 */
.L_x_473:
[----:B------:R-:W-:-:S05]  /*2890*/  IMAD R0, R0, c[0x0][0x32c], RZ ;  /* 0x0000cb0000007a24 */ /* 0x000fca00078e02ff */
[----:B------:R-:W-:-:S04]  /*28a0*/  IMNMX R2, R2, R0, !PT ;  /* 0x0000000002027217 */ /* 0x000fc80007800200 */
.L_x_472:
[----:B------:R-:W3:Y:S01]  /*28b0*/  LDL R16, [R1+0xb8] ;  /* 0x0000b80001107983 */ /* 0x000ee20000100800 */
[----:B------:R-:W-:Y:S01]  /*28c0*/  IMAD.HI R2, R2, 0x2aaaaaab, RZ ;  /* 0x2aaaaaab02027827 */ /* 0x000fe200078e02ff */
[----:B------:R-:W-:Y:S04]  /*28d0*/  BSSY B0, `(.L_x_476) ;  /* 0x000002e000007945 */ /* 0x000fe80003800000 */
[----:B------:R-:W-:-:S04]  /*28e0*/  SHF.R.U32.HI R0, RZ, 0x1f, R2 ;  /* 0x0000001fff007819 */ /* 0x000fc80000011602 */
[----:B------:R-:W-:-:S04]  /*28f0*/  LEA.HI.SX32 R2, R2, R0, 0x1d ;  /* 0x0000000002027211 */ /* 0x000fc800078feaff */
[----:B------:R-:W-:Y:S01]  /*2900*/  IMNMX R6, RZ, R2, !PT ;  /* 0x00000002ff067217 */ /* 0x000fe20007800200 */
[----:B------:R-:W-:-:S03]  /*2910*/  IMAD.MOV.U32 R2, RZ, RZ, RZ ;  /* 0x000000ffff027224 */ /* 0x000fc600078e00ff */
[----:B------:R-:W-:Y:S02]  /*2920*/  ISETP.GT.AND P0, PT, R11, R6, PT ;  /* 0x000000060b00720c */ /* 0x000fe40003f04270 */
[C---:B---3--:R-:W-:Y:S02]  /*2930*/  LOP3.LUT R0, R16.reuse, 0xff000000, RZ, 0xc0, !PT ;  /* 0xff00000010007812 */ /* 0x048fe400078ec0ff */
        /* <DEDUP_REMOVED lines=8> */
[----:B------:R-:W-:-:S04]  /*29c0*/  ISETP.NE.AND P0, PT, R5, RZ, PT ;  /* 0x000000ff0500720c */ /* 0x000fc80003f05270 */
[----:B------:R-:W-:-:S04]  /*29d0*/  SEL R0, R5, c[0x0][0x338], P0 ;  /* 0x0000ce0005007a07 */ /* 0x000fc80000000000 */
[----:B------:R-:W-:Y:S02]  /*29e0*/  IABS R3, R0 ;  /* 0x0000000000037213 */ /* 0x000fe40000000000 */
[----:B--2---:R-:W-:Y:S02]  /*29f0*/  IADD3 R7, R0, -0x1, R11 ;  /* 0xffffffff00077810 */ /* 0x004fe40007ffe00b */
[----:B------:R-:W2:Y:S03]  /*2a00*/  I2F.RP R2, R3 ;  /* 0x0000000300027306 */ /* 0x000ea60000209400 */
[----:B------:R-:W-:-:S05]  /*2a10*/  IMAD.IADD R7, R7, 0x1, -R6 ;  /* 0x0000000107077824 */ /* 0x000fca00078e0a06 */
[----:B------:R-:W-:Y:S01]  /*2a20*/  IABS R10, R7 ;  /* 0x00000007000a7213 */ /* 0x000fe20000000000 */
[----:B--2---:R-:W2:Y:S02]  /*2a30*/  MUFU.RCP R2, R2 ;  /* 0x0000000200027308 */ /* 0x004ea40000001000 */
[----:B--2---:R-:W-:-:S06]  /*2a40*/  IADD3 R2, R2, 0xffffffe, RZ ;  /* 0x0ffffffe02027810 */ /* 0x004fcc0007ffe0ff */
[----:B---3--:R-:W2:Y:S02]  /*2a50*/  F2I.FTZ.U32.TRUNC.NTZ R5, R2 ;  /* 0x0000000200057305 */ /* 0x008ea4000021f000 */
[----:B--2---:R-:W-:-:S04]  /*2a60*/  IMAD.MOV R2, RZ, RZ, -R5 ;  /* 0x000000ffff027224 */ /* 0x004fc800078e0a05 */
        /* <DEDUP_REMOVED lines=20> */
.L_x_477:
[----:B------:R-:W-:Y:S05]  /*2bb0*/  BSYNC B0 ;  /* 0x0000000000007941 */ /* 0x000fea0003800000 */
.L_x_476:
[----:B------:R-:W-:Y:S01]  /*2bc0*/  IMAD R3, R15, R2, R6 ;  /* 0x000000020f037224 */ /* 0x000fe200078e0206 */
[----:B------:R-:W-:Y:S01]  /*2bd0*/  PRMT R0, RZ, 0x7610, R0 ;  /* 0x00007610ff007816 */ /* 0x000fe20000000000 */
[----:B---3--:R-:W-:Y:S01]  /*2be0*/  IMAD.MOV.U32 R15, RZ, RZ, RZ ;  /* 0x000000ffff0f7224 */ /* 0x008fe200078e00ff */
[----:B------:R-:W-:Y:S01]  /*2bf0*/  MOV R18, RZ ;  /* 0x000000ff00127202 */ /* 0x000fe20000000f00 */
        /* <DEDUP_REMOVED lines=10> */
[----:B------:R3:W-:Y:S01]  /*2ca0*/  STL [R1+0x38], R110 ;  /* 0x0000386e01007387 */ /* 0x0007e20000100800 */
        /* <DEDUP_REMOVED lines=59> */
[----:B---3--:R-:W-:-:S04]  /*3060*/  ISETP.NE.U32.AND P0, PT, RZ, c[0x0][0x340], PT ;  /* 0x0000d000ff007a0c */ /* 0x008fc80003f05070 */
[----:B------:R-:W-:-:S13]  /*3070*/  ISETP.NE.AND.EX P0, PT, RZ, c[0x0][0x344], PT, P0 ;  /* 0x0000d100ff007a0c */ /* 0x000fda0003f05300 */
[----:B------:R-:W-:-:S05]  /*3080*/  @P0 IMAD.WIDE R2, R106, R13, c[0x0][0x340] ;  /* 0x0000d0006a020625 */ /* 0x000fca00078e020d */
[----:B------:R3:W5:Y:S01]  /*3090*/  @P0 LDG.E R0, [R2.64] ;  /* 0x0000000602000981 */ /* 0x000762000c1e1900 */
[----:B------:R-:W-:Y:S01]  /*30a0*/  WARPSYNC 0xffffffff ;  /* 0xffffffff00007948 */ /* 0x000fe20003800000 */
[----:B--2---:R-:W-:Y:S02]  /*30b0*/  SEL R7, R106, RZ, !P3 ;  /* 0x000000ff6a077207 */ /* 0x004fe40005800000 */
[----:B---3--:R-:W-:-:S04]  /*30c0*/  SHF.R.S32.HI R2, RZ, 0x1f, R106 ;  /* 0x0000001fff027819 */ /* 0x008fc8000001146a */
[----:B------:R-:W-:Y:S01]  /*30d0*/  SEL R5, R2, RZ, !P3 ;  /* 0x000000ff02057207 */ /* 0x000fe20005800000 */
[----:B------:R-:W-:-:S03]  /*30e0*/  @!P0 IMAD.MOV.U32 R0, RZ, RZ, R106 ;  /* 0x000000ffff008224 */ /* 0x000fc600078e006a */
[----:B------:R-:W2:Y:S01]  /*30f0*/  LDL R107, [R1+0x174] ;  /* 0x00017400016b7983 */ /* 0x000ea20000100800 */
[----:B------:R-:W-:Y:S01]  /*3100*/  IMAD.MOV.U32 R23, RZ, RZ, 0x30 ;  /* 0x00000030ff177424 */ /* 0x000fe200078e00ff */
[----:B-----5:R-:W-:Y:S01]  /*3110*/  SHF.R.S32.HI R3, RZ, 0x1f, R0 ;  /* 0x0000001fff037819 */ /* 0x020fe20000011400 */
[----:B------:R-:W-:Y:S02]  /*3120*/  IMAD.MOV.U32 R2, RZ, RZ, c[0x0][0x2b8] ;  /* 0x0000ae00ff027624 */ /* 0x000fe400078e00ff */
[----:B------:R-:W-:Y:S02]  /*3130*/  IMAD R57, R110, R23, -0x30 ;  /* 0xffffffd06e397424 */ /* 0x000fe400078e0217 */
[----:B------:R-:W-:Y:S01]  /*3140*/  IMAD.WIDE.U32 R8, R0, c[0x0][0x2b0], RZ ;  /* 0x0000ac0000087a25 */ /* 0x000fe200078e00ff */
[----:B------:R-:W-:-:S03]  /*3150*/  ISETP.NE.AND P1, PT, R2, 0x1, PT ;  /* 0x000000010200780c */ /* 0x000fc60003f25270 */
[----:B------:R-:W-:Y:S01]  /*3160*/  IMAD.MOV.U32 R106, RZ, RZ, R19 ;  /* 0x000000ffff6a7224 */ /* 0x000fe200078e0013 */
[----:B------:R-:W-:Y:S01]  /*3170*/  STL.64 [R1+0x90], R8 ;  /* 0x0000900801007387 */ /* 0x000fe20000100a00 */
[----:B------:R-:W-:-:S03]  /*3180*/  IMAD.MOV.U32 R27, RZ, RZ, RZ ;  /* 0x000000ffff1b7224 */ /* 0x000fc600078e00ff */
[----:B------:R-:W-:-:S05]  /*3190*/  LOP3.LUT R106, R106, 0xffffff7f, RZ, 0xc0, !PT ;  /* 0xffffff7f6a6a7812 */ /* 0x000fca00078ec0ff */
[----:B------:R-:W-:Y:S02]  /*31a0*/  @P1 LOP3.LUT R106, R106, 0x80, RZ, 0xfc, !PT ;  /* 0x000000806a6a1812 */ /* 0x000fe400078efcff */
[----:B------:R-:W-:Y:S01]  /*31b0*/  LOP3.LUT R22, R16, 0xffff, RZ, 0xc0, !PT ;  /* 0x0000ffff10167812 */ /* 0x000fe200078ec0ff */
[----:B------:R-:W-:Y:S01]  /*31c0*/  IMAD R5, R5, c[0x0][0x1c0], RZ ;  /* 0x0000700005057a24 */ /* 0x000fe200078e02ff */
[----:B------:R-:W-:Y:S01]  /*31d0*/  BAR.SYNC.DEFER_BLOCKING 0x0 ;  /* 0x0000000000007b1d */ /* 0x000fe20000010000 */
[----:B--2---:R-:W-:-:S04]  /*31e0*/  IMAD.IADD R2, R107, 0x1, R57 ;  /* 0x000000016b027824 */ /* 0x004fc800078e0239 */
[C---:B------:R-:W-:Y:S01]  /*31f0*/  IMAD.IADD R21, R2.reuse, 0x1, R17 ;  /* 0x0000000102157824 */ /* 0x040fe200078e0211 */
[----:B------:R-:W-:Y:S01]  /*3200*/  ISETP.GE.AND P0, PT, R2, R111, PT ;  /* 0x0000006f0200720c */ /* 0x000fe20003f06270 */
[----:B------:R-:W-:Y:S02]  /*3210*/  IMAD R2, R3, c[0x0][0x2b0], RZ ;  /* 0x0000ac0003027a24 */ /* 0x000fe400078e02ff */
[----:B------:R-:W-:Y:S01]  /*3220*/  @P1 IMAD.HI.U32 R3, R21, c[0x0][0x2bc], RZ ;  /* 0x0000af0015031a27 */ /* 0x000fe200078e00ff */
[----:B------:R-:W-:-:S03]  /*3230*/  ISETP.GT.OR P0, PT, R107, 0x2f, P0 ;  /* 0x0000002f6b00780c */ /* 0x000fc60000704670 */
[----:B------:R-:W-:Y:S02]  /*3240*/  IMAD R2, R0, c[0x0][0x2b4], R2 ;  /* 0x0000ad0000027a24 */ /* 0x000fe400078e0202 */
[----:B-1----:R-:W-:Y:S01]  /*3250*/  IMAD.MOV.U32 R19, RZ, RZ, R21 ;  /* 0x000000ffff137224 */ /* 0x002fe200078e0015 */
[----:B------:R-:W-:Y:S01]  /*3260*/  @P1 SHF.R.U32.HI R19, RZ, c[0x0][0x2c0], R3 ;  /* 0x0000b000ff131a19 */ /* 0x000fe20000011603 */
[----:B------:R-:W-:-:S05]  /*3270*/  IMAD.IADD R4, R9, 0x1, R2 ;  /* 0x0000000109047824 */ /* 0x000fca00078e0202 */
[----:B------:R1:W-:Y:S01]  /*3280*/  STL [R1+0xa8], R4 ;  /* 0x0000a80401007387 */ /* 0x0003e20000100800 */
[----:B------:R-:W-:-:S03]  /*3290*/  @!P0 IADD3 R0, P1, R19, R8, RZ ;  /* 0x0000000813008210 */ /* 0x000fc60007f3e0ff */
[----:B------:R-:W2:Y:S01]  /*32a0*/  LDL R45, [R1+0x68] ;  /* 0x00006800012d7983 */ /* 0x000ea20000100800 */
[----:B------:R-:W-:Y:S02]  /*32b0*/  @!P0 LEA.HI.X.SX32 R3, R19, R4, 0x1, P1 ;  /* 0x0000000413038211 */ /* 0x000fe400008f0eff */
[C---:B------:R-:W-:Y:S01]  /*32c0*/  @!P0 LEA R2, P1, R0.reuse, c[0x0][0x2a0], 0x2 ;  /* 0x0000a80000028a11 */ /* 0x040fe200078210ff */
[----:B------:R-:W3:Y:S03]  /*32d0*/  LDL R25, [R1+0x3c] ;  /* 0x00003c0001197983 */ /* 0x000ee60000100800 */
[----:B------:R-:W-:Y:S01]  /*32e0*/  @!P0 LEA.HI.X R3, R0, c[0x0][0x2a4], R3, 0x2, P1 ;  /* 0x0000a90000038a11 */ /* 0x000fe200008f1403 */
[----:B------:R-:W4:Y:S04]  /*32f0*/  LDL R46, [R1+0x204] ;  /* 0x00020400012e7983 */ /* 0x000f280000100800 */
[----:B------:R-:W4:Y:S04]  /*3300*/  LDL R35, [R1+0x64] ;  /* 0x0000640001237983 */ /* 0x000f280000100800 */
[----:B------:R-:W4:Y:S04]  /*3310*/  LDL R26, [R1+0x208] ;  /* 0x00020800011a7983 */ /* 0x000f280000100800 */
[----:B------:R-:W4:Y:S04]  /*3320*/  LDL R33, [R1+0x6c] ;  /* 0x00006c0001217983 */ /* 0x000f280000100800 */
[----:B------:R-:W4:Y:S04]  /*3330*/  LDL R44, [R1+0x200] ;  /* 0x00020000012c7983 */ /* 0x000f280000100800 */
[----:B------:R-:W4:Y:S04]  /*3340*/  LDL R34, [R1+0x1fc] ;  /* 0x0001fc0001227983 */ /* 0x000f280000100800 */
[----:B------:R-:W4:Y:S04]  /*3350*/  LDL R32, [R1+0x2c] ;  /* 0x00002c0001207983 */ /* 0x000f280000100800 */
[----:B------:R1:W4:Y:S01]  /*3360*/  @!P0 LDG.E R27, [R2.64] ;  /* 0x00000006021b8981 */ /* 0x000322000c1e1900 */
[----:B------:R-:W-:-:S05]  /*3370*/  SHF.R.S32.HI R0, RZ, 0x1f, R12 ;  /* 0x0000001fff007819 */ /* 0x000fca000001140c */
[----:B------:R-:W-:-:S04]  /*3380*/  IMAD R0, R0, c[0x0][0x178], RZ ;  /* 0x00005e0000007a24 */ /* 0x000fc800078e02ff */
[----:B------:R-:W-:Y:S02]  /*3390*/  IMAD R0, R12, c[0x0][0x17c], R0 ;  /* 0x00005f000c007a24 */ /* 0x000fe400078e0200 */
[----:B-1----:R-:W-:-:S04]  /*33a0*/  IMAD.IADD R4, R107, 0x1, R14 ;  /* 0x000000016b047824 */ /* 0x002fc800078e020e */
[----:B------:R-:W-:-:S04]  /*33b0*/  @P4 IMAD.HI.U32 R6, R4, c[0x0][0x2c8], RZ ;  /* 0x0000b20004064a27 */ /* 0x000fc800078e00ff */
[----:B------:R-:W-:-:S04]  /*33c0*/  IMAD.WIDE.U32 R2, R12, c[0x0][0x178], RZ ;  /* 0x00005e000c027a25 */ /* 0x000fc800078e00ff */
[----:B------:R-:W-:-:S04]  /*33d0*/  IMAD.IADD R3, R3, 0x1, R0 ;  /* 0x0000000103037824 */ /* 0x000fc800078e0200 */
[----:B------:R-:W-:-:S04]  /*33e0*/  IMAD.WIDE.U32 R2, R22, c[0x0][0x1b8], R2 ;  /* 0x00006e0016027a25 */ /* 0x000fc800078e0002 */
[----:B------:R-:W-:Y:S01]  /*33f0*/  IMAD.MOV.U32 R0, RZ, RZ, R4 ;  /* 0x000000ffff007224 */ /* 0x000fe200078e0004 */
[----:B------:R-:W-:Y:S01]  /*3400*/  @P4 SHF.R.U32.HI R0, RZ, c[0x0][0x2cc], R6 ;  /* 0x0000b300ff004a19 */ /* 0x000fe20000011606 */
[----:B------:R-:W-:Y:S01]  /*3410*/  IMAD R3, R22, c[0x0][0x1bc], R3 ;  /* 0x00006f0016037a24 */ /* 0x000fe200078e0203 */
[----:B------:R-:W1:Y:S01]  /*3420*/  S2R R8, SR_TID.X ;  /* 0x0000000000087919 */ /* 0x000e620000002100 */
[C---:B------:R-:W-:Y:S02]  /*3430*/  IMAD R6, R7.reuse, c[0x0][0x1c4], R5 ;  /* 0x0000710007067a24 */ /* 0x040fe400078e0205 */
[----:B------:R-:W-:Y:S01]  /*3440*/  IMAD.WIDE.U32 R2, R7, c[0x0][0x1c0], R2 ;  /* 0x0000700007027a25 */ /* 0x000fe200078e0002 */
[----:B------:R-:W-:-:S03]  /*3450*/  SHF.R.S32.HI R7, RZ, 0x1f, R0 ;  /* 0x0000001fff077819 */ /* 0x000fc60000011400 */
        /* <DEDUP_REMOVED lines=10> */
[----:B------:R-:W-:Y:S01]  /*3500*/  IMAD.WIDE.U32 R2, R4, c[0x0][0x1a8], R2 ;  /* 0x00006a0004027a25 */ /* 0x000fe200078e0002 */
[----:B-1----:R-:W-:-:S03]  /*3510*/  SHF.R.S32.HI R24, RZ, 0x1f, R8 ;  /* 0x0000001fff187819 */ /* 0x002fc60000011408 */
[----:B------:R-:W-:Y:S01]  /*3520*/  IMAD.IADD R0, R3, 0x1, R0 ;  /* 0x0000000103007824 */ /* 0x000fe200078e0200 */
[----:B------:R-:W-:Y:S02]  /*3530*/  LEA R17, P0, R2, c[0x0][0x160], 0x1 ;  /* 0x0000580002117a11 */ /* 0x000fe400078008ff */
[----:B------:R-:W-:Y:S02]  /*3540*/  LEA.HI R24, R24, R8, RZ, 0x3 ;  /* 0x0000000818187211 */ /* 0x000fe400078f18ff */
[----:B------:R-:W-:Y:S01]  /*3550*/  LEA.HI.X R16, R2, c[0x0][0x164], R0, 0x1, P0 ;  /* 0x0000590002107a11 */ /* 0x000fe200000f0c00 */
[----:B------:R-:W2:Y:S01]  /*3560*/  SHFL.IDX PT, R3, R17, RZ, 0x181f ;  /* 0x00181fff11037589 */ /* 0x000ea200000e0000 */
[----:B------:R-:W-:Y:S01]  /*3570*/  SHF.R.S32.HI R24, RZ, 0x3, R24 ;  /* 0x00000003ff187819 */ /* 0x000fe20000011418 */
[----:B------:R-:W-:Y:S02]  /*3580*/  IMAD R20, R114, c[0x0][0x2c4], RZ ;  /* 0x0000b10072147a24 */ /* 0x000fe400078e02ff */
[----:B------:R-:W4:Y:S02]  /*3590*/  SHFL.IDX PT, R4, R16, RZ, 0x181f ;  /* 0x00181fff10047589 */ /* 0x000f2400000e0000 */
[----:B------:R-:W-:-:S05]  /*35a0*/  IMAD.IADD R18, R24, 0x1, R14 ;  /* 0x0000000118127824 */ /* 0x000fca00078e020e */
[C---:B------:R-:W-:Y:S01]  /*35b0*/  ISETP.GE.AND P0, PT, R18.reuse, R20, PT ;  /* 0x000000141200720c */ /* 0x040fe20003f06270 */
[----:B------:R-:W1:Y:S01]  /*35c0*/  SHFL.IDX PT, R0, R17, 0x1, 0x181f ;  /* 0x00381f0011007f89 */ /* 0x000e6200000e0000 */
[----:B------:R-:W-:-:S03]  /*35d0*/  IADD3 R5, R18, 0x20, RZ ;  /* 0x0000002012057810 */ /* 0x000fc60007ffe0ff */
[----:B------:R-:W1:Y:S01]  /*35e0*/  SHFL.IDX PT, R2, R16, 0x1, 0x181f ;  /* 0x00381f0010027f89 */ /* 0x000e6200000e0000 */
[----:B------:R-:W-:-:S04]  /*35f0*/  IMAD.WIDE.U32 R30, R22, c[0x0][0x1e8], RZ ;  /* 0x00007a00161e7a25 */ /* 0x000fc800078e00ff */
[----:B------:R-:W-:-:S03]  /*3600*/  IMAD R28, R22, c[0x0][0x1ec], R31 ;  /* 0x00007b00161c7a24 */ /* 0x000fc600078e021f */
[CC--:B--2---:R-:W-:Y:S02]  /*3610*/  @!P0 LEA R10, P2, R45.reuse, R3.reuse, 0x1 ;  /* 0x000000032d0a8211 */ /* 0x0c4fe400078408ff */
[----:B------:R-:W-:Y:S02]  /*3620*/  ISETP.GE.AND P3, PT, R45, c[0x0][0x198], PT ;  /* 0x000066002d007a0c */ /* 0x000fe40003f66270 */
[CC--:B---3--:R-:W-:Y:S02]  /*3630*/  @!P0 LEA R12, P1, R25.reuse, R3.reuse, 0x1 ;  /* 0x00000003190c8211 */ /* 0x0c8fe400078208ff */
[----:B------:R-:W-:Y:S02]  /*3640*/  ISETP.GE.AND P4, PT, R25, c[0x0][0x198], PT ;  /* 0x0000660019007a0c */ /* 0x000fe40003f86270 */
[----:B----4-:R-:W-:Y:S02]  /*3650*/  @!P0 LEA.HI.X R11, R45, R4, R46, 0x1, P2 ;  /* 0x000000042d0b8211 */ /* 0x010fe400010f0c2e */
[----:B------:R-:W-:-:S02]  /*3660*/  @!P0 LEA R8, P2, R35, R3, 0x1 ;  /* 0x0000000323088211 */ /* 0x000fc400078408ff */
[----:B------:R-:W-:Y:S02]  /*3670*/  ISETP.GE.AND P5, PT, R35, c[0x0][0x198], PT ;  /* 0x0000660023007a0c */ /* 0x000fe40003fa6270 */
[----:B------:R-:W-:Y:S02]  /*3680*/  @!P0 LEA.HI.X R13, R25, R4, R26, 0x1, P1 ;  /* 0x00000004190d8211 */ /* 0x000fe400008f0c1a */
[----:B------:R-:W-:Y:S02]  /*3690*/  ISETP.GE.AND P1, PT, R5, R20, PT ;  /* 0x000000140500720c */ /* 0x000fe40003f26270 */
[----:B------:R-:W-:Y:S02]  /*36a0*/  ISETP.GE.AND P6, PT, R33, c[0x0][0x198], PT ;  /* 0x0000660021007a0c */ /* 0x000fe40003fc6270 */
[----:B------:R-:W-:Y:S02]  /*36b0*/  @!P0 LEA.HI.X R9, R35, R4, R44, 0x1, P2 ;  /* 0x0000000423098211 */ /* 0x000fe400010f0c2c */
[----:B------:R-:W-:-:S04]  /*36c0*/  @!P0 LEA R6, P2, R33, R3, 0x1 ;  /* 0x0000000321068211 */ /* 0x000fc800078408ff */
[----:B------:R-:W-:Y:S01]  /*36d0*/  @!P0 LEA.HI.X R7, R33, R4, R34, 0x1, P2 ;  /* 0x0000000421078211 */ /* 0x000fe200010f0c22 */
[----:B------:R2:W-:Y:S04]  /*36e0*/  @!P0 LDGSTS.E.BYPASS.LTC128B.128 [R32+0x4080], [R12.64], !P4 ;  /* 0x040800000c208fae */ /* 0x0005e8000e101d46 */
[----:B------:R3:W-:Y:S04]  /*36f0*/  @!P0 LDGSTS.E.BYPASS.LTC128B.128 [R32+0x8080], [R10.64], !P3 ;  /* 0x080800000a208fae */ /* 0x0007e8000d901d46 */
[----:B------:R4:W-:Y:S04]  /*3700*/  @!P0 LDGSTS.E.BYPASS.LTC128B.128 [R32+0xc080], [R8.64], !P5 ;  /* 0x0c08000008208fae */ /* 0x0009e8000e901d46 */
[----:B------:R2:W-:Y:S01]  /*3710*/  @!P0 LDGSTS.E.BYPASS.LTC128B.128 [R32+0x10080], [R6.64], !P6 ;  /* 0x1008000006208fae */ /* 0x0005e2000f101d46 */
[----:B-1----:R-:W-:-:S04]  /*3720*/  @!P1 LEA R14, P2, R25, R0, 0x1 ;  /* 0x00000000190e9211 */ /* 0x002fc800078408ff */
[----:B------:R-:W-:Y:S02]  /*3730*/  @!P1 LEA.HI.X R15, R25, R2, R26, 0x1, P2 ;  /* 0x00000002190f9211 */ /* 0x000fe400010f0c1a */
[----:B------:R-:W-:-:S03]  /*3740*/  IADD3 R3, R18, 0x40, RZ ;  /* 0x0000004012037810 */ /* 0x000fc60007ffe0ff */
[----:B------:R1:W-:Y:S01]  /*3750*/  @!P1 LDGSTS.E.BYPASS.LTC128B.128 [R32+0x5080], [R14.64], !P4 ;  /* 0x050800000e209fae */ /* 0x0003e2000e101d46 */
[----:B----4-:R-:W-:-:S04]  /*3760*/  @!P1 LEA R8, P0, R45, R0, 0x1 ;  /* 0x000000002d089211 */ /* 0x010fc800078008ff */
[----:B------:R-:W-:Y:S02]  /*3770*/  @!P1 LEA.HI.X R9, R45, R2, R46, 0x1, P0 ;  /* 0x000000022d099211 */ /* 0x000fe400000f0c2e */
[----:B--2---:R-:W-:-:S03]  /*3780*/  @!P1 LEA R6, P0, R35, R0, 0x1 ;  /* 0x0000000023069211 */ /* 0x004fc600078008ff */
[----:B------:R2:W-:Y:S01]  /*3790*/  @!P1 LDGSTS.E.BYPASS.LTC128B.128 [R32+0x9080], [R8.64], !P3 ;  /* 0x0908000008209fae */ /* 0x0005e2000d901d46 */
[----:B------:R-:W-:Y:S02]  /*37a0*/  @!P1 LEA.HI.X R7, R35, R2, R44, 0x1, P0 ;  /* 0x0000000223079211 */ /* 0x000fe400000f0c2c */
[C---:B------:R-:W-:Y:S02]  /*37b0*/  @!P1 LEA R4, P0, R33.reuse, R0, 0x1 ;  /* 0x0000000021049211 */ /* 0x040fe400078008ff */
[----:B------:R-:W2:Y:S02]  /*37c0*/  SHFL.IDX PT, R0, R17, 0x2, 0x181f ;  /* 0x00581f0011007f89 */ /* 0x000ea400000e0000 */
[----:B------:R-:W-:Y:S02]  /*37d0*/  @!P1 LEA.HI.X R5, R33, R2, R34, 0x1, P0 ;  /* 0x0000000221059211 */ /* 0x000fe400000f0c22 */
[----:B------:R-:W4:Y:S01]  /*37e0*/  SHFL.IDX PT, R2, R16, 0x2, 0x181f ;  /* 0x00581f0010027f89 */ /* 0x000f2200000e0000 */
[----:B------:R-:W-:-:S03]  /*37f0*/  ISETP.GE.AND P0, PT, R3, R20, PT ;  /* 0x000000140300720c */ /* 0x000fc60003f06270 */
[----:B------:R1:W-:Y:S04]  /*3800*/  @!P1 LDGSTS.E.BYPASS.LTC128B.128 [R32+0xd080], [R6.64], !P5 ;  /* 0x0d08000006209fae */ /* 0x0003e8000e901d46 */
[----:B------:R1:W-:Y:S04]  /*3810*/  @!P1 LDGSTS.E.BYPASS.LTC128B.128 [R32+0x11080], [R4.64], !P6 ;  /* 0x1108000004209fae */ /* 0x0003e8000f101d46 */
[----:B---3--:R-:W3:Y:S02]  /*3820*/  SHFL.IDX PT, R10, R17, 0x3, 0x181f ;  /* 0x00781f00110a7f89 */ /* 0x008ee400000e0000 */
[----:B--2---:R-:W-:-:S04]  /*3830*/  @!P0 LEA R8, P1, R45, R0, 0x1 ;  /* 0x000000002d088211 */ /* 0x004fc800078208ff */
[----:B----4-:R-:W-:Y:S01]  /*3840*/  @!P0 LEA.HI.X R9, R45, R2, R46, 0x1, P1 ;  /* 0x000000022d098211 */ /* 0x010fe200008f0c2e */
[----:B------:R-:W2:Y:S01]  /*3850*/  SHFL.IDX PT, R11, R16, 0x3, 0x181f ;  /* 0x00781f00100b7f89 */ /* 0x000ea200000e0000 */
[-C--:B------:R-:W-:Y:S02]  /*3860*/  @!P0 LEA R12, P2, R25, R0.reuse, 0x1 ;  /* 0x00000000190c8211 */ /* 0x080fe400078408ff */
[----:B-1----:R-:W-:-:S04]  /*3870*/  @!P0 LEA R6, P1, R35, R0, 0x1 ;  /* 0x0000000023068211 */ /* 0x002fc800078208ff */
[----:B------:R-:W-:Y:S02]  /*3880*/  @!P0 LEA.HI.X R7, R35, R2, R44, 0x1, P1 ;  /* 0x0000000223078211 */ /* 0x000fe400008f0c2c */
[----:B------:R-:W-:Y:S02]  /*3890*/  @!P0 LEA R4, P1, R33, R0, 0x1 ;  /* 0x0000000021048211 */ /* 0x000fe400078208ff */
[----:B------:R-:W-:Y:S02]  /*38a0*/  IADD3 R0, R18, 0x60, RZ ;  /* 0x0000006012007810 */ /* 0x000fe40007ffe0ff */
[----:B------:R-:W-:Y:S02]  /*38b0*/  @!P0 LEA.HI.X R13, R25, R2, R26, 0x1, P2 ;  /* 0x00000002190d8211 */ /* 0x000fe400010f0c1a */
[----:B------:R-:W-:Y:S01]  /*38c0*/  ISETP.GE.AND P2, PT, R0, R20, PT ;  /* 0x000000140000720c */ /* 0x000fe20003f46270 */
[----:B------:R-:W-:Y:S01]  /*38d0*/  IMAD.MOV R0, RZ, RZ, -R19 ;  /* 0x000000ffff007224 */ /* 0x000fe200078e0a13 */
[----:B------:R-:W-:Y:S01]  /*38e0*/  @!P0 LEA.HI.X R5, R33, R2, R34, 0x1, P1 ;  /* 0x0000000221058211 */ /* 0x000fe200008f0c22 */
[----:B------:R1:W-:Y:S02]  /*38f0*/  @!P0 LDGSTS.E.BYPASS.LTC128B.128 [R32+0x6080], [R12.64], !P4 ;  /* 0x060800000c208fae */ /* 0x0003e4000e101d46 */
[----:B------:R-:W-:-:S02]  /*3900*/  IMAD R21, R0, c[0x0][0x2b8], R21 ;  /* 0x0000ae0000157a24 */ /* 0x000fc400078e0215 */
[----:B------:R4:W-:Y:S04]  /*3910*/  @!P0 LDGSTS.E.BYPASS.LTC128B.128 [R32+0xa080], [R8.64], !P3 ;  /* 0x0a08000008208fae */ /* 0x0009e8000d901d46 */
[----:B------:R1:W-:Y:S02]  /*3920*/  @!P0 LDGSTS.E.BYPASS.LTC128B.128 [R32+0xe080], [R6.64], !P5 ;  /* 0x0e08000006208fae */ /* 0x0003e4000e901d46 */
[C---:B---3--:R-:W-:Y:S02]  /*3930*/  @!P2 LEA R2, P1, R25.reuse, R10, 0x1 ;  /* 0x0000000a1902a211 */ /* 0x048fe400078208ff */
[----:B------:R3:W-:Y:S02]  /*3940*/  @!P0 LDGSTS.E.BYPASS.LTC128B.128 [R32+0x12080], [R4.64], !P6 ;  /* 0x1208000004208fae */ /* 0x0007e4000f101d46 */
[----:B--2---:R-:W-:-:S05]  /*3950*/  @!P2 LEA.HI.X R3, R25, R11, R26, 0x1, P1 ;  /* 0x0000000b1903a211 */ /* 0x004fca00008f0c1a */
[----:B------:R2:W-:Y:S01]  /*3960*/  @!P2 LDGSTS.E.BYPASS.LTC128B.128 [R32+0x7080], [R2.64], !P4 ;  /* 0x070800000220afae */ /* 0x0005e2000e101d46 */
[----:B------:R-:W-:Y:S02]  /*3970*/  SHF.R.S32.HI R14, RZ, 0x1f, R27 ;  /* 0x0000001fff0e7819 */ /* 0x000fe4000001141b */
[----:B-1----:R-:W-:-:S05]  /*3980*/  SHF.R.S32.HI R7, RZ, 0x1f, R21 ;  /* 0x0000001fff077819 */ /* 0x002fca0000011415 */
[----:B------:R-:W-:Y:S01]  /*3990*/  IMAD R0, R7, c[0x0][0x1e0], RZ ;  /* 0x0000780007007a24 */ /* 0x000fe200078e02ff */
[----:B---3--:R-:W-:-:S03]  /*39a0*/  @!P2 LEA R4, P0, R45, R10, 0x1 ;  /* 0x0000000a2d04a211 */ /* 0x008fc600078008ff */
[C---:B------:R-:W-:Y:S02]  /*39b0*/  IMAD R0, R21.reuse, c[0x0][0x1e4], R0 ;  /* 0x0000790015007a24 */ /* 0x040fe400078e0200 */
[----:B--2---:R-:W-:Y:S01]  /*39c0*/  IMAD.WIDE.U32 R2, R21, c[0x0][0x1e0], RZ ;  /* 0x0000780015027a25 */ /* 0x004fe200078e00ff */
[----:B------:R-:W-:-:S03]  /*39d0*/  @!P2 LEA.HI.X R5, R45, R11, R46, 0x1, P0 ;  /* 0x0000000b2d05a211 */ /* 0x000fc600000f0c2e */
[----:B------:R-:W-:Y:S02]  /*39e0*/  IMAD.IADD R3, R3, 0x1, R0 ;  /* 0x0000000103037824 */ /* 0x000fe400078e0200 */
[----:B------:R-:W-:Y:S01]  /*39f0*/  IMAD R0, R14, c[0x0][0x1f0], RZ ;  /* 0x00007c000e007a24 */ /* 0x000fe200078e02ff */
[----:B------:R1:W-:Y:S01]  /*3a00*/  @!P2 LDGSTS.E.BYPASS.LTC128B.128 [R32+0xb080], [R4.64], !P3 ;  /* 0x0b0800000420afae */ /* 0x0003e2000d901d46 */
[----:B------:R-:W-:-:S04]  /*3a10*/  IMAD.WIDE.U32 R2, R27, c[0x0][0x1f0], R2 ;  /* 0x00007c001b027a25 */ /* 0x000fc800078e0002 */
[----:B------:R-:W-:-:S04]  /*3a20*/  IMAD R12, R110, -0x30, R23 ;  /* 0xffffffd06e0c7824 */ /* 0x000fc800078e0217 */
[----:B------:R-:W-:Y:S02]  /*3a30*/  IMAD.IADD R56, R111, 0x1, R12 ;  /* 0x000000016f387824 */ /* 0x000fe400078e020c */
[----:B-1----:R-:W-:Y:S01]  /*3a40*/  IMAD R4, R27, c[0x0][0x1f4], R0 ;  /* 0x00007d001b047a24 */ /* 0x002fe200078e0200 */
[----:B------:R-:W-:-:S04]  /*3a50*/  IADD3 R0, P0, R2, R30, RZ ;  /* 0x0000001e02007210 */ /* 0x000fc80007f1e0ff */
[----:B------:R-:W-:Y:S02]  /*3a60*/  IADD3.X R2, R28, R3, R4, P0, !PT ;  /* 0x000000031c027210 */ /* 0x000fe400007fe404 */
[----:B------:R-:W-:Y:S02]  /*3a70*/  LEA R6, P0, R0, c[0x0][0x1c8], 0x1 ;  /* 0x0000720000067a11 */ /* 0x000fe400078008ff */
[----:B------:R-:W-:Y:S02]  /*3a80*/  IMNMX R3, R56, 0x30, PT ;  /* 0x0000003038037817 */ /* 0x000fe40003800200 */
[----:B------:R-:W-:Y:S02]  /*3a90*/  LEA.HI.X R15, R0, c[0x0][0x1cc], R2, 0x1, P0 ;  /* 0x00007300000f7a11 */ /* 0x000fe400000f0c02 */
[----:B------:R-:W1:Y:S01]  /*3aa0*/  SHFL.IDX PT, R0, R6, RZ, 0x181f ;  /* 0x00181fff06007589 */ /* 0x000e6200000e0000 */
[----:B------:R-:W-:Y:S01]  /*3ab0*/  @!P2 LEA R2, P0, R35, R10, 0x1 ;  /* 0x0000000a2302a211 */ /* 0x000fe200078008ff */
[----:B------:R-:W-:-:S02]  /*3ac0*/  IMAD.IADD R13, R3, 0x1, -R24 ;  /* 0x00000001030d7824 */ /* 0x000fc400078e0a18 */
[----:B----4-:R-:W2:Y:S01]  /*3ad0*/  SHFL.IDX PT, R8, R15, RZ, 0x181f ;  /* 0x00181fff0f087589 */ /* 0x010ea200000e0000 */
[----:B------:R-:W-:Y:S02]  /*3ae0*/  @!P2 LEA.HI.X R3, R35, R11, R44, 0x1, P0 ;  /* 0x0000000b2303a211 */ /* 0x000fe400000f0c2c */
[----:B------:R-:W-:-:S03]  /*3af0*/  ISETP.GE.AND P1, PT, R13, 0x1, PT ;  /* 0x000000010d00780c */ /* 0x000fc60003f26270 */
[----:B------:R3:W-:Y:S02]  /*3b00*/  @!P2 LDGSTS.E.BYPASS.LTC128B.128 [R32+0xf080], [R2.64], !P5 ;  /* 0x0f0800000220afae */ /* 0x0007e4000e901d46 */
[----:B---3--:R-:W-:-:S04]  /*3b10*/  @!P2 LEA R2, P0, R33, R10, 0x1 ;  /* 0x0000000a2102a211 */ /* 0x008fc800078008ff */
[----:B------:R-:W-:-:S05]  /*3b20*/  @!P2 LEA.HI.X R3, R33, R11, R34, 0x1, P0 ;  /* 0x0000000b2103a211 */ /* 0x000fca00000f0c22 */
[----:B------:R1:W-:Y:S01]  /*3b30*/  @!P2 LDGSTS.E.BYPASS.LTC128B.128 [R32+0x13080], [R2.64], !P6 ;  /* 0x130800000220afae */ /* 0x0003e2000f101d46 */
[----:B------:R-:W-:Y:S02]  /*3b40*/  @P1 ISETP.GE.AND P2, PT, R25, c[0x0][0x1d4], PT ;  /* 0x0000750019001a0c */ /* 0x000fe40003f46270 */
[----:B------:R-:W-:Y:S01]  /*3b50*/  @P1 ISETP.GE.AND P3, PT, R45, c[0x0][0x1d4], PT ;  /* 0x000075002d001a0c */ /* 0x000fe20003f66270 */
[----:B------:R-:W0:Y:S01]  /*3b60*/  LDGDEPBAR ;  /* 0x00000000000079af */ /* 0x000e220000000000 */
[----:B------:R-:W-:Y:S01]  /*3b70*/  IMAD.WIDE.U32 R16, R22, c[0x0][0x210], RZ ;  /* 0x0000840016107a25 */ /* 0x000fe200078e00ff */
[----:B-1----:R-:W-:-:S04]  /*3b80*/  @P1 LEA R2, P0, R25, R0, 0x1 ;  /* 0x0000000019021211 */ /* 0x002fc800078008ff */
[----:B--2---:R-:W-:Y:S02]  /*3b90*/  @P1 LEA.HI.X R3, R25, R8, R26, 0x1, P0 ;  /* 0x0000000819031211 */ /* 0x004fe400000f0c1a */
[----:B------:R-:W-:-:S03]  /*3ba0*/  @P1 LEA R4, P0, R45, R0, 0x1 ;  /* 0x000000002d041211 */ /* 0x000fc600078008ff */
[----:B------:R1:W-:Y:S01]  /*3bb0*/  @P1 LDGSTS.E.BYPASS.LTC128B.128 [R32+0x14080], [R2.64], !P2 ;  /* 0x1408000002201fae */ /* 0x0003e2000d101d46 */
[----:B------:R-:W-:Y:S02]  /*3bc0*/  @P1 ISETP.GE.AND P2, PT, R35, c[0x0][0x1d4], PT ;  /* 0x0000750023001a0c */ /* 0x000fe40003f46270 */
[----:B------:R-:W-:Y:S01]  /*3bd0*/  @P1 LEA.HI.X R5, R45, R8, R46, 0x1, P0 ;  /* 0x000000082d051211 */ /* 0x000fe200000f0c2e */
[----:B------:R-:W-:Y:S01]  /*3be0*/  STL [R1+0x30], R27 ;  /* 0x0000301b01007387 */ /* 0x000fe20000100800 */
[----:B------:R-:W-:-:S03]  /*3bf0*/  IMAD R11, R22, c[0x0][0x214], R17 ;  /* 0x00008500160b7a24 */ /* 0x000fc600078e0211 */
[----:B------:R2:W-:Y:S04]  /*3c00*/  @P1 LDGSTS.E.BYPASS.LTC128B.128 [R32+0x15880], [R4.64], !P3 ;  /* 0x1588000004201fae */ /* 0x0005e8000d901d46 */
[----:B------:R-:W-:Y:S04]  /*3c10*/  STL [R1+0x34], R21 ;  /* 0x0000341501007387 */ /* 0x000fe80000100800 */
[----:B------:R-:W-:Y:S01]  /*3c20*/  STL.64 [R1+0x88], R30 ;  /* 0x0000881e01007387 */ /* 0x000fe20000100a00 */
[----:B-1----:R-:W-:-:S04]  /*3c30*/  @P1 LEA R2, P0, R35, R0, 0x1 ;  /* 0x0000000023021211 */ /* 0x002fc800078008ff */
[----:B------:R-:W-:Y:S01]  /*3c40*/  @P1 LEA.HI.X R3, R35, R8, R44, 0x1, P0 ;  /* 0x0000000823031211 */ /* 0x000fe200000f0c2c */
[----:B--2---:R-:W-:Y:S01]  /*3c50*/  IMAD R4, R7, c[0x0][0x208], RZ ;  /* 0x0000820007047a24 */ /* 0x004fe200078e02ff */
[----:B------:R-:W-:Y:S01]  /*3c60*/  STL [R1+0xa0], R28 ;  /* 0x0000a01c01007387 */ /* 0x000fe20000100800 */
[----:B------:R-:W-:Y:S02]  /*3c70*/  ISETP.GE.AND P0, PT, R13, 0x21, PT ;  /* 0x000000210d00780c */ /* 0x000fe40003f06270 */
[----:B------:R-:W-:Y:S01]  /*3c80*/  IMAD R5, R21, c[0x0][0x20c], R4 ;  /* 0x0000830015057a24 */ /* 0x000fe200078e0204 */
[----:B------:R1:W-:Y:S01]  /*3c90*/  @P1 LDGSTS.E.BYPASS.LTC128B.128 [R32+0x17080], [R2.64], !P2 ;  /* 0x1708000002201fae */ /* 0x0003e2000d101d46 */
[C---:B------:R-:W-:Y:S01]  /*3ca0*/  @P1 LEA R4, P2, R33.reuse, R0, 0x1 ;  /* 0x0000000021041211 */ /* 0x040fe200078408ff */
[----:B------:R-:W-:Y:S02]  /*3cb0*/  IMAD R0, R14, c[0x0][0x218], RZ ;  /* 0x000086000e007a24 */ /* 0x000fe400078e02ff */
[----:B------:R-:W-:Y:S04]  /*3cc0*/  STL.64 [R1+0x98], R16 ;  /* 0x0000981001007387 */ /* 0x000fe80000100a00 */
[----:B------:R2:W-:Y:S04]  /*3cd0*/  SHFL.IDX PT, R10, R15, 0x1, 0x181f ;  /* 0x00381f000f0a7f89 */ /* 0x0005e800000e0000 */
[----:B------:R-:W-:Y:S04]  /*3ce0*/  STL [R1+0xa4], R11 ;  /* 0x0000a40b01007387 */ /* 0x000fe80000100800 */
[----:B------:R-:W3:Y:S04]  /*3cf0*/  LDL R14, [R1+0x24] ;  /* 0x00002400010e7983 */ /* 0x000ee80000100800 */
[----:B------:R-:W4:Y:S04]  /*3d00*/  LDL R13, [R1+0x20] ;  /* 0x00002000010d7983 */ /* 0x000f280000100800 */
[----:B--2---:R-:W2:Y:S04]  /*3d10*/  LDL R15, [R1+0x1c] ;  /* 0x00001c00010f7983 */ /* 0x004ea80000100800 */
[----:B------:R1:W1:Y:S01]  /*3d20*/  SHFL.IDX PT, R9, R6, 0x1, 0x181f ;  /* 0x00381f0006097f89 */ /* 0x00026200000e0000 */
[----:B------:R-:W-:Y:S01]  /*3d30*/  @P1 ISETP.GE.AND P3, PT, R33, c[0x0][0x1d4], PT ;  /* 0x0000750021001a0c */ /* 0x000fe20003f66270 */
[----:B-1----:R-:W-:-:S04]  /*3d40*/  IMAD.WIDE.U32 R6, R21, c[0x0][0x208], RZ ;  /* 0x0000820015067a25 */ /* 0x002fc800078e00ff */
[----:B------:R-:W-:Y:S01]  /*3d50*/  IMAD.IADD R3, R7, 0x1, R5 ;  /* 0x0000000107037824 */ /* 0x000fe200078e0205 */
[----:B------:R-:W-:Y:S01]  /*3d60*/  @P1 LEA.HI.X R5, R33, R8, R34, 0x1, P2 ;  /* 0x0000000821051211 */ /* 0x000fe200010f0c22 */
[----:B------:R-:W-:-:S06]  /*3d70*/  IMAD.MOV.U32 R2, RZ, RZ, R6 ;  /* 0x000000ffff027224 */ /* 0x000fcc00078e0006 */
[----:B------:R1:W-:Y:S01]  /*3d80*/  @P1 LDGSTS.E.BYPASS.LTC128B.128 [R32+0x18880], [R4.64], !P3 ;  /* 0x1888000004201fae */ /* 0x0003e2000d901d46 */
[----:B------:R-:W-:Y:S01]  /*3d90*/  IMAD.WIDE.U32 R2, R27, c[0x0][0x218], R2 ;  /* 0x000086001b027a25 */ /* 0x000fe200078e0002 */
[----:B------:R-:W-:Y:S02]  /*3da0*/  @P0 ISETP.GE.AND P3, PT, R25, c[0x0][0x1d4], PT ;  /* 0x0000750019000a0c */ /* 0x000fe40003f66270 */
[----:B------:R-:W-:Y:S01]  /*3db0*/  @P0 LEA R6, P2, R45, R9, 0x1 ;  /* 0x000000092d060211 */ /* 0x000fe200078408ff */
[----:B------:R-:W-:-:S03]  /*3dc0*/  IMAD R8, R27, c[0x0][0x21c], R0 ;  /* 0x000087001b087a24 */ /* 0x000fc600078e0200 */
[C---:B------:R-:W-:Y:S02]  /*3dd0*/  @P0 LEA.HI.X R7, R45.reuse, R10, R46, 0x1, P2 ;  /* 0x0000000a2d070211 */ /* 0x040fe400010f0c2e */
[----:B------:R-:W-:Y:S02]  /*3de0*/  @P0 ISETP.GE.AND P2, PT, R45, c[0x0][0x1d4], PT ;  /* 0x000075002d000a0c */ /* 0x000fe40003f46270 */
[----:B-1----:R-:W-:-:S04]  /*3df0*/  @P0 LEA R4, P1, R25, R9, 0x1 ;  /* 0x0000000919040211 */ /* 0x002fc800078208ff */
[----:B------:R-:W-:Y:S02]  /*3e00*/  @P0 LEA.HI.X R5, R25, R10, R26, 0x1, P1 ;  /* 0x0000000a19050211 */ /* 0x000fe400008f0c1a */
[----:B------:R-:W-:-:S03]  /*3e10*/  IADD3 R0, P1, R2, R16, RZ ;  /* 0x0000001002007210 */ /* 0x000fc60007f3e0ff */
[----:B------:R1:W-:Y:S01]  /*3e20*/  @P0 LDGSTS.E.BYPASS.LTC128B.128 [R32+0x15080], [R4.64], !P3 ;  /* 0x1508000004200fae */ /* 0x0003e2000d901d46 */
[----:B------:R-:W-:Y:S02]  /*3e30*/  IADD3.X R2, R11, R3, R8, P1, !PT ;  /* 0x000000030b027210 */ /* 0x000fe40000ffe408 */
[C---:B------:R-:W-:Y:S01]  /*3e40*/  LEA R11, P1, R0.reuse, c[0x0][0x1f8], 0x1 ;  /* 0x00007e00000b7a11 */ /* 0x040fe200078208ff */
[----:B------:R-:W1:Y:S03]  /*3e50*/  S2R R17, SR_TID.X ;  /* 0x0000000000117919 */ /* 0x000e660000002100 */
[----:B------:R-:W-:Y:S01]  /*3e60*/  LEA.HI.X R8, R0, c[0x0][0x1fc], R2, 0x1, P1 ;  /* 0x00007f0000087a11 */ /* 0x000fe200008f0c02 */
[----:B------:R1:W-:Y:S01]  /*3e70*/  @P0 LDGSTS.E.BYPASS.LTC128B.128 [R32+0x16880], [R6.64], !P2 ;  /* 0x1688000006200fae */ /* 0x0003e2000d101d46 */
[----:B------:R-:W-:Y:S02]  /*3e80*/  @P0 ISETP.GE.AND P3, PT, R35, c[0x0][0x1d4], PT ;  /* 0x0000750023000a0c */ /* 0x000fe40003f66270 */
[----:B------:R-:W-:-:S02]  /*3e90*/  @P0 LEA R2, P2, R33, R9, 0x1 ;  /* 0x0000000921020211 */ /* 0x000fc400078408ff */
[----:B-1----:R-:W-:-:S04]  /*3ea0*/  @P0 LEA R4, P1, R35, R9, 0x1 ;  /* 0x0000000923040211 */ /* 0x002fc800078208ff */
[-C--:B------:R-:W-:Y:S02]  /*3eb0*/  @P0 LEA.HI.X R5, R35, R10.reuse, R44, 0x1, P1 ;  /* 0x0000000a23050211 */ /* 0x080fe400008f0c2c */
[C---:B------:R-:W-:Y:S02]  /*3ec0*/  @P0 ISETP.GE.AND P1, PT, R33.reuse, c[0x0][0x1d4], PT ;  /* 0x0000750021000a0c */ /* 0x040fe40003f26270 */
[----:B------:R-:W-:Y:S01]  /*3ed0*/  @P0 LEA.HI.X R3, R33, R10, R34, 0x1, P2 ;  /* 0x0000000a21030211 */ /* 0x000fe200010f0c22 */
[----:B------:R1:W-:Y:S10]  /*3ee0*/  @P0 LDGSTS.E.BYPASS.LTC128B.128 [R32+0x18080], [R4.64], !P3 ;  /* 0x1808000004200fae */ /* 0x0003f4000d901d46 */
[----:B------:R1:W-:Y:S04]  /*3ef0*/  @P0 LDGSTS.E.BYPASS.LTC128B.128 [R32+0x19880], [R2.64], !P1 ;  /* 0x1988000002200fae */ /* 0x0003e8000c901d46 */
[----:B------:R-:W0:Y:S01]  /*3f00*/  LDGDEPBAR ;  /* 0x00000000000079af */ /* 0x000e220000000000 */
[----:B------:R-:W-:-:S04]  /*3f10*/  SHF.R.S32.HI R16, RZ, 0x1f, R17 ;  /* 0x0000001fff107819 */ /* 0x000fc80000011411 */
[----:B------:R-:W-:-:S04]  /*3f20*/  LEA.HI R16, R16, R17, RZ, 0x3 ;  /* 0x0000001110107211 */ /* 0x000fc800078f18ff */
[----:B------:R-:W-:-:S05]  /*3f30*/  LOP3.LUT R16, R16, 0xfffffff8, RZ, 0xc0, !PT ;  /* 0xfffffff810107812 */ /* 0x000fca00078ec0ff */
[----:B------:R-:W-:Y:S01]  /*3f40*/  IMAD.IADD R16, R17, 0x1, -R16 ;  /* 0x0000000111107824 */ /* 0x000fe200078e0a10 */
[----:B------:R-:W-:-:S04]  /*3f50*/  DEPBAR.LE SB0, 0x1 ;  /* 0x000080400000791a */ /* 0x000fc80000000000 */
[----:B------:R-:W-:Y:S01]  /*3f60*/  BAR.SYNC.DEFER_BLOCKING 0x0 ;  /* 0x0000000000007b1d */ /* 0x000fe20000010000 */
[----:B------:R-:W-:Y:S02]  /*3f70*/  LOP3.LUT P1, RZ, R16, 0x2, RZ, 0xc0, !PT ;  /* 0x0000000210ff7812 */ /* 0x000fe4000782c0ff */
[----:B------:R-:W-:-:S04]  /*3f80*/  SHF.R.S32.HI R16, RZ, 0x1f, R17 ;  /* 0x0000001fff107819 */ /* 0x000fc80000011411 */
[----:B------:R-:W-:-:S04]  /*3f90*/  LEA.HI R16, R16, R17, RZ, 0x5 ;  /* 0x0000001110107211 */ /* 0x000fc800078f28ff */
[----:B------:R-:W-:-:S05]  /*3fa0*/  SHF.R.S32.HI R16, RZ, 0x5, R16 ;  /* 0x00000005ff107819 */ /* 0x000fca0000011410 */
[----:B------:R-:W-:-:S05]  /*3fb0*/  IMAD R16, R16, 0x800, R243 ;  /* 0x0000080010107824 */ /* 0x000fca00078e02f3 */
[----:B------:R-:W-:Y:S04]  /*3fc0*/  LDSM.16.M88.4 R164, [R16] ;  /* 0x0000000010a4783b */ /* 0x000fe80000000200 */
[----:B------:R-:W-:Y:S04]  /*3fd0*/  LDSM.16.M88.4 R192, [R16+0x4000] ;  /* 0x0040000010c0783b */ /* 0x000fe80000000200 */
[----:B------:R-:W-:Y:S04]  /*3fe0*/  LDSM.16.M88.4 R208, [R16+0x8000] ;  /* 0x0080000010d0783b */ /* 0x000fe80000000200 */
[----:B------:R-:W-:Y:S04]  /*3ff0*/  LDSM.16.M88.4 R224, [R16+0xc000] ;  /* 0x00c0000010e0783b */ /* 0x000fe80000000200 */
[----:B------:R-:W1:Y:S04]  /*4000*/  SHFL.IDX PT, R7, R11, RZ, 0x181f ;  /* 0x00181fff0b077589 */ /* 0x000e6800000e0000 */
[----:B------:R-:W1:Y:S01]  /*4010*/  SHFL.IDX PT, R6, R8, RZ, 0x181f ;  /* 0x00181fff08067589 */ /* 0x000e6200000e0000 */
[C---:B------:R-:W-:Y:S01]  /*4020*/  IMAD.SHL.U32 R0, R25.reuse, 0x2, RZ ;  /* 0x0000000219007824 */ /* 0x040fe200078e00ff */
[----:B-1----:R-:W-:-:S02]  /*4030*/  SHF.L.U64.HI R4, R25, 0x1, R26 ;  /* 0x0000000119047819 */ /* 0x002fc4000001021a */
[----:B------:R-:W-:Y:S02]  /*4040*/  ISETP.GE.AND P3, PT, R25, c[0x0][0x1d4], PT ;  /* 0x0000750019007a0c */ /* 0x000fe40003f66270 */
[----:B------:R1:W-:Y:S01]  /*4050*/  STL [R1+0xc8], R0 ;  /* 0x0000c80001007387 */ /* 0x0003e20000100800 */
[----:B------:R-:W-:Y:S02]  /*4060*/  IADD3 R247, R240, 0x20, RZ ;  /* 0x00000020f0f77810 */ /* 0x000fe40007ffe0ff */
[----:B------:R-:W-:-:S05]  /*4070*/  IADD3 R2, P0, R7, R0, RZ ;  /* 0x0000000007027210 */ /* 0x000fca0007f1e0ff */
[----:B------:R-:W-:Y:S02]  /*4080*/  IMAD.X R3, R6, 0x1, R4, P0 ;  /* 0x0000000106037824 */ /* 0x000fe400000e0604 */
[----:B-1----:R-:W-:-:S05]  /*4090*/  IMAD.IADD R0, R56, 0x1, -R24 ;  /* 0x0000000138007824 */ /* 0x002fca00078e0a18 */
[----:B------:R-:W-:Y:S01]  /*40a0*/  ISETP.LT.OR P0, PT, R0, 0x1, P3 ;  /* 0x000000010000780c */ /* 0x000fe20001f01670 */
[----:B------:R1:W-:Y:S01]  /*40b0*/  STL [R1+0x40], R4 ;  /* 0x0000400401007387 */ /* 0x0003e20000100800 */
[C---:B------:R-:W-:Y:S02]  /*40c0*/  ISETP.GE.AND P4, PT, R45.reuse, c[0x0][0x1d4], PT ;  /* 0x000075002d007a0c */ /* 0x040fe40003f86270 */
[----:B------:R-:W-:Y:S01]  /*40d0*/  @P1 IADD3 R247, R240, -0x20, RZ ;  /* 0xffffffe0f0f71810 */ /* 0x000fe20007ffe0ff */
[----:B---3--:R-:W3:Y:S04]  /*40e0*/  LDSM.16.M88.4 R184, [R14] ;  /* 0x000000000eb8783b */ /* 0x008ee80000000200 */
[----:B----4-:R-:W4:Y:S04]  /*40f0*/  LDSM.16.M88.4 R188, [R13] ;  /* 0x000000000dbc783b */ /* 0x010f280000000200 */
[----:B------:R-:W1:Y:S04]  /*4100*/  LDSM.16.M88.4 R200, [R14+0x4000] ;  /* 0x004000000ec8783b */ /* 0x000e680000000200 */
[----:B------:R-:W3:Y:S04]  /*4110*/  LDSM.16.M88.4 R204, [R13+0x4000] ;  /* 0x004000000dcc783b */ /* 0x000ee80000000200 */
[----:B--2---:R-:W2:Y:S04]  /*4120*/  LDSM.16.M88.4 R168, [R15] ;  /* 0x000000000fa8783b */ /* 0x004ea80000000200 */
[----:B------:R-:W2:Y:S04]  /*4130*/  LDSM.16.M88.4 R196, [R15+0x4000] ;  /* 0x004000000fc4783b */ /* 0x000ea80000000200 */
[----:B------:R-:W2:Y:S04]  /*4140*/  LDSM.16.M88.4 R212, [R15+0x8000] ;  /* 0x008000000fd4783b */ /* 0x000ea80000000200 */
[----:B------:R-:W2:Y:S04]  /*4150*/  LDSM.16.M88.4 R216, [R14+0x8000] ;  /* 0x008000000ed8783b */ /* 0x000ea80000000200 */
[----:B------:R-:W2:Y:S04]  /*4160*/  LDSM.16.M88.4 R220, [R13+0x8000] ;  /* 0x008000000ddc783b */ /* 0x000ea80000000200 */
[----:B------:R-:W2:Y:S04]  /*4170*/  LDSM.16.M88.4 R228, [R15+0xc000] ;  /* 0x00c000000fe4783b */ /* 0x000ea80000000200 */
[----:B------:R-:W2:Y:S04]  /*4180*/  LDSM.16.M88.4 R232, [R14+0xc000] ;  /* 0x00c000000ee8783b */ /* 0x000ea80000000200 */
[----:B------:R-:W2:Y:S04]  /*4190*/  LDSM.16.M88.4 R236, [R13+0xc000] ;  /* 0x00c000000dec783b */ /* 0x000ea80000000200 */
[----:B------:R-:W-:Y:S01]  /*41a0*/  BAR.SYNC.DEFER_BLOCKING 0x0 ;  /* 0x0000000000007b1d */ /* 0x000fe20000010000 */
[----:B-1----:R-:W-:-:S05]  /*41b0*/  IMAD.SHL.U32 R4, R45, 0x2, RZ ;  /* 0x000000022d047824 */ /* 0x002fca00078e00ff */
[----:B------:R-:W-:-:S04]  /*41c0*/  DEPBAR.LE SB0, 0x0 ;  /* 0x000080000000791a */ /* 0x000fc80000000000 */
[----:B------:R-:W-:Y:S01]  /*41d0*/  BAR.SYNC.DEFER_BLOCKING 0x0 ;  /* 0x0000000000007b1d */ /* 0x000fe20000010000 */
[----:B------:R-:W-:Y:S02]  /*41e0*/  ISETP.LT.OR P1, PT, R0, 0x1, P4 ;  /* 0x000000010000780c */ /* 0x000fe40002721670 */
[----:B------:R-:W-:-:S03]  /*41f0*/  SHF.L.U64.HI R5, R45, 0x1, R46 ;  /* 0x000000012d057819 */ /* 0x000fc6000001022e */
[----:B------:R1:W-:Y:S01]  /*4200*/  STL [R1+0xcc], R4 ;  /* 0x0000cc0401007387 */ /* 0x0003e20000100800 */
[----:B------:R-:W-:-:S03]  /*4210*/  SHF.L.U64.HI R9, R35, 0x1, R44 ;  /* 0x0000000123097819 */ /* 0x000fc6000001022c */
[----:B------:R-:W-:Y:S04]  /*4220*/  STL [R1+0x44], R5 ;  /* 0x0000440501007387 */ /* 0x000fe80000100800 */
[----:B------:R-:W1:Y:S04]  /*4230*/  LDSM.16.M88.4 R16, [R240] ;  /* 0x00000000f010783b */ /* 0x000e680000000200 */
[----:B------:R-:W1:Y:S04]  /*4240*/  LDSM.16.M88.4 R28, [R240+0x800] ;  /* 0x00080000f01c783b */ /* 0x000e680000000200 */
[----:B------:R-:W1:Y:S04]  /*4250*/  LDSM.16.M88.4 R40, [R240+0x1000] ;  /* 0x00100000f028783b */ /* 0x000e680000000200 */
[----:B------:R-:W1:Y:S04]  /*4260*/  LDSM.16.M88.4 R24, [R247] ;  /* 0x00000000f718783b */ /* 0x000e680000000200 */
[----:B------:R-:W2:Y:S04]  /*4270*/  LDSM.16.M88.4 R36, [R247+0x800] ;  /* 0x00080000f724783b */ /* 0x000ea80000000200 */
[----:B------:R-:W2:Y:S04]  /*4280*/  LDSM.16.M88.4 R48, [R247+0x1000] ;  /* 0x00100000f730783b */ /* 0x000ea80000000200 */
[----:B------:R-:W-:Y:S01]  /*4290*/  @!PT LDS RZ, [RZ] ;  /* 0x00000000fffff984 */ /* 0x000fe20000000800 */
[----:B------:R-:W-:Y:S01]  /*42a0*/  @!PT LDS RZ, [RZ] ;  /* 0x00000000fffff984 */ /* 0x000fe20000000800 */
[----:B------:R-:W-:Y:S01]  /*42b0*/  @!PT LDS RZ, [RZ] ;  /* 0x00000000fffff984 */ /* 0x000fe20000000800 */
[----:B------:R3:W-:Y:S02]  /*42c0*/  LDGSTS.E.BYPASS.LTC128B.128 [R32+0x4080], [R2.64], !P0 ;  /* 0x0408000002207fae */ /* 0x0007e4000c101d46 */
[----:B---3--:R-:W-:Y:S01]  /*42d0*/  IADD3 R2, P0, R7, R4, RZ ;  /* 0x0000000407027210 */ /* 0x008fe20007f1e0ff */
[----:B-1----:R-:W-:-:S04]  /*42e0*/  IMAD.SHL.U32 R4, R35, 0x2, RZ ;  /* 0x0000000223047824 */ /* 0x002fc800078e00ff */
[----:B------:R-:W-:Y:S01]  /*42f0*/  IMAD.X R3, R6, 0x1, R5, P0 ;  /* 0x0000000106037824 */ /* 0x000fe200000e0605 */
[----:B------:R1:W-:Y:S04]  /*4300*/  STL [R1+0xc4], R4 ;  /* 0x0000c40401007387 */ /* 0x0003e80000100800 */
[----:B------:R3:W-:Y:S01]  /*4310*/  LDGSTS.E.BYPASS.LTC128B.128 [R32+0x5880], [R2.64], !P1 ;  /* 0x0588000002207fae */ /* 0x0007e2000c901d46 */
[----:B------:R-:W-:Y:S02]  /*4320*/  ISETP.GE.AND P1, PT, R35, c[0x0][0x1d4], PT ;  /* 0x0000750023007a0c */ /* 0x000fe40003f26270 */
[----:B-1----:R-:W-:-:S05]  /*4330*/  IADD3 R4, P0, R7, R4, RZ ;  /* 0x0000000407047210 */ /* 0x002fca0007f1e0ff */
[----:B------:R-:W-:Y:S01]  /*4340*/  IMAD.X R5, R6, 0x1, R9, P0 ;  /* 0x0000000106057824 */ /* 0x000fe200000e0609 */
[----:B------:R-:W-:Y:S01]  /*4350*/  ISETP.LT.OR P0, PT, R0, 0x1, P1 ;  /* 0x000000010000780c */ /* 0x000fe20000f01670 */
[C---:B---3--:R-:W-:Y:S01]  /*4360*/  IMAD.SHL.U32 R2, R33.reuse, 0x2, RZ ;  /* 0x0000000221027824 */ /* 0x048fe200078e00ff */
[----:B------:R1:W-:Y:S04]  /*4370*/  STL [R1+0x48], R9 ;  /* 0x0000480901007387 */ /* 0x0003e80000100800 */
[----:B------:R3:W-:Y:S07]  /*4380*/  STL [R1+0xb4], R2 ;  /* 0x0000b40201007387 */ /* 0x0007ee0000100800 */
[----:B------:R2:W-:Y:S01]  /*4390*/  LDGSTS.E.BYPASS.LTC128B.128 [R32+0x7080], [R4.64], !P0 ;  /* 0x0708000004207fae */ /* 0x0005e2000c101d46 */
[----:B------:R-:W-:-:S02]  /*43a0*/  ISETP.GE.AND P2, PT, R33, c[0x0][0x1d4], PT ;  /* 0x0000750021007a0c */ /* 0x000fc40003f46270 */
[----:B-1----:R-:W-:Y:S02]  /*43b0*/  SHF.L.U64.HI R9, R33, 0x1, R34 ;  /* 0x0000000121097819 */ /* 0x002fe40000010222 */
[----:B---3--:R-:W-:-:S03]  /*43c0*/  IADD3 R2, P0, R7, R2, RZ ;  /* 0x0000000207027210 */ /* 0x008fc60007f1e0ff */
[----:B------:R1:W-:Y:S02]  /*43d0*/  STL [R1+0x4c], R9 ;  /* 0x00004c0901007387 */ /* 0x0003e40000100800 */
[----:B------:R-:W-:Y:S01]  /*43e0*/  IMAD.X R3, R6, 0x1, R9, P0 ;  /* 0x0000000106037824 */ /* 0x000fe200000e0609 */
[----:B------:R-:W-:Y:S02]  /*43f0*/  ISETP.LT.OR P0, PT, R0, 0x1, P2 ;  /* 0x000000010000780c */ /* 0x000fe40001701670 */
[----:B------:R-:W-:Y:S02]  /*4400*/  ISETP.GT.AND P5, PT, R107, 0x2f, PT ;  /* 0x0000002f6b00780c */ /* 0x000fe40003fa4270 */
[----:B------:R-:W-:-:S09]  /*4410*/  LOP3.LUT R106, R106, 0xfffffbff, RZ, 0xc0, !PT ;  /* 0xfffffbff6a6a7812 */ /* 0x000fd200078ec0ff */
[----:B------:R3:W-:Y:S04]  /*4420*/  LDGSTS.E.BYPASS.LTC128B.128 [R32+0x8880], [R2.64], !P0 ;  /* 0x0888000002207fae */ /* 0x0007e8000c101d46 */
[----:B-1----:R-:W1:Y:S01]  /*4430*/  S2R R9, SR_TID.X ;  /* 0x0000000000097919 */ /* 0x002e620000002100 */
[----:B------:R-:W-:-:S04]  /*4440*/  LOP3.LUT R106, R106, 0xffffffbf, RZ, 0xc0, !PT ;  /* 0xffffffbf6a6a7812 */ /* 0x000fc800078ec0ff */
[----:B------:R-:W-:Y:S02]  /*4450*/  @P5 LOP3.LUT R106, R106, 0x40, RZ, 0xfc, !PT ;  /* 0x000000406a6a5812 */ /* 0x000fe400078efcff */
[----:B-1----:R-:W-:Y:S02]  /*4460*/  ISETP.GT.AND P0, PT, R9, 0x7f, PT ;  /* 0x0000007f0900780c */ /* 0x002fe40003f04270 */
[C---:B---3--:R-:W-:Y:S02]  /*4470*/  IADD3 R3, R247.reuse, 0x1000, RZ ;  /* 0x00001000f7037810 */ /* 0x048fe40007ffe0ff */
[----:B------:R-:W-:-:S03]  /*4480*/  IADD3 R2, R247, 0x800, RZ ;  /* 0x00000800f7027810 */ /* 0x000fc60007ffe0ff */
[----:B------:R1:W-:Y:S06]  /*4490*/  STL [R1+0x18], R3 ;  /* 0x0000180301007387 */ /* 0x0003ec0000100800 */
[----:B------:R-:W-:Y:S01]  /*44a0*/  @P0 LOP3.LUT R106, R106, 0x400, RZ, 0xfc, !PT ;  /* 0x000004006a6a0812 */ /* 0x000fe200078efcff */
[----:B------:R1:W-:Y:S04]  /*44b0*/  STL [R1+0x14], R2 ;  /* 0x0000140201007387 */ /* 0x0003e80000100800 */
[----:B------:R1:W-:Y:S01]  /*44c0*/  STL [R1+0x28], R106 ;  /* 0x0000286a01007387 */ /* 0x0003e20000100800 */
[----:B------:R-:W-:Y:S01]  /*44d0*/  BSSY B0, `(.L_x_479) ;  /* 0x0000022000007945 */ /* 0x000fe20003800000 */
[----:B------:R-:W-:Y:S01]  /*44e0*/  IADD3 R13, R110, -0x1, RZ ;  /* 0xffffffff6e0d7810 */ /* 0x000fe20007ffe0ff */
[----:B------:R-:W-:Y:S05]  /*44f0*/  @P0 BRA `(.L_x_480) ;  /* 0x000001f000000947 */ /* 0x000fea0003800000 */
[----:B--2-4-:R-:W-:Y:S05]  /*4500*/  BRA.DIV ~URZ, `(.L_x_481) ;  /* 0x00014e327f007947 */ /* 0x014fea000b800000 */
[----:B------:R2:W3:Y:S04]  /*4510*/  SHFL.IDX PT, R4, R8, 0x1, 0x181f ;  /* 0x00381f0008047f89 */ /* 0x0004e800000e0000 */
[----:B-1----:R2:W1:Y:S02]  /*4520*/  SHFL.IDX PT, R2, R11, 0x1, 0x181f ;  /* 0x00381f000b027f89 */ /* 0x00246400000e0000 */
.L_x_637:
[----:B------:R-:W4:Y:S04]  /*4530*/  LDL R6, [R1+0xc8] ;  /* 0x0000c80001067983 */ /* 0x000f280000100800 */
[----:B------:R-:W5:Y:S04]  /*4540*/  LDL R15, [R1+0x40] ;  /* 0x00004000010f7983 */ /* 0x000f680000100800 */
[----:B--2---:R-:W2:Y:S04]  /*4550*/  LDL R5, [R1+0x2c] ;  /* 0x00002c0001057983 */ /* 0x004ea80000100800 */
[----:B---3--:R-:W3:Y:S04]  /*4560*/  LDL R14, [R1+0xcc] ;  /* 0x0000cc00010e7983 */ /* 0x008ee80000100800 */
[----:B------:R-:W2:Y:S04]  /*4570*/  LDL R11, [R1+0x44] ;  /* 0x00004400010b7983 */ /* 0x000ea80000100800 */
[----:B------:R-:W3:Y:S04]  /*4580*/  LDL R10, [R1+0xc4] ;  /* 0x0000c400010a7983 */ /* 0x000ee80000100800 */
[----:B------:R-:W3:Y:S04]  /*4590*/  LDL R9, [R1+0x48] ;  /* 0x0000480001097983 */ /* 0x000ee80000100800 */
[----:B------:R-:W3:Y:S04]  /*45a0*/  LDL R3, [R1+0xb4] ;  /* 0x0000b40001037983 */ /* 0x000ee80000100800 */
[----:B------:R-:W3:Y:S01]  /*45b0*/  LDL R8, [R1+0x4c] ;  /* 0x00004c0001087983 */ /* 0x000ee20000100800 */
[----:B------:R-:W-:-:S02]  /*45c0*/  ISETP.LT.OR P1, PT, R0, 0x21, P1 ;  /* 0x000000210000780c */ /* 0x000fc40000f21670 */
[----:B-1--4-:R-:W-:-:S05]  /*45d0*/  IADD3 R6, P0, R2, R6, RZ ;  /* 0x0000000602067210 */ /* 0x012fca0007f1e0ff */
[----:B-----5:R-:W-:Y:S01]  /*45e0*/  IMAD.X R7, R4, 0x1, R15, P0 ;  /* 0x0000000104077824 */ /* 0x020fe200000e060f */
[----:B------:R-:W-:-:S13]  /*45f0*/  ISETP.LT.OR P0, PT, R0, 0x21, P3 ;  /* 0x000000210000780c */ /* 0x000fda0001f01670 */
[----:B------:R-:W-:Y:S01]  /*4600*/  @!PT LDS RZ, [RZ] ;  /* 0x00000000fffff984 */ /* 0x000fe20000000800 */
[----:B------:R-:W-:Y:S01]  /*4610*/  @!PT LDS RZ, [RZ] ;  /* 0x00000000fffff984 */ /* 0x000fe20000000800 */
[----:B------:R-:W-:Y:S01]  /*4620*/  @!PT LDS RZ, [RZ] ;  /* 0x00000000fffff984 */ /* 0x000fe20000000800 */
[----:B--2---:R3:W-:Y:S02]  /*4630*/  LDGSTS.E.BYPASS.LTC128B.128 [R5+0x5080], [R6.64], !P0 ;  /* 0x0508000006057fae */ /* 0x0047e4000c101d46 */
[----:B---3--:R-:W-:-:S05]  /*4640*/  IADD3 R6, P0, R2, R14, RZ ;  /* 0x0000000e02067210 */ /* 0x008fca0007f1e0ff */
[----:B------:R-:W-:Y:S01]  /*4650*/  IMAD.X R7, R4, 0x1, R11, P0 ;  /* 0x0000000104077824 */ /* 0x000fe200000e060b */
[----:B------:R-:W-:-:S13]  /*4660*/  ISETP.LT.OR P0, PT, R0, 0x21, P4 ;  /* 0x000000210000780c */ /* 0x000fda0002701670 */
[----:B------:R1:W-:Y:S02]  /*4670*/  LDGSTS.E.BYPASS.LTC128B.128 [R5+0x6880], [R6.64], !P0 ;  /* 0x0688000006057fae */ /* 0x0003e4000c101d46 */
[----:B-1----:R-:W-:-:S05]  /*4680*/  IADD3 R6, P0, R2, R10, RZ ;  /* 0x0000000a02067210 */ /* 0x002fca0007f1e0ff */
[----:B------:R-:W-:Y:S01]  /*4690*/  IMAD.X R7, R4, 0x1, R9, P0 ;  /* 0x0000000104077824 */ /* 0x000fe200000e0609 */
[----:B------:R-:W-:-:S04]  /*46a0*/  IADD3 R2, P0, R2, R3, RZ ;  /* 0x0000000302027210 */ /* 0x000fc80007f1e0ff */
[----:B------:R1:W-:Y:S01]  /*46b0*/  LDGSTS.E.BYPASS.LTC128B.128 [R5+0x8080], [R6.64], !P1 ;  /* 0x0808000006057fae */ /* 0x0003e2000c901d46 */
[----:B------:R-:W-:Y:S01]  /*46c0*/  IMAD.X R3, R4, 0x1, R8, P0 ;  /* 0x0000000104037824 */ /* 0x000fe200000e0608 */
[----:B------:R-:W-:-:S13]  /*46d0*/  ISETP.LT.OR P0, PT, R0, 0x21, P2 ;  /* 0x000000210000780c */ /* 0x000fda0001701670 */
[----:B------:R1:W-:Y:S02]  /*46e0*/  LDGSTS.E.BYPASS.LTC128B.128 [R5+0x9880], [R2.64], !P0 ;  /* 0x0988000002057fae */ /* 0x0003e4000c101d46 */
.L_x_480:
[----:B--2-4-:R-:W-:Y:S05]  /*46f0*/  BSYNC B0 ;  /* 0x0000000000007941 */ /* 0x014fea0003800000 */
.L_x_479:
[----:B-1----:R-:W1:Y:S04]  /*4700*/  S2R R2, SR_TID.X ;  /* 0x0000000000027919 */ /* 0x002e680000002100 */
[----:B------:R-:W0:Y:S01]  /*4710*/  LDGDEPBAR ;  /* 0x00000000000079af */ /* 0x000e220000000000 */
[----:B-1----:R-:W-:-:S04]  /*4720*/  SHF.R.S32.HI R0, RZ, 0x1f, R2 ;  /* 0x0000001fff007819 */ /* 0x002fc80000011402 */
[----:B------:R-:W-:-:S04]  /*4730*/  LEA.HI R0, R0, R2, RZ, 0x3 ;  /* 0x0000000200007211 */ /* 0x000fc800078f18ff */
[----:B------:R-:W-:-:S05]  /*4740*/  LOP3.LUT R0, R0, 0xfffffff8, RZ, 0xc0, !PT ;  /* 0xfffffff800007812 */ /* 0x000fca00078ec0ff */
[----:B------:R-:W-:Y:S01]  /*4750*/  IMAD.IADD R0, R2, 0x1, -R0 ;  /* 0x0000000102007824 */ /* 0x000fe200078e0a00 */
[----:B------:R-:W-:Y:S01]  /*4760*/  WARPSYNC 0xffffffff ;  /* 0xffffffff00007948 */ /* 0x000fe20003800000 */
[----:B------:R-:W2:Y:S03]  /*4770*/  LDL R2, [R1+0x70] ;  /* 0x0000700001027983 */ /* 0x000ea60000100800 */
[----:B------:R-:W-:Y:S01]  /*4780*/  LOP3.LUT P0, RZ, R0, 0x4, RZ, 0xc0, !PT ;  /* 0x0000000400ff7812 */ /* 0x000fe2000780c0ff */
[----:B------:R-:W-:Y:S01]  /*4790*/  IMAD.MOV.U32 R0, RZ, RZ, 0x40 ;  /* 0x00000040ff007424 */ /* 0x000fe200078e00ff */
[----:B------:R-:W-:Y:S04]  /*47a0*/  HMMA.16816.F32 R4, R164, R16, RZ ;  /* 0x00000010a404723c */ /* 0x000fe800000018ff */
[----:B------:R-:W-:-:S05]  /*47b0*/  SEL R0, R0, 0xffffffc0, !P0 ;  /* 0xffffffc000007807 */ /* 0x000fca0004000000 */
[--C-:B------:R-:W-:Y:S01]  /*47c0*/  IMAD.IADD R242, R240, 0x1, R0.reuse ;  /* 0x00000001f0f27824 */ /* 0x100fe200078e0200 */
[----:B------:R-:W-:Y:S04]  /*47d0*/  HMMA.16816.F32 R8, R164, R18, RZ ;  /* 0x00000012a408723c */ /* 0x000fe800000018ff */
[----:B------:R-:W1:Y:S10]  /*47e0*/  LDSM.16.M88.4 R20, [R242] ;  /* 0x00000000f214783b */ /* 0x000e740000000200 */
[C---:B------:R-:W-:Y:S01]  /*47f0*/  HMMA.16816.F32 R4, R168.reuse, R24, R4 ;  /* 0x00000018a804723c */ /* 0x040fe20000001804 */
[C---:B------:R-:W-:Y:S01]  /*4800*/  IMAD.IADD R241, R247.reuse, 0x1, R0 ;  /* 0x00000001f7f17824 */ /* 0x040fe200078e0200 */
[----:B------:R-:W-:Y:S08]  /*4810*/  LDSM.16.M88.4 R52, [R242+0x5800] ;  /* 0x00580000f234783b */ /* 0x000ff00000000200 */
[----:B------:R-:W-:Y:S08]  /*4820*/  HMMA.16816.F32 R8, R168, R26, R8 ;  /* 0x0000001aa808723c */ /* 0x000ff00000001808 */
[----:B------:R-:W-:Y:S08]  /*4830*/  HMMA.16816.F32 R16, R164, R30, RZ ;  /* 0x0000001ea410723c */ /* 0x000ff000000018ff */
[----:B-1----:R-:W-:Y:S08]  /*4840*/  HMMA.16816.F32 R24, R184, R20, R4 ;  /* 0x00000014b818723c */ /* 0x002ff00000001804 */
[----:B------:R-:W-:Y:S08]  /*4850*/  HMMA.16816.F32 R4, R164, R28, RZ ;  /* 0x0000001ca404723c */ /* 0x000ff000000018ff */
[----:B------:R-:W-:Y:S01]  /*4860*/  HMMA.16816.F32 R32, R184, R22, R8 ;  /* 0x00000016b820723c */ /* 0x000fe20000001808 */
[----:B------:R-:W1:Y:S11]  /*4870*/  LDSM.16.M88.4 R20, [R242+0x800] ;  /* 0x00080000f214783b */ /* 0x000e760000000200 */
[----:B------:R-:W-:Y:S04]  /*4880*/  @!UPT UIADD3 URZ, URZ, URZ, URZ ;  /* 0x0000003f3f3ff290 */ /* 0x000fe8000fffe03f */
[C---:B------:R-:W-:Y:S08]  /*4890*/  HMMA.16816.F32 R8, R168.reuse, R36, R4 ;  /* 0x00000024a808723c */ /* 0x040ff00000001804 */
[----:B------:R-:W-:Y:S08]  /*48a0*/  HMMA.16816.F32 R4, R168, R38, R16 ;  /* 0x00000026a804723c */ /* 0x000ff00000001810 */
[----:B------:R-:W-:Y:S08]  /*48b0*/  HMMA.16816.F32 R16, R164, R40, RZ ;  /* 0x00000028a410723c */ /* 0x000ff000000018ff */
[C---:B-1----:R-:W-:Y:S08]  /*48c0*/  HMMA.16816.F32 R44, R184.reuse, R20, R8 ;  /* 0x00000014b82c723c */ /* 0x042ff00000001808 */
[----:B------:R-:W-:Y:S01]  /*48d0*/  HMMA.16816.F32 R36, R184, R22, R4 ;  /* 0x00000016b824723c */ /* 0x000fe20000001804 */
[----:B------:R-:W-:Y:S07]  /*48e0*/  LDSM.16.M88.4 R20, [R241] ;  /* 0x00000000f114783b */ /* 0x000fee0000000200 */
[----:B------:R-:W-:Y:S08]  /*48f0*/  HMMA.16816.F32 R4, R164, R42, RZ ;  /* 0x0000002aa404723c */ /* 0x000ff000000018ff */
[C---:B------:R-:W-:Y:S01]  /*4900*/  HMMA.16816.F32 R8, R168.reuse, R48, R16 ;  /* 0x00000030a808723c */ /* 0x040fe20000001810 */
[----:B------:R-:W1:Y:S11]  /*4910*/  LDSM.16.M88.4 R16, [R242+0x1000] ;  /* 0x00100000f210783b */ /* 0x000e760000000200 */
[----:B------:R-:W-:Y:S04]  /*4920*/  @!UPT UIADD3 URZ, URZ, URZ, URZ ;  /* 0x0000003f3f3ff290 */ /* 0x000fe8000fffe03f */
[----:B------:R-:W-:Y:S08]  /*4930*/  HMMA.16816.F32 R4, R168, R50, R4 ;  /* 0x00000032a804723c */ /* 0x000ff00000001804 */
[C---:B-1----:R-:W-:Y:S11]  /*4940*/  HMMA.16816.F32 R28, R184.reuse, R16, R8 ;  /* 0x00000010b81c723c */ /* 0x042ff60000001808 */
[----:B------:R-:W-:Y:S05]  /*4950*/  @!UPT UIADD3 URZ, URZ, URZ, URZ ;  /* 0x0000003f3f3ff290 */ /* 0x000fea000fffe03f */
[----:B------:R-:W-:Y:S01]  /*4960*/  HMMA.16816.F32 R8, R184, R18, R4 ;  /* 0x00000012b808723c */ /* 0x000fe20000001804 */
[----:B------:R-:W1:Y:S04]  /*4970*/  LDSM.16.M88.4 R4, [R241+0x800] ;  /* 0x00080000f104783b */ /* 0x000e680000000200 */
[----:B------:R-:W3:Y:S03]  /*4980*/  LDSM.16.M88.4 R16, [R241+0x1000] ;  /* 0x00100000f110783b */ /* 0x000ee60000000200 */
[C---:B------:R-:W-:Y:S08]  /*4990*/  HMMA.16816.F32 R24, R188.reuse, R20, R24 ;  /* 0x00000014bc18723c */ /* 0x040ff00000001818 */
[C---:B------:R-:W-:Y:S08]  /*49a0*/  HMMA.16816.F32 R20, R188.reuse, R22, R32 ;  /* 0x00000016bc14723c */ /* 0x040ff00000001820 */
[C---:B-1----:R-:W-:Y:S08]  /*49b0*/  HMMA.16816.F32 R44, R188.reuse, R4, R44 ;  /* 0x00000004bc2c723c */ /* 0x042ff0000000182c */
[C---:B------:R-:W-:Y:S01]  /*49c0*/  HMMA.16816.F32 R36, R188.reuse, R6, R36 ;  /* 0x00000006bc24723c */ /* 0x040fe20000001824 */
[----:B------:R-:W1:Y:S07]  /*49d0*/  LDSM.16.M88.4 R4, [R240+0x1800] ;  /* 0x00180000f004783b */ /* 0x000e6e0000000200 */
[C---:B---3--:R-:W-:Y:S08]  /*49e0*/  HMMA.16816.F32 R40, R188.reuse, R16, R28 ;  /* 0x00000010bc28723c */ /* 0x048ff0000000181c */
[----:B------:R-:W-:Y:S01]  /*49f0*/  HMMA.16816.F32 R28, R188, R18, R8 ;  /* 0x00000012bc1c723c */ /* 0x000fe20000001808 */
[----:B------:R-:W3:Y:S04]  /*4a00*/  LDSM.16.M88.4 R8, [R240+0x2000] ;  /* 0x00200000f008783b */ /* 0x000ee80000000200 */
[----:B------:R-:W4:Y:S03]  /*4a10*/  LDSM.16.M88.4 R16, [R240+0x2800] ;  /* 0x00280000f010783b */ /* 0x000f260000000200 */
[C---:B-1----:R-:W-:Y:S08]  /*4a20*/  HMMA.16816.F32 R32, R192.reuse, R4, R24 ;  /* 0x00000004c020723c */ /* 0x042ff00000001818 */
[C---:B------:R-:W-:Y:S01]  /*4a30*/  HMMA.16816.F32 R4, R192.reuse, R6, R20 ;  /* 0x00000006c004723c */ /* 0x040fe20000001814 */
[----:B------:R-:W1:Y:S07]  /*4a40*/  LDSM.16.M88.4 R20, [R247+0x2000] ;  /* 0x00200000f714783b */ /* 0x000e6e0000000200 */
[C---:B---3--:R-:W-:Y:S08]  /*4a50*/  HMMA.16816.F32 R44, R192.reuse, R8, R44 ;  /* 0x00000008c02c723c */ /* 0x048ff0000000182c */
[C---:B------:R-:W-:Y:S01]  /*4a60*/  HMMA.16816.F32 R24, R192.reuse, R10, R36 ;  /* 0x0000000ac018723c */ /* 0x040fe20000001824 */
[----:B------:R-:W3:Y:S07]  /*4a70*/  LDSM.16.M88.4 R8, [R247+0x1800] ;  /* 0x00180000f708783b */ /* 0x000eee0000000200 */
[C---:B----4-:R-:W-:Y:S08]  /*4a80*/  HMMA.16816.F32 R36, R192.reuse, R16, R40 ;  /* 0x00000010c024723c */ /* 0x050ff00000001828 */
[----:B------:R-:W-:Y:S01]  /*4a90*/  HMMA.16816.F32 R28, R192, R18, R28 ;  /* 0x00000012c01c723c */ /* 0x000fe2000000181c */
[----:B------:R-:W4:Y:S07]  /*4aa0*/  LDSM.16.M88.4 R16, [R247+0x2800] ;  /* 0x00280000f710783b */ /* 0x000f2e0000000200 */
        /* <DEDUP_REMOVED lines=46> */
[C---:B------:R-:W-:Y:S08]  /*4d90*/  HMMA.16816.F32 R24, R216.reuse, R22, R24 ;  /* 0x00000016d818723c */ /* 0x040ff00000001818 */
[C---:B---3--:R-:W-:Y:S08]  /*4da0*/  HMMA.16816.F32 R32, R216.reuse, R8, R32 ;  /* 0x00000008d820723c */ /* 0x048ff00000001820 */
[C---:B------:R-:W-:Y:S01]  /*4db0*/  HMMA.16816.F32 R4, R216.reuse, R10, R4 ;  /* 0x0000000ad804723c */ /* 0x040fe20000001804 */
[----:B------:R-:W1:Y:S07]  /*4dc0*/  LDSM.16.M88.4 R8, [R241+0x3000] ;  /* 0x00300000f108783b */ /* 0x000e6e0000000200 */
[C---:B----4-:R-:W-:Y:S08]  /*4dd0*/  HMMA.16816.F32 R20, R216.reuse, R16, R36 ;  /* 0x00000010d814723c */ /* 0x050ff00000001824 */
[----:B------:R-:W-:Y:S01]  /*4de0*/  HMMA.16816.F32 R28, R216, R18, R28 ;  /* 0x00000012d81c723c */ /* 0x000fe2000000181c */
[----:B------:R-:W3:Y:S07]  /*4df0*/  LDSM.16.M88.4 R16, [R241+0x3800] ;  /* 0x00380000f110783b */ /* 0x000eee0000000200 */
[C---:B-1----:R-:W-:Y:S08]  /*4e00*/  HMMA.16816.F32 R32, R220.reuse, R8, R32 ;  /* 0x00000008dc20723c */ /* 0x042ff00000001820 */
[C---:B------:R-:W-:Y:S01]  /*4e10*/  HMMA.16816.F32 R8, R220.reuse, R10, R4 ;  /* 0x0000000adc08723c */ /* 0x040fe20000001804 */
[----:B------:R-:W1:Y:S07]  /*4e20*/  LDSM.16.M88.4 R4, [R241+0x4000] ;  /* 0x00400000f104783b */ /* 0x000e6e0000000200 */
[C---:B---3--:R-:W-:Y:S08]  /*4e30*/  HMMA.16816.F32 R40, R220.reuse, R16, R40 ;  /* 0x00000010dc28723c */ /* 0x048ff00000001828 */
[C---:B------:R-:W-:Y:S01]  /*4e40*/  HMMA.16816.F32 R24, R220.reuse, R18, R24 ;  /* 0x00000012dc18723c */ /* 0x040fe20000001818 */
[----:B------:R-:W3:Y:S07]  /*4e50*/  LDSM.16.M88.4 R16, [R240+0x4800] ;  /* 0x00480000f010783b */ /* 0x000eee0000000200 */
[----:B-1----:R-:W-:Y:S08]  /*4e60*/  HMMA.16816.F32 R36, R220, R4, R20 ;  /* 0x00000004dc24723c */ /* 0x002ff00000001814 */
[----:B---3--:R-:W-:Y:S01]  /*4e70*/  HMMA.16816.F32 R20, R224, R18, R8 ;  /* 0x00000012e014723c */ /* 0x008fe20000001808 */
[----:B------:R-:W1:Y:S07]  /*4e80*/  LDSM.16.M88.4 R8, [R240+0x5800] ;  /* 0x00580000f008783b */ /* 0x000e6e0000000200 */
[----:B------:R-:W-:Y:S01]  /*4e90*/  HMMA.16816.F32 R28, R220, R6, R28 ;  /* 0x00000006dc1c723c */ /* 0x000fe2000000181c */
[----:B------:R-:W3:Y:S07]  /*4ea0*/  LDSM.16.M88.4 R4, [R240+0x5000] ;  /* 0x00500000f004783b */ /* 0x000eee0000000200 */
[C---:B------:R-:W-:Y:S01]  /*4eb0*/  HMMA.16816.F32 R32, R224.reuse, R16, R32 ;  /* 0x00000010e020723c */ /* 0x040fe20000001820 */
[----:B------:R-:W4:Y:S07]  /*4ec0*/  LDSM.16.M88.4 R16, [R247+0x4800] ;  /* 0x00480000f710783b */ /* 0x000f2e0000000200 */
[C---:B-1----:R-:W-:Y:S08]  /*4ed0*/  HMMA.16816.F32 R48, R224.reuse, R8, R36 ;  /* 0x00000008e030723c */ /* 0x042ff00000001824 */
[C---:B------:R-:W-:Y:S01]  /*4ee0*/  HMMA.16816.F32 R44, R224.reuse, R10, R28 ;  /* 0x0000000ae02c723c */ /* 0x040fe2000000181c */
[----:B------:R-:W1:Y:S04]  /*4ef0*/  LDSM.16.M88.4 R8, [R247+0x5000] ;  /* 0x00500000f708783b */ /* 0x000e680000000200 */
[----:B------:R-:W5:Y:S03]  /*4f00*/  LDSM.16.M88.4 R28, [R247+0x5800] ;  /* 0x00580000f71c783b */ /* 0x000f660000000200 */
[C---:B---3--:R-:W-:Y:S08]  /*4f10*/  HMMA.16816.F32 R40, R224.reuse, R4, R40 ;  /* 0x00000004e028723c */ /* 0x048ff00000001828 */
[----:B------:R-:W-:Y:S08]  /*4f20*/  HMMA.16816.F32 R4, R224, R6, R24 ;  /* 0x00000006e004723c */ /* 0x000ff00000001818 */
[C---:B----4-:R-:W-:Y:S08]  /*4f30*/  HMMA.16816.F32 R36, R228.reuse, R16, R32 ;  /* 0x00000010e424723c */ /* 0x050ff00000001820 */
[C---:B------:R-:W-:Y:S01]  /*4f40*/  HMMA.16816.F32 R32, R228.reuse, R18, R20 ;  /* 0x00000012e420723c */ /* 0x040fe20000001814 */
[----:B------:R-:W3:Y:S04]  /*4f50*/  LDSM.16.M88.4 R20, [R242+0x4800] ;  /* 0x00480000f214783b */ /* 0x000ee80000000200 */
[----:B------:R-:W4:Y:S03]  /*4f60*/  LDSM.16.M88.4 R16, [R242+0x5000] ;  /* 0x00500000f210783b */ /* 0x000f260000000200 */
[C---:B-1----:R-:W-:Y:S08]  /*4f70*/  HMMA.16816.F32 R24, R228.reuse, R8, R40 ;  /* 0x00000008e418723c */ /* 0x042ff00000001828 */
[C---:B------:R-:W-:Y:S08]  /*4f80*/  HMMA.16816.F32 R8, R228.reuse, R10, R4 ;  /* 0x0000000ae408723c */ /* 0x040ff00000001804 */
[C---:B-----5:R-:W-:Y:S08]  /*4f90*/  HMMA.16816.F32 R4, R228.reuse, R28, R48 ;  /* 0x0000001ce404723c */ /* 0x060ff00000001830 */
[----:B------:R-:W-:Y:S08]  /*4fa0*/  HMMA.16816.F32 R44, R228, R30, R44 ;  /* 0x0000001ee42c723c */ /* 0x000ff0000000182c */
[C---:B---3--:R-:W-:Y:S08]  /*4fb0*/  HMMA.16816.F32 R40, R232.reuse, R20, R36 ;  /* 0x00000014e828723c */ /* 0x048ff00000001824 */
[C---:B------:R-:W-:Y:S01]  /*4fc0*/  HMMA.16816.F32 R36, R232.reuse, R22, R32 ;  /* 0x00000016e824723c */ /* 0x040fe20000001820 */
[----:B------:R-:W1:Y:S07]  /*4fd0*/  LDSM.16.M88.4 R20, [R241+0x5000] ;  /* 0x00500000f114783b */ /* 0x000e6e0000000200 */
[C---:B----4-:R-:W-:Y:S01]  /*4fe0*/  HMMA.16816.F32 R32, R232.reuse, R16, R24 ;  /* 0x00000010e820723c */ /* 0x050fe20000001818 */
[----:B------:R-:W3:Y:S07]  /*4ff0*/  LDSM.16.M88.4 R24, [R241+0x4800] ;  /* 0x00480000f118783b */ /* 0x000eee0000000200 */
[----:B------:R-:W-:Y:S01]  /*5000*/  HMMA.16816.F32 R28, R232, R18, R8 ;  /* 0x00000012e81c723c */ /* 0x000fe20000001808 */
[----:B------:R-:W4:Y:S01]  /*5010*/  LDSM.16.M88.4 R16, [R241+0x5800] ;  /* 0x00580000f110783b */ /* 0x000f220000000200 */
[----:B------:R-:W-:Y:S01]  /*5020*/  IADD3 R0, R247, 0x4800, RZ ;  /* 0x00004800f7007810 */ /* 0x000fe20007ffe0ff */
[----:B------:R-:W-:-:S04]  /*5030*/  DEPBAR.LE SB0, 0x0 ;  /* 0x000080000000791a */ /* 0x000fc80000000000 */
[----:B--2---:R-:W-:Y:S01]  /*5040*/  ISETP.GT.AND P0, PT, R13, R2, PT ;  /* 0x000000020d00720c */ /* 0x004fe20003f04270 */
[----:B------:R-:W-:Y:S01]  /*5050*/  HMMA.16816.F32 R8, R232, R52, R4 ;  /* 0x00000034e808723c */ /* 0x000fe20000001804 */
[C---:B------:R-:W-:Y:S01]  /*5060*/  IADD3 R3, R247.reuse, 0x5800, RZ ;  /* 0x00005800f7037810 */ /* 0x040fe20007ffe0ff */
[----:B------:R2:W-:Y:S01]  /*5070*/  STL [R1+0xc], R0 ;  /* 0x00000c0001007387 */ /* 0x0005e20000100800 */
[----:B------:R-:W-:-:S05]  /*5080*/  IADD3 R2, R247, 0x5000, RZ ;  /* 0x00005000f7027810 */ /* 0x000fca0007ffe0ff */
[----:B------:R-:W-:Y:S01]  /*5090*/  HMMA.16816.F32 R4, R232, R54, R44 ;  /* 0x00000036e804723c */ /* 0x000fe2000000182c */
[----:B------:R3:W-:Y:S04]  /*50a0*/  STL [R1+0x8], R3 ;  /* 0x0000080301007387 */ /* 0x0007e80000100800 */
[----:B------:R3:W-:Y:S01]  /*50b0*/  STL [R1+0x4], R2 ;  /* 0x0000040201007387 */ /* 0x0007e20000100800 */
[----:B--2---:R-:W-:-:S05]  /*50c0*/  IADD3 R0, R247, 0x3000, RZ ;  /* 0x00003000f7007810 */ /* 0x004fca0007ffe0ff */
[----:B------:R2:W-:Y:S01]  /*50d0*/  STL [R1], R0 ;  /* 0x0000000001007387 */ /* 0x0005e20000100800 */
[----:B-1----:R-:W-:Y:S01]  /*50e0*/  HMMA.16816.F32 R32, R236, R20, R32 ;  /* 0x00000014ec20723c */ /* 0x002fe20000001820 */
[----:B------:R-:W-:Y:S01]  /*50f0*/  BSSY B1, `(.L_x_482) ;  /* 0x0000085000017945 */ /* 0x000fe20003800000 */
[C---:B------:R-:W-:Y:S02]  /*5100*/  IADD3 R252, R247.reuse, 0x4000, RZ ;  /* 0x00004000f7fc7810 */ /* 0x040fe40007ffe0ff */
[----:B------:R-:W-:-:S04]  /*5110*/  IADD3 R251, R247, 0x3800, RZ ;  /* 0x00003800f7fb7810 */ /* 0x000fc80007ffe0ff */
[----:B---3--:R-:W-:Y:S01]  /*5120*/  HMMA.16816.F32 R40, R236, R24, R40 ;  /* 0x00000018ec28723c */ /* 0x008fe20000001828 */
[C---:B------:R-:W-:Y:S02]  /*5130*/  IADD3 R250, R247.reuse, 0x1800, RZ ;  /* 0x00001800f7fa7810 */ /* 0x040fe40007ffe0ff */
[----:B------:R-:W-:-:S05]  /*5140*/  IADD3 R249, R247, 0x2800, RZ ;  /* 0x00002800f7f97810 */ /* 0x000fca0007ffe0ff */
[----:B------:R-:W-:Y:S01]  /*5150*/  HMMA.16816.F32 R36, R236, R26, R36 ;  /* 0x0000001aec24723c */ /* 0x000fe20000001824 */
[----:B------:R-:W-:-:S07]  /*5160*/  IADD3 R248, R247, 0x2000, RZ ;  /* 0x00002000f7f87810 */ /* 0x000fce0007ffe0ff */
[C---:B------:R-:W-:Y:S08]  /*5170*/  HMMA.16816.F32 R20, R236.reuse, R22, R28 ;  /* 0x00000016ec14723c */ /* 0x040ff0000000181c */
[C---:B----4-:R-:W-:Y:S08]  /*5180*/  HMMA.16816.F32 R24, R236.reuse, R16, R8 ;  /* 0x00000010ec18723c */ /* 0x050ff00000001808 */
[----:B------:R-:W-:Y:S01]  /*5190*/  HMMA.16816.F32 R28, R236, R18, R4 ;  /* 0x00000012ec1c723c */ /* 0x000fe20000001804 */
[----:B------:R-:W-:Y:S06]  /*51a0*/  BAR.SYNC.DEFER_BLOCKING 0x0 ;  /* 0x0000000000007b1d */ /* 0x000fec0000010000 */
[----:B------:R-:W-:Y:S01]  /*51b0*/  @!UPT UIADD3 URZ, URZ, URZ, URZ ;  /* 0x0000003f3f3ff290 */ /* 0x000fe2000fffe03f */
[----:B------:R-:W-:Y:S11]  /*51c0*/  @!P0 BRA `(.L_x_483) ;  /* 0x0000077000008947 */ /* 0x000ff60003800000 */
[----:B--2---:R-:W2:Y:S04]  /*51d0*/  LDL R2, [R1+0x84] ;  /* 0x0000840001027983 */ /* 0x004ea80000100800 */
[----:B------:R-:W2:Y:S04]  /*51e0*/  LDL R3, [R1+0x174] ;  /* 0x0001740001037983 */ /* 0x000ea80000100800 */
[----:B------:R-:W3:Y:S01]  /*51f0*/  LDL.64 R58, [R1+0x90] ;  /* 0x00009000013a7983 */ /* 0x000ee20000100a00 */
[----:B------:R-:W-:-:S03]  /*5200*/  IMAD.MOV.U32 R15, RZ, RZ, c[0x0][0x2b8] ;  /* 0x0000ae00ff0f7624 */ /* 0x000fc600078e00ff */
[----:B------:R-:W4:Y:S02]  /*5210*/  LDL R14, [R1+0xa8] ;  /* 0x0000a800010e7983 */ /* 0x000f240000100800 */
[----:B------:R-:W-:Y:S01]  /*5220*/  ISETP.NE.AND P2, PT, R15, 0x1, PT ;  /* 0x000000010f00780c */ /* 0x000fe20003f45270 */
[----:B------:R-:W-:Y:S01]  /*5230*/  IMAD.MOV.U32 R10, RZ, RZ, RZ ;  /* 0x000000ffff0a7224 */ /* 0x000fe200078e00ff */
[----:B------:R-:W5:Y:S04]  /*5240*/  LDL.64 R8, [R1+0x88] ;  /* 0x0000880001087983 */ /* 0x000f680000100a00 */
[----:B------:R-:W3:Y:S01]  /*5250*/  LDL R7, [R1+0xa0] ;  /* 0x0000a00001077983 */ /* 0x000ee20000100800 */
[C---:B--2---:R-:W-:Y:S02]  /*5260*/  IADD3 R2, R3.reuse, R57, R2 ;  /* 0x0000003903027210 */ /* 0x044fe40007ffe002 */
[----:B------:R-:W-:-:S02]  /*5270*/  ISETP.GT.AND P1, PT, R3, 0x2f, PT ;  /* 0x0000002f0300780c */ /* 0x000fc40003f24270 */
        /* <DEDUP_REMOVED lines=9> */
[----:B------:R-:W-:-:S03]  /*5310*/  IMAD.MOV R0, RZ, RZ, -R0 ;  /* 0x000000ffff007224 */ /* 0x000fc600078e0a00 */
[----:B------:R-:W1:Y:S01]  /*5320*/  S2R R11, SR_TID.X ;  /* 0x00000000000b7919 */ /* 0x000e620000002100 */
[----:B------:R-:W-:-:S05]  /*5330*/  IMAD R2, R0, c[0x0][0x2b8], R2 ;  /* 0x0000ae0000027a24 */ /* 0x000fca00078e0202 */
[----:B------:R-:W-:Y:S01]  /*5340*/  SHF.R.S32.HI R0, RZ, 0x1f, R2 ;  /* 0x0000001fff007819 */ /* 0x000fe20000011402 */
[----:B------:R3:W-:Y:S04]  /*5350*/  STL [R1+0x34], R2 ;  /* 0x0000340201007387 */ /* 0x0007e80000100800 */
[----:B------:R-:W-:-:S04]  /*5360*/  IMAD R0, R0, c[0x0][0x1e0], RZ ;  /* 0x0000780000007a24 */ /* 0x000fc800078e02ff */
[----:B------:R-:W-:Y:S01]  /*5370*/  IMAD R0, R2, c[0x0][0x1e4], R0 ;  /* 0x0000790002007a24 */ /* 0x000fe200078e0200 */
[----:B-1----:R-:W-:-:S04]  /*5380*/  SHF.R.S32.HI R6, RZ, 0x1f, R11 ;  /* 0x0000001fff067819 */ /* 0x002fc8000001140b */
[----:B------:R-:W-:Y:S01]  /*5390*/  LEA.HI R6, R6, R11, RZ, 0x3 ;  /* 0x0000000b06067211 */ /* 0x000fe200078f18ff */
[----:B---3--:R-:W-:-:S03]  /*53a0*/  IMAD.WIDE.U32 R2, R2, c[0x0][0x1e0], RZ ;  /* 0x0000780002027a25 */ /* 0x008fc600078e00ff */
[----:B------:R-:W-:Y:S01]  /*53b0*/  SHF.R.S32.HI R6, RZ, 0x3, R6 ;  /* 0x00000003ff067819 */ /* 0x000fe20000011406 */
[----:B------:R-:W-:Y:S01]  /*53c0*/  IMAD.IADD R3, R3, 0x1, R0 ;  /* 0x0000000103037824 */ /* 0x000fe200078e0200 */
[----:B--2---:R1:W-:Y:S01]  /*53d0*/  STL [R1+0x30], R10 ;  /* 0x0000300a01007387 */ /* 0x0043e20000100800 */
[----:B------:R-:W-:Y:S02]  /*53e0*/  SHF.R.S32.HI R0, RZ, 0x1f, R10 ;  /* 0x0000001fff007819 */ /* 0x000fe4000001140a */
[----:B------:R-:W-:-:S04]  /*53f0*/  IMAD.WIDE.U32 R2, R10, c[0x0][0x1f0], R2 ;  /* 0x00007c000a027a25 */ /* 0x000fc800078e0002 */
[----:B------:R-:W-:-:S04]  /*5400*/  IMAD R0, R0, c[0x0][0x1f0], RZ ;  /* 0x00007c0000007a24 */ /* 0x000fc800078e02ff */
[----:B------:R-:W-:Y:S01]  /*5410*/  IMAD R4, R10, c[0x0][0x1f4], R0 ;  /* 0x00007d000a047a24 */ /* 0x000fe200078e0200 */
[----:B-----5:R-:W-:-:S04]  /*5420*/  IADD3 R0, P0, R8, R2, RZ ;  /* 0x0000000208007210 */ /* 0x020fc80007f1e0ff */
[----:B------:R-:W-:Y:S02]  /*5430*/  IADD3.X R2, R7, R3, R4, P0, !PT ;  /* 0x0000000307027210 */ /* 0x000fe400007fe404 */
[----:B------:R-:W-:Y:S02]  /*5440*/  IADD3 R7, -R6, 0x30, RZ ;  /* 0x0000003006077810 */ /* 0x000fe40007ffe1ff */
[C---:B------:R-:W-:Y:S02]  /*5450*/  LEA R6, P0, R0.reuse, c[0x0][0x1c8], 0x1 ;  /* 0x0000720000067a11 */ /* 0x040fe400078008ff */
[----:B------:R-:W-:Y:S02]  /*5460*/  ISETP.GE.AND P1, PT, R7, 0x1, PT ;  /* 0x000000010700780c */ /* 0x000fe40003f26270 */
[----:B------:R-:W-:Y:S01]  /*5470*/  LEA.HI.X R5, R0, c[0x0][0x1cc], R2, 0x1, P0 ;  /* 0x0000730000057a11 */ /* 0x000fe200000f0c02 */
[----:B------:R-:W-:Y:S08]  /*5480*/  BRA.DIV ~URZ, `(.L_x_484) ;  /* 0x00013fc27f007947 */ /* 0x000ff0000b800000 */
[----:B------:R2:W3:Y:S02]  /*5490*/  SHFL.IDX PT, R4, R5, RZ, 0x181f ;  /* 0x00181fff05047589 */ /* 0x0004e400000e0000 */
.L_x_638:
[----:B------:R-:W-:Y:S05]  /*54a0*/  BRA.DIV ~URZ, `(.L_x_485) ;  /* 0x000140327f007947 */ /* 0x000fea000b800000 */
[----:B------:R4:W1:Y:S02]  /*54b0*/  SHFL.IDX PT, R0, R6, RZ, 0x181f ;  /* 0x00181fff06007589 */ /* 0x00086400000e0000 */
.L_x_639:
[----:B------:R-:W-:Y:S01]  /*54c0*/  BSSY B0, `(.L_x_486) ;  /* 0x0000022000007945 */ /* 0x000fe20003800000 */
[----:B------:R-:W-:Y:S05]  /*54d0*/  @!P1 BRA `(.L_x_487) ;  /* 0x0000020000009947 */ /* 0x000fea0003800000 */
[----:B------:R-:W5:Y:S04]  /*54e0*/  LDL R3, [R1+0x3c] ;  /* 0x00003c0001037983 */ /* 0x000f680000100800 */
[----:B--2---:R-:W2:Y:S04]  /*54f0*/  LDL R2, [R1+0xc8] ;  /* 0x0000c80001027983 */ /* 0x004ea80000100800 */
[----:B----4-:R-:W4:Y:S04]  /*5500*/  LDL R19, [R1+0x40] ;  /* 0x0000400001137983 */ /* 0x010f280000100800 */
[----:B---3--:R-:W3:Y:S04]  /*5510*/  LDL R8, [R1+0x2c] ;  /* 0x00002c0001087983 */ /* 0x008ee80000100800 */
[----:B------:R-:W3:Y:S04]  /*5520*/  LDL R18, [R1+0x68] ;  /* 0x0000680001127983 */ /* 0x000ee80000100800 */
[----:B------:R-:W3:Y:S04]  /*5530*/  LDL R17, [R1+0xcc] ;  /* 0x0000cc0001117983 */ /* 0x000ee80000100800 */
[----:B------:R-:W3:Y:S04]  /*5540*/  LDL R16, [R1+0x44] ;  /* 0x0000440001107983 */ /* 0x000ee80000100800 */
[----:B------:R-:W3:Y:S04]  /*5550*/  LDL R15, [R1+0x64] ;  /* 0x00006400010f7983 */ /* 0x000ee80000100800 */
[----:B------:R-:W3:Y:S04]  /*5560*/  LDL R14, [R1+0xc4] ;  /* 0x0000c400010e7983 */ /* 0x000ee80000100800 */
[----:B------:R-:W3:Y:S04]  /*5570*/  LDL R13, [R1+0x48] ;  /* 0x00004800010d7983 */ /* 0x000ee80000100800 */
[----:B------:R-:W3:Y:S04]  /*5580*/  LDL R11, [R1+0x6c] ;  /* 0x00006c00010b7983 */ /* 0x000ee80000100800 */
[----:B-1----:R-:W3:Y:S04]  /*5590*/  LDL R10, [R1+0xb4] ;  /* 0x0000b400010a7983 */ /* 0x002ee80000100800 */
[----:B------:R-:W3:Y:S01]  /*55a0*/  LDL R9, [R1+0x4c] ;  /* 0x00004c0001097983 */ /* 0x000ee20000100800 */
[----:B-----5:R-:W-:-:S02]  /*55b0*/  ISETP.GE.AND P0, PT, R3, c[0x0][0x1d4], PT ;  /* 0x0000750003007a0c */ /* 0x020fc40003f06270 */
[----:B--2---:R-:W-:-:S05]  /*55c0*/  IADD3 R2, P1, R0, R2, RZ ;  /* 0x0000000200027210 */ /* 0x004fca0007f3e0ff */
[----:B----4-:R-:W-:-:S06]  /*55d0*/  IMAD.X R3, R4, 0x1, R19, P1 ;  /* 0x0000000104037824 */ /* 0x010fcc00008e0613 */
[----:B------:R-:W-:Y:S01]  /*55e0*/  @!PT LDS RZ, [RZ] ;  /* 0x00000000fffff984 */ /* 0x000fe20000000800 */
[----:B------:R-:W-:Y:S01]  /*55f0*/  @!PT LDS RZ, [RZ] ;  /* 0x00000000fffff984 */ /* 0x000fe20000000800 */
[----:B------:R-:W-:Y:S01]  /*5600*/  @!PT LDS RZ, [RZ] ;  /* 0x00000000fffff984 */ /* 0x000fe20000000800 */
[----:B---3--:R1:W-:Y:S01]  /*5610*/  LDGSTS.E.BYPASS.LTC128B.128 [R8+0x14080], [R2.64], !P0 ;  /* 0x1408000002087fae */ /* 0x0083e2000c101d46 */
[----:B------:R-:W-:Y:S02]  /*5620*/  ISETP.GE.AND P0, PT, R18, c[0x0][0x1d4], PT ;  /* 0x0000750012007a0c */ /* 0x000fe40003f06270 */
[----:B-1----:R-:W-:-:S05]  /*5630*/  IADD3 R2, P1, R0, R17, RZ ;  /* 0x0000001100027210 */ /* 0x002fca0007f3e0ff */
[----:B------:R-:W-:-:S06]  /*5640*/  IMAD.X R3, R4, 0x1, R16, P1 ;  /* 0x0000000104037824 */ /* 0x000fcc00008e0610 */
[----:B------:R1:W-:Y:S01]  /*5650*/  LDGSTS.E.BYPASS.LTC128B.128 [R8+0x15880], [R2.64], !P0 ;  /* 0x1588000002087fae */ /* 0x0003e2000c101d46 */
[----:B------:R-:W-:Y:S02]  /*5660*/  ISETP.GE.AND P0, PT, R15, c[0x0][0x1d4], PT ;  /* 0x000075000f007a0c */ /* 0x000fe40003f06270 */
[----:B-1----:R-:W-:-:S05]  /*5670*/  IADD3 R2, P1, R0, R14, RZ ;  /* 0x0000000e00027210 */ /* 0x002fca0007f3e0ff */
[----:B------:R-:W-:-:S06]  /*5680*/  IMAD.X R3, R4, 0x1, R13, P1 ;  /* 0x0000000104037824 */ /* 0x000fcc00008e060d */
[----:B------:R1:W-:Y:S01]  /*5690*/  LDGSTS.E.BYPASS.LTC128B.128 [R8+0x17080], [R2.64], !P0 ;  /* 0x1708000002087fae */ /* 0x0003e2000c101d46 */
[----:B------:R-:W-:Y:S02]  /*56a0*/  ISETP.GE.AND P0, PT, R11, c[0x0][0x1d4], PT ;  /* 0x000075000b007a0c */ /* 0x000fe40003f06270 */
[----:B-1----:R-:W-:-:S05]  /*56b0*/  IADD3 R2, P1, R0, R10, RZ ;  /* 0x0000000a00027210 */ /* 0x002fca0007f3e0ff */
[----:B------:R-:W-:-:S06]  /*56c0*/  IMAD.X R3, R4, 0x1, R9, P1 ;  /* 0x0000000104037824 */ /* 0x000fcc00008e0609 */
[----:B------:R1:W-:Y:S02]  /*56d0*/  LDGSTS.E.BYPASS.LTC128B.128 [R8+0x18880], [R2.64], !P0 ;  /* 0x1888000002087fae */ /* 0x0003e4000c101d46 */
.L_x_487:
[----:B------:R-:W-:Y:S05]  /*56e0*/  BSYNC B0 ;  /* 0x0000000000007941 */ /* 0x000fea0003800000 */
.L_x_486:
[----:B------:R-:W-:Y:S01]  /*56f0*/  ISETP.GE.AND P0, PT, R7, 0x21, PT ;  /* 0x000000210700780c */ /* 0x000fe20003f06270 */
[----:B------:R-:W-:Y:S06]  /*5700*/  BRA.DIV ~URZ, `(.L_x_488) ;  /* 0x00013e627f007947 */ /* 0x000fec000b800000 */
[----:B---3--:R3:W2:Y:S04]  /*5710*/  SHFL.IDX PT, R4, R5, 0x1, 0x181f ;  /* 0x00381f0005047f89 */ /* 0x0086a800000e0000 */
[----:B-1----:R3:W1:Y:S02]  /*5720*/  SHFL.IDX PT, R0, R6, 0x1, 0x181f ;  /* 0x00381f0006007f89 */ /* 0x00266400000e0000 */
.L_x_640:
[----:B------:R-:W-:Y:S05]  /*5730*/  @!P0 BRA `(.L_x_483) ;  /* 0x0000020000008947 */ /* 0x000fea0003800000 */
[----:B------:R-:W5:Y:S04]  /*5740*/  LDL R3, [R1+0x3c] ;  /* 0x00003c0001037983 */ /* 0x000f680000100800 */
[----:B---3--:R-:W3:Y:S04]  /*5750*/  LDL R2, [R1+0xc8] ;  /* 0x0000c80001027983 */ /* 0x008ee80000100800 */
[----:B----4-:R-:W4:Y:S04]  /*5760*/  LDL R16, [R1+0x40] ;  /* 0x0000400001107983 */ /* 0x010f280000100800 */
        /* <DEDUP_REMOVED lines=10> */
[----:B-----5:R-:W-:-:S02]  /*5810*/  ISETP.GE.AND P0, PT, R3, c[0x0][0x1d4], PT ;  /* 0x0000750003007a0c */ /* 0x020fc40003f06270 */
[----:B-1-3--:R-:W-:-:S05]  /*5820*/  IADD3 R2, P1, R0, R2, RZ ;  /* 0x0000000200027210 */ /* 0x00afca0007f3e0ff */
[----:B----4-:R-:W-:-:S06]  /*5830*/  IMAD.X R3, R4, 0x1, R16, P1 ;  /* 0x0000000104037824 */ /* 0x010fcc00008e0610 */
[----:B------:R-:W-:Y:S01]  /*5840*/  @!PT LDS RZ, [RZ] ;  /* 0x00000000fffff984 */ /* 0x000fe20000000800 */
[----:B------:R-:W-:Y:S01]  /*5850*/  @!PT LDS RZ, [RZ] ;  /* 0x00000000fffff984 */ /* 0x000fe20000000800 */
[----:B------:R-:W-:Y:S01]  /*5860*/  @!PT LDS RZ, [RZ] ;  /* 0x00000000fffff984 */ /* 0x000fe20000000800 */
[----:B--2---:R1:W-:Y:S01]  /*5870*/  LDGSTS.E.BYPASS.LTC128B.128 [R5+0x15080], [R2.64], !P0 ;  /* 0x1508000002057fae */ /* 0x0043e2000c101d46 */
        /* <DEDUP_REMOVED lines=12> */
.L_x_483:
[----:B--2---:R-:W-:Y:S05]  /*5940*/  BSYNC B1 ;  /* 0x0000000000017941 */ /* 0x004fea0003800000 */
.L_x_482:
[----:B-1----:R-:W2:Y:S01]  /*5950*/  LDL R2, [R1+0xac] ;  /* 0x0000ac0001027983 */ /* 0x002ea20000100800 */
[----:B------:R-:W-:-:S03]  /*5960*/  IMAD.MOV.U32 R4, RZ, RZ, c[0x0][0x2c4] ;  /* 0x0000b100ff047624 */ /* 0x000fc600078e00ff */
[----:B------:R-:W2:Y:S04]  /*5970*/  LDL R0, [R1+0xc0] ;  /* 0x0000c00001007983 */ /* 0x000ea80000100800 */
[----:B------:R-:W5:Y:S04]  /*5980*/  LDL R3, [R1+0x7c] ;  /* 0x00007c0001037983 */ /* 0x000f680000100800 */
[----:B---3--:R-:W3:Y:S01]  /*5990*/  LDL R5, [R1+0x74] ;  /* 0x0000740001057983 */ /* 0x008ee20000100800 */
[----:B------:R-:W-:Y:S01]  /*59a0*/  ISETP.NE.AND P0, PT, R4, 0x1, PT ;  /* 0x000000010400780c */ /* 0x000fe20003f05270 */
[----:B------:R-:W-:-:S02]  /*59b0*/  ULDC UR4, c[0x0][0x324] ;  /* 0x0000c90000047ab9 */ /* 0x000fc40000000800 */
[----:B------:R-:W-:Y:S01]  /*59c0*/  ULOP3.LUT UR4, URZ, UR4, URZ, 0x33, !UPT ;  /* 0x000000043f047292 */ /* 0x000fe2000f8e333f */
[----:B------:R-:W0:Y:S01]  /*59d0*/  LDGDEPBAR ;  /* 0x00000000000079af */ /* 0x000e220000000000 */
[----:B--2---:R-:W-:-:S08]  /*59e0*/  IMAD.IADD R0, R0, 0x1, R2 ;  /* 0x0000000100007824 */ /* 0x004fd000078e0202 */
[----:B------:R-:W-:-:S04]  /*59f0*/  @P0 IMAD.HI.U32 R2, R0, c[0x0][0x2c8], RZ ;  /* 0x0000b20000020a27 */ /* 0x000fc800078e00ff */
[----:B------:R-:W-:Y:S01]  /*5a00*/  IMAD.MOV.U32 R4, RZ, RZ, R0 ;  /* 0x000000ffff047224 */ /* 0x000fe200078e0000 */
[----:B-----5:R-:W-:-:S04]  /*5a10*/  IADD3 R0, -R3, 0x1, R56 ;  /* 0x0000000103007810 */ /* 0x020fc80007ffe138 */
[----:B---3--:R-:W-:Y:S01]  /*5a20*/  IADD3 R0, R0, -R5, RZ ;  /* 0x8000000500007210 */ /* 0x008fe20007ffe0ff */
[----:B------:R-:W-:-:S03]  /*5a30*/  IMAD.IADD R7, R56, 0x1, -R3 ;  /* 0x0000000138077824 */ /* 0x000fc600078e0a03 */
[C---:B----4-:R-:W-:Y:S02]  /*5a40*/  IADD3 R6, R0.reuse, UR4, RZ ;  /* 0x0000000400067c10 */ /* 0x050fe4000fffe0ff */
[----:B------:R-:W-:Y:S02]  /*5a50*/  @P0 SHF.R.U32.HI R4, RZ, c[0x0][0x2cc], R2 ;  /* 0x0000b300ff040a19 */ /* 0x000fe40000011602 */
[----:B------:R-:W-:Y:S02]  /*5a60*/  IADD3 R5, R0, c[0x0][0x328], RZ ;  /* 0x0000ca0000057a10 */ /* 0x000fe40007ffe0ff */
[----:B------:R-:W-:Y:S01]  /*5a70*/  IADD3 R8, -R3, R12, RZ ;  /* 0x0000000c03087210 */ /* 0x000fe20007ffe1ff */
[----:B------:R-:W-:Y:S05]  /*5a80*/  BRA.DIV ~URZ, `(.L_x_489) ;  /* 0x00013bf27f007947 */ /* 0x000fea000b800000 */
[----:B------:R1:W2:Y:S02]  /*5a90*/  SHFL.IDX PT, R3, R4, RZ, 0x1c1f ;  /* 0x001c1fff04037589 */ /* 0x0002a400000e0000 */
.L_x_641:
[----:B------:R-:W-:Y:S01]  /*5aa0*/  IMAD.MOV.U32 R0, RZ, RZ, c[0x0][0x32c] ;  /* 0x0000cb00ff007624 */ /* 0x000fe200078e00ff */
[----:B--2---:R-:W-:-:S04]  /*5ab0*/  IADD3 R2, R5, R3, RZ ;  /* 0x0000000305027210 */ /* 0x004fc80007ffe0ff */
[----:B------:R-:W-:Y:S01]  /*5ac0*/  ISETP.GE.AND P0, PT, R0, 0x1, PT ;  /* 0x000000010000780c */ /* 0x000fe20003f06270 */
[----:B------:R-:W-:Y:S01]  /*5ad0*/  IMAD.IADD R0, R6, 0x1, R3 ;  /* 0x0000000106007824 */ /* 0x000fe200078e0203 */
[----:B------:R-:W-:-:S11]  /*5ae0*/  IMNMX R2, R7, R2, PT ;  /* 0x0000000207027217 */ /* 0x000fd60003800200 */
[----:B------:R-:W-:Y:S05]  /*5af0*/  @!P0 BRA `(.L_x_490) ;  /* 0x0000016000008947 */ /* 0x000fea0003800000 */
[----:B------:R-:W2:Y:S04]  /*5b00*/  LDL R10, [R1+0x78] ;  /* 0x00007800010a7983 */ /* 0x000ea80000100800 */
[----:B------:R-:W2:Y:S01]  /*5b10*/  LDL R9, [R1+0x74] ;  /* 0x0000740001097983 */ /* 0x000ea20000100800 */
[----:B------:R-:W-:Y:S01]  /*5b20*/  BSSY B0, `(.L_x_491) ;  /* 0x000000f000007945 */ /* 0x000fe20003800000 */
[----:B--2---:R-:W-:-:S04]  /*5b30*/  IADD3 R3, -R9, R10, R3 ;  /* 0x0000000a09037210 */ /* 0x004fc80007ffe103 */
[----:B------:R-:W-:-:S13]  /*5b40*/  ISETP.GT.AND P0, PT, R3, -0x1, PT ;  /* 0xffffffff0300780c */ /* 0x000fda0003f04270 */
[----:B------:R-:W-:Y:S05]  /*5b50*/  @P0 BRA `(.L_x_492) ;  /* 0x0000007000000947 */ /* 0x000fea0003800000 */
[----:B------:R-:W-:Y:S01]  /*5b60*/  IMAD.MOV.U32 R9, RZ, RZ, 0x1 ;  /* 0x00000001ff097424 */ /* 0x000fe200078e00ff */
[----:B------:R-:W-:-:S04]  /*5b70*/  LOP3.LUT R3, RZ, R3, RZ, 0x33, !PT ;  /* 0x00000003ff037212 */ /* 0x000fc800078e33ff */
[----:B------:R-:W-:-:S13]  /*5b80*/  ISETP.NE.AND P0, PT, R9, c[0x0][0x32c], PT ;  /* 0x0000cb0009007a0c */ /* 0x000fda0003f05270 */
[----:B------:R-:W-:-:S05]  /*5b90*/  @P0 IMAD.HI.U32 R9, R3, c[0x0][0x330], RZ ;  /* 0x0000cc0003090a27 */ /* 0x000fca00078e00ff */
[----:B------:R-:W-:-:S04]  /*5ba0*/  @P0 SHF.R.U32.HI R3, RZ, c[0x0][0x334], R9 ;  /* 0x0000cd00ff030a19 */ /* 0x000fc80000011609 */
[----:B------:R-:W-:Y:S01]  /*5bb0*/  LOP3.LUT R3, RZ, R3, RZ, 0x33, !PT ;  /* 0x00000003ff037212 */ /* 0x000fe200078e33ff */
[----:B------:R-:W-:Y:S05]  /*5bc0*/  BRA `(.L_x_493) ;  /* 0x0000004000007947 */ /* 0x000fea0003800000 */
.L_x_492:
[----:B------:R-:W-:-:S04]  /*5bd0*/  MOV R9, 0x1 ;  /* 0x0000000100097802 */ /* 0x000fc80000000f00 */
[----:B------:R-:W-:-:S13]  /*5be0*/  ISETP.NE.AND P0, PT, R9, c[0x0][0x32c], PT ;  /* 0x0000cb0009007a0c */ /* 0x000fda0003f05270 */
[----:B------:R-:W-:-:S05]  /*5bf0*/  @P0 IMAD.HI.U32 R9, R3, c[0x0][0x330], RZ ;  /* 0x0000cc0003090a27 */ /* 0x000fca00078e00ff */
[----:B------:R-:W-:Y:S02]  /*5c00*/  @P0 SHF.R.U32.HI R3, RZ, c[0x0][0x334], R9 ;  /* 0x0000cd00ff030a19 */ /* 0x000fe40000011609 */
.L_x_493:
[----:B------:R-:W-:Y:S05]  /*5c10*/  BSYNC B0 ;  /* 0x0000000000007941 */ /* 0x000fea0003800000 */
.L_x_491:
[----:B------:R-:W-:-:S05]  /*5c20*/  IMAD R3, R3, c[0x0][0x32c], R8 ;  /* 0x0000cb0003037a24 */ /* 0x000fca00078e0208 */
[----:B------:R-:W-:Y:S02]  /*5c30*/  IADD3 R9, R3, c[0x0][0x32c], RZ ;  /* 0x0000cb0003097a10 */ /* 0x000fe40007ffe0ff */
[----:B------:R-:W-:Y:S02]  /*5c40*/  IMNMX R0, R0, R3, !PT ;  /* 0x0000000300007217 */ /* 0x000fe40007800200 */
[----:B------:R-:W-:Y:S02]  /*5c50*/  IMNMX R2, R2, R9, PT ;  /* 0x0000000902027217 */ /* 0x000fe40003800200 */
.L_x_490:
[----:B------:R-:W2:Y:S01]  /*5c60*/  LDL.LU R3, [R1+0x28] ;  /* 0x0000280001037983 */ /* 0x000ea20000300800 */
[C---:B------:R-:W-:Y:S02]  /*5c70*/  ISETP.GE.AND P0, PT, R12.reuse, 0x2, PT ;  /* 0x000000020c00780c */ /* 0x040fe40003f06270 */
[C---:B------:R-:W-:Y:S02]  /*5c80*/  ISETP.GE.AND P1, PT, R12.reuse, 0x9, PT ;  /* 0x000000090c00780c */ /* 0x040fe40003f26270 */
[C---:B------:R-:W-:Y:S02]  /*5c90*/  ISETP.GE.AND P6, PT, R12.reuse, 0x11, PT ;  /* 0x000000110c00780c */ /* 0x040fe40003fc6270 */
[----:B------:R-:W-:-:S02]  /*5ca0*/  ISETP.GE.AND P5, PT, R12, 0x12, PT ;  /* 0x000000120c00780c */ /* 0x000fc40003fa6270 */
[C---:B------:R-:W-:Y:S02]  /*5cb0*/  ISETP.GE.AND P4, PT, R12.reuse, 0x19, PT ;  /* 0x000000190c00780c */ /* 0x040fe40003f86270 */
[C---:B------:R-:W-:Y:S02]  /*5cc0*/  ISETP.GE.AND P3, PT, R12.reuse, 0x1a, PT ;  /* 0x0000001a0c00780c */ /* 0x040fe40003f66270 */
[----:B------:R-:W-:Y:S02]  /*5cd0*/  ISETP.GE.AND P2, PT, R12, 0x21, PT ;  /* 0x000000210c00780c */ /* 0x000fe40003f46270 */
[----:B--2---:R-:W-:-:S04]  /*5ce0*/  LOP3.LUT R3, R3, 0xffffffdf, RZ, 0xc0, !PT ;  /* 0xffffffdf03037812 */ /* 0x004fc800078ec0ff */
[----:B------:R-:W-:Y:S02]  /*5cf0*/  @P0 LOP3.LUT R3, R3, 0x20, RZ, 0xfc, !PT ;  /* 0x0000002003030812 */ /* 0x000fe400078efcff */
[----:B------:R-:W-:Y:S02]  /*5d00*/  ISETP.GT.AND P0, PT, R0, 0x1, !P0 ;  /* 0x000000010000780c */ /* 0x000fe40004704270 */
[----:B------:R-:W-:Y:S02]  /*5d10*/  LOP3.LUT R3, R3, 0xfffffffd, RZ, 0xc0, !PT ;  /* 0xfffffffd03037812 */ /* 0x000fe400078ec0ff */
[----:B------:R-:W-:Y:S02]  /*5d20*/  ISETP.LT.OR P0, PT, R2, 0x2, P0 ;  /* 0x000000020200780c */ /* 0x000fe40000701670 */
[----:B------:R-:W-:Y:S02]  /*5d30*/  @P1 LOP3.LUT R3, R3, 0x2, RZ, 0xfc, !PT ;  /* 0x0000000203031812 */ /* 0x000fe400078efcff */
[----:B------:R-:W-:-:S02]  /*5d40*/  FSEL R15, R41, -INF , !P0 ;  /* 0xff800000290f7808 */ /* 0x000fc40004000000 */
[----:B------:R-:W-:Y:S02]  /*5d50*/  ISETP.GT.AND P0, PT, R0, 0x8, !P1 ;  /* 0x000000080000780c */ /* 0x000fe40004f04270 */
[----:B------:R-:W-:Y:S02]  /*5d60*/  ISETP.GE.AND P1, PT, R12, 0xa, PT ;  /* 0x0000000a0c00780c */ /* 0x000fe40003f26270 */
[----:B------:R-:W-:Y:S02]  /*5d70*/  ISETP.LT.OR P0, PT, R2, 0x9, P0 ;  /* 0x000000090200780c */ /* 0x000fe40000701670 */
[----:B------:R-:W-:Y:S02]  /*5d80*/  LOP3.LUT R3, R3, 0xfffffffe, RZ, 0xc0, !PT ;  /* 0xfffffffe03037812 */ /* 0x000fe400078ec0ff */
[----:B------:R-:W-:Y:S02]  /*5d90*/  FSEL R16, R36, -INF , !P0 ;  /* 0xff80000024107808 */ /* 0x000fe40004000000 */
[----:B------:R-:W-:-:S04]  /*5da0*/  ISETP.GT.AND P0, PT, R0, 0x9, !P1 ;  /* 0x000000090000780c */ /* 0x000fc80004f04270 */
[----:B------:R-:W-:Y:S02]  /*5db0*/  ISETP.LT.OR P0, PT, R2, 0xa, P0 ;  /* 0x0000000a0200780c */ /* 0x000fe40000701670 */
[----:B------:R-:W-:Y:S02]  /*5dc0*/  @P1 LOP3.LUT R3, R3, 0x1, RZ, 0xfc, !PT ;  /* 0x0000000103031812 */ /* 0x000fe400078efcff */
[----:B------:R-:W-:Y:S02]  /*5dd0*/  FSEL R17, R37, -INF , !P0 ;  /* 0xff80000025117808 */ /* 0x000fe40004000000 */
[----:B------:R-:W-:Y:S02]  /*5de0*/  ISETP.GT.AND P0, PT, R0, 0x10, !P6 ;  /* 0x000000100000780c */ /* 0x000fe40007704270 */
[----:B------:R-:W-:Y:S02]  /*5df0*/  ISETP.GE.AND P1, PT, R12, 0x22, PT ;  /* 0x000000220c00780c */ /* 0x000fe40003f26270 */
[----:B------:R-:W-:-:S02]  /*5e00*/  ISETP.LT.OR P0, PT, R2, 0x11, P0 ;  /* 0x000000110200780c */ /* 0x000fc40000701670 */
[----:B------:R-:W-:Y:S02]  /*5e10*/  LOP3.LUT R3, R3, 0xfffffff7, RZ, 0xc0, !PT ;  /* 0xfffffff703037812 */ /* 0x000fe400078ec0ff */
[----:B------:R-:W-:Y:S02]  /*5e20*/  FSEL R18, R32, -INF , !P0 ;  /* 0xff80000020127808 */ /* 0x000fe40004000000 */
[----:B------:R-:W-:-:S04]  /*5e30*/  ISETP.GT.AND P0, PT, R0, 0x11, !P5 ;  /* 0x000000110000780c */ /* 0x000fc80006f04270 */
[----:B------:R-:W-:-:S04]  /*5e40*/  ISETP.LT.OR P0, PT, R2, 0x12, P0 ;  /* 0x000000120200780c */ /* 0x000fc80000701670 */
        /* <DEDUP_REMOVED lines=13> */
[----:B------:R-:W-:-:S13]  /*5f20*/  ISETP.GE.AND P0, PT, R12, 0x29, PT ;  /* 0x000000290c00780c */ /* 0x000fda0003f06270 */
[----:B------:R-:W-:Y:S02]  /*5f30*/  @P0 LOP3.LUT R3, R3, 0x8, RZ, 0xfc, !PT ;  /* 0x0000000803030812 */ /* 0x000fe400078efcff */
[----:B------:R-:W-:Y:S02]  /*5f40*/  ISETP.GT.AND P0, PT, R0, 0x28, !P0 ;  /* 0x000000280000780c */ /* 0x000fe40004704270 */
[----:B------:R-:W-:Y:S02]  /*5f50*/  LOP3.LUT R3, R3, 0xfffffffb, RZ, 0xc0, !PT ;  /* 0xfffffffb03037812 */ /* 0x000fe400078ec0ff */
[----:B------:R-:W-:-:S04]  /*5f60*/  ISETP.LT.OR P0, PT, R2, 0x29, P0 ;  /* 0x000000290200780c */ /* 0x000fc80000701670 */
[----:B------:R-:W-:Y:S02]  /*5f70*/  FSEL R73, R28, -INF , !P0 ;  /* 0xff8000001c497808 */ /* 0x000fe40004000000 */
[----:B------:R-:W-:-:S13]  /*5f80*/  ISETP.GE.AND P0, PT, R12, 0x1, PT ;  /* 0x000000010c00780c */ /* 0x000fda0003f06270 */
[----:B------:R-:W-:Y:S02]  /*5f90*/  @P0 LOP3.LUT R3, R3, 0x4, RZ, 0xfc, !PT ;  /* 0x0000000403030812 */ /* 0x000fe400078efcff */
[----:B------:R-:W-:Y:S02]  /*5fa0*/  ISETP.GT.AND P0, PT, R0, RZ, !P0 ;  /* 0x000000ff0000720c */ /* 0x000fe40004704270 */
[----:B------:R-:W-:Y:S02]  /*5fb0*/  LOP3.LUT R3, R3, 0xffffffef, RZ, 0xc0, !PT ;  /* 0xffffffef03037812 */ /* 0x000fe400078ec0ff */
[----:B------:R-:W-:-:S04]  /*5fc0*/  ISETP.LT.OR P0, PT, R2, 0x1, P0 ;  /* 0x000000010200780c */ /* 0x000fc80000701670 */
[----:B------:R-:W-:Y:S02]  /*5fd0*/  FSEL R11, R40, -INF , !P0 ;  /* 0xff800000280b7808 */ /* 0x000fe40004000000 */
[----:B------:R-:W-:-:S13]  /*5fe0*/  ISETP.GE.AND P0, PT, R12, 0x2a, PT ;  /* 0x0000002a0c00780c */ /* 0x000fda0003f06270 */
[----:B------:R-:W-:Y:S02]  /*5ff0*/  @P0 LOP3.LUT R3, R3, 0x10, RZ, 0xfc, !PT ;  /* 0x0000001003030812 */ /* 0x000fe400078efcff */
[----:B------:R-:W-:-:S03]  /*6000*/  ISETP.GT.AND P0, PT, R0, 0x29, !P0 ;  /* 0x000000290000780c */ /* 0x000fc60004704270 */
[----:B------:R2:W-:Y:S01]  /*6010*/  STL [R1+0x28], R3 ;  /* 0x0000280301007387 */ /* 0x0005e20000100800 */
[----:B------:R-:W-:-:S04]  /*6020*/  ISETP.LT.OR P0, PT, R2, 0x2a, P0 ;  /* 0x0000002a0200780c */ /* 0x000fc80000701670 */
[----:B------:R-:W-:Y:S01]  /*6030*/  FSEL R72, R29, -INF , !P0 ;  /* 0xff8000001d487808 */ /* 0x000fe20004000000 */
[----:B------:R-:W-:Y:S06]  /*6040*/  BRA.DIV ~URZ, `(.L_x_494) ;  /* 0x000136c27f007947 */ /* 0x000fec000b800000 */
[----:B--2---:R2:W3:Y:S02]  /*6050*/  SHFL.IDX PT, R3, R4, 0x1, 0x1c1f ;  /* 0x003c1f0004037f89 */ /* 0x0044e400000e0000 */
.L_x_642:
[----:B------:R-:W-:Y:S01]  /*6060*/  IMAD.MOV.U32 R0, RZ, RZ, c[0x0][0x32c] ;  /* 0x0000cb00ff007624 */ /* 0x000fe200078e00ff */
[----:B---3--:R-:W-:-:S04]  /*6070*/  IADD3 R2, R5, R3, RZ ;  /* 0x0000000305027210 */ /* 0x008fc80007ffe0ff */
[----:B------:R-:W-:Y:S01]  /*6080*/  ISETP.GE.AND P0, PT, R0, 0x1, PT ;  /* 0x000000010000780c */ /* 0x000fe20003f06270 */
[----:B------:R-:W-:Y:S01]  /*6090*/  IMAD.IADD R0, R6, 0x1, R3 ;  /* 0x0000000106007824 */ /* 0x000fe200078e0203 */
[----:B------:R-:W-:-:S11]  /*60a0*/  IMNMX R2, R7, R2, PT ;  /* 0x0000000207027217 */ /* 0x000fd60003800200 */
[----:B------:R-:W-:Y:S05]  /*60b0*/  @!P0 BRA `(.L_x_495) ;  /* 0x0000016000008947 */ /* 0x000fea0003800000 */
[----:B------:R-:W3:Y:S04]  /*60c0*/  LDL R9, [R1+0x78] ;  /* 0x0000780001097983 */ /* 0x000ee80000100800 */
[----:B-12---:R-:W3:Y:S01]  /*60d0*/  LDL R4, [R1+0x74] ;  /* 0x0000740001047983 */ /* 0x006ee20000100800 */
[----:B------:R-:W-:Y:S01]  /*60e0*/  BSSY B0, `(.L_x_496) ;  /* 0x000000f000007945 */ /* 0x000fe20003800000 */
[----:B---3--:R-:W-:-:S04]  /*60f0*/  IADD3 R3, -R4, R9, R3 ;  /* 0x0000000904037210 */ /* 0x008fc80007ffe103 */
        /* <DEDUP_REMOVED lines=9> */
.L_x_497:
[----:B------:R-:W-:-:S04]  /*6190*/  MOV R4, 0x1 ;  /* 0x0000000100047802 */ /* 0x000fc80000000f00 */
[----:B------:R-:W-:-:S13]  /*61a0*/  ISETP.NE.AND P0, PT, R4, c[0x0][0x32c], PT ;  /* 0x0000cb0004007a0c */ /* 0x000fda0003f05270 */
[----:B------:R-:W-:-:S05]  /*61b0*/  @P0 IMAD.HI.U32 R4, R3, c[0x0][0x330], RZ ;  /* 0x0000cc0003040a27 */ /* 0x000fca00078e00ff */
[----:B------:R-:W-:Y:S02]  /*61c0*/  @P0 SHF.R.U32.HI R3, RZ, c[0x0][0x334], R4 ;  /* 0x0000cd00ff030a19 */ /* 0x000fe40000011604 */
.L_x_498:
[----:B------:R-:W-:Y:S05]  /*61d0*/  BSYNC B0 ;  /* 0x0000000000007941 */ /* 0x000fea0003800000 */
.L_x_496:
[----:B------:R-:W-:-:S05]  /*61e0*/  IMAD R3, R3, c[0x0][0x32c], R8 ;  /* 0x0000cb0003037a24 */ /* 0x000fca00078e0208 */
[----:B------:R-:W-:Y:S02]  /*61f0*/  IADD3 R4, R3, c[0x0][0x32c], RZ ;  /* 0x0000cb0003047a10 */ /* 0x000fe40007ffe0ff */
[----:B------:R-:W-:Y:S02]  /*6200*/  IMNMX R0, R0, R3, !PT ;  /* 0x0000000300007217 */ /* 0x000fe40007800200 */
[----:B------:R-:W-:Y:S02]  /*6210*/  IMNMX R2, R2, R4, PT ;  /* 0x0000000402027217 */ /* 0x000fe40003800200 */
.L_x_495:
[----:B------:R-:W3:Y:S02]  /*6220*/  LDL R3, [R1+0x28] ;  /* 0x0000280001037983 */ /* 0x000ee40000100800 */
[----:B---3--:R-:W-:-:S04]  /*6230*/  LOP3.LUT P0, RZ, R3, 0x2, RZ, 0xc0, !PT ;  /* 0x0000000203ff7812 */ /* 0x008fc8000780c0ff */
[----:B------:R-:W-:-:S04]  /*6240*/  ISETP.GT.AND P0, PT, R0, 0x8, !P0 ;  /* 0x000000080000780c */ /* 0x000fc80004704270 */
[----:B------:R-:W-:-:S04]  /*6250*/  ISETP.LT.OR P0, PT, R2, 0x9, P0 ;  /* 0x000000090200780c */ /* 0x000fc80000701670 */
[----:B------:R-:W-:Y:S02]  /*6260*/  FSEL R10, R38, -INF , !P0 ;  /* 0xff800000260a7808 */ /* 0x000fe40004000000 */
[----:B------:R-:W-:-:S04]  /*6270*/  LOP3.LUT P0, RZ, R3, 0x1, RZ, 0xc0, !PT ;  /* 0x0000000103ff7812 */ /* 0x000fc8000780c0ff */
[----:B------:R-:W-:-:S04]  /*6280*/  ISETP.GT.AND P0, PT, R0, 0x9, !P0 ;  /* 0x000000090000780c */ /* 0x000fc80004704270 */
[----:B------:R-:W-:-:S04]  /*6290*/  ISETP.LT.OR P0, PT, R2, 0xa, P0 ;  /* 0x0000000a0200780c */ /* 0x000fc80000701670 */
[----:B------:R-:W-:Y:S02]  /*62a0*/  FSEL R9, R39, -INF , !P0 ;  /* 0xff80000027097808 */ /* 0x000fe40004000000 */
[----:B------:R-:W-:Y:S02]  /*62b0*/  ISETP.GT.AND P0, PT, R0, 0x10, !P6 ;  /* 0x000000100000780c */ /* 0x000fe40007704270 */
[----:B------:R-:W-:Y:S02]  /*62c0*/  LOP3.LUT P6, RZ, R3, 0x10, RZ, 0xc0, !PT ;  /* 0x0000001003ff7812 */ /* 0x000fe400078cc0ff */
        /* <DEDUP_REMOVED lines=14> */
[----:B------:R-:W-:-:S04]  /*63b0*/  ISETP.GT.AND P0, PT, R0, 0x20, !P2 ;  /* 0x000000200000780c */ /* 0x000fc80005704270 */
[----:B------:R-:W-:-:S04]  /*63c0*/  ISETP.LT.OR P0, PT, R2, 0x21, P0 ;  /* 0x000000210200780c */ /* 0x000fc80000701670 */
[----:B------:R-:W-:Y:S02]  /*63d0*/  FSEL R71, R26, -INF , !P0 ;  /* 0xff8000001a477808 */ /* 0x000fe40004000000 */
[C---:B------:R-:W-:Y:S02]  /*63e0*/  ISETP.GT.AND P0, PT, R0.reuse, 0x21, !P1 ;  /* 0x000000210000780c */ /* 0x040fe40004f04270 */
[----:B------:R-:W-:Y:S02]  /*63f0*/  ISETP.GT.AND P1, PT, R0, 0x28, !P5 ;  /* 0x000000280000780c */ /* 0x000fe40006f24270 */
[C---:B------:R-:W-:Y:S02]  /*6400*/  ISETP.LT.OR P0, PT, R2.reuse, 0x22, P0 ;  /* 0x000000220200780c */ /* 0x040fe40000701670 */
[----:B------:R-:W-:Y:S02]  /*6410*/  ISETP.LT.OR P1, PT, R2, 0x29, P1 ;  /* 0x000000290200780c */ /* 0x000fe40000f21670 */
[----:B------:R-:W-:-:S02]  /*6420*/  FSEL R70, R27, -INF , !P0 ;  /* 0xff8000001b467808 */ /* 0x000fc40004000000 */
[----:B------:R-:W-:Y:S02]  /*6430*/  ISETP.GT.AND P0, PT, R0, 0x1, !P3 ;  /* 0x000000010000780c */ /* 0x000fe40005f04270 */
[----:B------:R-:W-:Y:S02]  /*6440*/  FSEL R69, R30, -INF , !P1 ;  /* 0xff8000001e457808 */ /* 0x000fe40004800000 */
[----:B------:R-:W-:-:S04]  /*6450*/  ISETP.LT.OR P0, PT, R2, 0x2, P0 ;  /* 0x000000020200780c */ /* 0x000fc80000701670 */
[----:B------:R-:W-:Y:S02]  /*6460*/  FSEL R6, R43, -INF , !P0 ;  /* 0xff8000002b067808 */ /* 0x000fe40004000000 */
[----:B------:R-:W-:-:S04]  /*6470*/  ISETP.GT.AND P0, PT, R0, RZ, !P4 ;  /* 0x000000ff0000720c */ /* 0x000fc80006704270 */
[----:B------:R-:W-:-:S04]  /*6480*/  ISETP.LT.OR P0, PT, R2, 0x1, P0 ;  /* 0x000000010200780c */ /* 0x000fc80000701670 */
[----:B------:R-:W-:Y:S02]  /*6490*/  FSEL R7, R42, -INF , !P0 ;  /* 0xff8000002a077808 */ /* 0x000fe40004000000 */
[----:B------:R-:W-:Y:S02]  /*64a0*/  ISETP.GT.AND P0, PT, R0, 0x29, !P6 ;  /* 0x000000290000780c */ /* 0x000fe40007704270 */
[----:B------:R-:W-:Y:S02]  /*64b0*/  FMNMX.FTZ R0, R11, R15, !PT ;  /* 0x0000000f0b007209 */ /* 0x000fe40007810000 */
[----:B------:R-:W-:Y:S02]  /*64c0*/  ISETP.LT.OR P0, PT, R2, 0x2a, P0 ;  /* 0x0000002a0200780c */ /* 0x000fe40000701670 */
[----:B------:R-:W-:Y:S02]  /*64d0*/  FMNMX.FTZ R2, R7, R6, !PT ;  /* 0x0000000607027209 */ /* 0x000fe40007810000 */
[----:B------:R-:W-:-:S02]  /*64e0*/  FMNMX.FTZ R0, R16, R0, !PT ;  /* 0x0000000010007209 */ /* 0x000fc40007810000 */
[----:B------:R-:W-:Y:S02]  /*64f0*/  FMNMX.FTZ R2, R10, R2, !PT ;  /* 0x000000020a027209 */ /* 0x000fe40007810000 */
[----:B------:R-:W-:Y:S02]  /*6500*/  FMNMX.FTZ R0, R17, R0, !PT ;  /* 0x0000000011007209 */ /* 0x000fe40007810000 */
[----:B------:R-:W-:Y:S02]  /*6510*/  FMNMX.FTZ R2, R9, R2, !PT ;  /* 0x0000000209027209 */ /* 0x000fe40007810000 */
[----:B------:R-:W-:Y:S02]  /*6520*/  FMNMX.FTZ R0, R18, R0, !PT ;  /* 0x0000000012007209 */ /* 0x000fe40007810000 */
        /* <DEDUP_REMOVED lines=11> */
[----:B------:R-:W-:Y:S02]  /*65e0*/  FSEL R68, R31, -INF , !P0 ;  /* 0xff8000001f447808 */ /* 0x000fe40004000000 */
[----:B------:R-:W-:Y:S02]  /*65f0*/  FMNMX.FTZ R0, R73, R0, !PT ;  /* 0x0000000049007209 */ /* 0x000fe40007810000 */
[----:B------:R-:W-:-:S02]  /*6600*/  FMNMX.FTZ R2, R69, R2, !PT ;  /* 0x0000000245027209 */ /* 0x000fc40007810000 */
[----:B-12---:R-:W-:Y:S02]  /*6610*/  FMNMX.FTZ R4, R72, R0, !PT ;  /* 0x0000000048047209 */ /* 0x006fe40007810000 */
[----:B------:R-:W-:Y:S01]  /*6620*/  FMNMX.FTZ R5, R68, R2, !PT ;  /* 0x0000000244057209 */ /* 0x000fe20007810000 */
[----:B------:R-:W-:Y:S05]  /*6630*/  BRA.DIV ~URZ, `(.L_x_499) ;  /* 0x000131627f007947 */ /* 0x000fea000b800000 */
[----:B------:R1:W2:Y:S02]  /*6640*/  SHFL.BFLY PT, R0, R4, 0x2, 0x1f ;  /* 0x0c401f0004007f89 */ /* 0x0002a400000e0000 */
.L_x_643:
[----:B-12---:R-:W-:Y:S01]  /*6650*/  FMNMX.FTZ R4, R4, R0, !PT ;  /* 0x0000000004047209 */ /* 0x006fe20007810000 */
[----:B------:R-:W-:Y:S05]  /*6660*/  BRA.DIV ~URZ, `(.L_x_500) ;  /* 0x000131827f007947 */ /* 0x000fea000b800000 */
[----:B------:R-:W1:Y:S02]  /*6670*/  SHFL.BFLY PT, R0, R5, 0x2, 0x1f ;  /* 0x0c401f0005007f89 */ /* 0x000e6400000e0000 */
[----:B-1----:R-:W-:Y:S02]  /*6680*/  FMNMX.FTZ R5, R5, R0, !PT ;  /* 0x0000000005057209 */ /* 0x002fe40007810000 */
[----:B------:R-:W1:Y:S04]  /*6690*/  SHFL.BFLY PT, R0, R4, 0x1, 0x1f ;  /* 0x0c201f0004007f89 */ /* 0x000e6800000e0000 */
[----:B------:R2:W3:Y:S01]  /*66a0*/  SHFL.BFLY PT, R3, R5, 0x1, 0x1f ;  /* 0x0c201f0005037f89 */ /* 0x0004e200000e0000 */
[----:B-1----:R-:W-:-:S04]  /*66b0*/  FMNMX.FTZ R134, R4, R0, !PT ;  /* 0x0000000004867209 */ /* 0x002fc80007810000 */
.L_x_644:
[----:B------:R-:W4:Y:S01]  /*66c0*/  LDL R40, [R1+0x10] ;  /* 0x0000100001287983 */ /* 0x000f220000100800 */
[C---:B------:R-:W-:Y:S01]  /*66d0*/  FMUL.FTZ R2, R134.reuse, c[0x0][0x2d0] ;  /* 0x0000b40086027a20 */ /* 0x040fe20000410000 */
[----:B------:R-:W-:Y:S01]  /*66e0*/  FSETP.NEU.FTZ.AND P0, PT, R134, -INF , PT ;  /* 0xff8000008600780b */ /* 0x000fe20003f1d000 */
[----:B------:R-:W-:Y:S01]  /*66f0*/  WARPSYNC 0xffffffff ;  /* 0xffffffff00007948 */ /* 0x000fe20003800000 */
[----:B---3--:R-:W-:Y:S01]  /*6700*/  FMNMX.FTZ R133, R3, R5, !PT ;  /* 0x0000000503857209 */ /* 0x008fe20007810000 */
[----:B------:R-:W-:Y:S01]  /*6710*/  LDSM.16.MT88.4 R32, [R245+0x800] ;  /* 0x00080000f520783b */ /* 0x000fe20000004200 */
[----:B------:R-:W-:-:S02]  /*6720*/  FSEL R2, R2, RZ, P0 ;  /* 0x000000ff02027208 */ /* 0x000fc40000000000 */
[----:B------:R-:W-:Y:S01]  /*6730*/  FSETP.NEU.FTZ.AND P0, PT, R133, -INF , PT ;  /* 0xff8000008500780b */ /* 0x000fe20003f1d000 */
[----:B------:R-:W-:Y:S02]  /*6740*/  LDSM.16.MT88.4 R36, [R243+0x800] ;  /* 0x00080000f324783b */ /* 0x000fe40000004200 */
[--C-:B------:R-:W-:Y:S02]  /*6750*/  FFMA.FTZ R0, R11, c[0x0][0x2d0], -R2.reuse ;  /* 0x0000b4000b007a23 */ /* 0x100fe40000010802 */
[--C-:B------:R-:W-:Y:S01]  /*6760*/  FFMA.FTZ R3, R19, c[0x0][0x2d0], -R2.reuse ;  /* 0x0000b40013037a23 */ /* 0x100fe20000010802 */
[----:B------:R-:W-:Y:S01]  /*6770*/  LDSM.16.MT88.4 R24, [R244] ;  /* 0x00000000f418783b */ /* 0x000fe20000004200 */
[----:B------:R1:W-:Y:S03]  /*6780*/  MUFU.EX2 R101, R0 ;  /* 0x0000000000657308 */ /* 0x0003e60000000800 */
[----:B------:R-:W-:Y:S04]  /*6790*/  LDSM.16.MT88.4 R60, [R243+0x1800] ;  /* 0x00180000f33c783b */ /* 0x000fe80000004200 */
[----:B------:R-:W-:Y:S01]  /*67a0*/  LDSM.16.MT88.4 R48, [R244+0x800] ;  /* 0x00080000f430783b */ /* 0x000fe20000004200 */
[----:B------:R3:W-:Y:S03]  /*67b0*/  MUFU.EX2 R126, R3 ;  /* 0x00000003007e7308 */ /* 0x0007e60000000800 */
[----:B------:R-:W-:Y:S04]  /*67c0*/  LDSM.16.MT88.4 R56, [R245+0x1800] ;  /* 0x00180000f538783b */ /* 0x000fe80000004200 */
[----:B------:R-:W-:Y:S01]  /*67d0*/  LDSM.16.MT88.4 R64, [R245+0x2000] ;  /* 0x00200000f540783b */ /* 0x000fe20000004200 */
[----:B-1----:R-:W-:-:S03]  /*67e0*/  FFMA.FTZ R0, R15, c[0x0][0x2d0], -R2 ;  /* 0x0000b4000f007a23 */ /* 0x002fc60000010802 */
[----:B------:R-:W-:Y:S01]  /*67f0*/  LDSM.16.MT88.4 R52, [R246+0x1800] ;  /* 0x00180000f634783b */ /* 0x000fe20000004200 */
[----:B------:R1:W-:Y:S01]  /*6800*/  MUFU.EX2 R100, R0 ;  /* 0x0000000000647308 */ /* 0x0003e20000000800 */
[----:B---3--:R-:W-:-:S07]  /*6810*/  FFMA.FTZ R3, R20, c[0x0][0x2d0], -R2 ;  /* 0x0000b40014037a23 */ /* 0x008fce0000010802 */
[----:B------:R-:W-:Y:S01]  /*6820*/  MUFU.EX2 R127, R3 ;  /* 0x00000003007f7308 */ /* 0x000fe20000000800 */
[----:B-1----:R-:W-:-:S07]  /*6830*/  FFMA.FTZ R0, R16, c[0x0][0x2d0], -R2 ;  /* 0x0000b40010007a23 */ /* 0x002fce0000010802 */
[----:B------:R1:W-:Y:S02]  /*6840*/  MUFU.EX2 R116, R0 ;  /* 0x0000000000747308 */ /* 0x0003e40000000800 */
[----:B-1----:R-:W-:-:S06]  /*6850*/  FFMA.FTZ R0, R17, c[0x0][0x2d0], -R2 ;  /* 0x0000b40011007a23 */ /* 0x002fcc0000010802 */
[----:B------:R1:W3:Y:S02]  /*6860*/  MUFU.EX2 R111, R0 ;  /* 0x00000000006f7308 */ /* 0x0002e40000000800 */
[----:B-1----:R-:W-:Y:S02]  /*6870*/  FFMA.FTZ R0, R18, c[0x0][0x2d0], -R2 ;  /* 0x0000b40012007a23 */ /* 0x002fe40000010802 */
[----:B------:R-:W1:Y:S04]  /*6880*/  LDSM.16.MT88.4 R16, [R243] ;  /* 0x00000000f310783b */ /* 0x000e680000004200 */
[----:B------:R5:W-:Y:S02]  /*6890*/  MUFU.EX2 R117, R0 ;  /* 0x0000000000757308 */ /* 0x000be40000000800 */
[----:B-----5:R-:W-:-:S05]  /*68a0*/  FMUL.FTZ R0, R133, c[0x0][0x2d0] ;  /* 0x0000b40085007a20 */ /* 0x020fca0000410000 */
[----:B------:R-:W-:-:S05]  /*68b0*/  FSEL R0, R0, RZ, P0 ;  /* 0x000000ff00007208 */ /* 0x000fca0000000000 */
[----:B------:R-:W-:-:S04]  /*68c0*/  FFMA.FTZ R3, R7, c[0x0][0x2d0], -R0 ;  /* 0x0000b40007037a23 */ /* 0x000fc80000010800 */
[----:B------:R5:W-:Y:S02]  /*68d0*/  MUFU.EX2 R109, R3 ;  /* 0x00000003006d7308 */ /* 0x000be40000000800 */
[--C-:B-----5:R-:W-:Y:S02]  /*68e0*/  FFMA.FTZ R3, R6, c[0x0][0x2d0], -R0.reuse ;  /* 0x0000b40006037a23 */ /* 0x120fe40000010800 */
[----:B--2---:R-:W2:Y:S04]  /*68f0*/  LDSM.16.MT88.4 R4, [R245] ;  /* 0x00000000f504783b */ /* 0x004ea80000004200 */
[----:B------:R5:W1:Y:S02]  /*6900*/  MUFU.EX2 R108, R3 ;  /* 0x00000003006c7308 */ /* 0x000a640000000800 */
[----:B-----5:R-:W-:Y:S01]  /*6910*/  FFMA.FTZ R3, R10, c[0x0][0x2d0], -R0 ;  /* 0x0000b4000a037a23 */ /* 0x020fe20000010800 */
[----:B---3--:R-:W-:-:S05]  /*6920*/  F2FP.PACK_AB R10, R111, R116 ;  /* 0x000000746f0a723e */ /* 0x008fca00000000ff */
[----:B------:R3:W-:Y:S02]  /*6930*/  MUFU.EX2 R110, R3 ;  /* 0x00000003006e7308 */ /* 0x0007e40000000800 */
[----:B---3--:R-:W-:Y:S01]  /*6940*/  FFMA.FTZ R3, R9, c[0x0][0x2d0], -R0 ;  /* 0x0000b40009037a23 */ /* 0x008fe20000010800 */
[----:B-1----:R-:W-:-:S05]  /*6950*/  F2FP.PACK_AB R9, R108, R109 ;  /* 0x0000006d6c09723e */ /* 0x002fca00000000ff */
[----:B------:R1:W3:Y:S02]  /*6960*/  MUFU.EX2 R118, R3 ;  /* 0x0000000300767308 */ /* 0x0002e40000000800 */
[----:B-1----:R-:W-:Y:S01]  /*6970*/  FFMA.FTZ R3, R21, c[0x0][0x2d0], -R2 ;  /* 0x0000b40015037a23 */ /* 0x002fe20000010802 */
[----:B---3--:R-:W-:-:S05]  /*6980*/  F2FP.PACK_AB R11, R118, R110 ;  /* 0x0000006e760b723e */ /* 0x008fca00000000ff */
[----:B------:R1:W-:Y:S02]  /*6990*/  MUFU.EX2 R125, R3 ;  /* 0x00000003007d7308 */ /* 0x0003e40000000800 */
[----:B-1----:R-:W-:Y:S01]  /*69a0*/  FFMA.FTZ R3, R8, c[0x0][0x2d0], -R0 ;  /* 0x0000b40008037a23 */ /* 0x002fe20000010800 */
[----:B------:R-:W-:-:S05]  /*69b0*/  F2FP.PACK_AB R8, R100, R101 ;  /* 0x000000656408723e */ /* 0x000fca00000000ff */
[----:B------:R1:W-:Y:S02]  /*69c0*/  MUFU.EX2 R119, R3 ;  /* 0x0000000300777308 */ /* 0x0003e40000000800 */
[C---:B------:R-:W-:Y:S08]  /*69d0*/  HMMA.16816.F32 R28, R8.reuse, R16, RZ ;  /* 0x00000010081c723c */ /* 0x040ff000000018ff */
[----:B------:R-:W-:Y:S01]  /*69e0*/  HMMA.16816.F32 R20, R8, R18, RZ ;  /* 0x000000120814723c */ /* 0x000fe200000018ff */
[----:B-1----:R-:W-:-:S04]  /*69f0*/  FFMA.FTZ R3, R14, c[0x0][0x2d0], -R0 ;  /* 0x0000b4000e037a23 */ /* 0x002fc80000010800 */
[----:B------:R1:W3:Y:S03]  /*6a00*/  MUFU.EX2 R124, R3 ;  /* 0x00000003007c7308 */ /* 0x0002e60000000800 */
[----:B--2---:R-:W-:Y:S07]  /*6a10*/  HMMA.16816.F32 R16, R8, R4, RZ ;  /* 0x000000040810723c */ /* 0x004fee00000018ff */
[----:B------:R-:W-:Y:S01]  /*6a20*/  F2FP.PACK_AB R4, R126, R117 ;  /* 0x000000757e04723e */ /* 0x000fe200000000ff */
[----:B-1----:R-:W-:Y:S01]  /*6a30*/  FFMA.FTZ R3, R13, c[0x0][0x2d0], -R0 ;  /* 0x0000b4000d037a23 */ /* 0x002fe20000010800 */
[----:B---3--:R-:W-:-:S03]  /*6a40*/  F2FP.PACK_AB R5, R124, R119 ;  /* 0x000000777c05723e */ /* 0x008fc600000000ff */
[----:B------:R1:W-:Y:S02]  /*6a50*/  MUFU.EX2 R129, R3 ;  /* 0x0000000300817308 */ /* 0x0003e40000000800 */
[----:B-1----:R-:W-:Y:S02]  /*6a60*/  FFMA.FTZ R3, R12, c[0x0][0x2d0], -R0 ;  /* 0x0000b4000c037a23 */ /* 0x002fe40000010800 */
[----:B------:R-:W-:Y:S04]  /*6a70*/  HMMA.16816.F32 R12, R8, R6, RZ ;  /* 0x00000006080c723c */ /* 0x000fe800000018ff */
[----:B------:R-:W1:Y:S03]  /*6a80*/  MUFU.EX2 R128, R3 ;  /* 0x0000000300807308 */ /* 0x000e660000000800 */
[----:B------:R-:W-:Y:S01]  /*6a90*/  F2FP.PACK_AB R6, R125, R127 ;  /* 0x0000007f7d06723e */ /* 0x000fe200000000ff */
[----:B----4-:R2:W3:Y:S01]  /*6aa0*/  LDSM.16.MT88.4 R44, [R40] ;  /* 0x00000000282c783b */ /* 0x0104e20000004200 */
[----:B-1----:R-:W-:-:S07]  /*6ab0*/  F2FP.PACK_AB R7, R128, R129 ;  /* 0x000000818007723e */ /* 0x002fce00000000ff */
[C---:B------:R-:W-:Y:S08]  /*6ac0*/  HMMA.16816.F32 R160, R4.reuse, R36, R28 ;  /* 0x0000002404a0723c */ /* 0x040ff0000000181c */
[C---:B------:R-:W-:Y:S01]  /*6ad0*/  HMMA.16816.F32 R140, R4.reuse, R38, R20 ;  /* 0x00000026048c723c */ /* 0x040fe20000001814 */
[----:B------:R-:W1:Y:S07]  /*6ae0*/  LDSM.16.MT88.4 R36, [R246+0x800] ;  /* 0x00080000f624783b */ /* 0x000e6e0000004200 */
[C---:B--2---:R-:W-:Y:S08]  /*6af0*/  HMMA.16816.F32 R40, R4.reuse, R34, R12 ;  /* 0x000000220428723c */ /* 0x044ff0000000180c */
[----:B------:R-:W-:Y:S01]  /*6b00*/  HMMA.16816.F32 R152, R4, R32, R16 ;  /* 0x000000200498723c */ /* 0x000fe20000001810 */
[----:B------:R-:W2:Y:S07]  /*6b10*/  LDSM.16.MT88.4 R32, [R243+0x2000] ;  /* 0x00200000f320783b */ /* 0x000eae0000004200 */
[C---:B------:R-:W-:Y:S08]  /*6b20*/  HMMA.16816.F32 R28, R8.reuse, R26, RZ ;  /* 0x0000001a081c723c */ /* 0x040ff000000018ff */
[----:B------:R-:W-:Y:S01]  /*6b30*/  MOV R159, R40 ;  /* 0x00000028009f7202 */ /* 0x000fe20000000f00 */
[----:B------:R-:W-:Y:S01]  /*6b40*/  IMAD.MOV.U32 R157, RZ, RZ, R42 ;  /* 0x000000ffff9d7224 */ /* 0x000fe200078e002a */
[----:B------:R-:W-:Y:S01]  /*6b50*/  MOV R158, R41 ;  /* 0x00000029009e7202 */ /* 0x000fe20000000f00 */
[----:B---3--:R-:W-:Y:S01]  /*6b60*/  HMMA.16816.F32 R20, R8, R46, RZ ;  /* 0x0000002e0814723c */ /* 0x008fe200000018ff */
[----:B------:R-:W-:-:S07]  /*6b70*/  MOV R156, R43 ;  /* 0x0000002b009c7202 */ /* 0x000fce0000000f00 */
[C---:B------:R-:W-:Y:S08]  /*6b80*/  HMMA.16816.F32 R40, R8.reuse, R24, RZ ;  /* 0x000000180828723c */ /* 0x040ff000000018ff */
[C---:B------:R-:W-:Y:S01]  /*6b90*/  HMMA.16816.F32 R24, R8.reuse, R44, RZ ;  /* 0x0000002c0818723c */ /* 0x040fe200000018ff */
[----:B------:R-:W3:Y:S07]  /*6ba0*/  LDSM.16.MT88.4 R44, [R244+0x1800] ;  /* 0x00180000f42c783b */ /* 0x000eee0000004200 */
[C---:B------:R-:W-:Y:S08]  /*6bb0*/  HMMA.16816.F32 R16, R8.reuse, R60, RZ ;  /* 0x0000003c0810723c */ /* 0x040ff000000018ff */
[----:B------:R-:W-:Y:S01]  /*6bc0*/  HMMA.16816.F32 R12, R8, R62, RZ ;  /* 0x0000003e080c723c */ /* 0x000fe200000018ff */
[----:B------:R-:W4:Y:S07]  /*6bd0*/  LDSM.16.MT88.4 R60, [R244+0x2000] ;  /* 0x00200000f43c783b */ /* 0x000f2e0000004200 */
[C---:B------:R-:W-:Y:S08]  /*6be0*/  HMMA.16816.F32 R76, R4.reuse, R50, R28 ;  /* 0x00000032044c723c */ /* 0x040ff0000000181c */
[C---:B-1----:R-:W-:Y:S08]  /*6bf0*/  HMMA.16816.F32 R24, R4.reuse, R36, R24 ;  /* 0x000000240418723c */ /* 0x042ff00000001818 */
[C---:B------:R-:W-:Y:S01]  /*6c00*/  HMMA.16816.F32 R20, R4.reuse, R38, R20 ;  /* 0x000000260414723c */ /* 0x040fe20000001814 */
[----:B------:R-:W1:Y:S07]  /*6c10*/  LDSM.16.MT88.4 R36, [R243+0x3000] ;  /* 0x00300000f324783b */ /* 0x000e6e0000004200 */
[----:B------:R-:W-:Y:S01]  /*6c20*/  HMMA.16816.F32 R144, R4, R48, R40 ;  /* 0x000000300490723c */ /* 0x000fe20000001828 */
[----:B------:R-:W-:Y:S01]  /*6c30*/  MOV R151, R76 ;  /* 0x0000004c00977202 */ /* 0x000fe20000000f00 */
[----:B------:R-:W-:Y:S01]  /*6c40*/  IMAD.MOV.U32 R150, RZ, RZ, R77 ;  /* 0x000000ffff967224 */ /* 0x000fe200078e004d */
[----:B------:R-:W-:Y:S01]  /*6c50*/  MOV R149, R78 ;  /* 0x0000004e00957202 */ /* 0x000fe20000000f00 */
[----:B------:R-:W5:Y:S01]  /*6c60*/  LDSM.16.MT88.4 R48, [R246+0x2000] ;  /* 0x00200000f630783b */ /* 0x000f620000004200 */
[----:B------:R-:W-:-:S03]  /*6c70*/  MOV R148, R79 ;  /* 0x0000004f00947202 */ /* 0x000fc60000000f00 */
[----:B------:R-:W-:Y:S01]  /*6c80*/  HMMA.16816.F32 R40, R8, R56, RZ ;  /* 0x000000380828723c */ /* 0x000fe200000018ff */
[----:B------:R-:W-:Y:S01]  /*6c90*/  IMAD.MOV.U32 R81, RZ, RZ, R26 ;  /* 0x000000ffff517224 */ /* 0x000fe200078e001a */
[----:B------:R-:W-:Y:S01]  /*6ca0*/  MOV R80, R27 ;  /* 0x0000001b00507202 */ /* 0x000fe20000000f00 */
[----:B------:R-:W-:Y:S01]  /*6cb0*/  IMAD.MOV.U32 R78, RZ, RZ, R24 ;  /* 0x000000ffff4e7224 */ /* 0x000fe200078e0018 */
[----:B------:R-:W-:-:S04]  /*6cc0*/  MOV R79, R25 ;  /* 0x00000019004f7202 */ /* 0x000fc80000000f00 */
[----:B--2---:R-:W-:Y:S01]  /*6cd0*/  HMMA.16816.F32 R16, R4, R32, R16 ;  /* 0x000000200410723c */ /* 0x004fe20000001810 */
[----:B------:R-:W-:Y:S01]  /*6ce0*/  MOV R77, R22 ;  /* 0x00000016004d7202 */ /* 0x000fe20000000f00 */
[----:B------:R-:W-:Y:S01]  /*6cf0*/  IMAD.MOV.U32 R92, RZ, RZ, R21 ;  /* 0x000000ffff5c7224 */ /* 0x000fe200078e0015 */
[----:B------:R-:W-:Y:S02]  /*6d00*/  MOV R76, R23 ;  /* 0x00000017004c7202 */ /* 0x000fe40000000f00 */
[----:B------:R-:W-:-:S03]  /*6d10*/  MOV R87, R20 ;  /* 0x0000001400577202 */ /* 0x000fc60000000f00 */
[----:B------:R-:W-:Y:S01]  /*6d20*/  HMMA.16816.F32 R12, R4, R34, R12 ;  /* 0x00000022040c723c */ /* 0x000fe2000000180c */
[----:B------:R-:W-:Y:S07]  /*6d30*/  LDSM.16.MT88.4 R32, [R245+0x3800] ;  /* 0x00380000f520783b */ /* 0x000fee0000004200 */
[C---:B------:R-:W-:Y:S08]  /*6d40*/  HMMA.16816.F32 R28, R8.reuse, R58, RZ ;  /* 0x0000003a081c723c */ /* 0x040ff000000018ff */
[----:B---3--:R-:W-:Y:S01]  /*6d50*/  HMMA.16816.F32 R24, R8, R44, RZ ;  /* 0x0000002c0818723c */ /* 0x008fe200000018ff */
[----:B------:R-:W-:Y:S01]  /*6d60*/  MOV R135, R16 ;  /* 0x0000001000877202 */ /* 0x000fe20000000f00 */
[----:B------:R-:W-:Y:S01]  /*6d70*/  IMAD.MOV.U32 R132, RZ, RZ, R17 ;  /* 0x000000ffff847224 */ /* 0x000fe200078e0011 */
[----:B------:R-:W-:-:S02]  /*6d80*/  MOV R131, R18 ;  /* 0x0000001200837202 */ /* 0x000fc40000000f00 */
[----:B------:R-:W-:-:S03]  /*6d90*/  MOV R130, R19 ;  /* 0x0000001300827202 */ /* 0x000fc60000000f00 */
[----:B------:R-:W-:Y:S01]  /*6da0*/  HMMA.16816.F32 R20, R8, R46, RZ ;  /* 0x0000002e0814723c */ /* 0x000fe200000018ff */
[----:B------:R-:W2:Y:S01]  /*6db0*/  LDSM.16.MT88.4 R44, [R245+0x3000] ;  /* 0x00300000f52c783b */ /* 0x000ea20000004200 */
[----:B------:R-:W-:Y:S01]  /*6dc0*/  MOV R86, R13 ;  /* 0x0000000d00567202 */ /* 0x000fe20000000f00 */
[----:B------:R-:W-:Y:S01]  /*6dd0*/  IMAD.MOV.U32 R85, RZ, RZ, R14 ;  /* 0x000000ffff557224 */ /* 0x000fe200078e000e */
[----:B------:R-:W-:Y:S02]  /*6de0*/  MOV R84, R15 ;  /* 0x0000000f00547202 */ /* 0x000fe40000000f00 */
[----:B------:R-:W-:Y:S02]  /*6df0*/  MOV R3, R12 ;  /* 0x0000000c00037202 */ /* 0x000fe40000000f00 */
[----:B------:R-:W-:Y:S01]  /*6e00*/  HMMA.16816.F32 R56, R4, R64, R40 ;  /* 0x000000400438723c */ /* 0x000fe20000001828 */
[----:B------:R-:W3:Y:S07]  /*6e10*/  LDSM.16.MT88.4 R40, [R243+0x3800] ;  /* 0x00380000f328783b */ /* 0x000eee0000004200 */
[C---:B------:R-:W-:Y:S08]  /*6e20*/  HMMA.16816.F32 R16, R8.reuse, R52, RZ ;  /* 0x000000340810723c */ /* 0x040ff000000018ff */
[----:B------:R-:W-:Y:S01]  /*6e30*/  HMMA.16816.F32 R12, R8, R54, RZ ;  /* 0x00000036080c723c */ /* 0x000fe200000018ff */
[----:B------:R-:W2:Y:S07]  /*6e40*/  LDSM.16.MT88.4 R52, [R244+0x3000] ;  /* 0x00300000f434783b */ /* 0x000eae0000004200 */
[C---:B------:R-:W-:Y:S08]  /*6e50*/  HMMA.16816.F32 R180, R4.reuse, R66, R28 ;  /* 0x0000004204b4723c */ /* 0x040ff0000000181c */
[----:B----4-:R-:W-:Y:S08]  /*6e60*/  HMMA.16816.F32 R64, R4, R60, R24 ;  /* 0x0000003c0440723c */ /* 0x010ff00000001818 */
[C---:B-1----:R-:W-:Y:S08]  /*6e70*/  HMMA.16816.F32 R28, R8.reuse, R36, RZ ;  /* 0x00000024081c723c */ /* 0x042ff000000018ff */
[----:B------:R-:W-:Y:S01]  /*6e80*/  HMMA.16816.F32 R24, R8, R38, RZ ;  /* 0x000000260818723c */ /* 0x000fe200000018ff */
[----:B------:R-:W1:Y:S07]  /*6e90*/  LDSM.16.MT88.4 R36, [R246+0x3000] ;  /* 0x00300000f624783b */ /* 0x000e6e0000004200 */
[C---:B------:R-:W-:Y:S08]  /*6ea0*/  HMMA.16816.F32 R176, R4.reuse, R62, R20 ;  /* 0x0000003e04b0723c */ /* 0x040ff00000001814 */
[C---:B-----5:R-:W-:Y:S08]  /*6eb0*/  HMMA.16816.F32 R60, R4.reuse, R48, R16 ;  /* 0x00000030043c723c */ /* 0x060ff00000001810 */
[----:B------:R-:W-:Y:S01]  /*6ec0*/  HMMA.16816.F32 R172, R4, R50, R12 ;  /* 0x0000003204ac723c */ /* 0x000fe2000000180c */
[----:B------:R-:W4:Y:S07]  /*6ed0*/  LDSM.16.MT88.4 R48, [R244+0x3800] ;  /* 0x00380000f430783b */ /* 0x000f2e0000004200 */
[----:B--2---:R-:W-:Y:S07]  /*6ee0*/  HMMA.16816.F32 R16, R8, R46, RZ ;  /* 0x0000002e0810723c */ /* 0x004fee00000018ff */
[----:B------:R-:W-:Y:S01]  /*6ef0*/  IMAD.MOV.U32 R46, RZ, RZ, R85 ;  /* 0x000000ffff2e7224 */ /* 0x000fe200078e0055 */
[----:B---3--:R-:W-:Y:S01]  /*6f00*/  HMMA.16816.F32 R88, R4, R42, R24 ;  /* 0x0000002a0458723c */ /* 0x008fe20000001818 */
[----:B------:R-:W2:Y:S01]  /*6f10*/  LDSM.16.MT88.4 R24, [R246+0x3800] ;  /* 0x00380000f618783b */ /* 0x000ea20000004200 */
[----:B------:R-:W-:-:S05]  /*6f20*/  MOV R47, R84 ;  /* 0x00000054002f7202 */ /* 0x000fca0000000f00 */
[----:B------:R-:W-:Y:S01]  /*6f30*/  MOV R42, R77 ;  /* 0x0000004d002a7202 */ /* 0x000fe20000000f00 */
[----:B------:R-:W-:Y:S01]  /*6f40*/  HMMA.16816.F32 R20, R8, R44, RZ ;  /* 0x0000002c0814723c */ /* 0x000fe200000018ff */
[----:B------:R-:W-:-:S06]  /*6f50*/  IMAD.MOV.U32 R43, RZ, RZ, R76 ;  /* 0x000000ffff2b7224 */ /* 0x000fcc00078e004c */
[----:B------:R-:W-:Y:S01]  /*6f60*/  MOV R45, R86 ;  /* 0x00000056002d7202 */ /* 0x000fe20000000f00 */
[----:B------:R-:W-:Y:S01]  /*6f70*/  HMMA.16816.F32 R12, R8, R52, RZ ;  /* 0x00000034080c723c */ /* 0x000fe200000018ff */
[----:B------:R-:W-:Y:S01]  /*6f80*/  MOV R44, R3 ;  /* 0x00000003002c7202 */ /* 0x000fe20000000f00 */
[----:B------:R-:W-:-:S04]  /*6f90*/  FADD.FTZ R3, R101, R100 ;  /* 0x0000006465037221 */ /* 0x000fc80000010000 */
[----:B------:R-:W-:Y:S01]  /*6fa0*/  FADD.FTZ R3, R116, R3 ;  /* 0x0000000374037221 */ /* 0x000fe20000010000 */
[----:B------:R-:W-:Y:S01]  /*6fb0*/  MOV R52, R81 ;  /* 0x0000005100347202 */ /* 0x000fe20000000f00 */
[----:B------:R-:W-:Y:S01]  /*6fc0*/  IMAD.MOV.U32 R53, RZ, RZ, R80 ;  /* 0x000000ffff357224 */ /* 0x000fe200078e0050 */
[----:B------:R-:W-:Y:S01]  /*6fd0*/  HMMA.16816.F32 R96, R4, R34, R16 ;  /* 0x000000220460723c */ /* 0x000fe20000001810 */
[----:B------:R-:W-:-:S06]  /*6fe0*/  FADD.FTZ R3, R111, R3 ;  /* 0x000000036f037221 */ /* 0x000fcc0000010000 */
[----:B------:R-:W-:Y:S01]  /*6ff0*/  MOV R34, R157 ;  /* 0x0000009d00227202 */ /* 0x000fe20000000f00 */
[----:B------:R-:W-:Y:S01]  /*7000*/  HMMA.16816.F32 R80, R4, R40, R28 ;  /* 0x000000280450723c */ /* 0x000fe2000000181c */
[----:B------:R-:W3:Y:S01]  /*7010*/  LDSM.16.MT88.4 R28, [R243+0x4800] ;  /* 0x00480000f31c783b */ /* 0x000ee20000004200 */
[----:B------:R-:W-:-:S05]  /*7020*/  IMAD.MOV.U32 R35, RZ, RZ, R156 ;  /* 0x000000ffff237224 */ /* 0x000fca00078e009c */
[----:B------:R-:W-:Y:S01]  /*7030*/  MOV R41, R79 ;  /* 0x0000004f00297202 */ /* 0x000fe20000000f00 */
[----:B-1----:R-:W-:Y:S01]  /*7040*/  HMMA.16816.F32 R16, R8, R36, RZ ;  /* 0x000000240810723c */ /* 0x002fe200000018ff */
[----:B------:R-:W-:-:S07]  /*7050*/  MOV R40, R78 ;  /* 0x0000004e00287202 */ /* 0x000fce0000000f00 */
[----:B------:R-:W-:Y:S07]  /*7060*/  HMMA.16816.F32 R76, R4, R32, R20 ;  /* 0x00000020044c723c */ /* 0x000fee0000001814 */
[----:B------:R-:W-:Y:S01]  /*7070*/  MOV R32, R87 ;  /* 0x0000005700207202 */ /* 0x000fe20000000f00 */
[----:B------:R-:W-:Y:S01]  /*7080*/  HMMA.16816.F32 R20, R8, R54, RZ ;  /* 0x000000360814723c */ /* 0x000fe200000018ff */
[----:B------:R-:W-:Y:S02]  /*7090*/  MOV R33, R92 ;  /* 0x0000005c00217202 */ /* 0x000fe40000000f00 */
[----:B------:R-:W-:-:S02]  /*70a0*/  MOV R36, R32 ;  /* 0x0000002000247202 */ /* 0x000fc40000000f00 */
[----:B------:R-:W-:Y:S01]  /*70b0*/  MOV R32, R159 ;  /* 0x0000009f00207202 */ /* 0x000fe20000000f00 */
[----:B------:R-:W-:Y:S01]  /*70c0*/  IMAD.MOV.U32 R37, RZ, RZ, R33 ;  /* 0x000000ffff257224 */ /* 0x000fe200078e0021 */
[----:B------:R-:W-:Y:S01]  /*70d0*/  MOV R54, R131 ;  /* 0x0000008300367202 */ /* 0x000fe20000000f00 */
[----:B----4-:R-:W-:Y:S01]  /*70e0*/  HMMA.16816.F32 R84, R4, R48, R12 ;  /* 0x000000300454723c */ /* 0x010fe2000000180c */
[----:B------:R-:W-:Y:S01]  /*70f0*/  IMAD.MOV.U32 R55, RZ, RZ, R130 ;  /* 0x000000ffff377224 */ /* 0x000fe200078e0082 */
[----:B------:R-:W-:Y:S02]  /*7100*/  MOV R33, R158 ;  /* 0x0000009e00217202 */ /* 0x000fe40000000f00 */
[----:B------:R-:W-:Y:S03]  /*7110*/  LDSM.16.MT88.4 R156, [R243+0x1000] ;  /* 0x00100000f39c783b */ /* 0x000fe60000004200 */
[----:B------:R-:W-:Y:S01]  /*7120*/  MOV R48, R151 ;  /* 0x0000009700307202 */ /* 0x000fe20000000f00 */
[----:B------:R-:W-:Y:S01]  /*7130*/  HMMA.16816.F32 R12, R8, R38, RZ ;  /* 0x00000026080c723c */ /* 0x000fe200000018ff */
[----:B------:R-:W-:-:S06]  /*7140*/  MOV R49, R150 ;  /* 0x0000009600317202 */ /* 0x000fcc0000000f00 */
[----:B------:R-:W-:Y:S01]  /*7150*/  MOV R38, R42 ;  /* 0x0000002a00267202 */ /* 0x000fe20000000f00 */
[C---:B--2---:R-:W-:Y:S01]  /*7160*/  HMMA.16816.F32 R92, R4.reuse, R24, R16 ;  /* 0x00000018045c723c */ /* 0x044fe20000001810 */
[----:B------:R-:W1:Y:S01]  /*7170*/  LDSM.16.MT88.4 R16, [R243+0x5000] ;  /* 0x00500000f310783b */ /* 0x000e620000004200 */
[----:B------:R-:W-:Y:S01]  /*7180*/  MOV R39, R43 ;  /* 0x0000002b00277202 */ /* 0x000fe20000000f00 */
[----:B------:R-:W-:Y:S01]  /*7190*/  IMAD.MOV.U32 R43, RZ, RZ, R53 ;  /* 0x000000ffff2b7224 */ /* 0x000fe200078e0035 */
[----:B------:R-:W-:Y:S02]  /*71a0*/  MOV R42, R52 ;  /* 0x00000034002a7202 */ /* 0x000fe40000000f00 */
[----:B------:R-:W-:Y:S01]  /*71b0*/  MOV R52, R135 ;  /* 0x0000008700347202 */ /* 0x000fe20000000f00 */
[----:B------:R-:W-:Y:S01]  /*71c0*/  FADD.FTZ R25, R117, R3 ;  /* 0x0000000375197221 */ /* 0x000fe20000010000 */
[----:B------:R-:W-:Y:S01]  /*71d0*/  HMMA.16816.F32 R104, R4, R50, R20 ;  /* 0x000000320468723c */ /* 0x000fe20000001814 */
[----:B------:R-:W2:Y:S01]  /*71e0*/  LDSM.16.MT88.4 R20, [R245+0x4800] ;  /* 0x00480000f514783b */ /* 0x000ea20000004200 */
[----:B------:R-:W-:-:S05]  /*71f0*/  MOV R53, R132 ;  /* 0x0000008400357202 */ /* 0x000fca0000000f00 */
[----:B------:R-:W-:Y:S01]  /*7200*/  MOV R50, R149 ;  /* 0x0000009500327202 */ /* 0x000fe20000000f00 */
[----:B------:R-:W-:Y:S01]  /*7210*/  HMMA.16816.F32 R112, R4, R26, R12 ;  /* 0x0000001a0470723c */ /* 0x000fe2000000180c */
[----:B------:R-:W-:Y:S02]  /*7220*/  IMAD.MOV.U32 R51, RZ, RZ, R148 ;  /* 0x000000ffff337224 */ /* 0x000fe400078e0094 */
[----:B------:R-:W-:Y:S04]  /*7230*/  LDSM.16.MT88.4 R148, [R245+0x1000] ;  /* 0x00100000f594783b */ /* 0x000fe80000004200 */
[--C-:B------:R-:W-:Y:S01]  /*7240*/  FFMA.FTZ R27, R74, c[0x0][0x2d0], -R2.reuse ;  /* 0x0000b4004a1b7a23 */ /* 0x100fe20000010802 */
[----:B---3--:R-:W-:Y:S01]  /*7250*/  HMMA.16816.F32 R12, R8, R28, RZ ;  /* 0x0000001c080c723c */ /* 0x008fe200000018ff */
[----:B------:R-:W-:-:S06]  /*7260*/  FFMA.FTZ R26, R73, c[0x0][0x2d0], -R2 ;  /* 0x0000b400491a7a23 */ /* 0x000fcc0000010802 */
[----:B------:R-:W-:Y:S02]  /*7270*/  FFMA.FTZ R28, R75, c[0x0][0x2d0], -R2 ;  /* 0x0000b4004b1c7a23 */ /* 0x000fe40000010802 */
[----:B------:R-:W-:Y:S11]  /*7280*/  FFMA.FTZ R29, R70, c[0x0][0x2d0], -R0 ;  /* 0x0000b400461d7a23 */ /* 0x000ff60000010800 */
[----:B------:R-:W-:Y:S04]  /*7290*/  @!UPT UIADD3 URZ, URZ, URZ, URZ ;  /* 0x0000003f3f3ff290 */ /* 0x000fe8000fffe03f */
[----:B-1----:R-:W-:Y:S07]  /*72a0*/  HMMA.16816.F32 R100, R4, R16, R12 ;  /* 0x000000100464723c */ /* 0x002fee000000180c */
[----:B------:R-:W-:Y:S01]  /*72b0*/  FADD.FTZ R16, R109, R108 ;  /* 0x0000006c6d107221 */ /* 0x000fe20000010000 */
[----:B------:R-:W-:Y:S03]  /*72c0*/  HMMA.16816.F32 R12, R8, R30, RZ ;  /* 0x0000001e080c723c */ /* 0x000fe600000018ff */
[----:B------:R-:W-:-:S04]  /*72d0*/  FADD.FTZ R24, R110, R16 ;  /* 0x000000106e187221 */ /* 0x000fc80000010000 */
[----:B------:R-:W-:Y:S02]  /*72e0*/  FADD.FTZ R3, R118, R24 ;  /* 0x0000001876037221 */ /* 0x000fe40000010000 */
[----:B------:R-:W-:Y:S02]  /*72f0*/  FFMA.FTZ R24, R72, c[0x0][0x2d0], -R2 ;  /* 0x0000b40048187a23 */ /* 0x000fe40000010802 */
[----:B------:R-:W-:Y:S01]  /*7300*/  FADD.FTZ R3, R119, R3 ;  /* 0x0000000377037221 */ /* 0x000fe20000010000 */
[----:B------:R-:W-:Y:S01]  /*7310*/  LDSM.16.MT88.4 R72, [R243+0x4000] ;  /* 0x00400000f348783b */ /* 0x000fe20000004200 */
[----:B------:R-:W-:Y:S02]  /*7320*/  FADD.FTZ R2, R126, R25 ;  /* 0x000000197e027221 */ /* 0x000fe40000010000 */
[----:B------:R-:W-:Y:S02]  /*7330*/  FFMA.FTZ R30, R71, c[0x0][0x2d0], -R0 ;  /* 0x0000b400471e7a23 */ /* 0x000fe40000010800 */
[----:B------:R-:W-:-:S02]  /*7340*/  FADD.FTZ R2, R127, R2 ;  /* 0x000000027f027221 */ /* 0x000fc40000010000 */
[--C-:B------:R-:W-:Y:S02]  /*7350*/  FFMA.FTZ R25, R69, c[0x0][0x2d0], -R0.reuse ;  /* 0x0000b40045197a23 */ /* 0x100fe40000010800 */
[----:B------:R-:W-:Y:S02]  /*7360*/  FFMA.FTZ R31, R68, c[0x0][0x2d0], -R0 ;  /* 0x0000b400441f7a23 */ /* 0x000fe40000010800 */
[----:B------:R-:W-:Y:S01]  /*7370*/  FADD.FTZ R3, R124, R3 ;  /* 0x000000037c037221 */ /* 0x000fe20000010000 */
[----:B------:R-:W-:Y:S01]  /*7380*/  HMMA.16816.F32 R120, R4, R18, R12 ;  /* 0x000000120478723c */ /* 0x000fe2000000180c */
[----:B------:R-:W1:Y:S01]  /*7390*/  LDSM.16.MT88.4 R16, [R245+0x5000] ;  /* 0x00500000f510783b */ /* 0x000e620000004200 */
[----:B------:R-:W-:Y:S02]  /*73a0*/  FADD.FTZ R0, R125, R2 ;  /* 0x000000027d007221 */ /* 0x000fe40000010000 */
[----:B------:R-:W-:Y:S02]  /*73b0*/  FADD.FTZ R2, R129, R3 ;  /* 0x0000000381027221 */ /* 0x000fe40000010000 */
[----:B------:R-:W-:Y:S02]  /*73c0*/  MUFU.EX2 R3, R31 ;  /* 0x0000001f00037308 */ /* 0x000fe40000000800 */
[----:B--2---:R-:W-:Y:S01]  /*73d0*/  HMMA.16816.F32 R12, R8, R20, RZ ;  /* 0x00000014080c723c */ /* 0x004fe200000018ff */
[----:B------:R-:W-:Y:S11]  /*73e0*/  FADD.FTZ R2, R128, R2 ;  /* 0x0000000280027221 */ /* 0x000ff60000010000 */
[----:B------:R-:W-:Y:S11]  /*73f0*/  @!UPT UIADD3 URZ, URZ, URZ, URZ ;  /* 0x0000003f3f3ff290 */ /* 0x000ff6000fffe03f */
[----:B------:R-:W-:Y:S01]  /*7400*/  @!UPT UIADD3 URZ, URZ, URZ, URZ ;  /* 0x0000003f3f3ff290 */ /* 0x000fe2000fffe03f */
        /* <DEDUP_REMOVED lines=16> */
[----:B------:R-:W2:Y:S01]  /*7510*/  MUFU.EX2 R17, R26 ;  /* 0x0000001a00117308 */ /* 0x000ea20000000800 */
[C---:B-1----:R-:W-:Y:S01]  /*7520*/  FADD.FTZ R0, R16.reuse, R0 ;  /* 0x0000000010007221 */ /* 0x042fe20000010000 */
[----:B------:R-:W-:-:S06]  /*7530*/  F2FP.PACK_AB R128, R16, R20 ;  /* 0x000000141080723e */ /* 0x000fcc00000000ff */
[----:B------:R-:W-:Y:S01]  /*7540*/  MUFU.EX2 R22, R30 ;  /* 0x0000001e00167308 */ /* 0x000fe20000000800 */
[----:B--2---:R-:W-:-:S07]  /*7550*/  FADD.FTZ R0, R17, R0 ;  /* 0x0000000011007221 */ /* 0x004fce0000010000 */
[----:B------:R-:W1:Y:S07]  /*7560*/  MUFU.EX2 R20, R29 ;  /* 0x0000001d00147308 */ /* 0x000e6e0000000800 */
[----:B------:R-:W-:Y:S01]  /*7570*/  HMMA.16816.F32 R124, R4, R18, R12 ;  /* 0x00000012047c723c */ /* 0x000fe2000000180c */
[----:B------:R-:W2:Y:S01]  /*7580*/  MUFU.EX2 R12, R24 ;  /* 0x00000018000c7308 */ /* 0x000ea20000000800 */
[----:B-1----:R-:W-:Y:S01]  /*7590*/  F2FP.PACK_AB R129, R20, R22 ;  /* 0x000000161481723e */ /* 0x002fe200000000ff */
[C---:B--2---:R-:W-:Y:S01]  /*75a0*/  FADD.FTZ R0, R12.reuse, R0 ;  /* 0x000000000c007221 */ /* 0x044fe20000010000 */
[----:B------:R-:W-:-:S02]  /*75b0*/  F2FP.PACK_AB R130, R12, R17 ;  /* 0x000000110c82723e */ /* 0x000fc400000000ff */
[----:B------:R-:W1:Y:S04]  /*75c0*/  LDSM.16.MT88.4 R12, [R246+0x4800] ;  /* 0x00480000f60c783b */ /* 0x000e680000004200 */
[----:B------:R2:W-:Y:S01]  /*75d0*/  STL [R1+0x60], R0 ;  /* 0x0000600001007387 */ /* 0x0005e20000100800 */
[C---:B------:R-:W-:Y:S08]  /*75e0*/  HMMA.16816.F32 R152, R128.reuse, R148, R152 ;  /* 0x000000948098723c */ /* 0x040ff00000001898 */
[C---:B------:R-:W-:Y:S08]  /*75f0*/  HMMA.16816.F32 R160, R128.reuse, R156, R160 ;  /* 0x0000009c80a0723c */ /* 0x040ff000000018a0 */
[----:B------:R-:W-:Y:S01]  /*7600*/  HMMA.16816.F32 R148, R128, R150, R32 ;  /* 0x000000968094723c */ /* 0x000fe20000001820 */
[----:B------:R-:W3:Y:S01]  /*7610*/  LDSM.16.MT88.4 R32, [R246+0x1000] ;  /* 0x00100000f620783b */ /* 0x000ee20000004200 */
[----:B--2---:R-:W-:-:S06]  /*7620*/  FADD.FTZ R0, R22, R2 ;  /* 0x0000000216007221 */ /* 0x004fcc0000010000 */
        /* <DEDUP_REMOVED lines=9> */
[C---:B------:R-:W-:Y:S01]  /*76c0*/  HMMA.16816.F32 R68, R128.reuse, R72, R80 ;  /* 0x000000488044723c */ /* 0x040fe20000001850 */
[----:B------:R-:W-:Y:S07]  /*76d0*/  LDSM.16.MT88.4 R80, [R245+0x4000] ;  /* 0x00400000f550783b */ /* 0x000fee0000004200 */
[C---:B---3--:R-:W-:Y:S01]  /*76e0*/  HMMA.16816.F32 R28, R128.reuse, R32, R40 ;  /* 0x00000020801c723c */ /* 0x048fe20000001828 */
[----:B------:R-:W3:Y:S04]  /*76f0*/  LDSM.16.MT88.4 R40, [R243+0x2800] ;  /* 0x00280000f328783b */ /* 0x000ee80000004200 */
[----:B-1----:R-:W5:Y:S03]  /*7700*/  LDL R0, [R1+0xac] ;  /* 0x0000ac0001007983 */ /* 0x002f660000100800 */
[----:B--2---:R-:W-:Y:S08]  /*7710*/  HMMA.16816.F32 R144, R128, R140, R144 ;  /* 0x0000008c8090723c */ /* 0x004ff00000001890 */
[----:B----4-:R-:W-:Y:S01]  /*7720*/  HMMA.16816.F32 R16, R4, R8, R16 ;  /* 0x000000080410723c */ /* 0x010fe20000001810 */
[----:B------:R-:W2:Y:S04]  /*7730*/  LDL.LU R8, [R1+0x58] ;  /* 0x0000580001087983 */ /* 0x000ea80000300800 */
[----:B------:R-:W4:Y:S03]  /*7740*/  LDL.LU R3, [R1+0x38] ;  /* 0x0000380001037983 */ /* 0x000f260000300800 */
[C---:B------:R-:W-:Y:S01]  /*7750*/  HMMA.16816.F32 R72, R128.reuse, R74, R88 ;  /* 0x0000004a8048723c */ /* 0x040fe20000001858 */
[----:B------:R-:W1:Y:S07]  /*7760*/  LDSM.16.MT88.4 R88, [R244+0x4000] ;  /* 0x00400000f458783b */ /* 0x000e6e0000004200 */
[C---:B------:R-:W-:Y:S01]  /*7770*/  HMMA.16816.F32 R140, R128.reuse, R142, R48 ;  /* 0x0000008e808c723c */ /* 0x040fe20000001830 */
[----:B------:R-:W1:Y:S07]  /*7780*/  LDSM.16.MT88.4 R48, [R245+0x2800] ;  /* 0x00280000f530783b */ /* 0x000e6e0000004200 */
[C---:B------:R-:W-:Y:S08]  /*7790*/  HMMA.16816.F32 R32, R128.reuse, R34, R36 ;  /* 0x000000228020723c */ /* 0x040ff00000001824 */
[C---:B---3--:R-:W-:Y:S08]  /*77a0*/  HMMA.16816.F32 R36, R128.reuse, R40, R52 ;  /* 0x000000288024723c */ /* 0x048ff00000001834 */
[C---:B------:R-:W-:Y:S08]  /*77b0*/  HMMA.16816.F32 R76, R128.reuse, R80, R76 ;  /* 0x00000050804c723c */ /* 0x040ff0000000184c */
[C---:B------:R-:W-:Y:S08]  /*77c0*/  HMMA.16816.F32 R40, R128.reuse, R42, R44 ;  /* 0x0000002a8028723c */ /* 0x040ff0000000182c */
[C---:B-1----:R-:W-:Y:S08]  /*77d0*/  HMMA.16816.F32 R84, R128.reuse, R88, R84 ;  /* 0x000000588054723c */ /* 0x042ff00000001854 */
[C---:B------:R-:W-:Y:S01]  /*77e0*/  HMMA.16816.F32 R88, R128.reuse, R90, R104 ;  /* 0x0000005a8058723c */ /* 0x040fe20000001868 */
[----:B------:R-:W1:Y:S07]  /*77f0*/  LDSM.16.MT88.4 R104, [R243+0x5800] ;  /* 0x00580000f368783b */ /* 0x000e6e0000004200 */
[C---:B------:R-:W-:Y:S01]  /*7800*/  HMMA.16816.F32 R80, R128.reuse, R82, R96 ;  /* 0x000000528050723c */ /* 0x040fe20000001860 */
[----:B------:R-:W3:Y:S07]  /*7810*/  LDSM.16.MT88.4 R96, [R246+0x4000] ;  /* 0x00400000f660783b */ /* 0x000eee0000004200 */
[----:B------:R-:W-:Y:S01]  /*7820*/  HMMA.16816.F32 R44, R128, R48, R56 ;  /* 0x00000030802c723c */ /* 0x000fe20000001838 */
[----:B------:R-:W3:Y:S07]  /*7830*/  LDSM.16.MT88.4 R56, [R244+0x2800] ;  /* 0x00280000f438783b */ /* 0x000eee0000004200 */
[----:B------:R-:W-:Y:S01]  /*7840*/  HMMA.16816.F32 R12, R4, R10, R12 ;  /* 0x0000000a040c723c */ /* 0x000fe2000000180c */
[----:B------:R-:W-:Y:S07]  /*7850*/  LDSM.16.MT88.4 R4, [R246+0x5800] ;  /* 0x00580000f604783b */ /* 0x000fee0000004200 */
[C---:B-1----:R-:W-:Y:S08]  /*7860*/  HMMA.16816.F32 R100, R128.reuse, R104, R100 ;  /* 0x000000688064723c */ /* 0x042ff00000001864 */
[C---:B------:R-:W-:Y:S01]  /*7870*/  HMMA.16816.F32 R104, R128.reuse, R106, R120 ;  /* 0x0000006a8068723c */ /* 0x040fe20000001878 */
[----:B------:R-:W1:Y:S07]  /*7880*/  LDSM.16.MT88.4 R120, [R244+0x5800] ;  /* 0x00580000f478783b */ /* 0x000e6e0000004200 */
[C---:B---3--:R-:W-:Y:S08]  /*7890*/  HMMA.16816.F32 R92, R128.reuse, R96, R92 ;  /* 0x00000060805c723c */ /* 0x048ff0000000185c */
[C---:B------:R-:W-:Y:S01]  /*78a0*/  HMMA.16816.F32 R52, R128.reuse, R56, R64 ;  /* 0x000000388034723c */ /* 0x040fe20000001840 */
[----:B------:R-:W3:Y:S07]  /*78b0*/  LDSM.16.MT88.4 R64, [R246+0x2800] ;  /* 0x00280000f640783b */ /* 0x000eee0000004200 */
[----:B------:R-:W-:Y:S01]  /*78c0*/  HMMA.16816.F32 R96, R128, R98, R112 ;  /* 0x000000628060723c */ /* 0x000fe20000001870 */
[----:B------:R-:W3:Y:S01]  /*78d0*/  LDSM.16.MT88.4 R112, [R245+0x5800] ;  /* 0x00580000f570783b */ /* 0x000ee20000004200 */
[----:B------:R-:W-:-:S04]  /*78e0*/  MOV R2, c[0x0][0x2c4] ;  /* 0x0000b10000027a02 */ /* 0x000fc80000000f00 */
[----:B------:R-:W-:Y:S02]  /*78f0*/  ISETP.NE.AND P1, PT, R2, 0x1, PT ;  /* 0x000000010200780c */ /* 0x000fe40003f25270 */
[----:B------:R-:W-:Y:S01]  /*7900*/  MOV R9, c[0x0][0x32c] ;  /* 0x0000cb0000097a02 */ /* 0x000fe20000000f00 */
[C---:B-1----:R-:W-:Y:S08]  /*7910*/  HMMA.16816.F32 R116, R128.reuse, R120, R116 ;  /* 0x000000788074723c */ /* 0x042ff00000001874 */
[C---:B------:R-:W-:Y:S08]  /*7920*/  HMMA.16816.F32 R120, R128.reuse, R122, R124 ;  /* 0x0000007a8078723c */ /* 0x040ff0000000187c */
[C---:B------:R-:W-:Y:S08]  /*7930*/  HMMA.16816.F32 R124, R128.reuse, R4, R16 ;  /* 0x00000004807c723c */ /* 0x040ff00000001810 */
[C---:B---3--:R-:W-:Y:S08]  /*7940*/  HMMA.16816.F32 R60, R128.reuse, R64, R60 ;  /* 0x00000040803c723c */ /* 0x048ff0000000183c */
[C---:B------:R-:W-:Y:S08]  /*7950*/  HMMA.16816.F32 R108, R128.reuse, R112, R108 ;  /* 0x00000070806c723c */ /* 0x040ff0000000186c */
[C---:B------:R-:W-:Y:S08]  /*7960*/  HMMA.16816.F32 R48, R128.reuse, R50, R180 ;  /* 0x000000328030723c */ /* 0x040ff000000018b4 */
[C---:B------:R-:W-:Y:S08]  /*7970*/  HMMA.16816.F32 R56, R128.reuse, R58, R176 ;  /* 0x0000003a8038723c */ /* 0x040ff000000018b0 */
[C---:B------:R-:W-:Y:S08]  /*7980*/  HMMA.16816.F32 R64, R128.reuse, R66, R172 ;  /* 0x000000428040723c */ /* 0x040ff000000018ac */
[C---:B------:R-:W-:Y:S08]  /*7990*/  HMMA.16816.F32 R112, R128.reuse, R114, R136 ;  /* 0x000000728070723c */ /* 0x040ff00000001888 */
[----:B------:R-:W-:Y:S01]  /*79a0*/  HMMA.16816.F32 R128, R128, R6, R12 ;  /* 0x000000068080723c */ /* 0x000fe2000000180c */
[----:B-----5:R-:W-:-:S05]  /*79b0*/  @P1 IMAD.HI.U32 R2, R0, c[0x0][0x2c8], RZ ;  /* 0x0000b20000021a27 */ /* 0x020fca00078e00ff */
[----:B------:R-:W-:Y:S02]  /*79c0*/  @P1 SHF.R.U32.HI R0, RZ, c[0x0][0x2cc], R2 ;  /* 0x0000b300ff001a19 */ /* 0x000fe40000011602 */
[----:B------:R-:W-:Y:S02]  /*79d0*/  ISETP.GE.AND P1, PT, R9, 0x1, PT ;  /* 0x000000010900780c */ /* 0x000fe40003f26270 */
[----:B----4-:R-:W-:-:S05]  /*79e0*/  IADD3 R4, R3, -0x2, RZ ;  /* 0xfffffffe03047810 */ /* 0x010fca0007ffe0ff */
[----:B------:R1:W-:Y:S01]  /*79f0*/  STL [R1+0x38], R4 ;  /* 0x0000380401007387 */ /* 0x0003e20000100800 */
[----:B--2---:R-:W-:-:S04]  /*7a00*/  IADD3 R0, R8, R0, RZ ;  /* 0x0000000008007210 */ /* 0x004fc80007ffe0ff */
[----:B------:R-:W-:Y:S01]  /*7a10*/  IADD3 R3, R0, c[0x0][0x328], RZ ;  /* 0x0000ca0000037a10 */ /* 0x000fe20007ffe0ff */
[----:B------:R-:W-:Y:S05]  /*7a20*/  @!P1 BRA `(.L_x_501) ;  /* 0x0000013000009947 */ /* 0x000fea0003800000 */
[C---:B------:R-:W-:Y:S01]  /*7a30*/  ISETP.GT.AND P0, PT, R0.reuse, RZ, PT ;  /* 0x000000ff0000720c */ /* 0x040fe20003f04270 */
[----:B------:R-:W-:Y:S01]  /*7a40*/  BSSY B0, `(.L_x_502) ;  /* 0x000000e000007945 */ /* 0x000fe20003800000 */
[----:B------:R-:W-:-:S11]  /*7a50*/  IADD3 R2, R0, -0x1, RZ ;  /* 0xffffffff00027810 */ /* 0x000fd60007ffe0ff */
[----:B------:R-:W-:Y:S05]  /*7a60*/  @P0 BRA `(.L_x_503) ;  /* 0x0000007000000947 */ /* 0x000fea0003800000 */
[----:B------:R-:W-:Y:S02]  /*7a70*/  IMAD.MOV.U32 R2, RZ, RZ, 0x1 ;  /* 0x00000001ff027424 */ /* 0x000fe400078e00ff */
[----:B------:R-:W-:-:S03]  /*7a80*/  IMAD.MOV R0, RZ, RZ, -R0 ;  /* 0x000000ffff007224 */ /* 0x000fc600078e0a00 */
[----:B------:R-:W-:-:S13]  /*7a90*/  ISETP.NE.AND P0, PT, R2, c[0x0][0x32c], PT ;  /* 0x0000cb0002007a0c */ /* 0x000fda0003f05270 */
[----:B------:R-:W-:-:S05]  /*7aa0*/  @P0 IMAD.HI.U32 R2, R0, c[0x0][0x330], RZ ;  /* 0x0000cc0000020a27 */ /* 0x000fca00078e00ff */
[----:B------:R-:W-:-:S04]  /*7ab0*/  @P0 SHF.R.U32.HI R0, RZ, c[0x0][0x334], R2 ;  /* 0x0000cd00ff000a19 */ /* 0x000fc80000011602 */
[----:B------:R-:W-:Y:S01]  /*7ac0*/  LOP3.LUT R2, RZ, R0, RZ, 0x33, !PT ;  /* 0x00000000ff027212 */ /* 0x000fe200078e33ff */
[----:B------:R-:W-:Y:S05]  /*7ad0*/  BRA `(.L_x_504) ;  /* 0x0000004000007947 */ /* 0x000fea0003800000 */
.L_x_503:
[----:B------:R-:W-:-:S04]  /*7ae0*/  MOV R0, 0x1 ;  /* 0x0000000100007802 */ /* 0x000fc80000000f00 */
[----:B------:R-:W-:-:S13]  /*7af0*/  ISETP.NE.AND P0, PT, R0, c[0x0][0x32c], PT ;  /* 0x0000cb0000007a0c */ /* 0x000fda0003f05270 */
[----:B------:R-:W-:-:S05]  /*7b00*/  @P0 IMAD.HI.U32 R0, R2, c[0x0][0x330], RZ ;  /* 0x0000cc0002000a27 */ /* 0x000fca00078e00ff */
[----:B------:R-:W-:Y:S02]  /*7b10*/  @P0 SHF.R.U32.HI R2, RZ, c[0x0][0x334], R0 ;  /* 0x0000cd00ff020a19 */ /* 0x000fe40000011600 */
.L_x_504:
[----:B------:R-:W-:Y:S05]  /*7b20*/  BSYNC B0 ;  /* 0x0000000000007941 */ /* 0x000fea0003800000 */
.L_x_502:
[----:B------:R-:W-:-:S05]  /*7b30*/  MOV R0, c[0x0][0x32c] ;  /* 0x0000cb0000007a02 */ /* 0x000fca0000000f00 */
[----:B------:R-:W-:-:S05]  /*7b40*/  IMAD R2, R2, R0, c[0x0][0x32c] ;  /* 0x0000cb0002027624 */ /* 0x000fca00078e0200 */
[----:B------:R-:W-:-:S04]  /*7b50*/  IMNMX R3, R3, R2, PT ;  /* 0x0000000203037217 */ /* 0x000fc80003800200 */
.L_x_501:
[----:B------:R-:W2:Y:S01]  /*7b60*/  LDL R2, [R1+0x70] ;  /* 0x0000700001027983 */ /* 0x000ea20000100800 */
[----:B------:R-:W-:-:S05]  /*7b70*/  IMAD.HI R3, R3, 0x2aaaaaab, RZ ;  /* 0x2aaaaaab03037827 */ /* 0x000fca00078e02ff */
[----:B------:R-:W-:-:S04]  /*7b80*/  SHF.R.U32.HI R0, RZ, 0x1f, R3 ;  /* 0x0000001fff007819 */ /* 0x000fc80000011603 */
[----:B------:R-:W-:-:S04]  /*7b90*/  LEA.HI.SX32 R3, R3, R0, 0x1d ;  /* 0x0000000003037211 */ /* 0x000fc800078feaff */
[----:B--2---:R-:W-:-:S04]  /*7ba0*/  IMNMX R2, R2, R3, !PT ;  /* 0x0000000302027217 */ /* 0x004fc80007800200 */
[----:B------:R-:W-:Y:S01]  /*7bb0*/  ISETP.GE.AND P0, PT, R4, R2, PT ;  /* 0x000000020400720c */ /* 0x000fe20003f06270 */
[----:B------:R2:W-:-:S12]  /*7bc0*/  STL [R1+0x80], R2 ;  /* 0x0000800201007387 */ /* 0x0005d80000100800 */
[----:B------:R-:W-:Y:S05]  /*7bd0*/  @!P0 BRA `(.L_x_505) ;  /* 0x00003f0000008947 */ /* 0x000fea0003800000 */
[----:B------:R-:W-:Y:S02]  /*7be0*/  MOV R0, R4 ;  /* 0x0000000400007202 */ /* 0x000fe40000000f00 */
[----:B------:R-:W-:Y:S02]  /*7bf0*/  MOV R136, R133 ;  /* 0x0000008500887202 */ /* 0x000fe40000000f00 */
[----:B------:R-:W-:Y:S01]  /*7c00*/  MOV R135, R134 ;  /* 0x0000008600877202 */ /* 0x000fe20000000f00 */
[----:B------:R3:W-:Y:S04]  /*7c10*/  STL [R1+0x38], R0 ;  /* 0x0000380001007387 */ /* 0x0007e80000100800 */
.L_x_528:
[----:B-1----:R-:W4:Y:S01]  /*7c20*/  LDL R4, [R1+0x14] ;  /* 0x0000140001047983 */ /* 0x002f220000100800 */
[----:B------:R-:W-:Y:S04]  /*7c30*/  DEPBAR.LE SB0, 0x0 ;  /* 0x000080000000791a */ /* 0x000fe80000000000 */
[----:B--2---:R-:W2:Y:S01]  /*7c40*/  LDL R2, [R1+0x38] ;  /* 0x0000380001027983 */ /* 0x004ea20000100800 */
[----:B------:R-:W-:Y:S01]  /*7c50*/  WARPSYNC 0xffffffff ;  /* 0xffffffff00007948 */ /* 0x000fe20003800000 */
[----:B------:R-:W-:Y:S02]  /*7c60*/  BSSY B0, `(.L_x_506) ;  /* 0x0000060000007945 */ /* 0x000fe40003800000 */
[----:B------:R-:W5:Y:S04]  /*7c70*/  LDL R3, [R1+0x18] ;  /* 0x0000180001037983 */ /* 0x000f680000100800 */
[----:B---3--:R-:W2:Y:S04]  /*7c80*/  LDL R0, [R1+0x70] ;  /* 0x0000700001007983 */ /* 0x008ea80000100800 */
[----:B------:R-:W-:Y:S06]  /*7c90*/  BAR.SYNC.DEFER_BLOCKING 0x0 ;  /* 0x0000000000007b1d */ /* 0x000fec0000010000 */
[----:B------:R1:W3:Y:S04]  /*7ca0*/  LDSM.16.M88.4 R8, [R240] ;  /* 0x00000000f008783b */ /* 0x0002e80000000200 */
[----:B------:R1:W1:Y:S04]  /*7cb0*/  LDSM.16.M88.4 R16, [R240+0x800] ;  /* 0x00080000f010783b */ /* 0x0002680000000200 */
[----:B------:R1:W1:Y:S04]  /*7cc0*/  LDSM.16.M88.4 R24, [R240+0x1000] ;  /* 0x00100000f018783b */ /* 0x0002680000000200 */
[----:B------:R1:W1:Y:S04]  /*7cd0*/  LDSM.16.M88.4 R172, [R247] ;  /* 0x00000000f7ac783b */ /* 0x0002680000000200 */
[----:B----4-:R4:W1:Y:S04]  /*7ce0*/  LDSM.16.M88.4 R176, [R4] ;  /* 0x0000000004b0783b */ /* 0x0108680000000200 */
[----:B-----5:R4:W1:Y:S01]  /*7cf0*/  LDSM.16.M88.4 R180, [R3] ;  /* 0x0000000003b4783b */ /* 0x0208620000000200 */
[----:B--2---:R-:W-:Y:S11]  /*7d00*/  ISETP.GT.AND P0, PT, R0, R2, PT ;  /* 0x000000020000720c */ /* 0x004ff60003f04270 */
[----:B------:R-:W-:Y:S02]  /*7d10*/  @!UPT UIADD3 URZ, URZ, URZ, URZ ;  /* 0x0000003f3f3ff290 */ /* 0x000fe4000fffe03f */
[----:B------:R-:W-:-:S05]  /*7d20*/  @P0 BRA `(.L_x_507) ;  /* 0x0000053000000947 */ /* 0x000fca0003800000 */
[----:B---34-:R-:W2:Y:S04]  /*7d30*/  LDL R4, [R1+0x34] ;  /* 0x0000340001047983 */ /* 0x018ea80000100800 */
[----:B------:R-:W3:Y:S04]  /*7d40*/  LDL R12, [R1+0x30] ;  /* 0x00003000010c7983 */ /* 0x000ee80000100800 */
[----:B------:R-:W4:Y:S04]  /*7d50*/  LDL.64 R6, [R1+0x98] ;  /* 0x0000980001067983 */ /* 0x000f280000100a00 */
[----:B------:R-:W5:Y:S01]  /*7d60*/  LDL R5, [R1+0xa4] ;  /* 0x0000a40001057983 */ /* 0x000f620000100800 */
[----:B--2---:R-:W-:Y:S01]  /*7d70*/  IMAD.WIDE.U32 R2, R4, c[0x0][0x208], RZ ;  /* 0x0000820004027a25 */ /* 0x004fe200078e00ff */
[----:B------:R-:W-:Y:S05]  /*7d80*/  SHF.R.S32.HI R0, RZ, 0x1f, R4 ;  /* 0x0000001fff007819 */ /* 0x000fea0000011404 */
[----:B------:R-:W-:Y:S04]  /*7d90*/  IMAD R0, R0, c[0x0][0x208], RZ ;  /* 0x0000820000007a24 */ /* 0x000fe800078e02ff */
[----:B------:R-:W-:Y:S05]  /*7da0*/  IMAD R0, R4, c[0x0][0x20c], R0 ;  /* 0x0000830004007a24 */ /* 0x000fea00078e0200 */
[----:B------:R-:W-:Y:S02]  /*7db0*/  IADD3 R3, R3, R0, RZ ;  /* 0x0000000003037210 */ /* 0x000fe40007ffe0ff */
[----:B---3--:R-:W-:Y:S03]  /*7dc0*/  SHF.R.S32.HI R0, RZ, 0x1f, R12 ;  /* 0x0000001fff007819 */ /* 0x008fe6000001140c */
[----:B------:R-:W-:Y:S04]  /*7dd0*/  IMAD.WIDE.U32 R2, R12, c[0x0][0x218], R2 ;  /* 0x000086000c027a25 */ /* 0x000fe800078e0002 */
[----:B------:R-:W-:Y:S01]  /*7de0*/  IMAD R4, R0, c[0x0][0x218], RZ ;  /* 0x0000860000047a24 */ /* 0x000fe200078e02ff */
[----:B----4-:R-:W-:Y:S03]  /*7df0*/  IADD3 R0, P0, R6, R2, RZ ;  /* 0x0000000206007210 */ /* 0x010fe60007f1e0ff */
[----:B------:R-:W-:Y:S05]  /*7e00*/  IMAD R4, R12, c[0x0][0x21c], R4 ;  /* 0x000087000c047a24 */ /* 0x000fea00078e0204 */
[----:B-----5:R-:W-:Y:S02]  /*7e10*/  IADD3.X R2, R5, R3, R4, P0, !PT ;  /* 0x0000000305027210 */ /* 0x020fe400007fe404 */
[C---:B------:R-:W-:Y:S04]  /*7e20*/  LEA R12, P0, R0.reuse, c[0x0][0x1f8], 0x1 ;  /* 0x00007e00000c7a11 */ /* 0x040fe800078008ff */
[----:B------:R-:W-:Y:S01]  /*7e30*/  LEA.HI.X R5, R0, c[0x0][0x1fc], R2, 0x1, P0 ;  /* 0x00007f0000057a11 */ /* 0x000fe200000f0c02 */
[----:B------:R-:W-:-:S06]  /*7e40*/  BRA.DIV ~URZ, `(.L_x_508) ;  /* 0x00011aa27f007947 */ /* 0x000fcc000b800000 */
[----:B------:R2:W3:Y:S02]  /*7e50*/  SHFL.IDX PT, R4, R5, RZ, 0x181f ;  /* 0x00181fff05047589 */ /* 0x0004e400000e0000 */
.L_x_645:
[----:B------:R-:W-:-:S05]  /*7e60*/  BRA.DIV ~URZ, `(.L_x_509) ;  /* 0x00011b127f007947 */ /* 0x000fca000b800000 */
[----:B------:R4:W2:Y:S02]  /*7e70*/  SHFL.IDX PT, R0, R12, RZ, 0x181f ;  /* 0x00181fff0c007589 */ /* 0x0008a400000e0000 */
.L_x_646:
[----:B------:R-:W5:Y:S04]  /*7e80*/  LDL R7, [R1+0x3c] ;  /* 0x00003c0001077983 */ /* 0x000f680000100800 */
[----:B----4-:R-:W4:Y:S04]  /*7e90*/  LDL R6, [R1+0xc8] ;  /* 0x0000c80001067983 */ /* 0x010f280000100800 */
[----:B---3--:R-:W3:Y:S04]  /*7ea0*/  LDL R132, [R1+0x68] ;  /* 0x0000680001847983 */ /* 0x008ee80000100800 */
        /* <DEDUP_REMOVED lines=10> */
[----:B-----5:R-:W-:Y:S02]  /*7f50*/  ISETP.GE.AND P4, PT, R7, c[0x0][0x1d4], PT ;  /* 0x0000750007007a0c */ /* 0x020fe40003f86270 */
[----:B----4-:R-:W-:Y:S02]  /*7f60*/  IADD3 R6, P0, R0, R6, RZ ;  /* 0x0000000600067210 */ /* 0x010fe40007f1e0ff */
[----:B---3--:R-:W-:Y:S03]  /*7f70*/  ISETP.GE.AND P3, PT, R132, c[0x0][0x1d4], PT ;  /* 0x0000750084007a0c */ /* 0x008fe60003f66270 */
[----:B--2---:R-:W-:Y:S01]  /*7f80*/  IMAD.X R7, R4, 0x1, R3, P0 ;  /* 0x0000000104077824 */ /* 0x004fe200000e0603 */
[----:B------:R-:W-:Y:S05]  /*7f90*/  IADD3 R2, P0, R0, R2, RZ ;  /* 0x0000000200027210 */ /* 0x000fea0007f1e0ff */
[----:B------:R-:W-:Y:S01]  /*7fa0*/  IMAD.X R3, R4, 0x1, R133, P0 ;  /* 0x0000000104037824 */ /* 0x000fe200000e0685 */
[----:B------:R-:W-:Y:S01]  /*7fb0*/  @!PT LDS RZ, [RZ] ;  /* 0x00000000fffff984 */ /* 0x000fe20000000800 */
[----:B------:R-:W-:Y:S01]  /*7fc0*/  @!PT LDS RZ, [RZ] ;  /* 0x00000000fffff984 */ /* 0x000fe20000000800 */
[----:B------:R-:W-:Y:S01]  /*7fd0*/  @!PT LDS RZ, [RZ] ;  /* 0x00000000fffff984 */ /* 0x000fe20000000800 */
[----:B------:R2:W-:Y:S04]  /*7fe0*/  LDGSTS.E.BYPASS.LTC128B.128 [R13+0x4080], [R6.64], !P4 ;  /* 0x04080000060d7fae */ /* 0x0005e8000e101d46 */
[----:B------:R3:W-:Y:S01]  /*7ff0*/  LDGSTS.E.BYPASS.LTC128B.128 [R13+0x5880], [R2.64], !P3 ;  /* 0x05880000020d7fae */ /* 0x0007e2000d901d46 */
[----:B------:R-:W-:Y:S02]  /*8000*/  ISETP.GE.AND P2, PT, R22, c[0x0][0x1d4], PT ;  /* 0x0000750016007a0c */ /* 0x000fe40003f46270 */
[----:B------:R-:W-:Y:S02]  /*8010*/  ISETP.GE.AND P1, PT, R14, c[0x0][0x1d4], PT ;  /* 0x000075000e007a0c */ /* 0x000fe40003f26270 */
[----:B---3--:R-:W-:Y:S05]  /*8020*/  IADD3 R2, P0, R0, R23, RZ ;  /* 0x0000001700027210 */ /* 0x008fea0007f1e0ff */
[----:B------:R-:W-:Y:S02]  /*8030*/  IMAD.X R3, R4, 0x1, R20, P0 ;  /* 0x0000000104037824 */ /* 0x000fe400000e0614 */
[----:B------:R-:W3:Y:S04]  /*8040*/  S2R R20, SR_TID.X ;  /* 0x0000000000147919 */ /* 0x000ee80000002100 */
[----:B------:R4:W-:Y:S01]  /*8050*/  LDGSTS.E.BYPASS.LTC128B.128 [R13+0x7080], [R2.64], !P2 ;  /* 0x07080000020d7fae */ /* 0x0009e2000d101d46 */
[----:B---3--:R-:W-:Y:S02]  /*8060*/  ISETP.GT.AND P5, PT, R20, 0x7f, PT ;  /* 0x0000007f1400780c */ /* 0x008fe40003fa4270 */
[----:B----4-:R-:W-:Y:S05]  /*8070*/  IADD3 R2, P0, R0, R21, RZ ;  /* 0x0000001500027210 */ /* 0x010fea0007f1e0ff */
[----:B------:R-:W-:Y:S05]  /*8080*/  IMAD.X R3, R4, 0x1, R15, P0 ;  /* 0x0000000104037824 */ /* 0x000fea00000e060f */
[----:B------:R2:W-:Y:S01]  /*8090*/  LDGSTS.E.BYPASS.LTC128B.128 [R13+0x8880], [R2.64], !P1 ;  /* 0x08880000020d7fae */ /* 0x0005e2000c901d46 */
[----:B------:R-:W-:-:S05]  /*80a0*/  @P5 BRA `(.L_x_507) ;  /* 0x000001b000005947 */ /* 0x000fca0003800000 */
[----:B------:R-:W-:-:S05]  /*80b0*/  BRA.DIV ~URZ, `(.L_x_510) ;  /* 0x000119527f007947 */ /* 0x000fca000b800000 */
[----:B------:R3:W4:Y:S04]  /*80c0*/  SHFL.IDX PT, R4, R5, 0x1, 0x181f ;  /* 0x00381f0005047f89 */ /* 0x00072800000e0000 */
[----:B------:R3:W2:Y:S02]  /*80d0*/  SHFL.IDX PT, R0, R12, 0x1, 0x181f ;  /* 0x00381f000c007f89 */ /* 0x0006a400000e0000 */
.L_x_647:
[----:B--2---:R-:W2:Y:S04]  /*80e0*/  LDL R6, [R1+0xc8] ;  /* 0x0000c80001067983 */ /* 0x004ea80000100800 */
[----:B------:R-:W5:Y:S04]  /*80f0*/  LDL R3, [R1+0x40] ;  /* 0x0000400001037983 */ /* 0x000f680000100800 */
[----:B---3--:R-:W3:Y:S04]  /*8100*/  LDL R2, [R1+0xcc] ;  /* 0x0000cc0001027983 */ /* 0x008ee80000100800 */
[----:B----4-:R-:W4:Y:S04]  /*8110*/  LDL R20, [R1+0x44] ;  /* 0x0000440001147983 */ /* 0x010f280000100800 */
[----:B------:R-:W4:Y:S04]  /*8120*/  LDL R5, [R1+0x2c] ;  /* 0x00002c0001057983 */ /* 0x000f280000100800 */
[----:B------:R-:W4:Y:S04]  /*8130*/  LDL R15, [R1+0xc4] ;  /* 0x0000c400010f7983 */ /* 0x000f280000100800 */
[----:B------:R-:W4:Y:S04]  /*8140*/  LDL R14, [R1+0x48] ;  /* 0x00004800010e7983 */ /* 0x000f280000100800 */
[----:B------:R-:W4:Y:S04]  /*8150*/  LDL R13, [R1+0xb4] ;  /* 0x0000b400010d7983 */ /* 0x000f280000100800 */
[----:B------:R-:W4:Y:S01]  /*8160*/  LDL R12, [R1+0x4c] ;  /* 0x00004c00010c7983 */ /* 0x000f220000100800 */
[----:B--2---:R-:W-:Y:S05]  /*8170*/  IADD3 R6, P0, R0, R6, RZ ;  /* 0x0000000600067210 */ /* 0x004fea0007f1e0ff */
[----:B-----5:R-:W-:Y:S01]  /*8180*/  IMAD.X R7, R4, 0x1, R3, P0 ;  /* 0x0000000104077824 */ /* 0x020fe200000e0603 */
[----:B---3--:R-:W-:Y:S05]  /*8190*/  IADD3 R2, P0, R0, R2, RZ ;  /* 0x0000000200027210 */ /* 0x008fea0007f1e0ff */
[----:B----4-:R-:W-:Y:S01]  /*81a0*/  IMAD.X R3, R4, 0x1, R20, P0 ;  /* 0x0000000104037824 */ /* 0x010fe200000e0614 */
[----:B------:R-:W-:Y:S01]  /*81b0*/  @!PT LDS RZ, [RZ] ;  /* 0x00000000fffff984 */ /* 0x000fe20000000800 */
[----:B------:R-:W-:Y:S01]  /*81c0*/  @!PT LDS RZ, [RZ] ;  /* 0x00000000fffff984 */ /* 0x000fe20000000800 */
[----:B------:R-:W-:Y:S01]  /*81d0*/  @!PT LDS RZ, [RZ] ;  /* 0x00000000fffff984 */ /* 0x000fe20000000800 */
[----:B------:R2:W-:Y:S04]  /*81e0*/  LDGSTS.E.BYPASS.LTC128B.128 [R5+0x5080], [R6.64], !P4 ;  /* 0x0508000006057fae */ /* 0x0005e8000e101d46 */
[----:B------:R3:W-:Y:S02]  /*81f0*/  LDGSTS.E.BYPASS.LTC128B.128 [R5+0x6880], [R2.64], !P3 ;  /* 0x0688000002057fae */ /* 0x0007e4000d901d46 */
[----:B---3--:R-:W-:Y:S05]  /*8200*/  IADD3 R2, P0, R0, R15, RZ ;  /* 0x0000000f00027210 */ /* 0x008fea0007f1e0ff */
[----:B------:R-:W-:Y:S05]  /*8210*/  IMAD.X R3, R4, 0x1, R14, P0 ;  /* 0x0000000104037824 */ /* 0x000fea00000e060e */
[----:B------:R3:W-:Y:S02]  /*8220*/  LDGSTS.E.BYPASS.LTC128B.128 [R5+0x8080], [R2.64], !P2 ;  /* 0x0808000002057fae */ /* 0x0007e4000d101d46 */
[----:B---3--:R-:W-:Y:S05]  /*8230*/  IADD3 R2, P0, R0, R13, RZ ;  /* 0x0000000d00027210 */ /* 0x008fea0007f1e0ff */
[----:B------:R-:W-:Y:S05]  /*8240*/  IMAD.X R3, R4, 0x1, R12, P0 ;  /* 0x0000000104037824 */ /* 0x000fea00000e060c */
[----:B------:R2:W-:Y:S03]  /*8250*/  LDGSTS.E.BYPASS.LTC128B.128 [R5+0x9880], [R2.64], !P1 ;  /* 0x0988000002057fae */ /* 0x0005e6000c901d46 */
.L_x_507:
[----:B---3--:R-:W-:Y:S05]  /*8260*/  BSYNC B0 ;  /* 0x0000000000007941 */ /* 0x008fea0003800000 */
.L_x_506:
[----:B------:R-:W0:Y:S01]  /*8270*/  LDGDEPBAR ;  /* 0x00000000000079af */ /* 0x000e220000000000 */
[----:B------:R-:W-:Y:S01]  /*8280*/  WARPSYNC 0xffffffff ;  /* 0xffffffff00007948 */ /* 0x000fe20003800000 */
[C---:B--2-4-:R-:W-:Y:S01]  /*8290*/  HMMA.16816.F32 R4, R164.reuse, R8, RZ ;  /* 0x00000008a404723c */ /* 0x054fe200000018ff */
[----:B------:R-:W-:Y:S03]  /*82a0*/  BSSY B0, `(.L_x_511) ;  /* 0x0000110000007945 */ /* 0x000fe60003800000 */
[----:B------:R-:W2:Y:S04]  /*82b0*/  LDL R2, [R1+0x38] ;  /* 0x0000380001027983 */ /* 0x000ea80000100800 */
[C---:B------:R-:W-:Y:S02]  /*82c0*/  HMMA.16816.F32 R8, R164.reuse, R10, RZ ;  /* 0x0000000aa408723c */ /* 0x040fe400000018ff */
[----:B------:R-:W3:Y:S06]  /*82d0*/  LDL R0, [R1] ;  /* 0x0000000001007983 */ /* 0x000eec0000100800 */
[C---:B-1----:R-:W-:Y:S01]  /*82e0*/  HMMA.16816.F32 R12, R164.reuse, R16, RZ ;  /* 0x00000010a40c723c */ /* 0x042fe200000018ff */
[----:B------:R-:W4:Y:S06]  /*82f0*/  LDL R132, [R1+0x4] ;  /* 0x0000040001847983 */ /* 0x000f2c0000100800 */
[----:B------:R-:W5:Y:S01]  /*8300*/  LDL R3, [R1+0x8] ;  /* 0x0000080001037983 */ /* 0x000f620000100800 */
[C---:B------:R-:W-:Y:S08]  /*8310*/  HMMA.16816.F32 R16, R164.reuse, R18, RZ ;  /* 0x00000012a410723c */ /* 0x040ff000000018ff */
[C---:B------:R-:W-:Y:S08]  /*8320*/  HMMA.16816.F32 R20, R164.reuse, R24, RZ ;  /* 0x00000018a414723c */ /* 0x040ff000000018ff */
[----:B------:R-:W-:Y:S08]  /*8330*/  HMMA.16816.F32 R24, R164, R26, RZ ;  /* 0x0000001aa418723c */ /* 0x000ff000000018ff */
[C---:B------:R-:W-:Y:S08]  /*8340*/  HMMA.16816.F32 R4, R168.reuse, R172, R4 ;  /* 0x000000aca804723c */ /* 0x040ff00000001804 */
[C---:B------:R-:W-:Y:S01]  /*8350*/  HMMA.16816.F32 R8, R168.reuse, R174, R8 ;  /* 0x000000aea808723c */ /* 0x040fe20000001808 */
[----:B------:R-:W1:Y:S07]  /*8360*/  LDSM.16.M88.4 R172, [R242] ;  /* 0x00000000f2ac783b */ /* 0x000e6e0000000200 */
[C---:B------:R-:W-:Y:S08]  /*8370*/  HMMA.16816.F32 R12, R168.reuse, R176, R12 ;  /* 0x000000b0a80c723c */ /* 0x040ff0000000180c */
[C---:B------:R-:W-:Y:S01]  /*8380*/  HMMA.16816.F32 R16, R168.reuse, R178, R16 ;  /* 0x000000b2a810723c */ /* 0x040fe20000001810 */
[----:B------:R-:W1:Y:S07]  /*8390*/  LDSM.16.M88.4 R176, [R242+0x800] ;  /* 0x00080000f2b0783b */ /* 0x000e6e0000000200 */
[C---:B------:R-:W-:Y:S08]  /*83a0*/  HMMA.16816.F32 R20, R168.reuse, R180, R20 ;  /* 0x000000b4a814723c */ /* 0x040ff00000001814 */
[----:B------:R-:W-:Y:S01]  /*83b0*/  HMMA.16816.F32 R24, R168, R182, R24 ;  /* 0x000000b6a818723c */ /* 0x000fe20000001818 */
[----:B------:R-:W1:Y:S07]  /*83c0*/  LDSM.16.M88.4 R180, [R242+0x1000] ;  /* 0x00100000f2b4783b */ /* 0x000e6e0000000200 */
[C---:B-1----:R-:W-:Y:S08]  /*83d0*/  HMMA.16816.F32 R4, R184.reuse, R172, R4 ;  /* 0x000000acb804723c */ /* 0x042ff00000001804 */
        /* <DEDUP_REMOVED lines=10> */
[----:B------:R-:W1:Y:S07]  /*8480*/  LDSM.16.M88.4 R172, [R240+0x1800] ;  /* 0x00180000f0ac783b */ /* 0x000e6e0000000200 */
        /* <DEDUP_REMOVED lines=11> */
[----:B------:R-:W1:Y:S07]  /*8540*/  LDSM.16.M88.4 R176, [R248] ;  /* 0x00000000f8b0783b */ /* 0x000e6e0000000200 */
[C---:B------:R-:W-:Y:S08]  /*8550*/  HMMA.16816.F32 R20, R192.reuse, R180, R20 ;  /* 0x000000b4c014723c */ /* 0x040ff00000001814 */
[----:B------:R-:W-:Y:S01]  /*8560*/  HMMA.16816.F32 R24, R192, R182, R24 ;  /* 0x000000b6c018723c */ /* 0x000fe20000001818 */
[----:B------:R-:W1:Y:S07]  /*8570*/  LDSM.16.M88.4 R180, [R249] ;  /* 0x00000000f9b4783b */ /* 0x000e6e0000000200 */
[C---:B-1----:R-:W-:Y:S08]  /*8580*/  HMMA.16816.F32 R4, R196.reuse, R172, R4 ;  /* 0x000000acc404723c */ /* 0x042ff00000001804 */
[C---:B------:R-:W-:Y:S01]  /*8590*/  HMMA.16816.F32 R8, R196.reuse, R174, R8 ;  /* 0x000000aec408723c */ /* 0x040fe20000001808 */
[----:B------:R-:W1:Y:S07]  /*85a0*/  LDSM.16.M88.4 R172, [R242+0x1800] ;  /* 0x00180000f2ac783b */ /* 0x000e6e0000000200 */
[C---:B------:R-:W-:Y:S08]  /*85b0*/  HMMA.16816.F32 R12, R196.reuse, R176, R12 ;  /* 0x000000b0c40c723c */ /* 0x040ff0000000180c */
        /* <DEDUP_REMOVED lines=8> */
[C---:B--2---:R-:W-:Y:S08]  /*8640*/  HMMA.16816.F32 R12, R200.reuse, R176, R12 ;  /* 0x000000b0c80c723c */ /* 0x044ff0000000180c */
[C---:B------:R-:W-:Y:S01]  /*8650*/  HMMA.16816.F32 R16, R200.reuse, R178, R16 ;  /* 0x000000b2c810723c */ /* 0x040fe20000001810 */
[----:B------:R-:W2:Y:S07]  /*8660*/  LDSM.16.M88.4 R176, [R241+0x2000] ;  /* 0x00200000f1b0783b */ /* 0x000eae0000000200 */
[C---:B---3--:R-:W-:Y:S08]  /*8670*/  HMMA.16816.F32 R20, R200.reuse, R180, R20 ;  /* 0x000000b4c814723c */ /* 0x048ff00000001814 */
        /* <DEDUP_REMOVED lines=13> */
[----:B------:R1:W4:Y:S07]  /*8750*/  LDSM.16.M88.4 R172, [R0] ;  /* 0x0000000000ac783b */ /* 0x00032e0000000200 */
[C---:B--2---:R-:W-:Y:S08]  /*8760*/  HMMA.16816.F32 R12, R208.reuse, R176, R12 ;  /* 0x000000b0d00c723c */ /* 0x044ff0000000180c */
[C---:B------:R-:W-:Y:S01]  /*8770*/  HMMA.16816.F32 R16, R208.reuse, R178, R16 ;  /* 0x000000b2d010723c */ /* 0x040fe20000001810 */
[----:B------:R-:W2:Y:S07]  /*8780*/  LDSM.16.M88.4 R176, [R251] ;  /* 0x00000000fbb0783b */ /* 0x000eae0000000200 */
[C---:B---3--:R-:W-:Y:S01]  /*8790*/  HMMA.16816.F32 R20, R208.reuse, R180, R20 ;  /* 0x000000b4d014723c */ /* 0x048fe20000001814 */
[----:B-1----:R-:W3:Y:S07]  /*87a0*/  LDL R0, [R1+0xc] ;  /* 0x00000c0001007983 */ /* 0x002eee0000100800 */
[----:B------:R-:W-:Y:S01]  /*87b0*/  HMMA.16816.F32 R24, R208, R182, R24 ;  /* 0x000000b6d018723c */ /* 0x000fe20000001818 */
[----:B------:R-:W1:Y:S07]  /*87c0*/  LDSM.16.M88.4 R180, [R252] ;  /* 0x00000000fcb4783b */ /* 0x000e6e0000000200 */
        /* <DEDUP_REMOVED lines=25> */
[----:B------:R-:W-:Y:S08]  /*8960*/  HMMA.16816.F32 R24, R220, R182, R24 ;  /* 0x000000b6dc18723c */ /* 0x000ff00000001818 */
[C---:B----4-:R-:W-:Y:S08]  /*8970*/  HMMA.16816.F32 R4, R224.reuse, R172, R4 ;  /* 0x000000ace004723c */ /* 0x050ff00000001804 */
[C---:B------:R-:W-:Y:S01]  /*8980*/  HMMA.16816.F32 R8, R224.reuse, R174, R8 ;  /* 0x000000aee008723c */ /* 0x040fe20000001808 */
[----:B------:R-:W1:Y:S07]  /*8990*/  LDSM.16.M88.4 R172, [R240+0x5800] ;  /* 0x00580000f0ac783b */ /* 0x000e6e0000000200 */
[C---:B--2---:R-:W-:Y:S08]  /*89a0*/  HMMA.16816.F32 R12, R224.reuse, R176, R12 ;  /* 0x000000b0e00c723c */ /* 0x044ff0000000180c */
[C---:B------:R-:W-:Y:S01]  /*89b0*/  HMMA.16816.F32 R16, R224.reuse, R178, R16 ;  /* 0x000000b2e010723c */ /* 0x040fe20000001810 */
[----:B-----5:R-:W-:Y:S07]  /*89c0*/  LDSM.16.M88.4 R176, [R3] ;  /* 0x0000000003b0783b */ /* 0x020fee0000000200 */
[C---:B-1----:R-:W-:Y:S08]  /*89d0*/  HMMA.16816.F32 R20, R224.reuse, R172, R20 ;  /* 0x000000ace014723c */ /* 0x042ff00000001814 */
[----:B------:R-:W-:Y:S01]  /*89e0*/  HMMA.16816.F32 R24, R224, R174, R24 ;  /* 0x000000aee018723c */ /* 0x000fe20000001818 */
[----:B------:R-:W-:Y:S06]  /*89f0*/  LDSM.16.M88.4 R172, [R132] ;  /* 0x0000000084ac783b */ /* 0x000fec0000000200 */
[----:B---3--:R1:W2:Y:S06]  /*8a00*/  LDSM.16.M88.4 R180, [R0] ;  /* 0x0000000000b4783b */ /* 0x0082ac0000000200 */
[----:B-1----:R-:W3:Y:S01]  /*8a10*/  LDL R0, [R1+0x70] ;  /* 0x0000700001007983 */ /* 0x002ee20000100800 */
[C---:B--2---:R-:W-:Y:S08]  /*8a20*/  HMMA.16816.F32 R4, R228.reuse, R180, R4 ;  /* 0x000000b4e404723c */ /* 0x044ff00000001804 */
[C---:B------:R-:W-:Y:S01]  /*8a30*/  HMMA.16816.F32 R8, R228.reuse, R182, R8 ;  /* 0x000000b6e408723c */ /* 0x040fe20000001808 */
[----:B------:R-:W-:Y:S07]  /*8a40*/  LDSM.16.M88.4 R180, [R242+0x5000] ;  /* 0x00500000f2b4783b */ /* 0x000fee0000000200 */
[C---:B------:R-:W-:Y:S08]  /*8a50*/  HMMA.16816.F32 R12, R228.reuse, R172, R12 ;  /* 0x000000ace40c723c */ /* 0x040ff0000000180c */
[C---:B------:R-:W-:Y:S01]  /*8a60*/  HMMA.16816.F32 R16, R228.reuse, R174, R16 ;  /* 0x000000aee410723c */ /* 0x040fe20000001810 */
[----:B------:R-:W1:Y:S07]  /*8a70*/  LDSM.16.M88.4 R172, [R242+0x4800] ;  /* 0x00480000f2ac783b */ /* 0x000e6e0000000200 */
[C---:B------:R-:W-:Y:S08]  /*8a80*/  HMMA.16816.F32 R20, R228.reuse, R176, R20 ;  /* 0x000000b0e414723c */ /* 0x040ff00000001814 */
[----:B------:R-:W-:Y:S01]  /*8a90*/  HMMA.16816.F32 R24, R228, R178, R24 ;  /* 0x000000b2e418723c */ /* 0x000fe20000001818 */
[----:B------:R-:W-:Y:S07]  /*8aa0*/  LDSM.16.M88.4 R176, [R241+0x4800] ;  /* 0x00480000f1b0783b */ /* 0x000fee0000000200 */
[C---:B-1----:R-:W-:Y:S08]  /*8ab0*/  HMMA.16816.F32 R4, R232.reuse, R172, R4 ;  /* 0x000000ace804723c */ /* 0x042ff00000001804 */
[C---:B------:R-:W-:Y:S01]  /*8ac0*/  HMMA.16816.F32 R8, R232.reuse, R174, R8 ;  /* 0x000000aee808723c */ /* 0x040fe20000001808 */
[----:B------:R-:W1:Y:S07]  /*8ad0*/  LDSM.16.M88.4 R172, [R242+0x5800] ;  /* 0x00580000f2ac783b */ /* 0x000e6e0000000200 */
[C---:B------:R-:W-:Y:S08]  /*8ae0*/  HMMA.16816.F32 R12, R232.reuse, R180, R12 ;  /* 0x000000b4e80c723c */ /* 0x040ff0000000180c */
        /* <DEDUP_REMOVED lines=12> */
[----:B------:R-:W-:Y:S03]  /*8bb0*/  HMMA.16816.F32 R24, R236, R182, R24 ;  /* 0x000000b6ec18723c */ /* 0x000fe60000001818 */
[----:B---3--:R-:W-:Y:S11]  /*8bc0*/  ISETP.GT.AND P0, PT, R2, R0, PT ;  /* 0x000000000200720c */ /* 0x008ff60003f04270 */
[----:B------:R-:W-:Y:S02]  /*8bd0*/  @!UPT UIADD3 URZ, URZ, URZ, URZ ;  /* 0x0000003f3f3ff290 */ /* 0x000fe4000fffe03f */
[----:B------:R-:W-:-:S05]  /*8be0*/  @!P0 BRA `(.L_x_512) ;  /* 0x000007b000008947 */ /* 0x000fca0003800000 */
[----:B------:R-:W2:Y:S01]  /*8bf0*/  LDL R3, [R1+0x84] ;  /* 0x0000840001037983 */ /* 0x000ea20000100800 */
[----:B------:R-:W-:Y:S03]  /*8c00*/  IMAD.MOV.U32 R132, RZ, RZ, c[0x0][0x2b8] ;  /* 0x0000ae00ff847624 */ /* 0x000fe600078e00ff */
[----:B------:R-:W3:Y:S02]  /*8c10*/  LDL R0, [R1+0x174] ;  /* 0x0001740001007983 */ /* 0x000ee40000100800 */
[----:B------:R-:W-:Y:S02]  /*8c20*/  ISETP.NE.AND P2, PT, R132, 0x1, PT ;  /* 0x000000018400780c */ /* 0x000fe40003f45270 */
[----:B------:R-:W4:Y:S04]  /*8c30*/  LDL.64 R176, [R1+0x90] ;  /* 0x0000900001b07983 */ /* 0x000f280000100a00 */
[----:B------:R-:W5:Y:S04]  /*8c40*/  LDL R133, [R1+0xa8] ;  /* 0x0000a80001857983 */ /* 0x000f680000100800 */
[----:B------:R-:W4:Y:S04]  /*8c50*/  LDL.64 R138, [R1+0x88] ;  /* 0x00008800018a7983 */ /* 0x000f280000100a00 */
[----:B------:R-:W4:Y:S04]  /*8c60*/  LDL R134, [R1+0xa0] ;  /* 0x0000a00001867983 */ /* 0x000f280000100800 */
[----:B------:R-:W1:Y:S01]  /*8c70*/  S2R R137, SR_TID.X ;  /* 0x0000000000897919 */ /* 0x000e620000002100 */
[----:B---3--:R-:W-:Y:S01]  /*8c80*/  ISETP.GT.AND P1, PT, R0, 0x2f, PT ;  /* 0x0000002f0000780c */ /* 0x008fe20003f24270 */
[----:B--2---:R-:W-:Y:S05]  /*8c90*/  IMAD R2, R2, 0x30, R3 ;  /* 0x0000003002027824 */ /* 0x004fea00078e0203 */
[----:B------:R-:W-:Y:S05]  /*8ca0*/  IADD3 R2, R2, -0x30, R0 ;  /* 0xffffffd002027810 */ /* 0x000fea0007ffe000 */
[----:B------:R-:W-:Y:S04]  /*8cb0*/  @P2 IMAD.HI.U32 R3, R2, c[0x0][0x2bc], RZ ;  /* 0x0000af0002032a27 */ /* 0x000fe800078e00ff */
[----:B------:R-:W-:Y:S01]  /*8cc0*/  IMAD.MOV.U32 R0, RZ, RZ, R2 ;  /* 0x000000ffff007224 */ /* 0x000fe200078e0002 */
[----:B------:R-:W-:Y:S04]  /*8cd0*/  @P2 SHF.R.U32.HI R0, RZ, c[0x0][0x2c0], R3 ;  /* 0x0000b000ff002a19 */ /* 0x000fe80000011603 */
[C---:B----4-:R-:W-:Y:S01]  /*8ce0*/  @!P1 IADD3 R3, P0, R0.reuse, R176, RZ ;  /* 0x000000b000039210 */ /* 0x050fe20007f1e0ff */
[----:B------:R-:W-:Y:S03]  /*8cf0*/  IMAD.MOV R132, RZ, RZ, -R0 ;  /* 0x000000ffff847224 */ /* 0x000fe600078e0a00 */
[----:B-----5:R-:W-:Y:S01]  /*8d00*/  @!P1 LEA.HI.X.SX32 R0, R0, R133, 0x1, P0 ;  /* 0x0000008500009211 */ /* 0x020fe200000f0eff */
[----:B------:R-:W-:Y:S01]  /*8d10*/  IMAD R132, R132, c[0x0][0x2b8], R2 ;  /* 0x0000ae0084847a24 */ /* 0x000fe200078e0202 */
[C---:B------:R-:W-:Y:S01]  /*8d20*/  @!P1 LEA R2, P0, R3.reuse, c[0x0][0x2a0], 0x2 ;  /* 0x0000a80003029a11 */ /* 0x040fe200078010ff */
[----:B------:R-:W-:Y:S03]  /*8d30*/  IMAD.MOV.U32 R133, RZ, RZ, RZ ;  /* 0x000000ffff857224 */ /* 0x000fe600078e00ff */
[----:B------:R-:W-:Y:S01]  /*8d40*/  @!P1 LEA.HI.X R3, R3, c[0x0][0x2a4], R0, 0x2, P0 ;  /* 0x0000a90003039a11 */ /* 0x000fe200000f1400 */
[----:B------:R2:W-:Y:S01]  /*8d50*/  STL [R1+0x34], R132 ;  /* 0x0000348401007387 */ /* 0x0005e20000100800 */
[----:B------:R-:W-:Y:S03]  /*8d60*/  SHF.R.S32.HI R0, RZ, 0x1f, R132 ;  /* 0x0000001fff007819 */ /* 0x000fe60000011484 */
[----:B------:R3:W4:Y:S02]  /*8d70*/  @!P1 LDG.E R133, [R2.64] ;  /* 0x0000000602859981 */ /* 0x000724000c1e1900 */
[----:B------:R-:W-:Y:S04]  /*8d80*/  IMAD R0, R0, c[0x0][0x1e0], RZ ;  /* 0x0000780000007a24 */ /* 0x000fe800078e02ff */
[C---:B------:R-:W-:Y:S02]  /*8d90*/  IMAD R0, R132.reuse, c[0x0][0x1e4], R0 ;  /* 0x0000790084007a24 */ /* 0x040fe400078e0200 */
[----:B---3--:R-:W-:Y:S04]  /*8da0*/  IMAD.WIDE.U32 R2, R132, c[0x0][0x1e0], RZ ;  /* 0x0000780084027a25 */ /* 0x008fe800078e00ff */
[----:B------:R-:W-:Y:S01]  /*8db0*/  IMAD.IADD R3, R3, 0x1, R0 ;  /* 0x0000000103037824 */ /* 0x000fe200078e0200 */
[----:B----4-:R-:W-:Y:S01]  /*8dc0*/  SHF.R.S32.HI R0, RZ, 0x1f, R133 ;  /* 0x0000001fff007819 */ /* 0x010fe20000011485 */
[----:B------:R1:W-:Y:S02]  /*8dd0*/  STL [R1+0x30], R133 ;  /* 0x0000308501007387 */ /* 0x0003e40000100800 */
[C---:B------:R-:W-:Y:S04]  /*8de0*/  IMAD.WIDE.U32 R2, R133.reuse, c[0x0][0x1f0], R2 ;  /* 0x00007c0085027a25 */ /* 0x040fe800078e0002 */
[----:B--2---:R-:W-:Y:S01]  /*8df0*/  IMAD R132, R0, c[0x0][0x1f0], RZ ;  /* 0x00007c0000847a24 */ /* 0x004fe200078e02ff */
[----:B------:R-:W-:Y:S03]  /*8e00*/  IADD3 R0, P0, R138, R2, RZ ;  /* 0x000000028a007210 */ /* 0x000fe60007f1e0ff */
[----:B------:R-:W-:Y:S05]  /*8e10*/  IMAD R132, R133, c[0x0][0x1f4], R132 ;  /* 0x00007d0085847a24 */ /* 0x000fea00078e0284 */
[----:B------:R-:W-:Y:S02]  /*8e20*/  IADD3.X R2, R134, R3, R132, P0, !PT ;  /* 0x0000000386027210 */ /* 0x000fe400007fe484 */
[----:B-1----:R-:W-:Y:S04]  /*8e30*/  SHF.R.S32.HI R133, RZ, 0x1f, R137 ;  /* 0x0000001fff857819 */ /* 0x002fe80000011489 */
[----:B------:R-:W-:Y:S02]  /*8e40*/  LEA.HI R133, R133, R137, RZ, 0x3 ;  /* 0x0000008985857211 */ /* 0x000fe400078f18ff */
[C---:B------:R-:W-:Y:S02]  /*8e50*/  LEA R137, P0, R0.reuse, c[0x0][0x1c8], 0x1 ;  /* 0x0000720000897a11 */ /* 0x040fe400078008ff */
[----:B------:R-:W-:Y:S02]  /*8e60*/  SHF.R.S32.HI R133, RZ, 0x3, R133 ;  /* 0x00000003ff857819 */ /* 0x000fe40000011485 */
[----:B------:R-:W-:Y:S02]  /*8e70*/  LEA.HI.X R134, R0, c[0x0][0x1cc], R2, 0x1, P0 ;  /* 0x0000730000867a11 */ /* 0x000fe400000f0c02 */
[----:B------:R-:W-:Y:S04]  /*8e80*/  IADD3 R133, -R133, 0x30, RZ ;  /* 0x0000003085857810 */ /* 0x000fe80007ffe1ff */
[----:B------:R-:W-:Y:S01]  /*8e90*/  ISETP.GE.AND P0, PT, R133, 0x1, PT ;  /* 0x000000018500780c */ /* 0x000fe20003f06270 */
[----:B------:R-:W-:-:S10]  /*8ea0*/  BRA.DIV ~URZ, `(.L_x_513) ;  /* 0x00010c727f007947 */ /* 0x000fd4000b800000 */
[----:B------:R1:W2:Y:S02]  /*8eb0*/  SHFL.IDX PT, R132, R134, RZ, 0x181f ;  /* 0x00181fff86847589 */ /* 0x0002a400000e0000 */
.L_x_648:
[----:B------:R-:W-:-:S05]  /*8ec0*/  BRA.DIV ~URZ, `(.L_x_514) ;  /* 0x00010ce27f007947 */ /* 0x000fca000b800000 */
[----:B------:R3:W4:Y:S02]  /*8ed0*/  SHFL.IDX PT, R0, R137, RZ, 0x181f ;  /* 0x00181fff89007589 */ /* 0x00072400000e0000 */
.L_x_649:
        /* <DEDUP_REMOVED lines=13> */
[----:B-----5:R-:W-:Y:S05]  /*8fb0*/  @P0 IADD3 R138, P1, R0, R138, RZ ;  /* 0x0000008a008a0210 */ /* 0x020fea0007f3e0ff */
[----:B---3--:R-:W-:Y:S01]  /*8fc0*/  @P0 IMAD.X R139, R132, 0x1, R181, P1 ;  /* 0x00000001848b0824 */ /* 0x008fe200008e06b5 */
[----:B----4-:R-:W-:Y:S11]  /*8fd0*/  @P0 ISETP.GE.AND P1, PT, R3, c[0x0][0x1d4], PT ;  /* 0x0000750003000a0c */ /* 0x010ff60003f26270 */
[----:B------:R-:W-:Y:S02]  /*8fe0*/  @!UPT UIADD3 URZ, URZ, URZ, URZ ;  /* 0x0000003f3f3ff290 */ /* 0x000fe4000fffe03f */
[----:B------:R-:W-:Y:S01]  /*8ff0*/  @!PT LDS RZ, [RZ] ;  /* 0x00000000fffff984 */ /* 0x000fe20000000800 */
[----:B------:R-:W-:Y:S01]  /*9000*/  @!PT LDS RZ, [RZ] ;  /* 0x00000000fffff984 */ /* 0x000fe20000000800 */
[----:B------:R-:W-:Y:S01]  /*9010*/  @!PT LDS RZ, [RZ] ;  /* 0x00000000fffff984 */ /* 0x000fe20000000800 */
[----:B--2---:R2:W-:Y:S01]  /*9020*/  @P0 LDGSTS.E.BYPASS.LTC128B.128 [R172+0x14080], [R138.64], !P1 ;  /* 0x140800008aac0fae */ /* 0x0045e2000c901d46 */
[----:B------:R-:W-:Y:S05]  /*9030*/  @P0 IADD3 R2, P1, R0, R2, RZ ;  /* 0x0000000200020210 */ /* 0x000fea0007f3e0ff */
[----:B------:R-:W-:Y:S01]  /*9040*/  @P0 IMAD.X R3, R132, 0x1, R180, P1 ;  /* 0x0000000184030824 */ /* 0x000fe200008e06b4 */
[----:B------:R-:W-:Y:S11]  /*9050*/  @P0 ISETP.GE.AND P1, PT, R179, c[0x0][0x1d4], PT ;  /* 0x00007500b3000a0c */ /* 0x000ff60003f26270 */
[----:B------:R-:W-:Y:S02]  /*9060*/  @!UPT UIADD3 URZ, URZ, URZ, URZ ;  /* 0x0000003f3f3ff290 */ /* 0x000fe4000fffe03f */
[----:B------:R3:W-:Y:S02]  /*9070*/  @P0 LDGSTS.E.BYPASS.LTC128B.128 [R172+0x15880], [R2.64], !P1 ;  /* 0x1588000002ac0fae */ /* 0x0007e4000c901d46 */
[----:B---3--:R-:W-:Y:S05]  /*9080*/  @P0 IADD3 R2, P1, R0, R178, RZ ;  /* 0x000000b200020210 */ /* 0x008fea0007f3e0ff */
        /* <DEDUP_REMOVED lines=8> */
[----:B------:R2:W-:Y:S01]  /*9110*/  @P0 LDGSTS.E.BYPASS.LTC128B.128 [R172+0x18880], [R2.64], !P1 ;  /* 0x1888000002ac0fae */ /* 0x0005e2000c901d46 */
[----:B------:R-:W-:Y:S01]  /*9120*/  ISETP.GE.AND P0, PT, R133, 0x21, PT ;  /* 0x000000218500780c */ /* 0x000fe20003f06270 */
[----:B------:R-:W-:-:S06]  /*9130*/  BRA.DIV ~URZ, `(.L_x_515) ;  /* 0x00010b027f007947 */ /* 0x000fcc000b800000 */
[----:B------:R3:W4:Y:S04]  /*9140*/  SHFL.IDX PT, R132, R134, 0x1, 0x181f ;  /* 0x00381f0086847f89 */ /* 0x00072800000e0000 */
[----:B------:R3:W1:Y:S02]  /*9150*/  SHFL.IDX PT, R0, R137, 0x1, 0x181f ;  /* 0x00381f0089007f89 */ /* 0x00066400000e0000 */
.L_x_650:
        /* <DEDUP_REMOVED lines=12> */
[----:B-1----:R-:W4:Y:S01]  /*9220*/  LDL R134, [R1+0x6c] ;  /* 0x00006c0001867983 */ /* 0x002f220000100800 */
[----:B--2---:R-:W-:Y:S05]  /*9230*/  @P0 IADD3 R138, P1, R0, R138, RZ ;  /* 0x0000008a008a0210 */ /* 0x004fea0007f3e0ff */
[----:B-----5:R-:W-:Y:S01]  /*9240*/  @P0 IMAD.X R139, R132, 0x1, R178, P1 ;  /* 0x00000001848b0824 */ /* 0x020fe200008e06b2 */
[----:B---3--:R-:W-:Y:S11]  /*9250*/  @P0 ISETP.GE.AND P1, PT, R3, c[0x0][0x1d4], PT ;  /* 0x0000750003000a0c */ /* 0x008ff60003f26270 */
[----:B------:R-:W-:Y:S02]  /*9260*/  @!UPT UIADD3 URZ, URZ, URZ, URZ ;  /* 0x0000003f3f3ff290 */ /* 0x000fe4000fffe03f */
[----:B------:R-:W-:Y:S01]  /*9270*/  @!PT LDS RZ, [RZ] ;  /* 0x00000000fffff984 */ /* 0x000fe20000000800 */
[----:B------:R-:W-:Y:S01]  /*9280*/  @!PT LDS RZ, [RZ] ;  /* 0x00000000fffff984 */ /* 0x000fe20000000800 */
[----:B------:R-:W-:Y:S01]  /*9290*/  @!PT LDS RZ, [RZ] ;  /* 0x00000000fffff984 */ /* 0x000fe20000000800 */
[----:B----4-:R1:W-:Y:S01]  /*92a0*/  @P0 LDGSTS.E.BYPASS.LTC128B.128 [R133+0x15080], [R138.64], !P1 ;  /* 0x150800008a850fae */ /* 0x0103e2000c901d46 */
[----:B------:R-:W-:Y:S05]  /*92b0*/  @P0 IADD3 R2, P1, R0, R2, RZ ;  /* 0x0000000200020210 */ /* 0x000fea0007f3e0ff */
[----:B------:R-:W-:Y:S01]  /*92c0*/  @P0 IMAD.X R3, R132, 0x1, R177, P1 ;  /* 0x0000000184030824 */ /* 0x000fe200008e06b1 */
[----:B------:R-:W-:Y:S11]  /*92d0*/  @P0 ISETP.GE.AND P1, PT, R176, c[0x0][0x1d4], PT ;  /* 0x00007500b0000a0c */ /* 0x000ff60003f26270 */
[----:B------:R-:W-:Y:S02]  /*92e0*/  @!UPT UIADD3 URZ, URZ, URZ, URZ ;  /* 0x0000003f3f3ff290 */ /* 0x000fe4000fffe03f */
[----:B------:R2:W-:Y:S02]  /*92f0*/  @P0 LDGSTS.E.BYPASS.LTC128B.128 [R133+0x16880], [R2.64], !P1 ;  /* 0x1688000002850fae */ /* 0x0005e4000c901d46 */
[----:B--2---:R-:W-:Y:S05]  /*9300*/  @P0 IADD3 R2, P1, R0, R175, RZ ;  /* 0x000000af00020210 */ /* 0x004fea0007f3e0ff */
        /* <DEDUP_REMOVED lines=9> */
.L_x_512:
[----:B------:R-:W-:Y:S05]  /*93a0*/  BSYNC B0 ;  /* 0x0000000000007941 */ /* 0x000fea0003800000 */
.L_x_511:
[----:B-1----:R-:W2:Y:S01]  /*93b0*/  LDL R133, [R1+0xac] ;  /* 0x0000ac0001857983 */ /* 0x002ea20000100800 */
[----:B------:R-:W-:Y:S01]  /*93c0*/  IMAD.MOV.U32 R137, RZ, RZ, c[0x0][0x2c4] ;  /* 0x0000b100ff897624 */ /* 0x000fe200078e00ff */
[----:B------:R-:W-:Y:S02]  /*93d0*/  LOP3.LUT R138, RZ, c[0x0][0x324], RZ, 0x33, !PT ;  /* 0x0000c900ff8a7a12 */ /* 0x000fe400078e33ff */
[----:B------:R-:W2:Y:S02]  /*93e0*/  LDL R2, [R1+0xc0] ;  /* 0x0000c00001027983 */ /* 0x000ea40000100800 */
[----:B------:R-:W-:Y:S02]  /*93f0*/  ISETP.NE.AND P0, PT, R137, 0x1, PT ;  /* 0x000000018900780c */ /* 0x000fe40003f05270 */
[----:B------:R-:W3:Y:S04]  /*9400*/  LDL R0, [R1+0x38] ;  /* 0x0000380001007983 */ /* 0x000ee80000100800 */
[----:B------:R-:W4:Y:S04]  /*9410*/  LDL R134, [R1+0x7c] ;  /* 0x00007c0001867983 */ /* 0x000f280000100800 */
[----:B------:R-:W5:Y:S04]  /*9420*/  LDL R132, [R1+0x78] ;  /* 0x0000780001847983 */ /* 0x000f680000100800 */
[----:B------:R-:W5:Y:S04]  /*9430*/  LDL R3, [R1+0x74] ;  /* 0x0000740001037983 */ /* 0x000f680000100800 */
[----:B------:R-:W0:Y:S01]  /*9440*/  LDGDEPBAR ;  /* 0x00000000000079af */ /* 0x000e220000000000 */
[----:B--2---:R-:W-:Y:S02]  /*9450*/  IMAD.IADD R133, R2, 0x1, R133 ;  /* 0x0000000102857824 */ /* 0x004fe400078e0285 */
[----:B---3--:R-:W-:Y:S02]  /*9460*/  IMAD R0, R0, -0x30, RZ ;  /* 0xffffffd000007824 */ /* 0x008fe400078e02ff */
[----:B------:R-:W-:Y:S05]  /*9470*/  @P0 IMAD.HI.U32 R2, R133, c[0x0][0x2c8], RZ ;  /* 0x0000b20085020a27 */ /* 0x000fea00078e00ff */
[----:B------:R-:W-:Y:S02]  /*9480*/  @P0 SHF.R.U32.HI R133, RZ, c[0x0][0x2cc], R2 ;  /* 0x0000b300ff850a19 */ /* 0x000fe40000011602 */
[----:B----4-:R-:W-:Y:S04]  /*9490*/  IADD3 R2, -R134, 0x1, R0 ;  /* 0x0000000186027810 */ /* 0x010fe80007ffe100 */
[----:B-----5:R-:W-:Y:S04]  /*94a0*/  IADD3 R134, -R3, R2, R132 ;  /* 0x0000000203867210 */ /* 0x020fe80007ffe184 */
[----:B------:R-:W-:Y:S01]  /*94b0*/  IADD3 R137, R134, c[0x0][0x328], RZ ;  /* 0x0000ca0086897a10 */ /* 0x000fe20007ffe0ff */
[----:B------:R-:W-:-:S05]  /*94c0*/  BRA.DIV ~URZ, `(.L_x_516) ;  /* 0x000108827f007947 */ /* 0x000fca000b800000 */
[----:B------:R1:W2:Y:S02]  /*94d0*/  SHFL.IDX PT, R132, R133, RZ, 0x1c1f ;  /* 0x001c1fff85847589 */ /* 0x0002a400000e0000 */
.L_x_651:
[-C--:B--2---:R-:W-:Y:S01]  /*94e0*/  IADD3 R3, R137, R132.reuse, RZ ;  /* 0x0000008489037210 */ /* 0x084fe20007ffe0ff */
[----:B------:R-:W-:Y:S02]  /*94f0*/  IMAD.MOV.U32 R2, RZ, RZ, c[0x0][0x32c] ;  /* 0x0000cb00ff027624 */ /* 0x000fe400078e00ff */
[----:B------:R-:W-:Y:S03]  /*9500*/  IMAD.IADD R134, R138, 0x1, R134 ;  /* 0x000000018a867824 */ /* 0x000fe600078e0286 */
[----:B------:R-:W-:Y:S02]  /*9510*/  ISETP.GE.AND P0, PT, R2, 0x1, PT ;  /* 0x000000010200780c */ /* 0x000fe40003f06270 */
[----:B------:R-:W-:Y:S11]  /*9520*/  IADD3 R2, R134, R132, RZ ;  /* 0x0000008486027210 */ /* 0x000ff60007ffe0ff */
[----:B------:R-:W-:-:S05]  /*9530*/  @!P0 BRA `(.L_x_517) ;  /* 0x000001b000008947 */ /* 0x000fca0003800000 */
[----:B------:R-:W2:Y:S01]  /*9540*/  LDL R172, [R1+0x78] ;  /* 0x0000780001ac7983 */ /* 0x000ea20000100800 */
[----:B------:R-:W-:Y:S03]  /*9550*/  BSSY B0, `(.L_x_518) ;  /* 0x0000013000007945 */ /* 0x000fe60003800000 */
[----:B------:R-:W2:Y:S02]  /*9560*/  LDL R139, [R1+0x74] ;  /* 0x00007400018b7983 */ /* 0x000ea40000100800 */
[----:B--2---:R-:W-:Y:S04]  /*9570*/  IADD3 R132, -R139, R172, R132 ;  /* 0x000000ac8b847210 */ /* 0x004fe80007ffe184 */
        /* <DEDUP_REMOVED lines=11> */
.L_x_519:
[----:B------:R-:W-:Y:S04]  /*9630*/  MOV R138, 0x1 ;  /* 0x00000001008a7802 */ /* 0x000fe80000000f00 */
[----:B------:R-:W-:Y:S11]  /*9640*/  ISETP.NE.AND P0, PT, R138, c[0x0][0x32c], PT ;  /* 0x0000cb008a007a0c */ /* 0x000ff60003f05270 */
[----:B------:R-:W-:Y:S02]  /*9650*/  @!UPT UIADD3 URZ, URZ, URZ, URZ ;  /* 0x0000003f3f3ff290 */ /* 0x000fe4000fffe03f */
[----:B------:R-:W-:Y:S05]  /*9660*/  @P0 IMAD.HI.U32 R138, R132, c[0x0][0x330], RZ ;  /* 0x0000cc00848a0a27 */ /* 0x000fea00078e00ff */
[----:B------:R-:W-:Y:S02]  /*9670*/  @P0 SHF.R.U32.HI R132, RZ, c[0x0][0x334], R138 ;  /* 0x0000cd00ff840a19 */ /* 0x000fe4000001168a */
.L_x_520:
[----:B------:R-:W-:Y:S05]  /*9680*/  BSYNC B0 ;  /* 0x0000000000007941 */ /* 0x000fea0003800000 */
.L_x_518:
[----:B------:R-:W2:Y:S02]  /*9690*/  LDL R138, [R1+0x7c] ;  /* 0x00007c00018a7983 */ /* 0x000ea40000100800 */
[----:B--2---:R-:W-:Y:S04]  /*96a0*/  IMAD.IADD R138, R0, 0x1, -R138 ;  /* 0x00000001008a7824 */ /* 0x004fe800078e0a8a */
[----:B------:R-:W-:Y:S05]  /*96b0*/  IMAD R132, R132, c[0x0][0x32c], R138 ;  /* 0x0000cb0084847a24 */ /* 0x000fea00078e028a */
[----:B------:R-:W-:Y:S02]  /*96c0*/  IMNMX R2, R2, R132, !PT ;  /* 0x0000008402027217 */ /* 0x000fe40007800200 */
[----:B------:R-:W-:Y:S04]  /*96d0*/  IADD3 R132, R132, c[0x0][0x32c], RZ ;  /* 0x0000cb0084847a10 */ /* 0x000fe80007ffe0ff */
[----:B------:R-:W-:Y:S02]  /*96e0*/  IMNMX R3, R3, R132, PT ;  /* 0x0000008403037217 */ /* 0x000fe40003800200 */
.L_x_517:
[C---:B------:R-:W-:Y:S01]  /*96f0*/  ISETP.GE.AND P0, PT, R0.reuse, 0x1, PT ;  /* 0x000000010000780c */ /* 0x040fe20003f06270 */
[----:B------:R-:W2:Y:S01]  /*9700*/  LDL.LU R132, [R1+0x28] ;  /* 0x0000280001847983 */ /* 0x000ea20000300800 */
[C---:B------:R-:W-:Y:S02]  /*9710*/  ISETP.GE.AND P1, PT, R0.reuse, 0x2, PT ;  /* 0x000000020000780c */ /* 0x040fe40003f26270 */
[C---:B------:R-:W-:Y:S02]  /*9720*/  ISETP.GE.AND P6, PT, R0.reuse, 0x12, PT ;  /* 0x000000120000780c */ /* 0x040fe40003fc6270 */
[C---:B------:R-:W-:Y:S02]  /*9730*/  ISETP.GE.AND P5, PT, R0.reuse, 0x19, PT ;  /* 0x000000190000780c */ /* 0x040fe40003fa6270 */
[C---:B------:R-:W-:Y:S02]  /*9740*/  ISETP.GE.AND P4, PT, R0.reuse, 0x1a, PT ;  /* 0x0000001a0000780c */ /* 0x040fe40003f86270 */
[C---:B------:R-:W-:Y:S02]  /*9750*/  ISETP.GE.AND P3, PT, R0.reuse, 0x21, PT ;  /* 0x000000210000780c */ /* 0x040fe40003f66270 */
[----:B------:R-:W-:Y:S02]  /*9760*/  ISETP.GE.AND P2, PT, R0, 0x22, PT ;  /* 0x000000220000780c */ /* 0x000fe40003f46270 */
[----:B--2---:R-:W-:Y:S04]  /*9770*/  LOP3.LUT R132, R132, 0xffffffef, RZ, 0xc0, !PT ;  /* 0xffffffef84847812 */ /* 0x004fe800078ec0ff */
[----:B------:R-:W-:Y:S02]  /*9780*/  @P0 LOP3.LUT R132, R132, 0x10, RZ, 0xfc, !PT ;  /* 0x0000001084840812 */ /* 0x000fe400078efcff */
[----:B------:R-:W-:Y:S02]  /*9790*/  ISETP.GT.AND P0, PT, R2, RZ, !P0 ;  /* 0x000000ff0200720c */ /* 0x000fe40004704270 */
[----:B------:R-:W-:Y:S02]  /*97a0*/  LOP3.LUT R132, R132, 0xfffffff7, RZ, 0xc0, !PT ;  /* 0xfffffff784847812 */ /* 0x000fe400078ec0ff */
[C---:B------:R-:W-:Y:S02]  /*97b0*/  ISETP.LT.OR P0, PT, R3.reuse, 0x1, P0 ;  /* 0x000000010300780c */ /* 0x040fe40000701670 */
[----:B------:R-:W-:Y:S02]  /*97c0*/  @P1 LOP3.LUT R132, R132, 0x8, RZ, 0xfc, !PT ;  /* 0x0000000884841812 */ /* 0x000fe400078efcff */
[----:B------:R-:W-:Y:S02]  /*97d0*/  FSEL R173, R4, -INF , !P0 ;  /* 0xff80000004ad7808 */ /* 0x000fe40004000000 */
[----:B------:R-:W-:Y:S02]  /*97e0*/  ISETP.GT.AND P0, PT, R2, 0x1, !P1 ;  /* 0x000000010200780c */ /* 0x000fe40004f04270 */
[----:B------:R-:W-:Y:S02]  /*97f0*/  ISETP.GE.AND P1, PT, R0, 0x9, PT ;  /* 0x000000090000780c */ /* 0x000fe40003f26270 */
[----:B------:R-:W-:Y:S02]  /*9800*/  ISETP.LT.OR P0, PT, R3, 0x2, P0 ;  /* 0x000000020300780c */ /* 0x000fe40000701670 */
[----:B------:R-:W-:Y:S02]  /*9810*/  LOP3.LUT R132, R132, 0xfffffffb, RZ, 0xc0, !PT ;  /* 0xfffffffb84847812 */ /* 0x000fe400078ec0ff */
[----:B------:R-:W-:Y:S02]  /*9820*/  FSEL R179, R5, -INF , !P0 ;  /* 0xff80000005b37808 */ /* 0x000fe40004000000 */
[----:B------:R-:W-:Y:S04]  /*9830*/  ISETP.GT.AND P0, PT, R2, 0x8, !P1 ;  /* 0x000000080200780c */ /* 0x000fe80004f04270 */
[C---:B------:R-:W-:Y:S02]  /*9840*/  ISETP.LT.OR P0, PT, R3.reuse, 0x9, P0 ;  /* 0x000000090300780c */ /* 0x040fe40000701670 */
[----:B------:R-:W-:Y:S02]  /*9850*/  @P1 LOP3.LUT R132, R132, 0x4, RZ, 0xfc, !PT ;  /* 0x0000000484841812 */ /* 0x000fe400078efcff */
[----:B------:R-:W-:Y:S02]  /*9860*/  ISETP.GE.AND P1, PT, R0, 0xa, PT ;  /* 0x0000000a0000780c */ /* 0x000fe40003f26270 */
[----:B------:R-:W-:Y:S02]  /*9870*/  FSEL R178, R8, -INF , !P0 ;  /* 0xff80000008b27808 */ /* 0x000fe40004000000 */
[----:B------:R-:W-:Y:S02]  /*9880*/  LOP3.LUT R132, R132, 0xfffffffd, RZ, 0xc0, !PT ;  /* 0xfffffffd84847812 */ /* 0x000fe400078ec0ff */
[----:B------:R-:W-:Y:S04]  /*9890*/  ISETP.GT.AND P0, PT, R2, 0x9, !P1 ;  /* 0x000000090200780c */ /* 0x000fe80004f04270 */
[----:B------:R-:W-:Y:S03]  /*98a0*/  ISETP.LT.OR P0, PT, R3, 0xa, P0 ;  /* 0x0000000a0300780c */ /* 0x000fe60000701670 */
[----:B------:R-:W-:Y:S02]  /*98b0*/  @P1 LOP3.LUT R132, R132, 0x2, RZ, 0xfc, !PT ;  /* 0x0000000284841812 */ /* 0x000fe400078efcff */
[----:B------:R-:W-:Y:S02]  /*98c0*/  ISETP.GE.AND P1, PT, R0, 0x11, PT ;  /* 0x000000110000780c */ /* 0x000fe40003f26270 */
[----:B------:R-:W-:Y:S02]  /*98d0*/  FSEL R177, R9, -INF , !P0 ;  /* 0xff80000009b17808 */ /* 0x000fe40004000000 */
[----:B------:R-:W-:Y:S02]  /*98e0*/  ISETP.GT.AND P0, PT, R2, 0x10, !P1 ;  /* 0x000000100200780c */ /* 0x000fe40004f04270 */
[----:B------:R-:W-:Y:S02]  /*98f0*/  LOP3.LUT R132, R132, 0xfffffffe, RZ, 0xc0, !PT ;  /* 0xfffffffe84847812 */ /* 0x000fe400078ec0ff */
[C---:B------:R-:W-:Y:S04]  /*9900*/  ISETP.LT.OR P0, PT, R3.reuse, 0x11, P0 ;  /* 0x000000110300780c */ /* 0x040fe80000701670 */
[----:B------:R-:W-:Y:S02]  /*9910*/  FSEL R176, R12, -INF , !P0 ;  /* 0xff8000000cb07808 */ /* 0x000fe40004000000 */
[----:B------:R-:W-:Y:S02]  /*9920*/  ISETP.GT.AND P0, PT, R2, 0x11, !P6 ;  /* 0x000000110200780c */ /* 0x000fe40007704270 */
[----:B------:R-:W-:Y:S02]  /*9930*/  @P1 LOP3.LUT R132, R132, 0x1, RZ, 0xfc, !PT ;  /* 0x0000000184841812 */ /* 0x000fe400078efcff */
[----:B------:R-:W-:Y:S02]  /*9940*/  ISETP.LT.OR P0, PT, R3, 0x12, P0 ;  /* 0x000000120300780c */ /* 0x000fe40000701670 */
[----:B------:R-:W-:Y:S02]  /*9950*/  ISETP.GE.AND P1, PT, R0, 0x29, PT ;  /* 0x000000290000780c */ /* 0x000fe40003f26270 */
[----:B------:R-:W-:Y:S02]  /*9960*/  FSEL R175, R13, -INF , !P0 ;  /* 0xff8000000daf7808 */ /* 0x000fe40004000000 */
[----:B------:R-:W-:Y:S02]  /*9970*/  ISETP.GT.AND P0, PT, R2, 0x18, !P5 ;  /* 0x000000180200780c */ /* 0x000fe40006f04270 */
[----:B------:R-:W-:Y:S02]  /*9980*/  LOP3.LUT R132, R132, 0xffffffdf, RZ, 0xc0, !PT ;  /* 0xffffffdf84847812 */ /* 0x000fe400078ec0ff */
[C---:B------:R-:W-:Y:S04]  /*9990*/  ISETP.LT.OR P0, PT, R3.reuse, 0x19, P0 ;  /* 0x000000190300780c */ /* 0x040fe80000701670 */
[----:B------:R-:W-:Y:S02]  /*99a0*/  FSEL R174, R16, -INF , !P0 ;  /* 0xff80000010ae7808 */ /* 0x000fe40004000000 */
[C---:B------:R-:W-:Y:S04]  /*99b0*/  ISETP.GT.AND P0, PT, R2.reuse, 0x19, !P4 ;  /* 0x000000190200780c */ /* 0x040fe80006704270 */
[----:B------:R-:W-:Y:S04]  /*99c0*/  ISETP.LT.OR P0, PT, R3, 0x1a, P0 ;  /* 0x0000001a0300780c */ /* 0x000fe80000701670 */
[----:B------:R-:W-:Y:S02]  /*99d0*/  FSEL R172, R17, -INF , !P0 ;  /* 0xff80000011ac7808 */ /* 0x000fe40004000000 */
[----:B------:R-:W-:Y:S04]  /*99e0*/  ISETP.GT.AND P0, PT, R2, 0x20, !P3 ;  /* 0x000000200200780c */ /* 0x000fe80005f04270 */
        /* <DEDUP_REMOVED lines=8> */
[----:B------:R-:W-:Y:S11]  /*9a70*/  ISETP.GE.AND P0, PT, R0, 0x2a, PT ;  /* 0x0000002a0000780c */ /* 0x000ff60003f06270 */
[----:B------:R-:W-:Y:S02]  /*9a80*/  @!UPT UIADD3 URZ, URZ, URZ, URZ ;  /* 0x0000003f3f3ff290 */ /* 0x000fe4000fffe03f */
[----:B------:R-:W-:Y:S02]  /*9a90*/  @P0 LOP3.LUT R132, R132, 0x20, RZ, 0xfc, !PT ;  /* 0x0000002084840812 */ /* 0x000fe400078efcff */
[----:B------:R-:W-:Y:S03]  /*9aa0*/  ISETP.GT.AND P0, PT, R2, 0x29, !P0 ;  /* 0x000000290200780c */ /* 0x000fe60004704270 */
[----:B------:R2:W-:Y:S01]  /*9ab0*/  STL [R1+0x28], R132 ;  /* 0x0000288401007387 */ /* 0x0005e20000100800 */
[----:B------:R-:W-:Y:S04]  /*9ac0*/  ISETP.LT.OR P0, PT, R3, 0x2a, P0 ;  /* 0x0000002a0300780c */ /* 0x000fe80000701670 */
[----:B------:R-:W-:Y:S01]  /*9ad0*/  FSEL R20, R25, -INF , !P0 ;  /* 0xff80000019147808 */ /* 0x000fe20004000000 */
[----:B------:R-:W-:-:S06]  /*9ae0*/  BRA.DIV ~URZ, `(.L_x_521) ;  /* 0x000102f27f007947 */ /* 0x000fcc000b800000 */
[----:B------:R3:W4:Y:S02]  /*9af0*/  SHFL.IDX PT, R4, R133, 0x1, 0x1c1f ;  /* 0x003c1f0085047f89 */ /* 0x00072400000e0000 */
.L_x_652:
[----:B----4-:R-:W-:Y:S01]  /*9b00*/  IADD3 R3, R137, R4, RZ ;  /* 0x0000000489037210 */ /* 0x010fe20007ffe0ff */
[----:B------:R-:W-:Y:S05]  /*9b10*/  IMAD.MOV.U32 R2, RZ, RZ, c[0x0][0x32c] ;  /* 0x0000cb00ff027624 */ /* 0x000fea00078e00ff */
[----:B------:R-:W-:Y:S01]  /*9b20*/  ISETP.GE.AND P0, PT, R2, 0x1, PT ;  /* 0x000000010200780c */ /* 0x000fe20003f06270 */
[----:B------:R-:W-:Y:S11]  /*9b30*/  IMAD.IADD R2, R134, 0x1, R4 ;  /* 0x0000000186027824 */ /* 0x000ff600078e0204 */
[----:B------:R-:W-:Y:S01]  /*9b40*/  @!UPT UIADD3 URZ, URZ, URZ, URZ ;  /* 0x0000003f3f3ff290 */ /* 0x000fe2000fffe03f */
[----:B------:R-:W-:-:S05]  /*9b50*/  @!P0 BRA `(.L_x_522) ;  /* 0x000001b000008947 */ /* 0x000fca0003800000 */
[----:B------:R-:W4:Y:S01]  /*9b60*/  LDL R8, [R1+0x78] ;  /* 0x0000780001087983 */ /* 0x000f220000100800 */
[----:B------:R-:W-:Y:S03]  /*9b70*/  BSSY B0, `(.L_x_523) ;  /* 0x0000013000007945 */ /* 0x000fe60003800000 */
[----:B------:R-:W4:Y:S02]  /*9b80*/  LDL R5, [R1+0x74] ;  /* 0x0000740001057983 */ /* 0x000f240000100800 */
[----:B----4-:R-:W-:Y:S04]  /*9b90*/  IADD3 R4, -R5, R8, R4 ;  /* 0x0000000805047210 */ /* 0x010fe80007ffe104 */
        /* <DEDUP_REMOVED lines=11> */
.L_x_524:
[----:B------:R-:W-:Y:S04]  /*9c50*/  MOV R5, 0x1 ;  /* 0x0000000100057802 */ /* 0x000fe80000000f00 */
[----:B------:R-:W-:Y:S11]  /*9c60*/  ISETP.NE.AND P0, PT, R5, c[0x0][0x32c], PT ;  /* 0x0000cb0005007a0c */ /* 0x000ff60003f05270 */
[----:B------:R-:W-:Y:S02]  /*9c70*/  @!UPT UIADD3 URZ, URZ, URZ, URZ ;  /* 0x0000003f3f3ff290 */ /* 0x000fe4000fffe03f */
[----:B------:R-:W-:Y:S05]  /*9c80*/  @P0 IMAD.HI.U32 R5, R4, c[0x0][0x330], RZ ;  /* 0x0000cc0004050a27 */ /* 0x000fea00078e00ff */
[----:B------:R-:W-:Y:S02]  /*9c90*/  @P0 SHF.R.U32.HI R4, RZ, c[0x0][0x334], R5 ;  /* 0x0000cd00ff040a19 */ /* 0x000fe40000011605 */
.L_x_525:
[----:B------:R-:W-:Y:S05]  /*9ca0*/  BSYNC B0 ;  /* 0x0000000000007941 */ /* 0x000fea0003800000 */
.L_x_523:
[----:B------:R-:W4:Y:S02]  /*9cb0*/  LDL R5, [R1+0x7c] ;  /* 0x00007c0001057983 */ /* 0x000f240000100800 */
[----:B----4-:R-:W-:Y:S04]  /*9cc0*/  IMAD.IADD R0, R0, 0x1, -R5 ;  /* 0x0000000100007824 */ /* 0x010fe800078e0a05 */
[----:B------:R-:W-:Y:S05]  /*9cd0*/  IMAD R0, R4, c[0x0][0x32c], R0 ;  /* 0x0000cb0004007a24 */ /* 0x000fea00078e0200 */
[----:B------:R-:W-:Y:S02]  /*9ce0*/  IMNMX R2, R2, R0, !PT ;  /* 0x0000000002027217 */ /* 0x000fe40007800200 */
[----:B------:R-:W-:Y:S04]  /*9cf0*/  IADD3 R0, R0, c[0x0][0x32c], RZ ;  /* 0x0000cb0000007a10 */ /* 0x000fe80007ffe0ff */
[----:B------:R-:W-:Y:S02]  /*9d00*/  IMNMX R3, R3, R0, PT ;  /* 0x0000000003037217 */ /* 0x000fe40003800200 */
.L_x_522:
[----:B------:R-:W-:Y:S01]  /*9d10*/  ISETP.GT.AND P1, PT, R2, 0x28, !P1 ;  /* 0x000000280200780c */ /* 0x000fe20004f24270 */
[----:B------:R-:W4:Y:S03]  /*9d20*/  LDL R0, [R1+0x28] ;  /* 0x0000280001007983 */ /* 0x000f260000100800 */
[C---:B------:R-:W-:Y:S02]  /*9d30*/  ISETP.LT.OR P1, PT, R3.reuse, 0x29, P1 ;  /* 0x000000290300780c */ /* 0x040fe40000f21670 */
[----:B----4-:R-:W-:Y:S04]  /*9d40*/  LOP3.LUT P0, RZ, R0, 0x10, RZ, 0xc0, !PT ;  /* 0x0000001000ff7812 */ /* 0x010fe8000780c0ff */
[----:B------:R-:W-:Y:S04]  /*9d50*/  ISETP.GT.AND P0, PT, R2, RZ, !P0 ;  /* 0x000000ff0200720c */ /* 0x000fe80004704270 */
[C---:B------:R-:W-:Y:S04]  /*9d60*/  ISETP.LT.OR P0, PT, R3.reuse, 0x1, P0 ;  /* 0x000000010300780c */ /* 0x040fe80000701670 */
[----:B------:R-:W-:Y:S02]  /*9d70*/  FSEL R12, R6, -INF , !P0 ;  /* 0xff800000060c7808 */ /* 0x000fe40004000000 */
[----:B------:R-:W-:Y:S02]  /*9d80*/  LOP3.LUT P0, RZ, R0, 0x8, RZ, 0xc0, !PT ;  /* 0x0000000800ff7812 */ /* 0x000fe4000780c0ff */
[----:B------:R-:W-:Y:S02]  /*9d90*/  FSEL R6, R26, -INF , !P1 ;  /* 0xff8000001a067808 */ /* 0x000fe40004800000 */
[----:B------:R-:W-:Y:S04]  /*9da0*/  ISETP.GT.AND P0, PT, R2, 0x1, !P0 ;  /* 0x000000010200780c */ /* 0x000fe80004704270 */
[----:B------:R-:W-:Y:S04]  /*9db0*/  ISETP.LT.OR P0, PT, R3, 0x2, P0 ;  /* 0x000000020300780c */ /* 0x000fe80000701670 */
[----:B------:R-:W-:Y:S02]  /*9dc0*/  FSEL R17, R7, -INF , !P0 ;  /* 0xff80000007117808 */ /* 0x000fe40004000000 */
[----:B------:R-:W-:Y:S04]  /*9dd0*/  LOP3.LUT P0, RZ, R0, 0x4, RZ, 0xc0, !PT ;  /* 0x0000000400ff7812 */ /* 0x000fe8000780c0ff */
[----:B------:R-:W-:Y:S04]  /*9de0*/  ISETP.GT.AND P0, PT, R2, 0x8, !P0 ;  /* 0x000000080200780c */ /* 0x000fe80004704270 */
[C---:B------:R-:W-:Y:S04]  /*9df0*/  ISETP.LT.OR P0, PT, R3.reuse, 0x9, P0 ;  /* 0x000000090300780c */ /* 0x040fe80000701670 */
[----:B------:R-:W-:Y:S02]  /*9e00*/  FSEL R16, R10, -INF , !P0 ;  /* 0xff8000000a107808 */ /* 0x000fe40004000000 */
[----:B------:R-:W-:Y:S04]  /*9e10*/  LOP3.LUT P0, RZ, R0, 0x2, RZ, 0xc0, !PT ;  /* 0x0000000200ff7812 */ /* 0x000fe8000780c0ff */
[----:B------:R-:W-:Y:S04]  /*9e20*/  ISETP.GT.AND P0, PT, R2, 0x9, !P0 ;  /* 0x000000090200780c */ /* 0x000fe80004704270 */
[----:B------:R-:W-:Y:S04]  /*9e30*/  ISETP.LT.OR P0, PT, R3, 0xa, P0 ;  /* 0x0000000a0300780c */ /* 0x000fe80000701670 */
[----:B------:R-:W-:Y:S02]  /*9e40*/  FSEL R13, R11, -INF , !P0 ;  /* 0xff8000000b0d7808 */ /* 0x000fe40004000000 */
[----:B------:R-:W-:Y:S04]  /*9e50*/  LOP3.LUT P0, RZ, R0, 0x1, RZ, 0xc0, !PT ;  /* 0x0000000100ff7812 */ /* 0x000fe8000780c0ff */
[----:B------:R-:W-:Y:S04]  /*9e60*/  ISETP.GT.AND P0, PT, R2, 0x10, !P0 ;  /* 0x000000100200780c */ /* 0x000fe80004704270 */
[C---:B------:R-:W-:Y:S04]  /*9e70*/  ISETP.LT.OR P0, PT, R3.reuse, 0x11, P0 ;  /* 0x000000110300780c */ /* 0x040fe80000701670 */
[----:B------:R-:W-:Y:S02]  /*9e80*/  FSEL R14, R14, -INF , !P0 ;  /* 0xff8000000e0e7808 */ /* 0x000fe40004000000 */
[----:B------:R-:W-:Y:S02]  /*9e90*/  ISETP.GT.AND P0, PT, R2, 0x11, !P6 ;  /* 0x000000110200780c */ /* 0x000fe40007704270 */
[----:B------:R-:W-:Y:S02]  /*9ea0*/  LOP3.LUT P6, RZ, R0, 0x20, RZ, 0xc0, !PT ;  /* 0x0000002000ff7812 */ /* 0x000fe400078cc0ff */
[----:B------:R-:W-:Y:S02]  /*9eb0*/  ISETP.LT.OR P0, PT, R3, 0x12, P0 ;  /* 0x000000120300780c */ /* 0x000fe40000701670 */
[----:B------:R-:W-:Y:S02]  /*9ec0*/  FMNMX.FTZ R0, R173, R135, !PT ;  /* 0x00000087ad007209 */ /* 0x000fe40007810000 */
[----:B------:R-:W-:Y:S02]  /*9ed0*/  FSEL R11, R15, -INF , !P0 ;  /* 0xff8000000f0b7808 */ /* 0x000fe40004000000 */
[----:B------:R-:W-:Y:S02]  /*9ee0*/  ISETP.GT.AND P0, PT, R2, 0x18, !P5 ;  /* 0x000000180200780c */ /* 0x000fe40006f04270 */
[----:B------:R-:W-:Y:S02]  /*9ef0*/  FMNMX.FTZ R0, R179, R0, !PT ;  /* 0x00000000b3007209 */ /* 0x000fe40007810000 */
        /* <DEDUP_REMOVED lines=10> */
[C---:B------:R-:W-:Y:S02]  /*9fa0*/  ISETP.LT.OR P0, PT, R3.reuse, 0x21, P0 ;  /* 0x000000210300780c */ /* 0x040fe40000701670 */
[----:B------:R-:W-:Y:S02]  /*9fb0*/  FMNMX.FTZ R0, R174, R0, !PT ;  /* 0x00000000ae007209 */ /* 0x000fe40007810000 */
[----:B------:R-:W-:Y:S02]  /*9fc0*/  FSEL R8, R22, -INF , !P0 ;  /* 0xff80000016087808 */ /* 0x000fe40004000000 */
[C---:B------:R-:W-:Y:S04]  /*9fd0*/  ISETP.GT.AND P0, PT, R2.reuse, 0x21, !P2 ;  /* 0x000000210200780c */ /* 0x040fe80005704270 */
[----:B------:R-:W-:Y:S04]  /*9fe0*/  ISETP.LT.OR P0, PT, R3, 0x22, P0 ;  /* 0x000000220300780c */ /* 0x000fe80000701670 */
[----:B------:R-:W-:Y:S02]  /*9ff0*/  FSEL R7, R23, -INF , !P0 ;  /* 0xff80000017077808 */ /* 0x000fe40004000000 */
[----:B------:R-:W-:Y:S02]  /*a000*/  ISETP.GT.AND P0, PT, R2, 0x29, !P6 ;  /* 0x000000290200780c */ /* 0x000fe40007704270 */
[----:B------:R-:W-:Y:S02]  /*a010*/  FMNMX.FTZ R2, R172, R0, !PT ;  /* 0x00000000ac027209 */ /* 0x000fe40007810000 */
[----:B------:R-:W-:Y:S02]  /*a020*/  ISETP.LT.OR P0, PT, R3, 0x2a, P0 ;  /* 0x0000002a0300780c */ /* 0x000fe40000701670 */
[----:B------:R-:W-:Y:S02]  /*a030*/  FMNMX.FTZ R3, R12, R136, !PT ;  /* 0x000000880c037209 */ /* 0x000fe40007810000 */
[----:B------:R-:W-:Y:S02]  /*a040*/  FMNMX.FTZ R2, R139, R2, !PT ;  /* 0x000000028b027209 */ /* 0x000fe40007810000 */
[----:B------:R-:W-:Y:S02]  /*a050*/  FMNMX.FTZ R3, R17, R3, !PT ;  /* 0x0000000311037209 */ /* 0x000fe40007810000 */
[----:B------:R-:W-:Y:S02]  /*a060*/  FSEL R5, R27, -INF , !P0 ;  /* 0xff8000001b057808 */ /* 0x000fe40004000000 */
[----:B------:R-:W-:Y:S04]  /*a070*/  FMNMX.FTZ R3, R16, R3, !PT ;  /* 0x0000000310037209 */ /* 0x000fe80007810000 */
[----:B------:R-:W-:Y:S04]  /*a080*/  FMNMX.FTZ R3, R13, R3, !PT ;  /* 0x000000030d037209 */ /* 0x000fe80007810000 */
[----:B------:R-:W-:Y:S04]  /*a090*/  FMNMX.FTZ R3, R14, R3, !PT ;  /* 0x000000030e037209 */ /* 0x000fe80007810000 */
[----:B------:R-:W-:Y:S04]  /*a0a0*/  FMNMX.FTZ R3, R11, R3, !PT ;  /* 0x000000030b037209 */ /* 0x000fe80007810000 */
[----:B------:R-:W-:Y:S04]  /*a0b0*/  FMNMX.FTZ R3, R10, R3, !PT ;  /* 0x000000030a037209 */ /* 0x000fe80007810000 */
[----:B------:R-:W-:Y:S02]  /*a0c0*/  FMNMX.FTZ R0, R9, R3, !PT ;  /* 0x0000000309007209 */ /* 0x000fe40007810000 */
[----:B------:R-:W-:Y:S02]  /*a0d0*/  FMNMX.FTZ R3, R138, R2, !PT ;  /* 0x000000028a037209 */ /* 0x000fe40007810000 */
[----:B------:R-:W-:Y:S04]  /*a0e0*/  FMNMX.FTZ R0, R8, R0, !PT ;  /* 0x0000000008007209 */ /* 0x000fe80007810000 */
[----:B------:R-:W-:Y:S02]  /*a0f0*/  FMNMX.FTZ R2, R7, R0, !PT ;  /* 0x0000000007027209 */ /* 0x000fe40007810000 */
[----:B------:R-:W-:Y:S02]  /*a100*/  FMNMX.FTZ R0, R21, R3, !PT ;  /* 0x0000000315007209 */ /* 0x000fe40007810000 */
[----:B------:R-:W-:Y:S02]  /*a110*/  FMNMX.FTZ R2, R6, R2, !PT ;  /* 0x0000000206027209 */ /* 0x000fe40007810000 */
[----:B--2---:R-:W-:Y:S02]  /*a120*/  FMNMX.FTZ R132, R20, R0, !PT ;  /* 0x0000000014847209 */ /* 0x004fe40007810000 */
[----:B------:R-:W-:Y:S01]  /*a130*/  FMNMX.FTZ R4, R5, R2, !PT ;  /* 0x0000000205047209 */ /* 0x000fe20007810000 */
[----:B------:R-:W-:-:S05]  /*a140*/  BRA.DIV ~URZ, `(.L_x_526) ;  /* 0x0000fd227f007947 */ /* 0x000fca000b800000 */
[----:B------:R2:W4:Y:S02]  /*a150*/  SHFL.BFLY PT, R0, R132, 0x2, 0x1f ;  /* 0x0c401f0084007f89 */ /* 0x00052400000e0000 */
.L_x_653:
[----:B--2-4-:R-:W-:Y:S01]  /*a160*/  FMNMX.FTZ R132, R132, R0, !PT ;  /* 0x0000000084847209 */ /* 0x014fe20007810000 */
[----:B------:R-:W-:-:S05]  /*a170*/  BRA.DIV ~URZ, `(.L_x_527) ;  /* 0x0000fd327f007947 */ /* 0x000fca000b800000 */
[----:B------:R-:W2:Y:S02]  /*a180*/  SHFL.BFLY PT, R0, R132, 0x1, 0x1f ;  /* 0x0c201f0084007f89 */ /* 0x000ea400000e0000 */
[----:B--2---:R-:W-:Y:S02]  /*a190*/  FMNMX.FTZ R134, R132, R0, !PT ;  /* 0x0000000084867209 */ /* 0x004fe40007810000 */
[----:B------:R-:W2:Y:S02]  /*a1a0*/  SHFL.BFLY PT, R0, R4, 0x2, 0x1f ;  /* 0x0c401f0004007f89 */ /* 0x000ea400000e0000 */
[----:B--2---:R-:W-:Y:S05]  /*a1b0*/  FMNMX.FTZ R132, R4, R0, !PT ;  /* 0x0000000004847209 */ /* 0x004fea0007810000 */
[----:B------:R2:W4:Y:S02]  /*a1c0*/  SHFL.BFLY PT, R0, R132, 0x1, 0x1f ;  /* 0x0c201f0084007f89 */ /* 0x00052400000e0000 */
.L_x_654:
[----:B------:R-:W5:Y:S01]  /*a1d0*/  LDL.LU R22, [R1+0x60] ;  /* 0x0000600001167983 */ /* 0x000f620000300800 */
[C---:B------:R-:W-:Y:S01]  /*a1e0*/  FSETP.NEU.FTZ.AND P0, PT, R134.reuse, -INF , PT ;  /* 0xff8000008600780b */ /* 0x040fe20003f1d000 */
[----:B------:R-:W-:Y:S01]  /*a1f0*/  FMUL.FTZ R2, R134, c[0x0][0x2d0] ;  /* 0x0000b40086027a20 */ /* 0x000fe20000410000 */
[----:B----4-:R-:W-:Y:S01]  /*a200*/  FMNMX.FTZ R3, R0, R132, !PT ;  /* 0x0000008400037209 */ /* 0x010fe20007810000 */
[----:B------:R-:W-:Y:S01]  /*a210*/  WARPSYNC 0xffffffff ;  /* 0xffffffff00007948 */ /* 0x000fe20003800000 */
[----:B------:R-:W-:Y:S02]  /*a220*/  FSEL R0, R134, RZ, P0 ;  /* 0x000000ff86007208 */ /* 0x000fe40000000000 */
[----:B------:R-:W-:Y:S02]  /*a230*/  FSEL R2, R2, RZ, P0 ;  /* 0x000000ff02027208 */ /* 0x000fe40000000000 */
[----:B------:R-:W-:Y:S01]  /*a240*/  FSETP.NEU.FTZ.AND P0, PT, R3, -INF , PT ;  /* 0xff8000000300780b */ /* 0x000fe20003f1d000 */
[----:B------:R-:W-:Y:S02]  /*a250*/  FADD.FTZ R0, -R0, R135 ;  /* 0x0000008700007221 */ /* 0x000fe40000010100 */
[--C-:B------:R-:W-:Y:S02]  /*a260*/  FFMA.FTZ R4, R173, c[0x0][0x2d0], -R2.reuse ;  /* 0x0000b400ad047a23 */ /* 0x100fe40000010802 */
[----:B------:R-:W-:Y:S02]  /*a270*/  FMUL.FTZ R0, R0, c[0x0][0x2d0] ;  /* 0x0000b40000007a20 */ /* 0x000fe40000410000 */
        /* <DEDUP_REMOVED lines=8> */
[----:B------:R-:W5:Y:S01]  /*a300*/  MUFU.EX2 R0, R0 ;  /* 0x0000000000007308 */ /* 0x000f620000000800 */
[--C-:B------:R-:W-:Y:S02]  /*a310*/  FFMA.FTZ R182, R175, c[0x0][0x2d0], -R2.reuse ;  /* 0x0000b400afb67a23 */ /* 0x100fe40000010802 */
[--C-:B------:R-:W-:Y:S02]  /*a320*/  FFMA.FTZ R135, R174, c[0x0][0x2d0], -R2.reuse ;  /* 0x0000b400ae877a23 */ /* 0x100fe40000010802 */
[--C-:B------:R-:W-:Y:S02]  /*a330*/  FFMA.FTZ R181, R172, c[0x0][0x2d0], -R2.reuse ;  /* 0x0000b400acb57a23 */ /* 0x100fe40000010802 */
[----:B------:R-:W-:Y:S03]  /*a340*/  FFMA.FTZ R25, R21, c[0x0][0x2d0], -R2 ;  /* 0x0000b40015197a23 */ /* 0x000fe60000010802 */
[----:B------:R-:W4:Y:S10]  /*a350*/  MUFU.EX2 R4, R15 ;  /* 0x0000000f00047308 */ /* 0x000f340000000800 */
[----:B------:R-:W-:Y:S10]  /*a360*/  MUFU.EX2 R19, R19 ;  /* 0x0000001300137308 */ /* 0x000ff40000000800 */
[----:B------:R-:W-:Y:S01]  /*a370*/  MUFU.EX2 R135, R135 ;  /* 0x0000008700877308 */ /* 0x000fe20000000800 */
[----:B-----5:R-:W-:Y:S01]  /*a380*/  FFMA.FTZ R2, R0, R22, R20 ;  /* 0x0000001600027223 */ /* 0x020fe20000010014 */
[----:B----4-:R-:W-:Y:S01]  /*a390*/  F2FP.PACK_AB R172, R4, R20 ;  /* 0x0000001404ac723e */ /* 0x010fe200000000ff */
[----:B------:R-:W-:Y:S07]  /*a3a0*/  FMUL.FTZ R21, R0, R145 ;  /* 0x0000009100157220 */ /* 0x000fee0000410000 */
[----:B------:R-:W4:Y:S01]  /*a3b0*/  MUFU.EX2 R20, R18 ;  /* 0x0000001200147308 */ /* 0x000f220000000800 */
[----:B------:R-:W-:Y:S01]  /*a3c0*/  FADD.FTZ R15, R4, R2 ;  /* 0x00000002040f7221 */ /* 0x000fe20000010000 */
[C---:B------:R-:W-:Y:S01]  /*a3d0*/  FSEL R2, R3.reuse, RZ, P0 ;  /* 0x000000ff03027208 */ /* 0x040fe20000000000 */
[----:B------:R-:W-:Y:S01]  /*a3e0*/  FMUL.FTZ R4, R3, c[0x0][0x2d0] ;  /* 0x0000b40003047a20 */ /* 0x000fe20000410000 */
[----:B------:R-:W-:Y:S01]  /*a3f0*/  MOV R145, R24 ;  /* 0x0000001800917202 */ /* 0x000fe20000000f00 */
[----:B------:R-:W-:Y:S01]  /*a400*/  FMUL.FTZ R24, R0, R140 ;  /* 0x0000008c00187220 */ /* 0x000fe20000410000 */
[----:B------:R-:W-:Y:S01]  /*a410*/  MOV R140, R25 ;  /* 0x00000019008c7202 */ /* 0x000fe20000000f00 */
[----:B------:R-:W-:Y:S01]  /*a420*/  FADD.FTZ R2, -R2, R136 ;  /* 0x0000008802027221 */ /* 0x000fe20000010100 */
[----:B------:R-:W-:Y:S01]  /*a430*/  FSEL R4, R4, RZ, P0 ;  /* 0x000000ff04047208 */ /* 0x000fe20000000000 */
[----:B------:R-:W5:Y:S01]  /*a440*/  LDL.LU R136, [R1+0x5c] ;  /* 0x00005c0001887983 */ /* 0x000f620000300800 */
[C---:B------:R-:W-:Y:S01]  /*a450*/  FMUL.FTZ R25, R0.reuse, R141 ;  /* 0x0000008d00197220 */ /* 0x040fe20000410000 */
[----:B------:R-:W-:Y:S01]  /*a460*/  MOV R141, R26 ;  /* 0x0000001a008d7202 */ /* 0x000fe20000000f00 */
[----:B------:R-:W-:Y:S02]  /*a470*/  FMUL.FTZ R28, R0, R28 ;  /* 0x0000001c001c7220 */ /* 0x000fe40000410000 */
[--C-:B------:R-:W-:Y:S02]  /*a480*/  FFMA.FTZ R12, R12, c[0x0][0x2d0], -R4.reuse ;  /* 0x0000b4000c0c7a23 */ /* 0x100fe40000010804 */
[--C-:B--2---:R-:W-:Y:S02]  /*a490*/  FFMA.FTZ R132, R16, c[0x0][0x2d0], -R4.reuse ;  /* 0x0000b40010847a23 */ /* 0x104fe40000010804 */
[----:B------:R2:W-:Y:S01]  /*a4a0*/  MUFU.EX2 R173, R12 ;  /* 0x0000000c00ad7308 */ /* 0x0005e20000000800 */
[--C-:B-1-3--:R-:W-:Y:S02]  /*a4b0*/  FFMA.FTZ R133, R13, c[0x0][0x2d0], -R4.reuse ;  /* 0x0000b4000d857a23 */ /* 0x10afe40000010804 */
[--C-:B------:R-:W-:Y:S02]  /*a4c0*/  FFMA.FTZ R178, R14, c[0x0][0x2d0], -R4.reuse ;  /* 0x0000b4000eb27a23 */ /* 0x100fe40000010804 */
[--C-:B------:R-:W-:Y:S01]  /*a4d0*/  FFMA.FTZ R179, R10, c[0x0][0x2d0], -R4.reuse ;  /* 0x0000b4000ab37a23 */ /* 0x100fe20000010804 */
[----:B----4-:R-:W-:Y:S01]  /*a4e0*/  F2FP.PACK_AB R174, R19, R20 ;  /* 0x0000001413ae723e */ /* 0x010fe200000000ff */
        /* <DEDUP_REMOVED lines=8> */
[----:B------:R-:W-:Y:S02]  /*a570*/  FADD.FTZ R4, R20, R15 ;  /* 0x0000000f14047221 */ /* 0x000fe40000010000 */
[C---:B------:R-:W-:Y:S01]  /*a580*/  FMUL.FTZ R5, R0.reuse, R161 ;  /* 0x000000a100057220 */ /* 0x040fe20000410000 */
[----:B------:R-:W-:Y:S01]  /*a590*/  MOV R161, R6 ;  /* 0x0000000600a17202 */ /* 0x000fe20000000f00 */
[C---:B------:R-:W-:Y:S01]  /*a5a0*/  FMUL.FTZ R8, R0.reuse, R156 ;  /* 0x0000009c00087220 */ /* 0x040fe20000410000 */
[----:B------:R-:W-:Y:S01]  /*a5b0*/  MOV R156, R7 ;  /* 0x00000007009c7202 */ /* 0x000fe20000000f00 */
[C---:B------:R-:W-:Y:S01]  /*a5c0*/  FMUL.FTZ R9, R0.reuse, R157 ;  /* 0x0000009d00097220 */ /* 0x040fe20000410000 */
[----:B------:R-:W-:Y:S01]  /*a5d0*/  MOV R157, R23 ;  /* 0x00000017009d7202 */ /* 0x000fe20000000f00 */
[C---:B--2---:R-:W-:Y:S02]  /*a5e0*/  FMUL.FTZ R12, R0.reuse, R152 ;  /* 0x00000098000c7220 */ /* 0x044fe40000410000 */
[C---:B------:R-:W-:Y:S01]  /*a5f0*/  FMUL.FTZ R13, R0.reuse, R153 ;  /* 0x00000099000d7220 */ /* 0x040fe20000410000 */
[----:B------:R-:W-:Y:S01]  /*a600*/  MUFU.EX2 R152, R132 ;  /* 0x0000008400987308 */ /* 0x000fe20000000800 */
[C---:B------:R-:W-:Y:S02]  /*a610*/  FMUL.FTZ R16, R0.reuse, R148 ;  /* 0x0000009400107220 */ /* 0x040fe40000410000 */
[C---:B------:R-:W-:Y:S02]  /*a620*/  FMUL.FTZ R17, R0.reuse, R149 ;  /* 0x0000009500117220 */ /* 0x040fe40000410000 */
[C---:B------:R-:W-:Y:S01]  /*a630*/  FMUL.FTZ R20, R0.reuse, R144 ;  /* 0x0000009000147220 */ /* 0x040fe20000410000 */
[----:B------:R-:W-:Y:S01]  /*a640*/  MOV R144, R27 ;  /* 0x0000001b00907202 */ /* 0x000fe20000000f00 */
        /* <DEDUP_REMOVED lines=22> */
[C---:B------:R-:W-:Y:S01]  /*a7b0*/  FMUL.FTZ R65, R0.reuse, R65 ;  /* 0x0000004100417220 */ /* 0x040fe20000410000 */
[----:B-1----:R-:W-:Y:S01]  /*a7c0*/  F2FP.PACK_AB R175, R153, R152 ;  /* 0x0000009899af723e */ /* 0x002fe200000000ff */
        /* <DEDUP_REMOVED lines=36> */
[----:B------:R-:W-:Y:S02]  /*aa10*/  FADD.FTZ R177, R19, R4 ;  /* 0x0000000413b17221 */ /* 0x000fe40000010000 */
[----:B------:R-:W-:Y:S01]  /*aa20*/  FMUL.FTZ R4, R0, R160 ;  /* 0x000000a000047220 */ /* 0x000fe20000410000 */
[----:B------:R-:W-:Y:S01]  /*aa30*/  MOV R160, R22 ;  /* 0x0000001600a07202 */ /* 0x000fe20000000f00 */
[----:B------:R-:W2:Y:S01]  /*aa40*/  LDL R0, [R1+0x10] ;  /* 0x0000100001007983 */ /* 0x000ea20000100800 */
[----:B------:R-:W-:Y:S06]  /*aa50*/  FMUL.FTZ R2, R2, c[0x0][0x2d0] ;  /* 0x0000b40002027a20 */ /* 0x000fec0000410000 */
[----:B------:R-:W1:Y:S02]  /*aa60*/  MUFU.EX2 R2, R2 ;  /* 0x0000000200027308 */ /* 0x000e640000000800 */
[C---:B-1----:R-:W-:Y:S01]  /*aa70*/  FMUL.FTZ R6, R2.reuse, R162 ;  /* 0x000000a202067220 */ /* 0x042fe20000410000 */
[----:B------:R-:W-:Y:S01]  /*aa80*/  MOV R162, R141 ;  /* 0x0000008d00a27202 */ /* 0x000fe20000000f00 */
        /* <DEDUP_REMOVED lines=12> */
[C---:B------:R-:W-:Y:S01]  /*ab50*/  FMUL.FTZ R26, R2.reuse, R142 ;  /* 0x0000008e021a7220 */ /* 0x040fe20000410000 */
[----:B------:R-:W-:Y:S01]  /*ab60*/  LDSM.16.MT88.4 R144, [R245+0x800] ;  /* 0x00080000f590783b */ /* 0x000fe20000004200 */
        /* <DEDUP_REMOVED lines=48> */
[C---:B-----5:R-:W-:Y:S01]  /*ae70*/  FFMA.FTZ R148, R2.reuse, R136, R173 ;  /* 0x0000008802947223 */ /* 0x060fe200000100ad */
[----:B------:R-:W-:Y:S01]  /*ae80*/  F2FP.PACK_AB R173, R149, R173 ;  /* 0x000000ad95ad723e */ /* 0x000fe200000000ff */
[----:B------:R-:W1:Y:S01]  /*ae90*/  LDSM.16.MT88.4 R136, [R243] ;  /* 0x00000000f388783b */ /* 0x000e620000004200 */
[C---:B------:R-:W-:Y:S02]  /*aea0*/  FMUL.FTZ R122, R2.reuse, R122 ;  /* 0x0000007a027a7220 */ /* 0x040fe40000410000 */
[C---:B------:R-:W-:Y:S02]  /*aeb0*/  FMUL.FTZ R123, R2.reuse, R123 ;  /* 0x0000007b027b7220 */ /* 0x040fe40000410000 */
[C---:B------:R-:W-:Y:S02]  /*aec0*/  FMUL.FTZ R126, R2.reuse, R126 ;  /* 0x0000007e027e7220 */ /* 0x040fe40000410000 */
[C---:B------:R-:W-:Y:S02]  /*aed0*/  FMUL.FTZ R127, R2.reuse, R127 ;  /* 0x0000007f027f7220 */ /* 0x040fe40000410000 */
[C---:B------:R-:W-:Y:S02]  /*aee0*/  FMUL.FTZ R130, R2.reuse, R130 ;  /* 0x0000008202827220 */ /* 0x040fe40000410000 */
[----:B------:R-:W-:Y:S02]  /*aef0*/  FMUL.FTZ R131, R2, R131 ;  /* 0x0000008302837220 */ /* 0x000fe40000410000 */
[----:B------:R-:W3:Y:S10]  /*af00*/  MUFU.EX2 R2, R182 ;  /* 0x000000b600027308 */ /* 0x000ef40000000800 */
[----:B------:R-:W4:Y:S10]  /*af10*/  MUFU.EX2 R182, R176 ;  /* 0x000000b000b67308 */ /* 0x000f340000000800 */
[----:B------:R-:W-:Y:S01]  /*af20*/  MUFU.EX2 R176, R161 ;  /* 0x000000a100b07308 */ /* 0x000fe20000000800 */
        /* <DEDUP_REMOVED lines=8> */
[----:B--2---:R1:W2:Y:S03]  /*afb0*/  LDSM.16.MT88.4 R136, [R0] ;  /* 0x000000000088783b */ /* 0x0042a60000004200 */
[----:B-1----:R-:W-:Y:S02]  /*afc0*/  FADD.FTZ R0, R132, R177 ;  /* 0x000000b184007221 */ /* 0x002fe40000010000 */
[----:B------:R-:W1:Y:S02]  /*afd0*/  MUFU.EX2 R177, R160 ;  /* 0x000000a000b17308 */ /* 0x000e640000000800 */
[C---:B---3--:R-:W-:Y:S04]  /*afe0*/  FADD.FTZ R0, R2.reuse, R0 ;  /* 0x0000000002007221 */ /* 0x048fe80000010000 */
[----:B------:R-:W-:Y:S04]  /*aff0*/  FADD.FTZ R0, R135, R0 ;  /* 0x0000000087007221 */ /* 0x000fe80000010000 */
[C---:B------:R-:W-:Y:S01]  /*b000*/  FADD.FTZ R0, R133.reuse, R0 ;  /* 0x0000000085007221 */ /* 0x040fe20000010000 */
        /* <DEDUP_REMOVED lines=38> */
[----:B------:R-:W-:Y:S01]  /*b270*/  HMMA.16816.F32 R128, R172, R138, R128 ;  /* 0x0000008aac80723c */ /* 0x000fe20000001880 */
[----:B------:R-:W2:Y:S03]  /*b280*/  MUFU.EX2 R132, R159 ;  /* 0x0000009f00847308 */ /* 0x000ea60000000800 */
[----:B----4-:R-:W-:Y:S03]  /*b290*/  F2FP.PACK_AB R137, R182, R183 ;  /* 0x000000b7b689723e */ /* 0x010fe600000000ff */
[----:B------:R-:W-:Y:S02]  /*b2a0*/  F2FP.PACK_AB R138, R133, R135 ;  /* 0x00000087858a723e */ /* 0x000fe400000000ff */
[----:B------:R-:W-:Y:S02]  /*b2b0*/  F2FP.PACK_AB R139, R180, R181 ;  /* 0x000000b5b48b723e */ /* 0x000fe400000000ff */
[----:B------:R3:W4:Y:S01]  /*b2c0*/  MUFU.EX2 R2, R158 ;  /* 0x0000009e00027308 */ /* 0x0007220000000800 */
[----:B------:R-:W-:Y:S02]  /*b2d0*/  F2FP.PACK_AB R173, R179, R178 ;  /* 0x000000b2b3ad723e */ /* 0x000fe400000000ff */
[----:B-1----:R-:W-:Y:S02]  /*b2e0*/  F2FP.PACK_AB R175, R177, R176 ;  /* 0x000000b0b1af723e */ /* 0x002fe400000000ff */
[C---:B------:R-:W-:Y:S05]  /*b2f0*/  HMMA.16816.F32 R4, R136.reuse, R140, R4 ;  /* 0x0000008c8804723c */ /* 0x040fea0000001804 */
[----:B------:R-:W1:Y:S03]  /*b300*/  MUFU.EX2 R135, R163 ;  /* 0x000000a300877308 */ /* 0x000e660000000800 */
[C---:B------:R-:W-:Y:S01]  /*b310*/  HMMA.16816.F32 R8, R136.reuse, R142, R8 ;  /* 0x0000008e8808723c */ /* 0x040fe20000001808 */
[----:B------:R-:W5:Y:S03]  /*b320*/  LDSM.16.MT88.4 R140, [R244+0x800] ;  /* 0x00080000f48c783b */ /* 0x000f660000004200 */
[----:B--2---:R-:W-:Y:S03]  /*b330*/  FADD.FTZ R0, R132, R0 ;  /* 0x0000000084007221 */ /* 0x004fe60000010000 */
[----:B------:R-:W2:Y:S01]  /*b340*/  MUFU.EX2 R133, R162 ;  /* 0x000000a200857308 */ /* 0x000ea20000000800 */
[C---:B------:R-:W-:Y:S01]  /*b350*/  HMMA.16816.F32 R12, R136.reuse, R144, R12 ;  /* 0x00000090880c723c */ /* 0x040fe2000000180c */
[----:B---3--:R-:W-:Y:S03]  /*b360*/  LDSM.16.MT88.4 R156, [R243+0x1000] ;  /* 0x00100000f39c783b */ /* 0x008fe60000004200 */
[C---:B----4-:R-:W-:Y:S01]  /*b370*/  F2FP.PACK_AB R172, R2.reuse, R132 ;  /* 0x0000008402ac723e */ /* 0x050fe200000000ff */
[----:B------:R-:W-:Y:S02]  /*b380*/  FADD.FTZ R0, R2, R0 ;  /* 0x0000000002007221 */ /* 0x000fe40000010000 */
[----:B------:R-:W-:Y:S01]  /*b390*/  FADD.FTZ R2, R149, R148 ;  /* 0x0000009495027221 */ /* 0x000fe20000010000 */
[C---:B------:R-:W-:Y:S01]  /*b3a0*/  HMMA.16816.F32 R16, R136.reuse, R146, R16 ;  /* 0x000000928810723c */ /* 0x040fe20000001810 */
[----:B------:R-:W3:Y:S03]  /*b3b0*/  LDSM.16.MT88.4 R144, [R246+0x800] ;  /* 0x00080000f690783b */ /* 0x000ee60000004200 */
[----:B-1----:R-:W-:Y:S05]  /*b3c0*/  FADD.FTZ R0, R135, R0 ;  /* 0x0000000087007221 */ /* 0x002fea0000010000 */
[----:B------:R-:W-:Y:S03]  /*b3d0*/  LDSM.16.MT88.4 R148, [R245+0x1000] ;  /* 0x00100000f594783b */ /* 0x000fe60000004200 */
[C---:B--2---:R-:W-:Y:S01]  /*b3e0*/  FADD.FTZ R0, R133.reuse, R0 ;  /* 0x0000000085007221 */ /* 0x044fe20000010000 */
[----:B------:R-:W-:Y:S02]  /*b3f0*/  F2FP.PACK_AB R174, R133, R135 ;  /* 0x0000008785ae723e */ /* 0x000fe400000000ff */
[----:B------:R-:W-:Y:S02]  /*b400*/  MOV R133, R3 ;  /* 0x0000000300857202 */ /* 0x000fe40000000f00 */
[----:B------:R-:W-:Y:S01]  /*b410*/  MOV R135, R134 ;  /* 0x0000008600877202 */ /* 0x000fe20000000f00 */
[C---:B-----5:R-:W-:Y:S08]  /*b420*/  HMMA.16816.F32 R20, R136.reuse, R140, R20 ;  /* 0x0000008c8814723c */ /* 0x060ff00000001814 */
        /* <DEDUP_REMOVED lines=39> */
[----:B------:R-:W-:Y:S01]  /*b6a0*/  HMMA.16816.F32 R128, R136, R146, R128 ;  /* 0x000000928880723c */ /* 0x000fe20000001880 */
[----:B------:R-:W2:Y:S04]  /*b6b0*/  LDL R136, [R1+0x80] ;  /* 0x0000800001887983 */ /* 0x000ea80000100800 */
[----:B------:R3:W-:Y:S02]  /*b6c0*/  STL [R1+0x60], R0 ;  /* 0x0000600001007387 */ /* 0x0007e40000100800 */
[----:B------:R-:W-:Y:S01]  /*b6d0*/  MOV R139, R153 ;  /* 0x00000099008b7202 */ /* 0x000fe20000000f00 */
[C---:B------:R-:W-:Y:S01]  /*b6e0*/  HMMA.16816.F32 R160, R172.reuse, R156, R4 ;  /* 0x0000009caca0723c */ /* 0x040fe20000001804 */
[----:B------:R-:W4:Y:S04]  /*b6f0*/  LDL.LU R132, [R1+0x38] ;  /* 0x0000380001847983 */ /* 0x000f280000300800 */
[----:B------:R-:W5:Y:S03]  /*b700*/  LDSM.16.MT88.4 R4, [R246+0x1000] ;  /* 0x00100000f604783b */ /* 0x000f660000004200 */
[C---:B------:R-:W-:Y:S05]  /*b710*/  HMMA.16816.F32 R156, R172.reuse, R158, R8 ;  /* 0x0000009eac9c723c */ /* 0x040fea0000001808 */
[----:B------:R-:W5:Y:S01]  /*b720*/  LDSM.16.MT88.4 R8, [R243+0x2800] ;  /* 0x00280000f308783b */ /* 0x000f620000004200 */
[----:B---3--:R-:W-:Y:S02]  /*b730*/  FADD.FTZ R0, R152, R2 ;  /* 0x0000000298007221 */ /* 0x008fe40000010000 */
[C---:B------:R-:W-:Y:S05]  /*b740*/  HMMA.16816.F32 R152, R172.reuse, R148, R12 ;  /* 0x00000094ac98723c */ /* 0x040fea000000180c */
[----:B------:R-:W3:Y:S01]  /*b750*/  LDSM.16.MT88.4 R12, [R245+0x2800] ;  /* 0x00280000f50c783b */ /* 0x000ee20000004200 */
[----:B------:R-:W-:Y:S06]  /*b760*/  FADD.FTZ R0, R139, R0 ;  /* 0x000000008b007221 */ /* 0x000fec0000010000 */
[----:B------:R-:W-:Y:S01]  /*b770*/  FADD.FTZ R0, R183, R0 ;  /* 0x00000000b7007221 */ /* 0x000fe20000010000 */
[C---:B------:R-:W-:Y:S03]  /*b780*/  HMMA.16816.F32 R148, R172.reuse, R150, R16 ;  /* 0x00000096ac94723c */ /* 0x040fe60000001810 */
[----:B------:R-:W-:Y:S05]  /*b790*/  FADD.FTZ R0, R182, R0 ;  /* 0x00000000b6007221 */ /* 0x000fea0000010000 */
[C---:B-1----:R-:W-:Y:S04]  /*b7a0*/  HMMA.16816.F32 R144, R172.reuse, R140, R20 ;  /* 0x0000008cac90723c */ /* 0x042fe80000001814 */
[----:B------:R-:W-:Y:S04]  /*b7b0*/  FADD.FTZ R0, R181, R0 ;  /* 0x00000000b5007221 */ /* 0x000fe80000010000 */
[C---:B------:R-:W-:Y:S04]  /*b7c0*/  HMMA.16816.F32 R140, R172.reuse, R142, R24 ;  /* 0x0000008eac8c723c */ /* 0x040fe80000001818 */
[----:B------:R-:W-:Y:S04]  /*b7d0*/  FADD.FTZ R0, R180, R0 ;  /* 0x00000000b4007221 */ /* 0x000fe80000010000 */
[C---:B-----5:R-:W-:Y:S04]  /*b7e0*/  HMMA.16816.F32 R28, R172.reuse, R4, R28 ;  /* 0x00000004ac1c723c */ /* 0x060fe8000000181c */
[----:B------:R-:W-:Y:S04]  /*b7f0*/  FADD.FTZ R0, R178, R0 ;  /* 0x00000000b2007221 */ /* 0x000fe80000010000 */
[C---:B------:R-:W-:Y:S01]  /*b800*/  HMMA.16816.F32 R32, R172.reuse, R6, R32 ;  /* 0x00000006ac20723c */ /* 0x040fe20000001820 */
[----:B------:R-:W1:Y:S03]  /*b810*/  LDSM.16.MT88.4 R4, [R244+0x2800] ;  /* 0x00280000f404783b */ /* 0x000e660000004200 */
[----:B------:R-:W-:Y:S04]  /*b820*/  FADD.FTZ R0, R179, R0 ;  /* 0x00000000b3007221 */ /* 0x000fe80000010000 */
[C---:B------:R-:W-:Y:S04]  /*b830*/  HMMA.16816.F32 R36, R172.reuse, R8, R36 ;  /* 0x00000008ac24723c */ /* 0x040fe80000001824 */
[----:B------:R-:W-:Y:S04]  /*b840*/  FADD.FTZ R0, R176, R0 ;  /* 0x00000000b0007221 */ /* 0x000fe80000010000 */
[C---:B------:R-:W-:Y:S01]  /*b850*/  HMMA.16816.F32 R40, R172.reuse, R10, R40 ;  /* 0x0000000aac28723c */ /* 0x040fe20000001828 */
[----:B------:R-:W5:Y:S03]  /*b860*/  LDSM.16.MT88.4 R8, [R246+0x2800] ;  /* 0x00280000f608783b */ /* 0x000f660000004200 */
[----:B------:R-:W-:Y:S04]  /*b870*/  FADD.FTZ R0, R177, R0 ;  /* 0x00000000b1007221 */ /* 0x000fe80000010000 */
[C---:B---3--:R-:W-:Y:S08]  /*b880*/  HMMA.16816.F32 R44, R172.reuse, R12, R44 ;  /* 0x0000000cac2c723c */ /* 0x048ff0000000182c */
[C---:B------:R-:W-:Y:S01]  /*b890*/  HMMA.16816.F32 R48, R172.reuse, R14, R48 ;  /* 0x0000000eac30723c */ /* 0x040fe20000001830 */
[----:B------:R-:W3:Y:S07]  /*b8a0*/  LDSM.16.MT88.4 R12, [R243+0x4000] ;  /* 0x00400000f30c783b */ /* 0x000eee0000004200 */
[C---:B-1----:R-:W-:Y:S08]  /*b8b0*/  HMMA.16816.F32 R52, R172.reuse, R4, R52 ;  /* 0x00000004ac34723c */ /* 0x042ff00000001834 */
[C---:B------:R-:W-:Y:S01]  /*b8c0*/  HMMA.16816.F32 R56, R172.reuse, R6, R56 ;  /* 0x00000006ac38723c */ /* 0x040fe20000001838 */
[----:B------:R-:W1:Y:S07]  /*b8d0*/  LDSM.16.MT88.4 R4, [R245+0x4000] ;  /* 0x00400000f504783b */ /* 0x000e6e0000004200 */
[C---:B-----5:R-:W-:Y:S08]  /*b8e0*/  HMMA.16816.F32 R60, R172.reuse, R8, R60 ;  /* 0x00000008ac3c723c */ /* 0x060ff0000000183c */
[C---:B------:R-:W-:Y:S01]  /*b8f0*/  HMMA.16816.F32 R64, R172.reuse, R10, R64 ;  /* 0x0000000aac40723c */ /* 0x040fe20000001840 */
[----:B------:R-:W5:Y:S07]  /*b900*/  LDSM.16.MT88.4 R8, [R244+0x4000] ;  /* 0x00400000f408783b */ /* 0x000f6e0000004200 */
        /* <DEDUP_REMOVED lines=16> */
[C---:B------:R-:W-:Y:S08]  /*ba10*/  HMMA.16816.F32 R112, R172.reuse, R10, R112 ;  /* 0x0000000aac70723c */ /* 0x040ff00000001870 */
[C---:B---3--:R-:W-:Y:S08]  /*ba20*/  HMMA.16816.F32 R116, R172.reuse, R12, R116 ;  /* 0x0000000cac74723c */ /* 0x048ff00000001874 */
[C---:B------:R-:W-:Y:S08]  /*ba30*/  HMMA.16816.F32 R120, R172.reuse, R14, R120 ;  /* 0x0000000eac78723c */ /* 0x040ff00000001878 */
[C---:B-1----:R-:W-:Y:S08]  /*ba40*/  HMMA.16816.F32 R124, R172.reuse, R4, R124 ;  /* 0x00000004ac7c723c */ /* 0x042ff0000000187c */
[----:B------:R-:W-:Y:S04]  /*ba50*/  HMMA.16816.F32 R128, R172, R6, R128 ;  /* 0x00000006ac80723c */ /* 0x000fe80000001880 */
[C---:B----4-:R-:W-:Y:S02]  /*ba60*/  IADD3 R2, R132.reuse, -0x1, RZ ;  /* 0xffffffff84027810 */ /* 0x050fe40007ffe0ff */
[----:B--2---:R-:W-:Y:S02]  /*ba70*/  ISETP.GT.AND P0, PT, R132, R136, PT ;  /* 0x000000888400720c */ /* 0x004fe40003f04270 */
[----:B------:R-:W-:Y:S01]  /*ba80*/  MOV R136, R3 ;  /* 0x0000000300887202 */ /* 0x000fe20000000f00 */
[----:B------:R-:W-:Y:S04]  /*ba90*/  STL [R1+0x38], R2 ;  /* 0x0000380201007387 */ /* 0x000fe80000100800 */
[----:B------:R1:W-:Y:S02]  /*baa0*/  STL [R1+0x5c], R0 ;  /* 0x00005c0001007387 */ /* 0x0003e40000100800 */
[----:B-1----:R-:W-:Y:S05]  /*bab0*/  MOV R0, R2 ;  /* 0x0000000200007202 */ /* 0x002fea0000000f00 */
[----:B------:R1:W-:Y:S02]  /*bac0*/  STL [R1+0x38], R0 ;  /* 0x0000380001007387 */ /* 0x0003e40000100800 */
[----:B-1----:R-:W-:-:S05]  /*bad0*/  @P0 BRA `(.L_x_528) ;  /* 0xffffc14000000947 */ /* 0x002fca000383ffff */
.L_x_505:
[----:B------:R-:W3:Y:S01]  /*bae0*/  LDL R0, [R1+0xac] ;  /* 0x0000ac0001007983 */ /* 0x000ee20000100800 */
[----:B--2---:R-:W-:-:S03]  /*baf0*/  IMAD.MOV.U32 R2, RZ, RZ, c[0x0][0x2c4] ;  /* 0x0000b100ff027624 */ /* 0x004fc600078e00ff */
[----:B-1----:R-:W2:Y:S04]  /*bb00*/  LDL R4, [R1+0x74] ;  /* 0x0000740001047983 */ /* 0x002ea80000100800 */
[----:B------:R-:W2:Y:S01]  /*bb10*/  LDL R3, [R1+0x78] ;  /* 0x0000780001037983 */ /* 0x000ea20000100800 */
[----:B------:R-:W-:Y:S01]  /*bb20*/  ISETP.NE.AND P0, PT, R2, 0x1, PT ;  /* 0x000000010200780c */ /* 0x000fe20003f05270 */
[----:B------:R-:W-:Y:S01]  /*bb30*/  IMAD.MOV.U32 R5, RZ, RZ, c[0x0][0x32c] ;  /* 0x0000cb00ff057624 */ /* 0x000fe200078e00ff */
[----:B---3--:R-:W-:-:S11]  /*bb40*/  IADD3 R0, R0, 0x7f, RZ ;  /* 0x0000007f00007810 */ /* 0x008fd60007ffe0ff */
[----:B------:R-:W-:-:S05]  /*bb50*/  @P0 IMAD.HI.U32 R2, R0, c[0x0][0x2c8], RZ ;  /* 0x0000b20000020a27 */ /* 0x000fca00078e00ff */
[----:B------:R-:W-:Y:S02]  /*bb60*/  @P0 SHF.R.U32.HI R0, RZ, c[0x0][0x2cc], R2 ;  /* 0x0000b300ff000a19 */ /* 0x000fe40000011602 */
[----:B------:R-:W-:Y:S02]  /*bb70*/  ISETP.GE.AND P0, PT, R5, 0x1, PT ;  /* 0x000000010500780c */ /* 0x000fe40003f06270 */
[----:B--2---:R-:W-:-:S05]  /*bb80*/  IADD3 R2, R3, 0x1, -R4 ;  /* 0x0000000103027810 */ /* 0x004fca0007ffe804 */
[----:B------:R-:W-:-:S05]  /*bb90*/  IMAD.IADD R0, R2, 0x1, R0 ;  /* 0x0000000102007824 */ /* 0x000fca00078e0200 */
[----:B------:R-:W-:Y:S01]  /*bba0*/  IADD3 R2, R0, -c[0x0][0x324], RZ ;  /* 0x8000c90000027a10 */ /* 0x000fe20007ffe0ff */
[----:B------:R-:W-:Y:S05]  /*bbb0*/  @!P0 BRA `(.L_x_529) ;  /* 0x0000011000008947 */ /* 0x000fea0003800000 */
[----:B------:R-:W-:Y:S01]  /*bbc0*/  ISETP.GT.AND P0, PT, R0, -0x1, PT ;  /* 0xffffffff0000780c */ /* 0x000fe20003f04270 */
[----:B------:R-:W-:-:S12]  /*bbd0*/  BSSY B0, `(.L_x_530) ;  /* 0x000000d000007945 */ /* 0x000fd80003800000 */
        /* <DEDUP_REMOVED lines=8> */
.L_x_531:
[----:B------:R-:W-:-:S04]  /*bc60*/  MOV R3, 0x1 ;  /* 0x0000000100037802 */ /* 0x000fc80000000f00 */
[----:B------:R-:W-:-:S13]  /*bc70*/  ISETP.NE.AND P0, PT, R3, c[0x0][0x32c], PT ;  /* 0x0000cb0003007a0c */ /* 0x000fda0003f05270 */
[----:B------:R-:W-:-:S05]  /*bc80*/  @P0 IMAD.HI.U32 R3, R0, c[0x0][0x330], RZ ;  /* 0x0000cc0000030a27 */ /* 0x000fca00078e00ff */
[----:B------:R-:W-:Y:S02]  /*bc90*/  @P0 SHF.R.U32.HI R0, RZ, c[0x0][0x334], R3 ;  /* 0x0000cd00ff000a19 */ /* 0x000fe40000011603 */
.L_x_532:
[----:B------:R-:W-:Y:S05]  /*bca0*/  BSYNC B0 ;  /* 0x0000000000007941 */ /* 0x000fea0003800000 */
.L_x_530:
[----:B------:R-:W-:-:S05]  /*bcb0*/  IMAD R0, R0, c[0x0][0x32c], RZ ;  /* 0x0000cb0000007a24 */ /* 0x000fca00078e02ff */
[----:B------:R-:W-:Y:S02]  /*bcc0*/  IMNMX R2, R2, R0, !PT ;  /* 0x0000000002027217 */ /* 0x000fe40007800200 */
.L_x_529:
[----:B------:R-:W2:Y:S04]  /*bcd0*/  LDL R0, [R1+0x38] ;  /* 0x0000380001007983 */ /* 0x000ea80000100800 */
[----:B------:R-:W3:Y:S01]  /*bce0*/  LDL R4, [R1+0x70] ;  /* 0x0000700001047983 */ /* 0x000ee20000100800 */
[----:B------:R-:W-:-:S05]  /*bcf0*/  IADD3 R2, R2, 0x2f, RZ ;  /* 0x0000002f02027810 */ /* 0x000fca0007ffe0ff */
[----:B------:R-:W-:-:S04]  /*bd00*/  IMAD.HI R2, R2, 0x2aaaaaab, RZ ;  /* 0x2aaaaaab02027827 */ /* 0x000fc800078e02ff */
[----:B--2---:R-:W-:Y:S01]  /*bd10*/  IMAD.MOV.U32 R3, RZ, RZ, R0 ;  /* 0x000000ffff037224 */ /* 0x004fe200078e0000 */
[----:B------:R-:W-:-:S04]  /*bd20*/  SHF.R.U32.HI R0, RZ, 0x1f, R2 ;  /* 0x0000001fff007819 */ /* 0x000fc80000011602 */
[----:B------:R-:W-:-:S04]  /*bd30*/  LEA.HI.SX32 R0, R2, R0, 0x1d ;  /* 0x0000000002007211 */ /* 0x000fc800078feaff */
[----:B---3--:R-:W-:-:S04]  /*bd40*/  IMNMX R4, R4, R0, !PT ;  /* 0x0000000004047217 */ /* 0x008fc80007800200 */
[----:B------:R-:W-:Y:S01]  /*bd50*/  ISETP.GE.AND P0, PT, R3, R4, PT ;  /* 0x000000040300720c */ /* 0x000fe20003f06270 */
[----:B------:R1:W-:-:S12]  /*bd60*/  STL [R1+0x80], R4 ;  /* 0x0000800401007387 */ /* 0x0003d80000100800 */
[----:B------:R-:W-:Y:S05]  /*bd70*/  @!P0 BRA `(.L_x_533) ;  /* 0x0000324000008947 */ /* 0x000fea0003800000 */
.L_x_546:
[----:B-1----:R-:W2:Y:S01]  /*bd80*/  LDL R4, [R1+0x14] ;  /* 0x0000140001047983 */ /* 0x002ea20000100800 */
[----:B------:R-:W-:Y:S04]  /*bd90*/  DEPBAR.LE SB0, 0x0 ;  /* 0x000080000000791a */ /* 0x000fe80000000000 */
[----:B------:R-:W3:Y:S01]  /*bda0*/  LDL R2, [R1+0x38] ;  /* 0x0000380001027983 */ /* 0x000ee20000100800 */
[----:B------:R-:W-:Y:S01]  /*bdb0*/  WARPSYNC 0xffffffff ;  /* 0xffffffff00007948 */ /* 0x000fe20003800000 */
[----:B------:R-:W-:Y:S01]  /*bdc0*/  BSSY B0, `(.L_x_534) ;  /* 0x0000061000007945 */ /* 0x000fe20003800000 */
[----:B------:R-:W-:Y:S01]  /*bdd0*/  MOV R135, R134 ;  /* 0x0000008600877202 */ /* 0x000fe20000000f00 */
[----:B------:R-:W4:Y:S04]  /*bde0*/  LDL R3, [R1+0x18] ;  /* 0x0000180001037983 */ /* 0x000f280000100800 */
[----:B------:R-:W3:Y:S04]  /*bdf0*/  LDL R0, [R1+0x70] ;  /* 0x0000700001007983 */ /* 0x000ee80000100800 */
[----:B------:R-:W-:Y:S06]  /*be00*/  BAR.SYNC.DEFER_BLOCKING 0x0 ;  /* 0x0000000000007b1d */ /* 0x000fec0000010000 */
[----:B------:R1:W1:Y:S04]  /*be10*/  LDSM.16.M88.4 R8, [R240] ;  /* 0x00000000f008783b */ /* 0x0002680000000200 */
[----:B------:R1:W1:Y:S04]  /*be20*/  LDSM.16.M88.4 R16, [R240+0x800] ;  /* 0x00080000f010783b */ /* 0x0002680000000200 */
[----:B------:R1:W1:Y:S04]  /*be30*/  LDSM.16.M88.4 R24, [R240+0x1000] ;  /* 0x00100000f018783b */ /* 0x0002680000000200 */
[----:B------:R1:W1:Y:S04]  /*be40*/  LDSM.16.M88.4 R136, [R247] ;  /* 0x00000000f788783b */ /* 0x0002680000000200 */
[----:B--2---:R2:W1:Y:S04]  /*be50*/  LDSM.16.M88.4 R172, [R4] ;  /* 0x0000000004ac783b */ /* 0x0044680000000200 */
[----:B----4-:R2:W4:Y:S01]  /*be60*/  LDSM.16.M88.4 R176, [R3] ;  /* 0x0000000003b0783b */ /* 0x0105220000000200 */
[----:B---3--:R-:W-:Y:S11]  /*be70*/  ISETP.GT.AND P0, PT, R0, R2, PT ;  /* 0x000000020000720c */ /* 0x008ff60003f04270 */
[----:B------:R-:W-:Y:S02]  /*be80*/  @!UPT UIADD3 URZ, URZ, URZ, URZ ;  /* 0x0000003f3f3ff290 */ /* 0x000fe4000fffe03f */
[----:B------:R-:W-:-:S05]  /*be90*/  @P0 BRA `(.L_x_535) ;  /* 0x0000053000000947 */ /* 0x000fca0003800000 */
[----:B--2---:R-:W2:Y:S04]  /*bea0*/  LDL R4, [R1+0x34] ;  /* 0x0000340001047983 */ /* 0x004ea80000100800 */
[----:B------:R-:W3:Y:S04]  /*beb0*/  LDL R12, [R1+0x30] ;  /* 0x00003000010c7983 */ /* 0x000ee80000100800 */
[----:B------:R-:W5:Y:S04]  /*bec0*/  LDL.64 R6, [R1+0x98] ;  /* 0x0000980001067983 */ /* 0x000f680000100a00 */
[----:B----4-:R-:W4:Y:S01]  /*bed0*/  LDL R5, [R1+0xa4] ;  /* 0x0000a40001057983 */ /* 0x010f220000100800 */
        /* <DEDUP_REMOVED lines=8> */
[----:B-----5:R-:W-:Y:S03]  /*bf60*/  IADD3 R0, P0, R6, R2, RZ ;  /* 0x0000000206007210 */ /* 0x020fe60007f1e0ff */
[----:B------:R-:W-:Y:S05]  /*bf70*/  IMAD R4, R12, c[0x0][0x21c], R4 ;  /* 0x000087000c047a24 */ /* 0x000fea00078e0204 */
[----:B----4-:R-:W-:Y:S02]  /*bf80*/  IADD3.X R2, R5, R3, R4, P0, !PT ;  /* 0x0000000305027210 */ /* 0x010fe400007fe404 */
[C---:B------:R-:W-:Y:S04]  /*bf90*/  LEA R12, P0, R0.reuse, c[0x0][0x1f8], 0x1 ;  /* 0x00007e00000c7a11 */ /* 0x040fe800078008ff */
[----:B------:R-:W-:Y:S01]  /*bfa0*/  LEA.HI.X R5, R0, c[0x0][0x1fc], R2, 0x1, P0 ;  /* 0x00007f0000057a11 */ /* 0x000fe200000f0c02 */
[----:B------:R-:W-:-:S06]  /*bfb0*/  BRA.DIV ~URZ, `(.L_x_536) ;  /* 0x0000dfc27f007947 */ /* 0x000fcc000b800000 */
[----:B------:R2:W3:Y:S02]  /*bfc0*/  SHFL.IDX PT, R4, R5, RZ, 0x181f ;  /* 0x00181fff05047589 */ /* 0x0004e400000e0000 */
.L_x_655:
[----:B------:R-:W-:-:S05]  /*bfd0*/  BRA.DIV ~URZ, `(.L_x_537) ;  /* 0x0000e0327f007947 */ /* 0x000fca000b800000 */
[----:B------:R4:W2:Y:S02]  /*bfe0*/  SHFL.IDX PT, R0, R12, RZ, 0x181f ;  /* 0x00181fff0c007589 */ /* 0x0008a400000e0000 */
.L_x_656:
        /* <DEDUP_REMOVED lines=38> */
.L_x_657:
        /* <DEDUP_REMOVED lines=24> */
.L_x_535:
[----:B------:R-:W-:Y:S05]  /*c3d0*/  BSYNC B0 ;  /* 0x0000000000007941 */ /* 0x000fea0003800000 */
.L_x_534:
[----:B------:R-:W0:Y:S01]  /*c3e0*/  LDGDEPBAR ;  /* 0x00000000000079af */ /* 0x000e220000000000 */
[----:B------:R-:W-:Y:S01]  /*c3f0*/  WARPSYNC 0xffffffff ;  /* 0xffffffff00007948 */ /* 0x000fe20003800000 */
[C---:B-12---:R-:W-:Y:S01]  /*c400*/  HMMA.16816.F32 R4, R164.reuse, R8, RZ ;  /* 0x00000008a404723c */ /* 0x046fe200000018ff */
[----:B------:R-:W-:Y:S03]  /*c410*/  BSSY B0, `(.L_x_539) ;  /* 0x0000110000007945 */ /* 0x000fe60003800000 */
[----:B------:R-:W2:Y:S04]  /*c420*/  LDL R0, [R1] ;  /* 0x0000000001007983 */ /* 0x000ea80000100800 */
[C---:B------:R-:W-:Y:S02]  /*c430*/  HMMA.16816.F32 R8, R164.reuse, R10, RZ ;  /* 0x0000000aa408723c */ /* 0x040fe400000018ff */
[----:B------:R-:W3:Y:S06]  /*c440*/  LDL R2, [R1+0x4] ;  /* 0x0000040001027983 */ /* 0x000eec0000100800 */
[C---:B------:R-:W-:Y:S01]  /*c450*/  HMMA.16816.F32 R12, R164.reuse, R16, RZ ;  /* 0x00000010a40c723c */ /* 0x040fe200000018ff */
[----:B------:R-:W5:Y:S07]  /*c460*/  LDL R3, [R1+0x8] ;  /* 0x0000080001037983 */ /* 0x000f6e0000100800 */
        /* <DEDUP_REMOVED lines=8> */
[----:B------:R-:W4:Y:S07]  /*c4f0*/  LDSM.16.M88.4 R172, [R242+0x800] ;  /* 0x00080000f2ac783b */ /* 0x000f2e0000000200 */
[C---:B----4-:R-:W-:Y:S08]  /*c500*/  HMMA.16816.F32 R20, R168.reuse, R176, R20 ;  /* 0x000000b0a814723c */ /* 0x050ff00000001814 */
[----:B------:R-:W-:Y:S01]  /*c510*/  HMMA.16816.F32 R24, R168, R178, R24 ;  /* 0x000000b2a818723c */ /* 0x000fe20000001818 */
[----:B------:R-:W4:Y:S07]  /*c520*/  LDSM.16.M88.4 R176, [R242+0x1000] ;  /* 0x00100000f2b0783b */ /* 0x000f2e0000000200 */
[C---:B-1----:R-:W-:Y:S08]  /*c530*/  HMMA.16816.F32 R4, R184.reuse, R136, R4 ;  /* 0x00000088b804723c */ /* 0x042ff00000001804 */
[C---:B------:R-:W-:Y:S01]  /*c540*/  HMMA.16816.F32 R8, R184.reuse, R138, R8 ;  /* 0x0000008ab808723c */ /* 0x040fe20000001808 */
[----:B------:R-:W1:Y:S07]  /*c550*/  LDSM.16.M88.4 R136, [R241] ;  /* 0x00000000f188783b */ /* 0x000e6e0000000200 */
[C---:B------:R-:W-:Y:S08]  /*c560*/  HMMA.16816.F32 R12, R184.reuse, R172, R12 ;  /* 0x000000acb80c723c */ /* 0x040ff0000000180c */
[C---:B------:R-:W-:Y:S01]  /*c570*/  HMMA.16816.F32 R16, R184.reuse, R174, R16 ;  /* 0x000000aeb810723c */ /* 0x040fe20000001810 */
[----:B------:R-:W1:Y:S07]  /*c580*/  LDSM.16.M88.4 R172, [R241+0x800] ;  /* 0x00080000f1ac783b */ /* 0x000e6e0000000200 */
[C---:B----4-:R-:W-:Y:S08]  /*c590*/  HMMA.16816.F32 R20, R184.reuse, R176, R20 ;  /* 0x000000b0b814723c */ /* 0x050ff00000001814 */
[----:B------:R-:W-:Y:S01]  /*c5a0*/  HMMA.16816.F32 R24, R184, R178, R24 ;  /* 0x000000b2b818723c */ /* 0x000fe20000001818 */
[----:B------:R-:W4:Y:S07]  /*c5b0*/  LDSM.16.M88.4 R176, [R241+0x1000] ;  /* 0x00100000f1b0783b */ /* 0x000f2e0000000200 */
[C---:B-1----:R-:W-:Y:S08]  /*c5c0*/  HMMA.16816.F32 R4, R188.reuse, R136, R4 ;  /* 0x00000088bc04723c */ /* 0x042ff00000001804 */
[C---:B------:R-:W-:Y:S01]  /*c5d0*/  HMMA.16816.F32 R8, R188.reuse, R138, R8 ;  /* 0x0000008abc08723c */ /* 0x040fe20000001808 */
[----:B------:R-:W1:Y:S07]  /*c5e0*/  LDSM.16.M88.4 R136, [R240+0x1800] ;  /* 0x00180000f088783b */ /* 0x000e6e0000000200 */
        /* <DEDUP_REMOVED lines=11> */
[----:B------:R-:W1:Y:S07]  /*c6a0*/  LDSM.16.M88.4 R172, [R248] ;  /* 0x00000000f8ac783b */ /* 0x000e6e0000000200 */
[C---:B----4-:R-:W-:Y:S08]  /*c6b0*/  HMMA.16816.F32 R20, R192.reuse, R176, R20 ;  /* 0x000000b0c014723c */ /* 0x050ff00000001814 */
[----:B------:R-:W-:Y:S01]  /*c6c0*/  HMMA.16816.F32 R24, R192, R178, R24 ;  /* 0x000000b2c018723c */ /* 0x000fe20000001818 */
[----:B------:R-:W4:Y:S07]  /*c6d0*/  LDSM.16.M88.4 R176, [R249] ;  /* 0x00000000f9b0783b */ /* 0x000f2e0000000200 */
[C---:B-1----:R-:W-:Y:S08]  /*c6e0*/  HMMA.16816.F32 R4, R196.reuse, R136, R4 ;  /* 0x00000088c404723c */ /* 0x042ff00000001804 */
[C---:B------:R-:W-:Y:S01]  /*c6f0*/  HMMA.16816.F32 R8, R196.reuse, R138, R8 ;  /* 0x0000008ac408723c */ /* 0x040fe20000001808 */
[----:B------:R-:W1:Y:S07]  /*c700*/  LDSM.16.M88.4 R136, [R242+0x1800] ;  /* 0x00180000f288783b */ /* 0x000e6e0000000200 */
[C---:B------:R-:W-:Y:S08]  /*c710*/  HMMA.16816.F32 R12, R196.reuse, R172, R12 ;  /* 0x000000acc40c723c */ /* 0x040ff0000000180c */
[C---:B------:R-:W-:Y:S01]  /*c720*/  HMMA.16816.F32 R16, R196.reuse, R174, R16 ;  /* 0x000000aec410723c */ /* 0x040fe20000001810 */
[----:B------:R-:W2:Y:S07]  /*c730*/  LDSM.16.M88.4 R172, [R242+0x2000] ;  /* 0x00200000f2ac783b */ /* 0x000eae0000000200 */
[C---:B----4-:R-:W-:Y:S08]  /*c740*/  HMMA.16816.F32 R20, R196.reuse, R176, R20 ;  /* 0x000000b0c414723c */ /* 0x050ff00000001814 */
[----:B------:R-:W-:Y:S01]  /*c750*/  HMMA.16816.F32 R24, R196, R178, R24 ;  /* 0x000000b2c418723c */ /* 0x000fe20000001818 */
[----:B------:R-:W4:Y:S07]  /*c760*/  LDSM.16.M88.4 R176, [R242+0x2800] ;  /* 0x00280000f2b0783b */ /* 0x000f2e0000000200 */
[C---:B-1----:R-:W-:Y:S08]  /*c770*/  HMMA.16816.F32 R4, R200.reuse, R136, R4 ;  /* 0x00000088c804723c */ /* 0x042ff00000001804 */
[C---:B------:R-:W-:Y:S01]  /*c780*/  HMMA.16816.F32 R8, R200.reuse, R138, R8 ;  /* 0x0000008ac808723c */ /* 0x040fe20000001808 */
[----:B------:R-:W1:Y:S07]  /*c790*/  LDSM.16.M88.4 R136, [R241+0x1800] ;  /* 0x00180000f188783b */ /* 0x000e6e0000000200 */
[C---:B--2---:R-:W-:Y:S08]  /*c7a0*/  HMMA.16816.F32 R12, R200.reuse, R172, R12 ;  /* 0x000000acc80c723c */ /* 0x044ff0000000180c */
        /* <DEDUP_REMOVED lines=16> */
[----:B------:R1:W3:Y:S07]  /*c8b0*/  LDSM.16.M88.4 R136, [R0] ;  /* 0x000000000088783b */ /* 0x0002ee0000000200 */
[C---:B--2---:R-:W-:Y:S08]  /*c8c0*/  HMMA.16816.F32 R12, R208.reuse, R172, R12 ;  /* 0x000000acd00c723c */ /* 0x044ff0000000180c */
[C---:B------:R-:W-:Y:S01]  /*c8d0*/  HMMA.16816.F32 R16, R208.reuse, R174, R16 ;  /* 0x000000aed010723c */ /* 0x040fe20000001810 */
[----:B------:R-:W2:Y:S07]  /*c8e0*/  LDSM.16.M88.4 R172, [R251] ;  /* 0x00000000fbac783b */ /* 0x000eae0000000200 */
[C---:B----4-:R-:W-:Y:S01]  /*c8f0*/  HMMA.16816.F32 R20, R208.reuse, R176, R20 ;  /* 0x000000b0d014723c */ /* 0x050fe20000001814 */
[----:B-1----:R-:W4:Y:S07]  /*c900*/  LDL R0, [R1+0xc] ;  /* 0x00000c0001007983 */ /* 0x002f2e0000100800 */
[----:B------:R-:W-:Y:S01]  /*c910*/  HMMA.16816.F32 R24, R208, R178, R24 ;  /* 0x000000b2d018723c */ /* 0x000fe20000001818 */
[----:B------:R-:W1:Y:S07]  /*c920*/  LDSM.16.M88.4 R176, [R252] ;  /* 0x00000000fcb0783b */ /* 0x000e6e0000000200 */
[C---:B---3--:R-:W-:Y:S08]  /*c930*/  HMMA.16816.F32 R4, R212.reuse, R136, R4 ;  /* 0x00000088d404723c */ /* 0x048ff00000001804 */
[C---:B------:R-:W-:Y:S01]  /*c940*/  HMMA.16816.F32 R8, R212.reuse, R138, R8 ;  /* 0x0000008ad408723c */ /* 0x040fe20000001808 */
[----:B------:R-:W3:Y:S07]  /*c950*/  LDSM.16.M88.4 R136, [R242+0x3000] ;  /* 0x00300000f288783b */ /* 0x000eee0000000200 */
[C---:B--2---:R-:W-:Y:S08]  /*c960*/  HMMA.16816.F32 R12, R212.reuse, R172, R12 ;  /* 0x000000acd40c723c */ /* 0x044ff0000000180c */
[C---:B------:R-:W-:Y:S01]  /*c970*/  HMMA.16816.F32 R16, R212.reuse, R174, R16 ;  /* 0x000000aed410723c */ /* 0x040fe20000001810 */
[----:B------:R-:W2:Y:S07]  /*c980*/  LDSM.16.M88.4 R172, [R242+0x3800] ;  /* 0x00380000f2ac783b */ /* 0x000eae0000000200 */
[C---:B-1----:R-:W-:Y:S08]  /*c990*/  HMMA.16816.F32 R20, R212.reuse, R176, R20 ;  /* 0x000000b0d414723c */ /* 0x042ff00000001814 */
[----:B------:R-:W-:Y:S01]  /*c9a0*/  HMMA.16816.F32 R24, R212, R178, R24 ;  /* 0x000000b2d418723c */ /* 0x000fe20000001818 */
[----:B------:R-:W1:Y:S07]  /*c9b0*/  LDSM.16.M88.4 R176, [R242+0x4000] ;  /* 0x00400000f2b0783b */ /* 0x000e6e0000000200 */
        /* <DEDUP_REMOVED lines=16> */
[----:B------:R-:W-:Y:S08]  /*cac0*/  HMMA.16816.F32 R24, R220, R178, R24 ;  /* 0x000000b2dc18723c */ /* 0x000ff00000001818 */
[C---:B---3--:R-:W-:Y:S08]  /*cad0*/  HMMA.16816.F32 R4, R224.reuse, R136, R4 ;  /* 0x00000088e004723c */ /* 0x048ff00000001804 */
[C---:B------:R-:W-:Y:S01]  /*cae0*/  HMMA.16816.F32 R8, R224.reuse, R138, R8 ;  /* 0x0000008ae008723c */ /* 0x040fe20000001808 */
[----:B------:R-:W1:Y:S07]  /*caf0*/  LDSM.16.M88.4 R136, [R240+0x5800] ;  /* 0x00580000f088783b */ /* 0x000e6e0000000200 */
[C---:B--2---:R-:W-:Y:S08]  /*cb00*/  HMMA.16816.F32 R12, R224.reuse, R172, R12 ;  /* 0x000000ace00c723c */ /* 0x044ff0000000180c */
[C---:B------:R-:W-:Y:S01]  /*cb10*/  HMMA.16816.F32 R16, R224.reuse, R174, R16 ;  /* 0x000000aee010723c */ /* 0x040fe20000001810 */
[----:B-----5:R-:W-:Y:S07]  /*cb20*/  LDSM.16.M88.4 R172, [R3] ;  /* 0x0000000003ac783b */ /* 0x020fee0000000200 */
[C---:B-1----:R-:W-:Y:S08]  /*cb30*/  HMMA.16816.F32 R20, R224.reuse, R136, R20 ;  /* 0x00000088e014723c */ /* 0x042ff00000001814 */
[----:B------:R-:W-:Y:S01]  /*cb40*/  HMMA.16816.F32 R24, R224, R138, R24 ;  /* 0x0000008ae018723c */ /* 0x000fe20000001818 */
[----:B------:R1:W-:Y:S06]  /*cb50*/  LDSM.16.M88.4 R136, [R2] ;  /* 0x000000000288783b */ /* 0x0003ec0000000200 */
[----:B-1----:R-:W2:Y:S06]  /*cb60*/  LDL R2, [R1+0x38] ;  /* 0x0000380001027983 */ /* 0x002eac0000100800 */
[----:B----4-:R1:W3:Y:S06]  /*cb70*/  LDSM.16.M88.4 R176, [R0] ;  /* 0x0000000000b0783b */ /* 0x0102ec0000000200 */
[----:B-1----:R-:W2:Y:S01]  /*cb80*/  LDL R0, [R1+0x70] ;  /* 0x0000700001007983 */ /* 0x002ea20000100800 */
[C---:B---3--:R-:W-:Y:S08]  /*cb90*/  HMMA.16816.F32 R4, R228.reuse, R176, R4 ;  /* 0x000000b0e404723c */ /* 0x048ff00000001804 */
        /* <DEDUP_REMOVED lines=25> */
[----:B--2---:R-:W-:Y:S11]  /*cd30*/  ISETP.GT.AND P0, PT, R2, R0, PT ;  /* 0x000000000200720c */ /* 0x004ff60003f04270 */
[----:B------:R-:W-:Y:S02]  /*cd40*/  @!UPT UIADD3 URZ, URZ, URZ, URZ ;  /* 0x0000003f3f3ff290 */ /* 0x000fe4000fffe03f */
[----:B------:R-:W-:-:S05]  /*cd50*/  @!P0 BRA `(.L_x_540) ;  /* 0x000007b000008947 */ /* 0x000fca0003800000 */
[----:B------:R-:W2:Y:S01]  /*cd60*/  LDL R3, [R1+0x84] ;  /* 0x0000840001037983 */ /* 0x000ea20000100800 */
[----:B------:R-:W-:Y:S02]  /*cd70*/  IMAD.MOV.U32 R132, RZ, RZ, c[0x0][0x2b8] ;  /* 0x0000ae00ff847624 */ /* 0x000fe400078e00ff */
[----:B------:R-:W-:Y:S01]  /*cd80*/  IMAD.MOV.U32 R136, RZ, RZ, RZ ;  /* 0x000000ffff887224 */ /* 0x000fe200078e00ff */
        /* <DEDUP_REMOVED lines=17> */
[C---:B------:R-:W-:Y:S04]  /*cea0*/  @!P1 LEA R2, P0, R3.reuse, c[0x0][0x2a0], 0x2 ;  /* 0x0000a80003029a11 */ /* 0x040fe800078010ff */
        /* <DEDUP_REMOVED lines=10> */
[----:B------:R-:W-:Y:S04]  /*cf50*/  IMAD.WIDE.U32 R2, R136, c[0x0][0x1f0], R2 ;  /* 0x00007c0088027a25 */ /* 0x000fe800078e0002 */
[----:B--2---:R-:W-:Y:S01]  /*cf60*/  IMAD R132, R0, c[0x0][0x1f0], RZ ;  /* 0x00007c0000847a24 */ /* 0x004fe200078e02ff */
[----:B------:R-:W-:Y:S03]  /*cf70*/  IADD3 R0, P0, R172, R2, RZ ;  /* 0x00000002ac007210 */ /* 0x000fe60007f1e0ff */
[----:B------:R-:W-:Y:S05]  /*cf80*/  IMAD R132, R136, c[0x0][0x1f4], R132 ;  /* 0x00007d0088847a24 */ /* 0x000fea00078e0284 */
[----:B------:R-:W-:Y:S02]  /*cf90*/  IADD3.X R2, R137, R3, R132, P0, !PT ;  /* 0x0000000389027210 */ /* 0x000fe400007fe484 */
[C---:B------:R-:W-:Y:S04]  /*cfa0*/  LEA R172, P0, R0.reuse, c[0x0][0x1c8], 0x1 ;  /* 0x0000720000ac7a11 */ /* 0x040fe800078008ff */
[----:B------:R-:W-:Y:S02]  /*cfb0*/  LEA.HI.X R137, R0, c[0x0][0x1cc], R2, 0x1, P0 ;  /* 0x0000730000897a11 */ /* 0x000fe400000f0c02 */
[----:B-1----:R-:W-:Y:S04]  /*cfc0*/  SHF.R.S32.HI R136, RZ, 0x1f, R138 ;  /* 0x0000001fff887819 */ /* 0x002fe8000001148a */
[----:B------:R-:W-:Y:S04]  /*cfd0*/  LEA.HI R136, R136, R138, RZ, 0x3 ;  /* 0x0000008a88887211 */ /* 0x000fe800078f18ff */
[----:B------:R-:W-:Y:S04]  /*cfe0*/  SHF.R.S32.HI R136, RZ, 0x3, R136 ;  /* 0x00000003ff887819 */ /* 0x000fe80000011488 */
[----:B------:R-:W-:Y:S04]  /*cff0*/  IADD3 R136, -R136, 0x30, RZ ;  /* 0x0000003088887810 */ /* 0x000fe80007ffe1ff */
[----:B------:R-:W-:Y:S01]  /*d000*/  ISETP.GE.AND P0, PT, R136, 0x1, PT ;  /* 0x000000018800780c */ /* 0x000fe20003f06270 */
[----:B------:R-:W-:-:S10]  /*d010*/  BRA.DIV ~URZ, `(.L_x_541) ;  /* 0x0000d1927f007947 */ /* 0x000fd4000b800000 */
[----:B------:R1:W2:Y:S02]  /*d020*/  SHFL.IDX PT, R132, R137, RZ, 0x181f ;  /* 0x00181fff89847589 */ /* 0x0002a400000e0000 */
.L_x_658:
[----:B------:R-:W-:-:S05]  /*d030*/  BRA.DIV ~URZ, `(.L_x_542) ;  /* 0x0000d2027f007947 */ /* 0x000fca000b800000 */
[----:B------:R3:W4:Y:S02]  /*d040*/  SHFL.IDX PT, R0, R172, RZ, 0x181f ;  /* 0x00181fffac007589 */ /* 0x00072400000e0000 */
.L_x_659:
        /* <DEDUP_REMOVED lines=40> */
.L_x_660:
[----:B------:R-:W5:Y:S04]  /*d2d0*/  LDL R136, [R1+0xc8] ;  /* 0x0000c80001887983 */ /* 0x000f680000100800 */
[----:B--2---:R-:W2:Y:S04]  /*d2e0*/  LDL R179, [R1+0x40] ;  /* 0x0000400001b37983 */ /* 0x004ea80000100800 */
        /* <DEDUP_REMOVED lines=11> */
[----:B-1---5:R-:W-:Y:S05]  /*d3a0*/  @P0 IADD3 R136, P1, R0, R136, RZ ;  /* 0x0000008800880210 */ /* 0x022fea0007f3e0ff */
[----:B--2---:R-:W-:Y:S01]  /*d3b0*/  @P0 IMAD.X R137, R132, 0x1, R179, P1 ;  /* 0x0000000184890824 */ /* 0x004fe200008e06b3 */
        /* <DEDUP_REMOVED lines=21> */
.L_x_540:
[----:B------:R-:W-:Y:S05]  /*d510*/  BSYNC B0 ;  /* 0x0000000000007941 */ /* 0x000fea0003800000 */
.L_x_539:
[----:B-1----:R-:W-:Y:S01]  /*d520*/  FMNMX.FTZ R2, R4, R134, !PT ;  /* 0x0000008604027209 */ /* 0x002fe20007810000 */
        /* <DEDUP_REMOVED lines=26> */
.L_x_661:
[----:B-12---:R-:W-:Y:S01]  /*d6d0*/  FMNMX.FTZ R132, R132, R0, !PT ;  /* 0x0000000084847209 */ /* 0x006fe20007810000 */
[----:B------:R-:W-:-:S05]  /*d6e0*/  BRA.DIV ~URZ, `(.L_x_545) ;  /* 0x0000cd327f007947 */ /* 0x000fca000b800000 */
[----:B------:R-:W1:Y:S02]  /*d6f0*/  SHFL.BFLY PT, R0, R132, 0x1, 0x1f ;  /* 0x0c201f0084007f89 */ /* 0x000e6400000e0000 */
[----:B-1----:R-:W-:Y:S02]  /*d700*/  FMNMX.FTZ R134, R132, R0, !PT ;  /* 0x0000000084867209 */ /* 0x002fe40007810000 */
[----:B------:R-:W1:Y:S02]  /*d710*/  SHFL.BFLY PT, R0, R136, 0x2, 0x1f ;  /* 0x0c401f0088007f89 */ /* 0x000e6400000e0000 */
[----:B-1----:R-:W-:Y:S05]  /*d720*/  FMNMX.FTZ R132, R136, R0, !PT ;  /* 0x0000000088847209 */ /* 0x002fea0007810000 */
[----:B------:R1:W2:Y:S02]  /*d730*/  SHFL.BFLY PT, R0, R132, 0x1, 0x1f ;  /* 0x0c201f0084007f89 */ /* 0x0002a400000e0000 */
.L_x_662:
[----:B------:R-:W3:Y:S01]  /*d740*/  LDL.LU R137, [R1+0x60] ;  /* 0x0000600001897983 */ /* 0x000ee20000300800 */
[----:B--2---:R-:W-:Y:S01]  /*d750*/  FMNMX.FTZ R3, R0, R132, !PT ;  /* 0x0000008400037209 */ /* 0x004fe20007810000 */
[C---:B-1----:R-:W-:Y:S01]  /*d760*/  FMUL.FTZ R132, R134.reuse, c[0x0][0x2d0] ;  /* 0x0000b40086847a20 */ /* 0x042fe20000410000 */
[----:B------:R-:W-:Y:S01]  /*d770*/  WARPSYNC 0xffffffff ;  /* 0xffffffff00007948 */ /* 0x000fe20003800000 */
[----:B------:R-:W2:Y:S01]  /*d780*/  LDL.LU R139, [R1+0x5c] ;  /* 0x00005c00018b7983 */ /* 0x000ea20000300800 */
        /* <DEDUP_REMOVED lines=15> */
[----:B------:R-:W-:Y:S03]  /*d880*/  FFMA.FTZ R132, R25, c[0x0][0x2d0], -R132 ;  /* 0x0000b40019847a23 */ /* 0x000fe60000010884 */
[----:B------:R-:W1:Y:S10]  /*d890*/  MUFU.EX2 R8, R135 ;  /* 0x0000008700087308 */ /* 0x000e740000000800 */
[----:B------:R-:W-:Y:S10]  /*d8a0*/  MUFU.EX2 R13, R5 ;  /* 0x00000005000d7308 */ /* 0x000ff40000000800 */
[----:B------:R4:W5:Y:S10]  /*d8b0*/  MUFU.EX2 R12, R4 ;  /* 0x00000004000c7308 */ /* 0x0009740000000800 */
[----:B------:R-:W-:Y:S01]  /*d8c0*/  MUFU.EX2 R132, R132 ;  /* 0x0000008400847308 */ /* 0x000fe20000000800 */
[----:B----4-:R-:W-:Y:S04]  /*d8d0*/  FMUL.FTZ R4, R3, c[0x0][0x2d0] ;  /* 0x0000b40003047a20 */ /* 0x010fe80000410000 */
        /* <DEDUP_REMOVED lines=10> */
[----:B------:R-:W-:Y:S01]  /*d980*/  FFMA.FTZ R182, R22, c[0x0][0x2d0], -R4 ;  /* 0x0000b40016b67a23 */ /* 0x000fe20000010804 */
[----:B-1----:R-:W-:Y:S01]  /*d990*/  F2FP.PACK_AB R136, R8, R9 ;  /* 0x000000090888723e */ /* 0x002fe200000000ff */
[----:B------:R-:W-:Y:S01]  /*d9a0*/  FMUL.FTZ R25, R2, R141 ;  /* 0x0000008d02197220 */ /* 0x000fe20000410000 */
[----:B-----5:R-:W-:Y:S01]  /*d9b0*/  F2FP.PACK_AB R138, R12, R13 ;  /* 0x0000000d0c8a723e */ /* 0x020fe200000000ff */
[C---:B------:R-:W-:Y:S02]  /*d9c0*/  FMUL.FTZ R17, R2.reuse, R149 ;  /* 0x0000009502117220 */ /* 0x040fe40000410000 */
        /* <DEDUP_REMOVED lines=53> */
[C---:B---3--:R-:W-:Y:S02]  /*dd20*/  FFMA.FTZ R0, R2.reuse, R137, R9 ;  /* 0x0000008902007223 */ /* 0x048fe40000010009 */
[C---:B------:R-:W-:Y:S01]  /*dd30*/  FMUL.FTZ R9, R2.reuse, R157 ;  /* 0x0000009d02097220 */ /* 0x040fe20000410000 */
[----:B------:R-:W-:Y:S01]  /*dd40*/  MOV R157, R20 ;  /* 0x00000014009d7202 */ /* 0x000fe20000000f00 */
[----:B------:R-:W-:Y:S01]  /*dd50*/  FMUL.FTZ R20, R2, R144 ;  /* 0x0000009002147220 */ /* 0x000fe20000410000 */
[----:B------:R-:W-:Y:S01]  /*dd60*/  MUFU.EX2 R137, R6 ;  /* 0x0000000600897308 */ /* 0x000fe20000000800 */
[----:B------:R-:W3:Y:S01]  /*dd70*/  LDL R144, [R1+0x10] ;  /* 0x0000100001907983 */ /* 0x000ee20000100800 */
[----:B------:R-:W-:Y:S02]  /*dd80*/  FADD.FTZ R5, R8, R0 ;  /* 0x0000000008057221 */ /* 0x000fe40000010000 */
[----:B------:R-:W-:Y:S02]  /*dd90*/  FADD.FTZ R0, -R3, R133 ;  /* 0x0000008503007221 */ /* 0x000fe40000010100 */
[----:B------:R-:W-:Y:S02]  /*dda0*/  FADD.FTZ R5, R13, R5 ;  /* 0x000000050d057221 */ /* 0x000fe40000010000 */
[----:B------:R-:W-:Y:S02]  /*ddb0*/  FMUL.FTZ R0, R0, c[0x0][0x2d0] ;  /* 0x0000b40000007a20 */ /* 0x000fe40000410000 */
[----:B------:R-:W-:Y:S02]  /*ddc0*/  FADD.FTZ R180, R12, R5 ;  /* 0x000000050cb47221 */ /* 0x000fe40000010000 */
[C---:B------:R-:W-:Y:S01]  /*ddd0*/  FMUL.FTZ R5, R2.reuse, R161 ;  /* 0x000000a102057220 */ /* 0x040fe20000410000 */
[----:B------:R-:W-:Y:S01]  /*dde0*/  MOV R161, R24 ;  /* 0x0000001800a17202 */ /* 0x000fe20000000f00 */
[----:B------:R-:W1:Y:S01]  /*ddf0*/  MUFU.EX2 R0, R0 ;  /* 0x0000000000007308 */ /* 0x000e620000000800 */
[----:B------:R-:W-:Y:S02]  /*de00*/  FMUL.FTZ R24, R2, R140 ;  /* 0x0000008c02187220 */ /* 0x000fe40000410000 */
[----:B------:R-:W-:Y:S02]  /*de10*/  FFMA.FTZ R133, R10, c[0x0][0x2d0], -R4 ;  /* 0x0000b4000a857a23 */ /* 0x000fe40000010804 */
[C---:B------:R-:W-:Y:S02]  /*de20*/  FMUL.FTZ R12, R2.reuse, R152 ;  /* 0x00000098020c7220 */ /* 0x040fe40000410000 */
[C---:B------:R-:W-:Y:S02]  /*de30*/  FMUL.FTZ R13, R2.reuse, R153 ;  /* 0x00000099020d7220 */ /* 0x040fe40000410000 */
[C---:B------:R-:W-:Y:S01]  /*de40*/  FMUL.FTZ R4, R2.reuse, R160 ;  /* 0x000000a002047220 */ /* 0x040fe20000410000 */
[----:B------:R-:W-:Y:S01]  /*de50*/  MUFU.EX2 R152, R133 ;  /* 0x0000008500987308 */ /* 0x000fe20000000800 */
[----:B------:R-:W-:Y:S01]  /*de60*/  MOV R160, R16 ;  /* 0x0000001000a07202 */ /* 0x000fe20000000f00 */
[C---:B------:R-:W-:Y:S02]  /*de70*/  FMUL.FTZ R16, R2.reuse, R148 ;  /* 0x0000009402107220 */ /* 0x040fe40000410000 */
[C---:B------:R-:W-:Y:S01]  /*de80*/  FMUL.FTZ R8, R2.reuse, R156 ;  /* 0x0000009c02087220 */ /* 0x040fe20000410000 */
[----:B------:R-:W-:Y:S01]  /*de90*/  MOV R156, R21 ;  /* 0x00000015009c7202 */ /* 0x000fe20000000f00 */
[----:B------:R-:W-:Y:S01]  /*dea0*/  FMUL.FTZ R21, R2, R145 ;  /* 0x0000009102157220 */ /* 0x000fe20000410000 */
[----:B------:R-:W-:Y:S02]  /*deb0*/  MOV R145, R157 ;  /* 0x0000009d00917202 */ /* 0x000fe40000000f00 */
[----:B------:R-:W-:Y:S01]  /*dec0*/  MOV R157, R156 ;  /* 0x0000009c009d7202 */ /* 0x000fe20000000f00 */
[----:B------:R-:W4:Y:S01]  /*ded0*/  MUFU.EX2 R153, R135 ;  /* 0x0000008700997308 */ /* 0x000f220000000800 */
[----:B------:R-:W-:Y:S02]  /*dee0*/  MOV R156, R161 ;  /* 0x000000a1009c7202 */ /* 0x000fe40000000f00 */
[----:B------:R-:W-:Y:S01]  /*def0*/  MOV R161, R160 ;  /* 0x000000a000a17202 */ /* 0x000fe20000000f00 */
[C---:B-1----:R-:W-:Y:S02]  /*df00*/  FMUL.FTZ R26, R0.reuse, R142 ;  /* 0x0000008e001a7220 */ /* 0x042fe40000410000 */
[C---:B------:R-:W-:Y:S02]  /*df10*/  FMUL.FTZ R27, R0.reuse, R143 ;  /* 0x0000008f001b7220 */ /* 0x040fe40000410000 */
[----:B------:R-:W1:Y:S01]  /*df20*/  LDSM.16.MT88.4 R140, [R243] ;  /* 0x00000000f38c783b */ /* 0x000e620000004200 */
[C---:B--2---:R-:W-:Y:S01]  /*df30*/  FFMA.FTZ R148, R0.reuse, R139, R137 ;  /* 0x0000008b00947223 */ /* 0x044fe20000010089 */
[----:B------:R-:W-:Y:S01]  /*df40*/  F2FP.PACK_AB R137, R149, R137 ;  /* 0x000000899589723e */ /* 0x000fe200000000ff */
        /* <DEDUP_REMOVED lines=9> */
[----:B----4-:R-:W-:Y:S01]  /*dfe0*/  F2FP.PACK_AB R139, R153, R152 ;  /* 0x00000098998b723e */ /* 0x010fe200000000ff */
        /* <DEDUP_REMOVED lines=14> */
[C---:B------:R-:W-:Y:S01]  /*e0d0*/  FMUL.FTZ R46, R0.reuse, R46 ;  /* 0x0000002e002e7220 */ /* 0x040fe20000410000 */
[C---:B-1----:R-:W-:Y:S05]  /*e0e0*/  HMMA.16816.F32 R4, R136.reuse, R140, R4 ;  /* 0x0000008c8804723c */ /* 0x042fea0000001804 */
[C---:B------:R-:W-:Y:S02]  /*e0f0*/  FMUL.FTZ R47, R0.reuse, R47 ;  /* 0x0000002f002f7220 */ /* 0x040fe40000410000 */
[C---:B------:R-:W-:Y:S01]  /*e100*/  FMUL.FTZ R50, R0.reuse, R50 ;  /* 0x0000003200327220 */ /* 0x040fe20000410000 */
[C---:B------:R-:W-:Y:S01]  /*e110*/  HMMA.16816.F32 R8, R136.reuse, R142, R8 ;  /* 0x0000008e8808723c */ /* 0x040fe20000001808 */
[----:B------:R-:W1:Y:S01]  /*e120*/  LDSM.16.MT88.4 R140, [R245] ;  /* 0x00000000f58c783b */ /* 0x000e620000004200 */
[----:B------:R-:W-:Y:S02]  /*e130*/  MUFU.EX2 R154, R173 ;  /* 0x000000ad009a7308 */ /* 0x000fe40000000800 */
        /* <DEDUP_REMOVED lines=10> */
[----:B------:R-:W2:Y:S01]  /*e1e0*/  MUFU.EX2 R160, R174 ;  /* 0x000000ae00a07308 */ /* 0x000ea20000000800 */
[C---:B------:R-:W-:Y:S02]  /*e1f0*/  FMUL.FTZ R70, R0.reuse, R70 ;  /* 0x0000004600467220 */ /* 0x040fe40000410000 */
[C---:B------:R-:W-:Y:S02]  /*e200*/  FMUL.FTZ R71, R0.reuse, R71 ;  /* 0x0000004700477220 */ /* 0x040fe40000410000 */
[C---:B------:R-:W-:Y:S02]  /*e210*/  FMUL.FTZ R74, R0.reuse, R74 ;  /* 0x0000004a004a7220 */ /* 0x040fe40000410000 */
[C---:B------:R-:W-:Y:S02]  /*e220*/  FMUL.FTZ R75, R0.reuse, R75 ;  /* 0x0000004b004b7220 */ /* 0x040fe40000410000 */
[C---:B------:R-:W-:Y:S01]  /*e230*/  FMUL.FTZ R78, R0.reuse, R78 ;  /* 0x0000004e004e7220 */ /* 0x040fe20000410000 */
[----:B------:R2:W-:Y:S01]  /*e240*/  MUFU.EX2 R178, R182 ;  /* 0x000000b600b27308 */ /* 0x0005e20000000800 */
[C---:B------:R-:W-:Y:S02]  /*e250*/  FMUL.FTZ R79, R0.reuse, R79 ;  /* 0x0000004f004f7220 */ /* 0x040fe40000410000 */
[C---:B------:R-:W-:Y:S02]  /*e260*/  FMUL.FTZ R82, R0.reuse, R82 ;  /* 0x0000005200527220 */ /* 0x040fe40000410000 */
[C---:B------:R-:W-:Y:S02]  /*e270*/  FMUL.FTZ R83, R0.reuse, R83 ;  /* 0x0000005300537220 */ /* 0x040fe40000410000 */
[C---:B------:R-:W-:Y:S01]  /*e280*/  FMUL.FTZ R86, R0.reuse, R86 ;  /* 0x0000005600567220 */ /* 0x040fe20000410000 */
[C---:B-1----:R-:W-:Y:S02]  /*e290*/  HMMA.16816.F32 R12, R136.reuse, R140, R12 ;  /* 0x0000008c880c723c */ /* 0x042fe4000000180c */
[----:B------:R-:W1:Y:S01]  /*e2a0*/  MUFU.EX2 R179, R181 ;  /* 0x000000b500b37308 */ /* 0x000e620000000800 */
[C---:B------:R-:W-:Y:S02]  /*e2b0*/  FMUL.FTZ R87, R0.reuse, R87 ;  /* 0x0000005700577220 */ /* 0x040fe40000410000 */
[C---:B------:R-:W-:Y:S02]  /*e2c0*/  FMUL.FTZ R90, R0.reuse, R90 ;  /* 0x0000005a005a7220 */ /* 0x040fe40000410000 */
[C---:B------:R-:W-:Y:S01]  /*e2d0*/  FMUL.FTZ R91, R0.reuse, R91 ;  /* 0x0000005b005b7220 */ /* 0x040fe20000410000 */
[C---:B------:R-:W-:Y:S01]  /*e2e0*/  HMMA.16816.F32 R16, R136.reuse, R142, R16 ;  /* 0x0000008e8810723c */ /* 0x040fe20000001810 */
[----:B------:R-:W4:Y:S03]  /*e2f0*/  LDSM.16.MT88.4 R140, [R244] ;  /* 0x00000000f48c783b */ /* 0x000f260000004200 */
[C---:B------:R-:W-:Y:S01]  /*e300*/  FMUL.FTZ R94, R0.reuse, R94 ;  /* 0x0000005e005e7220 */ /* 0x040fe20000410000 */
[----:B------:R5:W-:Y:S01]  /*e310*/  MUFU.EX2 R176, R183 ;  /* 0x000000b700b07308 */ /* 0x000be20000000800 */
[C---:B------:R-:W-:Y:S02]  /*e320*/  FMUL.FTZ R95, R0.reuse, R95 ;  /* 0x0000005f005f7220 */ /* 0x040fe40000410000 */
[C---:B------:R-:W-:Y:S01]  /*e330*/  FMUL.FTZ R98, R0.reuse, R98 ;  /* 0x0000006200627220 */ /* 0x040fe20000410000 */
[----:B--2---:R-:W-:Y:S03]  /*e340*/  MOV R182, R160 ;  /* 0x000000a000b67202 */ /* 0x004fe60000000f00 */
[C---:B------:R-:W-:Y:S02]  /*e350*/  FMUL.FTZ R99, R0.reuse, R99 ;  /* 0x0000006300637220 */ /* 0x040fe40000410000 */
[C---:B------:R-:W-:Y:S02]  /*e360*/  FMUL.FTZ R102, R0.reuse, R102 ;  /* 0x0000006600667220 */ /* 0x040fe40000410000 */
[C---:B------:R-:W-:Y:S02]  /*e370*/  FMUL.FTZ R103, R0.reuse, R103 ;  /* 0x0000006700677220 */ /* 0x040fe40000410000 */
[C---:B------:R-:W-:Y:S01]  /*e380*/  FMUL.FTZ R106, R0.reuse, R106 ;  /* 0x0000006a006a7220 */ /* 0x040fe20000410000 */
[----:B-1----:R-:W-:Y:S01]  /*e390*/  F2FP.PACK_AB R173, R179, R178 ;  /* 0x000000b2b3ad723e */ /* 0x002fe200000000ff */
[C---:B------:R-:W-:Y:S01]  /*e3a0*/  FMUL.FTZ R107, R0.reuse, R107 ;  /* 0x0000006b006b7220 */ /* 0x040fe20000410000 */
[----:B------:R-:W-:Y:S01]  /*e3b0*/  MOV R181, R155 ;  /* 0x0000009b00b57202 */ /* 0x000fe20000000f00 */
[C---:B------:R-:W-:Y:S02]  /*e3c0*/  FMUL.FTZ R110, R0.reuse, R110 ;  /* 0x0000006e006e7220 */ /* 0x040fe40000410000 */
[C---:B------:R-:W-:Y:S02]  /*e3d0*/  FMUL.FTZ R111, R0.reuse, R111 ;  /* 0x0000006f006f7220 */ /* 0x040fe40000410000 */
[C---:B------:R-:W-:Y:S02]  /*e3e0*/  FMUL.FTZ R114, R0.reuse, R114 ;  /* 0x0000007200727220 */ /* 0x040fe40000410000 */
[C---:B------:R-:W-:Y:S01]  /*e3f0*/  FMUL.FTZ R115, R0.reuse, R115 ;  /* 0x0000007300737220 */ /* 0x040fe20000410000 */
[----:B-----5:R-:W-:Y:S01]  /*e400*/  MOV R183, R154 ;  /* 0x0000009a00b77202 */ /* 0x020fe20000000f00 */
[C---:B------:R-:W-:Y:S02]  /*e410*/  FMUL.FTZ R118, R0.reuse, R118 ;  /* 0x0000007600767220 */ /* 0x040fe40000410000 */
[C---:B------:R-:W-:Y:S02]  /*e420*/  FMUL.FTZ R119, R0.reuse, R119 ;  /* 0x0000007700777220 */ /* 0x040fe40000410000 */
[C---:B------:R-:W-:Y:S02]  /*e430*/  FMUL.FTZ R122, R0.reuse, R122 ;  /* 0x0000007a007a7220 */ /* 0x040fe40000410000 */
[C---:B------:R-:W-:Y:S02]  /*e440*/  FMUL.FTZ R123, R0.reuse, R123 ;  /* 0x0000007b007b7220 */ /* 0x040fe40000410000 */
[C---:B------:R-:W-:Y:S02]  /*e450*/  FMUL.FTZ R126, R0.reuse, R126 ;  /* 0x0000007e007e7220 */ /* 0x040fe40000410000 */
[C---:B------:R-:W-:Y:S01]  /*e460*/  FMUL.FTZ R127, R0.reuse, R127 ;  /* 0x0000007f007f7220 */ /* 0x040fe20000410000 */
[C---:B----4-:R-:W-:Y:S03]  /*e470*/  HMMA.16816.F32 R20, R136.reuse, R140, R20 ;  /* 0x0000008c8814723c */ /* 0x050fe60000001814 */
[C---:B------:R-:W-:Y:S02]  /*e480*/  FMUL.FTZ R130, R0.reuse, R130 ;  /* 0x0000008200827220 */ /* 0x040fe40000410000 */
[----:B------:R-:W-:Y:S02]  /*e490*/  FMUL.FTZ R131, R0, R131 ;  /* 0x0000008300837220 */ /* 0x000fe40000410000 */
[----:B------:R-:W-:Y:S01]  /*e4a0*/  FADD.FTZ R0, R133, R180 ;  /* 0x000000b485007221 */ /* 0x000fe20000010000 */
[C---:B------:R-:W-:Y:S04]  /*e4b0*/  HMMA.16816.F32 R24, R136.reuse, R142, R24 ;  /* 0x0000008e8818723c */ /* 0x040fe80000001818 */
[----:B------:R-:W-:Y:S01]  /*e4c0*/  FADD.FTZ R0, R2, R0 ;  /* 0x0000000002007221 */ /* 0x000fe20000010000 */
[----:B------:R-:W-:Y:S01]  /*e4d0*/  MOV R180, R146 ;  /* 0x0000009200b47202 */ /* 0x000fe20000000f00 */
[----:B---3--:R1:W2:Y:S02]  /*e4e0*/  LDSM.16.MT88.4 R140, [R144] ;  /* 0x00000000908c783b */ /* 0x0082a40000004200 */
[----:B-1----:R-:W1:Y:S10]  /*e4f0*/  MUFU.EX2 R144, R177 ;  /* 0x000000b100907308 */ /* 0x002e740000000800 */
[----:B------:R-:W3:Y:S01]  /*e500*/  MUFU.EX2 R177, R161 ;  /* 0x000000a100b17308 */ /* 0x000ee20000000800 */
[C---:B--2---:R-:W-:Y:S03]  /*e510*/  HMMA.16816.F32 R28, R136.reuse, R140, R28 ;  /* 0x0000008c881c723c */ /* 0x044fe6000000181c */
[----:B-1----:R-:W-:Y:S05]  /*e520*/  FADD.FTZ R0, R144, R0 ;  /* 0x0000000090007221 */ /* 0x002fea0000010000 */
[C---:B------:R-:W-:Y:S01]  /*e530*/  HMMA.16816.F32 R32, R136.reuse, R142, R32 ;  /* 0x0000008e8820723c */ /* 0x040fe20000001820 */
[----:B------:R-:W1:Y:S03]  /*e540*/  LDSM.16.MT88.4 R140, [R243+0x1800] ;  /* 0x00180000f38c783b */ /* 0x000e660000004200 */
[----:B------:R-:W-:Y:S01]  /*e550*/  FADD.FTZ R0, R135, R0 ;  /* 0x0000000087007221 */ /* 0x000fe20000010000 */
[----:B---3--:R-:W-:Y:S03]  /*e560*/  F2FP.PACK_AB R175, R177, R176 ;  /* 0x000000b0b1af723e */ /* 0x008fe600000000ff */
        /* <DEDUP_REMOVED lines=35> */
[----:B------:R-:W1:Y:S06]  /*e7a0*/  LDSM.16.MT88.4 R140, [R243+0x800] ;  /* 0x00080000f38c783b */ /* 0x000e6c0000004200 */
[----:B------:R-:W-:Y:S02]  /*e7b0*/  F2FP.PACK_AB R138, R135, R144 ;  /* 0x00000090878a723e */ /* 0x000fe400000000ff */
[----:B------:R-:W2:Y:S01]  /*e7c0*/  LDSM.16.MT88.4 R144, [R245+0x800] ;  /* 0x00080000f590783b */ /* 0x000ea20000004200 */
[----:B------:R-:W3:Y:S02]  /*e7d0*/  MUFU.EX2 R135, R156 ;  /* 0x0000009c00877308 */ /* 0x000ee40000000800 */
[----:B------:R-:W-:Y:S02]  /*e7e0*/  F2FP.PACK_AB R136, R2, R133 ;  /* 0x000000850288723e */ /* 0x000fe400000000ff */
[----:B------:R-:W-:Y:S02]  /*e7f0*/  F2FP.PACK_AB R137, R155, R154 ;  /* 0x0000009a9b89723e */ /* 0x000fe400000000ff */
[----:B------:R-:W-:Y:S04]  /*e800*/  F2FP.PACK_AB R139, R180, R160 ;  /* 0x000000a0b48b723e */ /* 0x000fe800000000ff */
[----:B------:R-:W4:Y:S10]  /*e810*/  MUFU.EX2 R133, R162 ;  /* 0x000000a200857308 */ /* 0x000f340000000800 */
[----:B------:R-:W5:Y:S01]  /*e820*/  MUFU.EX2 R2, R157 ;  /* 0x0000009d00027308 */ /* 0x000f620000000800 */
[----:B---3--:R-:W-:Y:S01]  /*e830*/  F2FP.PACK_AB R174, R132, R135 ;  /* 0x0000008784ae723e */ /* 0x008fe200000000ff */
[C---:B-1----:R-:W-:Y:S03]  /*e840*/  HMMA.16816.F32 R4, R136.reuse, R140, R4 ;  /* 0x0000008c8804723c */ /* 0x042fe60000001804 */
[----:B----4-:R-:W-:Y:S05]  /*e850*/  FADD.FTZ R0, R133, R0 ;  /* 0x0000000085007221 */ /* 0x010fea0000010000 */
[C---:B------:R-:W-:Y:S01]  /*e860*/  HMMA.16816.F32 R8, R136.reuse, R142, R8 ;  /* 0x0000008e8808723c */ /* 0x040fe20000001808 */
[----:B------:R-:W1:Y:S03]  /*e870*/  LDSM.16.MT88.4 R140, [R244+0x800] ;  /* 0x00080000f48c783b */ /* 0x000e660000004200 */
[C---:B-----5:R-:W-:Y:S01]  /*e880*/  F2FP.PACK_AB R172, R2.reuse, R133 ;  /* 0x0000008502ac723e */ /* 0x060fe200000000ff */
[----:B------:R-:W-:Y:S03]  /*e890*/  FADD.FTZ R0, R2, R0 ;  /* 0x0000000002007221 */ /* 0x000fe60000010000 */
[C---:B--2---:R-:W-:Y:S01]  /*e8a0*/  HMMA.16816.F32 R12, R136.reuse, R144, R12 ;  /* 0x00000090880c723c */ /* 0x044fe2000000180c */
[----:B------:R-:W-:Y:S03]  /*e8b0*/  LDSM.16.MT88.4 R156, [R243+0x1000] ;  /* 0x00100000f39c783b */ /* 0x000fe60000004200 */
[----:B------:R-:W-:Y:S02]  /*e8c0*/  FADD.FTZ R2, R149, R148 ;  /* 0x0000009495027221 */ /* 0x000fe40000010000 */
[----:B------:R-:W-:Y:S02]  /*e8d0*/  FADD.FTZ R0, R135, R0 ;  /* 0x0000000087007221 */ /* 0x000fe40000010000 */
[C---:B------:R-:W-:Y:S01]  /*e8e0*/  HMMA.16816.F32 R16, R136.reuse, R146, R16 ;  /* 0x000000928810723c */ /* 0x040fe20000001810 */
[----:B------:R-:W2:Y:S03]  /*e8f0*/  LDSM.16.MT88.4 R144, [R246+0x800] ;  /* 0x00080000f690783b */ /* 0x000ea60000004200 */
[----:B------:R-:W-:Y:S05]  /*e900*/  FADD.FTZ R0, R132, R0 ;  /* 0x0000000084007221 */ /* 0x000fea0000010000 */
[----:B------:R-:W-:Y:S08]  /*e910*/  LDSM.16.MT88.4 R148, [R245+0x1000] ;  /* 0x00100000f594783b */ /* 0x000ff00000004200 */
[----:B------:R3:W-:Y:S01]  /*e920*/  STL [R1+0x60], R0 ;  /* 0x0000600001007387 */ /* 0x0007e20000100800 */
[C---:B-1----:R-:W-:Y:S08]  /*e930*/  HMMA.16816.F32 R20, R136.reuse, R140, R20 ;  /* 0x0000008c8814723c */ /* 0x042ff00000001814 */
[C---:B------:R-:W-:Y:S01]  /*e940*/  HMMA.16816.F32 R24, R136.reuse, R142, R24 ;  /* 0x0000008e8818723c */ /* 0x040fe20000001818 */
[----:B------:R-:W1:Y:S07]  /*e950*/  LDSM.16.MT88.4 R140, [R243+0x2000] ;  /* 0x00200000f38c783b */ /* 0x000e6e0000004200 */
[C---:B--2---:R-:W-:Y:S04]  /*e960*/  HMMA.16816.F32 R28, R136.reuse, R144, R28 ;  /* 0x00000090881c723c */ /* 0x044fe8000000181c */
[----:B---3--:R-:W-:Y:S04]  /*e970*/  FADD.FTZ R0, R152, R2 ;  /* 0x0000000298007221 */ /* 0x008fe80000010000 */
        /* <DEDUP_REMOVED lines=38> */
[----:B------:R-:W3:Y:S02]  /*ebe0*/  LDL.LU R133, [R1+0x38] ;  /* 0x0000380001857983 */ /* 0x000ee40000300800 */
[----:B------:R-:W-:Y:S01]  /*ebf0*/  MOV R139, R153 ;  /* 0x00000099008b7202 */ /* 0x000fe20000000f00 */
[C---:B------:R-:W-:Y:S01]  /*ec00*/  HMMA.16816.F32 R160, R172.reuse, R156, R4 ;  /* 0x0000009caca0723c */ /* 0x040fe20000001804 */
[----:B------:R-:W4:Y:S04]  /*ec10*/  LDSM.16.MT88.4 R4, [R246+0x1000] ;  /* 0x00100000f604783b */ /* 0x000f280000004200 */
[----:B------:R-:W-:Y:S03]  /*ec20*/  FADD.FTZ R0, R139, R0 ;  /* 0x000000008b007221 */ /* 0x000fe60000010000 */
[C---:B------:R-:W-:Y:S01]  /*ec30*/  HMMA.16816.F32 R156, R172.reuse, R158, R8 ;  /* 0x0000009eac9c723c */ /* 0x040fe20000001808 */
[----:B------:R-:W5:Y:S03]  /*ec40*/  LDSM.16.MT88.4 R8, [R243+0x2800] ;  /* 0x00280000f308783b */ /* 0x000f660000004200 */
[----:B------:R-:W-:Y:S04]  /*ec50*/  FADD.FTZ R0, R183, R0 ;  /* 0x00000000b7007221 */ /* 0x000fe80000010000 */
[C---:B------:R-:W-:Y:S01]  /*ec60*/  HMMA.16816.F32 R152, R172.reuse, R148, R12 ;  /* 0x00000094ac98723c */ /* 0x040fe2000000180c */
[----:B------:R-:W5:Y:S03]  /*ec70*/  LDSM.16.MT88.4 R12, [R245+0x2800] ;  /* 0x00280000f50c783b */ /* 0x000f660000004200 */
[----:B------:R-:W-:Y:S04]  /*ec80*/  FADD.FTZ R0, R181, R0 ;  /* 0x00000000b5007221 */ /* 0x000fe80000010000 */
[C---:B------:R-:W-:Y:S04]  /*ec90*/  HMMA.16816.F32 R148, R172.reuse, R150, R16 ;  /* 0x00000096ac94723c */ /* 0x040fe80000001810 */
[----:B------:R-:W-:Y:S04]  /*eca0*/  FADD.FTZ R0, R182, R0 ;  /* 0x00000000b6007221 */ /* 0x000fe80000010000 */
[C---:B-1----:R-:W-:Y:S04]  /*ecb0*/  HMMA.16816.F32 R144, R172.reuse, R140, R20 ;  /* 0x0000008cac90723c */ /* 0x042fe80000001814 */
[----:B------:R-:W-:Y:S04]  /*ecc0*/  FADD.FTZ R0, R180, R0 ;  /* 0x00000000b4007221 */ /* 0x000fe80000010000 */
[C---:B------:R-:W-:Y:S04]  /*ecd0*/  HMMA.16816.F32 R140, R172.reuse, R142, R24 ;  /* 0x0000008eac8c723c */ /* 0x040fe80000001818 */
[----:B------:R-:W-:Y:S04]  /*ece0*/  FADD.FTZ R0, R178, R0 ;  /* 0x00000000b2007221 */ /* 0x000fe80000010000 */
[C---:B----4-:R-:W-:Y:S04]  /*ecf0*/  HMMA.16816.F32 R28, R172.reuse, R4, R28 ;  /* 0x00000004ac1c723c */ /* 0x050fe8000000181c */
[----:B------:R-:W-:Y:S04]  /*ed00*/  FADD.FTZ R0, R179, R0 ;  /* 0x00000000b3007221 */ /* 0x000fe80000010000 */
[C---:B------:R-:W-:Y:S01]  /*ed10*/  HMMA.16816.F32 R32, R172.reuse, R6, R32 ;  /* 0x00000006ac20723c */ /* 0x040fe20000001820 */
[----:B------:R-:W1:Y:S03]  /*ed20*/  LDSM.16.MT88.4 R4, [R244+0x2800] ;  /* 0x00280000f404783b */ /* 0x000e660000004200 */
[----:B------:R-:W-:Y:S04]  /*ed30*/  FADD.FTZ R2, R176, R0 ;  /* 0x00000000b0027221 */ /* 0x000fe80000010000 */
[C---:B-----5:R-:W-:Y:S04]  /*ed40*/  HMMA.16816.F32 R36, R172.reuse, R8, R36 ;  /* 0x00000008ac24723c */ /* 0x060fe80000001824 */
[----:B------:R-:W-:Y:S04]  /*ed50*/  FADD.FTZ R2, R177, R2 ;  /* 0x00000002b1027221 */ /* 0x000fe80000010000 */
[C---:B------:R-:W-:Y:S01]  /*ed60*/  HMMA.16816.F32 R40, R172.reuse, R10, R40 ;  /* 0x0000000aac28723c */ /* 0x040fe20000001828 */
[----:B------:R-:W4:Y:S07]  /*ed70*/  LDSM.16.MT88.4 R8, [R246+0x2800] ;  /* 0x00280000f608783b */ /* 0x000f2e0000004200 */
[C---:B------:R-:W-:Y:S08]  /*ed80*/  HMMA.16816.F32 R44, R172.reuse, R12, R44 ;  /* 0x0000000cac2c723c */ /* 0x040ff0000000182c */
[C---:B------:R-:W-:Y:S01]  /*ed90*/  HMMA.16816.F32 R48, R172.reuse, R14, R48 ;  /* 0x0000000eac30723c */ /* 0x040fe20000001830 */
[----:B------:R-:W5:Y:S07]  /*eda0*/  LDSM.16.MT88.4 R12, [R243+0x4000] ;  /* 0x00400000f30c783b */ /* 0x000f6e0000004200 */
[C---:B-1----:R-:W-:Y:S08]  /*edb0*/  HMMA.16816.F32 R52, R172.reuse, R4, R52 ;  /* 0x00000004ac34723c */ /* 0x042ff00000001834 */
[C---:B------:R-:W-:Y:S01]  /*edc0*/  HMMA.16816.F32 R56, R172.reuse, R6, R56 ;  /* 0x00000006ac38723c */ /* 0x040fe20000001838 */
[----:B------:R-:W1:Y:S07]  /*edd0*/  LDSM.16.MT88.4 R4, [R245+0x4000] ;  /* 0x00400000f504783b */ /* 0x000e6e0000004200 */
[C---:B----4-:R-:W-:Y:S08]  /*ede0*/  HMMA.16816.F32 R60, R172.reuse, R8, R60 ;  /* 0x00000008ac3c723c */ /* 0x050ff0000000183c */
[C---:B------:R-:W-:Y:S01]  /*edf0*/  HMMA.16816.F32 R64, R172.reuse, R10, R64 ;  /* 0x0000000aac40723c */ /* 0x040fe20000001840 */
[----:B------:R-:W4:Y:S07]  /*ee00*/  LDSM.16.MT88.4 R8, [R244+0x4000] ;  /* 0x00400000f408783b */ /* 0x000f2e0000004200 */
[C---:B-----5:R-:W-:Y:S08]  /*ee10*/  HMMA.16816.F32 R68, R172.reuse, R12, R68 ;  /* 0x0000000cac44723c */ /* 0x060ff00000001844 */
        /* <DEDUP_REMOVED lines=15> */
[C---:B------:R-:W-:Y:S08]  /*ef10*/  HMMA.16816.F32 R112, R172.reuse, R10, R112 ;  /* 0x0000000aac70723c */ /* 0x040ff00000001870 */
[C---:B-----5:R-:W-:Y:S08]  /*ef20*/  HMMA.16816.F32 R116, R172.reuse, R12, R116 ;  /* 0x0000000cac74723c */ /* 0x060ff00000001874 */
[C---:B------:R-:W-:Y:S08]  /*ef30*/  HMMA.16816.F32 R120, R172.reuse, R14, R120 ;  /* 0x0000000eac78723c */ /* 0x040ff00000001878 */
[C---:B-1----:R-:W-:Y:S08]  /*ef40*/  HMMA.16816.F32 R124, R172.reuse, R4, R124 ;  /* 0x00000004ac7c723c */ /* 0x042ff0000000187c */
[----:B------:R-:W-:Y:S04]  /*ef50*/  HMMA.16816.F32 R128, R172, R6, R128 ;  /* 0x00000006ac80723c */ /* 0x000fe80000001880 */
[C---:B---3--:R-:W-:Y:S02]  /*ef60*/  IADD3 R0, R133.reuse, -0x1, RZ ;  /* 0xffffffff85007810 */ /* 0x048fe40007ffe0ff */
[----:B--2---:R-:W-:Y:S02]  /*ef70*/  ISETP.GT.AND P0, PT, R133, R136, PT ;  /* 0x000000888500720c */ /* 0x004fe40003f04270 */
[----:B------:R-:W-:Y:S01]  /*ef80*/  MOV R133, R3 ;  /* 0x0000000300857202 */ /* 0x000fe20000000f00 */
[----:B------:R1:W-:Y:S04]  /*ef90*/  STL [R1+0x38], R0 ;  /* 0x0000380001007387 */ /* 0x0003e80000100800 */
[----:B------:R1:W-:Y:S06]  /*efa0*/  STL [R1+0x5c], R2 ;  /* 0x00005c0201007387 */ /* 0x0003ec0000100800 */
[----:B-1----:R-:W-:-:S05]  /*efb0*/  @P0 BRA `(.L_x_546) ;  /* 0xffffcdc000000947 */ /* 0x002fca000383ffff */
.L_x_533:
[----:B------:R-:W2:Y:S04]  /*efc0*/  LDL R2, [R1+0x70] ;  /* 0x0000700001027983 */ /* 0x000ea80000100800 */
[----:B------:R-:W2:Y:S02]  /*efd0*/  LDL R0, [R1+0x38] ;  /* 0x0000380001007983 */ /* 0x000ea40000100800 */
[----:B--2---:R-:W-:-:S13]  /*efe0*/  ISETP.GE.AND P0, PT, R0, R2, PT ;  /* 0x000000020000720c */ /* 0x004fda0003f06270 */
[----:B------:R-:W-:Y:S05]  /*eff0*/  @!P0 BRA `(.L_x_547) ;  /* 0x00003cd000008947 */ /* 0x000fea0003800000 */
[----:B------:R-:W-:Y:S02]  /*f000*/  MOV R136, R133 ;  /* 0x0000008500887202 */ /* 0x000fe40000000f00 */
[----:B------:R-:W-:Y:S02]  /*f010*/  MOV R135, R134 ;  /* 0x0000008600877202 */ /* 0x000fe40000000f00 */
.L_x_569:
[----:B-1----:R-:W2:Y:S01]  /*f020*/  LDL R4, [R1+0x34] ;  /* 0x0000340001047983 */ /* 0x002ea20000100800 */
[----:B------:R-:W-:Y:S04]  /*f030*/  DEPBAR.LE SB0, 0x0 ;  /* 0x000080000000791a */ /* 0x000fe80000000000 */
[----:B------:R-:W3:Y:S01]  /*f040*/  LDL R6, [R1+0xa4] ;  /* 0x0000a40001067983 */ /* 0x000ee20000100800 */
[----:B------:R-:W-:Y:S03]  /*f050*/  WARPSYNC 0xffffffff ;  /* 0xffffffff00007948 */ /* 0x000fe60003800000 */
[----:B------:R-:W4:Y:S04]  /*f060*/  LDL R7, [R1+0x30] ;  /* 0x0000300001077983 */ /* 0x000f280000100800 */
[----:B------:R-:W5:Y:S04]  /*f070*/  LDL.64 R8, [R1+0x98] ;  /* 0x0000980001087983 */ /* 0x000f680000100a00 */
[----:B------:R-:W3:Y:S04]  /*f080*/  LDL R12, [R1+0x14] ;  /* 0x00001400010c7983 */ /* 0x000ee80000100800 */
[----:B------:R-:W5:Y:S04]  /*f090*/  LDL R5, [R1+0x18] ;  /* 0x0000180001057983 */ /* 0x000f680000100800 */
[----:B------:R-:W-:Y:S06]  /*f0a0*/  BAR.SYNC.DEFER_BLOCKING 0x0 ;  /* 0x0000000000007b1d */ /* 0x000fec0000010000 */
[----:B------:R1:W1:Y:S04]  /*f0b0*/  LDSM.16.M88.4 R16, [R240+0x800] ;  /* 0x00080000f010783b */ /* 0x0002680000000200 */
[----:B------:R1:W1:Y:S04]  /*f0c0*/  LDSM.16.M88.4 R24, [R240+0x1000] ;  /* 0x00100000f018783b */ /* 0x0002680000000200 */
[----:B------:R1:W1:Y:S01]  /*f0d0*/  LDSM.16.M88.4 R172, [R247] ;  /* 0x00000000f7ac783b */ /* 0x0002620000000200 */
[----:B--2---:R-:W-:Y:S01]  /*f0e0*/  IMAD.WIDE.U32 R2, R4, c[0x0][0x208], RZ ;  /* 0x0000820004027a25 */ /* 0x004fe200078e00ff */
[----:B------:R-:W-:Y:S05]  /*f0f0*/  SHF.R.S32.HI R0, RZ, 0x1f, R4 ;  /* 0x0000001fff007819 */ /* 0x000fea0000011404 */
[----:B------:R-:W-:Y:S04]  /*f100*/  IMAD R0, R0, c[0x0][0x208], RZ ;  /* 0x0000820000007a24 */ /* 0x000fe800078e02ff */
[----:B------:R-:W-:Y:S01]  /*f110*/  IMAD R0, R4, c[0x0][0x20c], R0 ;  /* 0x0000830004007a24 */ /* 0x000fe200078e0200 */
[----:B----4-:R-:W-:Y:S04]  /*f120*/  SHF.R.S32.HI R4, RZ, 0x1f, R7 ;  /* 0x0000001fff047819 */ /* 0x010fe80000011407 */
[----:B------:R-:W-:Y:S01]  /*f130*/  IADD3 R3, R3, R0, RZ ;  /* 0x0000000003037210 */ /* 0x000fe20007ffe0ff */
[----:B------:R-:W-:Y:S01]  /*f140*/  IMAD R4, R4, c[0x0][0x218], RZ ;  /* 0x0000860004047a24 */ /* 0x000fe200078e02ff */
[----:B---3--:R2:W3:Y:S03]  /*f150*/  LDSM.16.M88.4 R176, [R12] ;  /* 0x000000000cb0783b */ /* 0x0084e60000000200 */
[C---:B------:R-:W-:Y:S01]  /*f160*/  IMAD.WIDE.U32 R2, R7.reuse, c[0x0][0x218], R2 ;  /* 0x0000860007027a25 */ /* 0x040fe200078e0002 */
[----:B-----5:R2:W4:Y:S03]  /*f170*/  LDSM.16.M88.4 R180, [R5] ;  /* 0x0000000005b4783b */ /* 0x0205260000000200 */
[----:B------:R-:W-:Y:S01]  /*f180*/  IMAD R4, R7, c[0x0][0x21c], R4 ;  /* 0x0000870007047a24 */ /* 0x000fe200078e0204 */
[----:B------:R-:W-:Y:S02]  /*f190*/  IADD3 R0, P0, R8, R2, RZ ;  /* 0x0000000208007210 */ /* 0x000fe40007f1e0ff */
[----:B------:R2:W1:Y:S02]  /*f1a0*/  LDSM.16.M88.4 R8, [R240] ;  /* 0x00000000f008783b */ /* 0x0004640000000200 */
[----:B------:R-:W-:Y:S02]  /*f1b0*/  IADD3.X R2, R6, R3, R4, P0, !PT ;  /* 0x0000000306027210 */ /* 0x000fe400007fe404 */
[C---:B------:R-:W-:Y:S04]  /*f1c0*/  LEA R7, P0, R0.reuse, c[0x0][0x1f8], 0x1 ;  /* 0x00007e0000077a11 */ /* 0x040fe800078008ff */
[----:B------:R-:W-:Y:S01]  /*f1d0*/  LEA.HI.X R6, R0, c[0x0][0x1fc], R2, 0x1, P0 ;  /* 0x00007f0000067a11 */ /* 0x000fe200000f0c02 */
[----:B------:R-:W-:-:S06]  /*f1e0*/  BRA.DIV ~URZ, `(.L_x_548) ;  /* 0x0000b3027f007947 */ /* 0x000fcc000b800000 */
[----:B------:R2:W4:Y:S02]  /*f1f0*/  SHFL.IDX PT, R0, R6, RZ, 0x181f ;  /* 0x00181fff06007589 */ /* 0x00052400000e0000 */
.L_x_663:
[----:B--2---:R-:W2:Y:S01]  /*f200*/  LDL R5, [R1+0x3c] ;  /* 0x00003c0001057983 */ /* 0x004ea20000100800 */
[----:B------:R-:W-:Y:S03]  /*f210*/  BSSY B0, `(.L_x_549) ;  /* 0x000003e000007945 */ /* 0x000fe60003800000 */
[----:B------:R-:W5:Y:S04]  /*f220*/  LDL R4, [R1+0xc8] ;  /* 0x0000c80001047983 */ /* 0x000f680000100800 */
        /* <DEDUP_REMOVED lines=11> */
[----:B------:R-:W5:Y:S01]  /*f2e0*/  SHFL.IDX PT, R2, R7, RZ, 0x181f ;  /* 0x00181fff07027589 */ /* 0x000f6200000e0000 */
[----:B--2---:R-:W-:Y:S02]  /*f2f0*/  ISETP.GE.AND P5, PT, R5, c[0x0][0x1d4], PT ;  /* 0x0000750005007a0c */ /* 0x004fe40003fa6270 */
[----:B-----5:R-:W-:Y:S05]  /*f300*/  IADD3 R4, P0, R2, R4, RZ ;  /* 0x0000000402047210 */ /* 0x020fea0007f1e0ff */
[----:B----4-:R-:W-:Y:S06]  /*f310*/  IMAD.X R5, R0, 0x1, R133, P0 ;  /* 0x0000000100057824 */ /* 0x010fec00000e0685 */
[----:B------:R-:W-:Y:S01]  /*f320*/  @!PT LDS RZ, [RZ] ;  /* 0x00000000fffff984 */ /* 0x000fe20000000800 */
[----:B------:R-:W-:Y:S01]  /*f330*/  @!PT LDS RZ, [RZ] ;  /* 0x00000000fffff984 */ /* 0x000fe20000000800 */
[----:B---3--:R2:W-:Y:S01]  /*f340*/  LDGSTS.E.BYPASS.LTC128B.128 [R12+0x4080], [R4.64], !P5 ;  /* 0x04080000040c7fae */ /* 0x0085e2000e901d46 */
[----:B------:R-:W-:Y:S02]  /*f350*/  ISETP.GE.AND P4, PT, R22, c[0x0][0x1d4], PT ;  /* 0x0000750016007a0c */ /* 0x000fe40003f86270 */
[----:B------:R-:W-:Y:S02]  /*f360*/  ISETP.GE.AND P3, PT, R14, c[0x0][0x1d4], PT ;  /* 0x000075000e007a0c */ /* 0x000fe40003f66270 */
[----:B------:R-:W3:Y:S01]  /*f370*/  S2R R14, SR_TID.X ;  /* 0x00000000000e7919 */ /* 0x000ee20000002100 */
[----:B------:R-:W-:Y:S02]  /*f380*/  ISETP.GE.AND P2, PT, R13, c[0x0][0x1d4], PT ;  /* 0x000075000d007a0c */ /* 0x000fe40003f46270 */
[----:B--2---:R-:W-:Y:S05]  /*f390*/  IADD3 R4, P0, R2, R132, RZ ;  /* 0x0000008402047210 */ /* 0x004fea0007f1e0ff */
[----:B------:R-:W-:Y:S05]  /*f3a0*/  IMAD.X R5, R0, 0x1, R23, P0 ;  /* 0x0000000100057824 */ /* 0x000fea00000e0617 */
[----:B------:R2:W-:Y:S01]  /*f3b0*/  LDGSTS.E.BYPASS.LTC128B.128 [R12+0x5880], [R4.64], !P4 ;  /* 0x05880000040c7fae */ /* 0x0005e2000e101d46 */
[----:B---3--:R-:W-:Y:S02]  /*f3c0*/  ISETP.GT.AND P1, PT, R14, 0x7f, PT ;  /* 0x0000007f0e00780c */ /* 0x008fe40003f24270 */
[----:B--2---:R-:W-:Y:S05]  /*f3d0*/  IADD3 R4, P0, R2, R21, RZ ;  /* 0x0000001502047210 */ /* 0x004fea0007f1e0ff */
[----:B------:R-:W-:Y:S01]  /*f3e0*/  IMAD.X R5, R0, 0x1, R20, P0 ;  /* 0x0000000100057824 */ /* 0x000fe200000e0614 */
[----:B------:R-:W-:Y:S04]  /*f3f0*/  IADD3 R2, P0, R2, R3, RZ ;  /* 0x0000000302027210 */ /* 0x000fe80007f1e0ff */
[----:B------:R2:W-:Y:S01]  /*f400*/  LDGSTS.E.BYPASS.LTC128B.128 [R12+0x7080], [R4.64], !P3 ;  /* 0x07080000040c7fae */ /* 0x0005e2000d901d46 */
[----:B------:R-:W-:Y:S05]  /*f410*/  IMAD.X R3, R0, 0x1, R15, P0 ;  /* 0x0000000100037824 */ /* 0x000fea00000e060f */
[----:B------:R2:W-:Y:S01]  /*f420*/  LDGSTS.E.BYPASS.LTC128B.128 [R12+0x8880], [R2.64], !P2 ;  /* 0x08880000020c7fae */ /* 0x0005e2000d101d46 */
[----:B------:R-:W-:-:S05]  /*f430*/  @P1 BRA `(.L_x_550) ;  /* 0x000001b000001947 */ /* 0x000fca0003800000 */
[----:B------:R-:W-:-:S05]  /*f440*/  BRA.DIV ~URZ, `(.L_x_551) ;  /* 0x0000b1327f007947 */ /* 0x000fca000b800000 */
[----:B--2---:R2:W3:Y:S04]  /*f450*/  SHFL.IDX PT, R4, R6, 0x1, 0x181f ;  /* 0x00381f0006047f89 */ /* 0x0044e800000e0000 */
[----:B------:R2:W4:Y:S02]  /*f460*/  SHFL.IDX PT, R0, R7, 0x1, 0x181f ;  /* 0x00381f0007007f89 */ /* 0x00052400000e0000 */
.L_x_664:
[----:B--2---:R-:W2:Y:S04]  /*f470*/  LDL R6, [R1+0xc8] ;  /* 0x0000c80001067983 */ /* 0x004ea80000100800 */
[----:B------:R-:W5:Y:S04]  /*f480*/  LDL R3, [R1+0x40] ;  /* 0x0000400001037983 */ /* 0x000f680000100800 */
[----:B----4-:R-:W4:Y:S04]  /*f490*/  LDL R2, [R1+0xcc] ;  /* 0x0000cc0001027983 */ /* 0x010f280000100800 */
[----:B---3--:R-:W3:Y:S04]  /*f4a0*/  LDL R20, [R1+0x44] ;  /* 0x0000440001147983 */ /* 0x008ee80000100800 */
[----:B------:R-:W3:Y:S04]  /*f4b0*/  LDL R5, [R1+0x2c] ;  /* 0x00002c0001057983 */ /* 0x000ee80000100800 */
[----:B------:R-:W3:Y:S04]  /*f4c0*/  LDL R15, [R1+0xc4] ;  /* 0x0000c400010f7983 */ /* 0x000ee80000100800 */
[----:B------:R-:W3:Y:S04]  /*f4d0*/  LDL R14, [R1+0x48] ;  /* 0x00004800010e7983 */ /* 0x000ee80000100800 */
[----:B------:R-:W3:Y:S04]  /*f4e0*/  LDL R13, [R1+0xb4] ;  /* 0x0000b400010d7983 */ /* 0x000ee80000100800 */
[----:B------:R-:W3:Y:S01]  /*f4f0*/  LDL R12, [R1+0x4c] ;  /* 0x00004c00010c7983 */ /* 0x000ee20000100800 */
[----:B--2---:R-:W-:Y:S05]  /*f500*/  IADD3 R6, P0, R0, R6, RZ ;  /* 0x0000000600067210 */ /* 0x004fea0007f1e0ff */
[----:B-----5:R-:W-:Y:S01]  /*f510*/  IMAD.X R7, R4, 0x1, R3, P0 ;  /* 0x0000000104077824 */ /* 0x020fe200000e0603 */
[----:B----4-:R-:W-:Y:S05]  /*f520*/  IADD3 R2, P0, R0, R2, RZ ;  /* 0x0000000200027210 */ /* 0x010fea0007f1e0ff */
[----:B---3--:R-:W-:Y:S01]  /*f530*/  IMAD.X R3, R4, 0x1, R20, P0 ;  /* 0x0000000104037824 */ /* 0x008fe200000e0614 */
        /* <DEDUP_REMOVED lines=11> */
.L_x_550:
[----:B------:R-:W-:Y:S05]  /*f5f0*/  BSYNC B0 ;  /* 0x0000000000007941 */ /* 0x000fea0003800000 */
.L_x_549:
[----:B------:R-:W0:Y:S01]  /*f600*/  LDGDEPBAR ;  /* 0x00000000000079af */ /* 0x000e220000000000 */
[----:B------:R-:W-:Y:S01]  /*f610*/  WARPSYNC 0xffffffff ;  /* 0xffffffff00007948 */ /* 0x000fe20003800000 */
[C---:B-12---:R-:W-:Y:S01]  /*f620*/  HMMA.16816.F32 R4, R164.reuse, R8, RZ ;  /* 0x00000008a404723c */ /* 0x046fe200000018ff */
[----:B------:R-:W-:Y:S03]  /*f630*/  BSSY B0, `(.L_x_552) ;  /* 0x00000f8000007945 */ /* 0x000fe60003800000 */
[----:B------:R-:W2:Y:S04]  /*f640*/  LDL R2, [R1+0x38] ;  /* 0x0000380001027983 */ /* 0x000ea80000100800 */
[C---:B------:R-:W-:Y:S02]  /*f650*/  HMMA.16816.F32 R8, R164.reuse, R10, RZ ;  /* 0x0000000aa408723c */ /* 0x040fe400000018ff */
[----:B------:R-:W3:Y:S06]  /*f660*/  LDL R0, [R1] ;  /* 0x0000000001007983 */ /* 0x000eec0000100800 */
[C---:B------:R-:W-:Y:S01]  /*f670*/  HMMA.16816.F32 R12, R164.reuse, R16, RZ ;  /* 0x00000010a40c723c */ /* 0x040fe200000018ff */
        /* <DEDUP_REMOVED lines=152> */
[----:B------:R-:W4:Y:S01]  /*10000*/  LDL R134, [R1+0xa0] ;  /* 0x0000a00001867983 */ /* 0x000f220000100800 */
[----:B---3--:R-:W-:Y:S01]  /*10010*/  ISETP.GT.AND P1, PT, R0, 0x2f, PT ;  /* 0x0000002f0000780c */ /* 0x008fe20003f24270 */
[----:B--2---:R-:W-:Y:S05]  /*10020*/  IMAD R2, R2, 0x30, R3 ;  /* 0x0000003002027824 */ /* 0x004fea00078e0203 */
[----:B------:R-:W-:Y:S05]  /*10030*/  IADD3 R2, R2, -0x30, R0 ;  /* 0xffffffd002027810 */ /* 0x000fea0007ffe000 */
[----:B------:R-:W-:Y:S04]  /*10040*/  @P6 IMAD.HI.U32 R3, R2, c[0x0][0x2bc], RZ ;  /* 0x0000af0002036a27 */ /* 0x000fe800078e00ff */
[----:B------:R-:W-:Y:S01]  /*10050*/  IMAD.MOV.U32 R0, RZ, RZ, R2 ;  /* 0x000000ffff007224 */ /* 0x000fe200078e0002 */
[----:B------:R-:W-:Y:S04]  /*10060*/  @P6 SHF.R.U32.HI R0, RZ, c[0x0][0x2c0], R3 ;  /* 0x0000b000ff006a19 */ /* 0x000fe80000011603 */
[C---:B----4-:R-:W-:Y:S04]  /*10070*/  @!P1 IADD3 R3, P0, R0.reuse, R176, RZ ;  /* 0x000000b000039210 */ /* 0x050fe80007f1e0ff */
[----:B-----5:R-:W-:Y:S01]  /*10080*/  @!P1 LEA.HI.X.SX32 R133, R0, R132, 0x1, P0 ;  /* 0x0000008400859211 */ /* 0x020fe200000f0eff */
[----:B------:R-:W-:Y:S01]  /*10090*/  IMAD.MOV R0, RZ, RZ, -R0 ;  /* 0x000000ffff007224 */ /* 0x000fe200078e0a00 */
[C---:B------:R-:W-:Y:S03]  /*100a0*/  @!P1 LEA R132, P0, R3.reuse, c[0x0][0x2a0], 0x2 ;  /* 0x0000a80003849a11 */ /* 0x040fe600078010ff */
[----:B------:R-:W-:Y:S01]  /*100b0*/  IMAD R137, R0, c[0x0][0x2b8], R2 ;  /* 0x0000ae0000897a24 */ /* 0x000fe200078e0202 */
[----:B------:R-:W-:Y:S03]  /*100c0*/  @!P1 LEA.HI.X R133, R3, c[0x0][0x2a4], R133, 0x2, P0 ;  /* 0x0000a90003859a11 */ /* 0x000fe600000f1485 */
[C---:B------:R-:W-:Y:S01]  /*100d0*/  IMAD.WIDE.U32 R2, R137.reuse, c[0x0][0x1e0], RZ ;  /* 0x0000780089027a25 */ /* 0x040fe200078e00ff */
[----:B------:R-:W-:Y:S01]  /*100e0*/  SHF.R.S32.HI R0, RZ, 0x1f, R137 ;  /* 0x0000001fff007819 */ /* 0x000fe20000011489 */
[----:B------:R-:W2:Y:S04]  /*100f0*/  @!P1 LDG.E R172, [R132.64] ;  /* 0x0000000684ac9981 */ /* 0x000ea8000c1e1900 */
[----:B------:R1:W-:Y:S01]  /*10100*/  STL [R1+0x34], R137 ;  /* 0x0000348901007387 */ /* 0x0003e20000100800 */
[----:B------:R-:W-:Y:S04]  /*10110*/  IMAD R0, R0, c[0x0][0x1e0], RZ ;  /* 0x0000780000007a24 */ /* 0x000fe800078e02ff */
[----:B------:R-:W-:Y:S04]  /*10120*/  IMAD R0, R137, c[0x0][0x1e4], R0 ;  /* 0x0000790089007a24 */ /* 0x000fe800078e0200 */
[----:B------:R-:W-:Y:S01]  /*10130*/  IMAD.IADD R3, R3, 0x1, R0 ;  /* 0x0000000103037824 */ /* 0x000fe200078e0200 */
[----:B-1----:R-:W1:Y:S01]  /*10140*/  S2R R137, SR_TID.X ;  /* 0x0000000000897919 */ /* 0x002e620000002100 */
[----:B--2---:R-:W-:Y:S02]  /*10150*/  SHF.R.S32.HI R0, RZ, 0x1f, R172 ;  /* 0x0000001fff007819 */ /* 0x004fe400000114ac */
[----:B------:R-:W-:Y:S01]  /*10160*/  IMAD.WIDE.U32 R2, R172, c[0x0][0x1f0], R2 ;  /* 0x00007c00ac027a25 */ /* 0x000fe200078e0002 */
[----:B------:R2:W-:Y:S03]  /*10170*/  STL [R1+0x30], R172 ;  /* 0x000030ac01007387 */ /* 0x0005e60000100800 */
[----:B------:R-:W-:Y:S01]  /*10180*/  IMAD R132, R0, c[0x0][0x1f0], RZ ;  /* 0x00007c0000847a24 */ /* 0x000fe200078e02ff */
[----:B------:R-:W-:Y:S02]  /*10190*/  IADD3 R0, P0, R138, R2, RZ ;  /* 0x000000028a007210 */ /* 0x000fe40007f1e0ff */
[----:B-1----:R-:W-:Y:S01]  /*101a0*/  SHF.R.S32.HI R138, RZ, 0x1f, R137 ;  /* 0x0000001fff8a7819 */ /* 0x002fe20000011489 */
[----:B------:R-:W-:Y:S03]  /*101b0*/  IMAD R132, R172, c[0x0][0x1f4], R132 ;  /* 0x00007d00ac847a24 */ /* 0x000fe600078e0284 */
[----:B------:R-:W-:Y:S02]  /*101c0*/  LEA.HI R138, R138, R137, RZ, 0x3 ;  /* 0x000000898a8a7211 */ /* 0x000fe400078f18ff */
[----:B------:R-:W-:Y:S02]  /*101d0*/  IADD3.X R2, R134, R3, R132, P0, !PT ;  /* 0x0000000386027210 */ /* 0x000fe400007fe484 */
[----:B------:R-:W-:Y:S02]  /*101e0*/  SHF.R.S32.HI R138, RZ, 0x3, R138 ;  /* 0x00000003ff8a7819 */ /* 0x000fe4000001148a */
[----:B------:R-:W-:Y:S02]  /*101f0*/  LEA R137, P0, R0, c[0x0][0x1c8], 0x1 ;  /* 0x0000720000897a11 */ /* 0x000fe400078008ff */
[----:B------:R-:W-:Y:S02]  /*10200*/  IADD3 R133, -R138, 0x30, RZ ;  /* 0x000000308a857810 */ /* 0x000fe40007ffe1ff */
[----:B------:R-:W-:Y:S02]  /*10210*/  LEA.HI.X R134, R0, c[0x0][0x1cc], R2, 0x1, P0 ;  /* 0x0000730000867a11 */ /* 0x000fe400000f0c02 */
[----:B------:R-:W-:Y:S01]  /*10220*/  ISETP.GE.AND P0, PT, R133, 0x1, PT ;  /* 0x000000018500780c */ /* 0x000fe20003f06270 */
[----:B------:R-:W-:-:S10]  /*10230*/  BRA.DIV ~URZ, `(.L_x_554) ;  /* 0x0000a4527f007947 */ /* 0x000fd4000b800000 */
[----:B------:R1:W3:Y:S02]  /*10240*/  SHFL.IDX PT, R132, R134, RZ, 0x181f ;  /* 0x00181fff86847589 */ /* 0x0002e400000e0000 */
.L_x_665:
[----:B------:R-:W-:-:S05]  /*10250*/  BRA.DIV ~URZ, `(.L_x_555) ;  /* 0x0000a4c27f007947 */ /* 0x000fca000b800000 */
[----:B------:R4:W1:Y:S02]  /*10260*/  SHFL.IDX PT, R0, R137, RZ, 0x181f ;  /* 0x00181fff89007589 */ /* 0x00086400000e0000 */
.L_x_666:
        /* <DEDUP_REMOVED lines=8> */
[----:B------:R-:W3:Y:S01]  /*102f0*/  LDL R173, [R1+0x4c] ;  /* 0x00004c0001ad7983 */ /* 0x000ee20000100800 */
[----:B-1---5:R-:W-:Y:S05]  /*10300*/  @P0 IADD3 R138, P1, R0, R138, RZ ;  /* 0x0000008a008a0210 */ /* 0x022fea0007f3e0ff */
[----:B--2---:R-:W-:Y:S01]  /*10310*/  @P0 IMAD.X R139, R132, 0x1, R3, P1 ;  /* 0x00000001848b0824 */ /* 0x004fe200008e0603 */
[----:B----4-:R-:W-:Y:S05]  /*10320*/  @P0 IADD3 R2, P1, R0, R2, RZ ;  /* 0x0000000200020210 */ /* 0x010fea0007f3e0ff */
[----:B---3--:R-:W-:Y:S01]  /*10330*/  @P0 IMAD.X R3, R132, 0x1, R177, P1 ;  /* 0x0000000184030824 */ /* 0x008fe200008e06b1 */
[----:B------:R-:W-:Y:S01]  /*10340*/  @!PT LDS RZ, [RZ] ;  /* 0x00000000fffff984 */ /* 0x000fe20000000800 */
[----:B------:R-:W-:Y:S01]  /*10350*/  @!PT LDS RZ, [RZ] ;  /* 0x00000000fffff984 */ /* 0x000fe20000000800 */
[----:B------:R-:W-:Y:S01]  /*10360*/  @!PT LDS RZ, [RZ] ;  /* 0x00000000fffff984 */ /* 0x000fe20000000800 */
[----:B------:R1:W-:Y:S04]  /*10370*/  @P0 LDGSTS.E.BYPASS.LTC128B.128 [R172+0x14080], [R138.64], !P5 ;  /* 0x140800008aac0fae */ /* 0x0003e8000e901d46 */
[----:B------:R2:W-:Y:S02]  /*10380*/  @P0 LDGSTS.E.BYPASS.LTC128B.128 [R172+0x15880], [R2.64], !P4 ;  /* 0x1588000002ac0fae */ /* 0x0005e4000e101d46 */
[----:B--2---:R-:W-:Y:S05]  /*10390*/  @P0 IADD3 R2, P1, R0, R176, RZ ;  /* 0x000000b000020210 */ /* 0x004fea0007f3e0ff */
[----:B------:R-:W-:Y:S05]  /*103a0*/  @P0 IMAD.X R3, R132, 0x1, R175, P1 ;  /* 0x0000000184030824 */ /* 0x000fea00008e06af */
[----:B------:R2:W-:Y:S02]  /*103b0*/  @P0 LDGSTS.E.BYPASS.LTC128B.128 [R172+0x17080], [R2.64], !P3 ;  /* 0x1708000002ac0fae */ /* 0x0005e4000d901d46 */
[----:B--2---:R-:W-:Y:S05]  /*103c0*/  @P0 IADD3 R2, P1, R0, R174, RZ ;  /* 0x000000ae00020210 */ /* 0x004fea0007f3e0ff */
[----:B------:R-:W-:Y:S05]  /*103d0*/  @P0 IMAD.X R3, R132, 0x1, R173, P1 ;  /* 0x0000000184030824 */ /* 0x000fea00008e06ad */
[----:B------:R1:W-:Y:S01]  /*103e0*/  @P0 LDGSTS.E.BYPASS.LTC128B.128 [R172+0x18880], [R2.64], !P2 ;  /* 0x1888000002ac0fae */ /* 0x0003e2000d101d46 */
[----:B------:R-:W-:Y:S01]  /*103f0*/  ISETP.GE.AND P0, PT, R133, 0x21, PT ;  /* 0x000000218500780c */ /* 0x000fe20003f06270 */
[----:B------:R-:W-:-:S06]  /*10400*/  BRA.DIV ~URZ, `(.L_x_556) ;  /* 0x0000a3a27f007947 */ /* 0x000fcc000b800000 */
[----:B------:R2:W3:Y:S04]  /*10410*/  SHFL.IDX PT, R132, R134, 0x1, 0x181f ;  /* 0x00381f0086847f89 */ /* 0x0004e800000e0000 */
[----:B------:R2:W4:Y:S02]  /*10420*/  SHFL.IDX PT, R0, R137, 0x1, 0x181f ;  /* 0x00381f0089007f89 */ /* 0x00052400000e0000 */
.L_x_667:
[----:B-1----:R-:W5:Y:S04]  /*10430*/  LDL R138, [R1+0xc8] ;  /* 0x0000c800018a7983 */ /* 0x002f680000100800 */
        /* <DEDUP_REMOVED lines=8> */
[----:B-----5:R-:W-:Y:S05]  /*104c0*/  @P0 IADD3 R138, P1, R0, R138, RZ ;  /* 0x0000008a008a0210 */ /* 0x020fea0007f3e0ff */
        /* <DEDUP_REMOVED lines=13> */
[----:B------:R1:W-:Y:S03]  /*105a0*/  @P0 LDGSTS.E.BYPASS.LTC128B.128 [R133+0x19880], [R2.64], !P2 ;  /* 0x1988000002850fae */ /* 0x0003e6000d101d46 */
.L_x_553:
[----:B------:R-:W-:Y:S05]  /*105b0*/  BSYNC B0 ;  /* 0x0000000000007941 */ /* 0x000fea0003800000 */
.L_x_552:
        /* <DEDUP_REMOVED lines=19> */
.L_x_668:
        /* <DEDUP_REMOVED lines=21> */
.L_x_560:
[----:B------:R-:W-:Y:S04]  /*10840*/  MOV R138, 0x1 ;  /* 0x00000001008a7802 */ /* 0x000fe80000000f00 */
[----:B------:R-:W-:Y:S11]  /*10850*/  ISETP.NE.AND P0, PT, R138, c[0x0][0x32c], PT ;  /* 0x0000cb008a007a0c */ /* 0x000ff60003f05270 */
[----:B------:R-:W-:Y:S02]  /*10860*/  @!UPT UIADD3 URZ, URZ, URZ, URZ ;  /* 0x0000003f3f3ff290 */ /* 0x000fe4000fffe03f */
[----:B------:R-:W-:Y:S05]  /*10870*/  @P0 IMAD.HI.U32 R138, R132, c[0x0][0x330], RZ ;  /* 0x0000cc00848a0a27 */ /* 0x000fea00078e00ff */
[----:B------:R-:W-:Y:S02]  /*10880*/  @P0 SHF.R.U32.HI R132, RZ, c[0x0][0x334], R138 ;  /* 0x0000cd00ff840a19 */ /* 0x000fe4000001168a */
.L_x_561:
[----:B------:R-:W-:Y:S05]  /*10890*/  BSYNC B0 ;  /* 0x0000000000007941 */ /* 0x000fea0003800000 */
.L_x_559:
[----:B------:R-:W2:Y:S02]  /*108a0*/  LDL R138, [R1+0x7c] ;  /* 0x00007c00018a7983 */ /* 0x000ea40000100800 */
[----:B--2---:R-:W-:Y:S04]  /*108b0*/  IMAD.IADD R138, R0, 0x1, -R138 ;  /* 0x00000001008a7824 */ /* 0x004fe800078e0a8a */
[----:B------:R-:W-:Y:S05]  /*108c0*/  IMAD R132, R132, c[0x0][0x32c], R138 ;  /* 0x0000cb0084847a24 */ /* 0x000fea00078e028a */
[----:B------:R-:W-:Y:S02]  /*108d0*/  IMNMX R2, R2, R132, !PT ;  /* 0x0000008402027217 */ /* 0x000fe40007800200 */
[----:B------:R-:W-:Y:S04]  /*108e0*/  IADD3 R132, R132, c[0x0][0x32c], RZ ;  /* 0x0000cb0084847a10 */ /* 0x000fe80007ffe0ff */
[----:B------:R-:W-:Y:S02]  /*108f0*/  IMNMX R3, R3, R132, PT ;  /* 0x0000008403037217 */ /* 0x000fe40003800200 */
.L_x_558:
        /* <DEDUP_REMOVED lines=65> */
.L_x_669:
        /* <DEDUP_REMOVED lines=21> */
.L_x_565:
[----:B------:R-:W-:Y:S04]  /*10e60*/  MOV R5, 0x1 ;  /* 0x0000000100057802 */ /* 0x000fe80000000f00 */
[----:B------:R-:W-:Y:S11]  /*10e70*/  ISETP.NE.AND P0, PT, R5, c[0x0][0x32c], PT ;  /* 0x0000cb0005007a0c */ /* 0x000ff60003f05270 */
[----:B------:R-:W-:Y:S02]  /*10e80*/  @!UPT UIADD3 URZ, URZ, URZ, URZ ;  /* 0x0000003f3f3ff290 */ /* 0x000fe4000fffe03f */
[----:B------:R-:W-:Y:S05]  /*10e90*/  @P0 IMAD.HI.U32 R5, R4, c[0x0][0x330], RZ ;  /* 0x0000cc0004050a27 */ /* 0x000fea00078e00ff */
[----:B------:R-:W-:Y:S02]  /*10ea0*/  @P0 SHF.R.U32.HI R4, RZ, c[0x0][0x334], R5 ;  /* 0x0000cd00ff040a19 */ /* 0x000fe40000011605 */
.L_x_566:
[----:B------:R-:W-:Y:S05]  /*10eb0*/  BSYNC B0 ;  /* 0x0000000000007941 */ /* 0x000fea0003800000 */
.L_x_564:
[----:B------:R-:W4:Y:S02]  /*10ec0*/  LDL R5, [R1+0x7c] ;  /* 0x00007c0001057983 */ /* 0x000f240000100800 */
[----:B----4-:R-:W-:Y:S04]  /*10ed0*/  IMAD.IADD R0, R0, 0x1, -R5 ;  /* 0x0000000100007824 */ /* 0x010fe800078e0a05 */
[----:B------:R-:W-:Y:S05]  /*10ee0*/  IMAD R0, R4, c[0x0][0x32c], R0 ;  /* 0x0000cb0004007a24 */ /* 0x000fea00078e0200 */
[----:B------:R-:W-:Y:S02]  /*10ef0*/  IMNMX R2, R2, R0, !PT ;  /* 0x0000000002027217 */ /* 0x000fe40007800200 */
[----:B------:R-:W-:Y:S04]  /*10f00*/  IADD3 R0, R0, c[0x0][0x32c], RZ ;  /* 0x0000cb0000007a10 */ /* 0x000fe80007ffe0ff */
[----:B------:R-:W-:Y:S02]  /*10f10*/  IMNMX R3, R3, R0, PT ;  /* 0x0000000003037217 */ /* 0x000fe40003800200 */
.L_x_563:
        /* <DEDUP_REMOVED lines=69> */
.L_x_670:
[----:B--2-4-:R-:W-:Y:S01]  /*11370*/  FMNMX.FTZ R132, R132, R0, !PT ;  /* 0x0000000084847209 */ /* 0x014fe20007810000 */
[----:B------:R-:W-:-:S05]  /*11380*/  BRA.DIV ~URZ, `(.L_x_568) ;  /* 0x000096927f007947 */ /* 0x000fca000b800000 */
[----:B------:R-:W2:Y:S02]  /*11390*/  SHFL.BFLY PT, R0, R132, 0x1, 0x1f ;  /* 0x0c201f0084007f89 */ /* 0x000ea400000e0000 */
[----:B--2---:R-:W-:Y:S02]  /*113a0*/  FMNMX.FTZ R134, R132, R0, !PT ;  /* 0x0000000084867209 */ /* 0x004fe40007810000 */
[----:B------:R-:W2:Y:S02]  /*113b0*/  SHFL.BFLY PT, R0, R4, 0x2, 0x1f ;  /* 0x0c401f0004007f89 */ /* 0x000ea400000e0000 */
[----:B--2---:R-:W-:Y:S05]  /*113c0*/  FMNMX.FTZ R4, R4, R0, !PT ;  /* 0x0000000004047209 */ /* 0x004fea0007810000 */
[----:B------:R2:W4:Y:S02]  /*113d0*/  SHFL.BFLY PT, R0, R4, 0x1, 0x1f ;  /* 0x0c201f0004007f89 */ /* 0x00052400000e0000 */
.L_x_671:
        /* <DEDUP_REMOVED lines=9> */
[--C-:B--2---:R-:W-:Y:S02]  /*11470*/  FFMA.FTZ R4, R173, c[0x0][0x2d0], -R2.reuse ;  /* 0x0000b400ad047a23 */ /* 0x104fe40000010802 */
        /* <DEDUP_REMOVED lines=14> */
[----:B------:R-:W2:Y:S10]  /*11560*/  MUFU.EX2 R4, R15 ;  /* 0x0000000f00047308 */ /* 0x000eb40000000800 */
[----:B------:R-:W-:Y:S10]  /*11570*/  MUFU.EX2 R19, R19 ;  /* 0x0000001300137308 */ /* 0x000ff40000000800 */
[----:B------:R-:W-:Y:S01]  /*11580*/  MUFU.EX2 R135, R135 ;  /* 0x0000008700877308 */ /* 0x000fe20000000800 */
[----:B-----5:R-:W-:Y:S01]  /*11590*/  FFMA.FTZ R2, R0, R22, R20 ;  /* 0x0000001600027223 */ /* 0x020fe20000010014 */
[----:B--2---:R-:W-:Y:S01]  /*115a0*/  F2FP.PACK_AB R172, R4, R20 ;  /* 0x0000001404ac723e */ /* 0x004fe200000000ff */
[----:B------:R-:W-:Y:S07]  /*115b0*/  FMUL.FTZ R21, R0, R145 ;  /* 0x0000009100157220 */ /* 0x000fee0000410000 */
[----:B------:R-:W2:Y:S01]  /*115c0*/  MUFU.EX2 R20, R18 ;  /* 0x0000001200147308 */ /* 0x000ea20000000800 */
        /* <DEDUP_REMOVED lines=8> */
[----:B------:R-:W4:Y:S01]  /*11650*/  LDL.LU R136, [R1+0x5c] ;  /* 0x00005c0001887983 */ /* 0x000f220000300800 */
[C---:B------:R-:W-:Y:S01]  /*11660*/  FMUL.FTZ R25, R0.reuse, R141 ;  /* 0x0000008d00197220 */ /* 0x040fe20000410000 */
[----:B------:R-:W-:Y:S01]  /*11670*/  MOV R141, R26 ;  /* 0x0000001a008d7202 */ /* 0x000fe20000000f00 */
[----:B------:R-:W-:Y:S02]  /*11680*/  FMUL.FTZ R28, R0, R28 ;  /* 0x0000001c001c7220 */ /* 0x000fe40000410000 */
[--C-:B------:R-:W-:Y:S02]  /*11690*/  FFMA.FTZ R12, R12, c[0x0][0x2d0], -R4.reuse ;  /* 0x0000b4000c0c7a23 */ /* 0x100fe40000010804 */
[--C-:B------:R-:W-:Y:S02]  /*116a0*/  FFMA.FTZ R132, R16, c[0x0][0x2d0], -R4.reuse ;  /* 0x0000b40010847a23 */ /* 0x100fe40000010804 */
[----:B------:R5:W-:Y:S01]  /*116b0*/  MUFU.EX2 R173, R12 ;  /* 0x0000000c00ad7308 */ /* 0x000be20000000800 */
[--C-:B-1-3--:R-:W-:Y:S02]  /*116c0*/  FFMA.FTZ R133, R13, c[0x0][0x2d0], -R4.reuse ;  /* 0x0000b4000d857a23 */ /* 0x10afe40000010804 */
[--C-:B------:R-:W-:Y:S02]  /*116d0*/  FFMA.FTZ R178, R14, c[0x0][0x2d0], -R4.reuse ;  /* 0x0000b4000eb27a23 */ /* 0x100fe40000010804 */
[--C-:B------:R-:W-:Y:S01]  /*116e0*/  FFMA.FTZ R179, R10, c[0x0][0x2d0], -R4.reuse ;  /* 0x0000b4000ab37a23 */ /* 0x100fe20000010804 */
[----:B--2---:R-:W-:Y:S01]  /*116f0*/  F2FP.PACK_AB R174, R19, R20 ;  /* 0x0000001413ae723e */ /* 0x004fe200000000ff */
        /* <DEDUP_REMOVED lines=15> */
[C---:B-----5:R-:W-:Y:S02]  /*117f0*/  FMUL.FTZ R12, R0.reuse, R152 ;  /* 0x00000098000c7220 */ /* 0x060fe40000410000 */
        /* <DEDUP_REMOVED lines=136> */
[C---:B----4-:R-:W-:Y:S01]  /*12080*/  FFMA.FTZ R148, R2.reuse, R136, R173 ;  /* 0x0000008802947223 */ /* 0x050fe200000100ad */
        /* <DEDUP_REMOVED lines=193> */
[----:B------:R1:W-:Y:S04]  /*12ca0*/  STL [R1+0x38], R0 ;  /* 0x0000380001007387 */ /* 0x0003e80000100800 */
[----:B------:R1:W-:Y:S06]  /*12cb0*/  STL [R1+0x5c], R2 ;  /* 0x00005c0201007387 */ /* 0x0003ec0000100800 */
[----:B-1----:R-:W-:-:S05]  /*12cc0*/  @P0 BRA `(.L_x_569) ;  /* 0xffffc35000000947 */ /* 0x002fca000383ffff */
.L_x_547:
[----:B------:R-:W-:Y:S05]  /*12cd0*/  BRA.DIV ~URZ, `(.L_x_570) ;  /* 0x00007e227f007947 */ /* 0x000fea000b800000 */
[----:B------:R-:W2:Y:S04]  /*12ce0*/  LDL R2, [R1+0x60] ;  /* 0x0000600001027983 */ /* 0x000ea80000100800 */
[----:B--2---:R2:W3:Y:S02]  /*12cf0*/  SHFL.BFLY PT, R0, R2, 0x2, 0x1f ;  /* 0x0c401f0002007f89 */ /* 0x0044e400000e0000 */
.L_x_672:
[----:B--2---:R-:W2:Y:S02]  /*12d00*/  LDL.LU R2, [R1+0x60] ;  /* 0x0000600001027983 */ /* 0x004ea40000300800 */
[----:B-123--:R-:W-:Y:S01]  /*12d10*/  FADD.FTZ R4, R0, R2 ;  /* 0x0000000200047221 */ /* 0x00efe20000010000 */
[----:B------:R-:W-:Y:S05]  /*12d20*/  BRA.DIV ~URZ, `(.L_x_571) ;  /* 0x00007e227f007947 */ /* 0x000fea000b800000 */
[----:B------:R-:W2:Y:S04]  /*12d30*/  LDL.LU R2, [R1+0x5c] ;  /* 0x00005c0001027983 */ /* 0x000ea80000300800 */
[----:B--2---:R-:W1:Y:S02]  /*12d40*/  SHFL.BFLY PT, R0, R2, 0x2, 0x1f ;  /* 0x0c401f0002007f89 */ /* 0x004e6400000e0000 */
[----:B-1----:R-:W-:-:S02]  /*12d50*/  FADD.FTZ R5, R0, R2 ;  /* 0x0000000200057221 */ /* 0x002fc40000010000 */
[----:B------:R-:W1:Y:S04]  /*12d60*/  SHFL.BFLY PT, R0, R4, 0x1, 0x1f ;  /* 0x0c201f0004007f89 */ /* 0x000e6800000e0000 */
[----:B------:R2:W3:Y:S01]  /*12d70*/  SHFL.BFLY PT, R3, R5, 0x1, 0x1f ;  /* 0x0c201f0005037f89 */ /* 0x0004e200000e0000 */
[----:B-1----:R-:W-:-:S05]  /*12d80*/  FADD.FTZ R4, R4, R0 ;  /* 0x0000000004047221 */ /* 0x002fca0000010000 */
.L_x_673:
        /* <DEDUP_REMOVED lines=33> */
[C---:B-1----:R-:W-:Y:S02]  /*12fa0*/  FMUL.FTZ R128, R0.reuse, R142 ;  /* 0x0000008e00807220 */ /* 0x042fe40000410000 */
[C---:B------:R-:W-:Y:S02]  /*12fb0*/  FMUL.FTZ R129, R0.reuse, R143 ;  /* 0x0000008f00817220 */ /* 0x040fe40000410000 */
[----:B------:R-:W-:-:S02]  /*12fc0*/  FMUL.FTZ R120, R0, R150 ;  /* 0x0000009600787220 */ /* 0x000fc40000410000 */
[C---:B------:R-:W-:Y:S02]  /*12fd0*/  FMUL.FTZ R121, R0.reuse, R151 ;  /* 0x0000009700797220 */ /* 0x040fe40000410000 */
[C---:B------:R-:W-:Y:S02]  /*12fe0*/  FMUL.FTZ R142, R0.reuse, R38 ;  /* 0x00000026008e7220 */ /* 0x040fe40000410000 */
[----:B------:R-:W-:Y:S02]  /*12ff0*/  FMUL.FTZ R143, R0, R39 ;  /* 0x00000027008f7220 */ /* 0x000fe40000410000 */
[C---:B------:R-:W-:Y:S02]  /*13000*/  FMUL.FTZ R26, R2.reuse, R152 ;  /* 0x00000098021a7220 */ /* 0x040fe40000410000 */
        /* <DEDUP_REMOVED lines=71> */
[----:B------:R-:W-:Y:S01]  /*13480*/  MOV R0, 0x1 ;  /* 0x0000000100007802 */ /* 0x000fe20000000f00 */
        /* <DEDUP_REMOVED lines=36> */
.L_x_478:
[----:B---3--:R3:W5:Y:S04]  /*136d0*/  LDL R6, [R1+0xb0] ;  /* 0x0000b00001067983 */ /* 0x0087680000100800 */
[----:B------:R-:W4:Y:S01]  /*136e0*/  S2R R2, SR_TID.X ;  /* 0x0000000000027919 */ /* 0x000f220000002100 */
[----:B------:R-:W-:Y:S01]  /*136f0*/  BSSY B0, `(.L_x_572) ;  /* 0x0000011000007945 */ /* 0x000fe20003800000 */
[----:B----4-:R-:W-:-:S13]  /*13700*/  LOP3.LUT P0, RZ, R2, 0xff, RZ, 0xc0, !PT ;  /* 0x000000ff02ff7812 */ /* 0x010fda000780c0ff */
[----:B------:R-:W-:Y:S05]  /*13710*/  @P0 BRA `(.L_x_573) ;  /* 0x000000e000000947 */ /* 0x000fea0003800000 */
[----:B---3--:R-:W3:Y:S01]  /*13720*/  S2R R2, SR_LANEID ;  /* 0x0000000000027919 */ /* 0x008ee20000000000 */
[----:B------:R-:W-:Y:S01]  /*13730*/  VOTEU.ANY UR4, UPT, PT ;  /* 0x0000000000047886 */ /* 0x000fe200038e0100 */
[----:B------:R-:W-:Y:S01]  /*13740*/  IMAD.MOV.U32 R4, RZ, RZ, c[0x0][0x560] ;  /* 0x00015800ff047624 */ /* 0x000fe200078e00ff */
[----:B------:R-:W3:Y:S01]  /*13750*/  FLO.U32 R3, UR4 ;  /* 0x0000000400037d00 */ /* 0x000ee200080e0000 */
[----:B--2---:R-:W-:Y:S01]  /*13760*/  IMAD.MOV.U32 R5, RZ, RZ, c[0x0][0x564] ;  /* 0x00015900ff057624 */ /* 0x004fe200078e00ff */
[----:B---3--:R-:W-:-:S06]  /*13770*/  ISETP.EQ.U32.AND P0, PT, R3, R2, PT ;  /* 0x000000020300720c */ /* 0x008fcc0003f02070 */
[----:B------:R-:W2:Y:S07]  /*13780*/  POPC R2, UR4 ;  /* 0x0000000400027d09 */ /* 0x000eae0008000000 */
[----:B--2---:R2:W3:Y:S04]  /*13790*/  @P0 ATOMG.E.ADD.STRONG.GPU PT, R2, [R4.64], R2 ;  /* 0x00000002040209a8 */ /* 0x0044e800081ee1c6 */
[----:B--2---:R-:W2:Y:S04]  /*137a0*/  S2R R4, SR_LTMASK ;  /* 0x0000000000047919 */ /* 0x004ea80000003900 */
[----:B---3--:R2:W3:Y:S02]  /*137b0*/  SHFL.IDX PT, R3, R2, R3, 0x1f ;  /* 0x00001f0302037589 */ /* 0x0084e400000e0000 */
[----:B--2---:R-:W-:-:S06]  /*137c0*/  LOP3.LUT R2, R4, UR4, RZ, 0xc0, !PT ;  /* 0x0000000404027c12 */ /* 0x004fcc000f8ec0ff */
[----:B------:R-:W3:Y:S02]  /*137d0*/  POPC R2, R2 ;  /* 0x0000000200027309 */ /* 0x000ee40000000000 */
[----:B---3-5:R-:W-:-:S05]  /*137e0*/  IADD3 R6, R3, c[0x0][0xc], R2 ;  /* 0x0000030003067a10 */ /* 0x028fca0007ffe002 */
[----:B------:R2:W-:Y:S02]  /*137f0*/  STL [R1+0xb0], R6 ;  /* 0x0000b00601007387 */ /* 0x0005e40000100800 */
.L_x_573:
[----:B---3--:R-:W-:Y:S05]  /*13800*/  BSYNC B0 ;  /* 0x0000000000007941 */ /* 0x008fea0003800000 */
.L_x_572:
[----:B------:R-:W-:Y:S01]  /*13810*/  PRMT R0, R0, 0x9910, RZ ;  /* 0x0000991000007816 */ /* 0x000fe200000000ff */
[----:B------:R-:W-:Y:S01]  /*13820*/  BSSY B1, `(.L_x_574) ;  /* 0x000045a000017945 */ /* 0x000fe20003800000 */
[----:B-----5:R-:W-:Y:S02]  /*13830*/  IMAD.MOV.U32 R106, RZ, RZ, R6 ;  /* 0x000000ffff6a7224 */ /* 0x020fe400078e0006 */
[----:B------:R-:W-:-:S13]  /*13840*/  ISETP.NE.AND P0, PT, R0, RZ, PT ;  /* 0x000000ff0000720c */ /* 0x000fda0003f05270 */
[----:B------:R-:W-:Y:S05]  /*13850*/  @!P0 BRA `(.L_x_575) ;  /* 0x000035e000008947 */ /* 0x000fea0003800000 */
[----:B------:R-:W3:Y:S04]  /*13860*/  LDL R10, [R1+0xd0] ;  /* 0x0000d000010a7983 */ /* 0x000ee80000100800 */
[----:B------:R-:W4:Y:S04]  /*13870*/  LDL R8, [R1+0xd4] ;  /* 0x0000d40001087983 */ /* 0x000f280000100800 */
[----:B--2---:R-:W2:Y:S04]  /*13880*/  LDL R6, [R1+0xdc] ;  /* 0x0000dc0001067983 */ /* 0x004ea80000100800 */
[----:B------:R-:W2:Y:S04]  /*13890*/  LDL R9, [R1+0xd8] ;  /* 0x0000d80001097983 */ /* 0x000ea80000100800 */
[----:B------:R-:W2:Y:S04]  /*138a0*/  LDL R7, [R1+0xf0] ;  /* 0x0000f00001077983 */ /* 0x000ea80000100800 */
[----:B------:R-:W2:Y:S04]  /*138b0*/  LDL R5, [R1+0xe8] ;  /* 0x0000e80001057983 */ /* 0x000ea80000100800 */
[----:B------:R-:W2:Y:S04]  /*138c0*/  LDL R4, [R1+0xec] ;  /* 0x0000ec0001047983 */ /* 0x000ea80000100800 */
[----:B------:R-:W2:Y:S01]  /*138d0*/  LDL R3, [R1+0xe4] ;  /* 0x0000e40001037983 */ /* 0x000ea20000100800 */
[----:B------:R-:W-:Y:S01]  /*138e0*/  WARPSYNC 0xffffffff ;  /* 0xffffffff00007948 */ /* 0x000fe20003800000 */
[----:B------:R-:W-:-:S02]  /*138f0*/  F2FP.PACK_AB R2, R23, R22 ;  /* 0x000000161702723e */ /* 0x000fc400000000ff */
[----:B------:R-:W-:Y:S01]  /*13900*/  BAR.SYNC.DEFER_BLOCKING 0x1, 0x100 ;  /* 0x0044000000007b1d */ /* 0x000fe20000010000 */
[----:B------:R-:W-:-:S05]  /*13910*/  F2FP.PACK_AB R0, R117, R116 ;  /* 0x000000747500723e */ /* 0x000fca00000000ff */
[----:B---3--:R3:W-:Y:S04]  /*13920*/  STS [R10], R2 ;  /* 0x000000020a007388 */ /* 0x0087e80000000800 */
[----:B------:R1:W-:Y:S01]  /*13930*/  STS [R10+0x400], R0 ;  /* 0x000400000a007388 */ /* 0x0003e20000000800 */
[----:B---3--:R-:W-:Y:S02]  /*13940*/  F2FP.PACK_AB R2, R25, R24 ;  /* 0x000000181902723e */ /* 0x008fe400000000ff */
[----:B-1----:R-:W-:-:S03]  /*13950*/  F2FP.PACK_AB R0, R149, R148 ;  /* 0x000000949500723e */ /* 0x002fc600000000ff */
[----:B----4-:R1:W-:Y:S04]  /*13960*/  STS [R8], R2 ;  /* 0x0000000208007388 */ /* 0x0103e80000000800 */
[----:B------:R3:W-:Y:S01]  /*13970*/  STS [R8+0x400], R0 ;  /* 0x0004000008007388 */ /* 0x0007e20000000800 */
[----:B-1----:R-:W-:Y:S02]  /*13980*/  F2FP.PACK_AB R2, R27, R26 ;  /* 0x0000001a1b02723e */ /* 0x002fe400000000ff */
[----:B---3--:R-:W-:-:S03]  /*13990*/  F2FP.PACK_AB R0, R125, R124 ;  /* 0x0000007c7d00723e */ /* 0x008fc600000000ff */
[----:B--2---:R1:W-:Y:S04]  /*139a0*/  STS [R6], R2 ;  /* 0x0000000206007388 */ /* 0x0043e80000000800 */
        /* <DEDUP_REMOVED lines=93> */
[----:B-1----:R-:W2:Y:S01]  /*13f80*/  LDL R8, [R1+0xbc] ;  /* 0x0000bc0001087983 */ /* 0x002ea20000100800 */
        /* <DEDUP_REMOVED lines=8> */
[----:B------:R-:W-:Y:S02]  /*14010*/  ISETP.NE.U32.AND P0, PT, RZ, c[0x0][0x508], PT ;  /* 0x00014200ff007a0c */ /* 0x000fe40003f05070 */
[----:B------:R-:W-:Y:S01]  /*14020*/  ISETP.NE.U32.AND P2, PT, RZ, c[0x0][0x500], PT ;  /* 0x00014000ff007a0c */ /* 0x000fe20003f45070 */
[----:B------:R-:W-:Y:S01]  /*14030*/  IMAD.MOV.U32 R14, RZ, RZ, c[0x0][0x388] ;  /* 0x0000e200ff0e7624 */ /* 0x000fe200078e00ff */
[----:B------:R-:W4:Y:S01]  /*14040*/  LDL.LU R6, [R1+0xe0] ;  /* 0x0000e00001067983 */ /* 0x000f220000300800 */
[----:B------:R-:W-:-:S02]  /*14050*/  ISETP.NE.AND.EX P1, PT, RZ, c[0x0][0x50c], PT, P0 ;  /* 0x00014300ff007a0c */ /* 0x000fc40003f25300 */
        /* <DEDUP_REMOVED lines=15> */
[----:B------:R-:W-:Y:S01]  /*14150*/  STS [R3+0xc000], R2 ;  /* 0x00c0000203007388 */ /* 0x000fe20000000800 */
[----:B------:R-:W-:-:S03]  /*14160*/  IMAD.MOV.U32 R4, RZ, RZ, 0x4 ;  /* 0x00000004ff047424 */ /* 0x000fc600078e00ff */
[----:B------:R2:W-:Y:S02]  /*14170*/  STS [R3+0xc400], R0 ;  /* 0x00c4000003007388 */ /* 0x0005e40000000800 */
[CC--:B--2---:R-:W-:Y:S02]  /*14180*/  @P1 IMAD.WIDE R2, R8.reuse, R4.reuse, c[0x0][0x508] ;  /* 0x0001420008021625 */ /* 0x0c4fe400078e0204 */
[----:B------:R-:W-:Y:S02]  /*14190*/  BAR.SYNC.DEFER_BLOCKING 0x1, 0x100 ;  /* 0x0044000000007b1d */ /* 0x000fe40000010000 */
[----:B------:R-:W-:-:S04]  /*141a0*/  IMAD.WIDE R4, R8, R4, c[0x0][0x500] ;  /* 0x0001400008047625 */ /* 0x000fc800078e0204 */
[----:B------:R1:W5:Y:S02]  /*141b0*/  @P1 LDG.E R14, [R2.64] ;  /* 0x00000006020e1981 */ /* 0x000364000c1e1900 */
[----:B-1----:R-:W-:-:S06]  /*141c0*/  IMAD.MOV.U32 R2, RZ, RZ, RZ ;  /* 0x000000ffff027224 */ /* 0x002fcc00078e00ff */
[----:B------:R1:W5:Y:S01]  /*141d0*/  @P2 LDG.E R2, [R4.64] ;  /* 0x0000000604022981 */ /* 0x000362000c1e1900 */
[----:B----4-:R-:W-:-:S04]  /*141e0*/  ISETP.NE.AND P0, PT, R6, RZ, PT ;  /* 0x000000ff0600720c */ /* 0x010fc80003f05270 */
[----:B------:R-:W-:Y:S01]  /*141f0*/  SEL R3, R6, c[0x0][0x3d4], P0 ;  /* 0x0000f50006037a07 */ /* 0x000fe20000000000 */
[----:B------:R-:W-:Y:S05]  /*14200*/  @P1 BRA `(.L_x_576) ;  /* 0x0000004000001947 */ /* 0x000fea0003800000 */
[----:B------:R-:W-:Y:S05]  /*14210*/  @!P2 BRA `(.L_x_576) ;  /* 0x000000300000a947 */ /* 0x000fea0003800000 */
[----:B------:R2:W3:Y:S04]  /*14220*/  LDG.E R0, [R4.64] ;  /* 0x0000000604007981 */ /* 0x0004e8000c1e1900 */
[----:B-12---:R-:W3:Y:S02]  /*14230*/  LDG.E R4, [R4.64+0x4] ;  /* 0x0000040604047981 */ /* 0x006ee4000c1e1900 */
[----:B---3-5:R-:W-:Y:S02]  /*14240*/  IADD3 R14, -R0, R4, RZ ;  /* 0x00000004000e7210 */ /* 0x028fe40007ffe1ff */
.L_x_576:
[----:B-1----:R-:W2:Y:S04]  /*14250*/  LDL.LU R4, [R1+0xb8] ;  /* 0x0000b80001047983 */ /* 0x002ea80000300800 */
[----:B------:R-:W3:Y:S04]  /*14260*/  LDL R110, [R1+0xfc] ;  /* 0x0000fc00016e7983 */ /* 0x000ee80000100800 */
[----:B------:R-:W4:Y:S04]  /*14270*/  LDL R107, [R1+0xc0] ;  /* 0x0000c000016b7983 */ /* 0x000f280000100800 */
[----:B------:R-:W4:Y:S01]  /*14280*/  LDL R19, [R1+0xac] ;  /* 0x0000ac0001137983 */ /* 0x000f220000100800 */
[----:B------:R-:W-:Y:S01]  /*14290*/  IMAD.MOV.U32 R13, RZ, RZ, 0x368 ;  /* 0x00000368ff0d7424 */ /* 0x000fe200078e00ff */
[----:B------:R-:W-:-:S02]  /*142a0*/  ISETP.GT.AND P2, PT, R3, 0x1, PT ;  /* 0x000000010300780c */ /* 0x000fc40003f44270 */
[----:B------:R-:W-:Y:S02]  /*142b0*/  ISETP.NE.U32.AND P0, PT, RZ, c[0x0][0x500], PT ;  /* 0x00014000ff007a0c */ /* 0x000fe40003f05070 */
[----:B------:R-:W-:Y:S02]  /*142c0*/  SEL R13, R13, 0x328, P2 ;  /* 0x000003280d0d7807 */ /* 0x000fe40001000000 */
[----:B------:R-:W-:Y:S02]  /*142d0*/  ISETP.NE.AND.EX P0, PT, RZ, c[0x0][0x504], PT, P0 ;  /* 0x00014100ff007a0c */ /* 0x000fe40003f05300 */
[----:B------:R-:W1:Y:S01]  /*142e0*/  LDC.64 R6, c[0x0][R13+0x170] ;  /* 0x00005c000d067b82 */ /* 0x000e620000000a00 */
[----:B------:R-:W-:Y:S02]  /*142f0*/  SHF.R.S32.HI R3, RZ, 0x1f, R8 ;  /* 0x0000001fff037819 */ /* 0x000fe40000011408 */
[----:B------:R-:W-:-:S05]  /*14300*/  SEL R0, R8, RZ, !P0 ;  /* 0x000000ff08007207 */ /* 0x000fca0004000000 */
[----:B------:R-:W1:Y:S08]  /*14310*/  LDC.64 R10, c[0x0][R13+0x168] ;  /* 0x00005a000d0a7b82 */ /* 0x000e700000000a00 */
[----:B------:R-:W1:Y:S01]  /*14320*/  LDC.64 R16, c[0x0][R13+0x178] ;  /* 0x00005e000d107b82 */ /* 0x000e620000000a00 */
[----:B--2---:R-:W-:Y:S02]  /*14330*/  LOP3.LUT R8, R4, 0xffff, RZ, 0xc0, !PT ;  /* 0x0000ffff04087812 */ /* 0x004fe400078ec0ff */
[----:B------:R-:W-:Y:S01]  /*14340*/  SEL R4, R3, RZ, !P0 ;  /* 0x000000ff03047207 */ /* 0x000fe20004000000 */
[----:B-1----:R-:W-:-:S04]  /*14350*/  IMAD R3, R7, R0, RZ ;  /* 0x0000000007037224 */ /* 0x002fc800078e02ff */
[C---:B------:R-:W-:Y:S02]  /*14360*/  IMAD R9, R6.reuse, R4, R3 ;  /* 0x0000000406097224 */ /* 0x040fe400078e0203 */
[----:B------:R-:W-:-:S04]  /*14370*/  IMAD.WIDE.U32 R4, R6, R0, RZ ;  /* 0x0000000006047225 */ /* 0x000fc800078e00ff */
[----:B------:R-:W-:-:S04]  /*14380*/  IMAD.WIDE.U32 R6, R10, R8, RZ ;  /* 0x000000080a067225 */ /* 0x000fc800078e00ff */
[----:B------:R-:W-:Y:S01]  /*14390*/  IMAD R3, R11, R8, RZ ;  /* 0x000000080b037224 */ /* 0x000fe200078e02ff */
[--C-:B-----5:R-:W-:Y:S01]  /*143a0*/  IADD3 R12, P1, P0, R4, R6, R2.reuse ;  /* 0x00000006040c7210 */ /* 0x120fe2000783e002 */
[----:B------:R-:W-:Y:S01]  /*143b0*/  IMAD.IADD R9, R5, 0x1, R9 ;  /* 0x0000000105097824 */ /* 0x000fe200078e0209 */
[----:B------:R-:W-:Y:S01]  /*143c0*/  SHF.R.S32.HI R11, RZ, 0x1f, R2 ;  /* 0x0000001fff0b7819 */ /* 0x000fe20000011402 */
[----:B------:R-:W-:Y:S02]  /*143d0*/  IMAD.IADD R6, R7, 0x1, R3 ;  /* 0x0000000107067824 */ /* 0x000fe400078e0203 */
[----:B------:R-:W-:-:S03]  /*143e0*/  IMAD.MOV.U32 R3, RZ, RZ, c[0x0][0x4e8] ;  /* 0x00013a00ff037624 */ /* 0x000fc600078e00ff */
[----:B------:R-:W-:Y:S01]  /*143f0*/  IADD3.X R10, R9, R6, R11, P1, P0 ;  /* 0x00000006090a7210 */ /* 0x000fe20000fe040b */
[----:B----4-:R-:W-:Y:S01]  /*14400*/  IMAD.IADD R9, R107, 0x1, R19 ;  /* 0x000000016b097824 */ /* 0x010fe200078e0213 */
[----:B------:R-:W-:Y:S02]  /*14410*/  ISETP.NE.AND P3, PT, R3, 0x1, PT ;  /* 0x000000010300780c */ /* 0x000fe40003f65270 */
[----:B---3--:R-:W-:-:S05]  /*14420*/  SEL R3, R110, RZ, P2 ;  /* 0x000000ff6e037207 */ /* 0x008fca0001000000 */
[-C--:B------:R-:W-:Y:S02]  /*14430*/  IMAD.WIDE.U32 R4, R16, R3.reuse, RZ ;  /* 0x0000000310047225 */ /* 0x080fe400078e00ff */
[----:B------:R-:W2:Y:S02]  /*14440*/  LDL R16, [R1+0x1f8] ;  /* 0x0001f80001107983 */ /* 0x000ea40000100800 */
[----:B------:R-:W-:Y:S02]  /*14450*/  IMAD R7, R17, R3, RZ ;  /* 0x0000000311077224 */ /* 0x000fe400078e02ff */
[----:B------:R-:W-:-:S04]  /*14460*/  @P3 IMAD.HI.U32 R6, R9, c[0x0][0x4ec], RZ ;  /* 0x00013b0009063a27 */ /* 0x000fc800078e00ff */
[----:B------:R-:W-:Y:S01]  /*14470*/  IMAD.MOV.U32 R3, RZ, RZ, R9 ;  /* 0x000000ffff037224 */ /* 0x000fe200078e0009 */
[----:B------:R-:W-:-:S04]  /*14480*/  @P3 SHF.R.U32.HI R3, RZ, c[0x0][0x4f0], R6 ;  /* 0x00013c00ff033a19 */ /* 0x000fc80000011606 */
[----:B------:R-:W-:Y:S02]  /*14490*/  IADD3 R4, P1, P0, R3, R12, R4 ;  /* 0x0000000c03047210 */ /* 0x000fe4000783e004 */
[----:B------:R-:W1:Y:S01]  /*144a0*/  LDC.64 R12, c[0x0][R13+0x160] ;  /* 0x000058000d0c7b82 */ /* 0x000e620000000a00 */
[----:B------:R-:W3:Y:S01]  /*144b0*/  S2R R110, SR_TID.X ;  /* 0x00000000006e7919 */ /* 0x000ee20000002100 */
[----:B------:R-:W-:Y:S01]  /*144c0*/  IMAD.IADD R7, R5, 0x1, R7 ;  /* 0x0000000105077824 */ /* 0x000fe200078e0207 */
[--C-:B------:R-:W-:Y:S01]  /*144d0*/  SHF.R.S32.HI R5, RZ, 0x1f, R3.reuse ;  /* 0x0000001fff057819 */ /* 0x100fe20000011403 */
[----:B------:R-:W-:-:S03]  /*144e0*/  IMAD.MOV R3, RZ, RZ, -R3 ;  /* 0x000000ffff037224 */ /* 0x000fc600078e0a03 */
[----:B------:R-:W-:Y:S01]  /*144f0*/  IADD3.X R5, R5, R10, R7, P1, P0 ;  /* 0x0000000a05057210 */ /* 0x000fe20000fe0407 */
[----:B------:R-:W-:-:S05]  /*14500*/  IMAD R3, R3, c[0x0][0x4e8], R9 ;  /* 0x00013a0003037a24 */ /* 0x000fca00078e0209 */
[----:B------:R-:W-:Y:S02]  /*14510*/  SHF.R.S32.HI R7, RZ, 0x1f, R3 ;  /* 0x0000001fff077819 */ /* 0x000fe40000011403 */
[----:B---3--:R-:W-:-:S04]  /*14520*/  SHF.R.S32.HI R107, RZ, 0x1f, R110 ;  /* 0x0000001fff6b7819 */ /* 0x008fc8000001146e */
[----:B------:R-:W-:Y:S01]  /*14530*/  LEA.HI R107, R107, R110, RZ, 0x5 ;  /* 0x0000006e6b6b7211 */ /* 0x000fe200078f28ff */
[-C--:B-1----:R-:W-:Y:S02]  /*14540*/  IMAD R6, R13, R3.reuse, RZ ;  /* 0x000000030d067224 */ /* 0x082fe400078e02ff */
[----:B------:R-:W-:-:S04]  /*14550*/  IMAD.WIDE.U32 R4, R12, R3, R4 ;  /* 0x000000030c047225 */ /* 0x000fc800078e0004 */
[----:B------:R-:W-:Y:S02]  /*14560*/  IMAD.MOV.U32 R3, RZ, RZ, c[0x0][0x4a8] ;  /* 0x00012a00ff037624 */ /* 0x000fe400078e00ff */
[----:B------:R-:W-:Y:S02]  /*14570*/  IMAD R6, R12, R7, R6 ;  /* 0x000000070c067224 */ /* 0x000fe400078e0206 */
[----:B------:R-:W-:Y:S01]  /*14580*/  IMAD.MOV.U32 R7, RZ, RZ, c[0x0][0x4ac] ;  /* 0x00012b00ff077624 */ /* 0x000fe200078e00ff */
[----:B------:R-:W-:Y:S01]  /*14590*/  SEL R3, R3, c[0x0][0x450], P2 ;  /* 0x0001140003037a07 */ /* 0x000fe20001000000 */
[----:B------:R-:W-:-:S03]  /*145a0*/  IMAD.IADD R5, R5, 0x1, R6 ;  /* 0x0000000105057824 */ /* 0x000fc600078e0206 */
[----:B------:R-:W-:Y:S02]  /*145b0*/  SEL R7, R7, c[0x0][0x454], P2 ;  /* 0x0001150007077a07 */ /* 0x000fe40001000000 */
[C---:B------:R-:W-:Y:S02]  /*145c0*/  LEA R3, P0, R4.reuse, R3, 0x2 ;  /* 0x0000000304037211 */ /* 0x040fe400078010ff */
[----:B------:R-:W-:Y:S02]  /*145d0*/  LOP3.LUT R107, R107, 0xffffffe0, RZ, 0xc0, !PT ;  /* 0xffffffe06b6b7812 */ /* 0x000fe400078ec0ff */
[----:B------:R-:W-:Y:S01]  /*145e0*/  LEA.HI.X R5, R4, R7, R5, 0x2, P0 ;  /* 0x0000000704057211 */ /* 0x000fe200000f1405 */
[----:B------:R-:W-:Y:S02]  /*145f0*/  SHFL.IDX PT, R6, R3, RZ, 0x1c1f ;  /* 0x001c1fff03067589 */ /* 0x000fe400000e0000 */
[----:B------:R-:W-:Y:S02]  /*14600*/  IMAD.IADD R107, R110, 0x1, -R107 ;  /* 0x000000016e6b7824 */ /* 0x000fe400078e0a6b */
[----:B------:R-:W1:Y:S01]  /*14610*/  SHFL.IDX PT, R7, R5, RZ, 0x1c1f ;  /* 0x001c1fff05077589 */ /* 0x000e6200000e0000 */
[----:B------:R-:W-:-:S03]  /*14620*/  IMAD R13, R14, c[0x0][0x4e8], RZ ;  /* 0x00013a000e0d7a24 */ /* 0x000fc600078e02ff */
[----:B------:R2:W-:Y:S01]  /*14630*/  SHFL.IDX PT, R4, R3, 0x1, 0x1c1f ;  /* 0x003c1f0003047f89 */ /* 0x0005e200000e0000 */
[----:B------:R-:W-:-:S03]  /*14640*/  LOP3.LUT P0, RZ, R107, 0x3, RZ, 0xc0, !PT ;  /* 0x000000036bff7812 */ /* 0x000fc6000780c0ff */
[----:B------:R-:W3:Y:S01]  /*14650*/  SHFL.IDX PT, R5, R5, 0x1, 0x1c1f ;  /* 0x003c1f0005057f89 */ /* 0x000ee200000e0000 */
[----:B--2---:R-:W-:-:S05]  /*14660*/  IMAD.IADD R3, R16, 0x1, R19 ;  /* 0x0000000110037824 */ /* 0x004fca00078e0213 */
[C---:B------:R-:W-:Y:S02]  /*14670*/  IADD3 R10, R3.reuse, 0x8, RZ ;  /* 0x00000008030a7810 */ /* 0x040fe40007ffe0ff */
[-C--:B------:R-:W-:Y:S02]  /*14680*/  ISETP.GE.OR P1, PT, R3, R13.reuse, P0 ;  /* 0x0000000d0300720c */ /* 0x080fe40000726670 */
[----:B------:R-:W-:-:S11]  /*14690*/  ISETP.GE.OR P0, PT, R10, R13, P0 ;  /* 0x0000000d0a00720c */ /* 0x000fd60000706670 */
[----:B-1----:R1:W-:Y:S01]  /*146a0*/  @!P1 ST.E [R6.64], R15 ;  /* 0x0000000f06009985 */ /* 0x0023e2000c101906 */
[----:B------:R-:W-:-:S03]  /*146b0*/  ISETP.GE.AND P1, PT, R10, R13, PT ;  /* 0x0000000d0a00720c */ /* 0x000fc60003f26270 */
[----:B---3--:R1:W-:Y:S01]  /*146c0*/  @!P0 ST.E [R4.64], R18 ;  /* 0x0000001204008985 */ /* 0x0083e2000c101906 */
[----:B------:R-:W-:Y:S02]  /*146d0*/  ISETP.GE.AND P0, PT, R3, R13, PT ;  /* 0x0000000d0300720c */ /* 0x000fe40003f06270 */
[----:B------:R-:W-:Y:S01]  /*146e0*/  P2R R14, PR, RZ, 0x2 ;  /* 0x00000002ff0e7803 */ /* 0x000fe20000000000 */
[----:B------:R-:W-:Y:S05]  /*146f0*/  @P2 BRA `(.L_x_577) ;  /* 0x00000b7000002947 */ /* 0x000fea0003800000 */
[----:B------:R-:W2:Y:S04]  /*14700*/  LDL R16, [R1+0x174] ;  /* 0x0001740001107983 */ /* 0x000ea80000100800 */
[----:B------:R-:W3:Y:S01]  /*14710*/  LDL R107, [R1+0x2c] ;  /* 0x00002c00016b7983 */ /* 0x000ee20000100800 */
[----:B------:R-:W-:Y:S01]  /*14720*/  IMAD R11, R11, c[0x0][0x3a0], RZ ;  /* 0x0000e8000b0b7a24 */ /* 0x000fe200078e02ff */
[----:B-1----:R-:W-:Y:S01]  /*14730*/  SHF.R.S32.HI R7, RZ, 0x1f, R0 ;  /* 0x0000001fff077819 */ /* 0x002fe20000011400 */
[----:B------:R-:W-:-:S04]  /*14740*/  IMAD.WIDE.U32 R4, R2, c[0x0][0x3a0], RZ ;  /* 0x0000e80002047a25 */ /* 0x000fc800078e00ff */
[----:B------:R-:W-:-:S05]  /*14750*/  IMAD R2, R2, c[0x0][0x3a4], R11 ;  /* 0x0000e90002027a24 */ /* 0x000fca00078e020b */
[----:B------:R-:W-:Y:S02]  /*14760*/  IADD3 R3, R5, R2, RZ ;  /* 0x0000000205037210 */ /* 0x000fe40007ffe0ff */
[----:B------:R-:W-:-:S05]  /*14770*/  MOV R2, R4 ;  /* 0x0000000400027202 */ /* 0x000fca0000000f00 */
[----:B------:R-:W-:-:S04]  /*14780*/  IMAD.WIDE.U32 R4, R8, c[0x0][0x3e8], R2 ;  /* 0x0000fa0008047a25 */ /* 0x000fc800078e0002 */
[----:B------:R-:W-:Y:S02]  /*14790*/  IMAD R3, R7, c[0x0][0x3f0], RZ ;  /* 0x0000fc0007037a24 */ /* 0x000fe400078e02ff */
[----:B------:R-:W-:-:S04]  /*147a0*/  IMAD R5, R8, c[0x0][0x3ec], R5 ;  /* 0x0000fb0008057a24 */ /* 0x000fc800078e0205 */
[----:B------:R-:W-:Y:S01]  /*147b0*/  IMAD.WIDE.U32 R4, R0, c[0x0][0x3f0], R4 ;  /* 0x0000fc0000047a25 */ /* 0x000fe200078e0004 */
[----:B--2---:R-:W-:Y:S01]  /*147c0*/  IADD3 R6, R16, R19, RZ ;  /* 0x0000001310067210 */ /* 0x004fe20007ffe0ff */
[----:B---3--:R1:W2:Y:S04]  /*147d0*/  LDS.128 R28, [R107+0x80] ;  /* 0x000080006b1c7984 */ /* 0x0082a80000000c00 */
[----:B------:R-:W-:Y:S01]  /*147e0*/  @P3 IMAD.HI.U32 R7, R6, c[0x0][0x4ec], RZ ;  /* 0x00013b0006073a27 */ /* 0x000fe200078e00ff */
[----:B------:R-:W-:Y:S01]  /*147f0*/  MOV R2, R6 ;  /* 0x0000000600027202 */ /* 0x000fe20000000f00 */
[----:B------:R1:W3:Y:S03]  /*14800*/  LDS.128 R44, [R107+0x1080] ;  /* 0x001080006b2c7984 */ /* 0x0002e60000000c00 */
[----:B------:R-:W-:Y:S01]  /*14810*/  @P3 SHF.R.U32.HI R2, RZ, c[0x0][0x4f0], R7 ;  /* 0x00013c00ff023a19 */ /* 0x000fe20000011607 */
[----:B------:R-:W-:Y:S01]  /*14820*/  IMAD R7, R0, c[0x0][0x3f4], R3 ;  /* 0x0000fd0000077a24 */ /* 0x000fe200078e0203 */
[----:B------:R1:W4:Y:S02]  /*14830*/  LDS.128 R60, [R107+0x2080] ;  /* 0x002080006b3c7984 */ /* 0x0003240000000c00 */
[----:B------:R-:W-:-:S02]  /*14840*/  SHF.R.S32.HI R3, RZ, 0x1f, R2 ;  /* 0x0000001fff037819 */ /* 0x000fc40000011402 */
[----:B------:R1:W1:Y:S01]  /*14850*/  LDS.128 R72, [R107+0x3080] ;  /* 0x003080006b487984 */ /* 0x0002620000000c00 */
[----:B------:R-:W-:Y:S02]  /*14860*/  IADD3 R0, -R2, RZ, RZ ;  /* 0x000000ff02007210 */ /* 0x000fe40007ffe1ff */
[----:B------:R-:W-:Y:S01]  /*14870*/  IADD3 R5, R5, R7, RZ ;  /* 0x0000000705057210 */ /* 0x000fe20007ffe0ff */
[----:B------:R1:W1:Y:S01]  /*14880*/  LDS.128 R24, [R107+0x4080] ;  /* 0x004080006b187984 */ /* 0x0002620000000c00 */
[----:B------:R-:W-:Y:S02]  /*14890*/  IMAD R3, R3, c[0x0][0x3e0], RZ ;  /* 0x0000f80003037a24 */ /* 0x000fe400078e02ff */
[----:B------:R-:W-:Y:S01]  /*148a0*/  IMAD R0, R0, c[0x0][0x4e8], R6 ;  /* 0x00013a0000007a24 */ /* 0x000fe200078e0206 */
[----:B------:R1:W1:Y:S01]  /*148b0*/  LDS.128 R40, [R107+0x5080] ;  /* 0x005080006b287984 */ /* 0x0002620000000c00 */
[C---:B------:R-:W-:Y:S02]  /*148c0*/  IMAD R6, R2.reuse, c[0x0][0x3e4], R3 ;  /* 0x0000f90002067a24 */ /* 0x040fe400078e0203 */
[----:B------:R-:W-:Y:S01]  /*148d0*/  IMAD.WIDE.U32 R2, R2, c[0x0][0x3e0], R4 ;  /* 0x0000f80002027a25 */ /* 0x000fe200078e0004 */
[----:B------:R1:W1:Y:S01]  /*148e0*/  LDS.128 R56, [R107+0x6080] ;  /* 0x006080006b387984 */ /* 0x0002620000000c00 */
[----:B------:R-:W-:-:S03]  /*148f0*/  SHF.R.S32.HI R4, RZ, 0x1f, R0 ;  /* 0x0000001fff047819 */ /* 0x000fc60000011400 */
[----:B------:R1:W1:Y:S01]  /*14900*/  LDS.128 R68, [R107+0x7080] ;  /* 0x007080006b447984 */ /* 0x0002620000000c00 */
[----:B------:R-:W-:Y:S01]  /*14910*/  IADD3 R3, R3, R6, RZ ;  /* 0x0000000603037210 */ /* 0x000fe20007ffe0ff */
[----:B------:R-:W-:Y:S02]  /*14920*/  IMAD R4, R4, c[0x0][0x3d8], RZ ;  /* 0x0000f60004047a24 */ /* 0x000fe400078e02ff */
[----:B------:R1:W1:Y:S02]  /*14930*/  LDS.128 R20, [R107+0x8080] ;  /* 0x008080006b147984 */ /* 0x0002640000000c00 */
[C---:B------:R-:W-:Y:S02]  /*14940*/  IMAD.WIDE.U32 R2, R0.reuse, c[0x0][0x3d8], R2 ;  /* 0x0000f60000027a25 */ /* 0x040fe400078e0002 */
[----:B------:R1:W1:Y:S02]  /*14950*/  LDS.128 R36, [R107+0x9080] ;  /* 0x009080006b247984 */ /* 0x0002640000000c00 */
[----:B------:R-:W-:Y:S01]  /*14960*/  IMAD R0, R0, c[0x0][0x3dc], R4 ;  /* 0x0000f70000007a24 */ /* 0x000fe200078e0204 */
[C---:B------:R-:W-:Y:S01]  /*14970*/  LEA R14, P0, R2.reuse, c[0x0][0x380], 0x1 ;  /* 0x0000e000020e7a11 */ /* 0x040fe200078008ff */
[----:B------:R1:W1:Y:S03]  /*14980*/  LDS.128 R52, [R107+0xa080] ;  /* 0x00a080006b347984 */ /* 0x0002660000000c00 */
[----:B------:R-:W-:Y:S01]  /*14990*/  IADD3 R0, R3, R0, RZ ;  /* 0x0000000003007210 */ /* 0x000fe20007ffe0ff */
[----:B------:R1:W1:Y:S03]  /*149a0*/  LDS.128 R64, [R107+0xb080] ;  /* 0x00b080006b407984 */ /* 0x0002660000000c00 */
[----:B------:R-:W-:Y:S01]  /*149b0*/  LEA.HI.X R5, R2, c[0x0][0x384], R0, 0x1, P0 ;  /* 0x0000e10002057a11 */ /* 0x000fe200000f0c00 */
[----:B------:R1:W1:Y:S04]  /*149c0*/  LDS.128 R16, [R107+0xc080] ;  /* 0x00c080006b107984 */ /* 0x0002680000000c00 */
[----:B------:R1:W1:Y:S04]  /*149d0*/  LDS.128 R32, [R107+0xd080] ;  /* 0x00d080006b207984 */ /* 0x0002680000000c00 */
[----:B------:R1:W1:Y:S04]  /*149e0*/  LDS.128 R48, [R107+0xe080] ;  /* 0x00e080006b307984 */ /* 0x0002680000000c00 */
[----:B------:R1:W1:Y:S01]  /*149f0*/  LDS.128 R76, [R107+0xf080] ;  /* 0x00f080006b4c7984 */ /* 0x0002620000000c00 */
[----:B------:R-:W-:Y:S05]  /*14a00*/  BRA.DIV ~URZ, `(.L_x_578) ;  /* 0x000062527f007947 */ /* 0x000fea000b800000 */
[----:B--234-:R2:W3:Y:S02]  /*14a10*/  SHFL.IDX PT, R4, R5, RZ, 0x181f ;  /* 0x00181fff05047589 */ /* 0x01c4e400000e0000 */
.L_x_674:
[----:B------:R-:W-:Y:S05]  /*14a20*/  BRA.DIV ~URZ, `(.L_x_579) ;  /* 0x000062c27f007947 */ /* 0x000fea000b800000 */
[----:B------:R4:W2:Y:S02]  /*14a30*/  SHFL.IDX PT, R0, R14, RZ, 0x181f ;  /* 0x00181fff0e007589 */ /* 0x0008a400000e0000 */
.L_x_675:
[----:B------:R-:W5:Y:S04]  /*14a40*/  LDL.LU R3, [R1+0xac] ;  /* 0x0000ac0001037983 */ /* 0x000f680000300800 */
[----:B------:R-:W4:Y:S02]  /*14a50*/  S2R R6, SR_TID.X ;  /* 0x0000000000067919 */ /* 0x000f240000002100 */
[----:B----4-:R-:W-:-:S04]  /*14a60*/  SHF.R.S32.HI R2, RZ, 0x1f, R6 ;  /* 0x0000001fff027819 */ /* 0x010fc80000011406 */
[----:B------:R-:W-:-:S04]  /*14a70*/  LEA.HI R2, R2, R6, RZ, 0x3 ;  /* 0x0000000602027211 */ /* 0x000fc800078f18ff */
[----:B------:R-:W-:Y:S01]  /*14a80*/  SHF.R.S32.HI R2, RZ, 0x3, R2 ;  /* 0x00000003ff027819 */ /* 0x000fe20000011402 */
[----:B------:R-:W-:Y:S04]  /*14a90*/  BSSY B0, `(.L_x_580) ;  /* 0x000001c000007945 */ /* 0x000fe80003800000 */
[----:B-----5:R-:W-:-:S05]  /*14aa0*/  IMAD.IADD R12, R2, 0x1, R3 ;  /* 0x00000001020c7824 */ /* 0x020fca00078e0203 */
[----:B------:R-:W-:-:S13]  /*14ab0*/  ISETP.GE.AND P0, PT, R12, R13, PT ;  /* 0x0000000d0c00720c */ /* 0x000fda0003f06270 */
[----:B------:R-:W-:Y:S05]  /*14ac0*/  @P0 BRA `(.L_x_581) ;  /* 0x0000018000000947 */ /* 0x000fea0003800000 */
[----:B------:R-:W4:Y:S04]  /*14ad0*/  LDL R2, [R1+0x3c] ;  /* 0x00003c0001027983 */ /* 0x000f280000100800 */
[----:B------:R-:W5:Y:S04]  /*14ae0*/  LDL R83, [R1+0x68] ;  /* 0x0000680001537983 */ /* 0x000f680000100800 */
[----:B---3--:R-:W3:Y:S04]  /*14af0*/  LDL R81, [R1+0x64] ;  /* 0x0000640001517983 */ /* 0x008ee80000100800 */
[----:B--2---:R-:W2:Y:S04]  /*14b00*/  LDL R15, [R1+0x6c] ;  /* 0x00006c00010f7983 */ /* 0x004ea80000100800 */
[----:B------:R-:W2:Y:S04]  /*14b10*/  LDL R3, [R1+0x208] ;  /* 0x0002080001037983 */ /* 0x000ea80000100800 */
[----:B------:R-:W2:Y:S04]  /*14b20*/  LDL R84, [R1+0x204] ;  /* 0x0002040001547983 */ /* 0x000ea80000100800 */
[----:B------:R-:W2:Y:S04]  /*14b30*/  LDL R82, [R1+0x200] ;  /* 0x0002000001527983 */ /* 0x000ea80000100800 */
[----:B------:R-:W2:Y:S01]  /*14b40*/  LDL R80, [R1+0x1fc] ;  /* 0x0001fc0001507983 */ /* 0x000ea20000100800 */
[----:B----4-:R-:W-:-:S02]  /*14b50*/  ISETP.GE.AND P3, PT, R2, c[0x0][0x3c8], PT ;  /* 0x0000f20002007a0c */ /* 0x010fc40003f66270 */
[----:B-----5:R-:W-:Y:S02]  /*14b60*/  ISETP.GE.AND P2, PT, R83, c[0x0][0x3c8], PT ;  /* 0x0000f20053007a0c */ /* 0x020fe40003f46270 */
[----:B---3--:R-:W-:Y:S02]  /*14b70*/  ISETP.GE.AND P1, PT, R81, c[0x0][0x3c8], PT ;  /* 0x0000f20051007a0c */ /* 0x008fe40003f26270 */
[----:B--2---:R-:W-:-:S07]  /*14b80*/  ISETP.GE.AND P0, PT, R15, c[0x0][0x3c8], PT ;  /* 0x0000f2000f007a0c */ /* 0x004fce0003f06270 */
[CC--:B------:R-:W-:Y:S02]  /*14b90*/  @!P3 LEA R10, P4, R2.reuse, R0.reuse, 0x1 ;  /* 0x00000000020ab211 */ /* 0x0c0fe400078808ff */
[----:B------:R-:W-:Y:S02]  /*14ba0*/  @!P2 LEA R8, P6, R83, R0, 0x1 ;  /* 0x000000005308a211 */ /* 0x000fe400078c08ff */
[----:B------:R-:W-:Y:S02]  /*14bb0*/  @!P3 LEA.HI.X R11, R2, R4, R3, 0x1, P4 ;  /* 0x00000004020bb211 */ /* 0x000fe400020f0c03 */
[----:B------:R-:W-:Y:S02]  /*14bc0*/  @!P1 LEA R6, P5, R81, R0, 0x1 ;  /* 0x0000000051069211 */ /* 0x000fe400078a08ff */
[----:B------:R-:W-:Y:S02]  /*14bd0*/  @!P2 LEA.HI.X R9, R83, R4, R84, 0x1, P6 ;  /* 0x000000045309a211 */ /* 0x000fe400030f0c54 */
[----:B------:R-:W-:-:S02]  /*14be0*/  @!P0 LEA R2, P4, R15, R0, 0x1 ;  /* 0x000000000f028211 */ /* 0x000fc400078808ff */
[-C--:B------:R-:W-:Y:S02]  /*14bf0*/  @!P1 LEA.HI.X R7, R81, R4.reuse, R82, 0x1, P5 ;  /* 0x0000000451079211 */ /* 0x080fe400028f0c52 */
[----:B------:R-:W-:Y:S01]  /*14c00*/  @!P0 LEA.HI.X R3, R15, R4, R80, 0x1, P4 ;  /* 0x000000040f038211 */ /* 0x000fe200020f0c50 */
[----:B------:R2:W-:Y:S04]  /*14c10*/  @!P3 ST.E.128 [R10.64], R28 ;  /* 0x0000001c0a00b985 */ /* 0x0005e8000c101d06 */
[----:B-1----:R2:W-:Y:S04]  /*14c20*/  @!P2 ST.E.128 [R8.64], R24 ;  /* 0x000000180800a985 */ /* 0x0025e8000c101d06 */
[----:B------:R2:W-:Y:S04]  /*14c30*/  @!P1 ST.E.128 [R6.64], R20 ;  /* 0x0000001406009985 */ /* 0x0005e8000c101d06 */
[----:B------:R2:W-:Y:S02]  /*14c40*/  @!P0 ST.E.128 [R2.64], R16 ;  /* 0x0000001002008985 */ /* 0x0005e4000c101d06 */
.L_x_581:
[----:B------:R-:W-:Y:S05]  /*14c50*/  BSYNC B0 ;  /* 0x0000000000007941 */ /* 0x000fea0003800000 */
.L_x_580:
[----:B------:R-:W-:Y:S05]  /*14c60*/  BRA.DIV ~URZ, `(.L_x_582) ;  /* 0x000061127f007947 */ /* 0x000fea000b800000 */
[----:B---3--:R3:W4:Y:S04]  /*14c70*/  SHFL.IDX PT, R4, R5, 0x1, 0x181f ;  /* 0x00381f0005047f89 */ /* 0x00872800000e0000 */
[----:B--2---:R3:W2:Y:S02]  /*14c80*/  SHFL.IDX PT, R0, R14, 0x1, 0x181f ;  /* 0x00381f000e007f89 */ /* 0x0046a400000e0000 */
.L_x_676:
[----:B------:R-:W-:Y:S01]  /*14c90*/  IADD3 R2, R12, 0x20, RZ ;  /* 0x000000200c027810 */ /* 0x000fe20007ffe0ff */
[----:B------:R-:W-:Y:S03]  /*14ca0*/  BSSY B0, `(.L_x_583) ;  /* 0x000001b000007945 */ /* 0x000fe60003800000 */
[----:B------:R-:W-:-:S13]  /*14cb0*/  ISETP.GE.AND P0, PT, R2, R13, PT ;  /* 0x0000000d0200720c */ /* 0x000fda0003f06270 */
[----:B------:R-:W-:Y:S05]  /*14cc0*/  @P0 BRA `(.L_x_584) ;  /* 0x0000018000000947 */ /* 0x000fea0003800000 */
[----:B------:R-:W5:Y:S04]  /*14cd0*/  LDL R3, [R1+0x3c] ;  /* 0x00003c0001037983 */ /* 0x000f680000100800 */
[----:B-1-3--:R-:W3:Y:S04]  /*14ce0*/  LDL R19, [R1+0x68] ;  /* 0x0000680001137983 */ /* 0x00aee80000100800 */
[----:B----4-:R-:W4:Y:S04]  /*14cf0*/  LDL R17, [R1+0x64] ;  /* 0x0000640001117983 */ /* 0x010f280000100800 */
[----:B--2---:R-:W2:Y:S04]  /*14d00*/  LDL R15, [R1+0x6c] ;  /* 0x00006c00010f7983 */ /* 0x004ea80000100800 */
[----:B------:R-:W2:Y:S04]  /*14d10*/  LDL R21, [R1+0x208] ;  /* 0x0002080001157983 */ /* 0x000ea80000100800 */
[----:B------:R-:W2:Y:S04]  /*14d20*/  LDL R20, [R1+0x204] ;  /* 0x0002040001147983 */ /* 0x000ea80000100800 */
[----:B------:R-:W2:Y:S04]  /*14d30*/  LDL R18, [R1+0x200] ;  /* 0x0002000001127983 */ /* 0x000ea80000100800 */
[----:B------:R-:W2:Y:S01]  /*14d40*/  LDL R16, [R1+0x1fc] ;  /* 0x0001fc0001107983 */ /* 0x000ea20000100800 */
[----:B-----5:R-:W-:-:S02]  /*14d50*/  ISETP.GE.AND P3, PT, R3, c[0x0][0x3c8], PT ;  /* 0x0000f20003007a0c */ /* 0x020fc40003f66270 */
[----:B---3--:R-:W-:Y:S02]  /*14d60*/  ISETP.GE.AND P2, PT, R19, c[0x0][0x3c8], PT ;  /* 0x0000f20013007a0c */ /* 0x008fe40003f46270 */
[----:B----4-:R-:W-:Y:S02]  /*14d70*/  ISETP.GE.AND P1, PT, R17, c[0x0][0x3c8], PT ;  /* 0x0000f20011007a0c */ /* 0x010fe40003f26270 */
[----:B--2---:R-:W-:-:S07]  /*14d80*/  ISETP.GE.AND P0, PT, R15, c[0x0][0x3c8], PT ;  /* 0x0000f2000f007a0c */ /* 0x004fce0003f06270 */
[-C--:B------:R-:W-:Y:S02]  /*14d90*/  @!P3 LEA R10, P4, R3, R0.reuse, 0x1 ;  /* 0x00000000030ab211 */ /* 0x080fe400078808ff */
        /* <DEDUP_REMOVED lines=8> */
[----:B------:R1:W-:Y:S04]  /*14e20*/  @!P2 ST.E.128 [R8.64], R40 ;  /* 0x000000280800a985 */ /* 0x0003e8000c101d06 */
[----:B------:R1:W-:Y:S04]  /*14e30*/  @!P1 ST.E.128 [R6.64], R36 ;  /* 0x0000002406009985 */ /* 0x0003e8000c101d06 */
[----:B------:R1:W-:Y:S02]  /*14e40*/  @!P0 ST.E.128 [R2.64], R32 ;  /* 0x0000002002008985 */ /* 0x0003e4000c101d06 */
.L_x_584:
[----:B------:R-:W-:Y:S05]  /*14e50*/  BSYNC B0 ;  /* 0x0000000000007941 */ /* 0x000fea0003800000 */
.L_x_583:
[----:B------:R-:W-:Y:S05]  /*14e60*/  BRA.DIV ~URZ, `(.L_x_585) ;  /* 0x000060227f007947 */ /* 0x000fea000b800000 */
[----:B----4-:R4:W3:Y:S02]  /*14e70*/  SHFL.IDX PT, R4, R5, 0x2, 0x181f ;  /* 0x00581f0005047f89 */ /* 0x0108e400000e0000 */
.L_x_677:
[----:B------:R-:W-:Y:S05]  /*14e80*/  BRA.DIV ~URZ, `(.L_x_586) ;  /* 0x000060927f007947 */ /* 0x000fea000b800000 */
[----:B--2---:R2:W4:Y:S02]  /*14e90*/  SHFL.IDX PT, R0, R14, 0x2, 0x181f ;  /* 0x00581f000e007f89 */ /* 0x00452400000e0000 */
.L_x_678:
[----:B-1----:R-:W-:Y:S01]  /*14ea0*/  IADD3 R2, R12, 0x40, RZ ;  /* 0x000000400c027810 */ /* 0x002fe20007ffe0ff */
[----:B------:R-:W-:Y:S03]  /*14eb0*/  BSSY B0, `(.L_x_587) ;  /* 0x000001b000007945 */ /* 0x000fe60003800000 */
[----:B------:R-:W-:-:S13]  /*14ec0*/  ISETP.GE.AND P0, PT, R2, R13, PT ;  /* 0x0000000d0200720c */ /* 0x000fda0003f06270 */
[----:B------:R-:W-:Y:S05]  /*14ed0*/  @P0 BRA `(.L_x_588) ;  /* 0x0000018000000947 */ /* 0x000fea0003800000 */
[----:B------:R-:W5:Y:S04]  /*14ee0*/  LDL R3, [R1+0x3c] ;  /* 0x00003c0001037983 */ /* 0x000f680000100800 */
[----:B--2---:R-:W2:Y:S04]  /*14ef0*/  LDL R19, [R1+0x68] ;  /* 0x0000680001137983 */ /* 0x004ea80000100800 */
[----:B----4-:R-:W4:Y:S04]  /*14f00*/  LDL R17, [R1+0x64] ;  /* 0x0000640001117983 */ /* 0x010f280000100800 */
[----:B---3--:R-:W3:Y:S04]  /*14f10*/  LDL R15, [R1+0x6c] ;  /* 0x00006c00010f7983 */ /* 0x008ee80000100800 */
[----:B------:R-:W3:Y:S04]  /*14f20*/  LDL R21, [R1+0x208] ;  /* 0x0002080001157983 */ /* 0x000ee80000100800 */
[----:B------:R-:W3:Y:S04]  /*14f30*/  LDL R20, [R1+0x204] ;  /* 0x0002040001147983 */ /* 0x000ee80000100800 */
[----:B------:R-:W3:Y:S04]  /*14f40*/  LDL R18, [R1+0x200] ;  /* 0x0002000001127983 */ /* 0x000ee80000100800 */
[----:B------:R-:W3:Y:S01]  /*14f50*/  LDL R16, [R1+0x1fc] ;  /* 0x0001fc0001107983 */ /* 0x000ee20000100800 */
[----:B-----5:R-:W-:-:S02]  /*14f60*/  ISETP.GE.AND P3, PT, R3, c[0x0][0x3c8], PT ;  /* 0x0000f20003007a0c */ /* 0x020fc40003f66270 */
[----:B--2---:R-:W-:Y:S02]  /*14f70*/  ISETP.GE.AND P2, PT, R19, c[0x0][0x3c8], PT ;  /* 0x0000f20013007a0c */ /* 0x004fe40003f46270 */
[----:B----4-:R-:W-:Y:S02]  /*14f80*/  ISETP.GE.AND P1, PT, R17, c[0x0][0x3c8], PT ;  /* 0x0000f20011007a0c */ /* 0x010fe40003f26270 */
[----:B---3--:R-:W-:-:S07]  /*14f90*/  ISETP.GE.AND P0, PT, R15, c[0x0][0x3c8], PT ;  /* 0x0000f2000f007a0c */ /* 0x008fce0003f06270 */
        /* <DEDUP_REMOVED lines=12> */
.L_x_588:
[----:B------:R-:W-:Y:S05]  /*15060*/  BSYNC B0 ;  /* 0x0000000000007941 */ /* 0x000fea0003800000 */
.L_x_587:
[----:B------:R-:W-:Y:S05]  /*15070*/  BRA.DIV ~URZ, `(.L_x_589) ;  /* 0x00005f327f007947 */ /* 0x000fea000b800000 */
[----:B---3--:R3:W1:Y:S04]  /*15080*/  SHFL.IDX PT, R4, R5, 0x3, 0x181f ;  /* 0x00781f0005047f89 */ /* 0x00866800000e0000 */
[----:B----4-:R3:W4:Y:S02]  /*15090*/  SHFL.IDX PT, R0, R14, 0x3, 0x181f ;  /* 0x00781f000e007f89 */ /* 0x01072400000e0000 */
.L_x_679:
[----:B-1----:R-:W-:-:S04]  /*150a0*/  IADD3 R2, R12, 0x60, RZ ;  /* 0x000000600c027810 */ /* 0x002fc80007ffe0ff */
[----:B------:R-:W-:-:S13]  /*150b0*/  ISETP.GE.AND P0, PT, R2, R13, PT ;  /* 0x0000000d0200720c */ /* 0x000fda0003f06270 */
[----:B------:R-:W-:Y:S05]  /*150c0*/  @P0 BRA `(.L_x_590) ;  /* 0x00002cf000000947 */ /* 0x000fea0003800000 */
[----:B------:R-:W5:Y:S04]  /*150d0*/  LDL R16, [R1+0x3c] ;  /* 0x00003c0001107983 */ /* 0x000f680000100800 */
[----:B--23--:R-:W2:Y:S04]  /*150e0*/  LDL R14, [R1+0x68] ;  /* 0x00006800010e7983 */ /* 0x00cea80000100800 */
[----:B------:R-:W3:Y:S04]  /*150f0*/  LDL R10, [R1+0x64] ;  /* 0x00006400010a7983 */ /* 0x000ee80000100800 */
[----:B----4-:R-:W4:Y:S04]  /*15100*/  LDL R17, [R1+0x208] ;  /* 0x0002080001117983 */ /* 0x010f280000100800 */
[----:B------:R-:W4:Y:S04]  /*15110*/  LDL R15, [R1+0x204] ;  /* 0x00020400010f7983 */ /* 0x000f280000100800 */
[----:B------:R-:W4:Y:S04]  /*15120*/  LDL R11, [R1+0x200] ;  /* 0x00020000010b7983 */ /* 0x000f280000100800 */
[----:B------:R-:W4:Y:S01]  /*15130*/  LDL R5, [R1+0x6c] ;  /* 0x00006c0001057983 */ /* 0x000f220000100800 */
[----:B-----5:R-:W-:-:S02]  /*15140*/  ISETP.GE.AND P2, PT, R16, c[0x0][0x3c8], PT ;  /* 0x0000f20010007a0c */ /* 0x020fc40003f46270 */
[----:B--2---:R-:W-:Y:S02]  /*15150*/  ISETP.GE.AND P1, PT, R14, c[0x0][0x3c8], PT ;  /* 0x0000f2000e007a0c */ /* 0x004fe40003f26270 */
[----:B---3--:R-:W-:-:S09]  /*15160*/  ISETP.GE.AND P0, PT, R10, c[0x0][0x3c8], PT ;  /* 0x0000f2000a007a0c */ /* 0x008fd20003f06270 */
[-C--:B------:R-:W-:Y:S02]  /*15170*/  @!P2 LEA R8, P5, R16, R0.reuse, 0x1 ;  /* 0x000000001008a211 */ /* 0x080fe400078a08ff */
[----:B------:R-:W-:Y:S02]  /*15180*/  @!P1 LEA R6, P4, R14, R0, 0x1 ;  /* 0x000000000e069211 */ /* 0x000fe400078808ff */
[----:B----4-:R-:W-:Y:S02]  /*15190*/  @!P2 LEA.HI.X R9, R16, R4, R17, 0x1, P5 ;  /* 0x000000041009a211 */ /* 0x010fe400028f0c11 */
[----:B------:R-:W-:Y:S02]  /*151a0*/  @!P0 LEA R2, P3, R10, R0, 0x1 ;  /* 0x000000000a028211 */ /* 0x000fe400078608ff */
[-C--:B------:R-:W-:Y:S02]  /*151b0*/  @!P1 LEA.HI.X R7, R14, R4.reuse, R15, 0x1, P4 ;  /* 0x000000040e079211 */ /* 0x080fe400020f0c0f */
[----:B------:R-:W-:Y:S01]  /*151c0*/  @!P0 LEA.HI.X R3, R10, R4, R11, 0x1, P3 ;  /* 0x000000040a038211 */ /* 0x000fe200018f0c0b */
[----:B------:R1:W-:Y:S04]  /*151d0*/  @!P2 ST.E.128 [R8.64], R72 ;  /* 0x000000480800a985 */ /* 0x0003e8000c101d06 */
[----:B------:R1:W-:Y:S04]  /*151e0*/  @!P1 ST.E.128 [R6.64], R68 ;  /* 0x0000004406009985 */ /* 0x0003e8000c101d06 */
[----:B------:R1:W-:Y:S01]  /*151f0*/  @!P0 ST.E.128 [R2.64], R64 ;  /* 0x0000004002008985 */ /* 0x0003e2000c101d06 */
[----:B------:R-:W-:-:S13]  /*15200*/  ISETP.GE.AND P0, PT, R5, c[0x0][0x3c8], PT ;  /* 0x0000f20005007a0c */ /* 0x000fda0003f06270 */
[----:B------:R-:W-:Y:S05]  /*15210*/  @P0 BRA `(.L_x_590) ;  /* 0x00002ba000000947 */ /* 0x000fea0003800000 */
[----:B------:R-:W2:Y:S01]  /*15220*/  LDL R10, [R1+0x1fc] ;  /* 0x0001fc00010a7983 */ /* 0x000ea20000100800 */
[----:B-1----:R-:W-:-:S04]  /*15230*/  LEA R2, P0, R5, R0, 0x1 ;  /* 0x0000000005027211 */ /* 0x002fc800078008ff */
[----:B--2---:R-:W-:-:S05]  /*15240*/  LEA.HI.X R3, R5, R4, R10, 0x1, P0 ;  /* 0x0000000405037211 */ /* 0x004fca00000f0c0a */
[----:B------:R1:W-:Y:S01]  /*15250*/  ST.E.128 [R2.64], R76 ;  /* 0x0000004c02007985 */ /* 0x0003e2000c101d06 */
[----:B------:R-:W-:Y:S05]  /*15260*/  BRA `(.L_x_590) ;  /* 0x00002b5000007947 */ /* 0x000fea0003800000 */
.L_x_577:
[----:B-1----:R-:W2:Y:S01]  /*15270*/  LDL.LU R5, [R1+0xfc] ;  /* 0x0000fc0001057983 */ /* 0x002ea20000300800 */
[----:B------:R-:W-:Y:S01]  /*15280*/  IMAD R11, R11, c[0x0][0x408], RZ ;  /* 0x000102000b0b7a24 */ /* 0x000fe200078e02ff */
[----:B------:R-:W-:-:S03]  /*15290*/  SHF.R.S32.HI R4, RZ, 0x1f, R0 ;  /* 0x0000001fff047819 */ /* 0x000fc60000011400 */
[C---:B------:R-:W-:Y:S02]  /*152a0*/  IMAD R11, R2.reuse, c[0x0][0x40c], R11 ;  /* 0x00010300020b7a24 */ /* 0x040fe400078e020b */
[----:B------:R-:W-:-:S04]  /*152b0*/  IMAD.WIDE.U32 R2, R2, c[0x0][0x408], RZ ;  /* 0x0001020002027a25 */ /* 0x000fc800078e00ff */
[----:B------:R-:W-:Y:S01]  /*152c0*/  IMAD R4, R4, c[0x0][0x440], RZ ;  /* 0x0001100004047a24 */ /* 0x000fe200078e02ff */
[----:B------:R-:W-:-:S03]  /*152d0*/  IADD3 R3, R3, R11, RZ ;  /* 0x0000000b03037210 */ /* 0x000fc60007ffe0ff */
[----:B------:R-:W-:Y:S02]  /*152e0*/  IMAD R4, R0, c[0x0][0x444], R4 ;  /* 0x0001110000047a24 */ /* 0x000fe400078e0204 */
[----:B------:R-:W-:-:S04]  /*152f0*/  IMAD.WIDE.U32 R2, R8, c[0x0][0x438], R2 ;  /* 0x00010e0008027a25 */ /* 0x000fc800078e0002 */
[----:B------:R-:W-:-:S04]  /*15300*/  IMAD R3, R8, c[0x0][0x43c], R3 ;  /* 0x00010f0008037a24 */ /* 0x000fc800078e0203 */
[----:B------:R-:W-:Y:S01]  /*15310*/  IMAD.WIDE.U32 R2, R0, c[0x0][0x440], R2 ;  /* 0x0001100000027a25 */ /* 0x000fe200078e0002 */
[----:B------:R-:W-:-:S04]  /*15320*/  MOV R0, R9 ;  /* 0x0000000900007202 */ /* 0x000fc80000000f00 */
[----:B------:R-:W-:Y:S01]  /*15330*/  IADD3 R3, R3, R4, RZ ;  /* 0x0000000403037210 */ /* 0x000fe20007ffe0ff */
[----:B------:R-:W-:-:S05]  /*15340*/  @P3 IMAD.HI.U32 R4, R9, c[0x0][0x4ec], RZ ;  /* 0x00013b0009043a27 */ /* 0x000fca00078e00ff */
        /* <DEDUP_REMOVED lines=19> */
.L_x_680:
[----:B------:R-:W-:Y:S05]  /*15480*/  BRA.DIV ~URZ, `(.L_x_592) ;  /* 0x00005cc27f007947 */ /* 0x000fea000b800000 */
[----:B------:R3:W4:Y:S02]  /*15490*/  SHFL.IDX PT, R0, R12, RZ, 0x1c1f ;  /* 0x001c1fff0c007589 */ /* 0x00072400000e0000 */
.L_x_681:
        /* <DEDUP_REMOVED lines=28> */
[----:B------:R-:W5:Y:S04]  /*15660*/  LDL R18, [R1+0x1d8] ;  /* 0x0001d80001127983 */ /* 0x000f680000100800 */
[----:B------:R1:W-:Y:S04]  /*15670*/  @!P1 ST.E.64 [R2.64], R24 ;  /* 0x0000001802009985 */ /* 0x0003e8000c101b06 */
[----:B-1----:R-:W4:Y:S01]  /*15680*/  LDL R25, [R1+0x1d4] ;  /* 0x0001d40001197983 */ /* 0x002f220000100800 */
[----:B------:R-:W-:-:S02]  /*15690*/  ISETP.GE.AND P1, PT, R6, c[0x0][0x3c8], PT ;  /* 0x0000f20006007a0c */ /* 0x000fc40003f26270 */
[C---:B------:R-:W-:Y:S01]  /*156a0*/  @!P2 LEA R2, P0, R11.reuse, R0, 0x2 ;  /* 0x000000000b02a211 */ /* 0x040fe200078010ff */
[----:B------:R-:W4:Y:S01]  /*156b0*/  LDL R24, [R1+0x1cc] ;  /* 0x0001cc0001187983 */ /* 0x000f220000100800 */
[----:B------:R-:W-:Y:S02]  /*156c0*/  ISETP.GE.AND P3, PT, R10, c[0x0][0x3c8], PT ;  /* 0x0000f2000a007a0c */ /* 0x000fe40003f66270 */
[----:B------:R-:W-:Y:S02]  /*156d0*/  @!P2 LEA.HI.X R3, R11, R4, R13, 0x2, P0 ;  /* 0x000000040b03a211 */ /* 0x000fe400000f140d */
[----:B------:R-:W4:Y:S04]  /*156e0*/  LDL R11, [R1+0x150] ;  /* 0x00015000010b7983 */ /* 0x000f280000100800 */
[----:B------:R1:W-:Y:S01]  /*156f0*/  @!P2 ST.E.64 [R2.64], R26 ;  /* 0x0000001a0200a985 */ /* 0x0003e2000c101b06 */
[----:B------:R-:W-:-:S03]  /*15700*/  ISETP.GE.AND P2, PT, R17, c[0x0][0x3c8], PT ;  /* 0x0000f20011007a0c */ /* 0x000fc60003f46270 */
[----:B------:R-:W4:Y:S01]  /*15710*/  LDL R13, [R1+0x1d0] ;  /* 0x0001d000010d7983 */ /* 0x000f220000100800 */
[----:B------:R-:W-:Y:S02]  /*15720*/  ISETP.GE.AND P4, PT, R8, c[0x0][0x3c8], PT ;  /* 0x0000f20008007a0c */ /* 0x000fe40003f86270 */
[C---:B-1----:R-:W-:Y:S01]  /*15730*/  @!P1 LEA R2, P0, R6.reuse, R0, 0x2 ;  /* 0x0000000006029211 */ /* 0x042fe200078010ff */
[----:B------:R-:W4:Y:S03]  /*15740*/  LDL R26, [R1+0x14c] ;  /* 0x00014c00011a7983 */ /* 0x000f260000100800 */
[----:B------:R-:W-:Y:S01]  /*15750*/  @!P1 LEA.HI.X R3, R6, R4, R7, 0x2, P0 ;  /* 0x0000000406039211 */ /* 0x000fe200000f1407 */
[----:B------:R-:W4:Y:S01]  /*15760*/  LDL R27, [R1+0x1c4] ;  /* 0x0001c400011b7983 */ /* 0x000f220000100800 */
[----:B------:R-:W-:-:S03]  /*15770*/  @!P3 LEA R6, P5, R10, R0, 0x2 ;  /* 0x000000000a06b211 */ /* 0x000fc600078a10ff */
[----:B------:R1:W-:Y:S01]  /*15780*/  @!P1 ST.E.64 [R2.64], R132 ;  /* 0x0000008402009985 */ /* 0x0003e2000c101b06 */
[----:B------:R-:W-:Y:S02]  /*15790*/  ISETP.GE.AND P1, PT, R16, c[0x0][0x3c8], PT ;  /* 0x0000f20010007a0c */ /* 0x000fe40003f26270 */
[----:B------:R-:W-:Y:S02]  /*157a0*/  @!P3 LEA.HI.X R7, R10, R4, R107, 0x2, P5 ;  /* 0x000000040a07b211 */ /* 0x000fe400028f146b */
[----:B------:R-:W4:Y:S04]  /*157b0*/  LDL R10, [R1+0x148] ;  /* 0x00014800010a7983 */ /* 0x000f280000100800 */
[----:B------:R1:W-:Y:S02]  /*157c0*/  @!P3 ST.E.64 [R6.64], R134 ;  /* 0x000000860600b985 */ /* 0x0003e4000c101b06 */
[----:B-1----:R-:W-:-:S04]  /*157d0*/  @!P2 LEA R2, P0, R17, R0, 0x2 ;  /* 0x000000001102a211 */ /* 0x002fc800078010ff */
[----:B------:R-:W-:Y:S02]  /*157e0*/  @!P2 LEA.HI.X R3, R17, R4, R19, 0x2, P0 ;  /* 0x000000041103a211 */ /* 0x000fe400000f1413 */
[----:B------:R-:W4:Y:S04]  /*157f0*/  LDL R17, [R1+0x1c8] ;  /* 0x0001c80001117983 */ /* 0x000f280000100800 */
[----:B------:R1:W-:Y:S01]  /*15800*/  @!P2 ST.E.64 [R2.64], R136 ;  /* 0x000000880200a985 */ /* 0x0003e2000c101b06 */
[-C--:B------:R-:W-:Y:S02]  /*15810*/  @!P4 LEA R6, P5, R8, R0.reuse, 0x2 ;  /* 0x000000000806c211 */ /* 0x080fe400078a10ff */
[----:B------:R-:W-:Y:S01]  /*15820*/  ISETP.GE.AND P3, PT, R15, c[0x0][0x3c8], PT ;  /* 0x0000f2000f007a0c */ /* 0x000fe20003f66270 */
[----:B------:R-:W4:Y:S01]  /*15830*/  LDL R19, [R1+0x144] ;  /* 0x0001440001137983 */ /* 0x000f220000100800 */
[----:B-1----:R-:W-:-:S04]  /*15840*/  @!P1 LEA R2, P0, R16, R0, 0x2 ;  /* 0x0000000010029211 */ /* 0x002fc800078010ff */
[-C--:B-----5:R-:W-:Y:S02]  /*15850*/  @!P1 LEA.HI.X R3, R16, R4.reuse, R18, 0x2, P0 ;  /* 0x0000000410039211 */ /* 0x0a0fe400000f1412 */
[----:B------:R-:W5:Y:S01]  /*15860*/  LDL R16, [R1+0x1c0] ;  /* 0x0001c00001107983 */ /* 0x000f620000100800 */
[----:B---3--:R-:W-:-:S03]  /*15870*/  @!P4 LEA.HI.X R7, R8, R4, R23, 0x2, P5 ;  /* 0x000000040807c211 */ /* 0x008fc600028f1417 */
[----:B------:R-:W3:Y:S04]  /*15880*/  LDL R8, [R1+0x140] ;  /* 0x0001400001087983 */ /* 0x000ee80000100800 */
[----:B------:R1:W-:Y:S01]  /*15890*/  @!P4 ST.E.64 [R6.64], R28 ;  /* 0x0000001c0600c985 */ /* 0x0003e2000c101b06 */
[----:B--2---:R-:W-:-:S03]  /*158a0*/  ISETP.GE.AND P2, PT, R9, c[0x0][0x3c8], PT ;  /* 0x0000f20009007a0c */ /* 0x004fc60003f46270 */
[----:B------:R-:W2:Y:S04]  /*158b0*/  LDL R23, [R1+0x13c] ;  /* 0x00013c0001177983 */ /* 0x000ea80000100800 */
[----:B------:R-:W2:Y:S01]  /*158c0*/  LDL R18, [R1+0x138] ;  /* 0x0001380001127983 */ /* 0x000ea20000100800 */
[----:B-1----:R-:W-:-:S03]  /*158d0*/  @!P3 LEA R6, P5, R15, R0, 0x2 ;  /* 0x000000000f06b211 */ /* 0x002fc600078a10ff */
[----:B------:R-:W2:Y:S01]  /*158e0*/  LDL R28, [R1+0x11c] ;  /* 0x00011c00011c7983 */ /* 0x000ea20000100800 */
[----:B----4-:R-:W-:-:S03]  /*158f0*/  @!P3 LEA.HI.X R7, R15, R4, R25, 0x2, P5 ;  /* 0x000000040f07b211 */ /* 0x010fc600028f1419 */
[----:B------:R-:W4:Y:S04]  /*15900*/  LDL R29, [R1+0x194] ;  /* 0x00019400011d7983 */ /* 0x000f280000100800 */
[----:B------:R-:W2:Y:S04]  /*15910*/  LDL R15, [R1+0x1b8] ;  /* 0x0001b800010f7983 */ /* 0x000ea80000100800 */
[----:B------:R-:W4:Y:S01]  /*15920*/  LDL R25, [R1+0x1bc] ;  /* 0x0001bc0001197983 */ /* 0x000f220000100800 */
[----:B------:R-:W-:-:S03]  /*15930*/  ISETP.GE.AND P4, PT, R22, c[0x0][0x3c8], PT ;  /* 0x0000f20016007a0c */ /* 0x000fc60003f86270 */
[----:B------:R1:W-:Y:S01]  /*15940*/  @!P1 ST.E.64 [R2.64], R32 ;  /* 0x0000002002009985 */ /* 0x0003e2000c101b06 */
[----:B------:R-:W-:-:S03]  /*15950*/  ISETP.GE.AND P1, PT, R11, c[0x0][0x3c8], PT ;  /* 0x0000f2000b007a0c */ /* 0x000fc60003f26270 */
[----:B------:R1:W-:Y:S02]  /*15960*/  @!P3 ST.E.64 [R6.64], R36 ;  /* 0x000000240600b985 */ /* 0x0003e4000c101b06 */
[C---:B-1----:R-:W-:Y:S02]  /*15970*/  @!P2 LEA R2, P0, R9.reuse, R0, 0x2 ;  /* 0x000000000902a211 */ /* 0x042fe400078010ff */
[----:B------:R-:W4:Y:S02]  /*15980*/  LDL R32, [R1+0x124] ;  /* 0x0001240001207983 */ /* 0x000f240000100800 */
[----:B------:R-:W-:Y:S02]  /*15990*/  @!P2 LEA.HI.X R3, R9, R4, R13, 0x2, P0 ;  /* 0x000000040903a211 */ /* 0x000fe400000f140d */
[----:B------:R-:W4:Y:S01]  /*159a0*/  LDL R33, [R1+0x19c] ;  /* 0x00019c0001217983 */ /* 0x000f220000100800 */
[----:B------:R-:W-:-:S03]  /*159b0*/  @!P4 LEA R6, P5, R22, R0, 0x2 ;  /* 0x000000001606c211 */ /* 0x000fc600078a10ff */
[----:B------:R1:W-:Y:S01]  /*159c0*/  @!P2 ST.E.64 [R2.64], R40 ;  /* 0x000000280200a985 */ /* 0x0003e2000c101b06 */
[----:B------:R-:W-:-:S03]  /*159d0*/  ISETP.GE.AND P2, PT, R10, c[0x0][0x3c8], PT ;  /* 0x0000f2000a007a0c */ /* 0x000fc60003f46270 */
[----:B------:R-:W4:Y:S01]  /*159e0*/  LDL R9, [R1+0x134] ;  /* 0x0001340001097983 */ /* 0x000f220000100800 */
[----:B------:R-:W-:-:S03]  /*159f0*/  @!P4 LEA.HI.X R7, R22, R4, R24, 0x2, P5 ;  /* 0x000000041607c211 */ /* 0x000fc600028f1418 */
[----:B------:R-:W4:Y:S04]  /*15a00*/  LDL R24, [R1+0x1b4] ;  /* 0x0001b40001187983 */ /* 0x000f280000100800 */
[----:B------:R1:W-:Y:S01]  /*15a10*/  @!P4 ST.E.64 [R6.64], R44 ;  /* 0x0000002c0600c985 */ /* 0x0003e2000c101b06 */
[----:B------:R-:W-:-:S03]  /*15a20*/  ISETP.GE.AND P3, PT, R26, c[0x0][0x3c8], PT ;  /* 0x0000f2001a007a0c */ /* 0x000fc60003f66270 */
[----:B------:R-:W4:Y:S04]  /*15a30*/  LDL R13, [R1+0x130] ;  /* 0x00013000010d7983 */ /* 0x000f280000100800 */
[----:B------:R-:W4:Y:S01]  /*15a40*/  LDL R22, [R1+0x1b0] ;  /* 0x0001b00001167983 */ /* 0x000f220000100800 */
[----:B-1----:R-:W-:-:S04]  /*15a50*/  @!P1 LEA R2, P0, R11, R0, 0x2 ;  /* 0x000000000b029211 */ /* 0x002fc800078010ff */
[----:B------:R-:W-:Y:S02]  /*15a60*/  @!P1 LEA.HI.X R3, R11, R4, R17, 0x2, P0 ;  /* 0x000000040b039211 */ /* 0x000fe400000f1411 */
[----:B------:R-:W4:Y:S04]  /*15a70*/  LDL R11, [R1+0x128] ;  /* 0x00012800010b7983 */ /* 0x000f280000100800 */
[----:B------:R1:W-:Y:S01]  /*15a80*/  @!P1 ST.E.64 [R2.64], R48 ;  /* 0x0000003002009985 */ /* 0x0003e2000c101b06 */
[C---:B------:R-:W-:Y:S02]  /*15a90*/  @!P3 LEA R6, P5, R26.reuse, R0, 0x2 ;  /* 0x000000001a06b211 */ /* 0x040fe400078a10ff */
[----:B------:R-:W-:Y:S01]  /*15aa0*/  ISETP.GE.AND P4, PT, R19, c[0x0][0x3c8], PT ;  /* 0x0000f20013007a0c */ /* 0x000fe20003f86270 */
[----:B------:R-:W4:Y:S01]  /*15ab0*/  LDL R17, [R1+0x12c] ;  /* 0x00012c0001117983 */ /* 0x000f220000100800 */
[----:B------:R-:W-:-:S03]  /*15ac0*/  @!P3 LEA.HI.X R7, R26, R4, R27, 0x2, P5 ;  /* 0x000000041a07b211 */ /* 0x000fc600028f141b */
[----:B------:R-:W4:Y:S01]  /*15ad0*/  LDL R26, [R1+0x118] ;  /* 0x00011800011a7983 */ /* 0x000f220000100800 */
[----:B-1----:R-:W-:-:S03]  /*15ae0*/  @!P2 LEA R2, P0, R10, R0, 0x2 ;  /* 0x000000000a02a211 */ /* 0x002fc600078010ff */
[----:B------:R1:W-:Y:S04]  /*15af0*/  @!P3 ST.E.64 [R6.64], R52 ;  /* 0x000000340600b985 */ /* 0x0003e8000c101b06 */
[----:B------:R-:W4:Y:S01]  /*15b00*/  LDL R27, [R1+0x190] ;  /* 0x00019000011b7983 */ /* 0x000f220000100800 */
[----:B-1----:R-:W-:Y:S02]  /*15b10*/  @!P4 LEA R6, P5, R19, R0, 0x2 ;  /* 0x000000001306c211 */ /* 0x002fe400078a10ff */
[----:B-----5:R-:W-:Y:S02]  /*15b20*/  @!P2 LEA.HI.X R3, R10, R4, R16, 0x2, P0 ;  /* 0x000000040a03a211 */ /* 0x020fe400000f1410 */
[----:B------:R-:W5:Y:S01]  /*15b30*/  LDL R10, [R1+0x1ac] ;  /* 0x0001ac00010a7983 */ /* 0x000f620000100800 */
[----:B---3--:R-:W-:-:S03]  /*15b40*/  ISETP.GE.AND P1, PT, R8, c[0x0][0x3c8], PT ;  /* 0x0000f20008007a0c */ /* 0x008fc60003f26270 */
[----:B------:R-:W3:Y:S04]  /*15b50*/  LDL R16, [R1+0x1a8] ;  /* 0x0001a80001107983 */ /* 0x000ee80000100800 */
[----:B------:R1:W-:Y:S06]  /*15b60*/  @!P2 ST.E.64 [R2.64], R56 ;  /* 0x000000380200a985 */ /* 0x0003ec000c101b06 */
[----:B-1----:R-:W-:-:S04]  /*15b70*/  @!P1 LEA R2, P0, R8, R0, 0x2 ;  /* 0x0000000008029211 */ /* 0x002fc800078010ff */
[-C--:B--2---:R-:W-:Y:S02]  /*15b80*/  @!P1 LEA.HI.X R3, R8, R4.reuse, R15, 0x2, P0 ;  /* 0x0000000408039211 */ /* 0x084fe400000f140f */
[----:B------:R-:W2:Y:S01]  /*15b90*/  LDL R15, [R1+0x1a0] ;  /* 0x0001a000010f7983 */ /* 0x000ea20000100800 */
[----:B----4-:R-:W-:-:S03]  /*15ba0*/  @!P4 LEA.HI.X R7, R19, R4, R25, 0x2, P5 ;  /* 0x000000041307c211 */ /* 0x010fc600028f1419 */
[----:B------:R-:W4:Y:S01]  /*15bb0*/  LDL R19, [R1+0x1a4] ;  /* 0x0001a40001137983 */ /* 0x000f220000100800 */
[----:B------:R-:W-:-:S03]  /*15bc0*/  ISETP.GE.AND P3, PT, R23, c[0x0][0x3c8], PT ;  /* 0x0000f20017007a0c */ /* 0x000fc60003f66270 */
[----:B------:R1:W-:Y:S01]  /*15bd0*/  @!P4 ST.E.64 [R6.64], R60 ;  /* 0x0000003c0600c985 */ /* 0x0003e2000c101b06 */
[----:B------:R-:W-:-:S03]  /*15be0*/  ISETP.GE.AND P2, PT, R18, c[0x0][0x3c8], PT ;  /* 0x0000f20012007a0c */ /* 0x000fc60003f46270 */
[----:B------:R-:W4:Y:S04]  /*15bf0*/  LDL R8, [R1+0x120] ;  /* 0x0001200001087983 */ /* 0x000f280000100800 */
[----:B------:R1:W-:Y:S04]  /*15c00*/  @!P1 ST.E.64 [R2.64], R64 ;  /* 0x0000004002009985 */ /* 0x0003e8000c101b06 */
[----:B------:R-:W4:Y:S01]  /*15c10*/  LDL R25, [R1+0x18c] ;  /* 0x00018c0001197983 */ /* 0x000f220000100800 */
[----:B-1----:R-:W-:Y:S02]  /*15c20*/  @!P3 LEA R6, P5, R23, R0, 0x2 ;  /* 0x000000001706b211 */ /* 0x002fe400078a10ff */
[----:B------:R-:W-:-:S02]  /*15c30*/  ISETP.GE.AND P4, PT, R9, c[0x0][0x3c8], PT ;  /* 0x0000f20009007a0c */ /* 0x000fc40003f86270 */
[----:B------:R-:W-:Y:S02]  /*15c40*/  @!P3 LEA.HI.X R7, R23, R4, R24, 0x2, P5 ;  /* 0x000000041707b211 */ /* 0x000fe400028f1418 */
[----:B------:R-:W-:Y:S01]  /*15c50*/  @!P2 LEA R2, P0, R18, R0, 0x2 ;  /* 0x000000001202a211 */ /* 0x000fe200078010ff */
[----:B------:R-:W4:Y:S04]  /*15c60*/  LDL R24, [R1+0x114] ;  /* 0x0001140001187983 */ /* 0x000f280000100800 */
[----:B------:R1:W-:Y:S01]  /*15c70*/  @!P3 ST.E.64 [R6.64], R68 ;  /* 0x000000440600b985 */ /* 0x0003e2000c101b06 */
[----:B------:R-:W-:-:S03]  /*15c80*/  ISETP.GE.AND P1, PT, R13, c[0x0][0x3c8], PT ;  /* 0x0000f2000d007a0c */ /* 0x000fc60003f26270 */
[----:B------:R-:W4:Y:S01]  /*15c90*/  LDL R23, [R1+0x184] ;  /* 0x0001840001177983 */ /* 0x000f220000100800 */
[----:B------:R-:W-:-:S03]  /*15ca0*/  @!P2 LEA.HI.X R3, R18, R4, R22, 0x2, P0 ;  /* 0x000000041203a211 */ /* 0x000fc600000f1416 */
[----:B------:R-:W4:Y:S04]  /*15cb0*/  LDL R18, [R1+0x108] ;  /* 0x0001080001127983 */ /* 0x000f280000100800 */
[----:B------:R1:W-:Y:S04]  /*15cc0*/  @!P2 ST.E.64 [R2.64], R72 ;  /* 0x000000480200a985 */ /* 0x0003e8000c101b06 */
[----:B------:R-:W4:Y:S01]  /*15cd0*/  LDL R22, [R1+0x10c] ;  /* 0x00010c0001167983 */ /* 0x000f220000100800 */
[----:B-1----:R-:W-:Y:S02]  /*15ce0*/  @!P4 LEA R6, P5, R9, R0, 0x2 ;  /* 0x000000000906c211 */ /* 0x002fe400078a10ff */
[----:B------:R-:W-:-:S02]  /*15cf0*/  ISETP.GE.AND P2, PT, R11, c[0x0][0x3c8], PT ;  /* 0x0000f2000b007a0c */ /* 0x000fc40003f46270 */
[----:B------:R-:W-:Y:S02]  /*15d00*/  ISETP.GE.AND P3, PT, R17, c[0x0][0x3c8], PT ;  /* 0x0000f20011007a0c */ /* 0x000fe40003f66270 */
[----:B------:R-:W-:Y:S02]  /*15d10*/  @!P1 LEA R2, P0, R13, R0, 0x2 ;  /* 0x000000000d029211 */ /* 0x000fe400078010ff */
[-C--:B-----5:R-:W-:Y:S02]  /*15d20*/  @!P4 LEA.HI.X R7, R9, R4.reuse, R10, 0x2, P5 ;  /* 0x000000040907c211 */ /* 0x0a0fe400028f140a */
[----:B------:R-:W5:Y:S04]  /*15d30*/  LDL R9, [R1+0x198] ;  /* 0x0001980001097983 */ /* 0x000f680000100800 */
[----:B------:R-:W5:Y:S01]  /*15d40*/  LDL R10, [R1+0x110] ;  /* 0x00011000010a7983 */ /* 0x000f620000100800 */
[----:B---3--:R-:W-:-:S03]  /*15d50*/  @!P1 LEA.HI.X R3, R13, R4, R16, 0x2, P0 ;  /* 0x000000040d039211 */ /* 0x008fc600000f1410 */
[----:B------:R-:W3:Y:S04]  /*15d60*/  LDL R16, [R1+0x104] ;  /* 0x0001040001107983 */ /* 0x000ee80000100800 */
[----:B------:R1:W-:Y:S04]  /*15d70*/  @!P4 ST.E.64 [R6.64], R76 ;  /* 0x0000004c0600c985 */ /* 0x0003e8000c101b06 */
[----:B------:R-:W3:Y:S04]  /*15d80*/  LDL R13, [R1+0x100] ;  /* 0x00010000010d7983 */ /* 0x000ee80000100800 */
[----:B------:R2:W-:Y:S01]  /*15d90*/  @!P1 ST.E.64 [R2.64], R80 ;  /* 0x0000005002009985 */ /* 0x0005e2000c101b06 */
[----:B-1----:R-:W-:-:S02]  /*15da0*/  @!P3 LEA R6, P5, R17, R0, 0x2 ;  /* 0x000000001106b211 */ /* 0x002fc400078a10ff */
[----:B--2---:R-:W-:-:S04]  /*15db0*/  @!P2 LEA R2, P0, R11, R0, 0x2 ;  /* 0x000000000b02a211 */ /* 0x004fc800078010ff */
[-C--:B------:R-:W-:Y:S02]  /*15dc0*/  @!P2 LEA.HI.X R3, R11, R4.reuse, R15, 0x2, P0 ;  /* 0x000000040b03a211 */ /* 0x080fe400000f140f */
[----:B------:R-:W2:Y:S01]  /*15dd0*/  LDL R11, [R1+0x188] ;  /* 0x00018800010b7983 */ /* 0x000ea20000100800 */
[----:B----4-:R-:W-:-:S03]  /*15de0*/  @!P3 LEA.HI.X R7, R17, R4, R19, 0x2, P5 ;  /* 0x000000041107b211 */ /* 0x010fc600028f1413 */
[----:B------:R-:W4:Y:S04]  /*15df0*/  LDL R19, [R1+0x180] ;  /* 0x0001800001137983 */ /* 0x000f280000100800 */
[----:B------:R-:W2:Y:S04]  /*15e00*/  LDL R17, [R1+0x17c] ;  /* 0x00017c0001117983 */ /* 0x000ea80000100800 */
[----:B------:R-:W2:Y:S01]  /*15e10*/  LDL R15, [R1+0x178] ;  /* 0x00017800010f7983 */ /* 0x000ea20000100800 */
[----:B------:R-:W-:Y:S02]  /*15e20*/  ISETP.GE.AND P4, PT, R32, c[0x0][0x3c8], PT ;  /* 0x0000f20020007a0c */ /* 0x000fe40003f86270 */
[----:B------:R-:W-:Y:S01]  /*15e30*/  ISETP.GE.AND P1, PT, R8, c[0x0][0x3c8], PT ;  /* 0x0000f20008007a0c */ /* 0x000fe20003f26270 */
[----:B------:R1:W-:Y:S01]  /*15e40*/  @!P3 ST.E.64 [R6.64], R84 ;  /* 0x000000540600b985 */ /* 0x0003e2000c101b06 */
[----:B------:R-:W-:-:S03]  /*15e50*/  ISETP.GE.AND P3, PT, R28, c[0x0][0x3c8], PT ;  /* 0x0000f2001c007a0c */ /* 0x000fc60003f66270 */
[----:B------:R1:W-:Y:S01]  /*15e60*/  @!P2 ST.E.64 [R2.64], R88 ;  /* 0x000000580200a985 */ /* 0x0003e2000c101b06 */
[----:B------:R-:W-:-:S05]  /*15e70*/  ISETP.GE.AND P2, PT, R26, c[0x0][0x3c8], PT ;  /* 0x0000f2001a007a0c */ /* 0x000fca0003f46270 */
[-C--:B-1----:R-:W-:Y:S02]  /*15e80*/  @!P4 LEA R6, P5, R32, R0.reuse, 0x2 ;  /* 0x000000002006c211 */ /* 0x082fe400078a10ff */
[----:B------:R-:W-:Y:S02]  /*15e90*/  @!P1 LEA R2, P0, R8, R0, 0x2 ;  /* 0x0000000008029211 */ /* 0x000fe400078010ff */
[----:B------:R-:W-:Y:S02]  /*15ea0*/  @!P4 LEA.HI.X R7, R32, R4, R33, 0x2, P5 ;  /* 0x000000042007c211 */ /* 0x000fe400028f1421 */
[----:B------:R-:W-:-:S03]  /*15eb0*/  ISETP.GE.AND P6, PT, R24, c[0x0][0x3c8], PT ;  /* 0x0000f20018007a0c */ /* 0x000fc60003fc6270 */
[----:B------:R1:W-:Y:S01]  /*15ec0*/  @!P4 ST.E.64 [R6.64], R92 ;  /* 0x0000005c0600c985 */ /* 0x0003e2000c101b06 */
[----:B------:R-:W-:Y:S02]  /*15ed0*/  ISETP.GE.AND P4, PT, R22, c[0x0][0x3c8], PT ;  /* 0x0000f20016007a0c */ /* 0x000fe40003f86270 */
[----:B-----5:R-:W-:Y:S02]  /*15ee0*/  @!P1 LEA.HI.X R3, R8, R4, R9, 0x2, P0 ;  /* 0x0000000408039211 */ /* 0x020fe400000f1409 */
[----:B------:R-:W-:-:S03]  /*15ef0*/  @!P3 LEA R8, P0, R28, R0, 0x2 ;  /* 0x000000001c08b211 */ /* 0x000fc600078010ff */
[----:B------:R5:W-:Y:S01]  /*15f00*/  @!P1 ST.E.64 [R2.64], R96 ;  /* 0x0000006002009985 */ /* 0x000be2000c101b06 */
[----:B------:R-:W-:Y:S02]  /*15f10*/  @!P3 LEA.HI.X R9, R28, R4, R29, 0x2, P0 ;  /* 0x000000041c09b211 */ /* 0x000fe400000f141d */
[----:B------:R-:W-:-:S03]  /*15f20*/  ISETP.GE.AND P5, PT, R10, c[0x0][0x3c8], PT ;  /* 0x0000f2000a007a0c */ /* 0x000fc60003fa6270 */
[----:B------:R-:W-:Y:S01]  /*15f30*/  @!P3 ST.E.64 [R8.64], R138 ;  /* 0x0000008a0800b985 */ /* 0x000fe2000c101b06 */
[----:B-1----:R-:W-:-:S04]  /*15f40*/  @!P6 LEA R6, P0, R24, R0, 0x2 ;  /* 0x000000001806e211 */ /* 0x002fc800078010ff */
[----:B------:R-:W-:Y:S02]  /*15f50*/  @!P6 LEA.HI.X R7, R24, R4, R25, 0x2, P0 ;  /* 0x000000041807e211 */ /* 0x000fe400000f1419 */
[----:B---3--:R-:W-:Y:S02]  /*15f60*/  ISETP.GE.AND P0, PT, R13, c[0x0][0x3c8], PT ;  /* 0x0000f2000d007a0c */ /* 0x008fe40003f06270 */
[----:B-----5:R-:W-:-:S04]  /*15f70*/  @!P2 LEA R2, P1, R26, R0, 0x2 ;  /* 0x000000001a02a211 */ /* 0x020fc800078210ff */
[----:B------:R-:W-:-:S05]  /*15f80*/  @!P2 LEA.HI.X R3, R26, R4, R27, 0x2, P1 ;  /* 0x000000041a03a211 */ /* 0x000fca00008f141b */
[----:B------:R1:W-:Y:S01]  /*15f90*/  @!P2 ST.E.64 [R2.64], R100 ;  /* 0x000000640200a985 */ /* 0x0003e2000c101b06 */
[----:B------:R-:W-:Y:S02]  /*15fa0*/  ISETP.GE.AND P2, PT, R18, c[0x0][0x3c8], PT ;  /* 0x0000f20012007a0c */ /* 0x000fe40003f46270 */
[----:B------:R-:W-:Y:S01]  /*15fb0*/  ISETP.GE.AND P1, PT, R16, c[0x0][0x3c8], PT ;  /* 0x0000f20010007a0c */ /* 0x000fe20003f26270 */
[----:B------:R3:W-:Y:S01]  /*15fc0*/  @!P6 ST.E.64 [R6.64], R104 ;  /* 0x000000680600e985 */ /* 0x0007e2000c101b06 */
[----:B-1----:R-:W-:-:S04]  /*15fd0*/  @!P5 LEA R2, P3, R10, R0, 0x2 ;  /* 0x000000000a02d211 */ /* 0x002fc800078610ff */
[----:B--2---:R-:W-:-:S05]  /*15fe0*/  @!P5 LEA.HI.X R3, R10, R4, R11, 0x2, P3 ;  /* 0x000000040a03d211 */ /* 0x004fca00018f140b */
[-C--:B------:R-:W-:Y:S02]  /*15ff0*/  @!P2 LEA R8, P3, R18, R0.reuse, 0x2 ;  /* 0x000000001208a211 */ /* 0x080fe400078610ff */
[-C--:B------:R-:W-:Y:S01]  /*16000*/  @!P4 LEA R10, P6, R22, R0.reuse, 0x2 ;  /* 0x00000000160ac211 */ /* 0x080fe200078c10ff */
[----:B------:R1:W-:Y:S01]  /*16010*/  @!P5 ST.E.64 [R2.64], R108 ;  /* 0x0000006c0200d985 */ /* 0x0003e2000c101b06 */
[----:B---3--:R-:W-:Y:S02]  /*16020*/  @!P1 LEA R6, P5, R16, R0, 0x2 ;  /* 0x0000000010069211 */ /* 0x008fe400078a10ff */
[-C--:B----4-:R-:W-:Y:S02]  /*16030*/  @!P2 LEA.HI.X R9, R18, R4.reuse, R19, 0x2, P3 ;  /* 0x000000041209a211 */ /* 0x090fe400018f1413 */
[-C--:B------:R-:W-:Y:S02]  /*16040*/  @!P4 LEA.HI.X R11, R22, R4.reuse, R23, 0x2, P6 ;  /* 0x00000004160bc211 */ /* 0x080fe400030f1417 */
[----:B------:R-:W-:-:S03]  /*16050*/  @!P1 LEA.HI.X R7, R16, R4, R17, 0x2, P5 ;  /* 0x0000000410079211 */ /* 0x000fc600028f1411 */
[----:B------:R2:W-:Y:S04]  /*16060*/  @!P4 ST.E.64 [R10.64], R144 ;  /* 0x000000900a00c985 */ /* 0x0005e8000c101b06 */
[----:B------:R2:W-:Y:S04]  /*16070*/  @!P2 ST.E.64 [R8.64], R140 ;  /* 0x0000008c0800a985 */ /* 0x0005e8000c101b06 */
[----:B------:R2:W-:Y:S01]  /*16080*/  @!P1 ST.E.64 [R6.64], R112 ;  /* 0x0000007006009985 */ /* 0x0005e2000c101b06 */
[----:B-1----:R-:W-:-:S04]  /*16090*/  @!P0 LEA R2, P3, R13, R0, 0x2 ;  /* 0x000000000d028211 */ /* 0x002fc800078610ff */
[----:B------:R-:W-:-:S05]  /*160a0*/  @!P0 LEA.HI.X R3, R13, R4, R15, 0x2, P3 ;  /* 0x000000040d038211 */ /* 0x000fca00018f140f */
[----:B------:R2:W-:Y:S04]  /*160b0*/  @!P0 ST.E.64 [R2.64], R20 ;  /* 0x0000001402008985 */ /* 0x0005e8000c101b06 */
.L_x_594:
[----:B------:R-:W-:Y:S05]  /*160c0*/  BSYNC B0 ;  /* 0x0000000000007941 */ /* 0x000fea0003800000 */
.L_x_593:
[----:B------:R-:W-:Y:S05]  /*160d0*/  BRA.DIV ~URZ, `(.L_x_595) ;  /* 0x000051027f007947 */ /* 0x000fea000b800000 */
[----:B--2---:R2:W1:Y:S04]  /*160e0*/  SHFL.IDX PT, R4, R5, 0x1, 0x1c1f ;  /* 0x003c1f0005047f89 */ /* 0x00446800000e0000 */
[----:B----4-:R2:W4:Y:S02]  /*160f0*/  SHFL.IDX PT, R0, R12, 0x1, 0x1c1f ;  /* 0x003c1f000c007f89 */ /* 0x01052400000e0000 */
.L_x_682:
[----:B------:R-:W-:-:S13]  /*16100*/  ISETP.NE.AND P0, PT, R14, RZ, PT ;  /* 0x000000ff0e00720c */ /* 0x000fda0003f05270 */
[----:B------:R-:W-:Y:S05]  /*16110*/  @P0 BRA `(.L_x_590) ;  /* 0x00001ca000000947 */ /* 0x000fea0003800000 */
        /* <DEDUP_REMOVED lines=10> */
[----:B-1----:R-:W4:Y:S04]  /*161c0*/  LDL R5, [R1+0x1e4] ;  /* 0x0001e40001057983 */ /* 0x002f280000100800 */
        /* <DEDUP_REMOVED lines=9> */
[----:B--2---:R-:W-:Y:S02]  /*16260*/  ISETP.GE.AND P2, PT, R11, c[0x0][0x3c8], PT ;  /* 0x0000f2000b007a0c */ /* 0x004fe40003f46270 */
[----:B---3--:R-:W-:-:S09]  /*16270*/  ISETP.GE.AND P1, PT, R21, c[0x0][0x3c8], PT ;  /* 0x0000f20015007a0c */ /* 0x008fd20003f26270 */
[----:B------:R-:W-:Y:S02]  /*16280*/  @!P3 IMAD.MOV.U32 R2, RZ, RZ, R0 ;  /* 0x000000ffff02b224 */ /* 0x000fe400078e0000 */
[----:B------:R-:W-:Y:S01]  /*16290*/  @!P3 IMAD.MOV.U32 R3, RZ, RZ, R4 ;  /* 0x000000ffff03b224 */ /* 0x000fe200078e0004 */
[----:B----4-:R-:W-:-:S03]  /*162a0*/  ISETP.GE.AND P0, PT, R13, c[0x0][0x3c8], PT ;  /* 0x0000f2000d007a0c */ /* 0x010fc60003f06270 */
[----:B------:R-:W-:Y:S01]  /*162b0*/  @!P3 IMAD.WIDE R2, R6, 0x4, R2 ;  /* 0x000000040602b825 */ /* 0x000fe200078e0202 */
[----:B------:R-:W-:-:S04]  /*162c0*/  @!P1 LEA R6, P4, R21, R0, 0x2 ;  /* 0x0000000015069211 */ /* 0x000fc800078810ff */
[----:B------:R1:W-:Y:S01]  /*162d0*/  @!P3 ST.E.64 [R2.64], R116 ;  /* 0x000000740200b985 */ /* 0x0003e2000c101b06 */
[----:B------:R-:W-:Y:S02]  /*162e0*/  @!P2 LEA R8, P3, R11, R0, 0x2 ;  /* 0x000000000b08a211 */ /* 0x000fe400078610ff */
[-C--:B------:R-:W-:Y:S02]  /*162f0*/  @!P1 LEA.HI.X R7, R21, R4.reuse, R22, 0x2, P4 ;  /* 0x0000000415079211 */ /* 0x080fe400020f1416 */
[----:B------:R-:W-:Y:S01]  /*16300*/  @!P2 LEA.HI.X R9, R11, R4, R18, 0x2, P3 ;  /* 0x000000040b09a211 */ /* 0x000fe200018f1412 */
[----:B------:R-:W2:Y:S01]  /*16310*/  LDL R21, [R1+0x1d4] ;  /* 0x0001d40001157983 */ /* 0x000ea20000100800 */
[----:B------:R-:W-:-:S03]  /*16320*/  ISETP.GE.AND P4, PT, R17, c[0x0][0x3c8], PT ;  /* 0x0000f20011007a0c */ /* 0x000fc60003f86270 */
[----:B------:R-:W3:Y:S01]  /*16330*/  LDL R18, [R1+0x150] ;  /* 0x0001500001127983 */ /* 0x000ee20000100800 */
[----:B------:R-:W-:-:S03]  /*16340*/  ISETP.GE.AND P6, PT, R12, c[0x0][0x3c8], PT ;  /* 0x0000f2000c007a0c */ /* 0x000fc60003fc6270 */
[----:B------:R-:W4:Y:S04]  /*16350*/  LDL R11, [R1+0x154] ;  /* 0x00015400010b7983 */ /* 0x000f280000100800 */
[----:B------:R5:W-:Y:S04]  /*16360*/  @!P2 ST.E.64 [R8.64], R148 ;  /* 0x000000940800a985 */ /* 0x000be8000c101b06 */
[----:B------:R-:W4:Y:S01]  /*16370*/  LDL R22, [R1+0x148] ;  /* 0x0001480001167983 */ /* 0x000f220000100800 */
[----:B-1----:R-:W-:-:S04]  /*16380*/  @!P0 LEA R2, P3, R13, R0, 0x2 ;  /* 0x000000000d028211 */ /* 0x002fc800078610ff */
[----:B------:R-:W-:Y:S02]  /*16390*/  @!P0 LEA.HI.X R3, R13, R4, R19, 0x2, P3 ;  /* 0x000000040d038211 */ /* 0x000fe400018f1413 */
[----:B------:R-:W4:Y:S01]  /*163a0*/  LDL R19, [R1+0x1d0] ;  /* 0x0001d00001137983 */ /* 0x000f220000100800 */
[----:B------:R-:W-:-:S03]  /*163b0*/  ISETP.GE.AND P3, PT, R20, c[0x0][0x3c8], PT ;  /* 0x0000f20014007a0c */ /* 0x000fc60003f66270 */
[----:B------:R1:W-:Y:S04]  /*163c0*/  @!P1 ST.E.64 [R6.64], R124 ;  /* 0x0000007c06009985 */ /* 0x0003e8000c101b06 */
[----:B------:R1:W-:Y:S01]  /*163d0*/  @!P0 ST.E.64 [R2.64], R120 ;  /* 0x0000007802008985 */ /* 0x0003e2000c101b06 */
[----:B-----5:R-:W-:-:S03]  /*163e0*/  @!P4 LEA R8, P0, R17, R0, 0x2 ;  /* 0x000000001108c211 */ /* 0x020fc600078010ff */
[----:B------:R-:W5:Y:S01]  /*163f0*/  LDL R13, [R1+0x14c] ;  /* 0x00014c00010d7983 */ /* 0x000f620000100800 */
[----:B------:R-:W-:Y:S02]  /*16400*/  @!P4 LEA.HI.X R9, R17, R4, R5, 0x2, P0 ;  /* 0x000000041109c211 */ /* 0x000fe400000f1405 */
[C---:B------:R-:W-:Y:S01]  /*16410*/  ISETP.GE.AND P0, PT, R20.reuse, c[0x0][0x3c8], PT ;  /* 0x0000f20014007a0c */ /* 0x040fe20003f06270 */
[----:B------:R-:W5:Y:S01]  /*16420*/  LDL R5, [R1+0x144] ;  /* 0x0001440001057983 */ /* 0x000f620000100800 */
[-C--:B-1----:R-:W-:Y:S02]  /*16430*/  @!P3 LEA R6, P1, R20, R0.reuse, 0x2 ;  /* 0x000000001406b211 */ /* 0x082fe400078210ff */
[----:B------:R-:W-:-:S04]  /*16440*/  @!P6 LEA R2, P2, R12, R0, 0x2 ;  /* 0x000000000c02e211 */ /* 0x000fc800078410ff */
[-C--:B------:R-:W-:Y:S02]  /*16450*/  @!P6 LEA.HI.X R3, R12, R4.reuse, R14, 0x2, P2 ;  /* 0x000000040c03e211 */ /* 0x080fe400010f140e */
[----:B------:R-:W5:Y:S05]  /*16460*/  LDL R12, [R1+0x1cc] ;  /* 0x0001cc00010c7983 */ /* 0x000f6a0000100800 */
[----:B------:R-:W-:Y:S01]  /*16470*/  @!P0 LEA.HI.X R7, R20, R4, R24, 0x2, P1 ;  /* 0x0000000414078211 */ /* 0x000fe200008f1418 */
[----:B------:R-:W5:Y:S04]  /*16480*/  LDL R14, [R1+0x1c4] ;  /* 0x0001c400010e7983 */ /* 0x000f680000100800 */
[----:B------:R-:W5:Y:S01]  /*16490*/  LDL R20, [R1+0x1c8] ;  /* 0x0001c80001147983 */ /* 0x000f620000100800 */
[----:B------:R-:W-:-:S02]  /*164a0*/  ISETP.GE.AND P1, PT, R17, c[0x0][0x3c8], PT ;  /* 0x0000f20011007a0c */ /* 0x000fc40003f26270 */
[----:B------:R-:W-:Y:S01]  /*164b0*/  ISETP.GE.AND P4, PT, R16, c[0x0][0x3c8], PT ;  /* 0x0000f20010007a0c */ /* 0x000fe20003f86270 */
[----:B------:R-:W5:Y:S01]  /*164c0*/  LDL R17, [R1+0x140] ;  /* 0x0001400001117983 */ /* 0x000f620000100800 */
[----:B------:R-:W-:Y:S02]  /*164d0*/  ISETP.GE.AND P5, PT, R15, c[0x0][0x3c8], PT ;  /* 0x0000f2000f007a0c */ /* 0x000fe40003fa6270 */
[----:B------:R-:W-:Y:S01]  /*164e0*/  ISETP.GE.AND P3, PT, R10, c[0x0][0x3c8], PT ;  /* 0x0000f2000a007a0c */ /* 0x000fe20003f66270 */
[----:B------:R-:W5:Y:S06]  /*164f0*/  LDL R24, [R1+0x120] ;  /* 0x0001200001187983 */ /* 0x000f6c0000100800 */
[----:B------:R-:W-:Y:S04]  /*16500*/  @!P1 ST.E.64 [R8.64], R146 ;  /* 0x0000009208009985 */ /* 0x000fe8000c101b06 */
[----:B------:R1:W-:Y:S04]  /*16510*/  @!P0 ST.E.64 [R6.64], R128 ;  /* 0x0000008006008985 */ /* 0x0003e8000c101b06 */
[----:B------:R1:W-:Y:S02]  /*16520*/  @!P6 ST.E.64 [R2.64], R30 ;  /* 0x0000001e0200e985 */ /* 0x0003e4000c101b06 */
[----:B-1----:R-:W-:-:S02]  /*16530*/  @!P4 LEA R6, P6, R16, R0, 0x2 ;  /* 0x000000001006c211 */ /* 0x002fc400078c10ff */
[----:B------:R-:W-:-:S04]  /*16540*/  @!P5 LEA R8, P0, R15, R0, 0x2 ;  /* 0x000000000f08d211 */ /* 0x000fc800078010ff */
[----:B------:R-:W-:Y:S02]  /*16550*/  @!P5 LEA.HI.X R9, R15, R4, R23, 0x2, P0 ;  /* 0x000000040f09d211 */ /* 0x000fe400000f1417 */
[----:B------:R-:W5:Y:S05]  /*16560*/  LDL R15, [R1+0x13c] ;  /* 0x00013c00010f7983 */ /* 0x000f6a0000100800 */
[----:B------:R-:W-:Y:S01]  /*16570*/  P2R R2, PR, RZ, 0x40 ;  /* 0x00000040ff027803 */ /* 0x000fe20000000000 */
[----:B------:R-:W5:Y:S03]  /*16580*/  LDL R23, [R1+0x1c0] ;  /* 0x0001c00001177983 */ /* 0x000f660000100800 */
[----:B------:R-:W-:-:S02]  /*16590*/  ISETP.NE.AND P0, PT, R2, RZ, PT ;  /* 0x000000ff0200720c */ /* 0x000fc40003f05270 */
[----:B------:R-:W-:Y:S01]  /*165a0*/  @!P3 LEA R2, P6, R10, R0, 0x2 ;  /* 0x000000000a02b211 */ /* 0x000fe200078c10ff */
[----:B------:R-:W-:Y:S01]  /*165b0*/  @!P5 ST.E.64 [R8.64], R150 ;  /* 0x000000960800d985 */ /* 0x000fe2000c101b06 */
[----:B--2---:R-:W-:-:S03]  /*165c0*/  @!P4 LEA.HI.X R7, R16, R4, R21, 0x2, P0 ;  /* 0x000000041007c211 */ /* 0x004fc600000f1415 */
[----:B------:R-:W2:Y:S01]  /*165d0*/  LDL R21, [R1+0x1bc] ;  /* 0x0001bc0001157983 */ /* 0x000ea20000100800 */
[----:B---3--:R-:W-:-:S03]  /*165e0*/  ISETP.GE.AND P1, PT, R18, c[0x0][0x3c8], PT ;  /* 0x0000f20012007a0c */ /* 0x008fc60003f26270 */
[----:B------:R1:W-:Y:S01]  /*165f0*/  @!P4 ST.E.64 [R6.64], R142 ;  /* 0x0000008e0600c985 */ /* 0x0003e2000c101b06 */
[----:B----4-:R-:W-:-:S03]  /*16600*/  ISETP.GE.AND P2, PT, R11, c[0x0][0x3c8], PT ;  /* 0x0000f2000b007a0c */ /* 0x010fc60003f46270 */
[----:B------:R-:W3:Y:S01]  /*16610*/  LDL R16, [R1+0x138] ;  /* 0x0001380001107983 */ /* 0x000ee20000100800 */
[----:B------:R-:W-:-:S03]  /*16620*/  @!P3 LEA.HI.X R3, R10, R4, R19, 0x2, P6 ;  /* 0x000000040a03b211 */ /* 0x000fc600030f1413 */
[----:B------:R-:W4:Y:S02]  /*16630*/  LDL R19, [R1+0x1b8] ;  /* 0x0001b80001137983 */ /* 0x000f240000100800 */
[-C--:B-1----:R-:W-:Y:S02]  /*16640*/  @!P1 LEA R6, P6, R18, R0.reuse, 0x2 ;  /* 0x0000000012069211 */ /* 0x082fe400078c10ff */
[----:B------:R1:W-:Y:S02]  /*16650*/  @!P3 ST.E.64 [R2.64], R34 ;  /* 0x000000220200b985 */ /* 0x0003e4000c101b06 */
[----:B------:R-:W-:Y:S02]  /*16660*/  @!P2 LEA R8, P3, R11, R0, 0x2 ;  /* 0x000000000b08a211 */ /* 0x000fe400078610ff */
[----:B------:R-:W4:Y:S07]  /*16670*/  LDL R10, [R1+0x134] ;  /* 0x00013400010a7983 */ /* 0x000f2e0000100800 */
[----:B-1----:R-:W-:-:S02]  /*16680*/  P2R R2, PR, RZ, 0x40 ;  /* 0x00000040ff027803 */ /* 0x002fc40000000000 */
[-C--:B-----5:R-:W-:Y:S02]  /*16690*/  @!P2 LEA.HI.X R9, R11, R4.reuse, R12, 0x2, P3 ;  /* 0x000000040b09a211 */ /* 0x0a0fe400018f140c */
[----:B------:R-:W-:Y:S01]  /*166a0*/  ISETP.NE.AND P3, PT, R2, RZ, PT ;  /* 0x000000ff0200720c */ /* 0x000fe20003f65270 */
[----:B------:R-:W5:Y:S01]  /*166b0*/  LDL R11, [R1+0x12c] ;  /* 0x00012c00010b7983 */ /* 0x000f620000100800 */
[----:B------:R-:W-:Y:S02]  /*166c0*/  ISETP.GE.AND P0, PT, R13, c[0x0][0x3c8], PT ;  /* 0x0000f2000d007a0c */ /* 0x000fe40003f06270 */
[----:B------:R-:W-:Y:S01]  /*166d0*/  ISETP.GE.AND P4, PT, R5, c[0x0][0x3c8], PT ;  /* 0x0000f20005007a0c */ /* 0x000fe20003f86270 */
[----:B------:R-:W5:Y:S01]  /*166e0*/  LDL R12, [R1+0x130] ;  /* 0x00013000010c7983 */ /* 0x000f620000100800 */
[----:B------:R-:W-:-:S03]  /*166f0*/  @!P1 LEA.HI.X R7, R18, R4, R20, 0x2, P3 ;  /* 0x0000000412079211 */ /* 0x000fc600018f1414 */
[----:B------:R-:W5:Y:S01]  /*16700*/  LDL R20, [R1+0x1b4] ;  /* 0x0001b40001147983 */ /* 0x000f620000100800 */
[----:B------:R-:W-:-:S03]  /*16710*/  ISETP.GE.AND P3, PT, R17, c[0x0][0x3c8], PT ;  /* 0x0000f20011007a0c */ /* 0x000fc60003f66270 */
[----:B------:R-:W-:Y:S02]  /*16720*/  @!P2 ST.E.64 [R8.64], R152 ;  /* 0x000000980800a985 */ /* 0x000fe4000c101b06 */
[C---:B------:R-:W-:Y:S02]  /*16730*/  @!P0 LEA R2, P6, R13.reuse, R0, 0x2 ;  /* 0x000000000d028211 */ /* 0x040fe400078c10ff */
[----:B------:R-:W5:Y:S02]  /*16740*/  LDL R18, [R1+0x1b0] ;  /* 0x0001b00001127983 */ /* 0x000f640000100800 */
[----:B------:R-:W-:Y:S02]  /*16750*/  @!P0 LEA.HI.X R3, R13, R4, R14, 0x2, P6 ;  /* 0x000000040d038211 */ /* 0x000fe400030f140e */
[----:B------:R-:W-:Y:S04]  /*16760*/  @!P1 ST.E.64 [R6.64], R46 ;  /* 0x0000002e06009985 */ /* 0x000fe8000c101b06 */
[----:B------:R1:W-:Y:S04]  /*16770*/  @!P0 ST.E.64 [R2.64], R38 ;  /* 0x0000002602008985 */ /* 0x0003e8000c101b06 */
[----:B------:R-:W5:Y:S01]  /*16780*/  LDL R14, [R1+0x1ac] ;  /* 0x0001ac00010e7983 */ /* 0x000f620000100800 */
[----:B------:R-:W-:-:S03]  /*16790*/  ISETP.GE.AND P5, PT, R22, c[0x0][0x3c8], PT ;  /* 0x0000f20016007a0c */ /* 0x000fc60003fa6270 */
[----:B------:R-:W5:Y:S01]  /*167a0*/  LDL R13, [R1+0x128] ;  /* 0x00012800010d7983 */ /* 0x000f620000100800 */
[-C--:B-1----:R-:W-:Y:S02]  /*167b0*/  @!P3 LEA R2, P1, R17, R0.reuse, 0x2 ;  /* 0x000000001102b211 */ /* 0x082fe400078210ff */
[----:B------:R-:W-:-:S11]  /*167c0*/  @!P4 LEA R6, P6, R5, R0, 0x2 ;  /* 0x000000000506c211 */ /* 0x000fd600078c10ff */
[----:B------:R-:W-:Y:S02]  /*167d0*/  P2R R3, PR, RZ, 0x2 ;  /* 0x00000002ff037803 */ /* 0x000fe40000000000 */
[----:B------:R-:W-:Y:S02]  /*167e0*/  ISETP.GE.AND P2, PT, R15, c[0x0][0x3c8], PT ;  /* 0x0000f2000f007a0c */ /* 0x000fe40003f46270 */
[----:B------:R-:W-:-:S04]  /*167f0*/  @!P5 LEA R8, P0, R22, R0, 0x2 ;  /* 0x000000001608d211 */ /* 0x000fc800078010ff */
[-C--:B------:R-:W-:Y:S02]  /*16800*/  @!P5 LEA.HI.X R9, R22, R4.reuse, R23, 0x2, P0 ;  /* 0x000000041609d211 */ /* 0x080fe400000f1417 */
[----:B------:R-:W5:Y:S04]  /*16810*/  LDL R22, [R1+0x11c] ;  /* 0x00011c0001167983 */ /* 0x000f680000100800 */
[----:B------:R1:W-:Y:S04]  /*16820*/  @!P5 ST.E.64 [R8.64], R154 ;  /* 0x0000009a0800d985 */ /* 0x0003e8000c101b06 */
[----:B------:R-:W5:Y:S01]  /*16830*/  LDL R23, [R1+0x194] ;  /* 0x0001940001177983 */ /* 0x000f620000100800 */
[----:B--2---:R-:W-:-:S02]  /*16840*/  @!P4 LEA.HI.X R7, R5, R4, R21, 0x2, P6 ;  /* 0x000000040507c211 */ /* 0x004fc400030f1415 */
[----:B------:R-:W-:Y:S01]  /*16850*/  ISETP.NE.AND P6, PT, R3, RZ, PT ;  /* 0x000000ff0300720c */ /* 0x000fe20003fc5270 */
[----:B------:R-:W2:Y:S04]  /*16860*/  LDL R5, [R1+0x124] ;  /* 0x0001240001057983 */ /* 0x000ea80000100800 */
[----:B------:R1:W-:Y:S01]  /*16870*/  @!P4 ST.E.64 [R6.64], R54 ;  /* 0x000000360600c985 */ /* 0x0003e2000c101b06 */
[----:B---3--:R-:W-:-:S03]  /*16880*/  ISETP.GE.AND P1, PT, R16, c[0x0][0x3c8], PT ;  /* 0x0000f20010007a0c */ /* 0x008fc60003f26270 */
[----:B------:R-:W3:Y:S01]  /*16890*/  LDL R21, [R1+0x190] ;  /* 0x0001900001157983 */ /* 0x000ee20000100800 */
[----:B----4-:R-:W-:-:S03]  /*168a0*/  @!P3 LEA.HI.X R3, R17, R4, R19, 0x2, P6 ;  /* 0x000000041103b211 */ /* 0x010fc600030f1413 */
[----:B------:R-:W4:Y:S04]  /*168b0*/  LDL R19, [R1+0x1a8] ;  /* 0x0001a80001137983 */ /* 0x000f280000100800 */
[----:B------:R-:W3:Y:S04]  /*168c0*/  LDL R17, [R1+0x1a4] ;  /* 0x0001a40001117983 */ /* 0x000ee80000100800 */
[----:B------:R5:W-:Y:S01]  /*168d0*/  @!P3 ST.E.64 [R2.64], R42 ;  /* 0x0000002a0200b985 */ /* 0x000be2000c101b06 */
[----:B-1----:R-:W-:-:S04]  /*168e0*/  @!P2 LEA R8, P3, R15, R0, 0x2 ;  /* 0x000000000f08a211 */ /* 0x002fc800078610ff */
[----:B-----5:R-:W-:Y:S02]  /*168f0*/  @!P2 LEA.HI.X R9, R15, R4, R20, 0x2, P3 ;  /* 0x000000040f09a211 */ /* 0x020fe400018f1414 */
[----:B------:R-:W5:Y:S01]  /*16900*/  LDL R15, [R1+0x1a0] ;  /* 0x0001a000010f7983 */ /* 0x000f620000100800 */
[----:B------:R-:W-:Y:S02]  /*16910*/  @!P1 LEA R6, P6, R16, R0, 0x2 ;  /* 0x0000000010069211 */ /* 0x000fe400078c10ff */
[----:B------:R-:W-:Y:S01]  /*16920*/  ISETP.GE.AND P0, PT, R10, c[0x0][0x3c8], PT ;  /* 0x0000f2000a007a0c */ /* 0x000fe20003f06270 */
[----:B------:R-:W5:Y:S01]  /*16930*/  LDL R20, [R1+0x118] ;  /* 0x0001180001147983 */ /* 0x000f620000100800 */
[----:B------:R-:W-:-:S09]  /*16940*/  ISETP.GE.AND P4, PT, R11, c[0x0][0x3c8], PT ;  /* 0x0000f2000b007a0c */ /* 0x000fd20003f86270 */
[----:B------:R-:W-:-:S04]  /*16950*/  P2R R2, PR, RZ, 0x40 ;  /* 0x00000040ff027803 */ /* 0x000fc80000000000 */
[----:B------:R-:W-:Y:S02]  /*16960*/  ISETP.NE.AND P3, PT, R2, RZ, PT ;  /* 0x000000ff0200720c */ /* 0x000fe40003f65270 */
[----:B------:R-:W-:Y:S02]  /*16970*/  @!P0 LEA R2, P6, R10, R0, 0x2 ;  /* 0x000000000a028211 */ /* 0x000fe400078c10ff */
[-C--:B------:R-:W-:Y:S01]  /*16980*/  @!P1 LEA.HI.X R7, R16, R4.reuse, R18, 0x2, P3 ;  /* 0x0000000410079211 */ /* 0x080fe200018f1412 */
[----:B------:R-:W-:Y:S01]  /*16990*/  @!P2 ST.E.64 [R8.64], R156 ;  /* 0x0000009c0800a985 */ /* 0x000fe2000c101b06 */
[----:B------:R-:W-:Y:S02]  /*169a0*/  ISETP.GE.AND P5, PT, R12, c[0x0][0x3c8], PT ;  /* 0x0000f2000c007a0c */ /* 0x000fe40003fa6270 */
[----:B------:R-:W-:Y:S01]  /*169b0*/  @!P0 LEA.HI.X R3, R10, R4, R14, 0x2, P6 ;  /* 0x000000040a038211 */ /* 0x000fe200030f140e */
[----:B------:R1:W-:Y:S04]  /*169c0*/  @!P1 ST.E.64 [R6.64], R62 ;  /* 0x0000003e06009985 */ /* 0x0003e8000c101b06 */
[----:B------:R-:W5:Y:S04]  /*169d0*/  LDL R10, [R1+0x114] ;  /* 0x00011400010a7983 */ /* 0x000f680000100800 */
[----:B------:R-:W5:Y:S04]  /*169e0*/  LDL R18, [R1+0x110] ;  /* 0x0001100001127983 */ /* 0x000f680000100800 */
[----:B------:R1:W-:Y:S01]  /*169f0*/  @!P0 ST.E.64 [R2.64], R50 ;  /* 0x0000003202008985 */ /* 0x0003e2000c101b06 */
[----:B------:R-:W-:-:S03]  /*16a00*/  ISETP.GE.AND P3, PT, R13, c[0x0][0x3c8], PT ;  /* 0x0000f2000d007a0c */ /* 0x000fc60003f66270 */
[----:B------:R-:W5:Y:S04]  /*16a10*/  LDL R16, [R1+0x10c] ;  /* 0x00010c0001107983 */ /* 0x000f680000100800 */
[----:B------:R-:W5:Y:S01]  /*16a20*/  LDL R14, [R1+0x108] ;  /* 0x00010800010e7983 */ /* 0x000f620000100800 */
[-C--:B-1----:R-:W-:Y:S02]  /*16a30*/  @!P4 LEA R6, P6, R11, R0.reuse, 0x2 ;  /* 0x000000000b06c211 */ /* 0x082fe400078c10ff */
[----:B------:R-:W-:-:S11]  /*16a40*/  @!P5 LEA R8, P0, R12, R0, 0x2 ;  /* 0x000000000c08d211 */ /* 0x000fd600078010ff */
[----:B------:R-:W-:Y:S02]  /*16a50*/  P2R R2, PR, RZ, 0x40 ;  /* 0x00000040ff027803 */ /* 0x000fe40000000000 */
[----:B--2---:R-:W-:Y:S02]  /*16a60*/  ISETP.GE.AND P2, PT, R5, c[0x0][0x3c8], PT ;  /* 0x0000f20005007a0c */ /* 0x004fe40003f46270 */
[-C--:B----4-:R-:W-:Y:S02]  /*16a70*/  @!P5 LEA.HI.X R9, R12, R4.reuse, R19, 0x2, P0 ;  /* 0x000000040c09d211 */ /* 0x090fe400000f1413 */
[----:B------:R-:W-:Y:S01]  /*16a80*/  ISETP.NE.AND P0, PT, R2, RZ, PT ;  /* 0x000000ff0200720c */ /* 0x000fe20003f05270 */
[----:B------:R-:W2:Y:S03]  /*16a90*/  LDL R12, [R1+0x104] ;  /* 0x00010400010c7983 */ /* 0x000ea60000100800 */
[----:B---3--:R-:W-:Y:S01]  /*16aa0*/  @!P4 LEA.HI.X R7, R11, R4, R17, 0x2, P0 ;  /* 0x000000040b07c211 */ /* 0x008fe200000f1411 */
[----:B------:R-:W3:Y:S04]  /*16ab0*/  LDL R19, [R1+0x188] ;  /* 0x0001880001137983 */ /* 0x000ee80000100800 */
[----:B------:R-:W4:Y:S01]  /*16ac0*/  LDL R11, [R1+0x18c] ;  /* 0x00018c00010b7983 */ /* 0x000f220000100800 */
[----:B------:R-:W-:-:S03]  /*16ad0*/  @!P3 LEA R2, P6, R13, R0, 0x2 ;  /* 0x000000000d02b211 */ /* 0x000fc600078c10ff */
[----:B------:R-:W2:Y:S04]  /*16ae0*/  LDL R17, [R1+0x184] ;  /* 0x0001840001117983 */ /* 0x000ea80000100800 */
[----:B------:R1:W-:Y:S04]  /*16af0*/  @!P5 ST.E.64 [R8.64], R158 ;  /* 0x0000009e0800d985 */ /* 0x0003e8000c101b06 */
[----:B------:R1:W-:Y:S01]  /*16b00*/  @!P4 ST.E.64 [R6.64], R74 ;  /* 0x0000004a0600c985 */ /* 0x0003e2000c101b06 */
[----:B-----5:R-:W-:-:S03]  /*16b10*/  @!P3 LEA.HI.X R3, R13, R4, R15, 0x2, P6 ;  /* 0x000000040d03b211 */ /* 0x020fc600030f140f */
[----:B------:R-:W5:Y:S04]  /*16b20*/  LDL R15, [R1+0x180] ;  /* 0x00018000010f7983 */ /* 0x000f680000100800 */
[----:B------:R-:W5:Y:S04]  /*16b30*/  LDL R13, [R1+0x17c] ;  /* 0x00017c00010d7983 */ /* 0x000f680000100800 */
[----:B------:R1:W-:Y:S02]  /*16b40*/  @!P3 ST.E.64 [R2.64], R58 ;  /* 0x0000003a0200b985 */ /* 0x0003e4000c101b06 */
[----:B-1----:R-:W-:-:S04]  /*16b50*/  @!P2 LEA R8, P3, R5, R0, 0x2 ;  /* 0x000000000508a211 */ /* 0x002fc800078610ff */
[----:B------:R-:W-:Y:S02]  /*16b60*/  @!P2 LEA.HI.X R9, R5, R4, R26, 0x2, P3 ;  /* 0x000000040509a211 */ /* 0x000fe400018f141a */
[----:B------:R-:W5:Y:S01]  /*16b70*/  LDL R5, [R1+0x100] ;  /* 0x0001000001057983 */ /* 0x000f620000100800 */
[----:B------:R-:W-:Y:S02]  /*16b80*/  ISETP.GE.AND P1, PT, R24, c[0x0][0x3c8], PT ;  /* 0x0000f20018007a0c */ /* 0x000fe40003f26270 */
[----:B------:R-:W-:-:S11]  /*16b90*/  ISETP.GE.AND P0, PT, R22, c[0x0][0x3c8], PT ;  /* 0x0000f20016007a0c */ /* 0x000fd60003f06270 */
[-C--:B------:R-:W-:Y:S02]  /*16ba0*/  @!P1 LEA R6, P4, R24, R0.reuse, 0x2 ;  /* 0x0000000018069211 */ /* 0x080fe400078810ff */
[----:B------:R-:W-:Y:S02]  /*16bb0*/  ISETP.GE.AND P5, PT, R20, c[0x0][0x3c8], PT ;  /* 0x0000f20014007a0c */ /* 0x000fe40003fa6270 */
[----:B------:R-:W-:-:S09]  /*16bc0*/  @!P0 LEA R2, P6, R22, R0, 0x2 ;  /* 0x0000000016028211 */ /* 0x000fd200078c10ff */
[----:B------:R-:W-:-:S04]  /*16bd0*/  P2R R3, PR, RZ, 0x10 ;  /* 0x00000010ff037803 */ /* 0x000fc80000000000 */
[----:B------:R-:W-:Y:S02]  /*16be0*/  ISETP.NE.AND P3, PT, R3, RZ, PT ;  /* 0x000000ff0300720c */ /* 0x000fe40003f65270 */
[----:B------:R-:W-:Y:S02]  /*16bf0*/  ISETP.GE.AND P4, PT, R10, c[0x0][0x3c8], PT ;  /* 0x0000f2000a007a0c */ /* 0x000fe40003f86270 */
[-C--:B------:R-:W-:Y:S02]  /*16c00*/  @!P1 LEA.HI.X R7, R24, R4.reuse, R25, 0x2, P3 ;  /* 0x0000000418079211 */ /* 0x080fe400018f1419 */
[----:B------:R-:W-:Y:S01]  /*16c10*/  @!P0 LEA.HI.X R3, R22, R4, R23, 0x2, P6 ;  /* 0x0000000416038211 */ /* 0x000fe200030f1417 */
[----:B------:R-:W-:Y:S01]  /*16c20*/  @!P2 ST.E.64 [R8.64], R160 ;  /* 0x000000a00800a985 */ /* 0x000fe2000c101b06 */
[----:B------:R-:W-:-:S03]  /*16c30*/  ISETP.GE.AND P3, PT, R18, c[0x0][0x3c8], PT ;  /* 0x0000f20012007a0c */ /* 0x000fc60003f66270 */
[----:B------:R1:W-:Y:S04]  /*16c40*/  @!P1 ST.E.64 [R6.64], R82 ;  /* 0x0000005206009985 */ /* 0x0003e8000c101b06 */
[----:B------:R1:W-:Y:S01]  /*16c50*/  @!P0 ST.E.64 [R2.64], R66 ;  /* 0x0000004202008985 */ /* 0x0003e2000c101b06 */
[----:B------:R-:W-:Y:S02]  /*16c60*/  ISETP.GE.AND P2, PT, R16, c[0x0][0x3c8], PT ;  /* 0x0000f20010007a0c */ /* 0x000fe40003f46270 */
[----:B------:R-:W-:Y:S02]  /*16c70*/  ISETP.GE.AND P1, PT, R14, c[0x0][0x3c8], PT ;  /* 0x0000f2000e007a0c */ /* 0x000fe40003f26270 */
[----:B-1----:R-:W-:-:S04]  /*16c80*/  @!P5 LEA R6, P0, R20, R0, 0x2 ;  /* 0x000000001406d211 */ /* 0x002fc800078010ff */
[----:B------:R-:W-:Y:S02]  /*16c90*/  @!P5 LEA.HI.X R7, R20, R4, R21, 0x2, P0 ;  /* 0x000000041407d211 */ /* 0x000fe400000f1415 */
[----:B------:R-:W-:-:S03]  /*16ca0*/  @!P4 LEA R2, P6, R10, R0, 0x2 ;  /* 0x000000000a02c211 */ /* 0x000fc600078c10ff */
[----:B------:R-:W-:Y:S01]  /*16cb0*/  @!P5 ST.E.64 [R6.64], R86 ;  /* 0x000000560600d985 */ /* 0x000fe2000c101b06 */
[----:B----4-:R-:W-:Y:S02]  /*16cc0*/  @!P4 LEA.HI.X R3, R10, R4, R11, 0x2, P6 ;  /* 0x000000040a03c211 */ /* 0x010fe400030f140b */
[-C--:B------:R-:W-:Y:S02]  /*16cd0*/  @!P3 LEA R10, P5, R18, R0.reuse, 0x2 ;  /* 0x00000000120ab211 */ /* 0x080fe400078a10ff */
[----:B--2---:R-:W-:Y:S01]  /*16ce0*/  ISETP.GE.AND P0, PT, R12, c[0x0][0x3c8], PT ;  /* 0x0000f2000c007a0c */ /* 0x004fe20003f06270 */
[----:B------:R1:W-:Y:S01]  /*16cf0*/  @!P4 ST.E.64 [R2.64], R90 ;  /* 0x0000005a0200c985 */ /* 0x0003e2000c101b06 */
[----:B------:R-:W-:-:S04]  /*16d00*/  @!P2 LEA R8, P6, R16, R0, 0x2 ;  /* 0x000000001008a211 */ /* 0x000fc800078c10ff */
[----:B------:R-:W-:-:S05]  /*16d10*/  @!P2 LEA.HI.X R9, R16, R4, R17, 0x2, P6 ;  /* 0x000000041009a211 */ /* 0x000fca00030f1411 */
[----:B-1----:R-:W-:-:S04]  /*16d20*/  P2R R2, PR, RZ, 0x20 ;  /* 0x00000020ff027803 */ /* 0x002fc80000000000 */
[----:B------:R-:W-:Y:S02]  /*16d30*/  ISETP.NE.AND P4, PT, R2, RZ, PT ;  /* 0x000000ff0200720c */ /* 0x000fe40003f85270 */
[----:B------:R-:W-:Y:S02]  /*16d40*/  @!P1 LEA R6, P5, R14, R0, 0x2 ;  /* 0x000000000e069211 */ /* 0x000fe400078a10ff */
[----:B---3--:R-:W-:Y:S02]  /*16d50*/  @!P3 LEA.HI.X R11, R18, R4, R19, 0x2, P4 ;  /* 0x00000004120bb211 */ /* 0x008fe400020f1413 */
[----:B------:R-:W-:Y:S02]  /*16d60*/  @!P0 LEA R2, P4, R12, R0, 0x2 ;  /* 0x000000000c028211 */ /* 0x000fe400078810ff */
[-C--:B-----5:R-:W-:Y:S02]  /*16d70*/  @!P1 LEA.HI.X R7, R14, R4.reuse, R15, 0x2, P5 ;  /* 0x000000040e079211 */ /* 0x0a0fe400028f140f */
[----:B------:R-:W-:Y:S01]  /*16d80*/  @!P0 LEA.HI.X R3, R12, R4, R13, 0x2, P4 ;  /* 0x000000040c038211 */ /* 0x000fe200020f140d */
[----:B------:R1:W-:Y:S04]  /*16d90*/  @!P3 ST.E.64 [R10.64], R102 ;  /* 0x000000660a00b985 */ /* 0x0003e8000c101b06 */
[----:B------:R1:W-:Y:S04]  /*16da0*/  @!P2 ST.E.64 [R8.64], R98 ;  /* 0x000000620800a985 */ /* 0x0003e8000c101b06 */
[----:B------:R1:W-:Y:S04]  /*16db0*/  @!P1 ST.E.64 [R6.64], R94 ;  /* 0x0000005e06009985 */ /* 0x0003e8000c101b06 */
        /* <DEDUP_REMOVED lines=8> */
.L_x_575:
[----:B------:R-:W3:Y:S04]  /*16e40*/  LDL.LU R0, [R1+0xe0] ;  /* 0x0000e00001007983 */ /* 0x000ee80000300800 */
[----:B--2---:R-:W2:Y:S01]  /*16e50*/  LDL R7, [R1+0xbc] ;  /* 0x0000bc0001077983 */ /* 0x004ea20000100800 */
[----:B------:R-:W-:Y:S01]  /*16e60*/  ISETP.NE.U32.AND P0, PT, RZ, c[0x0][0x508], PT ;  /* 0x00014200ff007a0c */ /* 0x000fe20003f05070 */
[----:B------:R-:W-:Y:S01]  /*16e70*/  IMAD.MOV.U32 R4, RZ, RZ, 0x4 ;  /* 0x00000004ff047424 */ /* 0x000fe200078e00ff */
[----:B------:R-:W-:Y:S01]  /*16e80*/  ISETP.NE.U32.AND P2, PT, RZ, c[0x0][0x500], PT ;  /* 0x00014000ff007a0c */ /* 0x000fe20003f45070 */
[----:B------:R-:W-:Y:S01]  /*16e90*/  IMAD.MOV.U32 R20, RZ, RZ, c[0x0][0x388] ;  /* 0x0000e200ff147624 */ /* 0x000fe200078e00ff */
[----:B------:R-:W-:Y:S01]  /*16ea0*/  ISETP.NE.AND.EX P0, PT, RZ, c[0x0][0x50c], PT, P0 ;  /* 0x00014300ff007a0c */ /* 0x000fe20003f05300 */
[----:B------:R-:W-:Y:S01]  /*16eb0*/  IMAD.MOV.U32 R6, RZ, RZ, RZ ;  /* 0x000000ffff067224 */ /* 0x000fe200078e00ff */
[----:B------:R-:W-:Y:S01]  /*16ec0*/  ISETP.NE.AND.EX P2, PT, RZ, c[0x0][0x504], PT, P2 ;  /* 0x00014100ff007a0c */ /* 0x000fe20003f45320 */
[----:B--2---:R-:W-:-:S10]  /*16ed0*/  IMAD.WIDE R2, R7, R4, c[0x0][0x500] ;  /* 0x0001400007027625 */ /* 0x004fd400078e0204 */
[----:B------:R-:W-:Y:S02]  /*16ee0*/  @P0 IMAD.WIDE R4, R7, R4, c[0x0][0x508] ;  /* 0x0001420007040625 */ /* 0x000fe400078e0204 */
[----:B------:R2:W5:Y:S04]  /*16ef0*/  @P2 LDG.E R6, [R2.64] ;  /* 0x0000000602062981 */ /* 0x000568000c1e1900 */
[----:B------:R2:W5:Y:S01]  /*16f00*/  @P0 LDG.E R20, [R4.64] ;  /* 0x0000000604140981 */ /* 0x000562000c1e1900 */
[----:B---3--:R-:W-:-:S04]  /*16f10*/  ISETP.NE.AND P1, PT, R0, RZ, PT ;  /* 0x000000ff0000720c */ /* 0x008fc80003f25270 */
[----:B-1----:R-:W-:Y:S01]  /*16f20*/  SEL R19, R0, c[0x0][0x3d4], P1 ;  /* 0x0000f50000137a07 */ /* 0x002fe20000800000 */
[----:B------:R-:W-:Y:S05]  /*16f30*/  @P0 BRA `(.L_x_596) ;  /* 0x0000004000000947 */ /* 0x000fea0003800000 */
[----:B------:R-:W-:Y:S05]  /*16f40*/  @!P2 BRA `(.L_x_596) ;  /* 0x000000300000a947 */ /* 0x000fea0003800000 */
[----:B------:R1:W3:Y:S04]  /*16f50*/  LDG.E R0, [R2.64] ;  /* 0x0000000602007981 */ /* 0x0002e8000c1e1900 */
[----:B-12---:R-:W3:Y:S02]  /*16f60*/  LDG.E R2, [R2.64+0x4] ;  /* 0x0000040602027981 */ /* 0x006ee4000c1e1900 */
[----:B---3-5:R-:W-:Y:S02]  /*16f70*/  IADD3 R20, -R0, R2, RZ ;  /* 0x0000000200147210 */ /* 0x028fe40007ffe1ff */
.L_x_596:
[----:B--2---:R-:W2:Y:S01]  /*16f80*/  LDL.LU R2, [R1+0xb8] ;  /* 0x0000b80001027983 */ /* 0x004ea20000300800 */
[----:B------:R-:W-:Y:S01]  /*16f90*/  SHF.R.S32.HI R0, RZ, 0x1f, R7 ;  /* 0x0000001fff007819 */ /* 0x000fe20000011407 */
[----:B------:R-:W-:Y:S01]  /*16fa0*/  BSSY B0, `(.L_x_597) ;  /* 0x0000039000007945 */ /* 0x000fe20003800000 */
[----:B-----5:R-:W-:Y:S01]  /*16fb0*/  SHF.R.S32.HI R18, RZ, 0x1f, R6 ;  /* 0x0000001fff127819 */ /* 0x020fe20000011406 */
[----:B------:R-:W1:Y:S01]  /*16fc0*/  S2R R3, SR_TID.X ;  /* 0x0000000000037919 */ /* 0x000e620000002100 */
[----:B------:R-:W-:-:S02]  /*16fd0*/  SEL R16, R7, RZ, !P2 ;  /* 0x000000ff07107207 */ /* 0x000fc40005000000 */
[----:B------:R-:W-:Y:S02]  /*16fe0*/  SEL R21, R0, RZ, !P2 ;  /* 0x000000ff00157207 */ /* 0x000fe40005000000 */
[----:B-1----:R-:W-:Y:S02]  /*16ff0*/  ISETP.GT.AND P0, PT, R3, 0x7f, PT ;  /* 0x0000007f0300780c */ /* 0x002fe40003f04270 */
[----:B--2---:R-:W-:-:S11]  /*17000*/  LOP3.LUT R15, R2, 0xffff, RZ, 0xc0, !PT ;  /* 0x0000ffff020f7812 */ /* 0x004fd600078ec0ff */
[----:B------:R-:W-:Y:S05]  /*17010*/  @P0 BRA `(.L_x_598) ;  /* 0x0000031000000947 */ /* 0x000fea0003800000 */
[----:B------:R-:W2:Y:S01]  /*17020*/  LDL R2, [R1+0xac] ;  /* 0x0000ac0001027983 */ /* 0x000ea20000100800 */
[----:B------:R-:W-:Y:S01]  /*17030*/  IMAD R0, R20, c[0x0][0x4e8], RZ ;  /* 0x00013a0014007a24 */ /* 0x000fe200078e02ff */
[----:B--2---:R-:W-:-:S04]  /*17040*/  IADD3 R14, R2, R3, RZ ;  /* 0x00000003020e7210 */ /* 0x004fc80007ffe0ff */
        /* <DEDUP_REMOVED lines=23> */
[----:B------:R-:W-:Y:S01]  /*171c0*/  IMAD.MOV R2, RZ, RZ, -R0 ;  /* 0x000000ffff027224 */ /* 0x000fe200078e0a00 */
[----:B------:R-:W-:Y:S02]  /*171d0*/  IADD3.X R9, R3, R9, R18, P1, P0 ;  /* 0x0000000903097210 */ /* 0x000fe40000fe0412 */
[----:B------:R-:W-:Y:S01]  /*171e0*/  SHF.R.S32.HI R3, RZ, 0x1f, R0 ;  /* 0x0000001fff037819 */ /* 0x000fe20000011400 */
[----:B------:R-:W-:Y:S01]  /*171f0*/  IMAD R2, R2, c[0x0][0x4e8], R14 ;  /* 0x00013a0002027a24 */ /* 0x000fe200078e020e */
[----:B--2---:R-:W-:-:S05]  /*17200*/  SEL R7, R22, RZ, P2 ;  /* 0x000000ff16077207 */ /* 0x004fca0001000000 */
[-C--:B-----5:R-:W-:Y:S02]  /*17210*/  IMAD R8, R13, R7.reuse, RZ ;  /* 0x000000070d087224 */ /* 0x0a0fe400078e02ff */
[----:B------:R-:W-:Y:S01]  /*17220*/  IMAD.WIDE.U32 R4, R12, R7, RZ ;  /* 0x000000070c047225 */ /* 0x000fe200078e00ff */
[----:B------:R-:W-:-:S04]  /*17230*/  SHF.R.S32.HI R7, RZ, 0x1f, R2 ;  /* 0x0000001fff077819 */ /* 0x000fc80000011402 */
[----:B------:R-:W-:Y:S01]  /*17240*/  IADD3 R5, R5, R8, RZ ;  /* 0x0000000805057210 */ /* 0x000fe20007ffe0ff */
[----:B------:R-:W-:Y:S01]  /*17250*/  IMAD.MOV.U32 R8, RZ, RZ, c[0x0][0x4a8] ;  /* 0x00012a00ff087624 */ /* 0x000fe200078e00ff */
[----:B------:R-:W-:Y:S01]  /*17260*/  IADD3 R4, P1, P0, R0, R17, R4 ;  /* 0x0000001100047210 */ /* 0x000fe2000783e004 */
[----:B------:R-:W-:-:S03]  /*17270*/  IMAD R0, R11, R2, RZ ;  /* 0x000000020b007224 */ /* 0x000fc600078e02ff */
[----:B------:R-:W-:Y:S01]  /*17280*/  IADD3.X R5, R3, R9, R5, P1, P0 ;  /* 0x0000000903057210 */ /* 0x000fe20000fe0405 */
[----:B------:R-:W-:-:S04]  /*17290*/  IMAD R0, R10, R7, R0 ;  /* 0x000000070a007224 */ /* 0x000fc800078e0200 */
        /* <DEDUP_REMOVED lines=9> */
.L_x_598:
[----:B------:R-:W-:Y:S05]  /*17330*/  BSYNC B0 ;  /* 0x0000000000007941 */ /* 0x000fea0003800000 */
.L_x_597:
[----:B------:R-:W-:-:S13]  /*17340*/  ISETP.GT.AND P0, PT, R19, 0x1, PT ;  /* 0x000000011300780c */ /* 0x000fda0003f04270 */
[----:B------:R-:W-:Y:S05]  /*17350*/  @P0 BRA `(.L_x_590) ;  /* 0x00000a6000000947 */ /* 0x000fea0003800000 */
[----:B-1----:R-:W2:Y:S04]  /*17360*/  LDL R5, [R1+0xac] ;  /* 0x0000ac0001057983 */ /* 0x002ea80000100800 */
[----:B------:R-:W2:Y:S01]  /*17370*/  LDL R4, [R1+0x174] ;  /* 0x0001740001047983 */ /* 0x000ea20000100800 */
[----:B------:R-:W-:Y:S01]  /*17380*/  MOV R2, c[0x0][0x4e8] ;  /* 0x00013a0000027a02 */ /* 0x000fe20000000f00 */
[----:B------:R-:W-:-:S03]  /*17390*/  IMAD R0, R18, c[0x0][0x3a0], RZ ;  /* 0x0000e80012007a24 */ /* 0x000fc600078e02ff */
[----:B------:R-:W-:Y:S01]  /*173a0*/  ISETP.NE.AND P0, PT, R2, 0x1, PT ;  /* 0x000000010200780c */ /* 0x000fe20003f05270 */
[----:B------:R-:W-:-:S04]  /*173b0*/  IMAD.WIDE.U32 R2, R6, c[0x0][0x3a0], RZ ;  /* 0x0000e80006027a25 */ /* 0x000fc800078e00ff */
[----:B------:R-:W-:-:S05]  /*173c0*/  IMAD R6, R6, c[0x0][0x3a4], R0 ;  /* 0x0000e90006067a24 */ /* 0x000fca00078e0200 */
[----:B------:R-:W-:-:S05]  /*173d0*/  IADD3 R3, R3, R6, RZ ;  /* 0x0000000603037210 */ /* 0x000fca0007ffe0ff */
[----:B------:R-:W-:-:S04]  /*173e0*/  IMAD.WIDE.U32 R2, R15, c[0x0][0x3e8], R2 ;  /* 0x0000fa000f027a25 */ /* 0x000fc800078e0002 */
[----:B------:R-:W-:-:S04]  /*173f0*/  IMAD R3, R15, c[0x0][0x3ec], R3 ;  /* 0x0000fb000f037a24 */ /* 0x000fc800078e0203 */
[----:B------:R-:W-:Y:S01]  /*17400*/  IMAD.WIDE.U32 R2, R16, c[0x0][0x3f0], R2 ;  /* 0x0000fc0010027a25 */ /* 0x000fe200078e0002 */
[----:B--2---:R-:W-:-:S03]  /*17410*/  IADD3 R4, R4, R5, RZ ;  /* 0x0000000504047210 */ /* 0x004fc60007ffe0ff */
[----:B------:R-:W-:Y:S01]  /*17420*/  IMAD R5, R21, c[0x0][0x3f0], RZ ;  /* 0x0000fc0015057a24 */ /* 0x000fe200078e02ff */
[----:B------:R-:W-:Y:S01]  /*17430*/  MOV R0, R4 ;  /* 0x0000000400007202 */ /* 0x000fe20000000f00 */
[----:B------:R-:W-:-:S04]  /*17440*/  @P0 IMAD.HI.U32 R6, R4, c[0x0][0x4ec], RZ ;  /* 0x00013b0004060a27 */ /* 0x000fc800078e00ff */
[----:B------:R-:W-:Y:S01]  /*17450*/  IMAD R7, R16, c[0x0][0x3f4], R5 ;  /* 0x0000fd0010077a24 */ /* 0x000fe200078e0205 */
[----:B------:R-:W-:-:S04]  /*17460*/  @P0 SHF.R.U32.HI R0, RZ, c[0x0][0x4f0], R6 ;  /* 0x00013c00ff000a19 */ /* 0x000fc80000011606 */
[----:B------:R-:W-:Y:S02]  /*17470*/  SHF.R.S32.HI R6, RZ, 0x1f, R0 ;  /* 0x0000001fff067819 */ /* 0x000fe40000011400 */
[----:B------:R-:W-:Y:S02]  /*17480*/  IADD3 R5, -R0, RZ, RZ ;  /* 0x000000ff00057210 */ /* 0x000fe40007ffe1ff */
[----:B------:R-:W-:Y:S01]  /*17490*/  IADD3 R3, R3, R7, RZ ;  /* 0x0000000703037210 */ /* 0x000fe20007ffe0ff */
[----:B------:R-:W-:Y:S02]  /*174a0*/  IMAD R6, R6, c[0x0][0x3e0], RZ ;  /* 0x0000f80006067a24 */ /* 0x000fe400078e02ff */
        /* <DEDUP_REMOVED lines=13> */
.L_x_683:
[----:B------:R-:W-:Y:S05]  /*17580*/  BRA.DIV ~URZ, `(.L_x_600) ;  /* 0x00003df27f007947 */ /* 0x000fea000b800000 */
[----:B------:R3:W4:Y:S02]  /*17590*/  SHFL.IDX PT, R0, R14, RZ, 0x181f ;  /* 0x00181fff0e007589 */ /* 0x00072400000e0000 */
.L_x_684:
[----:B------:R-:W5:Y:S04]  /*175a0*/  LDL.LU R3, [R1+0xac] ;  /* 0x0000ac0001037983 */ /* 0x000f680000300800 */
[----:B------:R-:W1:Y:S01]  /*175b0*/  S2R R6, SR_TID.X ;  /* 0x0000000000067919 */ /* 0x000e620000002100 */
[----:B------:R-:W-:Y:S01]  /*175c0*/  IMAD R13, R20, c[0x0][0x4e8], RZ ;  /* 0x00013a00140d7a24 */ /* 0x000fe200078e02ff */
[----:B-1----:R-:W-:-:S04]  /*175d0*/  SHF.R.S32.HI R2, RZ, 0x1f, R6 ;  /* 0x0000001fff027819 */ /* 0x002fc80000011406 */
[----:B------:R-:W-:-:S04]  /*175e0*/  LEA.HI R2, R2, R6, RZ, 0x3 ;  /* 0x0000000602027211 */ /* 0x000fc800078f18ff */
[----:B------:R-:W-:Y:S01]  /*175f0*/  SHF.R.S32.HI R2, RZ, 0x3, R2 ;  /* 0x00000003ff027819 */ /* 0x000fe20000011402 */
[----:B------:R-:W-:Y:S04]  /*17600*/  BSSY B0, `(.L_x_601) ;  /* 0x000001c000007945 */ /* 0x000fe80003800000 */
[----:B-----5:R-:W-:-:S05]  /*17610*/  IMAD.IADD R12, R2, 0x1, R3 ;  /* 0x00000001020c7824 */ /* 0x020fca00078e0203 */
[----:B------:R-:W-:-:S13]  /*17620*/  ISETP.GE.AND P0, PT, R12, R13, PT ;  /* 0x0000000d0c00720c */ /* 0x000fda0003f06270 */
[----:B------:R-:W-:Y:S05]  /*17630*/  @P0 BRA `(.L_x_602) ;  /* 0x0000018000000947 */ /* 0x000fea0003800000 */
[----:B------:R-:W5:Y:S04]  /*17640*/  LDL R2, [R1+0x3c] ;  /* 0x00003c0001027983 */ /* 0x000f680000100800 */
[----:B---3--:R-:W3:Y:S04]  /*17650*/  LDL R19, [R1+0x68] ;  /* 0x0000680001137983 */ /* 0x008ee80000100800 */
        /* <DEDUP_REMOVED lines=18> */
[----:B------:R1:W-:Y:S04]  /*17780*/  @!P3 ST.E.128 [R10.64], RZ ;  /* 0x000000ff0a00b985 */ /* 0x0003e8000c101d06 */
[----:B------:R1:W-:Y:S04]  /*17790*/  @!P2 ST.E.128 [R8.64], RZ ;  /* 0x000000ff0800a985 */ /* 0x0003e8000c101d06 */
[----:B------:R1:W-:Y:S04]  /*177a0*/  @!P1 ST.E.128 [R6.64], RZ ;  /* 0x000000ff06009985 */ /* 0x0003e8000c101d06 */
[----:B------:R1:W-:Y:S02]  /*177b0*/  @!P0 ST.E.128 [R2.64], RZ ;  /* 0x000000ff02008985 */ /* 0x0003e4000c101d06 */
.L_x_602:
[----:B------:R-:W-:Y:S05]  /*177c0*/  BSYNC B0 ;  /* 0x0000000000007941 */ /* 0x000fea0003800000 */
.L_x_601:
[----:B------:R-:W-:Y:S05]  /*177d0*/  BRA.DIV ~URZ, `(.L_x_603) ;  /* 0x00003c327f007947 */ /* 0x000fea000b800000 */
[----:B--2---:R2:W1:Y:S04]  /*177e0*/  SHFL.IDX PT, R4, R5, 0x1, 0x181f ;  /* 0x00381f0005047f89 */ /* 0x00446800000e0000 */
[----:B----4-:R2:W4:Y:S02]  /*177f0*/  SHFL.IDX PT, R0, R14, 0x1, 0x181f ;  /* 0x00381f000e007f89 */ /* 0x01052400000e0000 */
.L_x_685:
[----:B-1----:R-:W-:Y:S01]  /*17800*/  IADD3 R2, R12, 0x20, RZ ;  /* 0x000000200c027810 */ /* 0x002fe20007ffe0ff */
[----:B------:R-:W-:Y:S03]  /*17810*/  BSSY B0, `(.L_x_604) ;  /* 0x000001b000007945 */ /* 0x000fe60003800000 */
[----:B------:R-:W-:-:S13]  /*17820*/  ISETP.GE.AND P0, PT, R2, R13, PT ;  /* 0x0000000d0200720c */ /* 0x000fda0003f06270 */
        /* <DEDUP_REMOVED lines=8> */
[----:B------:R-:W4:Y:S01]  /*178b0*/  LDL R16, [R1+0x1fc] ;  /* 0x0001fc0001107983 */ /* 0x000f220000100800 */
[----:B-----5:R-:W-:-:S02]  /*178c0*/  ISETP.GE.AND P3, PT, R3, c[0x0][0x3c8], PT ;  /* 0x0000f20003007a0c */ /* 0x020fc40003f66270 */
[----:B--2---:R-:W-:Y:S02]  /*178d0*/  ISETP.GE.AND P2, PT, R19, c[0x0][0x3c8], PT ;  /* 0x0000f20013007a0c */ /* 0x004fe40003f46270 */
[----:B---3--:R-:W-:Y:S02]  /*178e0*/  ISETP.GE.AND P1, PT, R17, c[0x0][0x3c8], PT ;  /* 0x0000f20011007a0c */ /* 0x008fe40003f26270 */
[----:B----4-:R-:W-:-:S07]  /*178f0*/  ISETP.GE.AND P0, PT, R15, c[0x0][0x3c8], PT ;  /* 0x0000f2000f007a0c */ /* 0x010fce0003f06270 */
        /* <DEDUP_REMOVED lines=12> */
.L_x_605:
[----:B------:R-:W-:Y:S05]  /*179c0*/  BSYNC B0 ;  /* 0x0000000000007941 */ /* 0x000fea0003800000 */
.L_x_604:
[----:B------:R-:W-:Y:S05]  /*179d0*/  BRA.DIV ~URZ, `(.L_x_606) ;  /* 0x00003b427f007947 */ /* 0x000fea000b800000 */
[----:B------:R1:W2:Y:S02]  /*179e0*/  SHFL.IDX PT, R4, R5, 0x2, 0x181f ;  /* 0x00581f0005047f89 */ /* 0x0002a400000e0000 */
.L_x_686:
[----:B------:R-:W-:Y:S05]  /*179f0*/  BRA.DIV ~URZ, `(.L_x_607) ;  /* 0x00003bb27f007947 */ /* 0x000fea000b800000 */
[----:B----4-:R4:W1:Y:S02]  /*17a00*/  SHFL.IDX PT, R0, R14, 0x2, 0x181f ;  /* 0x00581f000e007f89 */ /* 0x01086400000e0000 */
.L_x_687:
[----:B-1----:R-:W-:Y:S01]  /*17a10*/  IADD3 R2, R12, 0x40, RZ ;  /* 0x000000400c027810 */ /* 0x002fe20007ffe0ff */
[----:B------:R-:W-:Y:S03]  /*17a20*/  BSSY B0, `(.L_x_608) ;  /* 0x000001b000007945 */ /* 0x000fe60003800000 */
        /* <DEDUP_REMOVED lines=26> */
.L_x_609:
[----:B------:R-:W-:Y:S05]  /*17bd0*/  BSYNC B0 ;  /* 0x0000000000007941 */ /* 0x000fea0003800000 */
.L_x_608:
[----:B------:R-:W-:Y:S05]  /*17be0*/  BRA.DIV ~URZ, `(.L_x_610) ;  /* 0x00003a527f007947 */ /* 0x000fea000b800000 */
[----:B--2---:R2:W1:Y:S04]  /*17bf0*/  SHFL.IDX PT, R4, R5, 0x3, 0x181f ;  /* 0x00781f0005047f89 */ /* 0x00446800000e0000 */
[----:B------:R2:W3:Y:S02]  /*17c00*/  SHFL.IDX PT, R0, R14, 0x3, 0x181f ;  /* 0x00781f000e007f89 */ /* 0x0004e400000e0000 */
.L_x_688:
[----:B-1----:R-:W-:-:S04]  /*17c10*/  IADD3 R2, R12, 0x60, RZ ;  /* 0x000000600c027810 */ /* 0x002fc80007ffe0ff */
        /* <DEDUP_REMOVED lines=26> */
.L_x_590:
[----:B------:R-:W-:Y:S05]  /*17dc0*/  BSYNC B1 ;  /* 0x0000000000017941 */ /* 0x000fea0003800000 */
.L_x_574:
[----:B-1-34-:R-:W3:Y:S02]  /*17dd0*/  LDL R0, [R1+0x1f4] ;  /* 0x0001f40001007983 */ /* 0x01aee40000100800 */
[----:B---3--:R-:W-:-:S13]  /*17de0*/  ISETP.NE.AND P0, PT, R0, RZ, PT ;  /* 0x000000ff0000720c */ /* 0x008fda0003f05270 */
[----:B------:R-:W-:Y:S01]  /*17df0*/  @P0 WARPSYNC 0xffffffff ;  /* 0xffffffff00000948 */ /* 0x000fe20003800000 */
[----:B------:R-:W-:Y:S06]  /*17e00*/  @P0 BAR.SYNC.DEFER_BLOCKING 0x5, 0x100 ;  /* 0x0144000000000b1d */ /* 0x000fec0000010000 */
[----:B--2---:R-:W1:Y:S04]  /*17e10*/  @P0 LDS.128 R4, [0x1a080] ;  /* 0x01a08000ff040984 */ /* 0x004e680000000c00 */
        /* <DEDUP_REMOVED lines=10> */
.L_x_689:
[----:B------:R-:W-:Y:S05]  /*17ec0*/  BRA.DIV ~URZ, `(.L_x_613) ;  /* 0x000039127f007947 */ /* 0x000fea000b800000 */
[----:B------:R3:W4:Y:S02]  /*17ed0*/  SHFL.IDX PT, R8, R106, 0x1, 0x1f ;  /* 0x00201f006a087f89 */ /* 0x00072400000e0000 */
.L_x_690:
        /* <DEDUP_REMOVED lines=19> */
.L_x_691:
        /* <DEDUP_REMOVED lines=16> */
.L_x_692:
[----:B---3--:R-:W-:Y:S01]  /*18110*/  IMAD R0, R0, c[0x0][0x538], RZ ;  /* 0x00014e0000007a24 */ /* 0x008fe200078e02ff */
[----:B------:R-:W-:Y:S04]  /*18120*/  BSSY B1, `(.L_x_616) ;  /* 0x00000cf000017945 */ /* 0x000fe80003800000 */
[----:B----4-:R-:W-:-:S04]  /*18130*/  IADD3 R8, R0, R8, RZ ;  /* 0x0000000800087210 */ /* 0x010fc80007ffe0ff */
[----:B--2---:R-:W-:-:S13]  /*18140*/  ISETP.GT.AND P0, PT, R8, R9, PT ;  /* 0x000000090800720c */ /* 0x004fda0003f04270 */
[----:B------:R-:W-:Y:S05]  /*18150*/  @P0 BRA `(.L_x_617) ;  /* 0x0000025000000947 */ /* 0x000fea0003800000 */
.L_x_621:
        /* <DEDUP_REMOVED lines=17> */
.L_x_693:
        /* <DEDUP_REMOVED lines=16> */
.L_x_694:
[----:B--2---:R-:W-:-:S05]  /*18370*/  IMAD R0, R0, c[0x0][0x538], RZ ;  /* 0x00014e0000007a24 */ /* 0x004fca00078e02ff */
[----:B------:R-:W-:-:S04]  /*18380*/  IADD3 R8, R0, R8, RZ ;  /* 0x0000000800087210 */ /* 0x000fc80007ffe0ff */
[----:B------:R-:W-:-:S13]  /*18390*/  ISETP.GT.AND P0, PT, R8, R9, PT ;  /* 0x000000090800720c */ /* 0x000fda0003f04270 */
[----:B-1----:R-:W-:Y:S05]  /*183a0*/  @!P0 BRA `(.L_x_621) ;  /* 0xfffffdb000008947 */ /* 0x002fea000383ffff */
.L_x_617:
[----:B------:R-:W-:-:S05]  /*183b0*/  IADD3 R8, -R0, R8, RZ ;  /* 0x0000000800087210 */ /* 0x000fca0007ffe1ff */
[----:B------:R-:W-:-:S05]  /*183c0*/  IMAD R0, R4, c[0x0][0x538], R8 ;  /* 0x00014e0004007a24 */ /* 0x000fca00078e0208 */
[----:B------:R-:W-:Y:S01]  /*183d0*/  ISETP.GT.AND P0, PT, R0, R9, PT ;  /* 0x000000090000720c */ /* 0x000fe20003f04270 */
[----:B------:R-:W-:-:S12]  /*183e0*/  BRA.DIV ~URZ, `(.L_x_622) ;  /* 0x000038b27f007947 */ /* 0x000fd8000b800000 */
[----:B------:R-:W-:-:S03]  /*183f0*/  VOTE.ANY R5, PT, !P0 ;  /* 0x0000000000057806 */ /* 0x000fc600040e0100 */
.L_x_695:
[----:B------:R-:W2:Y:S01]  /*18400*/  LDL.LU R2, [R1+0xbc] ;  /* 0x0000bc0001027983 */ /* 0x000ea20000300800 */
[----:B------:R-:W2:Y:S02]  /*18410*/  POPC R0, R5 ;  /* 0x0000000500007309 */ /* 0x000ea40000000000 */
[----:B--2---:R-:W-:-:S05]  /*18420*/  IADD3 R2, R0, R2, RZ ;  /* 0x0000000200027210 */ /* 0x004fca0007ffe0ff */
[----:B------:R2:W-:Y:S01]  /*18430*/  STL [R1+0xbc], R2 ;  /* 0x0000bc0201007387 */ /* 0x0005e20000100800 */
[----:B------:R-:W-:Y:S05]  /*18440*/  BRA.DIV ~URZ, `(.L_x_623) ;  /* 0x000038a27f007947 */ /* 0x000fea000b800000 */
[----:B------:R3:W4:Y:S04]  /*18450*/  SHFL.IDX PT, R10, R6, R0, 0x1f ;  /* 0x00001f00060a7589 */ /* 0x00072800000e0000 */
[----:B------:R3:W1:Y:S02]  /*18460*/  SHFL.IDX PT, R7, R7, R0, 0x1f ;  /* 0x00001f0007077589 */ /* 0x00066400000e0000 */
.L_x_696:
[----:B------:R-:W-:Y:S01]  /*18470*/  ISETP.NE.AND P0, PT, R5, RZ, PT ;  /* 0x000000ff0500720c */ /* 0x000fe20003f05270 */
[----:B------:R-:W-:-:S12]  /*18480*/  BSSY B0, `(.L_x_624) ;  /* 0x0000005000007945 */ /* 0x000fd80003800000 */
[----:B------:R-:W-:Y:S05]  /*18490*/  @!P0 BRA `(.L_x_625) ;  /* 0x0000003000008947 */ /* 0x000fea0003800000 */
[----:B---3--:R-:W-:Y:S01]  /*184a0*/  IADD3 R0, R0, -0x1, RZ ;  /* 0xffffffff00007810 */ /* 0x008fe20007ffe0ff */
[----:B------:R-:W-:Y:S05]  /*184b0*/  BRA.DIV ~URZ, `(.L_x_626) ;  /* 0x000039427f007947 */ /* 0x000fea000b800000 */
[----:B------:R3:W2:Y:S02]  /*184c0*/  SHFL.IDX PT, R11, R4, R0, 0x1f ;  /* 0x00001f00040b7589 */ /* 0x0006a400000e0000 */
.L_x_625:
[----:B------:R-:W-:Y:S05]  /*184d0*/  BSYNC B0 ;  /* 0x0000000000007941 */ /* 0x000fea0003800000 */
.L_x_624:
[----:B--23--:R-:W-:Y:S01]  /*184e0*/  IMAD R0, R11, c[0x0][0x538], R8 ;  /* 0x00014e000b007a24 */ /* 0x00cfe200078e0208 */
[----:B-1----:R-:W-:Y:S01]  /*184f0*/  ISETP.NE.AND P0, PT, R7, 0x1, PT ;  /* 0x000000010700780c */ /* 0x002fe20003f05270 */
[----:B------:R-:W-:Y:S03]  /*18500*/  BSSY B0, `(.L_x_627) ;  /* 0x0000087000007945 */ /* 0x000fe60003800000 */
[----:B------:R1:W-:Y:S01]  /*18510*/  STL [R1+0xb0], R0 ;  /* 0x0000b00001007387 */ /* 0x0003e20000100800 */
[----:B------:R-:W-:-:S08]  /*18520*/  IADD3 R8, -R0, R9, RZ ;  /* 0x0000000900087210 */ /* 0x000fd00007ffe1ff */
[----:B------:R-:W-:Y:S05]  /*18530*/  @!P0 BRA `(.L_x_628) ;  /* 0x000003e000008947 */ /* 0x000fea0003800000 */
[-C--:B----4-:R-:W-:Y:S02]  /*18540*/  IABS R2, R10.reuse ;  /* 0x0000000a00027213 */ /* 0x090fe40000000000 */
[----:B------:R-:W-:Y:S02]  /*18550*/  IABS R9, R10 ;  /* 0x0000000a00097213 */ /* 0x000fe40000000000 */
[----:B-1----:R-:W1:Y:S08]  /*18560*/  I2F.RP R0, R2 ;  /* 0x0000000200007306 */ /* 0x002e700000209400 */
[----:B-1----:R-:W1:Y:S02]  /*18570*/  MUFU.RCP R0, R0 ;  /* 0x0000000000007308 */ /* 0x002e640000001000 */
[----:B-1----:R-:W-:-:S06]  /*18580*/  IADD3 R0, R0, 0xffffffe, RZ ;  /* 0x0ffffffe00007810 */ /* 0x002fcc0007ffe0ff */
[----:B------:R-:W1:Y:S02]  /*18590*/  F2I.FTZ.U32.TRUNC.NTZ R5, R0 ;  /* 0x0000000000057305 */ /* 0x000e64000021f000 */
[----:B-1----:R-:W-:Y:S01]  /*185a0*/  IMAD.MOV R3, RZ, RZ, -R5 ;  /* 0x000000ffff037224 */ /* 0x002fe200078e0a05 */
[----:B------:R-:W-:-:S03]  /*185b0*/  IABS R0, R7 ;  /* 0x0000000700007213 */ /* 0x000fc60000000000 */
[----:B------:R-:W-:Y:S01]  /*185c0*/  IMAD.MOV.U32 R4, RZ, RZ, R3 ;  /* 0x000000ffff047224 */ /* 0x000fe200078e0003 */
[----:B------:R-:W-:Y:S01]  /*185d0*/  IABS R3, R8 ;  /* 0x0000000800037213 */ /* 0x000fe20000000000 */
[----:B------:R-:W-:Y:S02]  /*185e0*/  IMAD.MOV.U32 R6, RZ, RZ, R0 ;  /* 0x000000ffff067224 */ /* 0x000fe400078e0000 */
[----:B------:R-:W-:Y:S02]  /*185f0*/  IMAD R0, R4, R2, RZ ;  /* 0x0000000204007224 */ /* 0x000fe400078e02ff */
[----:B------:R-:W-:Y:S01]  /*18600*/  IMAD.MOV.U32 R4, RZ, RZ, RZ ;  /* 0x000000ffff047224 */ /* 0x000fe200078e00ff */
[----:B------:R-:W1:Y:S03]  /*18610*/  I2F.RP R11, R6 ;  /* 0x00000006000b7306 */ /* 0x000e660000209400 */
[----:B------:R-:W-:-:S04]  /*18620*/  IMAD.HI.U32 R5, R5, R0, R4 ;  /* 0x0000000005057227 */ /* 0x000fc800078e0004 */
[----:B------:R-:W-:-:S05]  /*18630*/  IMAD.MOV R0, RZ, RZ, -R9 ;  /* 0x000000ffff007224 */ /* 0x000fca00078e0a09 */
[----:B------:R-:W-:Y:S01]  /*18640*/  MOV R4, R0 ;  /* 0x0000000000047202 */ /* 0x000fe20000000f00 */
[----:B------:R-:W-:-:S04]  /*18650*/  IMAD.HI.U32 R0, R5, R3, RZ ;  /* 0x0000000305007227 */ /* 0x000fc800078e00ff */
[----:B------:R-:W-:Y:S02]  /*18660*/  IMAD R3, R0, R4, R3 ;  /* 0x0000000400037224 */ /* 0x000fe400078e0203 */
[----:B-1----:R-:W1:Y:S03]  /*18670*/  MUFU.RCP R4, R11 ;  /* 0x0000000b00047308 */ /* 0x002e660000001000 */
[----:B------:R-:W-:-:S13]  /*18680*/  ISETP.GT.U32.AND P0, PT, R2, R3, PT ;  /* 0x000000030200720c */ /* 0x000fda0003f04070 */
[----:B------:R-:W-:Y:S01]  /*18690*/  @!P0 IMAD.IADD R3, R3, 0x1, -R2 ;  /* 0x0000000103038824 */ /* 0x000fe200078e0a02 */
[----:B-1----:R-:W-:Y:S02]  /*186a0*/  IADD3 R4, R4, 0xffffffe, RZ ;  /* 0x0ffffffe04047810 */ /* 0x002fe40007ffe0ff */
[----:B------:R-:W-:Y:S02]  /*186b0*/  @!P0 IADD3 R0, R0, 0x1, RZ ;  /* 0x0000000100008810 */ /* 0x000fe40007ffe0ff */
[----:B------:R-:W-:Y:S02]  /*186c0*/  ISETP.GE.U32.AND P2, PT, R3, R2, PT ;  /* 0x000000020300720c */ /* 0x000fe40003f46070 */
[----:B------:R-:W1:Y:S01]  /*186d0*/  F2I.FTZ.U32.TRUNC.NTZ R3, R4 ;  /* 0x0000000400037305 */ /* 0x000e62000021f000 */
[----:B------:R-:W-:Y:S02]  /*186e0*/  LOP3.LUT R2, R8, R10, RZ, 0x3c, !PT ;  /* 0x0000000a08027212 */ /* 0x000fe400078e3cff */
[----:B------:R-:W-:-:S02]  /*186f0*/  ISETP.NE.AND P0, PT, R10, RZ, PT ;  /* 0x000000ff0a00720c */ /* 0x000fc40003f05270 */
[----:B------:R-:W-:-:S06]  /*18700*/  ISETP.GE.AND P1, PT, R2, RZ, PT ;  /* 0x000000ff0200720c */ /* 0x000fcc0003f26270 */
[----:B------:R-:W-:Y:S01]  /*18710*/  @P2 IADD3 R0, R0, 0x1, RZ ;  /* 0x0000000100002810 */ /* 0x000fe20007ffe0ff */
[----:B-1----:R-:W-:-:S06]  /*18720*/  IMAD.MOV R2, RZ, RZ, -R3 ;  /* 0x000000ffff027224 */ /* 0x002fcc00078e0a03 */
[----:B------:R-:W-:Y:S01]  /*18730*/  @!P1 IMAD.MOV R0, RZ, RZ, -R0 ;  /* 0x000000ffff009224 */ /* 0x000fe200078e0a00 */
[----:B------:R-:W-:Y:S02]  /*18740*/  @!P0 LOP3.LUT R0, RZ, R10, RZ, 0x33, !PT ;  /* 0x0000000aff008212 */ /* 0x000fe400078e33ff */
[----:B------:R-:W-:Y:S02]  /*18750*/  MOV R4, R2 ;  /* 0x0000000200047202 */ /* 0x000fe40000000f00 */
[----:B------:R-:W-:Y:S02]  /*18760*/  IABS R2, R7 ;  /* 0x0000000700027213 */ /* 0x000fe40000000000 */
[----:B------:R-:W-:Y:S01]  /*18770*/  IABS R9, R0 ;  /* 0x0000000000097213 */ /* 0x000fe20000000000 */
[----:B------:R-:W-:Y:S02]  /*18780*/  IMAD R4, R4, R6, RZ ;  /* 0x0000000604047224 */ /* 0x000fe400078e02ff */
[----:B------:R-:W-:-:S02]  /*18790*/  IMAD.MOV R5, RZ, RZ, -R2 ;  /* 0x000000ffff057224 */ /* 0x000fc400078e0a02 */
[----:B------:R-:W-:-:S04]  /*187a0*/  IMAD.MOV.U32 R2, RZ, RZ, RZ ;  /* 0x000000ffff027224 */ /* 0x000fc800078e00ff */
[----:B------:R-:W-:Y:S01]  /*187b0*/  IMAD.HI.U32 R2, R3, R4, R2 ;  /* 0x0000000403027227 */ /* 0x000fe200078e0002 */
[----:B------:R-:W-:-:S03]  /*187c0*/  MOV R4, R5 ;  /* 0x0000000500047202 */ /* 0x000fc60000000f00 */
[----:B------:R-:W-:-:S04]  /*187d0*/  IMAD.MOV.U32 R3, RZ, RZ, R9 ;  /* 0x000000ffff037224 */ /* 0x000fc800078e0009 */
[----:B------:R-:W-:-:S04]  /*187e0*/  IMAD.HI.U32 R2, R2, R3, RZ ;  /* 0x0000000302027227 */ /* 0x000fc800078e00ff */
[----:B------:R-:W-:Y:S01]  /*187f0*/  IMAD R3, R2, R4, R3 ;  /* 0x0000000402037224 */ /* 0x000fe200078e0203 */
[----:B------:R-:W-:-:S04]  /*18800*/  IADD3 R4, -R0, RZ, RZ ;  /* 0x000000ff00047210 */ /* 0x000fc80007ffe1ff */
        /* <DEDUP_REMOVED lines=9> */
[----:B------:R-:W-:-:S05]  /*188a0*/  @!P0 LOP3.LUT R2, RZ, R7, RZ, 0x33, !PT ;  /* 0x00000007ff028212 */ /* 0x000fca00078e33ff */
[----:B------:R-:W-:-:S04]  /*188b0*/  IMAD.MOV R3, RZ, RZ, -R2 ;  /* 0x000000ffff037224 */ /* 0x000fc800078e0a02 */
[C---:B------:R-:W-:Y:S02]  /*188c0*/  IMAD R3, R7.reuse, R3, R0 ;  /* 0x0000000307037224 */ /* 0x040fe400078e0200 */
[----:B------:R-:W-:Y:S02]  /*188d0*/  IMAD R0, R7, 0x1000000, R2 ;  /* 0x0100000007007824 */ /* 0x000fe400078e0202 */
[----:B------:R-:W-:Y:S02]  /*188e0*/  IMAD R2, R10, R4, R8 ;  /* 0x000000040a027224 */ /* 0x000fe400078e0208 */
[----:B------:R-:W-:-:S05]  /*188f0*/  IMAD R0, R3, 0x10000, R0 ;  /* 0x0001000003007824 */ /* 0x000fca00078e0200 */
[----:B------:R1:W-:Y:S01]  /*18900*/  STL [R1+0xb8], R0 ;  /* 0x0000b80001007387 */ /* 0x0003e20000100800 */
[----:B------:R-:W-:Y:S05]  /*18910*/  BRA `(.L_x_629) ;  /* 0x0000045000007947 */ /* 0x000fea0003800000 */
.L_x_628:
[----:B-1----:R-:W2:Y:S01]  /*18920*/  LDL R0, [R1+0xbc] ;  /* 0x0000bc0001007983 */ /* 0x002ea20000100800 */
[----:B------:R-:W-:-:S04]  /*18930*/  IMAD.MOV.U32 R2, RZ, RZ, 0x4 ;  /* 0x00000004ff027424 */ /* 0x000fc800078e00ff */
[----:B--2---:R-:W-:-:S05]  /*18940*/  IMAD.WIDE R2, R0, R2, c[0x0][0x590] ;  /* 0x0001640000027625 */ /* 0x004fca00078e0202 */
[----:B------:R-:W2:Y:S02]  /*18950*/  LDG.E R4, [R2.64] ;  /* 0x0000000602047981 */ /* 0x000ea4000c1e1900 */
[----:B--2-4-:R-:W-:-:S05]  /*18960*/  IMAD R11, R4, R10, RZ ;  /* 0x0000000a040b7224 */ /* 0x014fca00078e02ff */
[-C--:B------:R-:W-:Y:S02]  /*18970*/  IABS R0, R11.reuse ;  /* 0x0000000b00007213 */ /* 0x080fe40000000000 */
        /* <DEDUP_REMOVED lines=10> */
[----:B------:R-:W-:Y:S01]  /*18a20*/  MOV R2, RZ ;  /* 0x000000ff00027202 */ /* 0x000fe20000000f00 */
[----:B------:R-:W-:-:S04]  /*18a30*/  IMAD.MOV.U32 R6, RZ, RZ, R0 ;  /* 0x000000ffff067224 */ /* 0x000fc800078e0000 */
        /* <DEDUP_REMOVED lines=11> */
[----:B------:R-:W-:-:S05]  /*18af0*/  @P2 IADD3 R0, R0, 0x1, RZ ;  /* 0x0000000100002810 */ /* 0x000fca0007ffe0ff */
[----:B------:R-:W-:-:S05]  /*18b00*/  IMAD.MOV.U32 R2, RZ, RZ, R0 ;  /* 0x000000ffff027224 */ /* 0x000fca00078e0000 */
[----:B------:R-:W-:Y:S02]  /*18b10*/  @!P1 IADD3 R2, -R2, RZ, RZ ;  /* 0x000000ff02029210 */ /* 0x000fe40007ffe1ff */
[----:B------:R-:W-:-:S05]  /*18b20*/  @!P0 LOP3.LUT R2, RZ, R11, RZ, 0x33, !PT ;  /* 0x0000000bff028212 */ /* 0x000fca00078e33ff */
[----:B------:R-:W-:Y:S02]  /*18b30*/  IMAD R9, R4, R2, RZ ;  /* 0x0000000204097224 */ /* 0x000fe400078e02ff */
[----:B------:R-:W-:-:S03]  /*18b40*/  IMAD.MOV R2, RZ, RZ, -R2 ;  /* 0x000000ffff027224 */ /* 0x000fc600078e0a02 */
[----:B------:R-:W-:Y:S01]  /*18b50*/  IADD3 R0, -R9, c[0x0][0x538], RZ ;  /* 0x00014e0009007a10 */ /* 0x000fe20007ffe1ff */
[----:B------:R-:W-:-:S03]  /*18b60*/  IMAD R5, R11, R2, R8 ;  /* 0x000000020b057224 */ /* 0x000fc600078e0208 */
[----:B------:R-:W-:Y:S02]  /*18b70*/  IMNMX R0, R4, R0, PT ;  /* 0x0000000004007217 */ /* 0x000fe40003800200 */
[----:B------:R-:W-:Y:S02]  /*18b80*/  IABS R2, R5 ;  /* 0x0000000500027213 */ /* 0x000fe40000000000 */
        /* <DEDUP_REMOVED lines=8> */
[----:B------:R-:W-:Y:S01]  /*18c10*/  IMAD R7, R6, R4, RZ ;  /* 0x0000000406077224 */ /* 0x000fe200078e02ff */
[----:B------:R-:W-:Y:S01]  /*18c20*/  MOV R6, R2 ;  /* 0x0000000200067202 */ /* 0x000fe20000000f00 */
[----:B------:R-:W-:-:S04]  /*18c30*/  IMAD.MOV.U32 R2, RZ, RZ, RZ ;  /* 0x000000ffff027224 */ /* 0x000fc800078e00ff */
[----:B------:R-:W-:-:S04]  /*18c40*/  IMAD.HI.U32 R7, R3, R7, R2 ;  /* 0x0000000703077227 */ /* 0x000fc800078e0002 */
[----:B------:R-:W-:-:S04]  /*18c50*/  IMAD.MOV R2, RZ, RZ, -R8 ;  /* 0x000000ffff027224 */ /* 0x000fc800078e0a08 */
[----:B------:R-:W-:Y:S02]  /*18c60*/  IMAD.MOV.U32 R3, RZ, RZ, R2 ;  /* 0x000000ffff037224 */ /* 0x000fe400078e0002 */
[----:B------:R-:W-:-:S04]  /*18c70*/  IMAD.HI.U32 R2, R7, R6, RZ ;  /* 0x0000000607027227 */ /* 0x000fc800078e00ff */
[----:B------:R-:W-:-:S05]  /*18c80*/  IMAD R3, R2, R3, R6 ;  /* 0x0000000302037224 */ /* 0x000fca00078e0206 */
[----:B------:R-:W-:-:S13]  /*18c90*/  ISETP.GT.U32.AND P0, PT, R4, R3, PT ;  /* 0x000000030400720c */ /* 0x000fda0003f04070 */
[-C--:B------:R-:W-:Y:S02]  /*18ca0*/  @!P0 IADD3 R3, R3, -R4.reuse, RZ ;  /* 0x8000000403038210 */ /* 0x080fe40007ffe0ff */
[----:B------:R-:W-:Y:S02]  /*18cb0*/  @!P0 IADD3 R2, R2, 0x1, RZ ;  /* 0x0000000102028810 */ /* 0x000fe40007ffe0ff */
[----:B------:R-:W-:Y:S02]  /*18cc0*/  ISETP.GE.U32.AND P2, PT, R3, R4, PT ;  /* 0x000000040300720c */ /* 0x000fe40003f46070 */
[----:B------:R-:W-:Y:S02]  /*18cd0*/  LOP3.LUT R3, R5, R0, RZ, 0x3c, !PT ;  /* 0x0000000005037212 */ /* 0x000fe400078e3cff */
[----:B------:R-:W-:Y:S02]  /*18ce0*/  ISETP.NE.AND P0, PT, R0, RZ, PT ;  /* 0x000000ff0000720c */ /* 0x000fe40003f05270 */
[----:B------:R-:W-:Y:S01]  /*18cf0*/  ISETP.GE.AND P1, PT, R3, RZ, PT ;  /* 0x000000ff0300720c */ /* 0x000fe20003f26270 */
[----:B------:R-:W-:Y:S01]  /*18d00*/  IMAD.MOV R3, RZ, RZ, -R0 ;  /* 0x000000ffff037224 */ /* 0x000fe200078e0a00 */
[----:B------:R-:W-:-:S05]  /*18d10*/  IADD3 R5, R9, 0x1000000, R5 ;  /* 0x0100000009057810 */ /* 0x000fca0007ffe005 */
[----:B------:R-:W-:-:S06]  /*18d20*/  @P2 IADD3 R2, R2, 0x1, RZ ;  /* 0x0000000102022810 */ /* 0x000fcc0007ffe0ff */
[----:B------:R-:W-:Y:S01]  /*18d30*/  @!P1 IMAD.MOV R2, RZ, RZ, -R2 ;  /* 0x000000ffff029224 */ /* 0x000fe200078e0a02 */
[----:B------:R-:W-:-:S05]  /*18d40*/  @!P0 LOP3.LUT R2, RZ, R0, RZ, 0x33, !PT ;  /* 0x00000000ff028212 */ /* 0x000fca00078e33ff */
[----:B------:R-:W-:-:S05]  /*18d50*/  IMAD R0, R2, R3, R5 ;  /* 0x0000000302007224 */ /* 0x000fca00078e0205 */
[----:B------:R1:W-:Y:S02]  /*18d60*/  STL [R1+0xb8], R0 ;  /* 0x0000b80001007387 */ /* 0x0003e40000100800 */
.L_x_629:
[----:B------:R-:W-:Y:S05]  /*18d70*/  BSYNC B0 ;  /* 0x0000000000007941 */ /* 0x000fea0003800000 */
.L_x_627:
[----:B------:R-:W-:-:S04]  /*18d80*/  LOP3.LUT R2, RZ, R2, RZ, 0x33, !PT ;  /* 0x00000002ff027212 */ /* 0x000fc800078e33ff */
[----:B-1----:R-:W-:-:S05]  /*18d90*/  IADD3 R0, R2, R10, RZ ;  /* 0x0000000a02007210 */ /* 0x002fca0007ffe0ff */
[----:B------:R1:W-:Y:S01]  /*18da0*/  STL [R1+0xb4], R0 ;  /* 0x0000b40001007387 */ /* 0x0003e20000100800 */
[----:B------:R-:W-:Y:S05]  /*18db0*/  BRA `(.L_x_630) ;  /* 0x0000005000007947 */ /* 0x000fea0003800000 */
.L_x_618:
[----:B------:R-:W-:Y:S01]  /*18dc0*/  MOV R0, c[0x0][0x53c] ;  /* 0x00014f0000007a02 */ /* 0x000fe20000000f00 */
[----:B------:R2:W-:Y:S04]  /*18dd0*/  STL [R1+0xb0], R9 ;  /* 0x0000b00901007387 */ /* 0x0005e80000100800 */
[----:B------:R2:W-:Y:S04]  /*18de0*/  STL [R1+0xb4], RZ ;  /* 0x0000b4ff01007387 */ /* 0x0005e80000100800 */
[----:B------:R2:W-:Y:S04]  /*18df0*/  STL [R1+0xb8], RZ ;  /* 0x0000b8ff01007387 */ /* 0x0005e80000100800 */
[----:B------:R2:W-:Y:S02]  /*18e00*/  STL [R1+0xbc], R0 ;  /* 0x0000bc0001007387 */ /* 0x0005e40000100800 */
.L_x_630:
[----:B------:R-:W-:Y:S05]  /*18e10*/  BSYNC B1 ;  /* 0x0000000000017941 */ /* 0x000fea0003800000 */
.L_x_616:
        /* <DEDUP_REMOVED lines=9> */
.L_x_611:
[----:B--2---:R-:W2:Y:S02]  /*18eb0*/  LDL R0, [R1+0xbc] ;  /* 0x0000bc0001007983 */ /* 0x004ea40000100800 */
[----:B--2---:R-:W-:-:S13]  /*18ec0*/  ISETP.GE.AND P0, PT, R0, c[0x0][0x53c], PT ;  /* 0x00014f0000007a0c */ /* 0x004fda0003f06270 */
[----:B-1----:R-:W-:Y:S01]  /*18ed0*/  @P0 CALL.REL.NOINC `(.L_x_631) ;  /* 0x0000001000000944 */ /* 0x002fe20003c00000 */
[----:B------:R-:W-:Y:S05]  /*18ee0*/  BRA `(.L_x_632) ;  /* 0xfffe92a000007947 */ /* 0x000fea000383ffff */
.L_x_631:
[----:B------:R-:W-:Y:S05]  /*18ef0*/  EXIT ;  /* 0x000000000000794d */ /* 0x000fea0003800000 */
.L_x_453:
[----:B------:R-:W-:Y:S01]  /*18f00*/  IMAD.MOV.U32 R0, RZ, RZ, R5 ;  /* 0x000000ffff007224 */ /* 0x000fe200078e0005 */
[----:B------:R-:W-:Y:S02]  /*18f10*/  MOV R3, 0x1 ;  /* 0x0000000100037802 */ /* 0x000fe40000000f00 */
[----:B------:R-:W-:Y:S02]  /*18f20*/  MOV R2, 0x18f40 ;  /* 0x00018f4000027802 */ /* 0x000fe40000000f00 */
[----:B------:R-:W-:Y:S05]  /*18f30*/  CALL.REL.NOINC `($__internal_11_$__cuda_sm70_shflsync_up_p) ;  /* 0x0000308000007944 */ /* 0x000fea0003c00000 */
[----:B------:R-:W-:Y:S01]  /*18f40*/  MOV R0, R4 ;  /* 0x0000000400007202 */ /* 0x000fe20000000f00 */
[----:B------:R-:W-:Y:S05]  /*18f50*/  BRA `(.L_x_633) ;  /* 0xfffe750000007947 */ /* 0x000fea000383ffff */
.L_x_454:
[----:B------:R-:W-:Y:S01]  /*18f60*/  IMAD.MOV.U32 R0, RZ, RZ, R5 ;  /* 0x000000ffff007224 */ /* 0x000fe200078e0005 */
[----:B------:R-:W-:Y:S02]  /*18f70*/  MOV R3, 0x2 ;  /* 0x0000000200037802 */ /* 0x000fe40000000f00 */
[----:B------:R-:W-:Y:S02]  /*18f80*/  MOV R2, 0x18fa0 ;  /* 0x00018fa000027802 */ /* 0x000fe40000000f00 */
[----:B------:R-:W-:Y:S05]  /*18f90*/  CALL.REL.NOINC `($__internal_11_$__cuda_sm70_shflsync_up_p) ;  /* 0x0000302000007944 */ /* 0x000fea0003c00000 */
[----:B------:R-:W-:Y:S01]  /*18fa0*/  SEL R4, R4, RZ, P4 ;  /* 0x000000ff04047207 */ /* 0x000fe20002000000 */
[----:B------:R-:W-:Y:S01]  /*18fb0*/  IMAD.MOV.U32 R3, RZ, RZ, 0x4 ;  /* 0x00000004ff037424 */ /* 0x000fe200078e00ff */
[----:B------:R-:W-:-:S03]  /*18fc0*/  MOV R2, 0x18ff0 ;  /* 0x00018ff000027802 */ /* 0x000fc60000000f00 */
[----:B------:R-:W-:Y:S02]  /*18fd0*/  IMAD.IADD R0, R5, 0x1, R4 ;  /* 0x0000000105007824 */ /* 0x000fe400078e0204 */
        /* <DEDUP_REMOVED lines=14> */
[----:B------:R-:W-:Y:S01]  /*190c0*/  IMAD.IADD R4, R0, 0x1, R4 ;  /* 0x0000000100047824 */ /* 0x000fe200078e0204 */
[----:B------:R-:W-:Y:S01]  /*190d0*/  MOV R0, 0x19120 ;  /* 0x0001912000007802 */ /* 0x000fe20000000f00 */
[----:B------:R1:W-:Y:S02]  /*190e0*/  STL [R1+0x54], R5 ;  /* 0x0000540501007387 */ /* 0x0003e40000100800 */
[----:B------:R-:W-:Y:S02]  /*190f0*/  IMAD.MOV.U32 R2, RZ, RZ, R4 ;  /* 0x000000ffff027224 */ /* 0x000fe400078e0004 */
[----:B------:R1:W-:Y:S04]  /*19100*/  STL [R1+0x50], R0 ;  /* 0x0000500001007387 */ /* 0x0003e80000100800 */
[----:B-1----:R-:W-:Y:S05]  /*19110*/  CALL.REL.NOINC `($__internal_10_$__cuda_sm70_shflsync_idx_p) ;  /* 0x00002dd000007944 */ /* 0x002fea0003c00000 */
[----:B-----5:R1:W5:Y:S02]  /*19120*/  LDL.LU R0, [R1+0x54] ;  /* 0x0000540001007983 */ /* 0x0203640000300800 */
[----:B-1---5:R-:W-:Y:S05]  /*19130*/  BRA `(.L_x_634) ;  /* 0xfffe742000007947 */ /* 0x022fea000383ffff */
.L_x_456:
[----:B------:R-:W-:Y:S02]  /*19140*/  SEL R0, RZ, 0x1, P0 ;  /* 0x00000001ff007807 */ /* 0x000fe40000000000 */
[----:B------:R-:W-:-:S02]  /*19150*/  MOV R2, 0x19170 ;  /* 0x0001917000027802 */ /* 0x000fc40000000f00 */
[----:B------:R-:W-:Y:S05]  /*19160*/  CALL.REL.NOINC `($__internal_12_$__cuda_sm70_votesync_ballot) ;  /* 0x00002eb000007944 */ /* 0x000fea0003c00000 */
[----:B------:R-:W-:Y:S01]  /*19170*/  MOV R6, R0 ;  /* 0x0000000000067202 */ /* 0x000fe20000000f00 */
[----:B------:R-:W-:Y:S05]  /*19180*/  BRA `(.L_x_635) ;  /* 0xfffe746000007947 */ /* 0x000fea000383ffff */
.L_x_457:
[----:B------:R-:W-:Y:S01]  /*19190*/  MOV R5, 0x19200 ;  /* 0x0001920000057802 */ /* 0x000fe20000000f00 */
[----:B------:R-:W-:Y:S01]  /*191a0*/  IMAD.MOV.U32 R7, RZ, RZ, 0x1f ;  /* 0x0000001fff077424 */ /* 0x000fe200078e00ff */
[----:B------:R-:W-:Y:S01]  /*191b0*/  MOV R3, R0 ;  /* 0x0000000000037202 */ /* 0x000fe20000000f00 */
[----:B-1----:R-:W-:-:S02]  /*191c0*/  IMAD.MOV.U32 R2, RZ, RZ, R9 ;  /* 0x000000ffff027224 */ /* 0x002fc400078e0009 */
[----:B------:R1:W-:Y:S04]  /*191d0*/  STL [R1+0x50], R5 ;  /* 0x0000500501007387 */ /* 0x0003e80000100800 */
[----:B------:R1:W-:Y:S02]  /*191e0*/  STL [R1+0x54], R7 ;  /* 0x0000540701007387 */ /* 0x0003e40000100800 */
[----:B-1----:R-:W-:Y:S05]  /*191f0*/  CALL.REL.NOINC `($__internal_10_$__cuda_sm70_shflsync_idx_p) ;  /* 0x00002cf000007944 */ /* 0x002fea0003c00000 */
[----:B------:R-:W-:Y:S01]  /*19200*/  IMAD.MOV.U32 R2, RZ, RZ, R8 ;  /* 0x000000ffff027224 */ /* 0x000fe200078e0008 */
[----:B------:R-:W-:Y:S01]  /*19210*/  MOV R7, 0x19290 ;  /* 0x0001929000077802 */ /* 0x000fe20000000f00 */
[----:B------:R1:W5:Y:S01]  /*19220*/  LDL.LU R12, [R1+0x54] ;  /* 0x00005400010c7983 */ /* 0x0003620000300800 */
[----:B------:R-:W-:Y:S01]  /*19230*/  MOV R8, 0x1f ;  /* 0x0000001f00087802 */ /* 0x000fe20000000f00 */
[----:B------:R-:W-:Y:S01]  /*19240*/  IMAD.MOV.U32 R5, RZ, RZ, RZ ;  /* 0x000000ffff057224 */ /* 0x000fe200078e00ff */
[----:B-----5:R-:W-:Y:S01]  /*19250*/  MOV R3, R0 ;  /* 0x0000000000037202 */ /* 0x020fe20000000f00 */
[----:B------:R1:W-:Y:S04]  /*19260*/  STL [R1+0x50], R7 ;  /* 0x0000500701007387 */ /* 0x0003e80000100800 */
[----:B------:R1:W-:Y:S02]  /*19270*/  STL [R1+0x54], R8 ;  /* 0x0000540801007387 */ /* 0x0003e40000100800 */
[----:B-1----:R-:W-:Y:S05]  /*19280*/  CALL.REL.NOINC `($__internal_10_$__cuda_sm70_shflsync_idx_p) ;  /* 0x00002c6000007944 */ /* 0x002fea0003c00000 */
[----:B------:R1:W5:Y:S02]  /*19290*/  LDL.LU R9, [R1+0x54] ;  /* 0x0000540001097983 */ /* 0x0003640000300800 */
[----:B-1---5:R-:W-:Y:S05]  /*192a0*/  BRA `(.L_x_636) ;  /* 0xfffe73b000007947 */ /* 0x022fea000383ffff */
.L_x_460:
[----:B------:R-:W-:Y:S01]  /*192b0*/  MOV R3, R0 ;  /* 0x0000000000037202 */ /* 0x000fe20000000f00 */
[----:B-1----:R-:W-:Y:S01]  /*192c0*/  IMAD.MOV.U32 R2, RZ, RZ, R4 ;  /* 0x000000ffff027224 */ /* 0x002fe200078e0004 */
[----:B------:R-:W-:Y:S01]  /*192d0*/  MOV R0, 0x19320 ;  /* 0x0001932000007802 */ /* 0x000fe20000000f00 */
[----:B------:R-:W-:-:S04]  /*192e0*/  IMAD.MOV.U32 R4, RZ, RZ, 0x1f ;  /* 0x0000001fff047424 */ /* 0x000fc800078e00ff */
[----:B------:R1:W-:Y:S04]  /*192f0*/  STL [R1+0x50], R0 ;  /* 0x0000500001007387 */ /* 0x0003e80000100800 */
[----:B------:R1:W-:Y:S02]  /*19300*/  STL [R1+0x54], R4 ;  /* 0x0000540401007387 */ /* 0x0003e40000100800 */
[----:B-1-34-:R-:W-:Y:S05]  /*19310*/  CALL.REL.NOINC `($__internal_10_$__cuda_sm70_shflsync_idx_p) ;  /* 0x00002bd000007944 */ /* 0x01afea0003c00000 */
[----:B------:R1:W5:Y:S02]  /*19320*/  LDL.LU R5, [R1+0x54] ;  /* 0x0000540001057983 */ /* 0x0003640000300800 */
[----:B-1---5:R-:W-:Y:S05]  /*19330*/  BRA `(.L_x_459) ;  /* 0xfffe738000007947 */ /* 0x022fea000383ffff */
.L_x_481:
[----:B------:R-:W-:Y:S01]  /*19340*/  MOV R4, 0x193b0 ;  /* 0x000193b000047802 */ /* 0x000fe20000000f00 */
[----:B------:R-:W-:Y:S01]  /*19350*/  IMAD.MOV.U32 R5, RZ, RZ, 0x181f ;  /* 0x0000181fff057424 */ /* 0x000fe200078e00ff */
[----:B-1----:R-:W-:Y:S01]  /*19360*/  MOV R3, 0x1 ;  /* 0x0000000100037802 */ /* 0x002fe20000000f00 */
[----:B------:R-:W-:Y:S02]  /*19370*/  IMAD.MOV.U32 R2, RZ, RZ, R8 ;  /* 0x000000ffff027224 */ /* 0x000fe400078e0008 */
[----:B------:R1:W-:Y:S04]  /*19380*/  STL [R1+0x50], R4 ;  /* 0x0000500401007387 */ /* 0x0003e80000100800 */
[----:B------:R1:W-:Y:S02]  /*19390*/  STL [R1+0x54], R5 ;  /* 0x0000540501007387 */ /* 0x0003e40000100800 */
[----:B-1----:R-:W-:Y:S05]  /*193a0*/  CALL.REL.NOINC `($__internal_10_$__cuda_sm70_shflsync_idx_p) ;  /* 0x00002b4000007944 */ /* 0x002fea0003c00000 */
[----:B------:R-:W-:Y:S01]  /*193b0*/  MOV R5, 0x19430 ;  /* 0x0001943000057802 */ /* 0x000fe20000000f00 */
[----:B------:R-:W-:Y:S01]  /*193c0*/  IMAD.MOV.U32 R6, RZ, RZ, 0x181f ;  /* 0x0000181fff067424 */ /* 0x000fe200078e00ff */
[----:B-----5:R1:W5:Y:S01]  /*193d0*/  LDL.LU R4, [R1+0x54] ;  /* 0x0000540001047983 */ /* 0x0203620000300800 */
[----:B------:R-:W-:Y:S01]  /*193e0*/  IMAD.MOV.U32 R2, RZ, RZ, R11 ;  /* 0x000000ffff027224 */ /* 0x000fe200078e000b */
[----:B------:R-:W-:-:S02]  /*193f0*/  MOV R3, 0x1 ;  /* 0x0000000100037802 */ /* 0x000fc40000000f00 */
[----:B------:R1:W-:Y:S04]  /*19400*/  STL [R1+0x50], R5 ;  /* 0x0000500501007387 */ /* 0x0003e80000100800 */
[----:B------:R1:W-:Y:S02]  /*19410*/  STL [R1+0x54], R6 ;  /* 0x0000540601007387 */ /* 0x0003e40000100800 */
[----:B-1---5:R-:W-:Y:S05]  /*19420*/  CALL.REL.NOINC `($__internal_10_$__cuda_sm70_shflsync_idx_p) ;  /* 0x00002ac000007944 */ /* 0x022fea0003c00000 */
[----:B------:R1:W5:Y:S02]  /*19430*/  LDL.LU R2, [R1+0x54] ;  /* 0x0000540001027983 */ /* 0x0003640000300800 */
[----:B-1---5:R-:W-:Y:S05]  /*19440*/  BRA `(.L_x_637) ;  /* 0xfffeb0e000007947 */ /* 0x022fea000383ffff */
.L_x_484:
[----:B------:R-:W-:Y:S01]  /*19450*/  MOV R0, 0x194c0 ;  /* 0x000194c000007802 */ /* 0x000fe20000000f00 */
[----:B------:R-:W-:Y:S01]  /*19460*/  IMAD.MOV.U32 R4, RZ, RZ, 0x181f ;  /* 0x0000181fff047424 */ /* 0x000fe200078e00ff */
[----:B------:R-:W-:Y:S01]  /*19470*/  MOV R3, RZ ;  /* 0x000000ff00037202 */ /* 0x000fe20000000f00 */
[----:B------:R-:W-:Y:S02]  /*19480*/  IMAD.MOV.U32 R2, RZ, RZ, R5 ;  /* 0x000000ffff027224 */ /* 0x000fe400078e0005 */
[----:B------:R2:W-:Y:S04]  /*19490*/  STL [R1+0x50], R0 ;  /* 0x0000500001007387 */ /* 0x0005e80000100800 */
[----:B------:R2:W-:Y:S02]  /*194a0*/  STL [R1+0x54], R4 ;  /* 0x0000540401007387 */ /* 0x0005e40000100800 */
[----:B-12---:R-:W-:Y:S05]  /*194b0*/  CALL.REL.NOINC `($__internal_10_$__cuda_sm70_shflsync_idx_p) ;  /* 0x00002a3000007944 */ /* 0x006fea0003c00000 */
[----:B-----5:R1:W5:Y:S02]  /*194c0*/  LDL.LU R4, [R1+0x54] ;  /* 0x0000540001047983 */ /* 0x0203640000300800 */
[----:B-1---5:R-:W-:Y:S05]  /*194d0*/  BRA `(.L_x_638) ;  /* 0xfffebfc000007947 */ /* 0x022fea000383ffff */
.L_x_485:
[----:B------:R-:W-:Y:S01]  /*194e0*/  MOV R0, 0x19550 ;  /* 0x0001955000007802 */ /* 0x000fe20000000f00 */
[----:B------:R-:W-:Y:S01]  /*194f0*/  IMAD.MOV.U32 R8, RZ, RZ, 0x181f ;  /* 0x0000181fff087424 */ /* 0x000fe200078e00ff */
[----:B------:R-:W-:Y:S01]  /*19500*/  MOV R3, RZ ;  /* 0x000000ff00037202 */ /* 0x000fe20000000f00 */
[----:B------:R-:W-:-:S02]  /*19510*/  IMAD.MOV.U32 R2, RZ, RZ, R6 ;  /* 0x000000ffff027224 */ /* 0x000fc400078e0006 */
[----:B------:R4:W-:Y:S04]  /*19520*/  STL [R1+0x50], R0 ;  /* 0x0000500001007387 */ /* 0x0009e80000100800 */
[----:B------:R4:W-:Y:S02]  /*19530*/  STL [R1+0x54], R8 ;  /* 0x0000540801007387 */ /* 0x0009e40000100800 */
[----:B-1234-:R-:W-:Y:S05]  /*19540*/  CALL.REL.NOINC `($__internal_10_$__cuda_sm70_shflsync_idx_p) ;  /* 0x000029a000007944 */ /* 0x01efea0003c00000 */
[----:B-----5:R1:W5:Y:S02]  /*19550*/  LDL.LU R0, [R1+0x54] ;  /* 0x0000540001007983 */ /* 0x0203640000300800 */
[----:B-1---5:R-:W-:Y:S05]  /*19560*/  BRA `(.L_x_639) ;  /* 0xfffebf5000007947 */ /* 0x022fea000383ffff */
.L_x_488:
[----:B-1----:R-:W-:Y:S01]  /*19570*/  MOV R0, 0x195e0 ;  /* 0x000195e000007802 */ /* 0x002fe20000000f00 */
[----:B---3--:R-:W-:Y:S01]  /*19580*/  IMAD.MOV.U32 R4, RZ, RZ, 0x181f ;  /* 0x0000181fff047424 */ /* 0x008fe200078e00ff */
[----:B------:R-:W-:Y:S01]  /*19590*/  MOV R3, 0x1 ;  /* 0x0000000100037802 */ /* 0x000fe20000000f00 */
[----:B------:R-:W-:Y:S02]  /*195a0*/  IMAD.MOV.U32 R2, RZ, RZ, R5 ;  /* 0x000000ffff027224 */ /* 0x000fe400078e0005 */
[----:B------:R1:W-:Y:S04]  /*195b0*/  STL [R1+0x50], R0 ;  /* 0x0000500001007387 */ /* 0x0003e80000100800 */
[----:B------:R1:W-:Y:S02]  /*195c0*/  STL [R1+0x54], R4 ;  /* 0x0000540401007387 */ /* 0x0003e40000100800 */
[----:B-12-4-:R-:W-:Y:S05]  /*195d0*/  CALL.REL.NOINC `($__internal_10_$__cuda_sm70_shflsync_idx_p) ;  /* 0x0000291000007944 */ /* 0x016fea0003c00000 */
[----:B-----5:R-:W-:Y:S01]  /*195e0*/  MOV R0, 0x19660 ;  /* 0x0001966000007802 */ /* 0x020fe20000000f00 */
[----:B------:R-:W-:Y:S01]  /*195f0*/  IMAD.MOV.U32 R5, RZ, RZ, 0x181f ;  /* 0x0000181fff057424 */ /* 0x000fe200078e00ff */
[----:B------:R1:W5:Y:S01]  /*19600*/  LDL.LU R4, [R1+0x54] ;  /* 0x0000540001047983 */ /* 0x0003620000300800 */
[----:B------:R-:W-:Y:S01]  /*19610*/  IMAD.MOV.U32 R2, RZ, RZ, R6 ;  /* 0x000000ffff027224 */ /* 0x000fe200078e0006 */
[----:B------:R-:W-:-:S02]  /*19620*/  MOV R3, 0x1 ;  /* 0x0000000100037802 */ /* 0x000fc40000000f00 */
[----:B------:R1:W-:Y:S04]  /*19630*/  STL [R1+0x50], R0 ;  /* 0x0000500001007387 */ /* 0x0003e80000100800 */
[----:B------:R1:W-:Y:S02]  /*19640*/  STL [R1+0x54], R5 ;  /* 0x0000540501007387 */ /* 0x0003e40000100800 */
[----:B-1---5:R-:W-:Y:S05]  /*19650*/  CALL.REL.NOINC `($__internal_10_$__cuda_sm70_shflsync_idx_p) ;  /* 0x0000289000007944 */ /* 0x022fea0003c00000 */
[----:B-----5:R1:W5:Y:S02]  /*19660*/  LDL.LU R0, [R1+0x54] ;  /* 0x0000540001007983 */ /* 0x0203640000300800 */
[----:B-1---5:R-:W-:Y:S05]  /*19670*/  BRA `(.L_x_640) ;  /* 0xfffec0b000007947 */ /* 0x022fea000383ffff */
.L_x_489:
[----:B------:R-:W-:Y:S01]  /*19680*/  MOV R0, 0x196f0 ;  /* 0x000196f000007802 */ /* 0x000fe20000000f00 */
[----:B------:R-:W-:Y:S01]  /*19690*/  IMAD.MOV.U32 R9, RZ, RZ, 0x1c1f ;  /* 0x00001c1fff097424 */ /* 0x000fe200078e00ff */
[----:B------:R-:W-:Y:S01]  /*196a0*/  MOV R3, RZ ;  /* 0x000000ff00037202 */ /* 0x000fe20000000f00 */
[----:B------:R-:W-:Y:S02]  /*196b0*/  IMAD.MOV.U32 R2, RZ, RZ, R4 ;  /* 0x000000ffff027224 */ /* 0x000fe400078e0004 */
[----:B------:R1:W-:Y:S04]  /*196c0*/  STL [R1+0x50], R0 ;  /* 0x0000500001007387 */ /* 0x0003e80000100800 */
[----:B------:R1:W-:Y:S02]  /*196d0*/  STL [R1+0x54], R9 ;  /* 0x0000540901007387 */ /* 0x0003e40000100800 */
[----:B-1----:R-:W-:Y:S05]  /*196e0*/  CALL.REL.NOINC `($__internal_10_$__cuda_sm70_shflsync_idx_p) ;  /* 0x0000280000007944 */ /* 0x002fea0003c00000 */
[----:B------:R1:W5:Y:S02]  /*196f0*/  LDL.LU R3, [R1+0x54] ;  /* 0x0000540001037983 */ /* 0x0003640000300800 */
[----:B-1---5:R-:W-:Y:S05]  /*19700*/  BRA `(.L_x_641) ;  /* 0xfffec39000007947 */ /* 0x022fea000383ffff */
.L_x_494:
[----:B------:R-:W-:Y:S01]  /*19710*/  IMAD.MOV.U32 R2, RZ, RZ, R4 ;  /* 0x000000ffff027224 */ /* 0x000fe200078e0004 */
[----:B------:R-:W-:Y:S01]  /*19720*/  MOV R0, 0x19780 ;  /* 0x0001978000007802 */ /* 0x000fe20000000f00 */
[----:B-1----:R-:W-:Y:S01]  /*19730*/  IMAD.MOV.U32 R4, RZ, RZ, 0x1c1f ;  /* 0x00001c1fff047424 */ /* 0x002fe200078e00ff */
[----:B--2---:R-:W-:-:S03]  /*19740*/  MOV R3, 0x1 ;  /* 0x0000000100037802 */ /* 0x004fc60000000f00 */
[----:B------:R1:W-:Y:S04]  /*19750*/  STL [R1+0x50], R0 ;  /* 0x0000500001007387 */ /* 0x0003e80000100800 */
[----:B------:R1:W-:Y:S02]  /*19760*/  STL [R1+0x54], R4 ;  /* 0x0000540401007387 */ /* 0x0003e40000100800 */
[----:B-1----:R-:W-:Y:S05]  /*19770*/  CALL.REL.NOINC `($__internal_10_$__cuda_sm70_shflsync_idx_p) ;  /* 0x0000277000007944 */ /* 0x002fea0003c00000 */
[----:B------:R1:W5:Y:S02]  /*19780*/  LDL.LU R3, [R1+0x54] ;  /* 0x0000540001037983 */ /* 0x0003640000300800 */
[----:B-1---5:R-:W-:Y:S05]  /*19790*/  BRA `(.L_x_642) ;  /* 0xfffec8c000007947 */ /* 0x022fea000383ffff */
.L_x_499:
[----:B------:R-:W-:Y:S01]  /*197a0*/  IMAD.MOV.U32 R132, RZ, RZ, R4 ;  /* 0x000000ffff847224 */ /* 0x000fe200078e0004 */
[----:B------:R-:W-:Y:S02]  /*197b0*/  MOV R0, 0x2 ;  /* 0x0000000200007802 */ /* 0x000fe40000000f00 */
[----:B------:R-:W-:Y:S02]  /*197c0*/  MOV R2, 0x197e0 ;  /* 0x000197e000027802 */ /* 0x000fe40000000f00 */
[----:B------:R-:W-:Y:S05]  /*197d0*/  CALL.REL.NOINC `($__internal_9_$__cuda_sm70_shflsync_bfly_p) ;  /* 0x000026b000007944 */ /* 0x000fea0003c00000 */
[----:B------:R-:W-:Y:S05]  /*197e0*/  BRA `(.L_x_643) ;  /* 0xfffece6000007947 */ /* 0x000fea000383ffff */
.L_x_500:
[----:B------:R-:W-:Y:S01]  /*197f0*/  IMAD.MOV.U32 R132, RZ, RZ, R4 ;  /* 0x000000ffff847224 */ /* 0x000fe200078e0004 */
[----:B------:R-:W-:-:S02]  /*19800*/  MOV R0, 0x1 ;  /* 0x0000000100007802 */ /* 0x000fc40000000f00 */
[----:B------:R-:W-:Y:S02]  /*19810*/  MOV R2, 0x19830 ;  /* 0x0001983000027802 */ /* 0x000fe40000000f00 */
[----:B------:R-:W-:Y:S05]  /*19820*/  CALL.REL.NOINC `($__internal_9_$__cuda_sm70_shflsync_bfly_p) ;  /* 0x0000266000007944 */ /* 0x000fea0003c00000 */
[----:B------:R-:W-:Y:S01]  /*19830*/  FMNMX.FTZ R134, R4, R0, !PT ;  /* 0x0000000004867209 */ /* 0x000fe20007810000 */
[----:B------:R-:W-:Y:S01]  /*19840*/  IMAD.MOV.U32 R132, RZ, RZ, R5 ;  /* 0x000000ffff847224 */ /* 0x000fe200078e0005 */
[----:B------:R-:W-:Y:S01]  /*19850*/  MOV R2, 0x19880 ;  /* 0x0001988000027802 */ /* 0x000fe20000000f00 */
[----:B------:R-:W-:Y:S02]  /*19860*/  IMAD.MOV.U32 R0, RZ, RZ, 0x2 ;  /* 0x00000002ff007424 */ /* 0x000fe400078e00ff */
[----:B------:R-:W-:Y:S05]  /*19870*/  CALL.REL.NOINC `($__internal_9_$__cuda_sm70_shflsync_bfly_p) ;  /* 0x0000261000007944 */ /* 0x000fea0003c00000 */
[----:B------:R-:W-:Y:S01]  /*19880*/  FMNMX.FTZ R5, R5, R0, !PT ;  /* 0x0000000005057209 */ /* 0x000fe20007810000 */
[----:B------:R-:W-:Y:S01]  /*19890*/  IMAD.MOV.U32 R0, RZ, RZ, 0x1 ;  /* 0x00000001ff007424 */ /* 0x000fe200078e00ff */
[----:B------:R-:W-:-:S03]  /*198a0*/  MOV R2, 0x198d0 ;  /* 0x000198d000027802 */ /* 0x000fc60000000f00 */
[----:B------:R-:W-:Y:S02]  /*198b0*/  IMAD.MOV.U32 R132, RZ, RZ, R5 ;  /* 0x000000ffff847224 */ /* 0x000fe400078e0005 */
[----:B------:R-:W-:Y:S05]  /*198c0*/  CALL.REL.NOINC `($__internal_9_$__cuda_sm70_shflsync_bfly_p) ;  /* 0x000025c000007944 */ /* 0x000fea0003c00000 */
[----:B------:R-:W-:Y:S01]  /*198d0*/  MOV R3, R0 ;  /* 0x0000000000037202 */ /* 0x000fe20000000f00 */
[----:B------:R-:W-:Y:S05]  /*198e0*/  BRA `(.L_x_644) ;  /* 0xfffecdd000007947 */ /* 0x000fea000383ffff */
.L_x_508:
        /* <DEDUP_REMOVED lines=8> */
[----:B-1---5:R-:W-:-:S05]  /*19970*/  BRA `(.L_x_645) ;  /* 0xfffee4e000007947 */ /* 0x022fca000383ffff */
.L_x_509:
[----:B------:R-:W-:Y:S01]  /*19980*/  MOV R0, 0x199f0 ;  /* 0x000199f000007802 */ /* 0x000fe20000000f00 */
[----:B------:R-:W-:Y:S01]  /*19990*/  IMAD.MOV.U32 R6, RZ, RZ, 0x181f ;  /* 0x0000181fff067424 */ /* 0x000fe200078e00ff */
[----:B------:R-:W-:Y:S01]  /*199a0*/  MOV R3, RZ ;  /* 0x000000ff00037202 */ /* 0x000fe20000000f00 */
[----:B------:R-:W-:Y:S02]  /*199b0*/  IMAD.MOV.U32 R2, RZ, RZ, R12 ;  /* 0x000000ffff027224 */ /* 0x000fe400078e000c */
[----:B------:R4:W-:Y:S04]  /*199c0*/  STL [R1+0x50], R0 ;  /* 0x0000500001007387 */ /* 0x0009e80000100800 */
[----:B------:R4:W-:Y:S02]  /*199d0*/  STL [R1+0x54], R6 ;  /* 0x0000540601007387 */ /* 0x0009e40000100800 */
[----:B-1234-:R-:W-:Y:S05]  /*199e0*/  CALL.REL.NOINC `($__internal_10_$__cuda_sm70_shflsync_idx_p) ;  /* 0x0000250000007944 */ /* 0x01efea0003c00000 */
[----:B-----5:R1:W5:Y:S02]  /*199f0*/  LDL.LU R0, [R1+0x54] ;  /* 0x0000540001007983 */ /* 0x0203640000300800 */
[----:B-1---5:R-:W-:-:S05]  /*19a00*/  BRA `(.L_x_646) ;  /* 0xfffee47000007947 */ /* 0x022fca000383ffff */
.L_x_510:
[----:B------:R-:W-:Y:S01]  /*19a10*/  MOV R0, 0x19a80 ;  /* 0x00019a8000007802 */ /* 0x000fe20000000f00 */
[----:B------:R-:W-:Y:S01]  /*19a20*/  IMAD.MOV.U32 R4, RZ, RZ, 0x181f ;  /* 0x0000181fff047424 */ /* 0x000fe200078e00ff */
[----:B--2---:R-:W-:Y:S01]  /*19a30*/  MOV R3, 0x1 ;  /* 0x0000000100037802 */ /* 0x004fe20000000f00 */
[----:B------:R-:W-:Y:S02]  /*19a40*/  IMAD.MOV.U32 R2, RZ, RZ, R5 ;  /* 0x000000ffff027224 */ /* 0x000fe400078e0005 */
[----:B------:R2:W-:Y:S04]  /*19a50*/  STL [R1+0x50], R0 ;  /* 0x0000500001007387 */ /* 0x0005e80000100800 */
[----:B------:R2:W-:Y:S02]  /*19a60*/  STL [R1+0x54], R4 ;  /* 0x0000540401007387 */ /* 0x0005e40000100800 */
[----:B-12---:R-:W-:Y:S05]  /*19a70*/  CALL.REL.NOINC `($__internal_10_$__cuda_sm70_shflsync_idx_p) ;  /* 0x0000247000007944 */ /* 0x006fea0003c00000 */
[----:B-----5:R1:W5:Y:S01]  /*19a80*/  LDL.LU R4, [R1+0x54] ;  /* 0x0000540001047983 */ /* 0x0203620000300800 */
[----:B------:R-:W-:Y:S01]  /*19a90*/  MOV R0, 0x19b00 ;  /* 0x00019b0000007802 */ /* 0x000fe20000000f00 */
[----:B------:R-:W-:Y:S01]  /*19aa0*/  IMAD.MOV.U32 R5, RZ, RZ, 0x181f ;  /* 0x0000181fff057424 */ /* 0x000fe200078e00ff */
[----:B------:R-:W-:Y:S01]  /*19ab0*/  MOV R3, 0x1 ;  /* 0x0000000100037802 */ /* 0x000fe20000000f00 */
[----:B------:R-:W-:Y:S02]  /*19ac0*/  IMAD.MOV.U32 R2, RZ, RZ, R12 ;  /* 0x000000ffff027224 */ /* 0x000fe400078e000c */
[----:B------:R1:W-:Y:S04]  /*19ad0*/  STL [R1+0x50], R0 ;  /* 0x0000500001007387 */ /* 0x0003e80000100800 */
[----:B------:R1:W-:Y:S02]  /*19ae0*/  STL [R1+0x54], R5 ;  /* 0x0000540501007387 */ /* 0x0003e40000100800 */
[----:B-1---5:R-:W-:Y:S05]  /*19af0*/  CALL.REL.NOINC `($__internal_10_$__cuda_sm70_shflsync_idx_p) ;  /* 0x000023f000007944 */ /* 0x022fea0003c00000 */
[----:B-----5:R1:W5:Y:S02]  /*19b00*/  LDL.LU R0, [R1+0x54] ;  /* 0x0000540001007983 */ /* 0x0203640000300800 */
[----:B-1---5:R-:W-:-:S05]  /*19b10*/  BRA `(.L_x_647) ;  /* 0xfffee5c000007947 */ /* 0x022fca000383ffff */
.L_x_513:
        /* <DEDUP_REMOVED lines=8> */
[----:B-1---5:R-:W-:-:S05]  /*19ba0*/  BRA `(.L_x_648) ;  /* 0xfffef31000007947 */ /* 0x022fca000383ffff */
.L_x_514:
[----:B------:R-:W-:Y:S01]  /*19bb0*/  MOV R0, 0x19c20 ;  /* 0x00019c2000007802 */ /* 0x000fe20000000f00 */
[----:B------:R-:W-:Y:S01]  /*19bc0*/  IMAD.MOV.U32 R138, RZ, RZ, 0x181f ;  /* 0x0000181fff8a7424 */ /* 0x000fe200078e00ff */
[----:B------:R-:W-:Y:S01]  /*19bd0*/  MOV R3, RZ ;  /* 0x000000ff00037202 */ /* 0x000fe20000000f00 */
[----:B------:R-:W-:Y:S02]  /*19be0*/  IMAD.MOV.U32 R2, RZ, RZ, R137 ;  /* 0x000000ffff027224 */ /* 0x000fe400078e0089 */
[----:B------:R3:W-:Y:S04]  /*19bf0*/  STL [R1+0x50], R0 ;  /* 0x0000500001007387 */ /* 0x0007e80000100800 */
[----:B------:R3:W-:Y:S02]  /*19c00*/  STL [R1+0x54], R138 ;  /* 0x0000548a01007387 */ /* 0x0007e40000100800 */
[----:B-123--:R-:W-:Y:S05]  /*19c10*/  CALL.REL.NOINC `($__internal_10_$__cuda_sm70_shflsync_idx_p) ;  /* 0x000022d000007944 */ /* 0x00efea0003c00000 */
[----:B-----5:R1:W5:Y:S02]  /*19c20*/  LDL.LU R0, [R1+0x54] ;  /* 0x0000540001007983 */ /* 0x0203640000300800 */
[----:B-1---5:R-:W-:-:S05]  /*19c30*/  BRA `(.L_x_649) ;  /* 0xfffef2a000007947 */ /* 0x022fca000383ffff */
.L_x_515:
[----:B------:R-:W-:Y:S01]  /*19c40*/  MOV R0, 0x19cb0 ;  /* 0x00019cb000007802 */ /* 0x000fe20000000f00 */
[----:B------:R-:W-:Y:S01]  /*19c50*/  IMAD.MOV.U32 R132, RZ, RZ, 0x181f ;  /* 0x0000181fff847424 */ /* 0x000fe200078e00ff */
[----:B--2---:R-:W-:Y:S01]  /*19c60*/  MOV R3, 0x1 ;  /* 0x0000000100037802 */ /* 0x004fe20000000f00 */
[----:B------:R-:W-:Y:S02]  /*19c70*/  IMAD.MOV.U32 R2, RZ, RZ, R134 ;  /* 0x000000ffff027224 */ /* 0x000fe400078e0086 */
[----:B------:R2:W-:Y:S04]  /*19c80*/  STL [R1+0x50], R0 ;  /* 0x0000500001007387 */ /* 0x0005e80000100800 */
[----:B------:R2:W-:Y:S02]  /*19c90*/  STL [R1+0x54], R132 ;  /* 0x0000548401007387 */ /* 0x0005e40000100800 */
[----:B-12---:R-:W-:Y:S05]  /*19ca0*/  CALL.REL.NOINC `($__internal_10_$__cuda_sm70_shflsync_idx_p) ;  /* 0x0000224000007944 */ /* 0x006fea0003c00000 */
[----:B------:R1:W5:Y:S02]  /*19cb0*/  LDL.LU R132, [R1+0x54] ;  /* 0x0000540001847983 */ /* 0x0003640000300800 */
[----:B-----5:R-:W-:Y:S01]  /*19cc0*/  MOV R0, 0x19d30 ;  /* 0x00019d3000007802 */ /* 0x020fe20000000f00 */
[----:B------:R-:W-:Y:S01]  /*19cd0*/  IMAD.MOV.U32 R133, RZ, RZ, 0x181f ;  /* 0x0000181fff857424 */ /* 0x000fe200078e00ff */
[----:B------:R-:W-:Y:S01]  /*19ce0*/  MOV R3, 0x1 ;  /* 0x0000000100037802 */ /* 0x000fe20000000f00 */
[----:B------:R-:W-:Y:S02]  /*19cf0*/  IMAD.MOV.U32 R2, RZ, RZ, R137 ;  /* 0x000000ffff027224 */ /* 0x000fe400078e0089 */
[----:B------:R1:W-:Y:S04]  /*19d00*/  STL [R1+0x50], R0 ;  /* 0x0000500001007387 */ /* 0x0003e80000100800 */
[----:B------:R1:W-:Y:S02]  /*19d10*/  STL [R1+0x54], R133 ;  /* 0x0000548501007387 */ /* 0x0003e40000100800 */
[----:B-1----:R-:W-:Y:S05]  /*19d20*/  CALL.REL.NOINC `($__internal_10_$__cuda_sm70_shflsync_idx_p) ;  /* 0x000021c000007944 */ /* 0x002fea0003c00000 */
[----:B-----5:R1:W5:Y:S02]  /*19d30*/  LDL.LU R0, [R1+0x54] ;  /* 0x0000540001007983 */ /* 0x0203640000300800 */
[----:B-1---5:R-:W-:-:S05]  /*19d40*/  BRA `(.L_x_650) ;  /* 0xfffef41000007947 */ /* 0x022fca000383ffff */
.L_x_516:
        /* <DEDUP_REMOVED lines=9> */
.L_x_521:
[----:B------:R-:W-:Y:S01]  /*19de0*/  MOV R4, 0x19e50 ;  /* 0x00019e5000047802 */ /* 0x000fe20000000f00 */
[----:B------:R-:W-:Y:S01]  /*19df0*/  IMAD.MOV.U32 R5, RZ, RZ, 0x1c1f ;  /* 0x00001c1fff057424 */ /* 0x000fe200078e00ff */
[----:B------:R-:W-:Y:S01]  /*19e00*/  MOV R3, 0x1 ;  /* 0x0000000100037802 */ /* 0x000fe20000000f00 */
[----:B------:R-:W-:Y:S02]  /*19e10*/  IMAD.MOV.U32 R2, RZ, RZ, R133 ;  /* 0x000000ffff027224 */ /* 0x000fe400078e0085 */
[----:B------:R3:W-:Y:S04]  /*19e20*/  STL [R1+0x50], R4 ;  /* 0x0000500401007387 */ /* 0x0007e80000100800 */
[----:B------:R3:W-:Y:S02]  /*19e30*/  STL [R1+0x54], R5 ;  /* 0x0000540501007387 */ /* 0x0007e40000100800 */
[----:B-123--:R-:W-:Y:S05]  /*19e40*/  CALL.REL.NOINC `($__internal_10_$__cuda_sm70_shflsync_idx_p) ;  /* 0x000020a000007944 */ /* 0x00efea0003c00000 */
[----:B-----5:R1:W5:Y:S02]  /*19e50*/  LDL.LU R4, [R1+0x54] ;  /* 0x0000540001047983 */ /* 0x0203640000300800 */
[----:B-1---5:R-:W-:-:S05]  /*19e60*/  BRA `(.L_x_652) ;  /* 0xfffefc9000007947 */ /* 0x022fca000383ffff */
.L_x_526:
[----:B------:R-:W-:Y:S02]  /*19e70*/  MOV R0, 0x2 ;  /* 0x0000000200007802 */ /* 0x000fe40000000f00 */
[----:B------:R-:W-:Y:S02]  /*19e80*/  MOV R2, 0x19ea0 ;  /* 0x00019ea000027802 */ /* 0x000fe40000000f00 */
[----:B-1-3--:R-:W-:Y:S05]  /*19e90*/  CALL.REL.NOINC `($__internal_9_$__cuda_sm70_shflsync_bfly_p) ;  /* 0x00001ff000007944 */ /* 0x00afea0003c00000 */
[----:B------:R-:W-:-:S05]  /*19ea0*/  BRA `(.L_x_653) ;  /* 0xffff02b000007947 */ /* 0x000fca000383ffff */
.L_x_527:
[----:B------:R-:W-:Y:S02]  /*19eb0*/  MOV R0, 0x1 ;  /* 0x0000000100007802 */ /* 0x000fe40000000f00 */
[----:B------:R-:W-:Y:S02]  /*19ec0*/  MOV R2, 0x19ee0 ;  /* 0x00019ee000027802 */ /* 0x000fe40000000f00 */
[----:B-1-3--:R-:W-:Y:S05]  /*19ed0*/  CALL.REL.NOINC `($__internal_9_$__cuda_sm70_shflsync_bfly_p) ;  /* 0x00001fb000007944 */ /* 0x00afea0003c00000 */
[----:B------:R-:W-:Y:S01]  /*19ee0*/  FMNMX.FTZ R134, R132, R0, !PT ;  /* 0x0000000084867209 */ /* 0x000fe20007810000 */
[----:B------:R-:W-:Y:S01]  /*19ef0*/  IMAD.MOV.U32 R132, RZ, RZ, R4 ;  /* 0x000000ffff847224 */ /* 0x000fe200078e0004 */
[----:B------:R-:W-:Y:S01]  /*19f00*/  MOV R2, 0x19f30 ;  /* 0x00019f3000027802 */ /* 0x000fe20000000f00 */
[----:B------:R-:W-:Y:S02]  /*19f10*/  IMAD.MOV.U32 R0, RZ, RZ, 0x2 ;  /* 0x00000002ff007424 */ /* 0x000fe400078e00ff */
[----:B------:R-:W-:Y:S05]  /*19f20*/  CALL.REL.NOINC `($__internal_9_$__cuda_sm70_shflsync_bfly_p) ;  /* 0x00001f6000007944 */ /* 0x000fea0003c00000 */
[----:B------:R-:W-:Y:S01]  /*19f30*/  FMNMX.FTZ R132, R4, R0, !PT ;  /* 0x0000000004847209 */ /* 0x000fe20007810000 */
[----:B------:R-:W-:Y:S01]  /*19f40*/  IMAD.MOV.U32 R0, RZ, RZ, 0x1 ;  /* 0x00000001ff007424 */ /* 0x000fe200078e00ff */
[----:B------:R-:W-:Y:S02]  /*19f50*/  MOV R2, 0x19f70 ;  /* 0x00019f7000027802 */ /* 0x000fe40000000f00 */
[----:B------:R-:W-:Y:S05]  /*19f60*/  CALL.REL.NOINC `($__internal_9_$__cuda_sm70_shflsync_bfly_p) ;  /* 0x00001f2000007944 */ /* 0x000fea0003c00000 */
[----:B------:R-:W-:-:S05]  /*19f70*/  BRA `(.L_x_654) ;  /* 0xffff025000007947 */ /* 0x000fca000383ffff */
.L_x_536:
        /* <DEDUP_REMOVED lines=9> */
.L_x_537:
        /* <DEDUP_REMOVED lines=9> */
.L_x_538:
        /* <DEDUP_REMOVED lines=17> */
.L_x_541:
        /* <DEDUP_REMOVED lines=9> */
.L_x_542:
        /* <DEDUP_REMOVED lines=9> */
.L_x_543:
        /* <DEDUP_REMOVED lines=17> */
.L_x_544:
[----:B------:R-:W-:Y:S02]  /*1a3e0*/  MOV R0, 0x2 ;  /* 0x0000000200007802 */ /* 0x000fe40000000f00 */
[----:B------:R-:W-:Y:S02]  /*1a3f0*/  MOV R2, 0x1a410 ;  /* 0x0001a41000027802 */ /* 0x000fe40000000f00 */
[----:B------:R-:W-:Y:S05]  /*1a400*/  CALL.REL.NOINC `($__internal_9_$__cuda_sm70_shflsync_bfly_p) ;  /* 0x00001a8000007944 */ /* 0x000fea0003c00000 */
[----:B------:R-:W-:-:S05]  /*1a410*/  BRA `(.L_x_661) ;  /* 0xffff32b000007947 */ /* 0x000fca000383ffff */
.L_x_545:
[----:B------:R-:W-:Y:S02]  /*1a420*/  MOV R0, 0x1 ;  /* 0x0000000100007802 */ /* 0x000fe40000000f00 */
        /* <DEDUP_REMOVED lines=12> */
.L_x_548:
        /* <DEDUP_REMOVED lines=9> */
.L_x_551:
[----:B------:R-:W-:Y:S01]  /*1a580*/  MOV R0, 0x1a5f0 ;  /* 0x0001a5f000007802 */ /* 0x000fe20000000f00 */
[----:B--2---:R-:W-:Y:S01]  /*1a590*/  IMAD.MOV.U32 R4, RZ, RZ, 0x181f ;  /* 0x0000181fff047424 */ /* 0x004fe200078e00ff */
[----:B------:R-:W-:Y:S01]  /*1a5a0*/  MOV R3, 0x1 ;  /* 0x0000000100037802 */ /* 0x000fe20000000f00 */
        /* <DEDUP_REMOVED lines=14> */
.L_x_554:
[----:B------:R-:W-:Y:S01]  /*1a690*/  MOV R0, 0x1a700 ;  /* 0x0001a70000007802 */ /* 0x000fe20000000f00 */
[----:B------:R-:W-:Y:S01]  /*1a6a0*/  IMAD.MOV.U32 R132, RZ, RZ, 0x181f ;  /* 0x0000181fff847424 */ /* 0x000fe200078e00ff */
[----:B------:R-:W-:Y:S01]  /*1a6b0*/  MOV R3, RZ ;  /* 0x000000ff00037202 */ /* 0x000fe20000000f00 */
[----:B------:R-:W-:Y:S02]  /*1a6c0*/  IMAD.MOV.U32 R2, RZ, RZ, R134 ;  /* 0x000000ffff027224 */ /* 0x000fe400078e0086 */
[----:B------:R1:W-:Y:S04]  /*1a6d0*/  STL [R1+0x50], R0 ;  /* 0x0000500001007387 */ /* 0x0003e80000100800 */
[----:B------:R1:W-:Y:S02]  /*1a6e0*/  STL [R1+0x54], R132 ;  /* 0x0000548401007387 */ /* 0x0003e40000100800 */
[----:B-12---:R-:W-:Y:S05]  /*1a6f0*/  CALL.REL.NOINC `($__internal_10_$__cuda_sm70_shflsync_idx_p) ;  /* 0x000017f000007944 */ /* 0x006fea0003c00000 */
[----:B------:R1:W5:Y:S02]  /*1a700*/  LDL.LU R132, [R1+0x54] ;  /* 0x0000540001847983 */ /* 0x0003640000300800 */
[----:B-1---5:R-:W-:-:S05]  /*1a710*/  BRA `(.L_x_665) ;  /* 0xffff5b3000007947 */ /* 0x022fca000383ffff */
.L_x_555:
        /* <DEDUP_REMOVED lines=9> */
.L_x_556:
[----:B------:R-:W-:Y:S01]  /*1a7b0*/  MOV R0, 0x1a820 ;  /* 0x0001a82000007802 */ /* 0x000fe20000000f00 */
[----:B------:R-:W-:Y:S01]  /*1a7c0*/  IMAD.MOV.U32 R132, RZ, RZ, 0x181f ;  /* 0x0000181fff847424 */ /* 0x000fe200078e00ff */
[----:B-1----:R-:W-:Y:S01]  /*1a7d0*/  MOV R3, 0x1 ;  /* 0x0000000100037802 */ /* 0x002fe20000000f00 */
[----:B------:R-:W-:Y:S02]  /*1a7e0*/  IMAD.MOV.U32 R2, RZ, RZ, R134 ;  /* 0x000000ffff027224 */ /* 0x000fe400078e0086 */
[----:B------:R1:W-:Y:S04]  /*1a7f0*/  STL [R1+0x50], R0 ;  /* 0x0000500001007387 */ /* 0x0003e80000100800 */
[----:B------:R1:W-:Y:S02]  /*1a800*/  STL [R1+0x54], R132 ;  /* 0x0000548401007387 */ /* 0x0003e40000100800 */
[----:B-1----:R-:W-:Y:S05]  /*1a810*/  CALL.REL.NOINC `($__internal_10_$__cuda_sm70_shflsync_idx_p) ;  /* 0x000016d000007944 */ /* 0x002fea0003c00000 */
        /* <DEDUP_REMOVED lines=10> */
.L_x_557:
        /* <DEDUP_REMOVED lines=9> */
.L_x_562:
        /* <DEDUP_REMOVED lines=9> */
.L_x_567:
[----:B------:R-:W-:Y:S02]  /*1a9e0*/  MOV R0, 0x2 ;  /* 0x0000000200007802 */ /* 0x000fe40000000f00 */
[----:B------:R-:W-:Y:S02]  /*1a9f0*/  MOV R2, 0x1aa10 ;  /* 0x0001aa1000027802 */ /* 0x000fe40000000f00 */
[----:B-1-3--:R-:W-:Y:S05]  /*1aa00*/  CALL.REL.NOINC `($__internal_9_$__cuda_sm70_shflsync_bfly_p) ;  /* 0x0000148000007944 */ /* 0x00afea0003c00000 */
[----:B------:R-:W-:-:S05]  /*1aa10*/  BRA `(.L_x_670) ;  /* 0xffff695000007947 */ /* 0x000fca000383ffff */
.L_x_568:
        /* <DEDUP_REMOVED lines=10> */
[----:B------:R-:W-:Y:S03]  /*1aac0*/  MOV R2, 0x1aaf0 ;  /* 0x0001aaf000027802 */ /* 0x000fe60000000f00 */
[----:B------:R-:W-:Y:S02]  /*1aad0*/  IMAD.MOV.U32 R132, RZ, RZ, R4 ;  /* 0x000000ffff847224 */ /* 0x000fe400078e0004 */
[----:B------:R-:W-:Y:S05]  /*1aae0*/  CALL.REL.NOINC `($__internal_9_$__cuda_sm70_shflsync_bfly_p) ;  /* 0x000013a000007944 */ /* 0x000fea0003c00000 */
[----:B------:R-:W-:-:S05]  /*1aaf0*/  BRA `(.L_x_671) ;  /* 0xffff68e000007947 */ /* 0x000fca000383ffff */
.L_x_570:
[----:B------:R2:W5:Y:S01]  /*1ab00*/  LDL R132, [R1+0x60] ;  /* 0x0000600001847983 */ /* 0x0005620000100800 */
[----:B------:R-:W-:-:S02]  /*1ab10*/  MOV R0, 0x2 ;  /* 0x0000000200007802 */ /* 0x000fc40000000f00 */
[----:B------:R-:W-:Y:S02]  /*1ab20*/  MOV R2, 0x1ab40 ;  /* 0x0001ab4000027802 */ /* 0x000fe40000000f00 */
[----:B-12--5:R-:W-:Y:S05]  /*1ab30*/  CALL.REL.NOINC `($__internal_9_$__cuda_sm70_shflsync_bfly_p) ;  /* 0x0000135000007944 */ /* 0x026fea0003c00000 */
[----:B------:R-:W-:Y:S05]  /*1ab40*/  BRA `(.L_x_672) ;  /* 0xffff81b000007947 */ /* 0x000fea000383ffff */
.L_x_571:
[----:B------:R-:W-:Y:S01]  /*1ab50*/  IMAD.MOV.U32 R132, RZ, RZ, R4 ;  /* 0x000000ffff847224 */ /* 0x000fe200078e0004 */
[----:B------:R-:W-:Y:S02]  /*1ab60*/  MOV R0, 0x1 ;  /* 0x0000000100007802 */ /* 0x000fe40000000f00 */
[----:B------:R-:W-:Y:S02]  /*1ab70*/  MOV R2, 0x1ab90 ;  /* 0x0001ab9000027802 */ /* 0x000fe40000000f00 */
[----:B------:R-:W-:Y:S05]  /*1ab80*/  CALL.REL.NOINC `($__internal_9_$__cuda_sm70_shflsync_bfly_p) ;  /* 0x0000130000007944 */ /* 0x000fea0003c00000 */
[----:B------:R1:W5:Y:S01]  /*1ab90*/  LDL R132, [R1+0x5c] ;  /* 0x00005c0001847983 */ /* 0x0003620000100800 */
[----:B------:R-:W-:Y:S01]  /*1aba0*/  FADD.FTZ R4, R4, R0 ;  /* 0x0000000004047221 */ /* 0x000fe20000010000 */
[----:B------:R-:W-:Y:S02]  /*1abb0*/  MOV R0, 0x2 ;  /* 0x0000000200007802 */ /* 0x000fe40000000f00 */
[----:B------:R-:W-:Y:S02]  /*1abc0*/  MOV R2, 0x1abe0 ;  /* 0x0001abe000027802 */ /* 0x000fe40000000f00 */
[----:B-1---5:R-:W-:Y:S05]  /*1abd0*/  CALL.REL.NOINC `($__internal_9_$__cuda_sm70_shflsync_bfly_p) ;  /* 0x000012b000007944 */ /* 0x022fea0003c00000 */
[----:B------:R-:W2:Y:S02]  /*1abe0*/  LDL.LU R2, [R1+0x5c] ;  /* 0x00005c0001027983 */ /* 0x000ea40000300800 */
[----:B--2---:R-:W-:Y:S01]  /*1abf0*/  FADD.FTZ R5, R2, R0 ;  /* 0x0000000002057221 */ /* 0x004fe20000010000 */
[----:B------:R-:W-:-:S02]  /*1ac00*/  MOV R0, 0x1 ;  /* 0x0000000100007802 */ /* 0x000fc40000000f00 */
[----:B------:R-:W-:Y:S02]  /*1ac10*/  MOV R2, 0x1ac40 ;  /* 0x0001ac4000027802 */ /* 0x000fe40000000f00 */
[----:B------:R-:W-:Y:S02]  /*1ac20*/  MOV R132, R5 ;  /* 0x0000000500847202 */ /* 0x000fe40000000f00 */
[----:B------:R-:W-:Y:S05]  /*1ac30*/  CALL.REL.NOINC `($__internal_9_$__cuda_sm70_shflsync_bfly_p) ;  /* 0x0000125000007944 */ /* 0x000fea0003c00000 */
[----:B------:R-:W-:Y:S01]  /*1ac40*/  MOV R3, R0 ;  /* 0x0000000000037202 */ /* 0x000fe20000000f00 */
[----:B------:R-:W-:Y:S05]  /*1ac50*/  BRA `(.L_x_673) ;  /* 0xffff813000007947 */ /* 0x000fea000383ffff */
.L_x_578:
[----:B--234-:R-:W-:Y:S01]  /*1ac60*/  MOV R0, 0x1acd0 ;  /* 0x0001acd000007802 */ /* 0x01cfe20000000f00 */
        /* <DEDUP_REMOVED lines=8> */
.L_x_579:
        /* <DEDUP_REMOVED lines=9> */
.L_x_582:
[----:B--2---:R-:W-:Y:S01]  /*1ad80*/  MOV R0, 0x1adf0 ;  /* 0x0001adf000007802 */ /* 0x004fe20000000f00 */
[----:B---3--:R-:W-:Y:S01]  /*1ad90*/  IMAD.MOV.U32 R4, RZ, RZ, 0x181f ;  /* 0x0000181fff047424 */ /* 0x008fe200078e00ff */
[----:B------:R-:W-:Y:S01]  /*1ada0*/  MOV R3, 0x1 ;  /* 0x0000000100037802 */ /* 0x000fe20000000f00 */
[----:B------:R-:W-:Y:S02]  /*1adb0*/  IMAD.MOV.U32 R2, RZ, RZ, R5 ;  /* 0x000000ffff027224 */ /* 0x000fe400078e0005 */
[----:B------:R2:W-:Y:S04]  /*1adc0*/  STL [R1+0x50], R0 ;  /* 0x0000500001007387 */ /* 0x0005e80000100800 */
[----:B------:R2:W-:Y:S02]  /*1add0*/  STL [R1+0x54], R4 ;  /* 0x0000540401007387 */ /* 0x0005e40000100800 */
[----:B-12---:R-:W-:Y:S05]  /*1ade0*/  CALL.REL.NOINC `($__internal_10_$__cuda_sm70_shflsync_idx_p) ;  /* 0x0000110000007944 */ /* 0x006fea0003c00000 */
        /* <DEDUP_REMOVED lines=10> */
.L_x_585:
[----:B--2---:R-:W-:Y:S01]  /*1ae90*/  MOV R0, 0x1af00 ;  /* 0x0001af0000007802 */ /* 0x004fe20000000f00 */
[----:B----4-:R-:W-:Y:S01]  /*1aea0*/  IMAD.MOV.U32 R4, RZ, RZ, 0x181f ;  /* 0x0000181fff047424 */ /* 0x010fe200078e00ff */
[----:B-1----:R-:W-:Y:S01]  /*1aeb0*/  MOV R3, 0x2 ;  /* 0x0000000200037802 */ /* 0x002fe20000000f00 */
[----:B------:R-:W-:Y:S02]  /*1aec0*/  IMAD.MOV.U32 R2, RZ, RZ, R5 ;  /* 0x000000ffff027224 */ /* 0x000fe400078e0005 */
[----:B------:R1:W-:Y:S04]  /*1aed0*/  STL [R1+0x50], R0 ;  /* 0x0000500001007387 */ /* 0x0003e80000100800 */
[----:B------:R1:W-:Y:S02]  /*1aee0*/  STL [R1+0x54], R4 ;  /* 0x0000540401007387 */ /* 0x0003e40000100800 */
[----:B-1-3--:R-:W-:Y:S05]  /*1aef0*/  CALL.REL.NOINC `($__internal_10_$__cuda_sm70_shflsync_idx_p) ;  /* 0x00000ff000007944 */ /* 0x00afea0003c00000 */
[----:B-----5:R1:W5:Y:S02]  /*1af00*/  LDL.LU R4, [R1+0x54] ;  /* 0x0000540001047983 */ /* 0x0203640000300800 */
[----:B-1---5:R-:W-:Y:S05]  /*1af10*/  BRA `(.L_x_677) ;  /* 0xffff9f6000007947 */ /* 0x022fea000383ffff */
.L_x_586:
[----:B--2---:R-:W-:Y:S01]  /*1af20*/  MOV R0, 0x1af90 ;  /* 0x0001af9000007802 */ /* 0x004fe20000000f00 */
[----:B-1----:R-:W-:Y:S01]  /*1af30*/  IMAD.MOV.U32 R6, RZ, RZ, 0x181f ;  /* 0x0000181fff067424 */ /* 0x002fe200078e00ff */
[----:B------:R-:W-:Y:S01]  /*1af40*/  MOV R3, 0x2 ;  /* 0x0000000200037802 */ /* 0x000fe20000000f00 */
[----:B------:R-:W-:-:S02]  /*1af50*/  IMAD.MOV.U32 R2, RZ, RZ, R14 ;  /* 0x000000ffff027224 */ /* 0x000fc400078e000e */
[----:B------:R1:W-:Y:S04]  /*1af60*/  STL [R1+0x50], R0 ;  /* 0x0000500001007387 */ /* 0x0003e80000100800 */
[----:B------:R1:W-:Y:S02]  /*1af70*/  STL [R1+0x54], R6 ;  /* 0x0000540601007387 */ /* 0x0003e40000100800 */
[----:B-1-34-:R-:W-:Y:S05]  /*1af80*/  CALL.REL.NOINC `($__internal_10_$__cuda_sm70_shflsync_idx_p) ;  /* 0x00000f6000007944 */ /* 0x01afea0003c00000 */
[----:B-----5:R1:W5:Y:S02]  /*1af90*/  LDL.LU R0, [R1+0x54] ;  /* 0x0000540001007983 */ /* 0x0203640000300800 */
[----:B-1---5:R-:W-:Y:S05]  /*1afa0*/  BRA `(.L_x_678) ;  /* 0xffff9ef000007947 */ /* 0x022fea000383ffff */
.L_x_589:
[----:B----4-:R-:W-:Y:S01]  /*1afb0*/  MOV R0, 0x1b020 ;  /* 0x0001b02000007802 */ /* 0x010fe20000000f00 */
[----:B---3--:R-:W-:Y:S01]  /*1afc0*/  IMAD.MOV.U32 R4, RZ, RZ, 0x181f ;  /* 0x0000181fff047424 */ /* 0x008fe200078e00ff */
[----:B-1----:R-:W-:Y:S01]  /*1afd0*/  MOV R3, 0x3 ;  /* 0x0000000300037802 */ /* 0x002fe20000000f00 */
        /* <DEDUP_REMOVED lines=14> */
.L_x_591:
[----:B------:R-:W-:Y:S01]  /*1b0c0*/  MOV R0, 0x1b130 ;  /* 0x0001b13000007802 */ /* 0x000fe20000000f00 */
[----:B------:R-:W-:Y:S01]  /*1b0d0*/  IMAD.MOV.U32 R4, RZ, RZ, 0x1c1f ;  /* 0x00001c1fff047424 */ /* 0x000fe200078e00ff */
[----:B------:R-:W-:Y:S01]  /*1b0e0*/  MOV R3, RZ ;  /* 0x000000ff00037202 */ /* 0x000fe20000000f00 */
[----:B------:R-:W-:Y:S02]  /*1b0f0*/  IMAD.MOV.U32 R2, RZ, RZ, R5 ;  /* 0x000000ffff027224 */ /* 0x000fe400078e0005 */
[----:B------:R1:W-:Y:S04]  /*1b100*/  STL [R1+0x50], R0 ;  /* 0x0000500001007387 */ /* 0x0003e80000100800 */
[----:B------:R1:W-:Y:S02]  /*1b110*/  STL [R1+0x54], R4 ;  /* 0x0000540401007387 */ /* 0x0003e40000100800 */
[----:B-1----:R-:W-:Y:S05]  /*1b120*/  CALL.REL.NOINC `($__internal_10_$__cuda_sm70_shflsync_idx_p) ;  /* 0x00000dc000007944 */ /* 0x002fea0003c00000 */
[----:B-----5:R1:W5:Y:S02]  /*1b130*/  LDL.LU R4, [R1+0x54] ;  /* 0x0000540001047983 */ /* 0x0203640000300800 */
[----:B-1---5:R-:W-:Y:S05]  /*1b140*/  BRA `(.L_x_680) ;  /* 0xffffa33000007947 */ /* 0x022fea000383ffff */
.L_x_592:
[----:B------:R-:W-:Y:S01]  /*1b150*/  MOV R0, 0x1b1c0 ;  /* 0x0001b1c000007802 */ /* 0x000fe20000000f00 */
[----:B------:R-:W-:Y:S01]  /*1b160*/  IMAD.MOV.U32 R6, RZ, RZ, 0x1c1f ;  /* 0x00001c1fff067424 */ /* 0x000fe200078e00ff */
[----:B------:R-:W-:Y:S01]  /*1b170*/  MOV R3, RZ ;  /* 0x000000ff00037202 */ /* 0x000fe20000000f00 */
[----:B------:R-:W-:-:S02]  /*1b180*/  IMAD.MOV.U32 R2, RZ, RZ, R12 ;  /* 0x000000ffff027224 */ /* 0x000fc400078e000c */
[----:B------:R3:W-:Y:S04]  /*1b190*/  STL [R1+0x50], R0 ;  /* 0x0000500001007387 */ /* 0x0007e80000100800 */
[----:B------:R3:W-:Y:S02]  /*1b1a0*/  STL [R1+0x54], R6 ;  /* 0x0000540601007387 */ /* 0x0007e40000100800 */
[----:B-123--:R-:W-:Y:S05]  /*1b1b0*/  CALL.REL.NOINC `($__internal_10_$__cuda_sm70_shflsync_idx_p) ;  /* 0x00000d3000007944 */ /* 0x00efea0003c00000 */
[----:B-----5:R1:W5:Y:S02]  /*1b1c0*/  LDL.LU R0, [R1+0x54] ;  /* 0x0000540001007983 */ /* 0x0203640000300800 */
[----:B-1---5:R-:W-:Y:S05]  /*1b1d0*/  BRA `(.L_x_681) ;  /* 0xffffa2c000007947 */ /* 0x022fea000383ffff */
.L_x_595:
[----:B----4-:R-:W-:Y:S01]  /*1b1e0*/  MOV R0, 0x1b250 ;  /* 0x0001b25000007802 */ /* 0x010fe20000000f00 */
[----:B--2---:R-:W-:Y:S01]  /*1b1f0*/  IMAD.MOV.U32 R4, RZ, RZ, 0x1c1f ;  /* 0x00001c1fff047424 */ /* 0x004fe200078e00ff */
[----:B------:R-:W-:Y:S01]  /*1b200*/  MOV R3, 0x1 ;  /* 0x0000000100037802 */ /* 0x000fe20000000f00 */
[----:B------:R-:W-:Y:S02]  /*1b210*/  IMAD.MOV.U32 R2, RZ, RZ, R5 ;  /* 0x000000ffff027224 */ /* 0x000fe400078e0005 */
[----:B------:R2:W-:Y:S04]  /*1b220*/  STL [R1+0x50], R0 ;  /* 0x0000500001007387 */ /* 0x0005e80000100800 */
[----:B------:R2:W-:Y:S02]  /*1b230*/  STL [R1+0x54], R4 ;  /* 0x0000540401007387 */ /* 0x0005e40000100800 */
[----:B-123--:R-:W-:Y:S05]  /*1b240*/  CALL.REL.NOINC `($__internal_10_$__cuda_sm70_shflsync_idx_p) ;  /* 0x00000ca000007944 */ /* 0x00efea0003c00000 */
        /* <DEDUP_REMOVED lines=10> */
.L_x_599:
        /* <DEDUP_REMOVED lines=9> */
.L_x_600:
        /* <DEDUP_REMOVED lines=9> */
.L_x_603:
[----:B----4-:R-:W-:Y:S01]  /*1b410*/  MOV R0, 0x1b480 ;  /* 0x0001b48000007802 */ /* 0x010fe20000000f00 */
[----:B--2---:R-:W-:Y:S01]  /*1b420*/  IMAD.MOV.U32 R4, RZ, RZ, 0x181f ;  /* 0x0000181fff047424 */ /* 0x004fe200078e00ff */
[----:B-1----:R-:W-:Y:S01]  /*1b430*/  MOV R3, 0x1 ;  /* 0x0000000100037802 */ /* 0x002fe20000000f00 */
[----:B------:R-:W-:Y:S02]  /*1b440*/  IMAD.MOV.U32 R2, RZ, RZ, R5 ;  /* 0x000000ffff027224 */ /* 0x000fe400078e0005 */
[----:B------:R1:W-:Y:S04]  /*1b450*/  STL [R1+0x50], R0 ;  /* 0x0000500001007387 */ /* 0x0003e80000100800 */
[----:B------:R1:W-:Y:S02]  /*1b460*/  STL [R1+0x54], R4 ;  /* 0x0000540401007387 */ /* 0x0003e40000100800 */
[----:B-1-3--:R-:W-:Y:S05]  /*1b470*/  CALL.REL.NOINC `($__internal_10_$__cuda_sm70_shflsync_idx_p) ;  /* 0x00000a7000007944 */ /* 0x00afea0003c00000 */
        /* <DEDUP_REMOVED lines=10> */
.L_x_606:
[----:B----4-:R-:W-:Y:S01]  /*1b520*/  MOV R0, 0x1b590 ;  /* 0x0001b59000007802 */ /* 0x010fe20000000f00 */
[----:B------:R-:W-:Y:S01]  /*1b530*/  IMAD.MOV.U32 R4, RZ, RZ, 0x181f ;  /* 0x0000181fff047424 */ /* 0x000fe200078e00ff */
[----:B-1----:R-:W-:Y:S01]  /*1b540*/  MOV R3, 0x2 ;  /* 0x0000000200037802 */ /* 0x002fe20000000f00 */
[----:B------:R-:W-:Y:S02]  /*1b550*/  IMAD.MOV.U32 R2, RZ, RZ, R5 ;  /* 0x000000ffff027224 */ /* 0x000fe400078e0005 */
[----:B------:R1:W-:Y:S04]  /*1b560*/  STL [R1+0x50], R0 ;  /* 0x0000500001007387 */ /* 0x0003e80000100800 */
[----:B------:R1:W-:Y:S02]  /*1b570*/  STL [R1+0x54], R4 ;  /* 0x0000540401007387 */ /* 0x0003e40000100800 */
[----:B-123--:R-:W-:Y:S05]  /*1b580*/  CALL.REL.NOINC `($__internal_10_$__cuda_sm70_shflsync_idx_p) ;  /* 0x0000096000007944 */ /* 0x00efea0003c00000 */
[----:B-----5:R1:W5:Y:S02]  /*1b590*/  LDL.LU R4, [R1+0x54] ;  /* 0x0000540001047983 */ /* 0x0203640000300800 */
[----:B-1---5:R-:W-:Y:S05]  /*1b5a0*/  BRA `(.L_x_686) ;  /* 0xffffc44000007947 */ /* 0x022fea000383ffff */
.L_x_607:
[----:B----4-:R-:W-:Y:S01]  /*1b5b0*/  MOV R0, 0x1b620 ;  /* 0x0001b62000007802 */ /* 0x010fe20000000f00 */
[----:B-1----:R-:W-:Y:S01]  /*1b5c0*/  IMAD.MOV.U32 R6, RZ, RZ, 0x181f ;  /* 0x0000181fff067424 */ /* 0x002fe200078e00ff */
[----:B------:R-:W-:Y:S01]  /*1b5d0*/  MOV R3, 0x2 ;  /* 0x0000000200037802 */ /* 0x000fe20000000f00 */
[----:B------:R-:W-:-:S02]  /*1b5e0*/  IMAD.MOV.U32 R2, RZ, RZ, R14 ;  /* 0x000000ffff027224 */ /* 0x000fc400078e000e */
[----:B------:R1:W-:Y:S04]  /*1b5f0*/  STL [R1+0x50], R0 ;  /* 0x0000500001007387 */ /* 0x0003e80000100800 */
[----:B------:R1:W-:Y:S02]  /*1b600*/  STL [R1+0x54], R6 ;  /* 0x0000540601007387 */ /* 0x0003e40000100800 */
[----:B-123--:R-:W-:Y:S05]  /*1b610*/  CALL.REL.NOINC `($__internal_10_$__cuda_sm70_shflsync_idx_p) ;  /* 0x000008d000007944 */ /* 0x00efea0003c00000 */
[----:B-----5:R1:W5:Y:S02]  /*1b620*/  LDL.LU R0, [R1+0x54] ;  /* 0x0000540001007983 */ /* 0x0203640000300800 */
[----:B-1---5:R-:W-:Y:S05]  /*1b630*/  BRA `(.L_x_687) ;  /* 0xffffc3d000007947 */ /* 0x022fea000383ffff */
.L_x_610:
[----:B------:R-:W-:Y:S01]  /*1b640*/  MOV R0, 0x1b6b0 ;  /* 0x0001b6b000007802 */ /* 0x000fe20000000f00 */
[----:B--2---:R-:W-:Y:S01]  /*1b650*/  IMAD.MOV.U32 R4, RZ, RZ, 0x181f ;  /* 0x0000181fff047424 */ /* 0x004fe200078e00ff */
[----:B-1----:R-:W-:Y:S01]  /*1b660*/  MOV R3, 0x3 ;  /* 0x0000000300037802 */ /* 0x002fe20000000f00 */
        /* <DEDUP_REMOVED lines=14> */
.L_x_612:
        /* <DEDUP_REMOVED lines=9> */
.L_x_613:
[----:B------:R-:W-:Y:S01]  /*1b7e0*/  MOV R0, 0x1b850 ;  /* 0x0001b85000007802 */ /* 0x000fe20000000f00 */
[----:B------:R-:W-:Y:S01]  /*1b7f0*/  IMAD.MOV.U32 R4, RZ, RZ, 0x1f ;  /* 0x0000001fff047424 */ /* 0x000fe200078e00ff */
[----:B------:R-:W-:Y:S01]  /*1b800*/  MOV R3, 0x1 ;  /* 0x0000000100037802 */ /* 0x000fe20000000f00 */
[----:B------:R-:W-:-:S02]  /*1b810*/  IMAD.MOV.U32 R2, RZ, RZ, R106 ;  /* 0x000000ffff027224 */ /* 0x000fc400078e006a */
[----:B------:R3:W-:Y:S04]  /*1b820*/  STL [R1+0x50], R0 ;  /* 0x0000500001007387 */ /* 0x0007e80000100800 */
[----:B------:R3:W-:Y:S02]  /*1b830*/  STL [R1+0x54], R4 ;  /* 0x0000540401007387 */ /* 0x0007e40000100800 */
[----:B-123--:R-:W-:Y:S05]  /*1b840*/  CALL.REL.NOINC `($__internal_10_$__cuda_sm70_shflsync_idx_p) ;  /* 0x000006a000007944 */ /* 0x00efea0003c00000 */
[----:B------:R1:W5:Y:S02]  /*1b850*/  LDL.LU R8, [R1+0x54] ;  /* 0x0000540001087983 */ /* 0x0003640000300800 */
[----:B-1---5:R-:W-:Y:S05]  /*1b860*/  BRA `(.L_x_690) ;  /* 0xffffc67000007947 */ /* 0x022fea000383ffff */
.L_x_614:
[----:B------:R-:W-:Y:S02]  /*1b870*/  MOV R3, 0x1 ;  /* 0x0000000100037802 */ /* 0x000fe40000000f00 */
[----:B------:R-:W-:Y:S02]  /*1b880*/  MOV R2, 0x1b8a0 ;  /* 0x0001b8a000027802 */ /* 0x000fe40000000f00 */
[----:B-1234-:R-:W-:Y:S05]  /*1b890*/  CALL.REL.NOINC `($__internal_11_$__cuda_sm70_shflsync_up_p) ;  /* 0x0000072000007944 */ /* 0x01efea0003c00000 */
[----:B------:R-:W-:Y:S05]  /*1b8a0*/  BRA `(.L_x_691) ;  /* 0xffffc76000007947 */ /* 0x000fea000383ffff */
.L_x_615:
[----:B------:R-:W-:Y:S02]  /*1b8b0*/  MOV R3, 0x2 ;  /* 0x0000000200037802 */ /* 0x000fe40000000f00 */
[----:B------:R-:W-:-:S02]  /*1b8c0*/  MOV R2, 0x1b8e0 ;  /* 0x0001b8e000027802 */ /* 0x000fc40000000f00 */
[----:B--2-4-:R-:W-:Y:S05]  /*1b8d0*/  CALL.REL.NOINC `($__internal_11_$__cuda_sm70_shflsync_up_p) ;  /* 0x000006e000007944 */ /* 0x014fea0003c00000 */
[----:B------:R-:W-:Y:S02]  /*1b8e0*/  SEL R3, R4, RZ, P1 ;  /* 0x000000ff04037207 */ /* 0x000fe40000800000 */
[----:B------:R-:W-:-:S03]  /*1b8f0*/  MOV R2, 0x1b930 ;  /* 0x0001b93000027802 */ /* 0x000fc60000000f00 */
[----:B------:R-:W-:Y:S02]  /*1b900*/  IMAD.IADD R0, R0, 0x1, R3 ;  /* 0x0000000100007824 */ /* 0x000fe400078e0203 */
[----:B------:R-:W-:Y:S02]  /*1b910*/  IMAD.MOV.U32 R3, RZ, RZ, 0x4 ;  /* 0x00000004ff037424 */ /* 0x000fe400078e00ff */
        /* <DEDUP_REMOVED lines=22> */
.L_x_619:
[----:B------:R-:W-:Y:S02]  /*1ba80*/  MOV R3, 0x1 ;  /* 0x0000000100037802 */ /* 0x000fe40000000f00 */
[----:B------:R-:W-:-:S02]  /*1ba90*/  MOV R2, 0x1bab0 ;  /* 0x0001bab000027802 */ /* 0x000fc40000000f00 */
[----:B------:R-:W-:Y:S05]  /*1baa0*/  CALL.REL.NOINC `($__internal_11_$__cuda_sm70_shflsync_up_p) ;  /* 0x0000051000007944 */ /* 0x000fea0003c00000 */
[----:B------:R-:W-:Y:S01]  /*1bab0*/  MOV R2, R4 ;  /* 0x0000000400027202 */ /* 0x000fe20000000f00 */
[----:B------:R-:W-:Y:S05]  /*1bac0*/  BRA `(.L_x_693) ;  /* 0xffffc7a000007947 */ /* 0x000fea000383ffff */
.L_x_620:
[----:B------:R-:W-:Y:S02]  /*1bad0*/  MOV R3, 0x2 ;  /* 0x0000000200037802 */ /* 0x000fe40000000f00 */
[----:B------:R-:W-:-:S02]  /*1bae0*/  MOV R2, 0x1bb00 ;  /* 0x0001bb0000027802 */ /* 0x000fc40000000f00 */
        /* <DEDUP_REMOVED lines=27> */
.L_x_622:
[----:B------:R-:W-:Y:S02]  /*1bca0*/  SEL R0, RZ, 0x1, P0 ;  /* 0x00000001ff007807 */ /* 0x000fe40000000000 */
[----:B------:R-:W-:-:S02]  /*1bcb0*/  MOV R2, 0x1bcd0 ;  /* 0x0001bcd000027802 */ /* 0x000fc40000000f00 */
[----:B-1----:R-:W-:Y:S05]  /*1bcc0*/  CALL.REL.NOINC `($__internal_12_$__cuda_sm70_votesync_ballot) ;  /* 0x0000035000007944 */ /* 0x002fea0003c00000 */
[----:B------:R-:W-:Y:S01]  /*1bcd0*/  MOV R5, R0 ;  /* 0x0000000000057202 */ /* 0x000fe20000000f00 */
[----:B------:R-:W-:Y:S05]  /*1bce0*/  BRA `(.L_x_695) ;  /* 0xffffc71000007947 */ /* 0x000fea000383ffff */
.L_x_623:
[----:B--2---:R-:W-:Y:S01]  /*1bcf0*/  IMAD.MOV.U32 R2, RZ, RZ, R6 ;  /* 0x000000ffff027224 */ /* 0x004fe200078e0006 */
[----:B------:R-:W-:Y:S01]  /*1bd00*/  MOV R6, 0x1bd60 ;  /* 0x0001bd6000067802 */ /* 0x000fe20000000f00 */
[----:B------:R-:W-:Y:S01]  /*1bd10*/  IMAD.MOV.U32 R10, RZ, RZ, 0x1f ;  /* 0x0000001fff0a7424 */ /* 0x000fe200078e00ff */
[----:B------:R-:W-:-:S03]  /*1bd20*/  MOV R3, R0 ;  /* 0x0000000000037202 */ /* 0x000fc60000000f00 */
[----:B------:R2:W-:Y:S04]  /*1bd30*/  STL [R1+0x50], R6 ;  /* 0x0000500601007387 */ /* 0x0005e80000100800 */
[----:B------:R2:W-:Y:S02]  /*1bd40*/  STL [R1+0x54], R10 ;  /* 0x0000540a01007387 */ /* 0x0005e40000100800 */
[----:B-12---:R-:W-:Y:S05]  /*1bd50*/  CALL.REL.NOINC `($__internal_10_$__cuda_sm70_shflsync_idx_p) ;  /* 0x0000019000007944 */ /* 0x006fea0003c00000 */
[----:B------:R-:W-:Y:S01]  /*1bd60*/  IMAD.MOV.U32 R2, RZ, RZ, R7 ;  /* 0x000000ffff027224 */ /* 0x000fe200078e0007 */
[----:B------:R-:W-:Y:S01]  /*1bd70*/  MOV R6, 0x1bde0 ;  /* 0x0001bde000067802 */ /* 0x000fe20000000f00 */
[----:B------:R-:W-:Y:S01]  /*1bd80*/  IMAD.MOV.U32 R7, RZ, RZ, 0x1f ;  /* 0x0000001fff077424 */ /* 0x000fe200078e00ff */
[----:B------:R1:W5:Y:S02]  /*1bd90*/  LDL.LU R10, [R1+0x54] ;  /* 0x00005400010a7983 */ /* 0x0003640000300800 */
[----:B-----5:R-:W-:Y:S02]  /*1bda0*/  MOV R3, R0 ;  /* 0x0000000000037202 */ /* 0x020fe40000000f00 */
[----:B------:R1:W-:Y:S04]  /*1bdb0*/  STL [R1+0x50], R6 ;  /* 0x0000500601007387 */ /* 0x0003e80000100800 */
[----:B------:R1:W-:Y:S02]  /*1bdc0*/  STL [R1+0x54], R7 ;  /* 0x0000540701007387 */ /* 0x0003e40000100800 */
[----:B-1----:R-:W-:Y:S05]  /*1bdd0*/  CALL.REL.NOINC `($__internal_10_$__cuda_sm70_shflsync_idx_p) ;  /* 0x0000011000007944 */ /* 0x002fea0003c00000 */
[----:B------:R1:W5:Y:S02]  /*1bde0*/  LDL.LU R7, [R1+0x54] ;  /* 0x0000540001077983 */ /* 0x0003640000300800 */
[----:B-1---5:R-:W-:Y:S05]  /*1bdf0*/  BRA `(.L_x_696) ;  /* 0xffffc67000007947 */ /* 0x022fea000383ffff */
.L_x_626:
[----:B------:R-:W-:Y:S01]  /*1be00*/  MOV R3, R0 ;  /* 0x0000000000037202 */ /* 0x000fe20000000f00 */
[----:B--2---:R-:W-:Y:S01]  /*1be10*/  IMAD.MOV.U32 R2, RZ, RZ, R4 ;  /* 0x000000ffff027224 */ /* 0x004fe200078e0004 */
[----:B------:R-:W-:Y:S01]  /*1be20*/  MOV R0, 0x1be70 ;  /* 0x0001be7000007802 */ /* 0x000fe20000000f00 */
[----:B-1----:R-:W-:-:S04]  /*1be30*/  IMAD.MOV.U32 R4, RZ, RZ, 0x1f ;  /* 0x0000001fff047424 */ /* 0x002fc800078e00ff */
[----:B------:R1:W-:Y:S04]  /*1be40*/  STL [R1+0x50], R0 ;  /* 0x0000500001007387 */ /* 0x0003e80000100800 */
[----:B------:R1:W-:Y:S02]  /*1be50*/  STL [R1+0x54], R4 ;  /* 0x0000540401007387 */ /* 0x0003e40000100800 */
[----:B-1--4-:R-:W-:Y:S05]  /*1be60*/  CALL.REL.NOINC `($__internal_10_$__cuda_sm70_shflsync_idx_p) ;  /* 0x0000008000007944 */ /* 0x012fea0003c00000 */
[----:B------:R1:W5:Y:S02]  /*1be70*/  LDL.LU R11, [R1+0x54] ;  /* 0x00005400010b7983 */ /* 0x0003640000300800 */
[----:B-1---5:R-:W-:Y:S05]  /*1be80*/  BRA `(.L_x_625) ;  /* 0xffffc64000007947 */ /* 0x022fea000383ffff */
        .weak           $__internal_9_$__cuda_sm70_shflsync_bfly_p
        .type           $__internal_9_$__cuda_sm70_shflsync_bfly_p,@function
        .size           $__internal_9_$__cuda_sm70_shflsync_bfly_p,($__internal_10_$__cuda_sm70_shflsync_idx_p - $__internal_9_$__cuda_sm70_shflsync_bfly_p)
$__internal_9_$__cuda_sm70_shflsync_bfly_p:
[----:B------:R-:W-:Y:S02]  /*1be90*/  MOV R137, 0xffffffff ;  /* 0xffffffff00897802 */ /* 0x000fe40000000f00 */
[----:B------:R-:W-:Y:S02]  /*1bea0*/  MOV R3, 0x1f ;  /* 0x0000001f00037802 */ /* 0x000fe40000000f00 */
[----:B------:R-:W-:Y:S04]  /*1beb0*/  WARPSYNC R137 ;  /* 0x0000008900007348 */ /* 0x000fe80003800000 */
[----:B------:R1:W2:Y:S02]  /*1bec0*/  SHFL.BFLY PT, R0, R132, R0, R3 ;  /* 0x0c00000084007389 */ /* 0x0002a400000e0003 */
[----:B-1----:R-:W-:-:S04]  /*1bed0*/  MOV R3, 0x0 ;  /* 0x0000000000037802 */ /* 0x002fc80000000f00 */
[----:B--2---:R-:W-:Y:S05]  /*1bee0*/  RET.REL.NODEC R2 `(_ZN7cutlass13device_kernelIN5flash19enable_sm80_to_sm89INS1_16FlashAttnFwdSm80INS1_25CollectiveMainloopFwdSm80ILi8ELi1ELb1EN4cute5tupleIJNS5_1CILi128EEENS7_ILi48EEENS7_ILi256EEEEEELi256ENS_6half_tEfNS_4arch4Sm80ELb0ELb1ELb0ELb1ELb1ELb0ELb1ELb1EEENS1_21CollectiveEpilogueFwdINS6_IJS8_SA_S9_EEENS6_IJNS7_ILi1EEESI_SI_EEESC_SE_Li256ELb1ELb1ELb1ELb0EEENS1_36VarlenDynamicPersistentTileSchedulerILi128ELi48ELi256ELi256ELb1ELb1ELb0ELb1ELb0ELb1EEEEEEEEEvNT_6ParamsE) ;  /* 0xfffe411002007950 */ /* 0x004fea0003c3ffff */
        .weak           $__internal_10_$__cuda_sm70_shflsync_idx_p
        .type           $__internal_10_$__cuda_sm70_shflsync_idx_p,@function
        .size           $__internal_10_$__cuda_sm70_shflsync_idx_p,($__internal_11_$__cuda_sm70_shflsync_up_p - $__internal_10_$__cuda_sm70_shflsync_idx_p)
$__internal_10_$__cuda_sm70_shflsync_idx_p:
[----:B------:R1:W-:Y:S04]  /*1bef0*/  STL [R1+0x210], R4 ;  /* 0x0002100401007387 */ /* 0x0003e80000100800 */
[----:B------:R2:W-:Y:S01]  /*1bf00*/  STL [R1+0x20c], R0 ;  /* 0x00020c0001007387 */ /* 0x0005e20000100800 */
[----:B-1----:R-:W-:-:S03]  /*1bf10*/  MOV R4, 0xffffffff ;  /* 0xffffffff00047802 */ /* 0x002fc60000000f00 */
[----:B--2---:R-:W2:Y:S01]  /*1bf20*/  LDL.LU R0, [R1+0x54] ;  /* 0x0000540001007983 */ /* 0x004ea20000300800 */
[----:B------:R-:W-:Y:S04]  /*1bf30*/  WARPSYNC R4 ;  /* 0x0000000400007348 */ /* 0x000fe80003800000 */
[----:B--2---:R1:W2:Y:S04]  /*1bf40*/  SHFL.IDX PT, R2, R2, R3, R0 ;  /* 0x0000000302027389 */ /* 0x0042a800000e0000 */
[----:B-1----:R1:W5:Y:S04]  /*1bf50*/  LDL.LU R4, [R1+0x210] ;  /* 0x0002100001047983 */ /* 0x0023680000300800 */
[----:B------:R1:W5:Y:S04]  /*1bf60*/  LDL.LU R0, [R1+0x20c] ;  /* 0x00020c0001007983 */ /* 0x0003680000300800 */
[----:B------:R-:W3:Y:S04]  /*1bf70*/  LDL.LU R3, [R1+0x50] ;  /* 0x0000500001037983 */ /* 0x000ee80000300800 */
[----:B--2---:R3:W-:Y:S02]  /*1bf80*/  STL [R1+0x54], R2 ;  /* 0x0000540201007387 */ /* 0x0047e40000100800 */
[----:B---3--:R-:W-:-:S02]  /*1bf90*/  MOV R2, R3 ;  /* 0x0000000300027202 */ /* 0x008fc40000000f00 */
[----:B------:R-:W-:-:S04]  /*1bfa0*/  MOV R3, 0x0 ;  /* 0x0000000000037802 */ /* 0x000fc80000000f00 */
[----:B-1----:R-:W-:Y:S05]  /*1bfb0*/  RET.REL.NODEC R2 `(_ZN7cutlass13device_kernelIN5flash19enable_sm80_to_sm89INS1_16FlashAttnFwdSm80INS1_25CollectiveMainloopFwdSm80ILi8ELi1ELb1EN4cute5tupleIJNS5_1CILi128EEENS7_ILi48EEENS7_ILi256EEEEEELi256ENS_6half_tEfNS_4arch4Sm80ELb0ELb1ELb0ELb1ELb1ELb0ELb1ELb1EEENS1_21CollectiveEpilogueFwdINS6_IJS8_SA_S9_EEENS6_IJNS7_ILi1EEESI_SI_EEESC_SE_Li256ELb1ELb1ELb1ELb0EEENS1_36VarlenDynamicPersistentTileSchedulerILi128ELi48ELi256ELi256ELb1ELb1ELb0ELb1ELb0ELb1EEEEEEEEEvNT_6ParamsE) ;  /* 0xfffe404002007950 */ /* 0x002fea0003c3ffff */
        .weak           $__internal_11_$__cuda_sm70_shflsync_up_p
        .type           $__internal_11_$__cuda_sm70_shflsync_up_p,@function
        .size           $__internal_11_$__cuda_sm70_shflsync_up_p,($__internal_12_$__cuda_sm70_votesync_ballot - $__internal_11_$__cuda_sm70_shflsync_up_p)
$__internal_11_$__cuda_sm70_shflsync_up_p:
[----:B------:R-:W-:Y:S02]  /*1bfc0*/  MOV R4, RZ ;  /* 0x000000ff00047202 */ /* 0x000fe40000000f00 */
[----:B------:R-:W-:-:S04]  /*1bfd0*/  MOV R10, 0xffffffff ;  /* 0xffffffff000a7802 */ /* 0x000fc80000000f00 */
[----:B------:R-:W-:Y:S04]  /*1bfe0*/  WARPSYNC R10 ;  /* 0x0000000a00007348 */ /* 0x000fe80003800000 */
[----:B------:R1:W2:Y:S02]  /*1bff0*/  SHFL.UP PT, R4, R0, R3, R4 ;  /* 0x0400000300047389 */ /* 0x0002a400000e0004 */
[----:B-1----:R-:W-:-:S04]  /*1c000*/  MOV R3, 0x0 ;  /* 0x0000000000037802 */ /* 0x002fc80000000f00 */
[----:B--2---:R-:W-:Y:S05]  /*1c010*/  RET.REL.NODEC R2 `(_ZN7cutlass13device_kernelIN5flash19enable_sm80_to_sm89INS1_16FlashAttnFwdSm80INS1_25CollectiveMainloopFwdSm80ILi8ELi1ELb1EN4cute5tupleIJNS5_1CILi128EEENS7_ILi48EEENS7_ILi256EEEEEELi256ENS_6half_tEfNS_4arch4Sm80ELb0ELb1ELb0ELb1ELb1ELb0ELb1ELb1EEENS1_21CollectiveEpilogueFwdINS6_IJS8_SA_S9_EEENS6_IJNS7_ILi1EEESI_SI_EEESC_SE_Li256ELb1ELb1ELb1ELb0EEENS1_36VarlenDynamicPersistentTileSchedulerILi128ELi48ELi256ELi256ELb1ELb1ELb0ELb1ELb0ELb1EEEEEEEEEvNT_6ParamsE) ;  /* 0xfffe3fe002007950 */ /* 0x004fea0003c3ffff */
        .weak           $__internal_12_$__cuda_sm70_votesync_ballot
        .type           $__internal_12_$__cuda_sm70_votesync_ballot,@function
        .size           $__internal_12_$__cuda_sm70_votesync_ballot,(.L_x_3241 - $__internal_12_$__cuda_sm70_votesync_ballot)
$__internal_12_$__cuda_sm70_votesync_ballot:
[----:B------:R-:W-:Y:S01]  /*1c020*/  ISETP.NE.U32.AND P0, PT, R0, 0x1, PT ;  /* 0x000000010000780c */ /* 0x000fe20003f05070 */
[----:B------:R-:W-:-:S04]  /*1c030*/  IMAD.MOV.U32 R3, RZ, RZ, -0x1 ;  /* 0xffffffffff037424 */ /* 0x000fc800078e00ff */
[----:B------:R-:W-:Y:S08]  /*1c040*/  WARPSYNC R3 ;  /* 0x0000000300007348 */ /* 0x000ff00003800000 */
[----:B------:R-:W-:-:S04]  /*1c050*/  VOTE.ANY R0, PT, !P0 ;  /* 0x0000000000007806 */ /* 0x000fc800040e0100 */
[----:B------:R-:W-:Y:S01]  /*1c060*/  LOP3.LUT R0, R0, R3, RZ, 0xc0, !PT ;  /* 0x0000000300007212 */ /* 0x000fe200078ec0ff */
[----:B------:R-:W-:-:S04]  /*1c070*/  IMAD.MOV.U32 R3, RZ, RZ, 0x0 ;  /* 0x00000000ff037424 */ /* 0x000fc800078e00ff */
[----:B------:R-:W-:Y:S05]  /*1c080*/  RET.REL.NODEC R2 `(_ZN7cutlass13device_kernelIN5flash19enable_sm80_to_sm89INS1_16FlashAttnFwdSm80INS1_25CollectiveMainloopFwdSm80ILi8ELi1ELb1EN4cute5tupleIJNS5_1CILi128EEENS7_ILi48EEENS7_ILi256EEEEEELi256ENS_6half_tEfNS_4arch4Sm80ELb0ELb1ELb0ELb1ELb1ELb0ELb1ELb1EEENS1_21CollectiveEpilogueFwdINS6_IJS8_SA_S9_EEENS6_IJNS7_ILi1EEESI_SI_EEESC_SE_Li256ELb1ELb1ELb1ELb0EEENS1_36VarlenDynamicPersistentTileSchedulerILi128ELi48ELi256ELi256ELb1ELb1ELb0ELb1ELb0ELb1EEEEEEEEEvNT_6ParamsE) ;  /* 0xfffe3f7002007950 */ /* 0x000fea0003c3ffff */
.L_x_697:
        /* <DEDUP_REMOVED lines=15> */
.L_x_3241:


//--------------------- .text._ZN7cutlass13device_kernelIN5flash19enable_sm80_to_sm89INS1_16FlashAttnFwdSm80INS1_25CollectiveMainloopFwdSm80ILi8ELi1ELb0EN4cute5tupleIJNS5_1CILi128EEENS7_ILi32EEENS7_ILi256EEEEEELi256ENS_6half_tEfNS_4arch4Sm80ELb0ELb1ELb0ELb1ELb1ELb1ELb1ELb1EEENS1_21CollectiveEpilogueFwdINS6_IJS8_SA_S9_EEENS6_IJNS7_ILi1EEESI_SI_EEESC_SE_Li256ELb1ELb1ELb1ELb0EEENS1_36VarlenDynamicPersistentTileSchedulerILi128ELi32ELi256ELi256ELb1ELb1ELb0ELb1ELb0ELb1EEEEEEEEEvNT_6ParamsE --------------------------
	.section	.text._ZN7cutlass13device_kernelIN5flash19enable_sm80_to_sm89INS1_16FlashAttnFwdSm80INS1_25CollectiveMainloopFwdSm80ILi8ELi1ELb0EN4cute5tupleIJNS5_1CILi128EEENS7_ILi32EEENS7_ILi256EEEEEELi256ENS_6half_tEfNS_4arch4Sm80ELb0ELb1ELb0ELb1ELb1ELb1ELb1ELb1EEENS1_21CollectiveEpilogueFwdINS6_IJS8_SA_S9_EEENS6_IJNS7_ILi1EEESI_SI_EEESC_SE_Li256ELb1ELb1ELb1ELb0EEENS1_36VarlenDynamicPersistentTileSchedulerILi128ELi32ELi256ELi256ELb1ELb1ELb0ELb1ELb0ELb1EEEEEEEEEvNT_6ParamsE,"ax",@progbits
	.sectioninfo	@"SHI_REGISTERS=255"
	.align	128
.text._ZN7cutlass13device_kernelIN5flash19enable_sm80_to_sm89INS1_16FlashAttnFwdSm80INS1_25CollectiveMainloopFwdSm80ILi8ELi1ELb0EN4cute5tupleIJNS5_1CILi128EEENS7_ILi32EEENS7_ILi256EEEEEELi256ENS_6half_tEfNS_4arch4Sm80ELb0ELb1ELb0ELb1ELb1ELb1ELb1ELb1EEENS1_21CollectiveEpilogueFwdINS6_IJS8_SA_S9_EEENS6_IJNS7_ILi1EEESI_SI_EEESC_SE_Li256ELb1ELb1ELb1ELb0EEENS1_36VarlenDynamicPersistentTileSchedulerILi128ELi32ELi256ELi256ELb1ELb1ELb0ELb1ELb0ELb1EEEEEEEEEvNT_6ParamsE:
        .type           _ZN7cutlass13device_kernelIN5flash19enable_sm80_to_sm89INS1_16FlashAttnFwdSm80INS1_25CollectiveMainloopFwdSm80ILi8ELi1ELb0EN4cute5tupleIJNS5_1CILi128EEENS7_ILi32EEENS7_ILi256EEEEEELi256ENS_6half_tEfNS_4arch4Sm80ELb0ELb1ELb0ELb1ELb1ELb1ELb1ELb1EEENS1_21CollectiveEpilogueFwdINS6_IJS8_SA_S9_EEENS6_IJNS7_ILi1EEESI_SI_EEESC_SE_Li256ELb1ELb1ELb1ELb0EEENS1_36VarlenDynamicPersistentTileSchedulerILi128ELi32ELi256ELi256ELb1ELb1ELb0ELb1ELb0ELb1EEEEEEEEEvNT_6ParamsE,@function
        .size           _ZN7cutlass13device_kernelIN5flash19enable_sm80_to_sm89INS1_16FlashAttnFwdSm80INS1_25CollectiveMainloopFwdSm80ILi8ELi1ELb0EN4cute5tupleIJNS5_1CILi128EEENS7_ILi32EEENS7_ILi256EEEEEELi256ENS_6half_tEfNS_4arch4Sm80ELb0ELb1ELb0ELb1ELb1ELb1ELb1ELb1EEENS1_21CollectiveEpilogueFwdINS6_IJS8_SA_S9_EEENS6_IJNS7_ILi1EEESI_SI_EEESC_SE_Li256ELb1ELb1ELb1ELb0EEENS1_36VarlenDynamicPersistentTileSchedulerILi128ELi32ELi256ELi256ELb1ELb1ELb0ELb1ELb0ELb1EEEEEEEEEvNT_6ParamsE,(.L_x_3246 - _ZN7cutlass13device_kernelIN5flash19enable_sm80_to_sm89INS1_16FlashAttnFwdSm80INS1_25CollectiveMainloopFwdSm80ILi8ELi1ELb0EN4cute5tupleIJNS5_1CILi128EEENS7_ILi32EEENS7_ILi256EEEEEELi256ENS_6half_tEfNS_4arch4Sm80ELb0ELb1ELb0ELb1ELb1ELb1ELb1ELb1EEENS1_21CollectiveEpilogueFwdINS6_IJS8_SA_S9_EEENS6_IJNS7_ILi1EEESI_SI_EEESC_SE_Li256ELb1ELb1ELb1ELb0EEENS1_36VarlenDynamicPersistentTileSchedulerILi128ELi32ELi256ELi256ELb1ELb1ELb0ELb1ELb0ELb1EEEEEEEEEvNT_6ParamsE)
        .other          _ZN7cutlass13device_kernelIN5flash19enable_sm80_to_sm89INS1_16FlashAttnFwdSm80INS1_25CollectiveMainloopFwdSm80ILi8ELi1ELb0EN4cute5tupleIJNS5_1CILi128EEENS7_ILi32EEENS7_ILi256EEEEEELi256ENS_6half_tEfNS_4arch4Sm80ELb0ELb1ELb0ELb1ELb1ELb1ELb1ELb1EEENS1_21CollectiveEpilogueFwdINS6_IJS8_SA_S9_EEENS6_IJNS7_ILi1EEESI_SI_EEESC_SE_Li256ELb1ELb1ELb1ELb0EEENS1_36VarlenDynamicPersistentTileSchedulerILi128ELi32ELi256ELi256ELb1ELb1ELb0ELb1ELb0ELb1EEEEEEEEEvNT_6ParamsE,@"STO_CUDA_ENTRY STV_DEFAULT"
_ZN7cutlass13device_kernelIN5flash19enable_sm80_to_sm89INS1_16FlashAttnFwdSm80INS1_25CollectiveMainloopFwdSm80ILi8ELi1ELb0EN4cute5tupleIJNS5_1CILi128EEENS7_ILi32EEENS7_ILi256EEEEEELi256ENS_6half_tEfNS_4arch4Sm80ELb0ELb1ELb0ELb1ELb1ELb1ELb1ELb1EEENS1_21CollectiveEpilogueFwdINS6_IJS8_SA_S9_EEENS6_IJNS7_ILi1EEESI_SI_EEESC_SE_Li256ELb1ELb1ELb1ELb0EEENS1_36VarlenDynamicPersistentTileSchedulerILi128ELi32ELi256ELi256ELb1ELb1ELb0ELb1ELb0ELb1EEEEEEEEEvNT_6ParamsE:
        /* <DEDUP_REMOVED lines=13> */
[----:B------:R-:W-:-:S03]  /*00d0*/  CS2R R8, SRZ ;  /* 0x0000000000087805 */ /* 0x000fc6000001ff00 */
        /* <DEDUP_REMOVED lines=10> */
[C---:B------:R-:W-:Y:S01]  /*0180*/  ISETP.GE.U32.AND P4, PT, R13.reuse, 0x2, PT ;  /* 0x000000020d00780c */ /* 0x040fe20003f86070 */
[----:B------:R-:W-:Y:S01]  /*0190*/  IMAD.MOV.U32 R7, RZ, RZ, RZ ;  /* 0x000000ffff077224 */ /* 0x000fe200078e00ff */
        /* <DEDUP_REMOVED lines=26> */
.L_x_703:
        /* <DEDUP_REMOVED lines=11> */
[----:B------:R-:W3:Y:S04]  /*03f0*/  @!P0 LDG.E R9, [R4.64] ;  /* 0x0000000804098981 */ /* 0x000ee8000c1e1900 */
[----:B------:R-:W3:Y:S02]  /*0400*/  @!P0 LDG.E R8, [R2.64] ;  /* 0x0000000802088981 */ /* 0x000ee4000c1e1900 */
[----:B---3--:R-:W-:Y:S01]  /*0410*/  IMAD R5, R9, R8, RZ ;  /* 0x0000000809057224 */ /* 0x008fe200078e02ff */
[----:B------:R-:W-:Y:S05]  /*0420*/  BRA.DIV ~URZ, `(.L_x_701) ;  /* 0x0001fe727f007947 */ /* 0x000fea000b800000 */
[----:B------:R1:W3:Y:S02]  /*0430*/  SHFL.UP PT, R0, R5, 0x1, RZ ;  /* 0x0420000005007989 */ /* 0x0002e400000e00ff */
.L_x_973:
        /* <DEDUP_REMOVED lines=16> */
.L_x_974:
[----:B---3--:R-:W-:-:S05]  /*0540*/  IMAD R0, R0, c[0x0][0x538], RZ ;  /* 0x00014e0000007a24 */ /* 0x008fca00078e02ff */
[----:B------:R-:W-:-:S04]  /*0550*/  IADD3 R6, R0, R6, RZ ;  /* 0x0000000600067210 */ /* 0x000fc80007ffe0ff */
[----:B------:R-:W-:-:S13]  /*0560*/  ISETP.GT.AND P0, PT, R6, UR4, PT ;  /* 0x0000000406007c0c */ /* 0x000fda000bf04270 */
[----:B-12---:R-:W-:Y:S05]  /*0570*/  @!P0 BRA `(.L_x_703) ;  /* 0xfffffdc000008947 */ /* 0x006fea000383ffff */
.L_x_699:
[----:B------:R-:W-:-:S05]  /*0580*/  IADD3 R11, -R0, R6, RZ ;  /* 0x00000006000b7210 */ /* 0x000fca0007ffe1ff */
[----:B------:R-:W-:-:S05]  /*0590*/  IMAD R0, R4, c[0x0][0x538], R11 ;  /* 0x00014e0004007a24 */ /* 0x000fca00078e020b */
[----:B------:R-:W-:Y:S01]  /*05a0*/  ISETP.GT.AND P0, PT, R0, UR4, PT ;  /* 0x0000000400007c0c */ /* 0x000fe2000bf04270 */
[----:B------:R-:W-:-:S12]  /*05b0*/  BRA.DIV ~URZ, `(.L_x_704) ;  /* 0x0001fef27f007947 */ /* 0x000fd8000b800000 */
[----:B------:R-:W-:-:S04]  /*05c0*/  VOTE.ANY R10, PT, !P0 ;  /* 0x00000000000a7806 */ /* 0x000fc800040e0100 */
.L_x_975:
[----:B------:R-:W1:Y:S02]  /*05d0*/  POPC R5, R10 ;  /* 0x0000000a00057309 */ /* 0x000e640000000000 */
[----:B-12---:R-:W-:Y:S01]  /*05e0*/  IADD3 R235, R5, R7, RZ ;  /* 0x0000000705eb7210 */ /* 0x006fe20007ffe0ff */
[----:B------:R-:W-:Y:S05]  /*05f0*/  BRA.DIV ~URZ, `(.L_x_705) ;  /* 0x0001ff027f007947 */ /* 0x000fea000b800000 */
[----:B------:R1:W2:Y:S01]  /*0600*/  SHFL.IDX PT, R12, R9, R5, 0x1f ;  /* 0x00001f05090c7589 */ /* 0x0002a200000e0000 */
[----:B------:R-:W-:-:S03]  /*0610*/  MOV R6, RZ ;  /* 0x000000ff00067202 */ /* 0x000fc60000000f00 */
[----:B------:R1:W3:Y:S04]  /*0620*/  SHFL.IDX PT, R9, R8, R5, 0x1f ;  /* 0x00001f0508097589 */ /* 0x0002e800000e0000 */
.L_x_976:
[----:B------:R-:W-:Y:S01]  /*0630*/  ISETP.NE.AND P0, PT, R10, RZ, PT ;  /* 0x000000ff0a00720c */ /* 0x000fe20003f05270 */
[----:B------:R-:W-:-:S12]  /*0640*/  BSSY B0, `(.L_x_706) ;  /* 0x0000005000007945 */ /* 0x000fd80003800000 */
[----:B------:R-:W-:Y:S05]  /*0650*/  @!P0 BRA `(.L_x_707) ;  /* 0x0000003000008947 */ /* 0x000fea0003800000 */
[----:B------:R-:W-:Y:S01]  /*0660*/  IADD3 R2, R5, -0x1, RZ ;  /* 0xffffffff05027810 */ /* 0x000fe20007ffe0ff */
[----:B------:R-:W-:Y:S05]  /*0670*/  BRA.DIV ~URZ, `(.L_x_708) ;  /* 0x0001ff627f007947 */ /* 0x000fea000b800000 */
[----:B------:R4:W1:Y:S02]  /*0680*/  SHFL.IDX PT, R6, R4, R2, 0x1f ;  /* 0x00001f0204067589 */ /* 0x00086400000e0000 */
.L_x_707:
[----:B------:R-:W-:Y:S05]  /*0690*/  BSYNC B0 ;  /* 0x0000000000007941 */ /* 0x000fea0003800000 */
.L_x_706:
[----:B---3--:R-:W-:Y:S01]  /*06a0*/  ISETP.NE.AND P0, PT, R9, 0x1, PT ;  /* 0x000000010900780c */ /* 0x008fe20003f05270 */
[----:B-1----:R-:W-:Y:S01]  /*06b0*/  IMAD R232, R6, c[0x0][0x538], R11 ;  /* 0x00014e0006e87a24 */ /* 0x002fe200078e020b */
[----:B------:R-:W-:Y:S04]  /*06c0*/  BSSY B0, `(.L_x_709) ;  /* 0x0000085000007945 */ /* 0x000fe80003800000 */
[----:B------:R-:W-:-:S07]  /*06d0*/  IADD3 R11, -R232, UR4, RZ ;  /* 0x00000004e80b7c10 */ /* 0x000fce000fffe1ff */
[----:B------:R-:W-:Y:S05]  /*06e0*/  @!P0 BRA `(.L_x_710) ;  /* 0x000003e000008947 */ /* 0x000fea0003800000 */
[-C--:B--2---:R-:W-:Y:S02]  /*06f0*/  IABS R0, R12.reuse ;  /* 0x0000000c00007213 */ /* 0x084fe40000000000 */
[----:B------:R-:W-:-:S03]  /*0700*/  IABS R6, R12 ;  /* 0x0000000c00067213 */ /* 0x000fc60000000000 */
[----:B------:R-:W-:Y:S01]  /*0710*/  IMAD.MOV.U32 R5, RZ, RZ, R0 ;  /* 0x000000ffff057224 */ /* 0x000fe200078e0000 */
[----:B------:R-:W-:-:S03]  /*0720*/  IABS R0, R9 ;  /* 0x0000000900007213 */ /* 0x000fc60000000000 */
[----:B----4-:R-:W1:Y:S02]  /*0730*/  I2F.RP R2, R5 ;  /* 0x0000000500027306 */ /* 0x010e640000209400 */
        /* <DEDUP_REMOVED lines=55> */
[----:B------:R-:W-:Y:S01]  /*0ab0*/  IMAD R234, R3, 0x10000, R2 ;  /* 0x0001000003ea7824 */ /* 0x000fe200078e0202 */
[----:B------:R-:W-:Y:S05]  /*0ac0*/  BRA `(.L_x_711) ;  /* 0x0000044000007947 */ /* 0x000fea0003800000 */
.L_x_710:
[----:B----4-:R-:W-:-:S04]  /*0ad0*/  IMAD.MOV.U32 R2, RZ, RZ, 0x4 ;  /* 0x00000004ff027424 */ /* 0x010fc800078e00ff */
[----:B------:R-:W-:-:S05]  /*0ae0*/  IMAD.WIDE R2, R235, R2, c[0x0][0x590] ;  /* 0x00016400eb027625 */ /* 0x000fca00078e0202 */
[----:B------:R-:W3:Y:S02]  /*0af0*/  LDG.E R7, [R2.64] ;  /* 0x0000000802077981 */ /* 0x000ee4000c1e1900 */
[----:B--23--:R-:W-:-:S05]  /*0b00*/  IMAD R9, R7, R12, RZ ;  /* 0x0000000c07097224 */ /* 0x00cfca00078e02ff */
        /* <DEDUP_REMOVED lines=63> */
[----:B------:R-:W-:Y:S02]  /*0f00*/  IMAD R234, R0, R2, R3 ;  /* 0x0000000200ea7224 */ /* 0x000fe400078e0203 */
.L_x_711:
[----:B------:R-:W-:Y:S05]  /*0f10*/  BSYNC B0 ;  /* 0x0000000000007941 */ /* 0x000fea0003800000 */
.L_x_709:
[----:B------:R-:W-:-:S04]  /*0f20*/  LOP3.LUT R0, RZ, R0, RZ, 0x33, !PT ;  /* 0x00000000ff007212 */ /* 0x000fc800078e33ff */
[----:B------:R-:W-:Y:S01]  /*0f30*/  IADD3 R233, R0, R12, RZ ;  /* 0x0000000c00e97210 */ /* 0x000fe20007ffe0ff */
[----:B------:R-:W-:Y:S05]  /*0f40*/  BRA `(.L_x_712) ;  /* 0x0000004000007947 */ /* 0x000fea0003800000 */
.L_x_700:
[----:B--2---:R-:W-:Y:S01]  /*0f50*/  IMAD.MOV.U32 R233, RZ, RZ, RZ ;  /* 0x000000ffffe97224 */ /* 0x004fe200078e00ff */
[----:B------:R-:W-:Y:S01]  /*0f60*/  MOV R234, RZ ;  /* 0x000000ff00ea7202 */ /* 0x000fe20000000f00 */
[----:B------:R-:W-:Y:S01]  /*0f70*/  IMAD.U32 R232, RZ, RZ, UR4 ;  /* 0x00000004ffe87e24 */ /* 0x000fe2000f8e00ff */
[----:B------:R-:W-:Y:S02]  /*0f80*/  MOV R235, c[0x0][0x53c] ;  /* 0x00014f0000eb7a02 */ /* 0x000fe40000000f00 */
.L_x_712:
[----:B------:R-:W-:Y:S01]  /*0f90*/  ISETP.NE.AND P0, PT, R13, RZ, PT ;  /* 0x000000ff0d00720c */ /* 0x000fe20003f05270 */
[----:B------:R-:W-:-:S12]  /*0fa0*/  WARPSYNC 0xffffffff ;  /* 0xffffffff00007948 */ /* 0x000fd80003800000 */
[----:B------:R1:W-:Y:S04]  /*0fb0*/  @!P0 STS.128 [0x20080], R232 ;  /* 0x020080e8ff008388 */ /* 0x0003e80000000c00 */
[----:B------:R-:W-:Y:S06]  /*0fc0*/  BAR.ARV 0x5, 0x100 ;  /* 0x0144000000007b1d */ /* 0x000fec0000002000 */
.L_x_698:
[----:B-12---:R-:W-:-:S13]  /*0fd0*/  ISETP.GE.AND P0, PT, R235, c[0x0][0x53c], PT ;  /* 0x00014f00eb007a0c */ /* 0x006fda0003f06270 */
[----:B------:R-:W-:Y:S05]  /*0fe0*/  @P0 EXIT ;  /* 0x000000000000094d */ /* 0x000fea0003800000 */
[----:B------:R-:W1:Y:S01]  /*0ff0*/  S2R R14, SR_TID.X ;  /* 0x00000000000e7919 */ /* 0x000e620000002100 */
        /* <DEDUP_REMOVED lines=88> */
[----:B------:R-:W-:Y:S01]  /*1580*/  LOP3.LUT R28, R4, 0x1c0, RZ, 0xc0, !PT ;  /* 0x000001c0041c7812 */ /* 0x000fe200078ec0ff */
[----:B------:R-:W-:Y:S01]  /*1590*/  IMAD R236, R236, 0x8, R24 ;  /* 0x00000008ecec7824 */ /* 0x000fe200078e0218 */
[----:B------:R-:W-:-:S02]  /*15a0*/  SHF.R.S32.HI R6, RZ, 0x1f, R15 ;  /* 0x0000001fff067819 */ /* 0x000fc4000001140f */
[----:B------:R-:W-:Y:S01]  /*15b0*/  LEA.HI R4, R7, R14, RZ, 0x3 ;  /* 0x0000000e07047211 */ /* 0x000fe200078f18ff */
[----:B------:R-:W-:Y:S01]  /*15c0*/  IMAD.SHL.U32 R7, R13, 0x40, RZ ;  /* 0x000000400d077824 */ /* 0x000fe200078e00ff */
[----:B------:R-:W-:Y:S02]  /*15d0*/  LOP3.LUT R26, R2, 0x1c0, RZ, 0xc0, !PT ;  /* 0x000001c0021a7812 */ /* 0x000fe400078ec0ff */
[----:B------:R-:W-:Y:S01]  /*15e0*/  SHF.R.S32.HI R2, RZ, 0x1f, R138 ;  /* 0x0000001fff027819 */ /* 0x000fe2000001148a */
[----:B------:R-:W-:Y:S01]  /*15f0*/  IMAD.SHL.U32 R4, R4, 0x40, RZ ;  /* 0x0000004004047824 */ /* 0x000fe200078e00ff */
[----:B------:R-:W-:Y:S02]  /*1600*/  LEA.HI R6, R6, R15, RZ, 0x3 ;  /* 0x0000000f06067211 */ /* 0x000fe400078f18ff */
[----:B------:R-:W-:Y:S02]  /*1610*/  LOP3.LUT R22, R3, 0xfffffe00, RZ, 0xc0, !PT ;  /* 0xfffffe0003167812 */ /* 0x000fe400078ec0ff */
[-C--:B------:R-:W-:Y:S01]  /*1620*/  LEA.HI R3, R2, R138.reuse, RZ, 0x6 ;  /* 0x0000008a02037211 */ /* 0x080fe200078f30ff */
[----:B------:R-:W-:Y:S01]  /*1630*/  IMAD.SHL.U32 R6, R6, 0x40, RZ ;  /* 0x0000004006067824 */ /* 0x000fe200078e00ff */
[----:B------:R-:W-:Y:S01]  /*1640*/  LEA.HI R5, R2, R138, RZ, 0x3 ;  /* 0x0000008a02057211 */ /* 0x000fe200078f18ff */
[----:B------:R-:W-:Y:S01]  /*1650*/  STL [R1+0x18], R22 ;  /* 0x0000181601007387 */ /* 0x000fe20000100800 */
[----:B------:R-:W-:Y:S01]  /*1660*/  LOP3.LUT R18, R4, 0xfffffe00, RZ, 0xc0, !PT ;  /* 0xfffffe0004127812 */ /* 0x000fe200078ec0ff */
[----:B------:R-:W-:Y:S01]  /*1670*/  IMAD.SHL.U32 R2, R3, 0x80, RZ ;  /* 0x0000008003027824 */ /* 0x000fe200078e00ff */
[----:B------:R-:W-:-:S02]  /*1680*/  SHF.R.U32.HI R29, RZ, 0x3, R230 ;  /* 0x00000003ff1d7819 */ /* 0x000fc400000116e6 */
[----:B------:R-:W-:Y:S02]  /*1690*/  SHF.R.U32.HI R23, RZ, 0x3, R28 ;  /* 0x00000003ff177819 */ /* 0x000fe4000001161c */
[----:B------:R-:W-:Y:S02]  /*16a0*/  LOP3.LUT R9, R7, 0xfffffe00, RZ, 0xc0, !PT ;  /* 0xfffffe0007097812 */ /* 0x000fe400078ec0ff */
[--C-:B------:R-:W-:Y:S02]  /*16b0*/  LOP3.LUT R4, R230, 0x38, R5.reuse, 0xf8, !PT ;  /* 0x00000038e6047812 */ /* 0x100fe400078ef805 */
[----:B------:R-:W-:Y:S02]  /*16c0*/  LOP3.LUT R3, R28, 0x38, R5, 0xf8, !PT ;  /* 0x000000381c037812 */ /* 0x000fe400078ef805 */
[----:B------:R-:W-:Y:S02]  /*16d0*/  SHF.R.U32.HI R21, RZ, 0x3, R27 ;  /* 0x00000003ff157819 */ /* 0x000fe4000001161b */
[----:B------:R-:W-:-:S02]  /*16e0*/  SHF.R.U32.HI R19, RZ, 0x3, R26 ;  /* 0x00000003ff137819 */ /* 0x000fc4000001161a */
[--C-:B------:R-:W-:Y:S02]  /*16f0*/  LOP3.LUT R7, R27, 0x38, R5.reuse, 0xf8, !PT ;  /* 0x000000381b077812 */ /* 0x100fe400078ef805 */
[----:B------:R-:W-:Y:S02]  /*1700*/  LOP3.LUT R10, R26, 0x38, R5, 0xf8, !PT ;  /* 0x000000381a0a7812 */ /* 0x000fe400078ef805 */
[----:B------:R-:W-:Y:S02]  /*1710*/  LOP3.LUT R20, R6, 0xfffffe00, RZ, 0xc0, !PT ;  /* 0xfffffe0006147812 */ /* 0x000fe400078ec0ff */
[----:B------:R-:W-:Y:S02]  /*1720*/  LOP3.LUT R2, R2, 0xffffe000, RZ, 0xc0, !PT ;  /* 0xffffe00002027812 */ /* 0x000fe400078ec0ff */
[----:B------:R-:W-:Y:S01]  /*1730*/  LOP3.LUT R8, R4, R29, RZ, 0x3c, !PT ;  /* 0x0000001d04087212 */ /* 0x000fe200078e3cff */
[----:B------:R-:W-:Y:S01]  /*1740*/  STL [R1+0x14], R20 ;  /* 0x0000141401007387 */ /* 0x000fe20000100800 */
[----:B------:R-:W-:-:S02]  /*1750*/  LOP3.LUT R6, R3, R23, RZ, 0x3c, !PT ;  /* 0x0000001703067212 */ /* 0x000fc400078e3cff */
[----:B------:R-:W-:Y:S01]  /*1760*/  LOP3.LUT R4, R7, R21, RZ, 0x3c, !PT ;  /* 0x0000001507047212 */ /* 0x000fe200078e3cff */
[----:B------:R-:W-:Y:S01]  /*1770*/  STL [R1+0x10], R18 ;  /* 0x0000101201007387 */ /* 0x000fe20000100800 */
[----:B------:R-:W-:Y:S02]  /*1780*/  LOP3.LUT R3, R10, R19, RZ, 0x3c, !PT ;  /* 0x000000130a037212 */ /* 0x000fe400078e3cff */
[-C--:B------:R-:W-:Y:S02]  /*1790*/  IADD3 R15, R6, R2.reuse, R22 ;  /* 0x00000002060f7210 */ /* 0x080fe40007ffe016 */
[-C--:B------:R-:W-:Y:S02]  /*17a0*/  IADD3 R16, R8, R2.reuse, R231 ;  /* 0x0000000208107210 */ /* 0x080fe40007ffe0e7 */
[-C--:B------:R-:W-:Y:S02]  /*17b0*/  IADD3 R14, R4, R2.reuse, R20 ;  /* 0x00000002040e7210 */ /* 0x080fe40007ffe014 */
[----:B------:R-:W-:-:S02]  /*17c0*/  IADD3 R13, R3, R2, R18 ;  /* 0x00000002030d7210 */ /* 0x000fc40007ffe012 */
[----:B------:R-:W-:Y:S02]  /*17d0*/  SHF.R.S32.HI R6, RZ, 0x1f, R212 ;  /* 0x0000001fff067819 */ /* 0x000fe400000114d4 */
[----:B------:R-:W-:Y:S02]  /*17e0*/  IADD3 R2, R237, 0x80, RZ ;  /* 0x00000080ed027810 */ /* 0x000fe40007ffe0ff */
[----:B------:R-:W-:Y:S02]  /*17f0*/  LOP3.LUT R6, R17, 0x7ffffffc, RZ, 0xc0, !PT ;  /* 0x7ffffffc11067812 */ /* 0x000fe400078ec0ff */
[----:B------:R-:W-:Y:S02]  /*1800*/  IADD3 R238, R237, 0x70, RZ ;  /* 0x00000070edee7810 */ /* 0x000fe40007ffe0ff */
[----:B------:R-:W-:Y:S01]  /*1810*/  @P0 IADD3 R238, R2, 0x10, RZ ;  /* 0x0000001002ee0810 */ /* 0x000fe20007ffe0ff */
[----:B------:R-:W-:Y:S01]  /*1820*/  IMAD.IADD R216, R25, 0x1, -R6 ;  /* 0x0000000119d87824 */ /* 0x000fe200078e0a06 */
[----:B------:R-:W-:-:S02]  /*1830*/  LOP3.LUT R2, R230, 0x38, R134, 0xf8, !PT ;  /* 0x00000038e6027812 */ /* 0x000fc400078ef886 */
[C---:B------:R-:W-:Y:S01]  /*1840*/  IADD3 R3, R11.reuse, R9, R12 ;  /* 0x000000090b037210 */ /* 0x040fe20007ffe00c */
[----:B------:R-:W-:Y:S01]  /*1850*/  IMAD.SHL.U32 R216, R216, 0x2, RZ ;  /* 0x00000002d8d87824 */ /* 0x000fe200078e00ff */
[----:B------:R-:W-:Y:S01]  /*1860*/  LOP3.LUT R10, R2, R29, RZ, 0x3c, !PT ;  /* 0x0000001d020a7212 */ /* 0x000fe200078e3cff */
[----:B------:R-:W-:Y:S01]  /*1870*/  IMAD.MOV.U32 R12, RZ, RZ, 0x40 ;  /* 0x00000040ff0c7424 */ /* 0x000fe200078e00ff */
[----:B------:R-:W-:Y:S01]  /*1880*/  LOP3.LUT R4, R11, R9, RZ, 0xfc, !PT ;  /* 0x000000090b047212 */ /* 0x000fe200078efcff */
[----:B------:R-:W-:Y:S01]  /*1890*/  IMAD.MOV.U32 R11, RZ, RZ, 0x20 ;  /* 0x00000020ff0b7424 */ /* 0x000fe200078e00ff */
[----:B------:R-:W-:Y:S01]  /*18a0*/  IADD3 R159, R156, 0x20, RZ ;  /* 0x000000209c9f7810 */ /* 0x000fe20007ffe0ff */
[----:B------:R1:W-:Y:S01]  /*18b0*/  STL [R1+0x3c], R10 ;  /* 0x00003c0a01007387 */ /* 0x0003e20000100800 */
[--C-:B------:R-:W-:Y:S02]  /*18c0*/  LOP3.LUT R9, R28, 0x38, R134.reuse, 0xf8, !PT ;  /* 0x000000381c097812 */ /* 0x100fe400078ef886 */
[----:B------:R-:W-:-:S02]  /*18d0*/  LOP3.LUT R8, R27, 0x38, R134, 0xf8, !PT ;  /* 0x000000381b087812 */ /* 0x000fc400078ef886 */
[----:B------:R-:W-:Y:S02]  /*18e0*/  IADD3 R158, R156, 0x60, RZ ;  /* 0x000000609c9e7810 */ /* 0x000fe40007ffe0ff */
[----:B------:R-:W-:Y:S02]  /*18f0*/  LOP3.LUT R2, R26, 0x38, R134, 0xf8, !PT ;  /* 0x000000381a027812 */ /* 0x000fe400078ef886 */
[----:B------:R-:W-:Y:S02]  /*1900*/  LOP3.LUT R220, R10, R231, RZ, 0xfc, !PT ;  /* 0x000000e70adc7212 */ /* 0x000fe400078efcff */
[----:B------:R-:W-:Y:S02]  /*1910*/  IADD3 R34, R216, 0x8, RZ ;  /* 0x00000008d8227810 */ /* 0x000fe40007ffe0ff */
[----:B------:R-:W-:Y:S01]  /*1920*/  SHF.R.S32.HI R26, RZ, 0x1f, R159 ;  /* 0x0000001fff1a7819 */ /* 0x000fe2000001149f */
[----:B------:R-:W-:Y:S01]  /*1930*/  IMAD.SHL.U32 R220, R220, 0x2, RZ ;  /* 0x00000002dcdc7824 */ /* 0x000fe200078e00ff */
[----:B------:R-:W-:-:S02]  /*1940*/  IADD3 R33, R216, 0x10, RZ ;  /* 0x00000010d8217810 */ /* 0x000fc40007ffe0ff */
[----:B------:R-:W-:Y:S01]  /*1950*/  SHF.R.S32.HI R17, RZ, 0x1f, R139 ;  /* 0x0000001fff117819 */ /* 0x000fe2000001148b */
[----:B------:R-:W-:Y:S01]  /*1960*/  STL [R1+0x8], R26 ;  /* 0x0000081a01007387 */ /* 0x000fe20000100800 */
[----:B------:R-:W-:Y:S02]  /*1970*/  IADD3 R32, R216, 0x18, RZ ;  /* 0x00000018d8207810 */ /* 0x000fe40007ffe0ff */
[----:B------:R-:W-:Y:S01]  /*1980*/  SHF.R.S32.HI R7, RZ, 0x1f, R158 ;  /* 0x0000001fff077819 */ /* 0x000fe2000001149e */
[----:B------:R2:W-:Y:S01]  /*1990*/  STL [R1+0x4], R17 ;  /* 0x0000041101007387 */ /* 0x0005e20000100800 */
[----:B------:R-:W-:Y:S02]  /*19a0*/  LEA R178, R0, 0xc080, 0x1 ;  /* 0x0000c08000b27811 */ /* 0x000fe400078e08ff */
[----:B-1----:R-:W-:Y:S01]  /*19b0*/  LOP3.LUT R10, R22, R9, R23, 0xf6, !PT ;  /* 0x00000009160a7212 */ /* 0x002fe200078ef617 */
[----:B------:R-:W-:Y:S01]  /*19c0*/  STL [R1], R7 ;  /* 0x0000000701007387 */ /* 0x000fe20000100800 */
[----:B------:R-:W-:-:S02]  /*19d0*/  LOP3.LUT R9, R20, R8, R21, 0xf6, !PT ;  /* 0x0000000814097212 */ /* 0x000fc400078ef615 */
[C---:B------:R-:W-:Y:S02]  /*19e0*/  IADD3 R31, R216.reuse, 0x30, RZ ;  /* 0x00000030d81f7810 */ /* 0x040fe40007ffe0ff */
[----:B------:R-:W-:Y:S02]  /*19f0*/  SHF.R.S32.HI R0, RZ, 0x3, R5 ;  /* 0x00000003ff007819 */ /* 0x000fe40000011405 */
[----:B------:R-:W-:Y:S02]  /*1a00*/  LOP3.LUT R202, R5, 0xfffffff8, RZ, 0xc0, !PT ;  /* 0xfffffff805ca7812 */ /* 0x000fe400078ec0ff */
[----:B------:R-:W-:Y:S01]  /*1a10*/  IADD3 R29, R216, 0x40, RZ ;  /* 0x00000040d81d7810 */ /* 0x000fe20007ffe0ff */
[----:B------:R-:W-:Y:S01]  /*1a20*/  STL [R1+0xc], R0 ;  /* 0x00000c0001007387 */ /* 0x000fe20000100800 */
[----:B------:R-:W-:Y:S02]  /*1a30*/  SHF.R.S32.HI R35, RZ, 0x1f, R34 ;  /* 0x0000001fff237819 */ /* 0x000fe40000011422 */
[----:B------:R-:W-:-:S02]  /*1a40*/  LEA R5, R10, 0x10080, 0x1 ;  /* 0x000100800a057811 */ /* 0x000fc400078e08ff */
[C---:B------:R-:W-:Y:S02]  /*1a50*/  IADD3 R27, R216.reuse, 0x50, RZ ;  /* 0x00000050d81b7810 */ /* 0x040fe40007ffe0ff */
[----:B------:R-:W-:Y:S01]  /*1a60*/  SHF.R.S32.HI R34, RZ, 0x1f, R33 ;  /* 0x0000001fff227819 */ /* 0x000fe20000011421 */
[----:B------:R1:W-:Y:S01]  /*1a70*/  STL [R1+0x34], R5 ;  /* 0x0000340501007387 */ /* 0x0003e20000100800 */
[----:B------:R-:W-:Y:S02]  /*1a80*/  LEA R9, R9, 0x10080, 0x1 ;  /* 0x0001008009097811 */ /* 0x000fe400078e08ff */
[C---:B------:R-:W-:Y:S02]  /*1a90*/  IADD3 R25, R216.reuse, 0x60, RZ ;  /* 0x00000060d8197810 */ /* 0x040fe40007ffe0ff */
[----:B------:R-:W-:Y:S01]  /*1aa0*/  SHF.R.S32.HI R33, RZ, 0x1f, R32 ;  /* 0x0000001fff217819 */ /* 0x000fe20000011420 */
[----:B------:R3:W-:Y:S01]  /*1ab0*/  STL [R1+0x30], R9 ;  /* 0x0000300901007387 */ /* 0x0007e20000100800 */
[----:B------:R-:W-:-:S02]  /*1ac0*/  IADD3 R23, R216, 0x70, RZ ;  /* 0x00000070d8177810 */ /* 0x000fc40007ffe0ff */
[----:B------:R-:W-:Y:S02]  /*1ad0*/  SHF.R.S32.HI R33, RZ, 0x1f, R31 ;  /* 0x0000001fff217819 */ /* 0x000fe4000001141f */
[----:B------:R-:W-:Y:S02]  /*1ae0*/  LOP3.LUT R8, R18, R2, R19, 0xf6, !PT ;  /* 0x0000000212087212 */ /* 0x000fe400078ef613 */
[C---:B------:R-:W-:Y:S02]  /*1af0*/  IADD3 R247, R216.reuse, 0x20, RZ ;  /* 0x00000020d8f77810 */ /* 0x040fe40007ffe0ff */
[C---:B------:R-:W-:Y:S02]  /*1b00*/  IADD3 R21, R216.reuse, 0x80, RZ ;  /* 0x00000080d8157810 */ /* 0x040fe40007ffe0ff */
[----:B------:R-:W-:Y:S02]  /*1b10*/  SHF.R.S32.HI R31, RZ, 0x1f, R29 ;  /* 0x0000001fff1f7819 */ /* 0x000fe4000001141d */
[----:B------:R-:W-:-:S02]  /*1b20*/  IADD3 R30, R216, 0x38, RZ ;  /* 0x00000038d81e7810 */ /* 0x000fc40007ffe0ff */
[C---:B------:R-:W-:Y:S02]  /*1b30*/  IADD3 R19, R216.reuse, 0x90, RZ ;  /* 0x00000090d8137810 */ /* 0x040fe40007ffe0ff */
[----:B------:R-:W-:Y:S02]  /*1b40*/  SHF.R.S32.HI R29, RZ, 0x1f, R27 ;  /* 0x0000001fff1d7819 */ /* 0x000fe4000001141b */
[C---:B------:R-:W-:Y:S02]  /*1b50*/  SEL R6, R11.reuse, 0xffffffe0, !P1 ;  /* 0xffffffe00b067807 */ /* 0x040fe40004800000 */
[----:B------:R-:W-:Y:S02]  /*1b60*/  SEL R2, R11, 0xffffffe0, !P4 ;  /* 0xffffffe00b027807 */ /* 0x000fe40006000000 */
[C---:B------:R-:W-:Y:S01]  /*1b70*/  IADD3 R28, R216.reuse, 0x48, RZ ;  /* 0x00000048d81c7810 */ /* 0x040fe20007ffe0ff */
[----:B------:R-:W-:Y:S01]  /*1b80*/  IMAD.IADD R240, R237, 0x1, R6 ;  /* 0x00000001edf07824 */ /* 0x000fe200078e0206 */
[----:B--2---:R-:W-:Y:S01]  /*1b90*/  IADD3 R17, R216, 0xa0, RZ ;  /* 0x000000a0d8117810 */ /* 0x004fe20007ffe0ff */
[----:B------:R-:W-:Y:S01]  /*1ba0*/  IMAD.IADD R239, R6, 0x1, R238 ;  /* 0x0000000106ef7824 */ /* 0x000fe200078e02ee */
[----:B------:R-:W-:-:S02]  /*1bb0*/  SHF.R.S32.HI R27, RZ, 0x1f, R25 ;  /* 0x0000001fff1b7819 */ /* 0x000fc40000011419 */
[C---:B------:R-:W-:Y:S02]  /*1bc0*/  IADD3 R26, R216.reuse, 0x58, RZ ;  /* 0x00000058d81a7810 */ /* 0x040fe40007ffe0ff */
[----:B------:R-:W-:Y:S02]  /*1bd0*/  IADD3 R11, R216, 0xb0, RZ ;  /* 0x000000b0d80b7810 */ /* 0x000fe40007ffe0ff */
[----:B------:R-:W-:Y:S02]  /*1be0*/  SHF.R.S32.HI R25, RZ, 0x1f, R23 ;  /* 0x0000001fff197819 */ /* 0x000fe40000011417 */
[----:B------:R-:W-:Y:S02]  /*1bf0*/  LEA R8, R8, 0x10080, 0x1 ;  /* 0x0001008008087811 */ /* 0x000fe400078e08ff */
[----:B-1----:R-:W-:Y:S02]  /*1c00*/  SHF.R.S32.HI R5, RZ, 0x1f, R216 ;  /* 0x0000001fff057819 */ /* 0x002fe400000114d8 */
[C---:B------:R-:W-:Y:S01]  /*1c10*/  IADD3 R24, R216.reuse, 0x68, RZ ;  /* 0x00000068d8187810 */ /* 0x040fe20007ffe0ff */
[----:B------:R1:W-:Y:S01]  /*1c20*/  STL [R1+0x2c], R8 ;  /* 0x00002c0801007387 */ /* 0x0003e20000100800 */
[----:B---3--:R-:W-:-:S02]  /*1c30*/  IADD3 R9, R216, 0xc0, RZ ;  /* 0x000000c0d8097810 */ /* 0x008fc40007ffe0ff */
[----:B------:R-:W-:Y:S02]  /*1c40*/  SHF.R.S32.HI R32, RZ, 0x1f, R247 ;  /* 0x0000001fff207819 */ /* 0x000fe400000114f7 */
[----:B------:R-:W-:Y:S02]  /*1c50*/  SHF.R.S32.HI R23, RZ, 0x1f, R21 ;  /* 0x0000001fff177819 */ /* 0x000fe40000011415 */
[C---:B------:R-:W-:Y:S02]  /*1c60*/  IADD3 R22, R216.reuse, 0x78, RZ ;  /* 0x00000078d8167810 */ /* 0x040fe40007ffe0ff */
[----:B------:R-:W-:Y:S02]  /*1c70*/  IADD3 R5, R216, 0xd0, RZ ;  /* 0x000000d0d8057810 */ /* 0x000fe40007ffe0ff */
[----:B------:R-:W-:Y:S02]  /*1c80*/  SHF.R.S32.HI R32, RZ, 0x1f, R30 ;  /* 0x0000001fff207819 */ /* 0x000fe4000001141e */
[----:B------:R-:W-:-:S02]  /*1c90*/  SHF.R.S32.HI R21, RZ, 0x1f, R19 ;  /* 0x0000001fff157819 */ /* 0x000fc40000011413 */
[C---:B------:R-:W-:Y:S02]  /*1ca0*/  IADD3 R20, R216.reuse, 0x88, RZ ;  /* 0x00000088d8147810 */ /* 0x040fe40007ffe0ff */
[----:B------:R-:W-:Y:S02]  /*1cb0*/  IADD3 R251, R216, 0xe0, RZ ;  /* 0x000000e0d8fb7810 */ /* 0x000fe40007ffe0ff */
[----:B------:R-:W-:Y:S02]  /*1cc0*/  SHF.R.S32.HI R30, RZ, 0x1f, R28 ;  /* 0x0000001fff1e7819 */ /* 0x000fe4000001141c */
[----:B------:R-:W-:Y:S02]  /*1cd0*/  SHF.R.S32.HI R19, RZ, 0x1f, R17 ;  /* 0x0000001fff137819 */ /* 0x000fe40000011411 */
[C---:B------:R-:W-:Y:S02]  /*1ce0*/  SEL R7, R12.reuse, 0xffffffc0, !P2 ;  /* 0xffffffc00c077807 */ /* 0x040fe40005000000 */
[----:B------:R-:W-:-:S02]  /*1cf0*/  SEL R0, R12, 0xffffffc0, !P3 ;  /* 0xffffffc00c007807 */ /* 0x000fc40005800000 */
[C---:B------:R-:W-:Y:S01]  /*1d00*/  IADD3 R18, R216.reuse, 0x98, RZ ;  /* 0x00000098d8127810 */ /* 0x040fe20007ffe0ff */
[----:B------:R-:W-:Y:S01]  /*1d10*/  IMAD.IADD R244, R237, 0x1, R7 ;  /* 0x00000001edf47824 */ /* 0x000fe200078e0207 */
[C---:B------:R-:W-:Y:S01]  /*1d20*/  IADD3 R248, R216.reuse, 0xf8, RZ ;  /* 0x000000f8d8f87810 */ /* 0x040fe20007ffe0ff */
[C---:B------:R-:W-:Y:S01]  /*1d30*/  IMAD.IADD R243, R7.reuse, 0x1, R240 ;  /* 0x0000000107f37824 */ /* 0x040fe200078e02f0 */
[----:B------:R-:W-:Y:S01]  /*1d40*/  SHF.R.S32.HI R28, RZ, 0x1f, R26 ;  /* 0x0000001fff1c7819 */ /* 0x000fe2000001141a */
[----:B------:R-:W-:Y:S01]  /*1d50*/  IMAD.IADD R242, R7, 0x1, R238 ;  /* 0x0000000107f27824 */ /* 0x000fe200078e02ee */
[----:B------:R-:W-:Y:S01]  /*1d60*/  SHF.R.S32.HI R17, RZ, 0x1f, R11 ;  /* 0x0000001fff117819 */ /* 0x000fe2000001140b */
[----:B------:R-:W-:Y:S01]  /*1d70*/  IMAD.IADD R241, R239, 0x1, R7 ;  /* 0x00000001eff17824 */ /* 0x000fe200078e0207 */
[----:B------:R-:W-:Y:S02]  /*1d80*/  IADD3 R12, R216, 0xa8, RZ ;  /* 0x000000a8d80c7810 */ /* 0x000fe40007ffe0ff */
[----:B------:R-:W-:-:S02]  /*1d90*/  SHF.R.S32.HI R26, RZ, 0x1f, R24 ;  /* 0x0000001fff1a7819 */ /* 0x000fc40000011418 */
[----:B------:R-:W-:Y:S02]  /*1da0*/  SHF.R.S32.HI R11, RZ, 0x1f, R9 ;  /* 0x0000001fff0b7819 */ /* 0x000fe40000011409 */
[C---:B------:R-:W-:Y:S02]  /*1db0*/  IADD3 R10, R216.reuse, 0xb8, RZ ;  /* 0x000000b8d80a7810 */ /* 0x040fe40007ffe0ff */
[----:B------:R-:W-:Y:S02]  /*1dc0*/  SHF.R.S32.HI R24, RZ, 0x1f, R22 ;  /* 0x0000001fff187819 */ /* 0x000fe40000011416 */
[----:B------:R-:W-:Y:S02]  /*1dd0*/  SHF.R.S32.HI R9, RZ, 0x1f, R5 ;  /* 0x0000001fff097819 */ /* 0x000fe40000011405 */
[----:B-1----:R-:W-:Y:S02]  /*1de0*/  IADD3 R8, R216, 0xc8, RZ ;  /* 0x000000c8d8087810 */ /* 0x002fe40007ffe0ff */
[----:B------:R-:W-:-:S02]  /*1df0*/  SHF.R.S32.HI R22, RZ, 0x1f, R20 ;  /* 0x0000001fff167819 */ /* 0x000fc40000011414 */
[----:B------:R-:W-:Y:S02]  /*1e00*/  SHF.R.S32.HI R5, RZ, 0x1f, R251 ;  /* 0x0000001fff057819 */ /* 0x000fe400000114fb */
[C---:B------:R-:W-:Y:S02]  /*1e10*/  IADD3 R252, R216.reuse, 0xd8, RZ ;  /* 0x000000d8d8fc7810 */ /* 0x040fe40007ffe0ff */
[C---:B------:R-:W-:Y:S02]  /*1e20*/  IADD3 R250, R216.reuse, 0xe8, RZ ;  /* 0x000000e8d8fa7810 */ /* 0x040fe40007ffe0ff */
[----:B------:R-:W-:Y:S02]  /*1e30*/  SHF.R.S32.HI R20, RZ, 0x1f, R18 ;  /* 0x0000001fff147819 */ /* 0x000fe40000011412 */
[----:B------:R-:W-:Y:S02]  /*1e40*/  SHF.R.S32.HI R5, RZ, 0x1f, R248 ;  /* 0x0000001fff057819 */ /* 0x000fe400000114f8 */
[----:B------:R-:W-:-:S02]  /*1e50*/  IADD3 R249, R216, 0xf0, RZ ;  /* 0x000000f0d8f97810 */ /* 0x000fc40007ffe0ff */
[----:B------:R-:W-:Y:S02]  /*1e60*/  SHF.R.S32.HI R18, RZ, 0x1f, R12 ;  /* 0x0000001fff127819 */ /* 0x000fe4000001140c */
[----:B------:R-:W-:Y:S02]  /*1e70*/  LEA R5, R16, 0x10080, 0x1 ;  /* 0x0001008010057811 */ /* 0x000fe400078e08ff */
[----:B------:R-:W-:Y:S02]  /*1e80*/  SHF.R.S32.HI R12, RZ, 0x1f, R10 ;  /* 0x0000001fff0c7819 */ /* 0x000fe4000001140a */
[----:B------:R-:W-:Y:S01]  /*1e90*/  SHF.R.S32.HI R10, RZ, 0x1f, R8 ;  /* 0x0000001fff0a7819 */ /* 0x000fe20000011408 */
[----:B------:R1:W-:Y:S01]  /*1ea0*/  STL [R1+0x28], R5 ;  /* 0x0000280501007387 */ /* 0x0003e20000100800 */
[----:B------:R-:W-:Y:S02]  /*1eb0*/  SHF.R.S32.HI R8, RZ, 0x1f, R252 ;  /* 0x0000001fff087819 */ /* 0x000fe400000114fc */
[----:B------:R-:W-:-:S02]  /*1ec0*/  SHF.R.S32.HI R9, RZ, 0x1f, R250 ;  /* 0x0000001fff097819 */ /* 0x000fc400000114fa */
[----:B------:R-:W-:Y:S02]  /*1ed0*/  SHF.R.S32.HI R8, RZ, 0x1f, R249 ;  /* 0x0000001fff087819 */ /* 0x000fe400000114f9 */
[----:B------:R-:W-:Y:S02]  /*1ee0*/  LEA R9, R15, 0x10080, 0x1 ;  /* 0x000100800f097811 */ /* 0x000fe400078e08ff */
[----:B------:R-:W-:Y:S02]  /*1ef0*/  LEA R8, R14, 0x10080, 0x1 ;  /* 0x000100800e087811 */ /* 0x000fe400078e08ff */
[----:B------:R-:W-:Y:S01]  /*1f00*/  LEA R183, R3, 0x10080, 0x1 ;  /* 0x0001008003b77811 */ /* 0x000fe200078e08ff */
[----:B------:R2:W-:Y:S01]  /*1f10*/  STL [R1+0x24], R9 ;  /* 0x0000240901007387 */ /* 0x0005e20000100800 */
[----:B------:R-:W-:Y:S02]  /*1f20*/  LEA R179, R4, 0x8080, 0x1 ;  /* 0x0000808004b37811 */ /* 0x000fe400078e08ff */
[C---:B------:R-:W-:Y:S01]  /*1f30*/  IADD3 R201, R134.reuse, 0x80, RZ ;  /* 0x0000008086c97810 */ /* 0x040fe20007ffe0ff */
[----:B------:R2:W-:Y:S01]  /*1f40*/  STL [R1+0x20], R8 ;  /* 0x0000200801007387 */ /* 0x0005e20000100800 */
[----:B------:R-:W-:Y:S01]  /*1f50*/  IADD3 R200, R134, 0xc0, RZ ;  /* 0x000000c086c87810 */ /* 0x000fe20007ffe0ff */
[C---:B------:R-:W-:Y:S01]  /*1f60*/  IMAD.IADD R184, R183.reuse, 0x1, R2 ;  /* 0x00000001b7b87824 */ /* 0x040fe200078e0202 */
[----:B------:R-:W-:Y:S01]  /*1f70*/  IADD3 R246, R216, 0x28, RZ ;  /* 0x00000028d8f67810 */ /* 0x000fe20007ffe0ff */
[--C-:B------:R-:W-:Y:S01]  /*1f80*/  IMAD.IADD R180, R2, 0x1, R179.reuse ;  /* 0x0000000102b47824 */ /* 0x100fe200078e02b3 */
[----:B------:R-:W-:Y:S01]  /*1f90*/  SHF.R.S32.HI R135, RZ, 0x1f, R134 ;  /* 0x0000001fff877819 */ /* 0x000fe20000011486 */
[----:B------:R-:W-:Y:S01]  /*1fa0*/  IMAD.IADD R186, R183, 0x1, R0 ;  /* 0x00000001b7ba7824 */ /* 0x000fe200078e0200 */
[----:B------:R-:W-:Y:S01]  /*1fb0*/  SHF.R.S32.HI R157, RZ, 0x1f, R156 ;  /* 0x0000001fff9d7819 */ /* 0x000fe2000001149c */
[----:B------:R-:W-:Y:S01]  /*1fc0*/  IMAD.IADD R182, R0, 0x1, R179 ;  /* 0x0000000100b67824 */ /* 0x000fe200078e02b3 */
[----:B-1----:R-:W-:Y:S01]  /*1fd0*/  LEA R5, R13, 0x10080, 0x1 ;  /* 0x000100800d057811 */ /* 0x002fe200078e08ff */
[----:B------:R-:W-:Y:S01]  /*1fe0*/  IMAD.IADD R185, R184, 0x1, R0 ;  /* 0x00000001b8b97824 */ /* 0x000fe200078e0200 */
[----:B------:R-:W-:Y:S01]  /*1ff0*/  SHF.R.S32.HI R208, RZ, 0x1f, R201 ;  /* 0x0000001fffd07819 */ /* 0x000fe200000114c9 */
[----:B------:R-:W-:Y:S01]  /*2000*/  IMAD.IADD R181, R0, 0x1, R180 ;  /* 0x0000000100b57824 */ /* 0x000fe200078e02b4 */
[----:B------:R-:W-:Y:S01]  /*2010*/  SHF.R.S32.HI R206, RZ, 0x1f, R200 ;  /* 0x0000001fffce7819 */ /* 0x000fe200000114c8 */
[----:B------:R2:W-:Y:S01]  /*2020*/  STL [R1+0x1c], R5 ;  /* 0x00001c0501007387 */ /* 0x0005e20000100800 */
[----:B------:R-:W-:-:S02]  /*2030*/  SHF.R.S32.HI R207, RZ, 0x1f, R202 ;  /* 0x0000001fffcf7819 */ /* 0x000fc400000114ca */
[----:B------:R-:W-:Y:S02]  /*2040*/  SHF.R.S32.HI R34, RZ, 0x1f, R246 ;  /* 0x0000001fff227819 */ /* 0x000fe400000114f6 */
.L_x_972:
[----:B------:R-:W-:Y:S01]  /*2050*/  ISETP.NE.U32.AND P0, PT, RZ, c[0x0][0x370], PT ;  /* 0x0000dc00ff007a0c */ /* 0x000fe20003f05070 */
[----:B------:R-:W-:Y:S01]  /*2060*/  IMAD.MOV.U32 R15, RZ, RZ, 0x4 ;  /* 0x00000004ff0f7424 */ /* 0x000fe200078e00ff */
[----:B------:R-:W-:Y:S01]  /*2070*/  ISETP.NE.U32.AND P1, PT, RZ, c[0x0][0x360], PT ;  /* 0x0000d800ff007a0c */ /* 0x000fe20003f25070 */
[----:B------:R-:W-:Y:S01]  /*2080*/  IMAD.MOV.U32 R227, RZ, RZ, RZ ;  /* 0x000000ffffe37224 */ /* 0x000fe200078e00ff */
[----:B------:R-:W-:Y:S01]  /*2090*/  ISETP.NE.AND.EX P2, PT, RZ, c[0x0][0x374], PT, P0 ;  /* 0x0000dd00ff007a0c */ /* 0x000fe20003f45300 */
[----:B------:R-:W-:Y:S01]  /*20a0*/  IMAD.MOV.U32 R110, RZ, RZ, RZ ;  /* 0x000000ffff6e7224 */ /* 0x000fe200078e00ff */
[----:B------:R-:W-:Y:S01]  /*20b0*/  ISETP.NE.AND.EX P0, PT, RZ, c[0x0][0x364], PT, P1 ;  /* 0x0000d900ff007a0c */ /* 0x000fe20003f05310 */
[----:B------:R-:W-:Y:S01]  /*20c0*/  IMAD.MOV.U32 R14, RZ, RZ, RZ ;  /* 0x000000ffff0e7224 */ /* 0x000fe200078e00ff */
[----:B------:R-:W-:Y:S01]  /*20d0*/  ISETP.NE.U32.AND P1, PT, RZ, c[0x0][0x348], PT ;  /* 0x0000d200ff007a0c */ /* 0x000fe20003f25070 */
[----:B------:R-:W-:Y:S01]  /*20e0*/  IMAD.MOV.U32 R13, RZ, RZ, RZ ;  /* 0x000000ffff0d7224 */ /* 0x000fe200078e00ff */
[----:B------:R-:W-:Y:S01]  /*20f0*/  ISETP.NE.U32.AND P3, PT, RZ, c[0x0][0x350], PT ;  /* 0x0000d400ff007a0c */ /* 0x000fe20003f65070 */
[----:B------:R-:W-:Y:S01]  /*2100*/  IMAD.WIDE R6, R235, R15, c[0x0][0x348] ;  /* 0x0000d200eb067625 */ /* 0x000fe200078e020f */
[----:B------:R-:W-:-:S02]  /*2110*/  ISETP.NE.U32.AND P4, PT, RZ, c[0x0][0x358], PT ;  /* 0x0000d600ff007a0c */ /* 0x000fc40003f85070 */
[----:B------:R-:W-:Y:S01]  /*2120*/  ISETP.NE.AND.EX P1, PT, RZ, c[0x0][0x34c], PT, P1 ;  /* 0x0000d300ff007a0c */ /* 0x000fe20003f25310 */
[CC--:B--2---:R-:W-:Y:S01]  /*2130*/  IMAD.WIDE R4, R235.reuse, R15.reuse, c[0x0][0x350] ;  /* 0x0000d400eb047625 */ /* 0x0c4fe200078e020f */
[----:B------:R-:W-:Y:S02]  /*2140*/  ISETP.NE.AND.EX P3, PT, RZ, c[0x0][0x354], PT, P3 ;  /* 0x0000d500ff007a0c */ /* 0x000fe40003f65330 */
[----:B------:R-:W-:Y:S01]  /*2150*/  ISETP.NE.AND.EX P4, PT, RZ, c[0x0][0x35c], PT, P4 ;  /* 0x0000d700ff007a0c */ /* 0x000fe20003f85340 */
[----:B------:R-:W-:-:S04]  /*2160*/  @P2 IMAD.WIDE R10, R235, R15, c[0x0][0x370] ;  /* 0x0000dc00eb0a2625 */ /* 0x000fc800078e020f */
[CC--:B------:R-:W-:Y:S01]  /*2170*/  @P0 IMAD.WIDE R8, R235.reuse, R15.reuse, c[0x0][0x360] ;  /* 0x0000d800eb080625 */ /* 0x0c0fe200078e020f */
[----:B------:R1:W5:Y:S03]  /*2180*/  @P2 LDG.E R227, [R10.64] ;  /* 0x000000080ae32981 */ /* 0x000366000c1e1900 */
[----:B------:R-:W-:Y:S01]  /*2190*/  IMAD.WIDE R2, R235, R15, c[0x0][0x358] ;  /* 0x0000d600eb027625 */ /* 0x000fe200078e020f */
[----:B------:R1:W5:Y:S04]  /*21a0*/  @P0 LDG.E R211, [R8.64] ;  /* 0x0000000808d30981 */ /* 0x000368000c1e1900 */
[----:B------:R1:W5:Y:S04]  /*21b0*/  @P1 LDG.E R110, [R6.64] ;  /* 0x00000008066e1981 */ /* 0x000368000c1e1900 */
[----:B------:R1:W5:Y:S04]  /*21c0*/  @P3 LDG.E R14, [R4.64] ;  /* 0x00000008040e3981 */ /* 0x000368000c1e1900 */
[----:B------:R1:W5:Y:S01]  /*21d0*/  @P4 LDG.E R13, [R2.64] ;  /* 0x00000008020d4981 */ /* 0x000362000c1e1900 */
[----:B------:R-:W-:Y:S01]  /*21e0*/  YIELD ;  /* 0x0000000000007946 */ /* 0x000fe20003800000 */
[----:B------:R-:W-:Y:S05]  /*21f0*/  @P0 BRA `(.L_x_713) ;  /* 0x0000005000000947 */ /* 0x000fea0003800000 */
[----:B-----5:R-:W-:Y:S01]  /*2200*/  MOV R211, c[0x0][0x168] ;  /* 0x00005a0000d37a02 */ /* 0x020fe20000000f00 */
[----:B------:R-:W-:Y:S05]  /*2210*/  @!P1 BRA `(.L_x_713) ;  /* 0x0000003000009947 */ /* 0x000fea0003800000 */
[----:B-1----:R-:W2:Y:S04]  /*2220*/  LDG.E R8, [R6.64] ;  /* 0x0000000806087981 */ /* 0x002ea8000c1e1900 */
[----:B------:R-:W2:Y:S02]  /*2230*/  LDG.E R0, [R6.64+0x4] ;  /* 0x0000040806007981 */ /* 0x000ea4000c1e1900 */
[----:B--2---:R-:W-:-:S02]  /*2240*/  IADD3 R211, -R8, R0, RZ ;  /* 0x0000000008d37210 */ /* 0x004fc40007ffe1ff */
.L_x_713:
[----:B------:R-:W-:-:S04]  /*2250*/  ISETP.NE.U32.AND P0, PT, RZ, c[0x0][0x368], PT ;  /* 0x0000da00ff007a0c */ /* 0x000fc80003f05070 */
[----:B------:R-:W-:-:S13]  /*2260*/  ISETP.NE.AND.EX P0, PT, RZ, c[0x0][0x36c], PT, P0 ;  /* 0x0000db00ff007a0c */ /* 0x000fda0003f05300 */
[----:B------:R-:W-:Y:S05]  /*2270*/  @!P0 BRA `(.L_x_714) ;  /* 0x0000003000008947 */ /* 0x000fea0003800000 */
[----:B-1----:R-:W-:-:S05]  /*2280*/  IMAD.WIDE R4, R235, R15, c[0x0][0x368] ;  /* 0x0000da00eb047625 */ /* 0x002fca00078e020f */
[----:B------:R1:W5:Y:S01]  /*2290*/  LDG.E R12, [R4.64] ;  /* 0x00000008040c7981 */ /* 0x000362000c1e1900 */
[----:B------:R-:W-:Y:S05]  /*22a0*/  BRA `(.L_x_715) ;  /* 0x0000005000007947 */ /* 0x000fea0003800000 */
.L_x_714:
[----:B------:R-:W-:Y:S01]  /*22b0*/  MOV R12, UR6 ;  /* 0x00000006000c7c02 */ /* 0x000fe20008000f00 */
[----:B------:R-:W-:Y:S05]  /*22c0*/  @!P3 BRA `(.L_x_715) ;  /* 0x000000300000b947 */ /* 0x000fea0003800000 */
[----:B-1----:R-:W2:Y:S04]  /*22d0*/  LDG.E R6, [R4.64] ;  /* 0x0000000804067981 */ /* 0x002ea8000c1e1900 */
[----:B------:R-:W2:Y:S02]  /*22e0*/  LDG.E R0, [R4.64+0x4] ;  /* 0x0000040804007981 */ /* 0x000ea4000c1e1900 */
[----:B--2---:R-:W-:Y:S02]  /*22f0*/  IADD3 R12, -R6, R0, RZ ;  /* 0x00000000060c7210 */ /* 0x004fe40007ffe1ff */
.L_x_715:
[----:B-1----:R1:W2:Y:S04]  /*2300*/  @P4 LDG.E R5, [R2.64] ;  /* 0x0000000802054981 */ /* 0x0022a8000c1e1900 */
[----:B------:R1:W2:Y:S01]  /*2310*/  @P4 LDG.E R4, [R2.64+0x4] ;  /* 0x0000040802044981 */ /* 0x0002a2000c1e1900 */
[----:B------:R-:W-:Y:S01]  /*2320*/  ISETP.NE.U32.AND P0, PT, RZ, c[0x0][0x378], PT ;  /* 0x0000de00ff007a0c */ /* 0x000fe20003f05070 */
[----:B------:R-:W-:-:S02]  /*2330*/  IMAD.MOV.U32 R0, RZ, RZ, c[0x0][0x2c4] ;  /* 0x0000b100ff007624 */ /* 0x000fc400078e00ff */
[----:B-----5:R-:W-:Y:S01]  /*2340*/  IMAD.MOV.U32 R99, RZ, RZ, R12 ;  /* 0x000000ffff637224 */ /* 0x020fe200078e000c */
[----:B------:R-:W-:Y:S02]  /*2350*/  ISETP.NE.AND.EX P0, PT, RZ, c[0x0][0x37c], PT, P0 ;  /* 0x0000df00ff007a0c */ /* 0x000fe40003f05300 */
[----:B------:R-:W-:Y:S01]  /*2360*/  ISETP.NE.AND P2, PT, R0, 0x1, PT ;  /* 0x000000010000780c */ /* 0x000fe20003f45270 */
[----:B------:R-:W-:Y:S02]  /*2370*/  IMAD.SHL.U32 R228, R233, 0x80, RZ ;  /* 0x00000080e9e47824 */ /* 0x000fe400078e00ff */
[----:B------:R-:W-:Y:S02]  /*2380*/  IMAD.MOV.U32 R55, RZ, RZ, c[0x0][0x228] ;  /* 0x00008a00ff377624 */ /* 0x000fe400078e00ff */
[----:B------:R-:W-:Y:S01]  /*2390*/  IMAD.IADD R11, R12, 0x1, -R227 ;  /* 0x000000010c0b7824 */ /* 0x000fe200078e0ae3 */
[----:B------:R-:W-:Y:S01]  /*23a0*/  IADD3 R0, R228, 0x7f, RZ ;  /* 0x0000007fe4007810 */ /* 0x000fe20007ffe0ff */
[----:B------:R-:W-:Y:S01]  /*23b0*/  IMAD.MOV.U32 R6, RZ, RZ, c[0x0][0x32c] ;  /* 0x0000cb00ff067624 */ /* 0x000fe200078e00ff */
[----:B------:R-:W-:-:S03]  /*23c0*/  LOP3.LUT R214, R214, 0xffffffdf, RZ, 0xc0, !PT ;  /* 0xffffffdfd6d67812 */ /* 0x000fc600078ec0ff */
[----:B-1----:R-:W-:Y:S01]  /*23d0*/  @P0 IMAD.WIDE R2, R235, R15, c[0x0][0x378] ;  /* 0x0000de00eb020625 */ /* 0x002fe200078e020f */
[----:B------:R-:W-:-:S04]  /*23e0*/  ISETP.GE.AND P1, PT, R6, 0x1, PT ;  /* 0x000000010600780c */ /* 0x000fc80003f26270 */
[----:B------:R1:W5:Y:S01]  /*23f0*/  @P0 LDG.E R99, [R2.64] ;  /* 0x0000000802630981 */ /* 0x000362000c1e1900 */
[----:B------:R-:W-:-:S04]  /*2400*/  @P2 LOP3.LUT R214, R214, 0x20, RZ, 0xfc, !PT ;  /* 0x00000020d6d62812 */ /* 0x000fc800078efcff */
[----:B------:R-:W-:-:S04]  /*2410*/  LOP3.LUT R214, R214, 0xffffffbf, RZ, 0xc0, !PT ;  /* 0xffffffbfd6d67812 */ /* 0x000fc800078ec0ff */
[----:B------:R-:W-:Y:S01]  /*2420*/  @P1 LOP3.LUT R214, R214, 0x40, RZ, 0xfc, !PT ;  /* 0x00000040d6d61812 */ /* 0x000fe200078efcff */
[----:B-1----:R-:W-:-:S05]  /*2430*/  @P2 IMAD.HI.U32 R3, R0, c[0x0][0x2c8], RZ ;  /* 0x0000b20000032a27 */ /* 0x002fca00078e00ff */
[----:B------:R-:W-:Y:S01]  /*2440*/  @P2 SHF.R.U32.HI R0, RZ, c[0x0][0x2cc], R3 ;  /* 0x0000b300ff002a19 */ /* 0x000fe20000011603 */
[----:B--2---:R-:W-:-:S04]  /*2450*/  @P4 IMAD.IADD R55, R4, 0x1, -R5 ;  /* 0x0000000104374824 */ /* 0x004fc800078e0a05 */
[----:B------:R-:W-:-:S05]  /*2460*/  IMAD.IADD R210, R11, 0x1, R55 ;  /* 0x000000010bd27824 */ /* 0x000fca00078e0237 */
[C---:B------:R-:W-:Y:S02]  /*2470*/  IADD3 R2, R210.reuse, 0x1f, RZ ;  /* 0x0000001fd2027810 */ /* 0x040fe40007ffe0ff */
[----:B------:R-:W-:Y:S02]  /*2480*/  IADD3 R3, R210, 0x1, -R211 ;  /* 0x00000001d2037810 */ /* 0x000fe40007ffe8d3 */
[----:B------:R-:W-:-:S03]  /*2490*/  SHF.R.S32.HI R4, RZ, 0x1f, R2 ;  /* 0x0000001fff047819 */ /* 0x000fc60000011402 */
[----:B------:R-:W-:Y:S01]  /*24a0*/  IMAD.IADD R0, R3, 0x1, R0 ;  /* 0x0000000103007824 */ /* 0x000fe200078e0200 */
[----:B------:R-:W-:-:S04]  /*24b0*/  LEA.HI R2, R4, R2, RZ, 0x5 ;  /* 0x0000000204027211 */ /* 0x000fc800078f28ff */
[----:B------:R-:W-:Y:S02]  /*24c0*/  IADD3 R3, R0, c[0x0][0x328], RZ ;  /* 0x0000ca0000037a10 */ /* 0x000fe40007ffe0ff */
[----:B------:R-:W-:Y:S01]  /*24d0*/  SHF.R.S32.HI R104, RZ, 0x5, R2 ;  /* 0x00000005ff687819 */ /* 0x000fe20000011402 */
        /* <DEDUP_REMOVED lines=11> */
.L_x_718:
[----:B------:R-:W-:-:S13]  /*2590*/  ISETP.NE.AND P0, PT, R6, 0x1, PT ;  /* 0x000000010600780c */ /* 0x000fda0003f05270 */
[----:B------:R-:W-:-:S05]  /*25a0*/  @P0 IMAD.HI.U32 R0, R2, c[0x0][0x330], RZ ;  /* 0x0000cc0002000a27 */ /* 0x000fca00078e00ff */
[----:B------:R-:W-:Y:S02]  /*25b0*/  @P0 SHF.R.U32.HI R2, RZ, c[0x0][0x334], R0 ;  /* 0x0000cd00ff020a19 */ /* 0x000fe40000011600 */
.L_x_719:
[----:B------:R-:W-:Y:S05]  /*25c0*/  BSYNC B0 ;  /* 0x0000000000007941 */ /* 0x000fea0003800000 */
.L_x_717:
[----:B------:R-:W-:-:S05]  /*25d0*/  IMAD R2, R2, R6, c[0x0][0x32c] ;  /* 0x0000cb0002027624 */ /* 0x000fca00078e0206 */
[----:B------:R-:W-:-:S04]  /*25e0*/  IMNMX R3, R3, R2, PT ;  /* 0x0000000203037217 */ /* 0x000fc80003800200 */
.L_x_716:
[----:B------:R-:W-:Y:S01]  /*25f0*/  IADD3 R3, R3, 0x1f, RZ ;  /* 0x0000001f03037810 */ /* 0x000fe20007ffe0ff */
[----:B------:R-:W-:-:S03]  /*2600*/  @P2 IMAD.HI.U32 R2, R228, c[0x0][0x2c8], RZ ;  /* 0x0000b200e4022a27 */ /* 0x000fc600078e00ff */
[----:B------:R-:W-:Y:S01]  /*2610*/  SHF.R.S32.HI R4, RZ, 0x1f, R3 ;  /* 0x0000001fff047819 */ /* 0x000fe20000011403 */
[----:B------:R-:W-:Y:S01]  /*2620*/  IMAD.MOV.U32 R0, RZ, RZ, R228 ;  /* 0x000000ffff007224 */ /* 0x000fe200078e00e4 */
[----:B------:R-:W-:Y:S01]  /*2630*/  @P2 SHF.R.U32.HI R0, RZ, c[0x0][0x2cc], R2 ;  /* 0x0000b300ff002a19 */ /* 0x000fe20000011602 */
[----:B------:R-:W-:Y:S01]  /*2640*/  IMAD.IADD R170, R210, 0x1, -R211 ;  /* 0x00000001d2aa7824 */ /* 0x000fe200078e0ad3 */
[----:B------:R-:W-:-:S03]  /*2650*/  LEA.HI R3, R4, R3, RZ, 0x5 ;  /* 0x0000000304037211 */ /* 0x000fc600078f28ff */
[----:B------:R-:W-:Y:S01]  /*2660*/  IMAD.IADD R0, R170, 0x1, R0 ;  /* 0x00000001aa007824 */ /* 0x000fe200078e0200 */
[----:B------:R-:W-:-:S04]  /*2670*/  SHF.R.S32.HI R3, RZ, 0x5, R3 ;  /* 0x00000005ff037819 */ /* 0x000fc80000011403 */
[----:B------:R-:W-:Y:S02]  /*2680*/  IADD3 R2, R0, -c[0x0][0x324], RZ ;  /* 0x8000c90000027a10 */ /* 0x000fe40007ffe0ff */
        /* <DEDUP_REMOVED lines=11> */
.L_x_722:
[----:B------:R-:W-:-:S13]  /*2740*/  ISETP.NE.AND P0, PT, R6, 0x1, PT ;  /* 0x000000010600780c */ /* 0x000fda0003f05270 */
[----:B------:R-:W-:-:S05]  /*2750*/  @P0 IMAD.HI.U32 R3, R0, c[0x0][0x330], RZ ;  /* 0x0000cc0000030a27 */ /* 0x000fca00078e00ff */
[----:B------:R-:W-:Y:S02]  /*2760*/  @P0 SHF.R.U32.HI R0, RZ, c[0x0][0x334], R3 ;  /* 0x0000cd00ff000a19 */ /* 0x000fe40000011603 */
.L_x_723:
[----:B------:R-:W-:Y:S05]  /*2770*/  BSYNC B0 ;  /* 0x0000000000007941 */ /* 0x000fea0003800000 */
.L_x_721:
[----:B------:R-:W-:-:S05]  /*2780*/  IMAD R0, R0, c[0x0][0x32c], RZ ;  /* 0x0000cb0000007a24 */ /* 0x000fca00078e02ff */
[----:B------:R-:W-:-:S04]  /*2790*/  IMNMX R2, R2, R0, !PT ;  /* 0x0000000002027217 */ /* 0x000fc80007800200 */
.L_x_720:
[----:B------:R-:W-:Y:S01]  /*27a0*/  SHF.R.S32.HI R0, RZ, 0x1f, R2 ;  /* 0x0000001fff007819 */ /* 0x000fe20000011402 */
[----:B------:R-:W-:Y:S01]  /*27b0*/  BSSY B0, `(.L_x_724) ;  /* 0x000002d000007945 */ /* 0x000fe20003800000 */
[----:B------:R-:W-:Y:S02]  /*27c0*/  LOP3.LUT R3, R234, 0xff000000, RZ, 0xc0, !PT ;  /* 0xff000000ea037812 */ /* 0x000fe400078ec0ff */
[----:B------:R-:W-:Y:S02]  /*27d0*/  LEA.HI R2, R0, R2, RZ, 0x5 ;  /* 0x0000000200027211 */ /* 0x000fe400078f28ff */
[----:B------:R-:W-:Y:S02]  /*27e0*/  LOP3.LUT R4, R234, 0xff0000, RZ, 0xc0, !PT ;  /* 0x00ff0000ea047812 */ /* 0x000fe400078ec0ff */
[----:B------:R-:W-:Y:S02]  /*27f0*/  SHF.R.S32.HI R0, RZ, 0x5, R2 ;  /* 0x00000005ff007819 */ /* 0x000fe40000011402 */
[----:B------:R-:W-:-:S02]  /*2800*/  SHF.R.U32.HI R3, RZ, 0x8, R3 ;  /* 0x00000008ff037819 */ /* 0x000fc40000011603 */
[----:B------:R-:W-:Y:S01]  /*2810*/  IMNMX R5, RZ, R0, !PT ;  /* 0x00000000ff057217 */ /* 0x000fe20007800200 */
[----:B------:R-:W-:Y:S01]  /*2820*/  IMAD.MOV.U32 R0, RZ, RZ, RZ ;  /* 0x000000ffff007224 */ /* 0x000fe200078e00ff */
[----:B------:R-:W-:Y:S02]  /*2830*/  LEA.HI R2, R4, R3, RZ, 0x10 ;  /* 0x0000000304027211 */ /* 0x000fe400078f80ff */
[----:B------:R-:W-:Y:S02]  /*2840*/  ISETP.GT.AND P0, PT, R8, R5, PT ;  /* 0x000000050800720c */ /* 0x000fe40003f04270 */
[----:B------:R-:W-:Y:S02]  /*2850*/  SHF.R.U32.HI R233, RZ, 0x10, R2 ;  /* 0x00000010ffe97819 */ /* 0x000fe40000011602 */
[----:B------:R-:W-:Y:S02]  /*2860*/  LOP3.LUT R245, R2, 0xff, RZ, 0xc0, !PT ;  /* 0x000000ff02f57812 */ /* 0x000fe400078ec0ff */
[----:B------:R-:W-:-:S04]  /*2870*/  ISETP.NE.AND P1, PT, R233, RZ, PT ;  /* 0x000000ffe900720c */ /* 0x000fc80003f25270 */
[----:B------:R-:W-:-:S03]  /*2880*/  SEL R97, R233, c[0x0][0x338], P1 ;  /* 0x0000ce00e9617a07 */ /* 0x000fc60000800000 */
[----:B------:R-:W-:Y:S05]  /*2890*/  @!P0 BRA `(.L_x_725) ;  /* 0x000001e000008947 */ /* 0x000fea0003800000 */
[----:B------:R-:W-:-:S05]  /*28a0*/  IABS R0, R97 ;  /* 0x0000006100007213 */ /* 0x000fca0000000000 */
[----:B------:R-:W-:-:S04]  /*28b0*/  IMAD.MOV.U32 R4, RZ, RZ, R0 ;  /* 0x000000ffff047224 */ /* 0x000fc800078e0000 */
[----:B------:R-:W1:Y:S08]  /*28c0*/  I2F.RP R2, R4 ;  /* 0x0000000400027306 */ /* 0x000e700000209400 */
[----:B-1----:R-:W1:Y:S02]  /*28d0*/  MUFU.RCP R2, R2 ;  /* 0x0000000200027308 */ /* 0x002e640000001000 */
[----:B-1----:R-:W-:-:S06]  /*28e0*/  IADD3 R2, R2, 0xffffffe, RZ ;  /* 0x0ffffffe02027810 */ /* 0x002fcc0007ffe0ff */
[----:B------:R1:W2:Y:S02]  /*28f0*/  F2I.FTZ.U32.TRUNC.NTZ R3, R2 ;  /* 0x0000000200037305 */ /* 0x0002a4000021f000 */
[----:B-1----:R-:W-:Y:S01]  /*2900*/  IADD3 R2, R97, -0x1, R8 ;  /* 0xffffffff61027810 */ /* 0x002fe20007ffe008 */
[----:B--2---:R-:W-:-:S04]  /*2910*/  IMAD.MOV R0, RZ, RZ, -R3 ;  /* 0x000000ffff007224 */ /* 0x004fc800078e0a03 */
[----:B------:R-:W-:Y:S01]  /*2920*/  IMAD.MOV.U32 R7, RZ, RZ, R0 ;  /* 0x000000ffff077224 */ /* 0x000fe200078e0000 */
[----:B------:R-:W-:Y:S01]  /*2930*/  IABS R0, R97 ;  /* 0x0000006100007213 */ /* 0x000fe20000000000 */
[----:B------:R-:W-:Y:S01]  /*2940*/  IMAD.IADD R6, R2, 0x1, -R5 ;  /* 0x0000000102067824 */ /* 0x000fe200078e0a05 */
[----:B------:R-:W-:Y:S01]  /*2950*/  MOV R2, RZ ;  /* 0x000000ff00027202 */ /* 0x000fe20000000f00 */
[----:B------:R-:W-:Y:S02]  /*2960*/  IMAD R7, R7, R4, RZ ;  /* 0x0000000407077224 */ /* 0x000fe400078e02ff */
[----:B------:R-:W-:Y:S01]  /*2970*/  IMAD.MOV R9, RZ, RZ, -R0 ;  /* 0x000000ffff097224 */ /* 0x000fe200078e0a00 */
[----:B------:R-:W-:Y:S01]  /*2980*/  IABS R10, R6 ;  /* 0x00000006000a7213 */ /* 0x000fe20000000000 */
[----:B------:R-:W-:-:S04]  /*2990*/  IMAD.HI.U32 R0, R3, R7, R2 ;  /* 0x0000000703007227 */ /* 0x000fc800078e0002 */
[----:B------:R-:W-:Y:S02]  /*29a0*/  IMAD.MOV.U32 R2, RZ, RZ, R10 ;  /* 0x000000ffff027224 */ /* 0x000fe400078e000a */
        /* <DEDUP_REMOVED lines=9> */
[----:B------:R-:W-:-:S07]  /*2a40*/  ISETP.GE.AND P1, PT, R2, RZ, PT ;  /* 0x000000ff0200720c */ /* 0x000fce0003f26270 */
[----:B------:R-:W-:-:S06]  /*2a50*/  @P2 IADD3 R0, R0, 0x1, RZ ;  /* 0x0000000100002810 */ /* 0x000fcc0007ffe0ff */
[----:B------:R-:W-:Y:S01]  /*2a60*/  @!P1 IMAD.MOV R0, RZ, RZ, -R0 ;  /* 0x000000ffff009224 */ /* 0x000fe200078e0a00 */
[----:B------:R-:W-:Y:S02]  /*2a70*/  @!P0 LOP3.LUT R0, RZ, R97, RZ, 0x33, !PT ;  /* 0x00000061ff008212 */ /* 0x000fe400078e33ff */
.L_x_725:
[----:B------:R-:W-:Y:S05]  /*2a80*/  BSYNC B0 ;  /* 0x0000000000007941 */ /* 0x000fea0003800000 */
.L_x_724:
[----:B------:R-:W2:Y:S01]  /*2a90*/  LDL R4, [R1+0x3c] ;  /* 0x00003c0001047983 */ /* 0x000ea20000100800 */
[----:B------:R-:W-:-:S04]  /*2aa0*/  IMAD R2, R245, R0, R5 ;  /* 0x00000000f5027224 */ /* 0x000fc800078e0205 */
        /* <DEDUP_REMOVED lines=26> */
[----:B------:R-:W-:Y:S01]  /*2c50*/  SHF.R.S32.HI R8, RZ, 0x1f, R235 ;  /* 0x0000001fff087819 */ /* 0x000fe200000114eb */
[----:B------:R-:W-:Y:S01]  /*2c60*/  IMAD R4, R59, c[0x0][0x238], RZ ;  /* 0x00008e003b047a24 */ /* 0x000fe200078e02ff */
[----:B------:R-:W-:Y:S01]  /*2c70*/  SEL R6, R235, RZ, !P4 ;  /* 0x000000ffeb067207 */ /* 0x000fe20006000000 */
[----:B------:R-:W-:Y:S01]  /*2c80*/  IMAD R0, R45, -0x20, R95 ;  /* 0xffffffe02d007824 */ /* 0x000fe200078e025f */
[----:B------:R-:W-:Y:S01]  /*2c90*/  SEL R7, R8, RZ, !P4 ;  /* 0x000000ff08077207 */ /* 0x000fe20006000000 */
[----:B------:R-:W-:Y:S01]  /*2ca0*/  IMAD R4, R58, c[0x0][0x23c], R4 ;  /* 0x00008f003a047a24 */ /* 0x000fe200078e0204 */
[C---:B------:R-:W-:Y:S01]  /*2cb0*/  SHF.L.U64.HI R103, R107.reuse, R102, c[0x0][0x23c] ;  /* 0x00008f006b677619 */ /* 0x040fe20000010266 */
[----:B------:R-:W-:Y:S01]  /*2cc0*/  IMAD.SHL.U32 R107, R107, 0x20, RZ ;  /* 0x000000206b6b7824 */ /* 0x000fe200078e00ff */
[----:B------:R-:W-:Y:S01]  /*2cd0*/  ISETP.GT.AND P0, PT, R0, RZ, PT ;  /* 0x000000ff0000720c */ /* 0x000fe20003f04270 */
[----:B------:R-:W-:Y:S01]  /*2ce0*/  IMAD.IADD R3, R3, 0x1, R4 ;  /* 0x0000000103037824 */ /* 0x000fe200078e0204 */
[----:B------:R-:W-:Y:S01]  /*2cf0*/  ISETP.GE.AND P2, PT, R134, c[0x0][0x1d4], PT ;  /* 0x0000750086007a0c */ /* 0x000fe20003f46270 */
[----:B------:R-:W-:Y:S01]  /*2d00*/  IMAD R0, R7, c[0x0][0x248], RZ ;  /* 0x0000920007007a24 */ /* 0x000fe200078e02ff */
[----:B------:R-:W-:Y:S01]  /*2d10*/  ISETP.GE.AND P6, PT, R138, c[0x0][0x1d4], PT ;  /* 0x000075008a007a0c */ /* 0x000fe20003fc6270 */
[----:B------:R-:W-:Y:S01]  /*2d20*/  IMAD.WIDE.U32 R2, R19, c[0x0][0x240], R2 ;  /* 0x0000900013027a25 */ /* 0x000fe200078e0002 */
[----:B------:R-:W-:-:S02]  /*2d30*/  ISETP.GE.AND P5, PT, R201, c[0x0][0x1d4], PT ;  /* 0x00007500c9007a0c */ /* 0x000fc40003fa6270 */
[----:B------:R-:W-:Y:S01]  /*2d40*/  ISETP.GE.AND P4, PT, R200, c[0x0][0x1d4], PT ;  /* 0x00007500c8007a0c */ /* 0x000fe20003f86270 */
[----:B------:R-:W-:Y:S01]  /*2d50*/  IMAD R3, R19, c[0x0][0x244], R3 ;  /* 0x0000910013037a24 */ /* 0x000fe200078e0203 */
[----:B------:R-:W-:Y:S01]  /*2d60*/  LOP3.LUT R214, R214, 0xfffffffe, RZ, 0xc0, !PT ;  /* 0xfffffffed6d67812 */ /* 0x000fe200078ec0ff */
[C---:B------:R-:W-:Y:S02]  /*2d70*/  IMAD R4, R6.reuse, c[0x0][0x24c], R0 ;  /* 0x0000930006047a24 */ /* 0x040fe400078e0200 */
[----:B------:R-:W-:Y:S01]  /*2d80*/  IMAD.WIDE.U32 R62, R6, c[0x0][0x248], R2 ;  /* 0x00009200063e7a25 */ /* 0x000fe200078e0002 */
[----:B------:R-:W-:Y:S02]  /*2d90*/  @P0 SHF.R.S32.HI R2, RZ, 0x1f, R45 ;  /* 0x0000001fff020819 */ /* 0x000fe4000001142d */
[----:B------:R-:W-:Y:S01]  /*2da0*/  @P2 LOP3.LUT R214, R214, 0x1, RZ, 0xfc, !PT ;  /* 0x00000001d6d62812 */ /* 0x000fe200078efcff */
[----:B------:R-:W-:Y:S02]  /*2db0*/  @P0 IMAD R0, R103, R45, RZ ;  /* 0x0000002d67000224 */ /* 0x000fe400078e02ff */
[----:B------:R-:W-:-:S02]  /*2dc0*/  IMAD.IADD R61, R63, 0x1, R4 ;  /* 0x000000013f3d7824 */ /* 0x000fc400078e0204 */
[----:B------:R-:W-:Y:S02]  /*2dd0*/  @P0 IMAD.MOV.U32 R60, RZ, RZ, R62 ;  /* 0x000000ffff3c0224 */ /* 0x000fe400078e003e */
[-C--:B------:R-:W-:Y:S02]  /*2de0*/  @P0 IMAD R0, R2, R107.reuse, R0 ;  /* 0x0000006b02000224 */ /* 0x080fe400078e0200 */
[----:B------:R-:W-:-:S04]  /*2df0*/  @P0 IMAD.WIDE.U32 R4, R45, R107, R60 ;  /* 0x0000006b2d040225 */ /* 0x000fc800078e003c */
[----:B------:R-:W-:Y:S01]  /*2e00*/  @P0 IMAD.IADD R0, R5, 0x1, R0 ;  /* 0x0000000105000824 */ /* 0x000fe200078e0200 */
[----:B------:R-:W-:-:S04]  /*2e10*/  @P0 LEA R2, P1, R4, c[0x0][0x220], 0x1 ;  /* 0x0000880004020a11 */ /* 0x000fc800078208ff */
[----:B------:R-:W-:-:S05]  /*2e20*/  @P0 LEA.HI.X R3, R4, c[0x0][0x224], R0, 0x1, P1 ;  /* 0x0000890004030a11 */ /* 0x000fca00008f0c00 */
[----:B------:R-:W-:Y:S01]  /*2e30*/  @!PT LDS RZ, [RZ] ;  /* 0x00000000fffff984 */ /* 0x000fe20000000800 */
[----:B------:R-:W-:Y:S01]  /*2e40*/  @!PT LDS RZ, [RZ] ;  /* 0x00000000fffff984 */ /* 0x000fe20000000800 */
[----:B------:R-:W-:Y:S01]  /*2e50*/  @!PT LDS RZ, [RZ] ;  /* 0x00000000fffff984 */ /* 0x000fe20000000800 */
[----:B------:R1:W-:Y:S04]  /*2e60*/  @P0 LDGSTS.E.BYPASS.LTC128B.128 [R195+0xc080], [R2.64], !P2 ;  /* 0x0c08000002c30fae */ /* 0x0003e8000d101d48 */
[----:B------:R1:W-:Y:S04]  /*2e70*/  @P0 LDGSTS.E.BYPASS.LTC128B.128 [R195+0xd080], [R2.64+0x80], !P6 ;  /* 0x0d08008002c30fae */ /* 0x0003e8000f101d48 */
[----:B------:R1:W-:Y:S04]  /*2e80*/  @P0 LDGSTS.E.BYPASS.LTC128B.128 [R195+0xe080], [R2.64+0x100], !P5 ;  /* 0x0e08010002c30fae */ /* 0x0003e8000e901d48 */
[----:B------:R1:W-:Y:S01]  /*2e90*/  @P0 LDGSTS.E.BYPASS.LTC128B.128 [R195+0xf080], [R2.64+0x180], !P4 ;  /* 0x0f08018002c30fae */ /* 0x0003e2000e101d48 */
[----:B------:R-:W-:-:S02]  /*2ea0*/  ISETP.NE.U32.AND P0, PT, RZ, c[0x0][0x340], PT ;  /* 0x0000d000ff007a0c */ /* 0x000fc40003f05070 */
[----:B------:R-:W-:Y:S01]  /*2eb0*/  ISETP.GE.AND P1, PT, R134, c[0x0][0x27c], PT ;  /* 0x00009f0086007a0c */ /* 0x000fe20003f26270 */
[----:B------:R-:W-:Y:S01]  /*2ec0*/  IMAD.MOV.U32 R100, RZ, RZ, c[0x0][0x27c] ;  /* 0x00009f00ff647624 */ /* 0x000fe200078e00ff */
[----:B------:R-:W-:Y:S01]  /*2ed0*/  ISETP.NE.AND.EX P0, PT, RZ, c[0x0][0x344], PT, P0 ;  /* 0x0000d100ff007a0c */ /* 0x000fe20003f05300 */
[----:B------:R-:W0:-:S12]  /*2ee0*/  LDGDEPBAR ;  /* 0x00000000000079af */ /* 0x000e180000000000 */
[----:B-1----:R-:W-:-:S06]  /*2ef0*/  @P0 IMAD.WIDE R2, R235, R15, c[0x0][0x340] ;  /* 0x0000d000eb020625 */ /* 0x002fcc00078e020f */
[----:B------:R-:W2:Y:S01]  /*2f00*/  @P0 LDG.E R2, [R2.64] ;  /* 0x0000000802020981 */ /* 0x000ea2000c1e1900 */
[----:B------:R-:W-:Y:S01]  /*2f10*/  LOP3.LUT R214, R214, 0xfffffffd, RZ, 0xc0, !PT ;  /* 0xfffffffdd6d67812 */ /* 0x000fe200078ec0ff */
[----:B------:R-:W-:Y:S01]  /*2f20*/  WARPSYNC 0xffffffff ;  /* 0xffffffff00007948 */ /* 0x000fe20003800000 */
[----:B-----5:R-:W-:Y:S01]  /*2f30*/  SHF.R.S32.HI R18, RZ, 0x1f, R99 ;  /* 0x0000001fff127819 */ /* 0x020fe20000011463 */
[----:B------:R-:W-:Y:S01]  /*2f40*/  IMAD.SHL.U32 R100, R100, 0x2, RZ ;  /* 0x0000000264647824 */ /* 0x000fe200078e00ff */
[----:B------:R-:W-:Y:S02]  /*2f50*/  @P1 LOP3.LUT R214, R214, 0x2, RZ, 0xfc, !PT ;  /* 0x00000002d6d61812 */ /* 0x000fe400078efcff */
[----:B--2---:R-:W-:Y:S01]  /*2f60*/  @P0 SHF.R.S32.HI R3, RZ, 0x1f, R2 ;  /* 0x0000001fff030819 */ /* 0x004fe20000011402 */
[----:B------:R-:W-:Y:S02]  /*2f70*/  @!P0 IMAD.MOV.U32 R2, RZ, RZ, R235 ;  /* 0x000000ffff028224 */ /* 0x000fe400078e00eb */
[----:B------:R-:W-:-:S02]  /*2f80*/  @!P0 IMAD.MOV.U32 R3, RZ, RZ, R8 ;  /* 0x000000ffff038224 */ /* 0x000fc400078e0008 */
[----:B------:R-:W-:Y:S01]  /*2f90*/  IMAD.WIDE.U32 R4, R19, c[0x0][0x260], R134 ;  /* 0x0000980013047a25 */ /* 0x000fe200078e0086 */
[----:B------:R-:W-:Y:S01]  /*2fa0*/  ISETP.GE.AND P0, PT, R138, c[0x0][0x27c], PT ;  /* 0x00009f008a007a0c */ /* 0x000fe20003f06270 */
[----:B------:R-:W-:Y:S01]  /*2fb0*/  BAR.SYNC.DEFER_BLOCKING 0x0 ;  /* 0x0000000000007b1d */ /* 0x000fe20000010000 */
[----:B------:R-:W-:Y:S01]  /*2fc0*/  SEL R8, RZ, c[0x0][0x27c], !P1 ;  /* 0x00009f00ff087a07 */ /* 0x000fe20004800000 */
[----:B------:R-:W-:Y:S01]  /*2fd0*/  IMAD R0, R7, c[0x0][0x268], RZ ;  /* 0x00009a0007007a24 */ /* 0x000fe200078e02ff */
[----:B------:R-:W-:Y:S01]  /*2fe0*/  LOP3.LUT R214, R214, 0xfffffffb, RZ, 0xc0, !PT ;  /* 0xfffffffbd6d67812 */ /* 0x000fe200078ec0ff */
[----:B------:R-:W-:Y:S01]  /*2ff0*/  IMAD R5, R19, c[0x0][0x264], R5 ;  /* 0x0000990013057a24 */ /* 0x000fe200078e0205 */
[----:B------:R-:W-:Y:S01]  /*3000*/  SHF.R.U32.HI R21, RZ, 0x3, R230 ;  /* 0x00000003ff157819 */ /* 0x000fe200000116e6 */
[C---:B------:R-:W-:Y:S01]  /*3010*/  IMAD R20, R6.reuse, c[0x0][0x26c], R0 ;  /* 0x00009b0006147a24 */ /* 0x040fe200078e0200 */
[----:B------:R-:W-:Y:S01]  /*3020*/  MOV R108, c[0x0][0x27c] ;  /* 0x00009f00006c7a02 */ /* 0x000fe20000000f00 */
[----:B------:R-:W-:Y:S01]  /*3030*/  IMAD R0, R9, c[0x0][0x290], RZ ;  /* 0x0000a40009007a24 */ /* 0x000fe200078e02ff */
[----:B------:R-:W-:Y:S01]  /*3040*/  MOV R106, c[0x0][0x280] ;  /* 0x0000a000006a7a02 */ /* 0x000fe20000000f00 */
[----:B------:R-:W-:Y:S01]  /*3050*/  IMAD.WIDE.U32 R78, R6, c[0x0][0x268], R4 ;  /* 0x00009a00064e7a25 */ /* 0x000fe200078e0004 */
[----:B------:R-:W-:Y:S01]  /*3060*/  ULDC.U8 UR5, c[0x0][0x298] ;  /* 0x0000a60000057ab9 */ /* 0x000fe20000000000 */
[----:B------:R-:W-:-:S02]  /*3070*/  @P0 LOP3.LUT R214, R214, 0x4, RZ, 0xfc, !PT ;  /* 0x00000004d6d60812 */ /* 0x000fc400078efcff */
[----:B------:R-:W-:Y:S01]  /*3080*/  IMAD R9, R9, c[0x0][0x280], RZ ;  /* 0x0000a00009097a24 */ /* 0x000fe200078e02ff */
[----:B------:R-:W-:Y:S01]  /*3090*/  IADD3 R92, R79, R20, RZ ;  /* 0x000000144f5c7210 */ /* 0x000fe20007ffe0ff */
[----:B------:R-:W-:Y:S01]  /*30a0*/  IMAD.WIDE.U32 R4, R212, c[0x0][0x290], R134 ;  /* 0x0000a400d4047a25 */ /* 0x000fe200078e0086 */
[----:B------:R-:W-:-:S03]  /*30b0*/  LOP3.LUT R214, R214, 0xffffffef, RZ, 0xc0, !PT ;  /* 0xffffffefd6d67812 */ /* 0x000fc600078ec0ff */
[----:B------:R-:W-:Y:S01]  /*30c0*/  IMAD R0, R212, c[0x0][0x294], R0 ;  /* 0x0000a500d4007a24 */ /* 0x000fe200078e0200 */
[----:B------:R-:W-:Y:S01]  /*30d0*/  MOV R10, R4 ;  /* 0x00000004000a7202 */ /* 0x000fe20000000f00 */
[----:B------:R-:W-:Y:S01]  /*30e0*/  IMAD.IADD R96, R12, 0x1, R14 ;  /* 0x000000010c607824 */ /* 0x000fe200078e020e */
[----:B------:R-:W-:Y:S01]  /*30f0*/  LOP3.LUT R214, R214, 0xfffffff7, RZ, 0xc0, !PT ;  /* 0xfffffff7d6d67812 */ /* 0x000fe200078ec0ff */
[----:B------:R-:W-:-:S04]  /*3100*/  IMAD.WIDE.U32 R6, R212, c[0x0][0x280], R134 ;  /* 0x0000a000d4067a25 */ /* 0x000fc800078e0086 */
[C---:B------:R-:W-:Y:S02]  /*3110*/  IMAD R14, R212.reuse, c[0x0][0x284], R9 ;  /* 0x0000a100d40e7a24 */ /* 0x040fe400078e0209 */
[----:B------:R-:W-:Y:S01]  /*3120*/  IMAD.IADD R11, R5, 0x1, R0 ;  /* 0x00000001050b7824 */ /* 0x000fe200078e0200 */
[----:B------:R-:W-:Y:S01]  /*3130*/  SEL R5, RZ, c[0x0][0x27c], !P0 ;  /* 0x00009f00ff057a07 */ /* 0x000fe20004000000 */
[----:B------:R-:W-:Y:S01]  /*3140*/  IMAD.WIDE.U32 R12, R212, c[0x0][0x290], R156 ;  /* 0x0000a400d40c7a25 */ /* 0x000fe200078e009c */
[----:B------:R-:W-:Y:S02]  /*3150*/  IADD3 R9, R7, R14, RZ ;  /* 0x0000000e07097210 */ /* 0x000fe40007ffe0ff */
[----:B------:R-:W-:Y:S01]  /*3160*/  ISETP.GE.AND P0, PT, R108, 0x1, PT ;  /* 0x000000016c00780c */ /* 0x000fe20003f06270 */
[----:B------:R-:W-:Y:S02]  /*3170*/  IMAD.IADD R15, R134, 0x1, R8 ;  /* 0x00000001860f7824 */ /* 0x000fe400078e0208 */
[----:B------:R-:W-:-:S02]  /*3180*/  IMAD.IADD R7, R0, 0x1, R13 ;  /* 0x0000000100077824 */ /* 0x000fc400078e020d */
[----:B------:R-:W-:Y:S01]  /*3190*/  IMAD.IADD R13, R138, 0x1, R5 ;  /* 0x000000018a0d7824 */ /* 0x000fe200078e0205 */
[----:B------:R-:W-:Y:S01]  /*31a0*/  SHF.R.S32.HI R0, RZ, 0x1f, R15 ;  /* 0x0000001fff007819 */ /* 0x000fe2000001140f */
[----:B------:R-:W-:Y:S01]  /*31b0*/  IMAD.MOV.U32 R8, RZ, RZ, R6 ;  /* 0x000000ffff087224 */ /* 0x000fe200078e0006 */
[----:B------:R-:W-:Y:S01]  /*31c0*/  MOV R6, R12 ;  /* 0x0000000c00067202 */ /* 0x000fe20000000f00 */
[----:B------:R-:W-:Y:S01]  /*31d0*/  IMAD.WIDE.U32 R4, R212, c[0x0][0x280], R156 ;  /* 0x0000a000d4047a25 */ /* 0x000fe200078e009c */
[----:B------:R-:W-:Y:S02]  /*31e0*/  SHF.R.S32.HI R16, RZ, 0x1f, R13 ;  /* 0x0000001fff107819 */ /* 0x000fe4000001140d */
[CC--:B------:R-:W-:Y:S01]  /*31f0*/  LEA.HI R12, R0.reuse, R15.reuse, RZ, 0x3 ;  /* 0x0000000f000c7211 */ /* 0x0c0fe200078f18ff */
[----:B------:R-:W-:Y:S01]  /*3200*/  IMAD.MOV.U32 R109, RZ, RZ, c[0x0][0x2b8] ;  /* 0x0000ae00ff6d7624 */ /* 0x000fe200078e00ff */
[----:B------:R-:W-:Y:S01]  /*3210*/  LEA.HI R15, R0, R15, RZ, 0x6 ;  /* 0x0000000f000f7211 */ /* 0x000fe200078f30ff */
[----:B------:R-:W-:Y:S01]  /*3220*/  IMAD.IADD R5, R14, 0x1, R5 ;  /* 0x000000010e057824 */ /* 0x000fe200078e0205 */
[CC--:B------:R-:W-:Y:S01]  /*3230*/  LEA.HI R0, R16.reuse, R13.reuse, RZ, 0x3 ;  /* 0x0000000d10007211 */ /* 0x0c0fe200078f18ff */
[----:B------:R-:W-:Y:S01]  /*3240*/  IMAD R3, R3, c[0x0][0x2b0], RZ ;  /* 0x0000ac0003037a24 */ /* 0x000fe200078e02ff */
[----:B------:R-:W-:Y:S01]  /*3250*/  LEA.HI R13, R16, R13, RZ, 0x6 ;  /* 0x0000000d100d7211 */ /* 0x000fe200078f30ff */
[----:B------:R-:W-:Y:S01]  /*3260*/  IMAD.SHL.U32 R15, R15, 0x20, RZ ;  /* 0x000000200f0f7824 */ /* 0x000fe200078e00ff */
[----:B------:R-:W-:Y:S01]  /*3270*/  LOP3.LUT R14, R230, 0x38, R0, 0xf8, !PT ;  /* 0x00000038e60e7812 */ /* 0x000fe200078ef800 */
[----:B------:R-:W-:Y:S01]  /*3280*/  IMAD.WIDE.U32 R76, R2, c[0x0][0x2b0], RZ ;  /* 0x0000ac00024c7a25 */ /* 0x000fe200078e00ff */
[----:B------:R-:W-:-:S02]  /*3290*/  SHF.L.U32 R13, R13, 0x5, RZ ;  /* 0x000000050d0d7819 */ /* 0x000fc400000006ff */
[----:B------:R-:W-:Y:S01]  /*32a0*/  LOP3.LUT R17, R15, 0x7ffff800, RZ, 0xc0, !PT ;  /* 0x7ffff8000f117812 */ /* 0x000fe200078ec0ff */
[----:B------:R-:W-:Y:S01]  /*32b0*/  IMAD.MOV.U32 R105, RZ, RZ, c[0x0][0x290] ;  /* 0x0000a400ff697624 */ /* 0x000fe200078e00ff */
[----:B------:R-:W-:Y:S01]  /*32c0*/  ISETP.NE.AND P1, PT, R109, 0x1, PT ;  /* 0x000000016d00780c */ /* 0x000fe20003f25270 */
[----:B------:R-:W-:Y:S01]  /*32d0*/  IMAD.WIDE.U32 R66, R99, c[0x0][0x290], R6 ;  /* 0x0000a40063427a25 */ /* 0x000fe200078e0006 */
[----:B------:R-:W-:Y:S02]  /*32e0*/  LOP3.LUT R15, R13, 0x7ffff800, RZ, 0xc0, !PT ;  /* 0x7ffff8000d0f7812 */ /* 0x000fe400078ec0ff */
[----:B------:R-:W-:Y:S01]  /*32f0*/  LOP3.LUT R13, R14, R21, RZ, 0x3c, !PT ;  /* 0x000000150e0d7212 */ /* 0x000fe200078e3cff */
[----:B------:R-:W-:Y:S01]  /*3300*/  IMAD.WIDE.U32 R64, R99, c[0x0][0x280], R4 ;  /* 0x0000a00063407a25 */ /* 0x000fe200078e0004 */
[----:B------:R-:W-:Y:S02]  /*3310*/  LOP3.LUT R16, R230, 0x38, R12, 0xf8, !PT ;  /* 0x00000038e6107812 */ /* 0x000fe400078ef80c */
[----:B------:R-:W-:Y:S01]  /*3320*/  IADD3 R15, R13, R15, R231 ;  /* 0x0000000f0d0f7210 */ /* 0x000fe20007ffe0e7 */
[----:B------:R-:W-:Y:S01]  /*3330*/  IMAD R13, R2, c[0x0][0x2b4], R3 ;  /* 0x0000ad00020d7a24 */ /* 0x000fe200078e0203 */
[----:B------:R-:W-:Y:S01]  /*3340*/  LOP3.LUT R16, R16, R21, RZ, 0x3c, !PT ;  /* 0x0000001510107212 */ /* 0x000fe200078e3cff */
[----:B------:R-:W-:Y:S01]  /*3350*/  IMAD R3, R18, c[0x0][0x290], RZ ;  /* 0x0000a40012037a24 */ /* 0x000fe200078e02ff */
[----:B------:R-:W-:Y:S01]  /*3360*/  LOP3.LUT R57, R12, 0xfffffff8, RZ, 0xc0, !PT ;  /* 0xfffffff80c397812 */ /* 0x000fe200078ec0ff */
[----:B------:R-:W-:Y:S01]  /*3370*/  IMAD R2, R18, c[0x0][0x280], RZ ;  /* 0x0000a00012027a24 */ /* 0x000fe200078e02ff */
[----:B------:R-:W-:Y:S01]  /*3380*/  IADD3 R14, R16, R17, R231 ;  /* 0x00000011100e7210 */ /* 0x000fe20007ffe0e7 */
[C---:B------:R-:W-:Y:S01]  /*3390*/  IMAD R3, R99.reuse, c[0x0][0x294], R3 ;  /* 0x0000a50063037a24 */ /* 0x040fe200078e0203 */
[----:B------:R-:W-:Y:S01]  /*33a0*/  LOP3.LUT R56, R0, 0xfffffff8, RZ, 0xc0, !PT ;  /* 0xfffffff800387812 */ /* 0x000fe200078ec0ff */
[----:B------:R-:W-:Y:S01]  /*33b0*/  IMAD R2, R99, c[0x0][0x284], R2 ;  /* 0x0000a10063027a24 */ /* 0x000fe200078e0202 */
[----:B------:R-:W-:Y:S01]  /*33c0*/  @P1 LOP3.LUT R214, R214, 0x8, RZ, 0xfc, !PT ;  /* 0x00000008d6d61812 */ /* 0x000fe200078efcff */
[----:B------:R-:W-:Y:S01]  /*33d0*/  IMAD.WIDE.U32 R74, R19, c[0x0][0x210], RZ ;  /* 0x00008400134a7a25 */ /* 0x000fe200078e00ff */
[----:B------:R-:W-:-:S02]  /*33e0*/  SHF.L.U64.HI R101, R105, R102, c[0x0][0x294] ;  /* 0x0000a50069657619 */ /* 0x000fc40000010266 */
[C---:B------:R-:W-:Y:S01]  /*33f0*/  SHF.L.U64.HI R102, R106.reuse, R102, c[0x0][0x284] ;  /* 0x0000a1006a667619 */ /* 0x040fe20000010266 */
[----:B------:R-:W-:Y:S01]  /*3400*/  IMAD.WIDE.U32 R72, R19, c[0x0][0x1e8], RZ ;  /* 0x00007a0013487a25 */ /* 0x000fe200078e00ff */
[----:B------:R-:W-:Y:S02]  /*3410*/  SHF.L.U32 R106, R106, 0x5, RZ ;  /* 0x000000056a6a7819 */ /* 0x000fe400000006ff */
[----:B------:R-:W-:Y:S01]  /*3420*/  SHF.R.S32.HI R90, RZ, 0x3, R12 ;  /* 0x00000003ff5a7819 */ /* 0x000fe2000001140c */
[----:B------:R-:W-:Y:S01]  /*3430*/  IMAD.WIDE.U32 R70, R99, c[0x0][0x290], R10 ;  /* 0x0000a40063467a25 */ /* 0x000fe200078e000a */
[----:B------:R-:W-:Y:S02]  /*3440*/  SHF.R.S32.HI R89, RZ, 0x3, R0 ;  /* 0x00000003ff597819 */ /* 0x000fe40000011400 */
[----:B------:R-:W-:Y:S01]  /*3450*/  IADD3 R86, R3, R67, RZ ;  /* 0x0000004303567210 */ /* 0x000fe20007ffe0ff */
[----:B------:R-:W-:Y:S01]  /*3460*/  IMAD.WIDE.U32 R68, R99, c[0x0][0x280], R8 ;  /* 0x0000a00063447a25 */ /* 0x000fe200078e0008 */
[----:B------:R-:W-:-:S02]  /*3470*/  IADD3 R83, R2, R65, RZ ;  /* 0x0000004102537210 */ /* 0x000fc40007ffe0ff */
[----:B------:R-:W-:Y:S01]  /*3480*/  SHF.R.S32.HI R85, RZ, 0x1f, R57 ;  /* 0x0000001fff557819 */ /* 0x000fe20000011439 */
[----:B------:R-:W-:Y:S01]  /*3490*/  IMAD.SHL.U32 R105, R105, 0x20, RZ ;  /* 0x0000002069697824 */ /* 0x000fe200078e00ff */
[----:B------:R-:W-:Y:S01]  /*34a0*/  SHF.R.S32.HI R84, RZ, 0x1f, R56 ;  /* 0x0000001fff547819 */ /* 0x000fe20000011438 */
[----:B------:R-:W-:Y:S01]  /*34b0*/  IMAD R94, R19, c[0x0][0x214], R75 ;  /* 0x00008500135e7a24 */ /* 0x000fe200078e024b */
[----:B------:R-:W-:Y:S01]  /*34c0*/  SHF.L.U32 R80, R15, 0x1, RZ ;  /* 0x000000010f507819 */ /* 0x000fe200000006ff */
[----:B------:R-:W-:Y:S01]  /*34d0*/  IMAD R93, R19, c[0x0][0x1ec], R73 ;  /* 0x00007b00135d7a24 */ /* 0x000fe200078e0249 */
[----:B------:R-:W-:Y:S01]  /*34e0*/  @P0 LOP3.LUT R214, R214, 0x10, RZ, 0xfc, !PT ;  /* 0x00000010d6d60812 */ /* 0x000fe200078efcff */
[----:B------:R-:W-:Y:S02]  /*34f0*/  IMAD.IADD R91, R77, 0x1, R13 ;  /* 0x000000014d5b7824 */ /* 0x000fe400078e020d */
[----:B------:R-:W-:Y:S02]  /*3500*/  IMAD.IADD R88, R71, 0x1, R3 ;  /* 0x0000000147587824 */ /* 0x000fe400078e0203 */
[----:B------:R-:W-:-:S02]  /*3510*/  IMAD.IADD R87, R69, 0x1, R2 ;  /* 0x0000000145577824 */ /* 0x000fc400078e0202 */
[----:B------:R-:W-:Y:S02]  /*3520*/  IMAD.SHL.U32 R81, R14, 0x2, RZ ;  /* 0x000000020e517824 */ /* 0x000fe400078e00ff */
.L_x_745:
        /* <DEDUP_REMOVED lines=92> */
.L_x_731:
[----:B------:R-:W-:Y:S05]  /*3af0*/  BSYNC B0 ;  /* 0x0000000000007941 */ /* 0x000fea0003800000 */
.L_x_730:
        /* <DEDUP_REMOVED lines=21> */
[----:B------:R-:W-:Y:S02]  /*3c50*/  PRMT R19, R8, 0x5410, R5 ;  /* 0x0000541008137816 */ /* 0x000fe40000000005 */
[----:B--2---:R-:W-:Y:S01]  /*3c60*/  PRMT R18, R4, 0x5410, R0 ;  /* 0x0000541004127816 */ /* 0x004fe20000000000 */
[----:B------:R-:W-:-:S05]  /*3c70*/  @P0 BRA `(.L_x_734) ;  /* 0x0000039000000947 */ /* 0x000fca0003800000 */
[C---:B----4-:R-:W-:Y:S01]  /*3c80*/  LEA R38, P0, R134.reuse, R41, 0x1 ;  /* 0x0000002986267211 */ /* 0x050fe200078008ff */
[----:B------:R-:W1:Y:S01]  /*3c90*/  LDS.128 R8, [R195+0xc080] ;  /* 0x00c08000c3087984 */ /* 0x000e620000000c00 */
[----:B------:R-:W-:Y:S01]  /*3ca0*/  MOV R4, R2 ;  /* 0x0000000200047202 */ /* 0x000fe20000000f00 */
[----:B------:R-:W-:Y:S01]  /*3cb0*/  IMAD.MOV.U32 R24, RZ, RZ, R22 ;  /* 0x000000ffff187224 */ /* 0x000fe200078e0016 */
[----:B---3--:R-:W-:Y:S02]  /*3cc0*/  LEA.HI.X R39, R134, R43, R135, 0x1, P0 ;  /* 0x0000002b86277211 */ /* 0x008fe400000f0c87 */
[----:B------:R-:W-:Y:S02]  /*3cd0*/  ISETP.GE.AND P0, PT, R156, c[0x0][0x27c], PT ;  /* 0x00009f009c007a0c */ /* 0x000fe40003f06270 */
[----:B------:R-:W-:Y:S02]  /*3ce0*/  MOV R16, R3 ;  /* 0x0000000300107202 */ /* 0x000fe40000000f00 */
[----:B------:R-:W-:Y:S09]  /*3cf0*/  MOV R26, R23 ;  /* 0x00000017001a7202 */ /* 0x000ff20000000f00 */
[--C-:B------:R-:W-:Y:S01]  /*3d00*/  @!P0 SHF.R.U64 R5, R2, 0x10, R3.reuse ;  /* 0x0000001002058819 */ /* 0x100fe20000001203 */
[----:B------:R-:W-:Y:S01]  /*3d10*/  @!P0 HADD2.F32 R4, -RZ, R4.H0_H0 ;  /* 0x20000004ff048230 */ /* 0x000fe20000004100 */
[----:B------:R-:W-:Y:S01]  /*3d20*/  @!P0 SHF.R.U32.HI R17, RZ, 0x10, R3 ;  /* 0x00000010ff118819 */ /* 0x000fe20000011603 */
[----:B------:R-:W-:Y:S01]  /*3d30*/  @!P0 HADD2.F32 R16, -RZ, R16.H0_H0 ;  /* 0x20000010ff108230 */ /* 0x000fe20000004100 */
[--C-:B------:R-:W-:Y:S01]  /*3d40*/  @!P0 SHF.R.U64 R25, R22, 0x10, R23.reuse ;  /* 0x0000001016198819 */ /* 0x100fe20000001217 */
[----:B------:R-:W-:Y:S01]  /*3d50*/  @!P0 HADD2.F32 R22, -RZ, R24.H0_H0 ;  /* 0x20000018ff168230 */ /* 0x000fe20000004100 */
[----:B------:R-:W-:Y:S01]  /*3d60*/  @!P0 SHF.R.U32.HI R27, RZ, 0x10, R23 ;  /* 0x00000010ff1b8819 */ /* 0x000fe20000011617 */
[----:B------:R-:W-:Y:S02]  /*3d70*/  @!P0 HADD2.F32 R5, -RZ, R5.H0_H0 ;  /* 0x20000005ff058230 */ /* 0x000fe40000004100 */
[----:B------:R-:W-:Y:S01]  /*3d80*/  @!P0 HADD2.F32 R17, -RZ, R17.H0_H0 ;  /* 0x20000011ff118230 */ /* 0x000fe20000004100 */
[----:B-1----:R-:W-:Y:S02]  /*3d90*/  @!P0 MOV R0, R8 ;  /* 0x0000000800008202 */ /* 0x002fe40000000f00 */
[----:B------:R-:W-:Y:S03]  /*3da0*/  @!P0 MOV R3, R9 ;  /* 0x0000000900038202 */ /* 0x000fe60000000f00 */
[--C-:B------:R-:W-:Y:S02]  /*3db0*/  @!P0 HADD2.F32 R21, -RZ, R0.reuse.H1_H1 ;  /* 0x30000000ff158230 */ /* 0x100fe40000004100 */
[----:B------:R-:W-:Y:S02]  /*3dc0*/  @!P0 HADD2.F32 R2, -RZ, R0.H0_H0 ;  /* 0x20000000ff028230 */ /* 0x000fe40000004100 */
[--C-:B------:R-:W-:Y:S01]  /*3dd0*/  @!P0 HADD2.F32 R23, -RZ, R3.reuse.H1_H1 ;  /* 0x30000003ff178230 */ /* 0x100fe20000004100 */
[-C--:B------:R-:W-:Y:S01]  /*3de0*/  @!P0 FMUL.FTZ R24, R21, R4.reuse ;  /* 0x0000000415188220 */ /* 0x080fe20000410000 */
[----:B------:R-:W-:Y:S01]  /*3df0*/  @!P0 HADD2.F32 R3, -RZ, R3.H0_H0 ;  /* 0x20000003ff038230 */ /* 0x000fe20000004100 */
[C---:B------:R-:W-:Y:S02]  /*3e00*/  @!P0 FMUL.FTZ R0, R2.reuse, R4 ;  /* 0x0000000402008220 */ /* 0x040fe40000410000 */
[----:B------:R-:W-:Y:S01]  /*3e10*/  @!P0 FFMA.FTZ R42, R2, R22, -R24 ;  /* 0x00000016022a8223 */ /* 0x000fe20000010818 */
[----:B------:R-:W-:Y:S01]  /*3e20*/  @!P0 HADD2.F32 R24, -RZ, R25.H0_H0 ;  /* 0x20000019ff188230 */ /* 0x000fe20000004100 */
[-C--:B------:R-:W-:Y:S02]  /*3e30*/  @!P0 FMUL.FTZ R25, R23, R5.reuse ;  /* 0x0000000517198220 */ /* 0x080fe40000410000 */
[----:B------:R-:W-:Y:S02]  /*3e40*/  @!P0 IMAD.MOV.U32 R4, RZ, RZ, R10 ;  /* 0x000000ffff048224 */ /* 0x000fe400078e000a */
[C---:B------:R-:W-:Y:S02]  /*3e50*/  @!P0 FMUL.FTZ R2, R3.reuse, R5 ;  /* 0x0000000503028220 */ /* 0x040fe40000410000 */
[----:B------:R-:W-:Y:S01]  /*3e60*/  @!P0 FFMA.FTZ R40, R3, R24, -R25 ;  /* 0x0000001803288223 */ /* 0x000fe20000010819 */
[----:B------:R-:W-:Y:S01]  /*3e70*/  @!P0 MOV R3, R11 ;  /* 0x0000000b00038202 */ /* 0x000fe20000000f00 */
[----:B------:R-:W-:Y:S01]  /*3e80*/  @!P0 FFMA.FTZ R0, R21, R22, R0 ;  /* 0x0000001615008223 */ /* 0x000fe20000010000 */
[--C-:B------:R-:W-:Y:S01]  /*3e90*/  @!P0 HADD2.F32 R21, -RZ, R4.reuse.H1_H1 ;  /* 0x30000004ff158230 */ /* 0x100fe20000004100 */
[----:B------:R-:W-:Y:S01]  /*3ea0*/  @!P0 FFMA.FTZ R2, R23, R24, R2 ;  /* 0x0000001817028223 */ /* 0x000fe20000010002 */
[----:B------:R-:W-:Y:S02]  /*3eb0*/  @!P0 HADD2.F32 R4, -RZ, R4.H0_H0 ;  /* 0x20000004ff048230 */ /* 0x000fe40000004100 */
[--C-:B------:R-:W-:Y:S01]  /*3ec0*/  @!P0 HADD2.F32 R5, -RZ, R3.reuse.H0_H0 ;  /* 0x20000003ff058230 */ /* 0x100fe20000004100 */
[----:B------:R-:W-:Y:S01]  /*3ed0*/  @!P0 FMUL.FTZ R37, R21, R16 ;  /* 0x0000001015258220 */ /* 0x000fe20000410000 */
[----:B------:R-:W-:Y:S01]  /*3ee0*/  @!P0 HADD2.F32 R22, -RZ, R26.H0_H0 ;  /* 0x2000001aff168230 */ /* 0x000fe20000004100 */
[----:B------:R-:W-:Y:S01]  /*3ef0*/  @!P0 F2FP.PACK_AB R2, R2, R40 ;  /* 0x000000280202823e */ /* 0x000fe200000000ff */
[----:B------:R-:W-:Y:S01]  /*3f00*/  @!P0 HADD2.F32 R25, -RZ, R3.H1_H1 ;  /* 0x30000003ff198230 */ /* 0x000fe20000004100 */
[C---:B------:R-:W-:Y:S01]  /*3f10*/  @!P0 FMUL.FTZ R3, R4.reuse, R16 ;  /* 0x0000001004038220 */ /* 0x040fe20000410000 */
[----:B------:R-:W-:Y:S01]  /*3f20*/  @!P0 HADD2.F32 R26, -RZ, R27.H0_H0 ;  /* 0x2000001bff1a8230 */ /* 0x000fe20000004100 */
[-C--:B------:R-:W-:Y:S02]  /*3f30*/  @!P0 FFMA.FTZ R37, R4, R22.reuse, -R37 ;  /* 0x0000001604258223 */ /* 0x080fe40000010825 */
[-C--:B------:R-:W-:Y:S02]  /*3f40*/  @!P0 FMUL.FTZ R4, R5, R17.reuse ;  /* 0x0000001105048220 */ /* 0x080fe40000410000 */
        /* <DEDUP_REMOVED lines=12> */
.L_x_734:
[----:B------:R-:W-:Y:S05]  /*4010*/  BSYNC B0 ;  /* 0x0000000000007941 */ /* 0x000fea0003800000 */
.L_x_733:
        /* <DEDUP_REMOVED lines=36> */
[--C-:B------:R-:W-:Y:S02]  /*4260*/  @!P0 HADD2.F32 R18, -RZ, R5.reuse.H1_H1 ;  /* 0x30000005ff128230 */ /* 0x100fe40000004100 */
        /* <DEDUP_REMOVED lines=21> */
.L_x_736:
[----:B------:R-:W-:Y:S05]  /*43c0*/  BSYNC B0 ;  /* 0x0000000000007941 */ /* 0x000fea0003800000 */
.L_x_735:
        /* <DEDUP_REMOVED lines=43> */
[C---:B------:R-:W-:Y:S01]  /*4680*/  @!P0 FMUL.FTZ R3, R6.reuse, R3 ;  /* 0x0000000306038220 */ /* 0x040fe20000410000 */
[----:B------:R-:W-:Y:S01]  /*4690*/  @!P0 HADD2.F32 R19, -RZ, R21.H0_H0 ;  /* 0x20000015ff138230 */ /* 0x000fe20000004100 */
        /* <DEDUP_REMOVED lines=13> */
.L_x_738:
[----:B------:R-:W-:Y:S05]  /*4770*/  BSYNC B0 ;  /* 0x0000000000007941 */ /* 0x000fea0003800000 */
.L_x_737:
        /* <DEDUP_REMOVED lines=16> */
[----:B------:R-:W-:Y:S02]  /*4880*/  @!P0 HADD2.F32 R15, -RZ, R36.H1_H1 ;  /* 0x30000024ff0f8230 */ /* 0x000fe40000004100 */
        /* <DEDUP_REMOVED lines=41> */
.L_x_729:
        /* <DEDUP_REMOVED lines=31> */
.L_x_740:
[----:B------:R-:W-:Y:S05]  /*4d10*/  BSYNC B0 ;  /* 0x0000000000007941 */ /* 0x000fea0003800000 */
.L_x_739:
        /* <DEDUP_REMOVED lines=18> */
[----:B------:R-:W-:Y:S01]  /*4e40*/  PRMT R20, R2, 0x5410, R0 ;  /* 0x0000541002147816 */ /* 0x000fe20000000000 */
[----:B------:R-:W-:-:S05]  /*4e50*/  @P0 BRA `(.L_x_742) ;  /* 0x000007f000000947 */ /* 0x000fca0003800000 */
[--C-:B------:R-:W-:Y:S01]  /*4e60*/  IMAD.MOV.U32 R9, RZ, RZ, R5.reuse ;  /* 0x000000ffff097224 */ /* 0x100fe200078e0005 */
[----:B------:R-:W-:Y:S01]  /*4e70*/  LOP3.LUT P2, RZ, R214, 0x2, RZ, 0xc0, !PT ;  /* 0x00000002d6ff7812 */ /* 0x000fe2000784c0ff */
[----:B--2---:R-:W1:Y:S01]  /*4e80*/  LDS.128 R16, [R81+0xc080] ;  /* 0x00c0800051107984 */ /* 0x004e620000000c00 */
        /* <DEDUP_REMOVED lines=124> */
.L_x_742:
[----:B------:R-:W-:Y:S05]  /*5650*/  BSYNC B0 ;  /* 0x0000000000007941 */ /* 0x000fea0003800000 */
.L_x_741:
[----:B------:R-:W-:Y:S11]  /*5660*/  ISETP.GE.AND P0, PT, R138, c[0x0][0x1d4], PT ;  /* 0x000075008a007a0c */ /* 0x000ff60003f06270 */
[----:B------:R-:W-:Y:S02]  /*5670*/  @!UPT UIADD3 URZ, URZ, URZ, URZ ;  /* 0x0000003f3f3ff290 */ /* 0x000fe4000fffe03f */
[----:B------:R-:W-:-:S05]  /*5680*/  @P0 BRA `(.L_x_732) ;  /* 0x0000096000000947 */ /* 0x000fca0003800000 */
[----:B------:R-:W-:Y:S01]  /*5690*/  LOP3.LUT P1, RZ, R214, 0x4, RZ, 0xc0, !PT ;  /* 0x00000004d6ff7812 */ /* 0x000fe2000782c0ff */
[----:B-12---:R-:W-:Y:S01]  /*56a0*/  LDS.128 R16, [R80+0xc080] ;  /* 0x00c0800050107984 */ /* 0x006fe20000000c00 */
[----:B----4-:R-:W-:Y:S02]  /*56b0*/  LEA R42, P0, R56, R40, 0x1 ;  /* 0x00000028382a7211 */ /* 0x010fe400078008ff */
[----:B------:R-:W-:Y:S02]  /*56c0*/  SEL R0, R100, R98, !P1 ;  /* 0x0000006264007207 */ /* 0x000fe40004800000 */
[----:B---3--:R-:W-:Y:S02]  /*56d0*/  LEA.HI.X R43, R56, R41, R84, 0x1, P0 ;  /* 0x00000029382b7211 */ /* 0x008fe400000f0c54 */
[----:B------:R-:W-:Y:S02]  /*56e0*/  SHF.R.S32.HI R2, RZ, 0x1f, R0 ;  /* 0x0000001fff027819 */ /* 0x000fe40000011400 */
[----:B------:R-:W-:Y:S02]  /*56f0*/  ISETP.GE.AND P0, PT, R138, c[0x0][0x27c], PT ;  /* 0x00009f008a007a0c */ /* 0x000fe40003f06270 */
[----:B------:R-:W-:Y:S04]  /*5700*/  LEA.HI R0, R2, R0, RZ, 0x4 ;  /* 0x0000000002007211 */ /* 0x000fe800078f20ff */
[----:B------:R-:W-:Y:S04]  /*5710*/  LEA.HI.SX32 R0, R0, R89, 0x1c ;  /* 0x0000005900007211 */ /* 0x000fe800078fe2ff */
[----:B------:R-:W-:Y:S02]  /*5720*/  SHF.R.S32.HI R2, RZ, 0x1f, R0 ;  /* 0x0000001fff027819 */ /* 0x000fe40000011400 */
[----:B------:R-:W-:Y:S01]  /*5730*/  SHF.L.U32 R36, R0, 0x3, RZ ;  /* 0x0000000300247819 */ /* 0x000fe200000006ff */
[----:B------:R-:W-:Y:S01]  /*5740*/  @!P0 HADD2.F32 R9, -RZ, R38.H0_H0 ;  /* 0x20000026ff098230 */ /* 0x000fe20000004100 */
[----:B------:R-:W-:Y:S01]  /*5750*/  LEA.HI R0, R2, R0, RZ, 0x3 ;  /* 0x0000000002007211 */ /* 0x000fe200078f18ff */
[----:B------:R-:W-:Y:S01]  /*5760*/  @!P0 HADD2.F32 R25, -RZ, R39.H0_H0 ;  /* 0x20000027ff198230 */ /* 0x000fe20000004100 */
[----:B------:R-:W-:Y:S02]  /*5770*/  LOP3.LUT R2, R230, 0x38, R36, 0xf8, !PT ;  /* 0x00000038e6027812 */ /* 0x000fe400078ef824 */
[----:B------:R-:W-:Y:S02]  /*5780*/  SHF.L.U32 R0, R0, 0x8, RZ ;  /* 0x0000000800007819 */ /* 0x000fe400000006ff */
[----:B------:R-:W-:Y:S02]  /*5790*/  LOP3.LUT R2, R2, R111, RZ, 0x3c, !PT ;  /* 0x0000006f02027212 */ /* 0x000fe400078e3cff */
[----:B------:R-:W-:Y:S02]  /*57a0*/  LOP3.LUT R0, R0, 0x7ffff800, RZ, 0xc0, !PT ;  /* 0x7ffff80000007812 */ /* 0x000fe400078ec0ff */
[----:B------:R-:W-:Y:S02]  /*57b0*/  @!P0 SHF.R.U64 R3, R12, 0x10, R13 ;  /* 0x000000100c038819 */ /* 0x000fe4000000120d */
[----:B------:R-:W-:Y:S01]  /*57c0*/  IADD3 R0, R2, R0, R231 ;  /* 0x0000000002007210 */ /* 0x000fe20007ffe0e7 */
[----:B------:R-:W-:Y:S01]  /*57d0*/  @!P0 HADD2.F32 R2, -RZ, R20.H0_H0 ;  /* 0x20000014ff028230 */ /* 0x000fe20000004100 */
[----:B------:R-:W-:Y:S01]  /*57e0*/  @!P0 SHF.R.U64 R12, R28, 0x10, R29 ;  /* 0x000000101c0c8819 */ /* 0x000fe2000000121d */
[----:B------:R-:W-:Y:S01]  /*57f0*/  @!P0 HADD2.F32 R5, -RZ, R3.H0_H0 ;  /* 0x20000003ff058230 */ /* 0x000fe20000004100 */
[----:B------:R-:W-:Y:S01]  /*5800*/  @!P0 SHF.R.U64 R11, R14, 0x10, R15 ;  /* 0x000000100e0b8819 */ /* 0x000fe2000000120f */
[----:B------:R-:W-:Y:S01]  /*5810*/  IMAD.SHL.U32 R0, R0, 0x2, RZ ;  /* 0x0000000200007824 */ /* 0x000fe200078e00ff */
[----:B------:R-:W-:Y:S01]  /*5820*/  @!P0 SHF.R.U32.HI R22, RZ, 0x10, R29 ;  /* 0x00000010ff168819 */ /* 0x000fe2000001161d */
[----:B------:R-:W-:Y:S01]  /*5830*/  @!P0 HADD2.F32 R12, -RZ, R12.H0_H0 ;  /* 0x2000000cff0c8230 */ /* 0x000fe20000004100 */
[--C-:B------:R-:W-:Y:S01]  /*5840*/  @!P0 SHF.R.U32.HI R23, RZ, 0x10, R31.reuse ;  /* 0x00000010ff178819 */ /* 0x100fe2000001161f */
[----:B------:R-:W-:Y:S01]  /*5850*/  @!P0 HADD2.F32 R11, -RZ, R11.H0_H0 ;  /* 0x2000000bff0b8230 */ /* 0x000fe20000004100 */
[----:B------:R-:W1:Y:S01]  /*5860*/  LDS.128 R32, [R0+0xc080] ;  /* 0x00c0800000207984 */ /* 0x000e620000000c00 */
[----:B------:R-:W-:Y:S02]  /*5870*/  @!P0 SHF.R.U64 R30, R30, 0x10, R31 ;  /* 0x000000101e1e8819 */ /* 0x000fe4000000121f */
[----:B------:R-:W-:Y:S01]  /*5880*/  @!P0 HADD2.F32 R27, -RZ, R23.H0_H0 ;  /* 0x20000017ff1b8230 */ /* 0x000fe20000004100 */
[----:B------:R-:W-:Y:S02]  /*5890*/  @!P0 SHF.R.U32.HI R7, RZ, 0x10, R13 ;  /* 0x00000010ff078819 */ /* 0x000fe4000001160d */
[----:B------:R-:W-:Y:S01]  /*58a0*/  @!P0 HADD2.F32 R23, -RZ, R30.H0_H0 ;  /* 0x2000001eff178230 */ /* 0x000fe20000004100 */
[----:B------:R-:W-:Y:S01]  /*58b0*/  @!P0 SHF.R.U32.HI R8, RZ, 0x10, R15 ;  /* 0x00000010ff088819 */ /* 0x000fe2000001160f */
[----:B------:R-:W-:Y:S02]  /*58c0*/  @!P0 HADD2.F32 R15, -RZ, R22.H0_H0 ;  /* 0x20000016ff0f8230 */ /* 0x000fe40000004100 */
[----:B------:R-:W-:Y:S02]  /*58d0*/  @!P0 HADD2.F32 R7, -RZ, R7.H0_H0 ;  /* 0x20000007ff078230 */ /* 0x000fe40000004100 */
[----:B------:R-:W-:Y:S01]  /*58e0*/  @!P0 HADD2.F32 R8, -RZ, R8.H0_H0 ;  /* 0x20000008ff088230 */ /* 0x000fe20000004100 */
[----:B-1----:R-:W-:Y:S01]  /*58f0*/  @!P0 IMAD.MOV.U32 R10, RZ, RZ, R32 ;  /* 0x000000ffff0a8224 */ /* 0x002fe200078e0020 */
[----:B------:R-:W-:Y:S04]  /*5900*/  @!P0 MOV R0, R16 ;  /* 0x0000001000008202 */ /* 0x000fe80000000f00 */
[----:B------:R-:W-:Y:S02]  /*5910*/  @!P0 HADD2.F32 R6, -RZ, R10.H0_H0 ;  /* 0x2000000aff068230 */ /* 0x000fe40000004100 */
[--C-:B------:R-:W-:Y:S02]  /*5920*/  @!P0 HADD2.F32 R4, -RZ, R0.reuse.H0_H0 ;  /* 0x20000000ff048230 */ /* 0x100fe40000004100 */
[----:B------:R-:W-:Y:S01]  /*5930*/  @!P0 HADD2.F32 R3, -RZ, R0.H1_H1 ;  /* 0x30000000ff038230 */ /* 0x000fe20000004100 */
[-C--:B------:R-:W-:Y:S01]  /*5940*/  @!P0 FMUL.FTZ R14, R6, R2.reuse ;  /* 0x00000002060e8220 */ /* 0x080fe20000410000 */
[----:B------:R-:W-:Y:S01]  /*5950*/  @!P0 HADD2.F32 R10, -RZ, R10.H1_H1 ;  /* 0x3000000aff0a8230 */ /* 0x000fe20000004100 */
[----:B------:R-:W-:Y:S02]  /*5960*/  @!P0 FMUL.FTZ R0, R4, R2 ;  /* 0x0000000204008220 */ /* 0x000fe40000410000 */
[CC--:B------:R-:W-:Y:S02]  /*5970*/  @!P0 FMUL.FTZ R2, R3.reuse, R5.reuse ;  /* 0x0000000503028220 */ /* 0x0c0fe40000410000 */
[----:B------:R-:W-:Y:S01]  /*5980*/  @!P0 FMUL.FTZ R13, R10, R5 ;  /* 0x000000050a0d8220 */ /* 0x000fe20000410000 */
[----:B------:R-:W-:Y:S01]  /*5990*/  @!P0 MOV R5, R33 ;  /* 0x0000002100058202 */ /* 0x000fe20000000f00 */
[-C--:B------:R-:W-:Y:S02]  /*59a0*/  @!P0 FFMA.FTZ R0, R6, R9.reuse, R0 ;  /* 0x0000000906008223 */ /* 0x080fe40000010000 */
[----:B------:R-:W-:Y:S01]  /*59b0*/  @!P0 FFMA.FTZ R46, R4, R9, -R14 ;  /* 0x00000009042e8223 */ /* 0x000fe2000001080e */
[----:B------:R-:W-:Y:S01]  /*59c0*/  @!P0 MOV R9, R35 ;  /* 0x0000002300098202 */ /* 0x000fe20000000f00 */
[----:B------:R-:W-:Y:S01]  /*59d0*/  @!P0 IMAD.MOV.U32 R4, RZ, RZ, R17 ;  /* 0x000000ffff048224 */ /* 0x000fe200078e0011 */
[--C-:B------:R-:W-:Y:S01]  /*59e0*/  @!P0 HADD2.F32 R14, -RZ, R5.reuse.H1_H1 ;  /* 0x30000005ff0e8230 */ /* 0x100fe20000004100 */
[-C--:B------:R-:W-:Y:S01]  /*59f0*/  @!P0 FFMA.FTZ R44, R3, R12.reuse, -R13 ;  /* 0x0000000c032c8223 */ /* 0x080fe2000001080d */
[----:B------:R-:W-:Y:S01]  /*5a00*/  @!P0 HADD2.F32 R13, -RZ, R38.H1_H1 ;  /* 0x30000026ff0d8230 */ /* 0x000fe20000004100 */
[----:B------:R-:W-:Y:S01]  /*5a10*/  @!P0 FFMA.FTZ R2, R10, R12, R2 ;  /* 0x0000000c0a028223 */ /* 0x000fe20000010002 */
[----:B------:R-:W-:Y:S01]  /*5a20*/  @!P0 HADD2.F32 R12, -RZ, R5.H0_H0 ;  /* 0x20000005ff0c8230 */ /* 0x000fe20000004100 */
[----:B------:R-:W-:Y:S01]  /*5a30*/  @!P0 FMUL.FTZ R10, R14, R7 ;  /* 0x000000070e0a8220 */ /* 0x000fe20000410000 */
[----:B------:R-:W-:Y:S02]  /*5a40*/  @!P0 HADD2.F32 R3, -RZ, R20.H1_H1 ;  /* 0x30000014ff038230 */ /* 0x000fe40000004100 */
[--C-:B------:R-:W-:Y:S02]  /*5a50*/  @!P0 HADD2.F32 R5, -RZ, R4.reuse.H1_H1 ;  /* 0x30000004ff058230 */ /* 0x100fe40000004100 */
[----:B------:R-:W-:Y:S01]  /*5a60*/  @!P0 HADD2.F32 R6, -RZ, R4.H0_H0 ;  /* 0x20000004ff068230 */ /* 0x000fe20000004100 */
[----:B------:R-:W-:Y:S01]  /*5a70*/  @!P0 FMUL.FTZ R4, R12, R3 ;  /* 0x000000030c048220 */ /* 0x000fe20000410000 */
[--C-:B------:R-:W-:Y:S01]  /*5a80*/  @!P0 HADD2.F32 R24, -RZ, R9.reuse.H0_H0 ;  /* 0x20000009ff188230 */ /* 0x100fe20000004100 */
[C---:B------:R-:W-:Y:S01]  /*5a90*/  @!P0 FFMA.FTZ R37, R5.reuse, R15, -R10 ;  /* 0x0000000f05258223 */ /* 0x040fe2000001080a */
[----:B------:R-:W-:Y:S01]  /*5aa0*/  @!P0 HADD2.F32 R26, -RZ, R9.H1_H1 ;  /* 0x30000009ff1a8230 */ /* 0x000fe20000004100 */
[C---:B------:R-:W-:Y:S02]  /*5ab0*/  @!P0 FFMA.FTZ R38, R6.reuse, R13, -R4 ;  /* 0x0000000d06268223 */ /* 0x040fe40000010804 */
[----:B------:R-:W-:Y:S01]  /*5ac0*/  @!P0 FMUL.FTZ R4, R5, R7 ;  /* 0x0000000705048220 */ /* 0x000fe20000410000 */
[----:B------:R-:W-:Y:S01]  /*5ad0*/  @!P0 HADD2.F32 R7, -RZ, R21.H0_H0 ;  /* 0x20000015ff078230 */ /* 0x000fe20000004100 */
[----:B------:R-:W-:Y:S02]  /*5ae0*/  @!P0 IMAD.MOV.U32 R5, RZ, RZ, R19 ;  /* 0x000000ffff058224 */ /* 0x000fe400078e0013 */
[----:B------:R-:W-:Y:S02]  /*5af0*/  @!P0 FMUL.FTZ R3, R6, R3 ;  /* 0x0000000306038220 */ /* 0x000fe40000410000 */
[----:B------:R-:W-:Y:S01]  /*5b00*/  @!P0 FMUL.FTZ R9, R24, R7 ;  /* 0x0000000718098220 */ /* 0x000fe20000410000 */
[--C-:B------:R-:W-:Y:S01]  /*5b10*/  @!P0 HADD2.F32 R6, -RZ, R5.reuse.H0_H0 ;  /* 0x20000005ff068230 */ /* 0x100fe20000004100 */
[----:B------:R-:W-:Y:S01]  /*5b20*/  @!P0 FMUL.FTZ R10, R26, R8 ;  /* 0x000000081a0a8220 */ /* 0x000fe20000410000 */
[----:B------:R-:W-:Y:S01]  /*5b30*/  @!P0 HADD2.F32 R5, -RZ, R5.H1_H1 ;  /* 0x30000005ff058230 */ /* 0x000fe20000004100 */
[----:B------:R-:W-:Y:S01]  /*5b40*/  @!P0 FFMA.FTZ R3, R12, R13, R3 ;  /* 0x0000000d0c038223 */ /* 0x000fe20000010003 */
[----:B------:R-:W-:Y:S01]  /*5b50*/  @!P0 F2FP.PACK_AB R13, R37, R38 ;  /* 0x00000026250d823e */ /* 0x000fe200000000ff */
[C---:B------:R-:W-:Y:S01]  /*5b60*/  @!P0 FFMA.FTZ R31, R6.reuse, R25, -R9 ;  /* 0x00000019061f8223 */ /* 0x040fe20000010809 */
[----:B------:R-:W-:Y:S01]  /*5b70*/  @!P0 MOV R9, R34 ;  /* 0x0000002200098202 */ /* 0x000fe20000000f00 */
[----:B------:R-:W-:Y:S01]  /*5b80*/  @!P0 FMUL.FTZ R7, R6, R7 ;  /* 0x0000000706078220 */ /* 0x000fe20000410000 */
[----:B------:R-:W-:Y:S01]  /*5b90*/  @!P0 F2FP.PACK_AB R12, R44, R46 ;  /* 0x0000002e2c0c823e */ /* 0x000fe200000000ff */
[----:B------:R-:W-:Y:S02]  /*5ba0*/  @!P0 IMAD.MOV.U32 R6, RZ, RZ, R18 ;  /* 0x000000ffff068224 */ /* 0x000fe400078e0012 */
[C---:B------:R-:W-:Y:S01]  /*5bb0*/  @!P0 FMUL.FTZ R8, R5.reuse, R8 ;  /* 0x0000000805088220 */ /* 0x040fe20000410000 */
[----:B------:R-:W-:Y:S01]  /*5bc0*/  @!P0 MOV R16, R12 ;  /* 0x0000000c00108202 */ /* 0x000fe20000000f00 */
[----:B------:R-:W-:Y:S01]  /*5bd0*/  @!P0 FFMA.FTZ R29, R5, R27, -R10 ;  /* 0x0000001b051d8223 */ /* 0x000fe2000001080a */
[----:B------:R-:W-:Y:S01]  /*5be0*/  @!P0 HADD2.F32 R22, -RZ, R9.H1_H1 ;  /* 0x30000009ff168230 */ /* 0x000fe20000004100 */
[----:B------:R-:W-:Y:S01]  /*5bf0*/  @!P0 FFMA.FTZ R4, R14, R15, R4 ;  /* 0x0000000f0e048223 */ /* 0x000fe20000010004 */
[----:B------:R-:W-:Y:S01]  /*5c00*/  @!P0 HADD2.F32 R5, -RZ, R21.H1_H1 ;  /* 0x30000015ff058230 */ /* 0x000fe20000004100 */
[----:B------:R-:W-:Y:S01]  /*5c10*/  @!P0 IMAD.MOV.U32 R17, RZ, RZ, R13 ;  /* 0x000000ffff118224 */ /* 0x000fe200078e000d */
[----:B------:R-:W-:Y:S01]  /*5c20*/  @!P0 HADD2.F32 R20, -RZ, R9.H0_H0 ;  /* 0x20000009ff148230 */ /* 0x000fe20000004100 */
[----:B------:R-:W-:Y:S01]  /*5c30*/  @!P0 FMUL.FTZ R28, R22, R11 ;  /* 0x0000000b161c8220 */ /* 0x000fe20000410000 */
[--C-:B------:R-:W-:Y:S01]  /*5c40*/  @!P0 HADD2.F32 R10, -RZ, R6.reuse.H0_H0 ;  /* 0x20000006ff0a8230 */ /* 0x100fe20000004100 */
[----:B------:R-:W-:Y:S01]  /*5c50*/  @!P0 F2FP.PACK_AB R3, R4, R3 ;  /* 0x000000030403823e */ /* 0x000fe200000000ff */
[----:B------:R-:W-:Y:S02]  /*5c60*/  @!P0 HADD2.F32 R21, -RZ, R39.H1_H1 ;  /* 0x30000027ff158230 */ /* 0x000fe40000004100 */
[----:B------:R-:W-:Y:S01]  /*5c70*/  @!P0 HADD2.F32 R9, -RZ, R6.H1_H1 ;  /* 0x30000006ff098230 */ /* 0x000fe20000004100 */
[-C--:B------:R-:W-:Y:S02]  /*5c80*/  @!P0 FMUL.FTZ R6, R20, R5.reuse ;  /* 0x0000000514068220 */ /* 0x080fe40000410000 */
[C---:B------:R-:W-:Y:S02]  /*5c90*/  @!P0 FMUL.FTZ R5, R10.reuse, R5 ;  /* 0x000000050a058220 */ /* 0x040fe40000410000 */
[----:B------:R-:W-:Y:S02]  /*5ca0*/  @!P0 FFMA.FTZ R10, R10, R21, -R6 ;  /* 0x000000150a0a8223 */ /* 0x000fe40000010806 */
[C---:B------:R-:W-:Y:S02]  /*5cb0*/  @!P0 FFMA.FTZ R28, R9.reuse, R23, -R28 ;  /* 0x00000017091c8223 */ /* 0x040fe4000001081c */
[----:B------:R-:W-:Y:S01]  /*5cc0*/  @!P0 FMUL.FTZ R6, R9, R11 ;  /* 0x0000000b09068220 */ /* 0x000fe20000410000 */
[----:B------:R-:W-:Y:S01]  /*5cd0*/  @!P0 F2FP.PACK_AB R11, R29, R31 ;  /* 0x0000001f1d0b823e */ /* 0x000fe200000000ff */
[----:B------:R-:W-:Y:S01]  /*5ce0*/  @!P0 FFMA.FTZ R5, R20, R21, R5 ;  /* 0x0000001514058223 */ /* 0x000fe20000010005 */
[----:B------:R-:W-:Y:S01]  /*5cf0*/  @!P0 F2FP.PACK_AB R10, R28, R10 ;  /* 0x0000000a1c0a823e */ /* 0x000fe200000000ff */
[----:B------:R-:W-:Y:S01]  /*5d00*/  @!P0 FFMA.FTZ R6, R22, R23, R6 ;  /* 0x0000001716068223 */ /* 0x000fe20000010006 */
[----:B------:R-:W-:Y:S01]  /*5d10*/  @!P0 F2FP.PACK_AB R9, R2, R0 ;  /* 0x000000000209823e */ /* 0x000fe200000000ff */
[----:B------:R-:W-:Y:S01]  /*5d20*/  @!P0 FFMA.FTZ R7, R24, R25, R7 ;  /* 0x0000001918078223 */ /* 0x000fe20000010007 */
[----:B------:R-:W-:Y:S01]  /*5d30*/  @!P0 MOV R18, R10 ;  /* 0x0000000a00128202 */ /* 0x000fe20000000f00 */
[----:B------:R-:W-:Y:S01]  /*5d40*/  @!P0 IMAD.MOV.U32 R19, RZ, RZ, R11 ;  /* 0x000000ffff138224 */ /* 0x000fe200078e000b */
[----:B------:R-:W-:Y:S01]  /*5d50*/  @!P0 F2FP.PACK_AB R2, R6, R5 ;  /* 0x000000050602823e */ /* 0x000fe200000000ff */
[----:B------:R-:W-:Y:S01]  /*5d60*/  @!P0 FFMA.FTZ R8, R26, R27, R8 ;  /* 0x0000001b1a088223 */ /* 0x000fe20000010008 */
[----:B------:R-:W-:Y:S01]  /*5d70*/  @!P0 MOV R32, R9 ;  /* 0x0000000900208202 */ /* 0x000fe20000000f00 */
[----:B------:R-:W-:Y:S01]  /*5d80*/  @!P0 IMAD.MOV.U32 R33, RZ, RZ, R3 ;  /* 0x000000ffff218224 */ /* 0x000fe200078e0003 */
[----:B------:R1:W-:Y:S01]  /*5d90*/  ST.E.128 [R42.64], R16 ;  /* 0x000000102a007985 */ /* 0x0003e2000c101d08 */
[----:B------:R-:W-:Y:S02]  /*5da0*/  @!P0 MOV R34, R2 ;  /* 0x0000000200228202 */ /* 0x000fe40000000f00 */
[----:B------:R-:W-:Y:S05]  /*5db0*/  @!P0 F2FP.PACK_AB R0, R8, R7 ;  /* 0x000000070800823e */ /* 0x000fea00000000ff */
        /* <DEDUP_REMOVED lines=8> */
.L_x_728:
        /* <DEDUP_REMOVED lines=9> */
[C---:B------:R-:W-:Y:S09]  /*5ed0*/  ISETP.GE.AND P1, PT, R201.reuse, c[0x0][0x1d4], PT ;  /* 0x00007500c9007a0c */ /* 0x040ff20003f26270 */
        /* <DEDUP_REMOVED lines=17> */
.L_x_732:
[----:B------:R-:W-:Y:S05]  /*5ff0*/  BSYNC B1 ;  /* 0x0000000000017941 */ /* 0x000fea0003800000 */
.L_x_727:
        /* <DEDUP_REMOVED lines=41> */
[C---:B------:R-:W-:Y:S09]  /*6290*/  ISETP.GE.AND P1, PT, R201.reuse, c[0x0][0x1d4], PT ;  /* 0x00007500c9007a0c */ /* 0x040ff20003f26270 */
        /* <DEDUP_REMOVED lines=17> */
.L_x_744:
[----:B-123--:R-:W-:Y:S05]  /*63b0*/  BSYNC B0 ;  /* 0x0000000000007941 */ /* 0x00efea0003800000 */
.L_x_743:
        /* <DEDUP_REMOVED lines=23> */
.L_x_726:
[----:B------:R-:W-:Y:S01]  /*6530*/  IMAD.MOV.U32 R0, RZ, RZ, c[0x0][0x2c4] ;  /* 0x0000b100ff007624 */ /* 0x000fe200078e00ff */
[----:B------:R-:W-:Y:S01]  /*6540*/  IADD3 R2, R210, 0x1, -R211 ;  /* 0x00000001d2027810 */ /* 0x000fe20007ffe8d3 */
[----:B-1----:R-:W-:-:S03]  /*6550*/  IMAD.MOV.U32 R4, RZ, RZ, c[0x0][0x32c] ;  /* 0x0000cb00ff047624 */ /* 0x002fc600078e00ff */
[----:B------:R-:W-:Y:S02]  /*6560*/  ISETP.NE.AND P3, PT, R0, 0x1, PT ;  /* 0x000000010000780c */ /* 0x000fe40003f65270 */
[----:B------:R-:W-:Y:S02]  /*6570*/  IADD3 R0, R228, 0x7f, RZ ;  /* 0x0000007fe4007810 */ /* 0x000fe40007ffe0ff */
[----:B------:R-:W-:-:S09]  /*6580*/  ISETP.GE.AND P1, PT, R4, 0x1, PT ;  /* 0x000000010400780c */ /* 0x000fd20003f26270 */
[----:B------:R-:W-:-:S05]  /*6590*/  @P3 IMAD.HI.U32 R3, R0, c[0x0][0x2c8], RZ ;  /* 0x0000b20000033a27 */ /* 0x000fca00078e00ff */
[----:B------:R-:W-:-:S05]  /*65a0*/  @P3 SHF.R.U32.HI R0, RZ, c[0x0][0x2cc], R3 ;  /* 0x0000b300ff003a19 */ /* 0x000fca0000011603 */
[----:B------:R-:W-:-:S05]  /*65b0*/  IMAD.IADD R0, R2, 0x1, R0 ;  /* 0x0000000102007824 */ /* 0x000fca00078e0200 */
[----:B------:R-:W-:Y:S01]  /*65c0*/  IADD3 R3, R0, c[0x0][0x328], RZ ;  /* 0x0000ca0000037a10 */ /* 0x000fe20007ffe0ff */
[----:B------:R-:W-:Y:S05]  /*65d0*/  @!P1 BRA `(.L_x_746) ;  /* 0x0000011000009947 */ /* 0x000fea0003800000 */
[C---:B------:R-:W-:Y:S01]  /*65e0*/  ISETP.GT.AND P0, PT, R0.reuse, RZ, PT ;  /* 0x000000ff0000720c */ /* 0x040fe20003f04270 */
[----:B------:R-:W-:Y:S01]  /*65f0*/  BSSY B0, `(.L_x_747) ;  /* 0x000000d000007945 */ /* 0x000fe20003800000 */
[----:B------:R-:W-:Y:S01]  /*6600*/  IADD3 R2, R0, -0x1, RZ ;  /* 0xffffffff00027810 */ /* 0x000fe20007ffe0ff */
[----:B------:R-:W-:-:S10]  /*6610*/  IMAD.MOV.U32 R4, RZ, RZ, c[0x0][0x32c] ;  /* 0x0000cb00ff047624 */ /* 0x000fd400078e00ff */
[----:B------:R-:W-:Y:S05]  /*6620*/  @P0 BRA `(.L_x_748) ;  /* 0x0000006000000947 */ /* 0x000fea0003800000 */
[----:B------:R-:W-:Y:S01]  /*6630*/  ISETP.NE.AND P0, PT, R4, 0x1, PT ;  /* 0x000000010400780c */ /* 0x000fe20003f05270 */
[----:B------:R-:W-:-:S12]  /*6640*/  IMAD.MOV R0, RZ, RZ, -R0 ;  /* 0x000000ffff007224 */ /* 0x000fd800078e0a00 */
[----:B------:R-:W-:-:S05]  /*6650*/  @P0 IMAD.HI.U32 R2, R0, c[0x0][0x330], RZ ;  /* 0x0000cc0000020a27 */ /* 0x000fca00078e00ff */
[----:B------:R-:W-:-:S04]  /*6660*/  @P0 SHF.R.U32.HI R0, RZ, c[0x0][0x334], R2 ;  /* 0x0000cd00ff000a19 */ /* 0x000fc80000011602 */
[----:B------:R-:W-:Y:S01]  /*6670*/  LOP3.LUT R2, RZ, R0, RZ, 0x33, !PT ;  /* 0x00000000ff027212 */ /* 0x000fe200078e33ff */
[----:B------:R-:W-:Y:S05]  /*6680*/  BRA `(.L_x_749) ;  /* 0x0000003000007947 */ /* 0x000fea0003800000 */
.L_x_748:
[----:B------:R-:W-:-:S13]  /*6690*/  ISETP.NE.AND P0, PT, R4, 0x1, PT ;  /* 0x000000010400780c */ /* 0x000fda0003f05270 */
[----:B------:R-:W-:-:S05]  /*66a0*/  @P0 IMAD.HI.U32 R0, R2, c[0x0][0x330], RZ ;  /* 0x0000cc0002000a27 */ /* 0x000fca00078e00ff */
[----:B------:R-:W-:Y:S02]  /*66b0*/  @P0 SHF.R.U32.HI R2, RZ, c[0x0][0x334], R0 ;  /* 0x0000cd00ff020a19 */ /* 0x000fe40000011600 */
.L_x_749:
[----:B------:R-:W-:Y:S05]  /*66c0*/  BSYNC B0 ;  /* 0x0000000000007941 */ /* 0x000fea0003800000 */
.L_x_747:
[----:B------:R-:W-:-:S05]  /*66d0*/  IMAD R2, R2, R4, c[0x0][0x32c] ;  /* 0x0000cb0002027624 */ /* 0x000fca00078e0204 */
[----:B------:R-:W-:-:S04]  /*66e0*/  IMNMX R3, R3, R2, PT ;  /* 0x0000000203037217 */ /* 0x000fc80003800200 */
.L_x_746:
[----:B------:R-:W-:Y:S01]  /*66f0*/  IADD3 R3, R3, 0x1f, RZ ;  /* 0x0000001f03037810 */ /* 0x000fe20007ffe0ff */
[----:B------:R-:W-:-:S03]  /*6700*/  @P3 IMAD.HI.U32 R2, R228, c[0x0][0x2c8], RZ ;  /* 0x0000b200e4023a27 */ /* 0x000fc600078e00ff */
[----:B------:R-:W-:Y:S01]  /*6710*/  SHF.R.S32.HI R4, RZ, 0x1f, R3 ;  /* 0x0000001fff047819 */ /* 0x000fe20000011403 */
[----:B------:R-:W-:Y:S01]  /*6720*/  IMAD.MOV.U32 R0, RZ, RZ, R228 ;  /* 0x000000ffff007224 */ /* 0x000fe200078e00e4 */
[----:B------:R-:W-:Y:S02]  /*6730*/  @P3 SHF.R.U32.HI R0, RZ, c[0x0][0x2cc], R2 ;  /* 0x0000b300ff003a19 */ /* 0x000fe40000011602 */
        /* <DEDUP_REMOVED lines=16> */
.L_x_752:
[----:B------:R-:W-:-:S04]  /*6840*/  MOV R3, c[0x0][0x32c] ;  /* 0x0000cb0000037a02 */ /* 0x000fc80000000f00 */
[----:B------:R-:W-:-:S13]  /*6850*/  ISETP.NE.AND P0, PT, R3, 0x1, PT ;  /* 0x000000010300780c */ /* 0x000fda0003f05270 */
[----:B------:R-:W-:-:S05]  /*6860*/  @P0 IMAD.HI.U32 R3, R0, c[0x0][0x330], RZ ;  /* 0x0000cc0000030a27 */ /* 0x000fca00078e00ff */
[----:B------:R-:W-:Y:S02]  /*6870*/  @P0 SHF.R.U32.HI R0, RZ, c[0x0][0x334], R3 ;  /* 0x0000cd00ff000a19 */ /* 0x000fe40000011603 */
.L_x_753:
[----:B------:R-:W-:Y:S05]  /*6880*/  BSYNC B0 ;  /* 0x0000000000007941 */ /* 0x000fea0003800000 */
.L_x_751:
[----:B------:R-:W-:-:S05]  /*6890*/  IMAD R0, R0, c[0x0][0x32c], RZ ;  /* 0x0000cb0000007a24 */ /* 0x000fca00078e02ff */
[----:B------:R-:W-:-:S04]  /*68a0*/  IMNMX R2, R2, R0, !PT ;  /* 0x0000000002027217 */ /* 0x000fc80007800200 */
.L_x_750:
[----:B------:R-:W-:Y:S01]  /*68b0*/  SHF.R.S32.HI R0, RZ, 0x1f, R2 ;  /* 0x0000001fff007819 */ /* 0x000fe20000011402 */
[----:B------:R-:W-:Y:S03]  /*68c0*/  BSSY B0, `(.L_x_754) ;  /* 0x0000025000007945 */ /* 0x000fe60003800000 */
[----:B------:R-:W-:-:S04]  /*68d0*/  LEA.HI R0, R0, R2, RZ, 0x5 ;  /* 0x0000000200007211 */ /* 0x000fc800078f28ff */
[----:B------:R-:W-:-:S04]  /*68e0*/  SHF.R.S32.HI R0, RZ, 0x5, R0 ;  /* 0x00000005ff007819 */ /* 0x000fc80000011400 */
[----:B------:R-:W-:Y:S01]  /*68f0*/  IMNMX R5, RZ, R0, !PT ;  /* 0x00000000ff057217 */ /* 0x000fe20007800200 */
[----:B------:R-:W-:-:S03]  /*6900*/  IMAD.MOV.U32 R0, RZ, RZ, RZ ;  /* 0x000000ffff007224 */ /* 0x000fc600078e00ff */
[----:B------:R-:W-:-:S13]  /*6910*/  ISETP.GT.AND P0, PT, R7, R5, PT ;  /* 0x000000050700720c */ /* 0x000fda0003f04270 */
        /* <DEDUP_REMOVED lines=31> */
.L_x_755:
[----:B------:R-:W-:Y:S05]  /*6b10*/  BSYNC B0 ;  /* 0x0000000000007941 */ /* 0x000fea0003800000 */
.L_x_754:
[----:B------:R-:W-:Y:S01]  /*6b20*/  IMAD R209, R245, R0, R5 ;  /* 0x00000000f5d17224 */ /* 0x000fe200078e0205 */
        /* <DEDUP_REMOVED lines=73> */
[----:B------:R-:W-:-:S04]  /*6fc0*/  @P1 IMAD.MOV.U32 R2, RZ, RZ, 0x4 ;  /* 0x00000004ff021424 */ /* 0x000fc800078e00ff */
[----:B------:R-:W-:-:S05]  /*6fd0*/  @P1 IMAD.WIDE R2, R235, R2, c[0x0][0x340] ;  /* 0x0000d000eb021625 */ /* 0x000fca00078e0202 */
[----:B------:R1:W5:Y:S01]  /*6fe0*/  @P1 LDG.E R14, [R2.64] ;  /* 0x00000008020e1981 */ /* 0x000362000c1e1900 */
[----:B------:R-:W-:Y:S02]  /*6ff0*/  SHF.R.S32.HI R0, RZ, 0x1f, R110 ;  /* 0x0000001fff007819 */ /* 0x000fe4000001146e */
[----:B------:R-:W-:Y:S02]  /*7000*/  ISETP.NE.U32.AND P0, PT, RZ, c[0x0][0x348], PT ;  /* 0x0000d200ff007a0c */ /* 0x000fe40003f05070 */
[----:B------:R-:W-:Y:S01]  /*7010*/  LOP3.LUT R217, R234, 0xffff, RZ, 0xc0, !PT ;  /* 0x0000ffffead97812 */ /* 0x000fe200078ec0ff */
[----:B------:R-:W-:Y:S01]  /*7020*/  IMAD R0, R0, c[0x0][0x178], RZ ;  /* 0x00005e0000007a24 */ /* 0x000fe200078e02ff */
[----:B------:R-:W-:Y:S02]  /*7030*/  ISETP.NE.AND.EX P0, PT, RZ, c[0x0][0x34c], PT, P0 ;  /* 0x0000d300ff007a0c */ /* 0x000fe40003f05300 */
[----:B------:R-:W-:Y:S01]  /*7040*/  IADD3 R4, R213, R228, RZ ;  /* 0x000000e4d5047210 */ /* 0x000fe20007ffe0ff */
[----:B------:R-:W-:Y:S01]  /*7050*/  IMAD R0, R110, c[0x0][0x17c], R0 ;  /* 0x00005f006e007a24 */ /* 0x000fe200078e0200 */
[----:B------:R-:W-:-:S02]  /*7060*/  SEL R5, R235, RZ, !P0 ;  /* 0x000000ffeb057207 */ /* 0x000fc40004000000 */
[----:B------:R-:W-:Y:S01]  /*7070*/  ISETP.GE.AND P5, PT, R134, c[0x0][0x198], PT ;  /* 0x0000660086007a0c */ /* 0x000fe20003fa6270 */
[----:B------:R-:W-:Y:S01]  /*7080*/  @P3 IMAD.HI.U32 R7, R4, c[0x0][0x2c8], RZ ;  /* 0x0000b20004073a27 */ /* 0x000fe200078e00ff */
[----:B------:R-:W-:Y:S02]  /*7090*/  ISETP.GE.AND P4, PT, R138, c[0x0][0x198], PT ;  /* 0x000066008a007a0c */ /* 0x000fe40003f86270 */
[----:B------:R-:W-:Y:S02]  /*70a0*/  ISETP.GE.AND P2, PT, R200, c[0x0][0x198], PT ;  /* 0x00006600c8007a0c */ /* 0x000fe40003f46270 */
[----:B------:R-:W-:Y:S02]  /*70b0*/  IADD3 R122, R196, -0x1, RZ ;  /* 0xffffffffc47a7810 */ /* 0x000fe40007ffe0ff */
[----:B------:R-:W-:Y:S01]  /*70c0*/  IADD3 R13, R212, R228, RZ ;  /* 0x000000e4d40d7210 */ /* 0x000fe20007ffe0ff */
[----:B-1----:R-:W-:-:S04]  /*70d0*/  IMAD.WIDE.U32 R2, R110, c[0x0][0x178], RZ ;  /* 0x00005e006e027a25 */ /* 0x002fc800078e00ff */
[----:B------:R-:W-:Y:S01]  /*70e0*/  IMAD.IADD R3, R3, 0x1, R0 ;  /* 0x0000000103037824 */ /* 0x000fe200078e0200 */
[----:B------:R-:W-:-:S03]  /*70f0*/  SHF.R.S32.HI R0, RZ, 0x1f, R235 ;  /* 0x0000001fff007819 */ /* 0x000fc600000114eb */
[----:B------:R-:W-:Y:S01]  /*7100*/  IMAD.WIDE.U32 R2, R217, c[0x0][0x1b8], R2 ;  /* 0x00006e00d9027a25 */ /* 0x000fe200078e0002 */
[----:B------:R-:W-:-:S03]  /*7110*/  SEL R6, R0, RZ, !P0 ;  /* 0x000000ff00067207 */ /* 0x000fc60004000000 */
[----:B------:R-:W-:Y:S01]  /*7120*/  IMAD.MOV.U32 R0, RZ, RZ, R4 ;  /* 0x000000ffff007224 */ /* 0x000fe200078e0004 */
[----:B------:R-:W-:Y:S01]  /*7130*/  @P3 SHF.R.U32.HI R0, RZ, c[0x0][0x2cc], R7 ;  /* 0x0000b300ff003a19 */ /* 0x000fe20000011607 */
[----:B------:R-:W-:Y:S01]  /*7140*/  IMAD R3, R217, c[0x0][0x1bc], R3 ;  /* 0x00006f00d9037a24 */ /* 0x000fe200078e0203 */
[----:B------:R-:W-:Y:S01]  /*7150*/  ISETP.GE.AND P3, PT, R201, c[0x0][0x198], PT ;  /* 0x00006600c9007a0c */ /* 0x000fe20003f66270 */
[----:B------:R-:W-:Y:S01]  /*7160*/  IMAD R6, R6, c[0x0][0x1c0], RZ ;  /* 0x0000700006067a24 */ /* 0x000fe200078e02ff */
[----:B------:R-:W-:Y:S01]  /*7170*/  SHF.R.S32.HI R7, RZ, 0x1f, R0 ;  /* 0x0000001fff077819 */ /* 0x000fe20000011400 */
[----:B------:R-:W-:-:S04]  /*7180*/  IMAD.WIDE.U32 R2, R5, c[0x0][0x1c0], R2 ;  /* 0x0000700005027a25 */ /* 0x000fc800078e0002 */
[----:B------:R-:W-:Y:S01]  /*7190*/  IMAD R6, R5, c[0x0][0x1c4], R6 ;  /* 0x0000710005067a24 */ /* 0x000fe200078e0206 */
[----:B------:R-:W-:-:S03]  /*71a0*/  IADD3 R5, -R0, RZ, RZ ;  /* 0x000000ff00057210 */ /* 0x000fc60007ffe1ff */
[----:B------:R-:W-:Y:S02]  /*71b0*/  IMAD.IADD R3, R3, 0x1, R6 ;  /* 0x0000000103037824 */ /* 0x000fe400078e0206 */
[----:B------:R-:W-:Y:S02]  /*71c0*/  IMAD R4, R5, c[0x0][0x2c4], R4 ;  /* 0x0000b10005047a24 */ /* 0x000fe400078e0204 */
[----:B------:R-:W-:Y:S02]  /*71d0*/  IMAD R5, R7, c[0x0][0x1b0], RZ ;  /* 0x00006c0007057a24 */ /* 0x000fe400078e02ff */
[----:B------:R-:W-:-:S04]  /*71e0*/  IMAD.WIDE.U32 R2, R0, c[0x0][0x1b0], R2 ;  /* 0x00006c0000027a25 */ /* 0x000fc800078e0002 */
[----:B------:R-:W-:Y:S01]  /*71f0*/  IMAD R6, R0, c[0x0][0x1b4], R5 ;  /* 0x00006d0000067a24 */ /* 0x000fe200078e0205 */
[----:B------:R-:W-:-:S04]  /*7200*/  SHF.R.S32.HI R5, RZ, 0x1f, R4 ;  /* 0x0000001fff057819 */ /* 0x000fc80000011404 */
[----:B------:R-:W-:Y:S01]  /*7210*/  IADD3 R3, R3, R6, RZ ;  /* 0x0000000603037210 */ /* 0x000fe20007ffe0ff */
[----:B------:R-:W-:-:S04]  /*7220*/  IMAD R0, R5, c[0x0][0x1a8], RZ ;  /* 0x00006a0005007a24 */ /* 0x000fc800078e02ff */
[C---:B------:R-:W-:Y:S02]  /*7230*/  IMAD R0, R4.reuse, c[0x0][0x1ac], R0 ;  /* 0x00006b0004007a24 */ /* 0x040fe400078e0200 */
[----:B------:R-:W-:-:S04]  /*7240*/  IMAD.WIDE.U32 R2, R4, c[0x0][0x1a8], R2 ;  /* 0x00006a0004027a25 */ /* 0x000fc800078e0002 */
[----:B------:R-:W-:Y:S01]  /*7250*/  IMAD.IADD R0, R3, 0x1, R0 ;  /* 0x0000000103007824 */ /* 0x000fe200078e0200 */
[----:B------:R-:W-:-:S04]  /*7260*/  LEA R12, P0, R2, c[0x0][0x160], 0x1 ;  /* 0x00005800020c7a11 */ /* 0x000fc800078008ff */
[----:B------:R-:W-:Y:S01]  /*7270*/  LEA.HI.X R5, R2, c[0x0][0x164], R0, 0x1, P0 ;  /* 0x0000590002057a11 */ /* 0x000fe200000f0c00 */
[----:B------:R-:W-:Y:S01]  /*7280*/  @!P1 IMAD.MOV.U32 R14, RZ, RZ, R235 ;  /* 0x000000ffff0e9224 */ /* 0x000fe200078e00eb */
[----:B------:R-:W-:Y:S05]  /*7290*/  BRA.DIV ~URZ, `(.L_x_757) ;  /* 0x000193a27f007947 */ /* 0x000fea000b800000 */
[----:B------:R1:W2:Y:S02]  /*72a0*/  SHFL.IDX PT, R4, R5, RZ, 0x181f ;  /* 0x00181fff05047589 */ /* 0x0002a400000e0000 */
.L_x_977:
[----:B------:R-:W-:Y:S05]  /*72b0*/  BRA.DIV ~URZ, `(.L_x_758) ;  /* 0x000193f27f007947 */ /* 0x000fea000b800000 */
[----:B------:R3:W4:Y:S02]  /*72c0*/  SHFL.IDX PT, R0, R12, RZ, 0x181f ;  /* 0x00181fff0c007589 */ /* 0x00072400000e0000 */
.L_x_978:
[----:B------:R-:W-:Y:S01]  /*72d0*/  IMAD R64, R211, c[0x0][0x2c4], RZ ;  /* 0x0000b100d3407a24 */ /* 0x000fe200078e02ff */
[----:B------:R-:W-:Y:S01]  /*72e0*/  LOP3.LUT R214, R214, 0xfffffffd, RZ, 0xc0, !PT ;  /* 0xfffffffdd6d67812 */ /* 0x000fe200078ec0ff */
[----:B------:R-:W-:Y:S03]  /*72f0*/  BSSY B0, `(.L_x_759) ;  /* 0x0000013000007945 */ /* 0x000fe60003800000 */
[----:B------:R-:W-:-:S13]  /*7300*/  ISETP.GE.AND P0, PT, R13, R64, PT ;  /* 0x000000400d00720c */ /* 0x000fda0003f06270 */
[----:B------:R-:W-:Y:S01]  /*7310*/  @P0 LOP3.LUT R214, R214, 0x2, RZ, 0xfc, !PT ;  /* 0x00000002d6d60812 */ /* 0x000fe200078efcff */
[----:B------:R-:W-:Y:S05]  /*7320*/  @P0 BRA `(.L_x_760) ;  /* 0x000000f000000947 */ /* 0x000fea0003800000 */
[----:B----4-:R-:W-:-:S04]  /*7330*/  LEA R10, P0, R134, R0, 0x1 ;  /* 0x00000000860a7211 */ /* 0x010fc800078008ff */
[----:B--2---:R-:W-:Y:S02]  /*7340*/  LEA.HI.X R11, R134, R4, R135, 0x1, P0 ;  /* 0x00000004860b7211 */ /* 0x004fe400000f0c87 */
[----:B------:R-:W-:-:S03]  /*7350*/  LEA R8, P0, R202, R0, 0x1 ;  /* 0x00000000ca087211 */ /* 0x000fc600078008ff */
[----:B------:R-:W-:Y:S01]  /*7360*/  @!PT LDS RZ, [RZ] ;  /* 0x00000000fffff984 */ /* 0x000fe20000000800 */
[----:B------:R-:W-:Y:S01]  /*7370*/  @!PT LDS RZ, [RZ] ;  /* 0x00000000fffff984 */ /* 0x000fe20000000800 */
[----:B------:R-:W-:Y:S01]  /*7380*/  @!PT LDS RZ, [RZ] ;  /* 0x00000000fffff984 */ /* 0x000fe20000000800 */
[----:B------:R2:W-:Y:S01]  /*7390*/  LDGSTS.E.BYPASS.LTC128B.128 [R195+0x10080], [R10.64], !P5 ;  /* 0x100800000ac37fae */ /* 0x0005e2000e901d48 */
        /* <DEDUP_REMOVED lines=8> */
.L_x_760:
[----:B------:R-:W-:Y:S05]  /*7420*/  BSYNC B0 ;  /* 0x0000000000007941 */ /* 0x000fea0003800000 */
.L_x_759:
[----:B------:R-:W-:Y:S05]  /*7430*/  BRA.DIV ~URZ, `(.L_x_761) ;  /* 0x000192d27f007947 */ /* 0x000fea000b800000 */
[----:B--2---:R2:W1:Y:S04]  /*7440*/  SHFL.IDX PT, R4, R5, 0x1, 0x181f ;  /* 0x00381f0005047f89 */ /* 0x00446800000e0000 */
[----:B----4-:R2:W4:Y:S02]  /*7450*/  SHFL.IDX PT, R0, R12, 0x1, 0x181f ;  /* 0x00381f000c007f89 */ /* 0x01052400000e0000 */
.L_x_979:
[----:B------:R-:W-:Y:S01]  /*7460*/  IADD3 R2, R13, 0x20, RZ ;  /* 0x000000200d027810 */ /* 0x000fe20007ffe0ff */
[----:B------:R-:W-:Y:S01]  /*7470*/  BSSY B0, `(.L_x_762) ;  /* 0x0000014000007945 */ /* 0x000fe20003800000 */
[----:B------:R-:W-:Y:S02]  /*7480*/  LOP3.LUT R214, R214, 0xfffffffb, RZ, 0xc0, !PT ;  /* 0xfffffffbd6d67812 */ /* 0x000fe400078ec0ff */
[----:B------:R-:W-:-:S13]  /*7490*/  ISETP.GE.AND P0, PT, R2, R64, PT ;  /* 0x000000400200720c */ /* 0x000fda0003f06270 */
[----:B------:R-:W-:Y:S01]  /*74a0*/  @P0 LOP3.LUT R214, R214, 0x4, RZ, 0xfc, !PT ;  /* 0x00000004d6d60812 */ /* 0x000fe200078efcff */
[----:B------:R-:W-:Y:S05]  /*74b0*/  @P0 BRA `(.L_x_763) ;  /* 0x000000f000000947 */ /* 0x000fea0003800000 */
[----:B----4-:R-:W-:-:S04]  /*74c0*/  LEA R10, P0, R134, R0, 0x1 ;  /* 0x00000000860a7211 */ /* 0x010fc800078008ff */
[----:B-1----:R-:W-:Y:S02]  /*74d0*/  LEA.HI.X R11, R134, R4, R135, 0x1, P0 ;  /* 0x00000004860b7211 */ /* 0x002fe400000f0c87 */
        /* <DEDUP_REMOVED lines=13> */
.L_x_763:
[----:B------:R-:W-:Y:S05]  /*75b0*/  BSYNC B0 ;  /* 0x0000000000007941 */ /* 0x000fea0003800000 */
.L_x_762:
[----:B------:R-:W-:Y:S05]  /*75c0*/  BRA.DIV ~URZ, `(.L_x_764) ;  /* 0x000192027f007947 */ /* 0x000fea000b800000 */
[----:B-1----:R1:W2:Y:S02]  /*75d0*/  SHFL.IDX PT, R4, R5, 0x2, 0x181f ;  /* 0x00581f0005047f89 */ /* 0x0022a400000e0000 */
.L_x_980:
[----:B------:R-:W-:Y:S05]  /*75e0*/  BRA.DIV ~URZ, `(.L_x_765) ;  /* 0x000192527f007947 */ /* 0x000fea000b800000 */
[----:B----4-:R4:W1:Y:S02]  /*75f0*/  SHFL.IDX PT, R0, R12, 0x2, 0x181f ;  /* 0x00581f000c007f89 */ /* 0x01086400000e0000 */
.L_x_981:
[----:B------:R-:W-:Y:S01]  /*7600*/  IADD3 R2, R13, 0x40, RZ ;  /* 0x000000400d027810 */ /* 0x000fe20007ffe0ff */
[----:B------:R-:W-:Y:S01]  /*7610*/  BSSY B0, `(.L_x_766) ;  /* 0x0000014000007945 */ /* 0x000fe20003800000 */
[----:B------:R-:W-:Y:S02]  /*7620*/  LOP3.LUT R214, R214, 0xfffffff7, RZ, 0xc0, !PT ;  /* 0xfffffff7d6d67812 */ /* 0x000fe400078ec0ff */
[----:B------:R-:W-:-:S13]  /*7630*/  ISETP.GE.AND P0, PT, R2, R64, PT ;  /* 0x000000400200720c */ /* 0x000fda0003f06270 */
[----:B------:R-:W-:Y:S01]  /*7640*/  @P0 LOP3.LUT R214, R214, 0x8, RZ, 0xfc, !PT ;  /* 0x00000008d6d60812 */ /* 0x000fe200078efcff */
[----:B------:R-:W-:Y:S05]  /*7650*/  @P0 BRA `(.L_x_767) ;  /* 0x000000f000000947 */ /* 0x000fea0003800000 */
[----:B-1----:R-:W-:-:S04]  /*7660*/  LEA R10, P0, R134, R0, 0x1 ;  /* 0x00000000860a7211 */ /* 0x002fc800078008ff */
        /* <DEDUP_REMOVED lines=14> */
.L_x_767:
[----:B------:R-:W-:Y:S05]  /*7750*/  BSYNC B0 ;  /* 0x0000000000007941 */ /* 0x000fea0003800000 */
.L_x_766:
[----:B------:R-:W-:Y:S05]  /*7760*/  BRA.DIV ~URZ, `(.L_x_768) ;  /* 0x000191327f007947 */ /* 0x000fea000b800000 */
[----:B--2---:R2:W3:Y:S04]  /*7770*/  SHFL.IDX PT, R4, R5, 0x3, 0x181f ;  /* 0x00781f0005047f89 */ /* 0x0044e800000e0000 */
[----:B-1----:R2:W1:Y:S02]  /*7780*/  SHFL.IDX PT, R0, R12, 0x3, 0x181f ;  /* 0x00781f000c007f89 */ /* 0x00246400000e0000 */
.L_x_982:
        /* <DEDUP_REMOVED lines=11> */
[----:B------:R-:W-:-:S03]  /*7840*/  @!P6 LEA R6, P0, R201, R0, 0x1 ;  /* 0x00000000c906e211 */ /* 0x000fc600078008ff */
[----:B------:R3:W-:Y:S01]  /*7850*/  @!P6 LDGSTS.E.BYPASS.LTC128B.128 [R220+0x17080], [R8.64], !P4 ;  /* 0x1708000008dcefae */ /* 0x0007e2000e101d48 */
[----:B------:R-:W-:-:S05]  /*7860*/  @!P6 LEA.HI.X R7, R201, R4, R208, 0x1, P0 ;  /* 0x00000004c907e211 */ /* 0x000fca00000f0cd0 */
[----:B------:R3:W-:Y:S01]  /*7870*/  @!P6 LDGSTS.E.BYPASS.LTC128B.128 [R220+0x1b080], [R6.64], !P3 ;  /* 0x1b08000006dcefae */ /* 0x0007e2000d901d48 */
[C---:B-1----:R-:W-:Y:S02]  /*7880*/  @!P6 LEA R2, P0, R200.reuse, R0, 0x1 ;  /* 0x00000000c802e211 */ /* 0x042fe400078008ff */
[----:B------:R-:W-:Y:S02]  /*7890*/  SHF.R.S32.HI R0, RZ, 0x1f, R14 ;  /* 0x0000001fff007819 */ /* 0x000fe4000001140e */
[----:B------:R-:W-:-:S03]  /*78a0*/  @!P6 LEA.HI.X R3, R200, R4, R206, 0x1, P0 ;  /* 0x00000004c803e211 */ /* 0x000fc600000f0cce */
[----:B------:R-:W-:Y:S02]  /*78b0*/  IMAD R0, R0, c[0x0][0x2b0], RZ ;  /* 0x0000ac0000007a24 */ /* 0x000fe400078e02ff */
[----:B------:R3:W-:Y:S02]  /*78c0*/  @!P6 LDGSTS.E.BYPASS.LTC128B.128 [R220+0x1f080], [R2.64], !P2 ;  /* 0x1f08000002dcefae */ /* 0x0007e4000d101d48 */
[----:B------:R-:W-:Y:S02]  /*78d0*/  IMAD R0, R14, c[0x0][0x2b4], R0 ;  /* 0x0000ad000e007a24 */ /* 0x000fe400078e0200 */
[----:B------:R-:W0:Y:S01]  /*78e0*/  LDGDEPBAR ;  /* 0x00000000000079af */ /* 0x000e220000000000 */
[----:B------:R-:W-:Y:S01]  /*78f0*/  WARPSYNC 0xffffffff ;  /* 0xffffffff00007948 */ /* 0x000fe20003800000 */
[----:B------:R-:W-:Y:S02]  /*7900*/  IMAD.IADD R226, R225, 0x1, R0 ;  /* 0x00000001e1e27824 */ /* 0x000fe400078e0200 */
[----:B------:R-:W-:Y:S01]  /*7910*/  IMAD.MOV.U32 R123, RZ, RZ, c[0x0][0x2b8] ;  /* 0x0000ae00ff7b7624 */ /* 0x000fe200078e00ff */
[----:B------:R-:W-:Y:S01]  /*7920*/  BAR.SYNC.DEFER_BLOCKING 0x0 ;  /* 0x0000000000007b1d */ /* 0x000fe20000010000 */
[----:B------:R-:W-:Y:S01]  /*7930*/  IMAD.SHL.U32 R109, R122, 0x20, RZ ;  /* 0x000000207a6d7824 */ /* 0x000fe200078e00ff */
[----:B------:R-:W-:Y:S01]  /*7940*/  LOP3.LUT R214, R214, 0xfffffffe, RZ, 0xc0, !PT ;  /* 0xfffffffed6d67812 */ /* 0x000fe200078ec0ff */
[----:B------:R-:W-:Y:S01]  /*7950*/  IMAD.MOV.U32 R198, RZ, RZ, RZ ;  /* 0x000000ffffc67224 */ /* 0x000fe200078e00ff */
[----:B------:R-:W-:Y:S01]  /*7960*/  ISETP.NE.AND P1, PT, R123, 0x1, PT ;  /* 0x000000017b00780c */ /* 0x000fe20003f25270 */
[----:B---3--:R-:W-:-:S05]  /*7970*/  IMAD.IADD R2, R213, 0x1, R109 ;  /* 0x00000001d5027824 */ /* 0x008fca00078e026d */
[C---:B------:R-:W-:Y:S01]  /*7980*/  ISETP.GE.AND P0, PT, R2.reuse, R210, PT ;  /* 0x000000d20200720c */ /* 0x040fe20003f06270 */
[----:B------:R-:W-:-:S03]  /*7990*/  IMAD.IADD R2, R2, 0x1, R227 ;  /* 0x0000000102027824 */ /* 0x000fc600078e02e3 */
[----:B------:R-:W-:Y:S01]  /*79a0*/  ISETP.GT.OR P0, PT, R213, 0x1f, P0 ;  /* 0x0000001fd500780c */ /* 0x000fe20000704670 */
[----:B------:R-:W-:Y:S02]  /*79b0*/  IMAD.MOV.U32 R0, RZ, RZ, R2 ;  /* 0x000000ffff007224 */ /* 0x000fe400078e0002 */
[----:B------:R-:W-:Y:S01]  /*79c0*/  @P1 IMAD.HI.U32 R3, R2, c[0x0][0x2bc], RZ ;  /* 0x0000af0002031a27 */ /* 0x000fe200078e00ff */
[----:B------:R-:W-:-:S04]  /*79d0*/  @P1 LOP3.LUT R214, R214, 0x1, RZ, 0xfc, !PT ;  /* 0x00000001d6d61812 */ /* 0x000fc800078efcff */
[----:B------:R-:W-:-:S05]  /*79e0*/  @P1 SHF.R.U32.HI R0, RZ, c[0x0][0x2c0], R3 ;  /* 0x0000b000ff001a19 */ /* 0x000fca0000011603 */
[----:B------:R-:W-:-:S04]  /*79f0*/  @!P0 IADD3 R3, P1, R0, R224, RZ ;  /* 0x000000e000038210 */ /* 0x000fc80007f3e0ff */
[----:B--2---:R-:W-:Y:S02]  /*7a00*/  @!P0 LEA.HI.X.SX32 R5, R0, R226, 0x1, P1 ;  /* 0x000000e200058211 */ /* 0x004fe400008f0eff */
[----:B------:R-:W-:-:S04]  /*7a10*/  @!P0 LEA R4, P1, R3, c[0x0][0x2a0], 0x2 ;  /* 0x0000a80003048a11 */ /* 0x000fc800078210ff */
[----:B------:R-:W-:-:S05]  /*7a20*/  @!P0 LEA.HI.X R5, R3, c[0x0][0x2a4], R5, 0x2, P1 ;  /* 0x0000a90003058a11 */ /* 0x000fca00008f1405 */
[----:B------:R-:W2:Y:S01]  /*7a30*/  @!P0 LDG.E R198, [R4.64] ;  /* 0x0000000804c68981 */ /* 0x000ea2000c1e1900 */
[----:B------:R-:W-:Y:S01]  /*7a40*/  IMAD.MOV R0, RZ, RZ, -R0 ;  /* 0x000000ffff007224 */ /* 0x000fe200078e0a00 */
[----:B------:R-:W-:Y:S01]  /*7a50*/  ISETP.GT.AND P5, PT, R213, 0x1f, PT ;  /* 0x0000001fd500780c */ /* 0x000fe20003fa4270 */
[----:B------:R-:W-:-:S04]  /*7a60*/  IMAD.WIDE.U32 R222, R217, c[0x0][0x1e8], RZ ;  /* 0x00007a00d9de7a25 */ /* 0x000fc800078e00ff */
[----:B------:R-:W-:Y:S02]  /*7a70*/  IMAD R199, R0, c[0x0][0x2b8], R2 ;  /* 0x0000ae0000c77a24 */ /* 0x000fe400078e0202 */
[----:B------:R-:W-:Y:S02]  /*7a80*/  IMAD R221, R217, c[0x0][0x1ec], R223 ;  /* 0x00007b00d9dd7a24 */ /* 0x000fe400078e02df */
[----:B------:R-:W-:Y:S01]  /*7a90*/  IMAD.WIDE.U32 R2, R199, c[0x0][0x1e0], RZ ;  /* 0x00007800c7027a25 */ /* 0x000fe200078e00ff */
[----:B------:R-:W-:-:S03]  /*7aa0*/  SHF.R.S32.HI R120, RZ, 0x1f, R199 ;  /* 0x0000001fff787819 */ /* 0x000fc600000114c7 */
[----:B------:R-:W-:Y:S02]  /*7ab0*/  IMAD.IADD R119, R210, 0x1, -R109 ;  /* 0x00000001d2777824 */ /* 0x000fe400078e0a6d */
        /* <DEDUP_REMOVED lines=17> */
[----:B------:R-:W-:-:S04]  /*7bd0*/  @P0 LEA R8, P1, R202, R0, 0x1 ;  /* 0x00000000ca080211 */ /* 0x000fc800078208ff */
[----:B------:R-:W-:Y:S02]  /*7be0*/  @P0 LEA.HI.X R9, R202, R2, R207, 0x1, P1 ;  /* 0x00000002ca090211 */ /* 0x000fe400008f0ccf */
[----:B------:R-:W-:-:S04]  /*7bf0*/  @P0 LEA R6, P1, R201, R0, 0x1 ;  /* 0x00000000c9060211 */ /* 0x000fc800078208ff */
[----:B------:R-:W-:Y:S02]  /*7c00*/  @P0 LEA.HI.X R7, R201, R2, R208, 0x1, P1 ;  /* 0x00000002c9070211 */ /* 0x000fe400008f0cd0 */
[----:B------:R-:W-:-:S13]  /*7c10*/  @P0 ISETP.GE.AND P1, PT, R134, c[0x0][0x1d4], PT ;  /* 0x0000750086000a0c */ /* 0x000fda0003f26270 */
[----:B------:R-:W-:Y:S01]  /*7c20*/  @!PT LDS RZ, [RZ] ;  /* 0x00000000fffff984 */ /* 0x000fe20000000800 */
[----:B------:R1:W-:Y:S02]  /*7c30*/  @P0 LDGSTS.E.BYPASS.LTC128B.128 [R195+0xc080], [R4.64], !P1 ;  /* 0x0c08000004c30fae */ /* 0x0003e4000c901d48 */
[----:B-1----:R-:W-:-:S04]  /*7c40*/  @P0 LEA R4, P1, R200, R0, 0x1 ;  /* 0x00000000c8040211 */ /* 0x002fc800078208ff */
[----:B------:R-:W-:Y:S02]  /*7c50*/  @P0 LEA.HI.X R5, R200, R2, R206, 0x1, P1 ;  /* 0x00000002c8050211 */ /* 0x000fe400008f0cce */
[----:B------:R-:W-:-:S13]  /*7c60*/  @P0 ISETP.GE.AND P1, PT, R138, c[0x0][0x1d4], PT ;  /* 0x000075008a000a0c */ /* 0x000fda0003f26270 */
[----:B------:R1:W-:Y:S01]  /*7c70*/  @P0 LDGSTS.E.BYPASS.LTC128B.128 [R195+0xd080], [R8.64], !P1 ;  /* 0x0d08000008c30fae */ /* 0x0003e2000c901d48 */
[----:B------:R-:W-:-:S13]  /*7c80*/  @P0 ISETP.GE.AND P1, PT, R201, c[0x0][0x1d4], PT ;  /* 0x00007500c9000a0c */ /* 0x000fda0003f26270 */
[----:B------:R1:W-:Y:S01]  /*7c90*/  @P0 LDGSTS.E.BYPASS.LTC128B.128 [R195+0xe080], [R6.64], !P1 ;  /* 0x0e08000006c30fae */ /* 0x0003e2000c901d48 */
[----:B------:R-:W-:-:S13]  /*7ca0*/  @P0 ISETP.GE.AND P1, PT, R200, c[0x0][0x1d4], PT ;  /* 0x00007500c8000a0c */ /* 0x000fda0003f26270 */
[----:B------:R1:W-:Y:S01]  /*7cb0*/  @P0 LDGSTS.E.BYPASS.LTC128B.128 [R195+0xf080], [R4.64], !P1 ;  /* 0x0f08000004c30fae */ /* 0x0003e2000c901d48 */
[----:B------:R-:W-:-:S03]  /*7cc0*/  ISETP.LT.AND P0, PT, RZ, c[0x0][0x27c], PT ;  /* 0x00009f00ff007a0c */ /* 0x000fc60003f01270 */
[----:B------:R-:W0:Y:S10]  /*7cd0*/  LDGDEPBAR ;  /* 0x00000000000079af */ /* 0x000e340000000000 */
[----:B------:R-:W-:Y:S05]  /*7ce0*/  @P0 BRA `(.L_x_769) ;  /* 0x0000002000000947 */ /* 0x000fea0003800000 */
[----:B------:R-:W-:-:S04]  /*7cf0*/  DEPBAR.LE SB0, 0x1 ;  /* 0x000080400000791a */ /* 0x000fc80000000000 */
[----:B------:R-:W-:Y:S05]  /*7d00*/  BRA `(.L_x_770) ;  /* 0x00008e4000007947 */ /* 0x000fea0003800000 */
.L_x_769:
[----:B------:R-:W-:Y:S01]  /*7d10*/  ULDC.U8 UR4, c[0x0][0x298] ;  /* 0x0000a60000047ab9 */ /* 0x000fe20000000000 */
[----:B------:R-:W-:Y:S01]  /*7d20*/  SHF.R.S32.HI R0, RZ, 0x1f, R99 ;  /* 0x0000001fff007819 */ /* 0x000fe20000011463 */
[C---:B-1----:R-:W-:Y:S01]  /*7d30*/  IMAD.WIDE.U32 R4, R99.reuse, c[0x0][0x280], RZ ;  /* 0x0000a00063047a25 */ /* 0x042fe200078e00ff */
[----:B------:R-:W-:Y:S01]  /*7d40*/  ISETP.NE.AND P0, PT, RZ, UR4, PT ;  /* 0x00000004ff007c0c */ /* 0x000fe2000bf05270 */
[----:B------:R-:W-:Y:S02]  /*7d50*/  BSSY B2, `(.L_x_770) ;  /* 0x00008df000027945 */ /* 0x000fe40003800000 */
[C---:B------:R-:W-:Y:S02]  /*7d60*/  IMAD R2, R0.reuse, c[0x0][0x280], RZ ;  /* 0x0000a00000027a24 */ /* 0x040fe400078e02ff */
[----:B------:R-:W-:Y:S02]  /*7d70*/  IMAD R0, R0, c[0x0][0x290], RZ ;  /* 0x0000a40000007a24 */ /* 0x000fe400078e02ff */
[----:B------:R-:W-:-:S02]  /*7d80*/  IMAD R6, R99, c[0x0][0x284], R2 ;  /* 0x0000a10063067a24 */ /* 0x000fc400078e0202 */
[----:B------:R-:W-:Y:S01]  /*7d90*/  IMAD R7, R99, c[0x0][0x294], R0 ;  /* 0x0000a50063077a24 */ /* 0x000fe200078e0200 */
[----:B------:R-:W-:Y:S01]  /*7da0*/  LEA R0, R229, R13, 0x5 ;  /* 0x0000000de5007211 */ /* 0x000fe200078e28ff */
[----:B------:R-:W-:Y:S01]  /*7db0*/  IMAD.WIDE.U32 R2, R99, c[0x0][0x290], RZ ;  /* 0x0000a40063027a25 */ /* 0x000fe200078e00ff */
[----:B------:R-:W-:-:S04]  /*7dc0*/  IADD3 R6, R6, R5, RZ ;  /* 0x0000000506067210 */ /* 0x000fc80007ffe0ff */
[----:B------:R-:W-:Y:S01]  /*7dd0*/  IADD3 R7, R7, R3, RZ ;  /* 0x0000000307077210 */ /* 0x000fe20007ffe0ff */
[----:B------:R-:W-:Y:S05]  /*7de0*/  @!P0 BRA `(.L_x_771) ;  /* 0x000045f000008947 */ /* 0x000fea0003800000 */
[----:B------:R1:W5:Y:S01]  /*7df0*/  LDL R106, [R1+0x8] ;  /* 0x00000800016a7983 */ /* 0x0003620000100800 */
[----:B------:R-:W-:-:S03]  /*7e00*/  IMAD.MOV.U32 R8, RZ, RZ, c[0x0][0x2c4] ;  /* 0x0000b100ff087624 */ /* 0x000fc600078e00ff */
[----:B------:R1:W5:Y:S02]  /*7e10*/  LDL R105, [R1+0x4] ;  /* 0x0000040001697983 */ /* 0x0003640000100800 */
[----:B------:R-:W-:Y:S02]  /*7e20*/  ISETP.NE.AND P2, PT, R8, 0x1, PT ;  /* 0x000000010800780c */ /* 0x000fe40003f45270 */
[----:B------:R1:W5:Y:S11]  /*7e30*/  LDL R101, [R1] ;  /* 0x0000000001657983 */ /* 0x0003760000100800 */
[----:B------:R-:W-:-:S05]  /*7e40*/  @P2 IMAD.HI.U32 R3, R0, c[0x0][0x2c8], RZ ;  /* 0x0000b20000032a27 */ /* 0x000fca00078e00ff */
[----:B------:R-:W-:-:S04]  /*7e50*/  @P2 SHF.R.U32.HI R0, RZ, c[0x0][0x2cc], R3 ;  /* 0x0000b300ff002a19 */ /* 0x000fc80000011603 */
[----:B------:R-:W-:Y:S02]  /*7e60*/  SHF.R.S32.HI R3, RZ, 0x1f, R0 ;  /* 0x0000001fff037819 */ /* 0x000fe40000011400 */
[----:B------:R-:W-:-:S03]  /*7e70*/  MOV R5, R6 ;  /* 0x0000000600057202 */ /* 0x000fc60000000f00 */
[----:B------:R-:W-:Y:S02]  /*7e80*/  IMAD R8, R3, c[0x0][0x280], RZ ;  /* 0x0000a00003087a24 */ /* 0x000fe400078e02ff */
[----:B------:R-:W-:-:S04]  /*7e90*/  IMAD.WIDE.U32 R4, R0, c[0x0][0x280], R4 ;  /* 0x0000a00000047a25 */ /* 0x000fc800078e0004 */
[----:B------:R-:W-:Y:S01]  /*7ea0*/  IMAD R6, R0, c[0x0][0x284], R8 ;  /* 0x0000a10000067a24 */ /* 0x000fe200078e0208 */
[----:B------:R-:W-:-:S03]  /*7eb0*/  LEA R36, P0, R4, c[0x0][0x270], 0x1 ;  /* 0x00009c0004247a11 */ /* 0x000fc600078008ff */
[----:B------:R-:W-:-:S05]  /*7ec0*/  IMAD.IADD R6, R5, 0x1, R6 ;  /* 0x0000000105067824 */ /* 0x000fca00078e0206 */
[----:B------:R-:W-:Y:S01]  /*7ed0*/  LEA.HI.X R31, R4, c[0x0][0x274], R6, 0x1, P0 ;  /* 0x00009d00041f7a11 */ /* 0x000fe200000f0c06 */
[----:B------:R-:W-:Y:S01]  /*7ee0*/  IMAD R4, R3, c[0x0][0x290], RZ ;  /* 0x0000a40003047a24 */ /* 0x000fe200078e02ff */
[----:B------:R-:W-:Y:S02]  /*7ef0*/  MOV R3, R7 ;  /* 0x0000000700037202 */ /* 0x000fe40000000f00 */
[----:B------:R-:W-:-:S03]  /*7f00*/  LOP3.LUT P1, RZ, R214, 0x2, RZ, 0xc0, !PT ;  /* 0x00000002d6ff7812 */ /* 0x000fc6000782c0ff */
[----:B------:R-:W-:-:S04]  /*7f10*/  IMAD.WIDE.U32 R2, R0, c[0x0][0x290], R2 ;  /* 0x0000a40000027a25 */ /* 0x000fc800078e0002 */
[----:B------:R-:W-:Y:S01]  /*7f20*/  IMAD R0, R0, c[0x0][0x294], R4 ;  /* 0x0000a50000007a24 */ /* 0x000fe200078e0204 */
[----:B------:R-:W-:-:S03]  /*7f30*/  LEA R30, P0, R2, c[0x0][0x288], 0x1 ;  /* 0x0000a200021e7a11 */ /* 0x000fc600078008ff */
[----:B------:R-:W-:-:S05]  /*7f40*/  IMAD.IADD R0, R3, 0x1, R0 ;  /* 0x0000000103007824 */ /* 0x000fca00078e0200 */
[----:B------:R-:W-:Y:S01]  /*7f50*/  LEA.HI.X R21, R2, c[0x0][0x28c], R0, 0x1, P0 ;  /* 0x0000a30002157a11 */ /* 0x000fe200000f0c00 */
[----:B------:R1:W2:Y:S01]  /*7f60*/  SHFL.IDX PT, R3, R36, RZ, 0x181f ;  /* 0x00181fff24037589 */ /* 0x0002a200000e0000 */
[----:B------:R-:W-:Y:S03]  /*7f70*/  BSSY B0, `(.L_x_772) ;  /* 0x000003a000007945 */ /* 0x000fe60003800000 */
[----:B------:R1:W3:Y:S01]  /*7f80*/  SHFL.IDX PT, R0, R30, RZ, 0x181f ;  /* 0x00181fff1e007589 */ /* 0x0002e200000e0000 */
[----:B------:R-:W-:-:S03]  /*7f90*/  CS2R R54, SRZ ;  /* 0x0000000000367805 */ /* 0x000fc6000001ff00 */
[----:B------:R1:W4:Y:S01]  /*7fa0*/  SHFL.IDX PT, R4, R31, RZ, 0x181f ;  /* 0x00181fff1f047589 */ /* 0x00032200000e0000 */
[----:B------:R-:W-:-:S03]  /*7fb0*/  CS2R R40, SRZ ;  /* 0x0000000000287805 */ /* 0x000fc6000001ff00 */
[----:B------:R1:W1:Y:S01]  /*7fc0*/  SHFL.IDX PT, R2, R21, RZ, 0x181f ;  /* 0x00181fff15027589 */ /* 0x00026200000e0000 */
[----:B------:R-:W-:Y:S01]  /*7fd0*/  CS2R R32, SRZ ;  /* 0x0000000000207805 */ /* 0x000fe2000001ff00 */
[----:B------:R-:W-:Y:S01]  /*7fe0*/  CS2R R26, SRZ ;  /* 0x00000000001a7805 */ /* 0x000fe2000001ff00 */
[----:B------:R-:W-:Y:S01]  /*7ff0*/  CS2R R22, SRZ ;  /* 0x0000000000167805 */ /* 0x000fe2000001ff00 */
[----:B------:R-:W-:Y:S01]  /*8000*/  CS2R R38, SRZ ;  /* 0x0000000000267805 */ /* 0x000fe2000001ff00 */
[----:B------:R-:W-:Y:S01]  /*8010*/  CS2R R34, SRZ ;  /* 0x0000000000227805 */ /* 0x000fe2000001ff00 */
[----:B------:R-:W-:Y:S01]  /*8020*/  CS2R R28, SRZ ;  /* 0x00000000001c7805 */ /* 0x000fe2000001ff00 */
[----:B------:R-:W-:Y:S01]  /*8030*/  CS2R R24, SRZ ;  /* 0x0000000000187805 */ /* 0x000fe2000001ff00 */
[----:B------:R-:W-:Y:S05]  /*8040*/  @P1 BRA `(.L_x_773) ;  /* 0x000002c000001947 */ /* 0x000fea0003800000 */
[----:B------:R-:W-:Y:S01]  /*8050*/  ISETP.GE.AND P3, PT, R156, c[0x0][0x27c], PT ;  /* 0x00009f009c007a0c */ /* 0x000fe20003f66270 */
[----:B------:R-:W-:Y:S01]  /*8060*/  CS2R R22, SRZ ;  /* 0x0000000000167805 */ /* 0x000fe2000001ff00 */
[----:B------:R-:W-:Y:S01]  /*8070*/  ISETP.GE.AND P2, PT, R159, c[0x0][0x27c], PT ;  /* 0x00009f009f007a0c */ /* 0x000fe20003f46270 */
[----:B------:R-:W-:Y:S01]  /*8080*/  CS2R R24, SRZ ;  /* 0x0000000000187805 */ /* 0x000fe2000001ff00 */
[----:B------:R-:W-:-:S09]  /*8090*/  ISETP.GE.AND P1, PT, R139, c[0x0][0x27c], PT ;  /* 0x00009f008b007a0c */ /* 0x000fd20003f26270 */
[C---:B------:R-:W-:Y:S01]  /*80a0*/  @!P3 IMAD.SHL.U32 R6, R156.reuse, 0x2, RZ ;  /* 0x000000029c06b824 */ /* 0x040fe200078e00ff */
[----:B------:R-:W-:-:S04]  /*80b0*/  @!P3 SHF.L.U64.HI R5, R156, 0x1, R157 ;  /* 0x000000019c05b819 */ /* 0x000fc8000001029d */
[----:B--2---:R-:W-:-:S05]  /*80c0*/  @!P3 IADD3 R18, P0, R3, R6, RZ ;  /* 0x000000060312b210 */ /* 0x004fca0007f1e0ff */
[--C-:B----4-:R-:W-:Y:S01]  /*80d0*/  @!P3 IMAD.X R19, R4, 0x1, R5.reuse, P0 ;  /* 0x000000010413b824 */ /* 0x110fe200000e0605 */
[----:B---3--:R-:W-:Y:S02]  /*80e0*/  @!P3 IADD3 R16, P0, R0, R6, RZ ;  /* 0x000000060010b210 */ /* 0x008fe40007f1e0ff */
[C---:B-----5:R-:W-:Y:S01]  /*80f0*/  @!P2 SHF.L.U64.HI R6, R159.reuse, 0x1, R106 ;  /* 0x000000019f06a819 */ /* 0x060fe2000001026a */
[----:B------:R-:W-:Y:S01]  /*8100*/  CS2R R26, SRZ ;  /* 0x00000000001a7805 */ /* 0x000fe2000001ff00 */
[----:B------:R-:W-:Y:S01]  /*8110*/  CS2R R28, SRZ ;  /* 0x00000000001c7805 */ /* 0x000fe2000001ff00 */
[----:B-1----:R-:W-:Y:S01]  /*8120*/  @!P3 IMAD.X R17, R2, 0x1, R5, P0 ;  /* 0x000000010211b824 */ /* 0x002fe200000e0605 */
[----:B------:R-:W-:Y:S01]  /*8130*/  CS2R R32, SRZ ;  /* 0x0000000000207805 */ /* 0x000fe2000001ff00 */
[----:B------:R-:W-:Y:S01]  /*8140*/  @!P2 IMAD.SHL.U32 R5, R159, 0x2, RZ ;  /* 0x000000029f05a824 */ /* 0x000fe200078e00ff */
[----:B------:R-:W-:Y:S01]  /*8150*/  CS2R R34, SRZ ;  /* 0x0000000000227805 */ /* 0x000fe2000001ff00 */
[----:B------:R-:W-:Y:S01]  /*8160*/  CS2R R40, SRZ ;  /* 0x0000000000287805 */ /* 0x000fe2000001ff00 */
[----:B------:R-:W-:Y:S01]  /*8170*/  CS2R R38, SRZ ;  /* 0x0000000000267805 */ /* 0x000fe2000001ff00 */
[----:B------:R1:W5:Y:S01]  /*8180*/  @!P3 LD.E.64 R22, [R18.64] ;  /* 0x000000081216b980 */ /* 0x000362000c101b00 */
[----:B------:R-:W-:-:S03]  /*8190*/  @!P2 IADD3 R14, P0, R3, R5, RZ ;  /* 0x00000005030ea210 */ /* 0x000fc60007f1e0ff */
[----:B------:R1:W5:Y:S02]  /*81a0*/  @!P3 LD.E.64 R24, [R16.64] ;  /* 0x000000081018b980 */ /* 0x000364000c101b00 */
[----:B------:R-:W-:Y:S01]  /*81b0*/  @!P2 IMAD.X R15, R4, 0x1, R6, P0 ;  /* 0x00000001040fa824 */ /* 0x000fe200000e0606 */
[----:B------:R-:W-:Y:S01]  /*81c0*/  @!P2 IADD3 R12, P0, R0, R5, RZ ;  /* 0x00000005000ca210 */ /* 0x000fe20007f1e0ff */
[----:B------:R-:W-:-:S03]  /*81d0*/  @!P1 IMAD.SHL.U32 R5, R139, 0x2, RZ ;  /* 0x000000028b059824 */ /* 0x000fc600078e00ff */
[----:B------:R1:W5:Y:S01]  /*81e0*/  @!P2 LD.E.64 R26, [R14.64] ;  /* 0x000000080e1aa980 */ /* 0x000362000c101b00 */
[----:B------:R-:W-:Y:S01]  /*81f0*/  @!P2 IMAD.X R13, R2, 0x1, R6, P0 ;  /* 0x00000001020da824 */ /* 0x000fe200000e0606 */
[----:B------:R-:W-:Y:S02]  /*8200*/  @!P1 SHF.L.U64.HI R6, R139, 0x1, R105 ;  /* 0x000000018b069819 */ /* 0x000fe40000010269 */
[-C--:B------:R-:W-:Y:S02]  /*8210*/  @!P1 IADD3 R10, P0, R3, R5.reuse, RZ ;  /* 0x00000005030a9210 */ /* 0x080fe40007f1e0ff */
[----:B------:R1:W5:Y:S03]  /*8220*/  @!P2 LD.E.64 R28, [R12.64] ;  /* 0x000000080c1ca980 */ /* 0x000366000c101b00 */
[----:B------:R-:W-:Y:S01]  /*8230*/  @!P1 IMAD.X R11, R4, 0x1, R6, P0 ;  /* 0x00000001040b9824 */ /* 0x000fe200000e0606 */
[----:B------:R-:W-:-:S04]  /*8240*/  @!P1 IADD3 R8, P0, R0, R5, RZ ;  /* 0x0000000500089210 */ /* 0x000fc80007f1e0ff */
[----:B------:R1:W5:Y:S01]  /*8250*/  @!P1 LD.E.64 R32, [R10.64] ;  /* 0x000000080a209980 */ /* 0x000362000c101b00 */
[----:B------:R-:W-:Y:S01]  /*8260*/  @!P1 IMAD.X R9, R2, 0x1, R6, P0 ;  /* 0x0000000102099824 */ /* 0x000fe200000e0606 */
[----:B------:R-:W-:-:S04]  /*8270*/  ISETP.GE.AND P0, PT, R158, c[0x0][0x27c], PT ;  /* 0x00009f009e007a0c */ /* 0x000fc80003f06270 */
[----:B------:R1:W5:Y:S09]  /*8280*/  @!P1 LD.E.64 R34, [R8.64] ;  /* 0x0000000808229980 */ /* 0x000372000c101b00 */
[C---:B------:R-:W-:Y:S01]  /*8290*/  @!P0 IMAD.SHL.U32 R5, R158.reuse, 0x2, RZ ;  /* 0x000000029e058824 */ /* 0x040fe200078e00ff */
[----:B------:R-:W-:-:S04]  /*82a0*/  @!P0 SHF.L.U64.HI R20, R158, 0x1, R101 ;  /* 0x000000019e148819 */ /* 0x000fc80000010265 */
[----:B------:R-:W-:-:S05]  /*82b0*/  @!P0 IADD3 R6, P4, R3, R5, RZ ;  /* 0x0000000503068210 */ /* 0x000fca0007f9e0ff */
[----:B------:R-:W-:Y:S01]  /*82c0*/  @!P0 IMAD.X R7, R4, 0x1, R20, P4 ;  /* 0x0000000104078824 */ /* 0x000fe200020e0614 */
[----:B------:R-:W-:-:S04]  /*82d0*/  @!P0 IADD3 R4, P4, R0, R5, RZ ;  /* 0x0000000500048210 */ /* 0x000fc80007f9e0ff */
[----:B------:R1:W5:Y:S01]  /*82e0*/  @!P0 LD.E.64 R40, [R6.64] ;  /* 0x0000000806288980 */ /* 0x000362000c101b00 */
[----:B------:R-:W-:-:S05]  /*82f0*/  @!P0 IMAD.X R5, R2, 0x1, R20, P4 ;  /* 0x0000000102058824 */ /* 0x000fca00020e0614 */
[----:B------:R1:W5:Y:S03]  /*8300*/  @!P0 LD.E.64 R38, [R4.64] ;  /* 0x0000000804268980 */ /* 0x000366000c101b00 */
.L_x_773:
[----:B------:R-:W-:Y:S05]  /*8310*/  BSYNC B0 ;  /* 0x0000000000007941 */ /* 0x000fea0003800000 */
.L_x_772:
[----:B---3-5:R-:W-:Y:S01]  /*8320*/  IMAD.MOV.U32 R0, RZ, RZ, R41 ;  /* 0x000000ffff007224 */ /* 0x028fe200078e0029 */
[----:B------:R-:W-:Y:S01]  /*8330*/  LOP3.LUT P0, RZ, R214, 0x4, RZ, 0xc0, !PT ;  /* 0x00000004d6ff7812 */ /* 0x000fe2000780c0ff */
[----:B-1----:R-:W-:Y:S01]  /*8340*/  IMAD.MOV.U32 R2, RZ, RZ, R40 ;  /* 0x000000ffff027224 */ /* 0x002fe200078e0028 */
[----:B------:R-:W-:Y:S01]  /*8350*/  MOV R5, R35 ;  /* 0x0000002300057202 */ /* 0x000fe20000000f00 */
[----:B----4-:R-:W-:Y:S01]  /*8360*/  IMAD.MOV.U32 R4, RZ, RZ, R32 ;  /* 0x000000ffff047224 */ /* 0x010fe200078e0020 */
[----:B------:R-:W-:Y:S01]  /*8370*/  PRMT R88, R88, 0x5410, R0 ;  /* 0x0000541058587816 */ /* 0x000fe20000000000 */
[----:B--2---:R-:W-:Y:S01]  /*8380*/  IMAD.MOV.U32 R3, RZ, RZ, R33 ;  /* 0x000000ffff037224 */ /* 0x004fe200078e0021 */
[----:B------:R-:W-:Y:S01]  /*8390*/  PRMT R87, R87, 0x5410, R2 ;  /* 0x0000541057577816 */ /* 0x000fe20000000002 */
[----:B------:R-:W-:Y:S01]  /*83a0*/  IMAD.MOV.U32 R0, RZ, RZ, R27 ;  /* 0x000000ffff007224 */ /* 0x000fe200078e001b */
[----:B------:R-:W-:Y:S01]  /*83b0*/  MOV R2, R26 ;  /* 0x0000001a00027202 */ /* 0x000fe20000000f00 */
[----:B------:R-:W-:Y:S01]  /*83c0*/  IMAD.MOV.U32 R6, RZ, RZ, R34 ;  /* 0x000000ffff067224 */ /* 0x000fe200078e0022 */
[----:B------:R-:W-:Y:S01]  /*83d0*/  PRMT R84, R4, 0x5410, R3 ;  /* 0x0000541004547816 */ /* 0x000fe20000000003 */
[----:B------:R-:W-:Y:S01]  /*83e0*/  IMAD.MOV.U32 R4, RZ, RZ, R22 ;  /* 0x000000ffff047224 */ /* 0x000fe200078e0016 */
        /* <DEDUP_REMOVED lines=11> */
[----:B------:R1:W2:Y:S01]  /*84a0*/  SHFL.IDX PT, R4, R31, 0x1, 0x181f ;  /* 0x00381f001f047f89 */ /* 0x0002a200000e0000 */
[----:B------:R-:W-:Y:S01]  /*84b0*/  MOV R6, R24 ;  /* 0x0000001800067202 */ /* 0x000fe20000000f00 */
[----:B------:R-:W-:Y:S01]  /*84c0*/  BSSY B0, `(.L_x_774) ;  /* 0x000003a000007945 */ /* 0x000fe20003800000 */
[----:B------:R-:W-:Y:S01]  /*84d0*/  PRMT R81, R8, 0x5410, R7 ;  /* 0x0000541008517816 */ /* 0x000fe20000000007 */
[----:B------:R1:W3:Y:S01]  /*84e0*/  SHFL.IDX PT, R3, R36, 0x1, 0x181f ;  /* 0x00381f0024037f89 */ /* 0x0002e200000e0000 */
[----:B------:R-:W-:Y:S01]  /*84f0*/  PRMT R65, R6, 0x5410, R5 ;  /* 0x0000541006417816 */ /* 0x000fe20000000005 */
[----:B------:R-:W-:Y:S01]  /*8500*/  CS2R R14, SRZ ;  /* 0x00000000000e7805 */ /* 0x000fe2000001ff00 */
[----:B------:R-:W-:Y:S01]  /*8510*/  CS2R R18, SRZ ;  /* 0x0000000000127805 */ /* 0x000fe2000001ff00 */
[----:B------:R1:W4:Y:S01]  /*8520*/  SHFL.IDX PT, R2, R21, 0x1, 0x181f ;  /* 0x00381f0015027f89 */ /* 0x00032200000e0000 */
[----:B------:R-:W-:Y:S01]  /*8530*/  CS2R R44, SRZ ;  /* 0x00000000002c7805 */ /* 0x000fe2000001ff00 */
[----:B------:R-:W-:Y:S01]  /*8540*/  CS2R R48, SRZ ;  /* 0x0000000000307805 */ /* 0x000fe2000001ff00 */
[----:B------:R-:W-:Y:S01]  /*8550*/  CS2R R46, SRZ ;  /* 0x00000000002e7805 */ /* 0x000fe2000001ff00 */
[----:B------:R1:W1:Y:S01]  /*8560*/  SHFL.IDX PT, R0, R30, 0x1, 0x181f ;  /* 0x00381f001e007f89 */ /* 0x00026200000e0000 */
        /* <DEDUP_REMOVED lines=10> */
[----:B---3--:R-:W-:-:S05]  /*8610*/  @!P3 IADD3 R18, P0, R3, R5, RZ ;  /* 0x000000050312b210 */ /* 0x008fca0007f1e0ff */
[----:B--2---:R-:W-:Y:S01]  /*8620*/  @!P3 IMAD.X R19, R4, 0x1, R6, P0 ;  /* 0x000000010413b824 */ /* 0x004fe200000e0606 */
[----:B-1----:R-:W-:Y:S01]  /*8630*/  @!P3 IADD3 R16, P0, R0, R5, RZ ;  /* 0x000000050010b210 */ /* 0x002fe20007f1e0ff */
[----:B------:R-:W-:-:S03]  /*8640*/  @!P2 IMAD.SHL.U32 R5, R159, 0x2, RZ ;  /* 0x000000029f05a824 */ /* 0x000fc600078e00ff */
[----:B------:R1:W5:Y:S01]  /*8650*/  @!P3 LD.E.64 R44, [R18.64] ;  /* 0x00000008122cb980 */ /* 0x000362000c101b00 */
[----:B----4-:R-:W-:Y:S01]  /*8660*/  @!P3 IMAD.X R17, R2, 0x1, R6, P0 ;  /* 0x000000010211b824 */ /* 0x010fe200000e0606 */
[----:B------:R-:W-:Y:S02]  /*8670*/  @!P2 SHF.L.U64.HI R6, R159, 0x1, R106 ;  /* 0x000000019f06a819 */ /* 0x000fe4000001026a */
[-C--:B------:R-:W-:Y:S01]  /*8680*/  @!P2 IADD3 R14, P0, R3, R5.reuse, RZ ;  /* 0x00000005030ea210 */ /* 0x080fe20007f1e0ff */
[----:B------:R-:W-:Y:S01]  /*8690*/  CS2R R46, SRZ ;  /* 0x00000000002e7805 */ /* 0x000fe2000001ff00 */
[----:B------:R2:W5:Y:S03]  /*86a0*/  @!P3 LD.E.64 R42, [R16.64] ;  /* 0x00000008102ab980 */ /* 0x000566000c101b00 */
[----:B------:R-:W-:Y:S01]  /*86b0*/  @!P2 IMAD.X R15, R4, 0x1, R6, P0 ;  /* 0x00000001040fa824 */ /* 0x000fe200000e0606 */
[----:B------:R-:W-:Y:S01]  /*86c0*/  @!P2 IADD3 R12, P0, R0, R5, RZ ;  /* 0x00000005000ca210 */ /* 0x000fe20007f1e0ff */
[----:B------:R-:W-:-:S04]  /*86d0*/  @!P1 IMAD.SHL.U32 R5, R139, 0x2, RZ ;  /* 0x000000028b059824 */ /* 0x000fc800078e00ff */
[----:B------:R-:W-:Y:S01]  /*86e0*/  @!P2 IMAD.X R13, R2, 0x1, R6, P0 ;  /* 0x00000001020da824 */ /* 0x000fe200000e0606 */
[----:B------:R-:W-:Y:S02]  /*86f0*/  @!P1 SHF.L.U64.HI R6, R139, 0x1, R105 ;  /* 0x000000018b069819 */ /* 0x000fe40000010269 */
[----:B------:R-:W-:-:S05]  /*8700*/  @!P1 IADD3 R10, P0, R3, R5, RZ ;  /* 0x00000005030a9210 */ /* 0x000fca0007f1e0ff */
[----:B------:R-:W-:Y:S01]  /*8710*/  @!P1 IMAD.X R11, R4, 0x1, R6, P0 ;  /* 0x00000001040b9824 */ /* 0x000fe200000e0606 */
[----:B------:R-:W-:-:S05]  /*8720*/  @!P1 IADD3 R8, P0, R0, R5, RZ ;  /* 0x0000000500089210 */ /* 0x000fca0007f1e0ff */
[----:B------:R-:W-:Y:S01]  /*8730*/  @!P1 IMAD.X R9, R2, 0x1, R6, P0 ;  /* 0x0000000102099824 */ /* 0x000fe200000e0606 */
[C---:B------:R-:W-:Y:S01]  /*8740*/  ISETP.GE.AND P0, PT, R158.reuse, c[0x0][0x27c], PT ;  /* 0x00009f009e007a0c */ /* 0x040fe20003f06270 */
[----:B-1----:R-:W-:Y:S01]  /*8750*/  CS2R R18, SRZ ;  /* 0x0000000000127805 */ /* 0x002fe2000001ff00 */
[----:B--2---:R-:W-:Y:S01]  /*8760*/  CS2R R16, SRZ ;  /* 0x0000000000107805 */ /* 0x004fe2000001ff00 */
[----:B------:R-:W-:Y:S01]  /*8770*/  CS2R R54, SRZ ;  /* 0x0000000000367805 */ /* 0x000fe2000001ff00 */
[----:B------:R-:W-:Y:S01]  /*8780*/  CS2R R48, SRZ ;  /* 0x0000000000307805 */ /* 0x000fe2000001ff00 */
[----:B------:R1:W5:Y:S04]  /*8790*/  @!P1 LD.E.64 R46, [R8.64] ;  /* 0x00000008082e9980 */ /* 0x000368000c101b00 */
[----:B------:R2:W5:Y:S04]  /*87a0*/  @!P2 LD.E.64 R18, [R14.64] ;  /* 0x000000080e12a980 */ /* 0x000568000c101b00 */
[C---:B------:R-:W-:Y:S01]  /*87b0*/  @!P0 IMAD.SHL.U32 R5, R158.reuse, 0x2, RZ ;  /* 0x000000029e058824 */ /* 0x040fe200078e00ff */
[----:B------:R-:W-:Y:S01]  /*87c0*/  @!P0 SHF.L.U64.HI R20, R158, 0x1, R101 ;  /* 0x000000019e148819 */ /* 0x000fe20000010265 */
[----:B------:R1:W5:Y:S03]  /*87d0*/  @!P2 LD.E.64 R16, [R12.64] ;  /* 0x000000080c10a980 */ /* 0x000366000c101b00 */
[----:B------:R-:W-:-:S05]  /*87e0*/  @!P0 IADD3 R6, P4, R3, R5, RZ ;  /* 0x0000000503068210 */ /* 0x000fca0007f9e0ff */
[----:B------:R-:W-:Y:S01]  /*87f0*/  @!P0 IMAD.X R7, R4, 0x1, R20, P4 ;  /* 0x0000000104078824 */ /* 0x000fe200020e0614 */
[----:B------:R-:W-:-:S04]  /*8800*/  @!P0 IADD3 R4, P4, R0, R5, RZ ;  /* 0x0000000500048210 */ /* 0x000fc80007f9e0ff */
[----:B------:R1:W5:Y:S01]  /*8810*/  @!P0 LD.E.64 R54, [R6.64] ;  /* 0x0000000806368980 */ /* 0x000362000c101b00 */
[----:B------:R-:W-:Y:S01]  /*8820*/  @!P0 IMAD.X R5, R2, 0x1, R20, P4 ;  /* 0x0000000102058824 */ /* 0x000fe200020e0614 */
[----:B--2---:R-:W-:-:S04]  /*8830*/  CS2R R14, SRZ ;  /* 0x00000000000e7805 */ /* 0x004fc8000001ff00 */
[----:B------:R1:W5:Y:S04]  /*8840*/  @!P0 LD.E.64 R48, [R4.64] ;  /* 0x0000000804308980 */ /* 0x000368000c101b00 */
[----:B------:R1:W5:Y:S02]  /*8850*/  @!P1 LD.E.64 R14, [R10.64] ;  /* 0x000000080a0e9980 */ /* 0x000364000c101b00 */
.L_x_775:
[----:B------:R-:W-:Y:S05]  /*8860*/  BSYNC B0 ;  /* 0x0000000000007941 */ /* 0x000fea0003800000 */
.L_x_774:
[----:B-12--5:R-:W-:Y:S01]  /*8870*/  IMAD.MOV.U32 R4, RZ, RZ, R54 ;  /* 0x000000ffff047224 */ /* 0x026fe200078e0036 */
[----:B------:R-:W-:Y:S01]  /*8880*/  LOP3.LUT P0, RZ, R214, 0x8, RZ, 0xc0, !PT ;  /* 0x00000008d6ff7812 */ /* 0x000fe2000780c0ff */
[----:B---3--:R-:W-:Y:S01]  /*8890*/  IMAD.MOV.U32 R3, RZ, RZ, R55 ;  /* 0x000000ffff037224 */ /* 0x008fe200078e0037 */
[----:B------:R-:W-:Y:S01]  /*88a0*/  MOV R6, R17 ;  /* 0x0000001100067202 */ /* 0x000fe20000000f00 */
[----:B----4-:R-:W-:Y:S01]  /*88b0*/  IMAD.MOV.U32 R2, RZ, RZ, R14 ;  /* 0x000000ffff027224 */ /* 0x010fe200078e000e */
        /* <DEDUP_REMOVED lines=22> */
[----:B------:R-:W-:Y:S01]  /*8a20*/  BSSY B0, `(.L_x_776) ;  /* 0x000003d000007945 */ /* 0x000fe20003800000 */
[----:B------:R-:W-:Y:S01]  /*8a30*/  PRMT R89, R7, 0x5410, R6 ;  /* 0x0000541007597816 */ /* 0x000fe20000000006 */
[----:B------:R-:W-:Y:S01]  /*8a40*/  CS2R R78, SRZ ;  /* 0x00000000004e7805 */ /* 0x000fe2000001ff00 */
[----:B------:R1:W3:Y:S01]  /*8a50*/  SHFL.IDX PT, R2, R36, 0x2, 0x181f ;  /* 0x00581f0024027f89 */ /* 0x0002e200000e0000 */
[----:B------:R-:W-:Y:S01]  /*8a60*/  PRMT R85, R5, 0x7610, R85 ;  /* 0x0000761005557816 */ /* 0x000fe20000000055 */
[----:B------:R-:W-:Y:S01]  /*8a70*/  CS2R R68, SRZ ;  /* 0x0000000000447805 */ /* 0x000fe2000001ff00 */
[----:B------:R-:W-:Y:S01]  /*8a80*/  PRMT R86, R4, 0x7610, R86 ;  /* 0x0000761004567816 */ /* 0x000fe20000000056 */
[----:B------:R1:W4:Y:S01]  /*8a90*/  SHFL.IDX PT, R8, R21, 0x2, 0x181f ;  /* 0x00581f0015087f89 */ /* 0x00032200000e0000 */
[----:B------:R-:W-:Y:S01]  /*8aa0*/  CS2R R60, SRZ ;  /* 0x00000000003c7805 */ /* 0x000fe2000001ff00 */
[----:B------:R-:W-:Y:S01]  /*8ab0*/  CS2R R56, SRZ ;  /* 0x0000000000387805 */ /* 0x000fe2000001ff00 */
[----:B------:R-:W-:Y:S01]  /*8ac0*/  CS2R R50, SRZ ;  /* 0x0000000000327805 */ /* 0x000fe2000001ff00 */
[----:B------:R1:W1:Y:S01]  /*8ad0*/  SHFL.IDX PT, R0, R30, 0x2, 0x181f ;  /* 0x00581f001e007f89 */ /* 0x00026200000e0000 */
        /* <DEDUP_REMOVED lines=8> */
[----:B------:R-:W-:-:S10]  /*8b60*/  CS2R R52, SRZ ;  /* 0x0000000000347805 */ /* 0x000fd4000001ff00 */
        /* <DEDUP_REMOVED lines=8> */
[----:B------:R-:W-:-:S04]  /*8bf0*/  ISETP.GE.AND P1, PT, R139, c[0x0][0x27c], PT ;  /* 0x00009f008b007a0c */ /* 0x000fc80003f26270 */
[----:B------:R2:W5:Y:S01]  /*8c00*/  @!P0 LD.E.64 R52, [R4.64] ;  /* 0x0000000804348980 */ /* 0x000562000c101b00 */
[----:B------:R-:W-:Y:S01]  /*8c10*/  CS2R R56, SRZ ;  /* 0x0000000000387805 */ /* 0x000fe2000001ff00 */
[----:B------:R-:W-:Y:S01]  /*8c20*/  CS2R R58, SRZ ;  /* 0x00000000003a7805 */ /* 0x000fe2000001ff00 */
[----:B-1----:R-:W-:Y:S02]  /*8c30*/  @!P2 IADD3 R6, P0, R2, R9, RZ ;  /* 0x000000090206a210 */ /* 0x002fe40007f1e0ff */
[----:B--2---:R-:W-:-:S05]  /*8c40*/  @!P2 SHF.L.U64.HI R5, R159, 0x1, R106 ;  /* 0x000000019f05a819 */ /* 0x004fca000001026a */
[----:B------:R-:W-:Y:S01]  /*8c50*/  @!P2 IMAD.X R7, R3, 0x1, R5, P0 ;  /* 0x000000010307a824 */ /* 0x000fe200000e0605 */
[----:B------:R-:W-:Y:S01]  /*8c60*/  @!P2 IADD3 R4, P0, R0, R9, RZ ;  /* 0x000000090004a210 */ /* 0x000fe20007f1e0ff */
[----:B------:R-:W-:-:S03]  /*8c70*/  @!P1 IMAD.SHL.U32 R9, R139, 0x2, RZ ;  /* 0x000000028b099824 */ /* 0x000fc600078e00ff */
[----:B------:R1:W5:Y:S01]  /*8c80*/  @!P2 LD.E.64 R56, [R6.64] ;  /* 0x000000080638a980 */ /* 0x000362000c101b00 */
[----:B------:R-:W-:-:S05]  /*8c90*/  @!P2 IMAD.X R5, R8, 0x1, R5, P0 ;  /* 0x000000010805a824 */ /* 0x000fca00000e0605 */
[----:B------:R2:W5:Y:S01]  /*8ca0*/  @!P2 LD.E.64 R58, [R4.64] ;  /* 0x00000008043aa980 */ /* 0x000562000c101b00 */
[----:B------:R-:W-:Y:S01]  /*8cb0*/  CS2R R60, SRZ ;  /* 0x00000000003c7805 */ /* 0x000fe2000001ff00 */
[----:B-1----:R-:W-:Y:S02]  /*8cc0*/  @!P1 IADD3 R6, P0, R2, R9, RZ ;  /* 0x0000000902069210 */ /* 0x002fe40007f1e0ff */
[----:B--2---:R-:W-:-:S05]  /*8cd0*/  @!P1 SHF.L.U64.HI R5, R139, 0x1, R105 ;  /* 0x000000018b059819 */ /* 0x004fca0000010269 */
[----:B------:R-:W-:Y:S01]  /*8ce0*/  @!P1 IMAD.X R7, R3, 0x1, R5, P0 ;  /* 0x0000000103079824 */ /* 0x000fe200000e0605 */
[----:B------:R-:W-:Y:S01]  /*8cf0*/  @!P1 IADD3 R4, P0, R0, R9, RZ ;  /* 0x0000000900049210 */ /* 0x000fe20007f1e0ff */
[----:B------:R-:W-:-:S03]  /*8d00*/  CS2R R62, SRZ ;  /* 0x00000000003e7805 */ /* 0x000fc6000001ff00 */
[----:B------:R1:W5:Y:S01]  /*8d10*/  @!P1 LD.E.64 R60, [R6.64] ;  /* 0x00000008063c9980 */ /* 0x000362000c101b00 */
[----:B------:R-:W-:Y:S01]  /*8d20*/  @!P1 IMAD.X R5, R8, 0x1, R5, P0 ;  /* 0x0000000108059824 */ /* 0x000fe200000e0605 */
[----:B------:R-:W-:-:S04]  /*8d30*/  ISETP.GE.AND P0, PT, R158, c[0x0][0x27c], PT ;  /* 0x00009f009e007a0c */ /* 0x000fc80003f06270 */
[----:B------:R2:W5:Y:S01]  /*8d40*/  @!P1 LD.E.64 R62, [R4.64] ;  /* 0x00000008043e9980 */ /* 0x000562000c101b00 */
[----:B------:R-:W-:Y:S01]  /*8d50*/  CS2R R68, SRZ ;  /* 0x0000000000447805 */ /* 0x000fe2000001ff00 */
[----:B------:R-:W-:-:S07]  /*8d60*/  CS2R R66, SRZ ;  /* 0x0000000000427805 */ /* 0x000fce000001ff00 */
[C---:B-1----:R-:W-:Y:S01]  /*8d70*/  @!P0 IMAD.SHL.U32 R6, R158.reuse, 0x2, RZ ;  /* 0x000000029e068824 */ /* 0x042fe200078e00ff */
[----:B------:R-:W-:-:S04]  /*8d80*/  @!P0 SHF.L.U64.HI R7, R158, 0x1, R101 ;  /* 0x000000019e078819 */ /* 0x000fc80000010265 */
[----:B--2---:R-:W-:-:S05]  /*8d90*/  @!P0 IADD3 R4, P1, R2, R6, RZ ;  /* 0x0000000602048210 */ /* 0x004fca0007f3e0ff */
[----:B------:R-:W-:Y:S01]  /*8da0*/  @!P0 IMAD.X R5, R3, 0x1, R7, P1 ;  /* 0x0000000103058824 */ /* 0x000fe200008e0607 */
[----:B------:R-:W-:-:S04]  /*8db0*/  @!P0 IADD3 R2, P1, R0, R6, RZ ;  /* 0x0000000600028210 */ /* 0x000fc80007f3e0ff */
[----:B------:R1:W5:Y:S01]  /*8dc0*/  @!P0 LD.E.64 R68, [R4.64] ;  /* 0x0000000804448980 */ /* 0x000362000c101b00 */
[----:B------:R-:W-:-:S05]  /*8dd0*/  @!P0 IMAD.X R3, R8, 0x1, R7, P1 ;  /* 0x0000000108038824 */ /* 0x000fca00008e0607 */
[----:B------:R1:W5:Y:S03]  /*8de0*/  @!P0 LD.E.64 R66, [R2.64] ;  /* 0x0000000802428980 */ /* 0x000366000c101b00 */
.L_x_777:
[----:B------:R-:W-:Y:S05]  /*8df0*/  BSYNC B0 ;  /* 0x0000000000007941 */ /* 0x000fea0003800000 */
.L_x_776:
[----:B-1-3-5:R-:W-:Y:S01]  /*8e00*/  IMAD.MOV.U32 R2, RZ, RZ, R68 ;  /* 0x000000ffff027224 */ /* 0x02afe200078e0044 */
[----:B------:R-:W1:Y:S01]  /*8e10*/  SHFL.IDX PT, R7, R31, 0x3, 0x181f ;  /* 0x00781f001f077f89 */ /* 0x000e6200000e0000 */
[----:B------:R-:W-:Y:S01]  /*8e20*/  IMAD.MOV.U32 R0, RZ, RZ, R69 ;  /* 0x000000ffff007224 */ /* 0x000fe200078e0045 */
[----:B------:R-:W-:Y:S01]  /*8e30*/  BSSY B0, `(.L_x_778) ;  /* 0x0000050000007945 */ /* 0x000fe20003800000 */
[----:B--2---:R-:W-:Y:S01]  /*8e40*/  IMAD.MOV.U32 R3, RZ, RZ, R58 ;  /* 0x000000ffff037224 */ /* 0x004fe200078e003a */
[----:B------:R2:W3:Y:S01]  /*8e50*/  SHFL.IDX PT, R6, R21, 0x3, 0x181f ;  /* 0x00781f0015067f89 */ /* 0x0004e200000e0000 */
[----:B------:R-:W-:Y:S01]  /*8e60*/  CS2R R74, SRZ ;  /* 0x00000000004a7805 */ /* 0x000fe2000001ff00 */
[----:B------:R-:W-:Y:S01]  /*8e70*/  PRMT R104, R2, 0x5410, R0 ;  /* 0x0000541002687816 */ /* 0x000fe20000000000 */
[----:B------:R-:W-:Y:S01]  /*8e80*/  IMAD.MOV.U32 R2, RZ, RZ, R60 ;  /* 0x000000ffff027224 */ /* 0x000fe200078e003c */
[----:B------:R4:W1:Y:S01]  /*8e90*/  SHFL.IDX PT, R5, R30, 0x3, 0x181f ;  /* 0x00781f001e057f89 */ /* 0x00086200000e0000 */
[----:B------:R-:W-:Y:S01]  /*8ea0*/  IMAD.MOV.U32 R0, RZ, RZ, R61 ;  /* 0x000000ffff007224 */ /* 0x000fe200078e003d */
[----:B------:R-:W-:Y:S01]  /*8eb0*/  CS2R R70, SRZ ;  /* 0x0000000000467805 */ /* 0x000fe2000001ff00 */
[----:B------:R-:W-:Y:S01]  /*8ec0*/  CS2R R76, SRZ ;  /* 0x00000000004c7805 */ /* 0x000fe2000001ff00 */
[----:B------:R-:W-:-:S02]  /*8ed0*/  CS2R R72, SRZ ;  /* 0x0000000000487805 */ /* 0x000fc4000001ff00 */
[----:B------:R-:W-:Y:S01]  /*8ee0*/  PRMT R100, R2, 0x5410, R0 ;  /* 0x0000541002647816 */ /* 0x000fe20000000000 */
[----:B------:R-:W-:Y:S01]  /*8ef0*/  IMAD.MOV.U32 R0, RZ, RZ, R57 ;  /* 0x000000ffff007224 */ /* 0x000fe200078e0039 */
[----:B------:R-:W-:-:S04]  /*8f00*/  MOV R2, R56 ;  /* 0x0000003800027202 */ /* 0x000fc80000000f00 */
[----:B------:R-:W-:Y:S01]  /*8f10*/  PRMT R98, R2, 0x5410, R0 ;  /* 0x0000541002627816 */ /* 0x000fe20000000000 */
[----:B------:R-:W-:Y:S02]  /*8f20*/  IMAD.MOV.U32 R2, RZ, RZ, R50 ;  /* 0x000000ffff027224 */ /* 0x000fe400078e0032 */
[----:B------:R-:W-:-:S03]  /*8f30*/  IMAD.MOV.U32 R0, RZ, RZ, R51 ;  /* 0x000000ffff007224 */ /* 0x000fc600078e0033 */
[----:B------:R-:W-:Y:S01]  /*8f40*/  PRMT R94, R94, 0x5410, R2 ;  /* 0x000054105e5e7816 */ /* 0x000fe20000000002 */
[----:B--2---:R-:W-:Y:S01]  /*8f50*/  CS2R R20, SRZ ;  /* 0x0000000000147805 */ /* 0x004fe2000001ff00 */
[----:B------:R-:W-:Y:S01]  /*8f60*/  PRMT R96, R0, 0x7610, R96 ;  /* 0x0000761000607816 */ /* 0x000fe20000000060 */
[----:B------:R-:W-:Y:S01]  /*8f70*/  IMAD.MOV.U32 R0, RZ, RZ, R67 ;  /* 0x000000ffff007224 */ /* 0x000fe200078e0043 */
[----:B------:R-:W-:Y:S01]  /*8f80*/  MOV R2, R66 ;  /* 0x0000004200027202 */ /* 0x000fe20000000f00 */
[----:B----4-:R-:W-:-:S03]  /*8f90*/  CS2R R30, SRZ ;  /* 0x00000000001e7805 */ /* 0x010fc6000001ff00 */
[----:B------:R-:W-:Y:S01]  /*8fa0*/  PRMT R102, R2, 0x7610, R102 ;  /* 0x0000761002667816 */ /* 0x000fe20000000066 */
[----:B------:R-:W-:Y:S01]  /*8fb0*/  IMAD.MOV.U32 R2, RZ, RZ, R62 ;  /* 0x000000ffff027224 */ /* 0x000fe200078e003e */
[----:B------:R-:W-:Y:S02]  /*8fc0*/  PRMT R103, R0, 0x7610, R103 ;  /* 0x0000761000677816 */ /* 0x000fe40000000067 */
[----:B------:R-:W-:-:S04]  /*8fd0*/  MOV R0, R63 ;  /* 0x0000003f00007202 */ /* 0x000fc80000000f00 */
[----:B------:R-:W-:Y:S01]  /*8fe0*/  PRMT R99, R2, 0x5410, R0 ;  /* 0x0000541002637816 */ /* 0x000fe20000000000 */
[----:B------:R-:W-:Y:S01]  /*8ff0*/  IMAD.MOV.U32 R2, RZ, RZ, R59 ;  /* 0x000000ffff027224 */ /* 0x000fe200078e003b */
[----:B------:R2:W4:Y:S04]  /*9000*/  SHFL.IDX PT, R0, R36, 0x3, 0x181f ;  /* 0x00781f0024007f89 */ /* 0x00052800000e0000 */
[----:B------:R-:W-:Y:S01]  /*9010*/  PRMT R97, R3, 0x5410, R2 ;  /* 0x0000541003617816 */ /* 0x000fe20000000002 */
[----:B------:R-:W-:Y:S01]  /*9020*/  IMAD.MOV.U32 R2, RZ, RZ, R53 ;  /* 0x000000ffff027224 */ /* 0x000fe200078e0035 */
[----:B------:R-:W-:-:S04]  /*9030*/  MOV R3, R52 ;  /* 0x0000003400037202 */ /* 0x000fc80000000f00 */
[----:B------:R-:W-:Y:S01]  /*9040*/  PRMT R93, R3, 0x5410, R2 ;  /* 0x00005410035d7816 */ /* 0x000fe20000000002 */
[----:B--2---:R-:W-:Y:S01]  /*9050*/  CS2R R36, SRZ ;  /* 0x0000000000247805 */ /* 0x004fe2000001ff00 */
[----:B------:R-:W-:Y:S05]  /*9060*/  @P6 BRA `(.L_x_779) ;  /* 0x000002c000006947 */ /* 0x000fea0003800000 */
[----:B-1-34-:R-:W-:Y:S01]  /*9070*/  ISETP.GE.AND P0, PT, R156, c[0x0][0x27c], PT ;  /* 0x00009f009c007a0c */ /* 0x01afe20003f06270 */
[----:B------:R-:W-:Y:S01]  /*9080*/  CS2R R30, SRZ ;  /* 0x00000000001e7805 */ /* 0x000fe2000001ff00 */
[----:B------:R-:W-:-:S11]  /*9090*/  ISETP.GE.AND P2, PT, R159, c[0x0][0x27c], PT ;  /* 0x00009f009f007a0c */ /* 0x000fd60003f46270 */
[C---:B------:R-:W-:Y:S01]  /*90a0*/  @!P0 IMAD.SHL.U32 R4, R156.reuse, 0x2, RZ ;  /* 0x000000029c048824 */ /* 0x040fe200078e00ff */
[----:B------:R-:W-:-:S04]  /*90b0*/  @!P0 SHF.L.U64.HI R8, R156, 0x1, R157 ;  /* 0x000000019c088819 */ /* 0x000fc8000001029d */
[----:B------:R-:W-:-:S05]  /*90c0*/  @!P0 IADD3 R2, P1, R0, R4, RZ ;  /* 0x0000000400028210 */ /* 0x000fca0007f3e0ff */
[----:B------:R-:W-:-:S05]  /*90d0*/  @!P0 IMAD.X R3, R7, 0x1, R8, P1 ;  /* 0x0000000107038824 */ /* 0x000fca00008e0608 */
[----:B------:R1:W5:Y:S01]  /*90e0*/  @!P0 LD.E.64 R30, [R2.64] ;  /* 0x00000008021e8980 */ /* 0x000362000c101b00 */
[----:B------:R-:W-:Y:S01]  /*90f0*/  CS2R R20, SRZ ;  /* 0x0000000000147805 */ /* 0x000fe2000001ff00 */
[----:B------:R-:W-:Y:S01]  /*9100*/  CS2R R70, SRZ ;  /* 0x0000000000467805 */ /* 0x000fe2000001ff00 */
[----:B-1----:R-:W-:Y:S01]  /*9110*/  @!P0 IADD3 R2, P1, R5, R4, RZ ;  /* 0x0000000405028210 */ /* 0x002fe20007f3e0ff */
[----:B------:R-:W-:-:S04]  /*9120*/  @!P2 IMAD.SHL.U32 R4, R159, 0x2, RZ ;  /* 0x000000029f04a824 */ /* 0x000fc800078e00ff */
[----:B------:R-:W-:Y:S01]  /*9130*/  @!P0 IMAD.X R3, R6, 0x1, R8, P1 ;  /* 0x0000000106038824 */ /* 0x000fe200008e0608 */
[----:B------:R-:W-:-:S04]  /*9140*/  @!P2 SHF.L.U64.HI R8, R159, 0x1, R106 ;  /* 0x000000019f08a819 */ /* 0x000fc8000001026a */
[----:B------:R1:W5:Y:S01]  /*9150*/  @!P0 LD.E.64 R20, [R2.64] ;  /* 0x0000000802148980 */ /* 0x000362000c101b00 */
[----:B------:R-:W-:Y:S01]  /*9160*/  ISETP.GE.AND P1, PT, R139, c[0x0][0x27c], PT ;  /* 0x00009f008b007a0c */ /* 0x000fe20003f26270 */
[----:B------:R-:W-:Y:S01]  /*9170*/  CS2R R36, SRZ ;  /* 0x0000000000247805 */ /* 0x000fe2000001ff00 */
[----:B-1----:R-:W-:-:S05]  /*9180*/  @!P2 IADD3 R2, P0, R0, R4, RZ ;  /* 0x000000040002a210 */ /* 0x002fca0007f1e0ff */
[----:B------:R-:W-:-:S05]  /*9190*/  @!P2 IMAD.X R3, R7, 0x1, R8, P0 ;  /* 0x000000010703a824 */ /* 0x000fca00000e0608 */
[----:B------:R1:W5:Y:S01]  /*91a0*/  @!P2 LD.E.64 R70, [R2.64] ;  /* 0x000000080246a980 */ /* 0x000362000c101b00 */
[----:B------:R-:W-:Y:S01]  /*91b0*/  CS2R R74, SRZ ;  /* 0x00000000004a7805 */ /* 0x000fe2000001ff00 */
[----:B-1----:R-:W-:Y:S01]  /*91c0*/  @!P2 IADD3 R2, P0, R5, R4, RZ ;  /* 0x000000040502a210 */ /* 0x002fe20007f1e0ff */
[----:B------:R-:W-:-:S04]  /*91d0*/  @!P1 IMAD.SHL.U32 R4, R139, 0x2, RZ ;  /* 0x000000028b049824 */ /* 0x000fc800078e00ff */
[----:B------:R-:W-:Y:S01]  /*91e0*/  @!P2 IMAD.X R3, R6, 0x1, R8, P0 ;  /* 0x000000010603a824 */ /* 0x000fe200000e0608 */
[----:B------:R-:W-:-:S04]  /*91f0*/  @!P1 SHF.L.U64.HI R8, R139, 0x1, R105 ;  /* 0x000000018b089819 */ /* 0x000fc80000010269 */
[----:B------:R1:W5:Y:S01]  /*9200*/  @!P2 LD.E.64 R36, [R2.64] ;  /* 0x000000080224a980 */ /* 0x000362000c101b00 */
[----:B------:R-:W-:Y:S01]  /*9210*/  CS2R R72, SRZ ;  /* 0x0000000000487805 */ /* 0x000fe2000001ff00 */
[----:B-1----:R-:W-:-:S05]  /*9220*/  @!P1 IADD3 R2, P0, R0, R4, RZ ;  /* 0x0000000400029210 */ /* 0x002fca0007f1e0ff */
[----:B------:R-:W-:Y:S01]  /*9230*/  @!P1 IMAD.X R3, R7, 0x1, R8, P0 ;  /* 0x0000000107039824 */ /* 0x000fe200000e0608 */
[----:B------:R-:W-:-:S04]  /*9240*/  ISETP.GE.AND P0, PT, R158, c[0x0][0x27c], PT ;  /* 0x00009f009e007a0c */ /* 0x000fc80003f06270 */
[----:B------:R1:W5:Y:S01]  /*9250*/  @!P1 LD.E.64 R74, [R2.64] ;  /* 0x00000008024a9980 */ /* 0x000362000c101b00 */
[----:B------:R-:W-:Y:S01]  /*9260*/  CS2R R78, SRZ ;  /* 0x00000000004e7805 */ /* 0x000fe2000001ff00 */
[----:B------:R-:W-:Y:S01]  /*9270*/  CS2R R76, SRZ ;  /* 0x00000000004c7805 */ /* 0x000fe2000001ff00 */
[----:B-1----:R-:W-:-:S05]  /*9280*/  @!P1 IADD3 R2, P2, R5, R4, RZ ;  /* 0x0000000405029210 */ /* 0x002fca0007f5e0ff */
[----:B------:R-:W-:-:S05]  /*9290*/  @!P1 IMAD.X R3, R6, 0x1, R8, P2 ;  /* 0x0000000106039824 */ /* 0x000fca00010e0608 */
[----:B------:R1:W5:Y:S02]  /*92a0*/  @!P1 LD.E.64 R72, [R2.64] ;  /* 0x0000000802489980 */ /* 0x000364000c101b00 */
[----:B-1----:R-:W-:-:S05]  /*92b0*/  @!P0 IMAD.SHL.U32 R2, R158, 0x2, RZ ;  /* 0x000000029e028824 */ /* 0x002fca00078e00ff */
[-C--:B------:R-:W-:Y:S02]  /*92c0*/  @!P0 IADD3 R4, P2, R0, R2.reuse, RZ ;  /* 0x0000000200048210 */ /* 0x080fe40007f5e0ff */
[----:B------:R-:W-:Y:S02]  /*92d0*/  @!P0 IADD3 R2, P1, R5, R2, RZ ;  /* 0x0000000205028210 */ /* 0x000fe40007f3e0ff */
[----:B------:R-:W-:-:S05]  /*92e0*/  @!P0 SHF.L.U64.HI R0, R158, 0x1, R101 ;  /* 0x000000019e008819 */ /* 0x000fca0000010265 */
[--C-:B------:R-:W-:Y:S02]  /*92f0*/  @!P0 IMAD.X R5, R7, 0x1, R0.reuse, P2 ;  /* 0x0000000107058824 */ /* 0x100fe400010e0600 */
[----:B------:R-:W-:-:S03]  /*9300*/  @!P0 IMAD.X R3, R6, 0x1, R0, P1 ;  /* 0x0000000106038824 */ /* 0x000fc600008e0600 */
[----:B------:R1:W5:Y:S04]  /*9310*/  @!P0 LD.E.64 R78, [R4.64] ;  /* 0x00000008044e8980 */ /* 0x000368000c101b00 */
[----:B------:R1:W5:Y:S02]  /*9320*/  @!P0 LD.E.64 R76, [R2.64] ;  /* 0x00000008024c8980 */ /* 0x000364000c101b00 */
.L_x_779:
[----:B-1-34-:R-:W-:Y:S05]  /*9330*/  BSYNC B0 ;  /* 0x0000000000007941 */ /* 0x01afea0003800000 */
.L_x_778:
[----:B-----5:R-:W-:Y:S01]  /*9340*/  IMAD.MOV.U32 R2, RZ, RZ, R78 ;  /* 0x000000ffff027224 */ /* 0x020fe200078e004e */
[----:B------:R-:W-:-:S04]  /*9350*/  DEPBAR.LE SB0, 0x1 ;  /* 0x000080400000791a */ /* 0x000fc80000000000 */
[----:B------:R-:W-:Y:S01]  /*9360*/  IMAD.MOV.U32 R0, RZ, RZ, R79 ;  /* 0x000000ffff007224 */ /* 0x000fe200078e004f */
[----:B------:R-:W-:Y:S04]  /*9370*/  BSSY B1, `(.L_x_780) ;  /* 0x00000d6000017945 */ /* 0x000fe80003800000 */
[----:B------:R-:W-:Y:S01]  /*9380*/  PRMT R111, R2, 0x5410, R0 ;  /* 0x00005410026f7816 */ /* 0x000fe20000000000 */
[----:B------:R-:W-:Y:S02]  /*9390*/  IMAD.MOV.U32 R2, RZ, RZ, R74 ;  /* 0x000000ffff027224 */ /* 0x000fe400078e004a */
[----:B------:R-:W-:-:S05]  /*93a0*/  IMAD.MOV.U32 R0, RZ, RZ, R75 ;  /* 0x000000ffff007224 */ /* 0x000fca00078e004b */
[----:B------:R-:W-:Y:S01]  /*93b0*/  PRMT R108, R2, 0x5410, R0 ;  /* 0x00005410026c7816 */ /* 0x000fe20000000000 */
[----:B------:R-:W-:Y:S01]  /*93c0*/  IMAD.MOV.U32 R2, RZ, RZ, R70 ;  /* 0x000000ffff027224 */ /* 0x000fe200078e0046 */
[----:B------:R-:W-:-:S04]  /*93d0*/  MOV R0, R71 ;  /* 0x0000004700007202 */ /* 0x000fc80000000f00 */
[----:B------:R-:W-:Y:S01]  /*93e0*/  PRMT R106, R2, 0x5410, R0 ;  /* 0x00005410026a7816 */ /* 0x000fe20000000000 */
[----:B------:R-:W-:Y:S02]  /*93f0*/  IMAD.MOV.U32 R2, RZ, RZ, R30 ;  /* 0x000000ffff027224 */ /* 0x000fe400078e001e */
[----:B------:R-:W-:-:S03]  /*9400*/  IMAD.MOV.U32 R0, RZ, RZ, R31 ;  /* 0x000000ffff007224 */ /* 0x000fc600078e001f */
[----:B------:R-:W-:Y:S01]  /*9410*/  PRMT R102, R102, 0x5410, R2 ;  /* 0x0000541066667816 */ /* 0x000fe20000000002 */
[----:B------:R-:W-:Y:S01]  /*9420*/  IMAD.MOV.U32 R2, RZ, RZ, R76 ;  /* 0x000000ffff027224 */ /* 0x000fe200078e004c */
[----:B------:R-:W-:Y:S01]  /*9430*/  PRMT R103, R103, 0x5410, R0 ;  /* 0x0000541067677816 */ /* 0x000fe20000000000 */
[----:B------:R-:W-:-:S05]  /*9440*/  IMAD.MOV.U32 R0, RZ, RZ, R77 ;  /* 0x000000ffff007224 */ /* 0x000fca00078e004d */
[----:B------:R-:W-:Y:S01]  /*9450*/  PRMT R110, R2, 0x5410, R0 ;  /* 0x00005410026e7816 */ /* 0x000fe20000000000 */
[----:B------:R-:W-:Y:S01]  /*9460*/  IMAD.IADD R2, R64, 0x1, -R228 ;  /* 0x0000000140027824 */ /* 0x000fe200078e0ae4 */
[----:B------:R-:W-:-:S04]  /*9470*/  MOV R0, R72 ;  /* 0x0000004800007202 */ /* 0x000fc80000000f00 */
[----:B------:R-:W-:Y:S01]  /*9480*/  PRMT R107, R0, 0x7610, R107 ;  /* 0x00007610006b7816 */ /* 0x000fe2000000006b */
[----:B------:R-:W-:Y:S01]  /*9490*/  IMAD.MOV.U32 R0, RZ, RZ, R73 ;  /* 0x000000ffff007224 */ /* 0x000fe200078e0049 */
[----:B------:R-:W-:-:S04]  /*94a0*/  IMNMX R64, R2, 0x80, PT ;  /* 0x0000008002407817 */ /* 0x000fc80003800200 */
[----:B------:R-:W-:Y:S01]  /*94b0*/  PRMT R107, R107, 0x5410, R0 ;  /* 0x000054106b6b7816 */ /* 0x000fe20000000000 */
[----:B------:R-:W-:Y:S01]  /*94c0*/  IMAD.MOV.U32 R0, RZ, RZ, R36 ;  /* 0x000000ffff007224 */ /* 0x000fe200078e0024 */
[----:B------:R-:W-:Y:S01]  /*94d0*/  BAR.SYNC.DEFER_BLOCKING 0x0 ;  /* 0x0000000000007b1d */ /* 0x000fe20000010000 */
[----:B------:R-:W-:-:S03]  /*94e0*/  ISETP.GE.AND P0, PT, R212, R64, PT ;  /* 0x00000040d400720c */ /* 0x000fc60003f06270 */
[----:B------:R-:W-:Y:S02]  /*94f0*/  PRMT R105, R0, 0x7610, R105 ;  /* 0x0000761000697816 */ /* 0x000fe40000000069 */
[----:B------:R-:W-:-:S04]  /*9500*/  MOV R0, R37 ;  /* 0x0000002500007202 */ /* 0x000fc80000000f00 */
[----:B------:R-:W-:Y:S01]  /*9510*/  PRMT R105, R105, 0x5410, R0 ;  /* 0x0000541069697816 */ /* 0x000fe20000000000 */
[----:B------:R-:W-:-:S05]  /*9520*/  IMAD.MOV.U32 R0, RZ, RZ, R20 ;  /* 0x000000ffff007224 */ /* 0x000fca00078e0014 */
[----:B------:R-:W-:Y:S01]  /*9530*/  PRMT R101, R0, 0x7610, R101 ;  /* 0x0000761000657816 */ /* 0x000fe20000000065 */
[----:B------:R-:W-:-:S05]  /*9540*/  IMAD.MOV.U32 R0, RZ, RZ, R21 ;  /* 0x000000ffff007224 */ /* 0x000fca00078e0015 */
[----:B------:R-:W-:Y:S01]  /*9550*/  PRMT R101, R101, 0x5410, R0 ;  /* 0x0000541065657816 */ /* 0x000fe20000000000 */
[----:B------:R-:W-:Y:S05]  /*9560*/  @P0 BRA `(.L_x_781) ;  /* 0x00000b6000000947 */ /* 0x000fea0003800000 */
[----:B------:R-:W-:Y:S01]  /*9570*/  ISETP.GE.AND P0, PT, R156, c[0x0][0x27c], PT ;  /* 0x00009f009c007a0c */ /* 0x000fe20003f06270 */
[----:B------:R-:W-:-:S12]  /*9580*/  BSSY B0, `(.L_x_782) ;  /* 0x000002c000007945 */ /* 0x000fd80003800000 */
[----:B------:R-:W-:Y:S05]  /*9590*/  @P0 BRA `(.L_x_783) ;  /* 0x000002a000000947 */ /* 0x000fea0003800000 */
[----:B------:R-:W1:Y:S01]  /*95a0*/  LDS.128 R4, [R195+0x10080] ;  /* 0x01008000c3047984 */ /* 0x000e620000000c00 */
[----:B------:R-:W-:Y:S02]  /*95b0*/  SHF.R.U32.HI R0, RZ, 0x10, R25 ;  /* 0x00000010ff007819 */ /* 0x000fe40000011619 */
[----:B------:R-:W-:Y:S02]  /*95c0*/  SHF.R.U32.HI R3, RZ, 0x10, R23 ;  /* 0x00000010ff037819 */ /* 0x000fe40000011617 */
[----:B------:R-:W-:Y:S01]  /*95d0*/  SHF.R.U64 R11, R24, 0x10, R25 ;  /* 0x00000010180b7819 */ /* 0x000fe20000001219 */
[----:B------:R-:W-:Y:S01]  /*95e0*/  HADD2.F32 R8, -RZ, R0.H0_H0 ;  /* 0x20000000ff087230 */ /* 0x000fe20000004100 */
[----:B------:R-:W-:Y:S01]  /*95f0*/  SHF.R.U64 R12, R22, 0x10, R23 ;  /* 0x00000010160c7819 */ /* 0x000fe20000001217 */
[--C-:B-1----:R-:W-:Y:S02]  /*9600*/  HADD2.F32 R0, -RZ, R7.reuse.H1_H1 ;  /* 0x30000007ff007230 */ /* 0x102fe40000004100 */
[----:B------:R-:W-:-:S02]  /*9610*/  HADD2.F32 R2, -RZ, R7.H0_H0 ;  /* 0x20000007ff027230 */ /* 0x000fc40000004100 */
[----:B------:R-:W-:Y:S01]  /*9620*/  HADD2.F32 R7, -RZ, R3.H0_H0 ;  /* 0x20000003ff077230 */ /* 0x000fe20000004100 */
[----:B------:R-:W-:-:S04]  /*9630*/  FMUL.FTZ R3, R0, R8 ;  /* 0x0000000800037220 */ /* 0x000fc80000410000 */
[C---:B------:R-:W-:Y:S02]  /*9640*/  FFMA.FTZ R3, R2.reuse, R7, -R3 ;  /* 0x0000000702037223 */ /* 0x040fe40000010803 */
[----:B------:R-:W-:-:S04]  /*9650*/  FMUL.FTZ R2, R2, R8 ;  /* 0x0000000802027220 */ /* 0x000fc80000410000 */
[----:B------:R-:W-:Y:S01]  /*9660*/  FFMA.FTZ R0, R0, R7, R2 ;  /* 0x0000000700007223 */ /* 0x000fe20000010002 */
[----:B------:R-:W-:-:S04]  /*9670*/  HADD2.F32 R2, -RZ, R80.H0_H0 ;  /* 0x20000050ff027230 */ /* 0x000fc80000004100 */
[----:B------:R-:W-:Y:S01]  /*9680*/  F2FP.PACK_AB R7, R0, R3 ;  /* 0x000000030007723e */ /* 0x000fe200000000ff */
[----:B------:R-:W-:Y:S02]  /*9690*/  HADD2.F32 R0, -RZ, R65.H0_H0 ;  /* 0x20000041ff007230 */ /* 0x000fe40000004100 */
[--C-:B------:R-:W-:Y:S02]  /*96a0*/  HADD2.F32 R3, -RZ, R4.reuse.H1_H1 ;  /* 0x30000004ff037230 */ /* 0x100fe40000004100 */
[----:B------:R-:W-:-:S03]  /*96b0*/  HADD2.F32 R4, -RZ, R4.H0_H0 ;  /* 0x20000004ff047230 */ /* 0x000fc60000004100 */
[CC--:B------:R-:W-:Y:S02]  /*96c0*/  FMUL.FTZ R8, R3.reuse, R0.reuse ;  /* 0x0000000003087220 */ /* 0x0c0fe40000410000 */
[C---:B------:R-:W-:Y:S02]  /*96d0*/  FMUL.FTZ R0, R4.reuse, R0 ;  /* 0x0000000004007220 */ /* 0x040fe40000410000 */
[-C--:B------:R-:W-:Y:S01]  /*96e0*/  FFMA.FTZ R10, R4, R2.reuse, -R8 ;  /* 0x00000002040a7223 */ /* 0x080fe20000010808 */
[--C-:B------:R-:W-:Y:S01]  /*96f0*/  HADD2.F32 R4, -RZ, R6.reuse.H0_H0 ;  /* 0x20000006ff047230 */ /* 0x100fe20000004100 */
[----:B------:R-:W-:Y:S01]  /*9700*/  FFMA.FTZ R9, R3, R2, R0 ;  /* 0x0000000203097223 */ /* 0x000fe20000010000 */
[----:B------:R-:W-:Y:S02]  /*9710*/  HADD2.F32 R0, -RZ, R65.H1_H1 ;  /* 0x30000041ff007230 */ /* 0x000fe40000004100 */
[----:B------:R-:W-:Y:S02]  /*9720*/  HADD2.F32 R3, -RZ, R6.H1_H1 ;  /* 0x30000006ff037230 */ /* 0x000fe40000004100 */
[----:B------:R-:W-:-:S03]  /*9730*/  HADD2.F32 R2, -RZ, R80.H1_H1 ;  /* 0x30000050ff027230 */ /* 0x000fc60000004100 */
[CC--:B------:R-:W-:Y:S02]  /*9740*/  FMUL.FTZ R6, R3.reuse, R0.reuse ;  /* 0x0000000003067220 */ /* 0x0c0fe40000410000 */
[C---:B------:R-:W-:Y:S02]  /*9750*/  FMUL.FTZ R0, R4.reuse, R0 ;  /* 0x0000000004007220 */ /* 0x040fe40000410000 */
[-C--:B------:R-:W-:Y:S01]  /*9760*/  FFMA.FTZ R8, R4, R2.reuse, -R6 ;  /* 0x0000000204087223 */ /* 0x080fe20000010806 */
[----:B------:R-:W-:Y:S01]  /*9770*/  HADD2.F32 R4, -RZ, R11.H0_H0 ;  /* 0x2000000bff047230 */ /* 0x000fe20000004100 */
[----:B------:R-:W-:Y:S01]  /*9780*/  FFMA.FTZ R6, R3, R2, R0 ;  /* 0x0000000203067223 */ /* 0x000fe20000010000 */
[--C-:B------:R-:W-:Y:S02]  /*9790*/  HADD2.F32 R0, -RZ, R5.reuse.H1_H1 ;  /* 0x30000005ff007230 */ /* 0x100fe40000004100 */
[----:B------:R-:W-:Y:S02]  /*97a0*/  HADD2.F32 R2, -RZ, R5.H0_H0 ;  /* 0x20000005ff027230 */ /* 0x000fe40000004100 */
[----:B------:R-:W-:Y:S01]  /*97b0*/  HADD2.F32 R5, -RZ, R12.H0_H0 ;  /* 0x2000000cff057230 */ /* 0x000fe20000004100 */
[----:B------:R-:W-:Y:S01]  /*97c0*/  FMUL.FTZ R3, R0, R4 ;  /* 0x0000000400037220 */ /* 0x000fe20000410000 */
[----:B------:R-:W-:-:S03]  /*97d0*/  F2FP.PACK_AB R6, R6, R8 ;  /* 0x000000080606723e */ /* 0x000fc600000000ff */
[C---:B------:R-:W-:Y:S02]  /*97e0*/  FFMA.FTZ R3, R2.reuse, R5, -R3 ;  /* 0x0000000502037223 */ /* 0x040fe40000010803 */
[----:B------:R-:W-:Y:S01]  /*97f0*/  FMUL.FTZ R2, R2, R4 ;  /* 0x0000000402027220 */ /* 0x000fe20000410000 */
[----:B------:R-:W-:-:S03]  /*9800*/  F2FP.PACK_AB R4, R9, R10 ;  /* 0x0000000a0904723e */ /* 0x000fc600000000ff */
[----:B------:R-:W-:-:S05]  /*9810*/  FFMA.FTZ R2, R0, R5, R2 ;  /* 0x0000000500027223 */ /* 0x000fca0000010002 */
[----:B------:R-:W-:-:S05]  /*9820*/  F2FP.PACK_AB R5, R2, R3 ;  /* 0x000000030205723e */ /* 0x000fca00000000ff */
[----:B------:R1:W-:Y:S02]  /*9830*/  STS.128 [R195+0x10080], R4 ;  /* 0x01008004c3007388 */ /* 0x0003e40000000c00 */
.L_x_783:
[----:B------:R-:W-:Y:S05]  /*9840*/  BSYNC B0 ;  /* 0x0000000000007941 */ /* 0x000fea0003800000 */
.L_x_782:
[----:B------:R-:W-:Y:S01]  /*9850*/  ISETP.GE.AND P0, PT, R159, c[0x0][0x27c], PT ;  /* 0x00009f009f007a0c */ /* 0x000fe20003f06270 */
[----:B------:R-:W-:-:S12]  /*9860*/  BSSY B0, `(.L_x_784) ;  /* 0x000002c000007945 */ /* 0x000fd80003800000 */
[----:B------:R-:W-:Y:S05]  /*9870*/  @P0 BRA `(.L_x_785) ;  /* 0x000002a000000947 */ /* 0x000fea0003800000 */
[----:B-1----:R-:W1:Y:S01]  /*9880*/  LDS.128 R4, [R195+0x14080] ;  /* 0x01408000c3047984 */ /* 0x002e620000000c00 */
        /* <DEDUP_REMOVED lines=41> */
.L_x_785:
[----:B------:R-:W-:Y:S05]  /*9b20*/  BSYNC B0 ;  /* 0x0000000000007941 */ /* 0x000fea0003800000 */
.L_x_784:
        /* <DEDUP_REMOVED lines=45> */
.L_x_787:
[----:B------:R-:W-:Y:S05]  /*9e00*/  BSYNC B0 ;  /* 0x0000000000007941 */ /* 0x000fea0003800000 */
.L_x_786:
[----:B------:R-:W-:-:S13]  /*9e10*/  ISETP.GE.AND P0, PT, R158, c[0x0][0x27c], PT ;  /* 0x00009f009e007a0c */ /* 0x000fda0003f06270 */
[----:B------:R-:W-:Y:S05]  /*9e20*/  @P0 BRA `(.L_x_781) ;  /* 0x000002a000000947 */ /* 0x000fea0003800000 */
[----:B------:R-:W2:Y:S01]  /*9e30*/  LDS.128 R8, [R195+0x1c080] ;  /* 0x01c08000c3087984 */ /* 0x000ea20000000c00 */
[--C-:B------:R-:W-:Y:S02]  /*9e40*/  SHF.R.U32.HI R0, RZ, 0x10, R39.reuse ;  /* 0x00000010ff007819 */ /* 0x100fe40000011627 */
[----:B------:R-:W-:-:S03]  /*9e50*/  SHF.R.U64 R12, R38, 0x10, R39 ;  /* 0x00000010260c7819 */ /* 0x000fc60000001227 */
[----:B-1----:R-:W-:Y:S01]  /*9e60*/  HADD2.F32 R4, -RZ, R0.H0_H0 ;  /* 0x20000000ff047230 */ /* 0x002fe20000004100 */
[----:B------:R-:W-:-:S05]  /*9e70*/  SHF.R.U32.HI R0, RZ, 0x10, R41 ;  /* 0x00000010ff007819 */ /* 0x000fca0000011629 */
[----:B------:R-:W-:Y:S02]  /*9e80*/  HADD2.F32 R0, -RZ, R0.H0_H0 ;  /* 0x20000000ff007230 */ /* 0x000fe40000004100 */
[--C-:B--2---:R-:W-:Y:S02]  /*9e90*/  HADD2.F32 R2, -RZ, R11.reuse.H1_H1 ;  /* 0x3000000bff027230 */ /* 0x104fe40000004100 */
[----:B------:R-:W-:-:S03]  /*9ea0*/  HADD2.F32 R3, -RZ, R11.H0_H0 ;  /* 0x2000000bff037230 */ /* 0x000fc60000004100 */
[CC--:B------:R-:W-:Y:S02]  /*9eb0*/  FMUL.FTZ R5, R2.reuse, R4.reuse ;  /* 0x0000000402057220 */ /* 0x0c0fe40000410000 */
[C---:B------:R-:W-:Y:S02]  /*9ec0*/  FMUL.FTZ R4, R3.reuse, R4 ;  /* 0x0000000403047220 */ /* 0x040fe40000410000 */
[-C--:B------:R-:W-:Y:S01]  /*9ed0*/  FFMA.FTZ R13, R3, R0.reuse, -R5 ;  /* 0x00000000030d7223 */ /* 0x080fe20000010805 */
[--C-:B------:R-:W-:Y:S01]  /*9ee0*/  HADD2.F32 R3, -RZ, R8.reuse.H1_H1 ;  /* 0x30000008ff037230 */ /* 0x100fe20000004100 */
[----:B------:R-:W-:Y:S01]  /*9ef0*/  FFMA.FTZ R7, R2, R0, R4 ;  /* 0x0000000002077223 */ /* 0x000fe20000010004 */
[----:B------:R-:W-:Y:S02]  /*9f00*/  HADD2.F32 R0, -RZ, R85.H1_H1 ;  /* 0x30000055ff007230 */ /* 0x000fe40000004100 */
[----:B------:R-:W-:Y:S02]  /*9f10*/  HADD2.F32 R4, -RZ, R8.H0_H0 ;  /* 0x20000008ff047230 */ /* 0x000fe40000004100 */
[----:B------:R-:W-:Y:S01]  /*9f20*/  HADD2.F32 R2, -RZ, R87.H1_H1 ;  /* 0x30000057ff027230 */ /* 0x000fe20000004100 */
[-C--:B------:R-:W-:Y:S01]  /*9f30*/  FMUL.FTZ R5, R3, R0.reuse ;  /* 0x0000000003057220 */ /* 0x080fe20000410000 */
[----:B------:R-:W-:Y:S01]  /*9f40*/  F2FP.PACK_AB R7, R7, R13 ;  /* 0x0000000d0707723e */ /* 0x000fe200000000ff */
[----:B------:R-:W-:-:S02]  /*9f50*/  FMUL.FTZ R0, R4, R0 ;  /* 0x0000000004007220 */ /* 0x000fc40000410000 */
[-C--:B------:R-:W-:Y:S01]  /*9f60*/  FFMA.FTZ R11, R4, R2.reuse, -R5 ;  /* 0x00000002040b7223 */ /* 0x080fe20000010805 */
[--C-:B------:R-:W-:Y:S01]  /*9f70*/  HADD2.F32 R4, -RZ, R10.reuse.H0_H0 ;  /* 0x2000000aff047230 */ /* 0x100fe20000004100 */
[----:B------:R-:W-:Y:S01]  /*9f80*/  FFMA.FTZ R8, R3, R2, R0 ;  /* 0x0000000203087223 */ /* 0x000fe20000010000 */
[----:B------:R-:W-:Y:S02]  /*9f90*/  HADD2.F32 R3, -RZ, R10.H1_H1 ;  /* 0x3000000aff037230 */ /* 0x000fe40000004100 */
[----:B------:R-:W-:Y:S02]  /*9fa0*/  HADD2.F32 R0, -RZ, R87.H0_H0 ;  /* 0x20000057ff007230 */ /* 0x000fe40000004100 */
[----:B------:R-:W-:Y:S02]  /*9fb0*/  HADD2.F32 R2, -RZ, R88.H1_H1 ;  /* 0x30000058ff027230 */ /* 0x000fe40000004100 */
[----:B------:R-:W-:Y:S01]  /*9fc0*/  HADD2.F32 R10, -RZ, R12.H0_H0 ;  /* 0x2000000cff0a7230 */ /* 0x000fe20000004100 */
[----:B------:R-:W-:-:S02]  /*9fd0*/  FMUL.FTZ R5, R3, R0 ;  /* 0x0000000003057220 */ /* 0x000fc40000410000 */
[C---:B------:R-:W-:Y:S02]  /*9fe0*/  FMUL.FTZ R0, R4.reuse, R0 ;  /* 0x0000000004007220 */ /* 0x040fe40000410000 */
[-C--:B------:R-:W-:Y:S02]  /*9ff0*/  FFMA.FTZ R5, R4, R2.reuse, -R5 ;  /* 0x0000000204057223 */ /* 0x080fe40000010805 */
[----:B------:R-:W-:Y:S01]  /*a000*/  FFMA.FTZ R6, R3, R2, R0 ;  /* 0x0000000203067223 */ /* 0x000fe20000010000 */
[----:B------:R-:W-:Y:S01]  /*a010*/  SHF.R.U64 R3, R40, 0x10, R41 ;  /* 0x0000001028037819 */ /* 0x000fe20000001229 */
[--C-:B------:R-:W-:Y:S02]  /*a020*/  HADD2.F32 R0, -RZ, R9.reuse.H1_H1 ;  /* 0x30000009ff007230 */ /* 0x100fe40000004100 */
[----:B------:R-:W-:Y:S01]  /*a030*/  HADD2.F32 R2, -RZ, R9.H0_H0 ;  /* 0x20000009ff027230 */ /* 0x000fe20000004100 */
[----:B------:R-:W-:Y:S01]  /*a040*/  F2FP.PACK_AB R6, R6, R5 ;  /* 0x000000050606723e */ /* 0x000fe200000000ff */
[----:B------:R-:W-:Y:S01]  /*a050*/  HADD2.F32 R9, -RZ, R3.H0_H0 ;  /* 0x20000003ff097230 */ /* 0x000fe20000004100 */
[----:B------:R-:W-:-:S02]  /*a060*/  FMUL.FTZ R4, R0, R10 ;  /* 0x0000000a00047220 */ /* 0x000fc40000410000 */
[C---:B------:R-:W-:Y:S02]  /*a070*/  FMUL.FTZ R3, R2.reuse, R10 ;  /* 0x0000000a02037220 */ /* 0x040fe40000410000 */
[----:B------:R-:W-:Y:S01]  /*a080*/  FFMA.FTZ R2, R2, R9, -R4 ;  /* 0x0000000902027223 */ /* 0x000fe20000010804 */
[----:B------:R-:W-:Y:S01]  /*a090*/  F2FP.PACK_AB R4, R8, R11 ;  /* 0x0000000b0804723e */ /* 0x000fe200000000ff */
[----:B------:R-:W-:-:S05]  /*a0a0*/  FFMA.FTZ R3, R0, R9, R3 ;  /* 0x0000000900037223 */ /* 0x000fca0000010003 */
[----:B------:R-:W-:-:S05]  /*a0b0*/  F2FP.PACK_AB R5, R3, R2 ;  /* 0x000000020305723e */ /* 0x000fca00000000ff */
[----:B------:R1:W-:Y:S02]  /*a0c0*/  STS.128 [R195+0x1c080], R4 ;  /* 0x01c08004c3007388 */ /* 0x0003e40000000c00 */
.L_x_781:
[----:B------:R-:W-:Y:S05]  /*a0d0*/  BSYNC B1 ;  /* 0x0000000000017941 */ /* 0x000fea0003800000 */
.L_x_780:
[----:B------:R-:W-:Y:S01]  /*a0e0*/  IADD3 R0, R212, 0x20, RZ ;  /* 0x00000020d4007810 */ /* 0x000fe20007ffe0ff */
[----:B------:R-:W-:Y:S03]  /*a0f0*/  BSSY B1, `(.L_x_788) ;  /* 0x00000b9000017945 */ /* 0x000fe60003800000 */
[----:B------:R-:W-:-:S13]  /*a100*/  ISETP.GE.AND P0, PT, R0, R64, PT ;  /* 0x000000400000720c */ /* 0x000fda0003f06270 */
[----:B------:R-:W-:Y:S05]  /*a110*/  @P0 BRA `(.L_x_789) ;  /* 0x00000b6000000947 */ /* 0x000fea0003800000 */
[----:B------:R-:W-:Y:S01]  /*a120*/  ISETP.GE.AND P0, PT, R156, c[0x0][0x27c], PT ;  /* 0x00009f009c007a0c */ /* 0x000fe20003f06270 */
[----:B------:R-:W-:-:S12]  /*a130*/  BSSY B0, `(.L_x_790) ;  /* 0x000002c000007945 */ /* 0x000fd80003800000 */
[----:B------:R-:W-:Y:S05]  /*a140*/  @P0 BRA `(.L_x_791) ;  /* 0x000002a000000947 */ /* 0x000fea0003800000 */
[----:B------:R-:W2:Y:S01]  /*a150*/  LDS.128 R8, [R195+0x11080] ;  /* 0x01108000c3087984 */ /* 0x000ea20000000c00 */
[----:B------:R-:W-:Y:S02]  /*a160*/  SHF.R.U32.HI R0, RZ, 0x10, R43 ;  /* 0x00000010ff007819 */ /* 0x000fe4000001162b */
[----:B------:R-:W-:Y:S02]  /*a170*/  SHF.R.U32.HI R2, RZ, 0x10, R45 ;  /* 0x00000010ff027819 */ /* 0x000fe4000001162d */
[----:B-1----:R-:W-:Y:S01]  /*a180*/  SHF.R.U64 R6, R42, 0x10, R43 ;  /* 0x000000102a067819 */ /* 0x002fe2000000122b */
[----:B------:R-:W-:Y:S02]  /*a190*/  HADD2.F32 R0, -RZ, R0.H0_H0 ;  /* 0x20000000ff007230 */ /* 0x000fe40000004100 */
[----:B------:R-:W-:Y:S02]  /*a1a0*/  HADD2.F32 R2, -RZ, R2.H0_H0 ;  /* 0x20000002ff027230 */ /* 0x000fe40000004100 */
[----:B------:R-:W-:-:S02]  /*a1b0*/  HADD2.F32 R6, -RZ, R6.H0_H0 ;  /* 0x20000006ff067230 */ /* 0x000fc40000004100 */
[--C-:B--2---:R-:W-:Y:S02]  /*a1c0*/  HADD2.F32 R3, -RZ, R11.reuse.H1_H1 ;  /* 0x3000000bff037230 */ /* 0x104fe40000004100 */
[----:B------:R-:W-:-:S03]  /*a1d0*/  HADD2.F32 R4, -RZ, R11.H0_H0 ;  /* 0x2000000bff047230 */ /* 0x000fc60000004100 */
[CC--:B------:R-:W-:Y:S02]  /*a1e0*/  FMUL.FTZ R5, R3.reuse, R0.reuse ;  /* 0x0000000003057220 */ /* 0x0c0fe40000410000 */
[C---:B------:R-:W-:Y:S02]  /*a1f0*/  FMUL.FTZ R0, R4.reuse, R0 ;  /* 0x0000000004007220 */ /* 0x040fe40000410000 */
[-C--:B------:R-:W-:Y:S01]  /*a200*/  FFMA.FTZ R13, R4, R2.reuse, -R5 ;  /* 0x00000002040d7223 */ /* 0x080fe20000010805 */
[--C-:B------:R-:W-:Y:S01]  /*a210*/  HADD2.F32 R4, -RZ, R8.reuse.H0_H0 ;  /* 0x20000008ff047230 */ /* 0x100fe20000004100 */
[----:B------:R-:W-:Y:S01]  /*a220*/  FFMA.FTZ R7, R3, R2, R0 ;  /* 0x0000000203077223 */ /* 0x000fe20000010000 */
[----:B------:R-:W-:Y:S02]  /*a230*/  HADD2.F32 R3, -RZ, R8.H1_H1 ;  /* 0x30000008ff037230 */ /* 0x000fe40000004100 */
[----:B------:R-:W-:Y:S02]  /*a240*/  HADD2.F32 R0, -RZ, R85.H0_H0 ;  /* 0x20000055ff007230 */ /* 0x000fe40000004100 */
[----:B------:R-:W-:Y:S01]  /*a250*/  HADD2.F32 R2, -RZ, R86.H1_H1 ;  /* 0x30000056ff027230 */ /* 0x000fe20000004100 */
[----:B------:R-:W-:-:S02]  /*a260*/  F2FP.PACK_AB R7, R7, R13 ;  /* 0x0000000d0707723e */ /* 0x000fc400000000ff */
[CC--:B------:R-:W-:Y:S02]  /*a270*/  FMUL.FTZ R5, R3.reuse, R0.reuse ;  /* 0x0000000003057220 */ /* 0x0c0fe40000410000 */
[C---:B------:R-:W-:Y:S02]  /*a280*/  FMUL.FTZ R0, R4.reuse, R0 ;  /* 0x0000000004007220 */ /* 0x040fe40000410000 */
[-C--:B------:R-:W-:Y:S01]  /*a290*/  FFMA.FTZ R12, R4, R2.reuse, -R5 ;  /* 0x00000002040c7223 */ /* 0x080fe20000010805 */
[--C-:B------:R-:W-:Y:S01]  /*a2a0*/  HADD2.F32 R4, -RZ, R10.reuse.H0_H0 ;  /* 0x2000000aff047230 */ /* 0x100fe20000004100 */
[----:B------:R-:W-:Y:S01]  /*a2b0*/  FFMA.FTZ R11, R3, R2, R0 ;  /* 0x00000002030b7223 */ /* 0x000fe20000010000 */
[----:B------:R-:W-:Y:S02]  /*a2c0*/  HADD2.F32 R3, -RZ, R10.H1_H1 ;  /* 0x3000000aff037230 */ /* 0x000fe40000004100 */
[----:B------:R-:W-:Y:S02]  /*a2d0*/  HADD2.F32 R0, -RZ, R86.H0_H0 ;  /* 0x20000056ff007230 */ /* 0x000fe40000004100 */
[----:B------:R-:W-:-:S03]  /*a2e0*/  HADD2.F32 R2, -RZ, R88.H0_H0 ;  /* 0x20000058ff027230 */ /* 0x000fc60000004100 */
[CC--:B------:R-:W-:Y:S02]  /*a2f0*/  FMUL.FTZ R5, R3.reuse, R0.reuse ;  /* 0x0000000003057220 */ /* 0x0c0fe40000410000 */
[C---:B------:R-:W-:Y:S02]  /*a300*/  FMUL.FTZ R0, R4.reuse, R0 ;  /* 0x0000000004007220 */ /* 0x040fe40000410000 */
[-C--:B------:R-:W-:Y:S02]  /*a310*/  FFMA.FTZ R8, R4, R2.reuse, -R5 ;  /* 0x0000000204087223 */ /* 0x080fe40000010805 */
[----:B------:R-:W-:Y:S01]  /*a320*/  FFMA.FTZ R5, R3, R2, R0 ;  /* 0x0000000203057223 */ /* 0x000fe20000010000 */
[----:B------:R-:W-:Y:S01]  /*a330*/  SHF.R.U64 R3, R44, 0x10, R45 ;  /* 0x000000102c037819 */ /* 0x000fe2000000122d */
[--C-:B------:R-:W-:Y:S02]  /*a340*/  HADD2.F32 R0, -RZ, R9.reuse.H1_H1 ;  /* 0x30000009ff007230 */ /* 0x100fe40000004100 */
[----:B------:R-:W-:-:S02]  /*a350*/  HADD2.F32 R2, -RZ, R9.H0_H0 ;  /* 0x20000009ff027230 */ /* 0x000fc40000004100 */
[----:B------:R-:W-:Y:S01]  /*a360*/  HADD2.F32 R9, -RZ, R3.H0_H0 ;  /* 0x20000003ff097230 */ /* 0x000fe20000004100 */
[-C--:B------:R-:W-:Y:S02]  /*a370*/  FMUL.FTZ R4, R0, R6.reuse ;  /* 0x0000000600047220 */ /* 0x080fe40000410000 */
[C---:B------:R-:W-:Y:S01]  /*a380*/  FMUL.FTZ R3, R2.reuse, R6 ;  /* 0x0000000602037220 */ /* 0x040fe20000410000 */
[----:B------:R-:W-:Y:S01]  /*a390*/  F2FP.PACK_AB R6, R5, R8 ;  /* 0x000000080506723e */ /* 0x000fe200000000ff */
[-C--:B------:R-:W-:Y:S01]  /*a3a0*/  FFMA.FTZ R2, R2, R9.reuse, -R4 ;  /* 0x0000000902027223 */ /* 0x080fe20000010804 */
[----:B------:R-:W-:Y:S01]  /*a3b0*/  F2FP.PACK_AB R4, R11, R12 ;  /* 0x0000000c0b04723e */ /* 0x000fe200000000ff */
[----:B------:R-:W-:-:S05]  /*a3c0*/  FFMA.FTZ R3, R0, R9, R3 ;  /* 0x0000000900037223 */ /* 0x000fca0000010003 */
[----:B------:R-:W-:-:S05]  /*a3d0*/  F2FP.PACK_AB R5, R3, R2 ;  /* 0x000000020305723e */ /* 0x000fca00000000ff */
[----:B------:R1:W-:Y:S02]  /*a3e0*/  STS.128 [R195+0x11080], R4 ;  /* 0x01108004c3007388 */ /* 0x0003e40000000c00 */
.L_x_791:
[----:B------:R-:W-:Y:S05]  /*a3f0*/  BSYNC B0 ;  /* 0x0000000000007941 */ /* 0x000fea0003800000 */
.L_x_790:
        /* <DEDUP_REMOVED lines=19> */
[----:B------:R-:W-:Y:S01]  /*a530*/  HADD2.F32 R2, -RZ, R90.H0_H0 ;  /* 0x2000005aff027230 */ /* 0x000fe20000004100 */
[----:B------:R-:W-:-:S02]  /*a540*/  F2FP.PACK_AB R7, R7, R13 ;  /* 0x0000000d0707723e */ /* 0x000fc400000000ff */
        /* <DEDUP_REMOVED lines=24> */
.L_x_793:
[----:B------:R-:W-:Y:S05]  /*a6d0*/  BSYNC B0 ;  /* 0x0000000000007941 */ /* 0x000fea0003800000 */
.L_x_792:
[----:B------:R-:W-:Y:S01]  /*a6e0*/  ISETP.GE.AND P0, PT, R139, c[0x0][0x27c], PT ;  /* 0x00009f008b007a0c */ /* 0x000fe20003f06270 */
[----:B------:R-:W-:-:S12]  /*a6f0*/  BSSY B0, `(.L_x_794) ;  /* 0x000002c000007945 */ /* 0x000fd80003800000 */
[----:B------:R-:W-:Y:S05]  /*a700*/  @P0 BRA `(.L_x_795) ;  /* 0x000002a000000947 */ /* 0x000fea0003800000 */
[----:B------:R-:W2:Y:S01]  /*a710*/  LDS.128 R8, [R195+0x19080] ;  /* 0x01908000c3087984 */ /* 0x000ea20000000c00 */
[----:B------:R-:W-:Y:S01]  /*a720*/  SHF.R.U32.HI R0, RZ, 0x10, R47 ;  /* 0x00000010ff007819 */ /* 0x000fe2000001162f */
[----:B-1----:R-:W-:Y:S01]  /*a730*/  HADD2.F32 R6, -RZ, R92.H0_H0 ;  /* 0x2000005cff067230 */ /* 0x002fe20000004100 */
[--C-:B------:R-:W-:Y:S02]  /*a740*/  SHF.R.U32.HI R2, RZ, 0x10, R15.reuse ;  /* 0x00000010ff027819 */ /* 0x100fe4000001160f */
[----:B------:R-:W-:Y:S01]  /*a750*/  SHF.R.U64 R13, R14, 0x10, R15 ;  /* 0x000000100e0d7819 */ /* 0x000fe2000000120f */
[----:B------:R-:W-:Y:S01]  /*a760*/  HADD2.F32 R0, -RZ, R0.H0_H0 ;  /* 0x20000000ff007230 */ /* 0x000fe20000004100 */
[----:B------:R-:W-:Y:S01]  /*a770*/  SHF.R.U64 R12, R46, 0x10, R47 ;  /* 0x000000102e0c7819 */ /* 0x000fe2000000122f */
[----:B------:R-:W-:Y:S02]  /*a780*/  HADD2.F32 R2, -RZ, R2.H0_H0 ;  /* 0x20000002ff027230 */ /* 0x000fe40000004100 */
[----:B------:R-:W-:-:S02]  /*a790*/  HADD2.F32 R13, -RZ, R13.H0_H0 ;  /* 0x2000000dff0d7230 */ /* 0x000fc40000004100 */
[--C-:B--2---:R-:W-:Y:S02]  /*a7a0*/  HADD2.F32 R3, -RZ, R11.reuse.H1_H1 ;  /* 0x3000000bff037230 */ /* 0x104fe40000004100 */
[----:B------:R-:W-:Y:S02]  /*a7b0*/  HADD2.F32 R4, -RZ, R11.H0_H0 ;  /* 0x2000000bff047230 */ /* 0x000fe40000004100 */
[----:B------:R-:W-:Y:S01]  /*a7c0*/  HADD2.F32 R11, -RZ, R8.H1_H1 ;  /* 0x30000008ff0b7230 */ /* 0x000fe20000004100 */
[CC--:B------:R-:W-:Y:S01]  /*a7d0*/  FMUL.FTZ R5, R3.reuse, R0.reuse ;  /* 0x0000000003057220 */ /* 0x0c0fe20000410000 */
[--C-:B------:R-:W-:Y:S01]  /*a7e0*/  HADD2.F32 R7, -RZ, R10.reuse.H0_H0 ;  /* 0x2000000aff077230 */ /* 0x100fe20000004100 */
[C---:B------:R-:W-:Y:S02]  /*a7f0*/  FMUL.FTZ R0, R4.reuse, R0 ;  /* 0x0000000004007220 */ /* 0x040fe40000410000 */
[-C--:B------:R-:W-:Y:S01]  /*a800*/  FFMA.FTZ R15, R4, R2.reuse, -R5 ;  /* 0x00000002040f7223 */ /* 0x080fe20000010805 */
[----:B------:R-:W-:Y:S01]  /*a810*/  HADD2.F32 R4, -RZ, R10.H1_H1 ;  /* 0x3000000aff047230 */ /* 0x000fe20000004100 */
[----:B------:R-:W-:Y:S01]  /*a820*/  FFMA.FTZ R14, R3, R2, R0 ;  /* 0x00000002030e7223 */ /* 0x000fe20000010000 */
[----:B------:R-:W-:-:S02]  /*a830*/  HADD2.F32 R0, -RZ, R91.H0_H0 ;  /* 0x2000005bff007230 */ /* 0x000fc40000004100 */
[----:B------:R-:W-:Y:S02]  /*a840*/  HADD2.F32 R2, -RZ, R8.H0_H0 ;  /* 0x20000008ff027230 */ /* 0x000fe40000004100 */
[--C-:B------:R-:W-:Y:S01]  /*a850*/  HADD2.F32 R5, -RZ, R9.reuse.H0_H0 ;  /* 0x20000009ff057230 */ /* 0x100fe20000004100 */
[CC--:B------:R-:W-:Y:S01]  /*a860*/  FMUL.FTZ R10, R11.reuse, R0.reuse ;  /* 0x000000000b0a7220 */ /* 0x0c0fe20000410000 */
[----:B------:R-:W-:Y:S01]  /*a870*/  HADD2.F32 R3, -RZ, R9.H1_H1 ;  /* 0x30000009ff037230 */ /* 0x000fe20000004100 */
[C---:B------:R-:W-:Y:S01]  /*a880*/  FMUL.FTZ R8, R2.reuse, R0 ;  /* 0x0000000002087220 */ /* 0x040fe20000410000 */
[----:B------:R-:W-:Y:S01]  /*a890*/  HADD2.F32 R0, -RZ, R91.H1_H1 ;  /* 0x3000005bff007230 */ /* 0x000fe20000004100 */
[-C--:B------:R-:W-:Y:S01]  /*a8a0*/  FFMA.FTZ R10, R2, R6.reuse, -R10 ;  /* 0x00000006020a7223 */ /* 0x080fe2000001080a */
[----:B------:R-:W-:Y:S01]  /*a8b0*/  HADD2.F32 R9, -RZ, R12.H0_H0 ;  /* 0x2000000cff097230 */ /* 0x000fe20000004100 */
[----:B------:R-:W-:Y:S01]  /*a8c0*/  FFMA.FTZ R11, R11, R6, R8 ;  /* 0x000000060b0b7223 */ /* 0x000fe20000010008 */
[----:B------:R-:W-:Y:S01]  /*a8d0*/  HADD2.F32 R2, -RZ, R92.H1_H1 ;  /* 0x3000005cff027230 */ /* 0x000fe20000004100 */
[----:B------:R-:W-:-:S02]  /*a8e0*/  FMUL.FTZ R6, R4, R0 ;  /* 0x0000000004067220 */ /* 0x000fc40000410000 */
[----:B------:R-:W-:Y:S02]  /*a8f0*/  FMUL.FTZ R0, R7, R0 ;  /* 0x0000000007007220 */ /* 0x000fe40000410000 */
[-C--:B------:R-:W-:Y:S02]  /*a900*/  FMUL.FTZ R8, R3, R9.reuse ;  /* 0x0000000903087220 */ /* 0x080fe40000410000 */
[----:B------:R-:W-:Y:S02]  /*a910*/  FMUL.FTZ R9, R5, R9 ;  /* 0x0000000905097220 */ /* 0x000fe40000410000 */
[-C--:B------:R-:W-:Y:S01]  /*a920*/  FFMA.FTZ R6, R7, R2.reuse, -R6 ;  /* 0x0000000207067223 */ /* 0x080fe20000010806 */
[----:B------:R-:W-:Y:S01]  /*a930*/  F2FP.PACK_AB R7, R14, R15 ;  /* 0x0000000f0e07723e */ /* 0x000fe200000000ff */
[----:B------:R-:W-:Y:S01]  /*a940*/  FFMA.FTZ R2, R4, R2, R0 ;  /* 0x0000000204027223 */ /* 0x000fe20000010000 */
[----:B------:R-:W-:Y:S01]  /*a950*/  F2FP.PACK_AB R4, R11, R10 ;  /* 0x0000000a0b04723e */ /* 0x000fe200000000ff */
[----:B------:R-:W-:-:S02]  /*a960*/  FFMA.FTZ R0, R5, R13, -R8 ;  /* 0x0000000d05007223 */ /* 0x000fc40000010808 */
[----:B------:R-:W-:Y:S01]  /*a970*/  FFMA.FTZ R3, R3, R13, R9 ;  /* 0x0000000d03037223 */ /* 0x000fe20000010009 */
[----:B------:R-:W-:-:S04]  /*a980*/  F2FP.PACK_AB R6, R2, R6 ;  /* 0x000000060206723e */ /* 0x000fc800000000ff */
[----:B------:R-:W-:-:S05]  /*a990*/  F2FP.PACK_AB R5, R3, R0 ;  /* 0x000000000305723e */ /* 0x000fca00000000ff */
[----:B------:R1:W-:Y:S02]  /*a9a0*/  STS.128 [R195+0x19080], R4 ;  /* 0x01908004c3007388 */ /* 0x0003e40000000c00 */
.L_x_795:
[----:B------:R-:W-:Y:S05]  /*a9b0*/  BSYNC B0 ;  /* 0x0000000000007941 */ /* 0x000fea0003800000 */
.L_x_794:
[----:B------:R-:W-:-:S13]  /*a9c0*/  ISETP.GE.AND P0, PT, R158, c[0x0][0x27c], PT ;  /* 0x00009f009e007a0c */ /* 0x000fda0003f06270 */
[----:B------:R-:W-:Y:S05]  /*a9d0*/  @P0 BRA `(.L_x_789) ;  /* 0x000002a000000947 */ /* 0x000fea0003800000 */
[----:B-1----:R-:W1:Y:S01]  /*a9e0*/  LDS.128 R4, [R195+0x1d080] ;  /* 0x01d08000c3047984 */ /* 0x002e620000000c00 */
[----:B------:R-:W-:Y:S02]  /*a9f0*/  SHF.R.U32.HI R0, RZ, 0x10, R49 ;  /* 0x00000010ff007819 */ /* 0x000fe40000011631 */
[----:B------:R-:W-:Y:S02]  /*aa00*/  SHF.R.U32.HI R2, RZ, 0x10, R55 ;  /* 0x00000010ff027819 */ /* 0x000fe40000011637 */
[----:B------:R-:W-:Y:S01]  /*aa10*/  SHF.R.U64 R14, R48, 0x10, R49 ;  /* 0x00000010300e7819 */ /* 0x000fe20000001231 */
[----:B------:R-:W-:Y:S01]  /*aa20*/  HADD2.F32 R12, -RZ, R0.H0_H0 ;  /* 0x20000000ff0c7230 */ /* 0x000fe20000004100 */
[----:B------:R-:W-:Y:S01]  /*aa30*/  SHF.R.U64 R15, R54, 0x10, R55 ;  /* 0x00000010360f7819 */ /* 0x000fe20000001237 */
[----:B------:R-:W-:Y:S02]  /*aa40*/  HADD2.F32 R0, -RZ, R94.H0_H0 ;  /* 0x2000005eff007230 */ /* 0x000fe40000004100 */
[----:B------:R-:W-:-:S02]  /*aa50*/  HADD2.F32 R17, -RZ, R2.H0_H0 ;  /* 0x20000002ff117230 */ /* 0x000fc40000004100 */
[----:B------:R-:W-:Y:S02]  /*aa60*/  HADD2.F32 R2, -RZ, R95.H1_H1 ;  /* 0x3000005fff027230 */ /* 0x000fe40000004100 */
[----:B------:R-:W-:Y:S02]  /*aa70*/  HADD2.F32 R15, -RZ, R15.H0_H0 ;  /* 0x2000000fff0f7230 */ /* 0x000fe40000004100 */
[--C-:B-1----:R-:W-:Y:S02]  /*aa80*/  HADD2.F32 R10, -RZ, R7.reuse.H0_H0 ;  /* 0x20000007ff0a7230 */ /* 0x102fe40000004100 */
[----:B------:R-:W-:Y:S02]  /*aa90*/  HADD2.F32 R7, -RZ, R7.H1_H1 ;  /* 0x30000007ff077230 */ /* 0x000fe40000004100 */
[--C-:B------:R-:W-:Y:S02]  /*aaa0*/  HADD2.F32 R9, -RZ, R4.reuse.H0_H0 ;  /* 0x20000004ff097230 */ /* 0x100fe40000004100 */
[----:B------:R-:W-:-:S02]  /*aab0*/  HADD2.F32 R8, -RZ, R4.H1_H1 ;  /* 0x30000004ff087230 */ /* 0x000fc40000004100 */
[--C-:B------:R-:W-:Y:S02]  /*aac0*/  HADD2.F32 R4, -RZ, R5.reuse.H0_H0 ;  /* 0x20000005ff047230 */ /* 0x100fe40000004100 */
[----:B------:R-:W-:Y:S01]  /*aad0*/  HADD2.F32 R3, -RZ, R5.H1_H1 ;  /* 0x30000005ff037230 */ /* 0x000fe20000004100 */
[----:B------:R-:W-:Y:S01]  /*aae0*/  FMUL.FTZ R5, R7, R12 ;  /* 0x0000000c07057220 */ /* 0x000fe20000410000 */
[--C-:B------:R-:W-:Y:S01]  /*aaf0*/  HADD2.F32 R11, -RZ, R6.reuse.H0_H0 ;  /* 0x20000006ff0b7230 */ /* 0x100fe20000004100 */
[-C--:B------:R-:W-:Y:S01]  /*ab00*/  FMUL.FTZ R13, R8, R0.reuse ;  /* 0x00000000080d7220 */ /* 0x080fe20000410000 */
[----:B------:R-:W-:Y:S01]  /*ab10*/  HADD2.F32 R6, -RZ, R6.H1_H1 ;  /* 0x30000006ff067230 */ /* 0x000fe20000004100 */
[----:B------:R-:W-:Y:S02]  /*ab20*/  FFMA.FTZ R16, R10, R17, -R5 ;  /* 0x000000110a107223 */ /* 0x000fe40000010805 */
[C---:B------:R-:W-:Y:S01]  /*ab30*/  FMUL.FTZ R5, R9.reuse, R0 ;  /* 0x0000000009057220 */ /* 0x040fe20000410000 */
[----:B------:R-:W-:Y:S01]  /*ab40*/  HADD2.F32 R0, -RZ, R95.H0_H0 ;  /* 0x2000005fff007230 */ /* 0x000fe20000004100 */
[----:B------:R-:W-:-:S02]  /*ab50*/  FFMA.FTZ R13, R9, R2, -R13 ;  /* 0x00000002090d7223 */ /* 0x000fc4000001080d */
[----:B------:R-:W-:Y:S01]  /*ab60*/  FFMA.FTZ R9, R8, R2, R5 ;  /* 0x0000000208097223 */ /* 0x000fe20000010005 */
[----:B------:R-:W-:Y:S01]  /*ab70*/  HADD2.F32 R8, -RZ, R14.H0_H0 ;  /* 0x2000000eff087230 */ /* 0x000fe20000004100 */
[----:B------:R-:W-:Y:S01]  /*ab80*/  FMUL.FTZ R12, R10, R12 ;  /* 0x0000000c0a0c7220 */ /* 0x000fe20000410000 */
[----:B------:R-:W-:Y:S01]  /*ab90*/  HADD2.F32 R2, -RZ, R96.H1_H1 ;  /* 0x30000060ff027230 */ /* 0x000fe20000004100 */
[-C--:B------:R-:W-:Y:S02]  /*aba0*/  FMUL.FTZ R5, R6, R0.reuse ;  /* 0x0000000006057220 */ /* 0x080fe40000410000 */
[----:B------:R-:W-:Y:S02]  /*abb0*/  FFMA.FTZ R10, R7, R17, R12 ;  /* 0x00000011070a7223 */ /* 0x000fe4000001000c */
[----:B------:R-:W-:Y:S02]  /*abc0*/  FMUL.FTZ R0, R11, R0 ;  /* 0x000000000b007220 */ /* 0x000fe40000410000 */
[----:B------:R-:W-:-:S02]  /*abd0*/  FMUL.FTZ R7, R3, R8 ;  /* 0x0000000803077220 */ /* 0x000fc40000410000 */
[----:B------:R-:W-:Y:S02]  /*abe0*/  FMUL.FTZ R8, R4, R8 ;  /* 0x0000000804087220 */ /* 0x000fe40000410000 */
[-C--:B------:R-:W-:Y:S02]  /*abf0*/  FFMA.FTZ R5, R11, R2.reuse, -R5 ;  /* 0x000000020b057223 */ /* 0x080fe40000010805 */
[----:B------:R-:W-:Y:S02]  /*ac00*/  FFMA.FTZ R2, R6, R2, R0 ;  /* 0x0000000206027223 */ /* 0x000fe40000010000 */
[-C--:B------:R-:W-:Y:S01]  /*ac10*/  FFMA.FTZ R0, R4, R15.reuse, -R7 ;  /* 0x0000000f04007223 */ /* 0x080fe20000010807 */
[----:B------:R-:W-:Y:S01]  /*ac20*/  F2FP.PACK_AB R7, R10, R16 ;  /* 0x000000100a07723e */ /* 0x000fe200000000ff */
[----:B------:R-:W-:Y:S01]  /*ac30*/  FFMA.FTZ R3, R3, R15, R8 ;  /* 0x0000000f03037223 */ /* 0x000fe20000010008 */
[----:B------:R-:W-:Y:S02]  /*ac40*/  F2FP.PACK_AB R6, R2, R5 ;  /* 0x000000050206723e */ /* 0x000fe400000000ff */
[----:B------:R-:W-:-:S02]  /*ac50*/  F2FP.PACK_AB R4, R9, R13 ;  /* 0x0000000d0904723e */ /* 0x000fc400000000ff */
[----:B------:R-:W-:-:S05]  /*ac60*/  F2FP.PACK_AB R5, R3, R0 ;  /* 0x000000000305723e */ /* 0x000fca00000000ff */
[----:B------:R1:W-:Y:S02]  /*ac70*/  STS.128 [R195+0x1d080], R4 ;  /* 0x01d08004c3007388 */ /* 0x0003e40000000c00 */
.L_x_789:
[----:B------:R-:W-:Y:S05]  /*ac80*/  BSYNC B1 ;  /* 0x0000000000017941 */ /* 0x000fea0003800000 */
.L_x_788:
        /* <DEDUP_REMOVED lines=29> */
[----:B------:R-:W-:Y:S01]  /*ae60*/  HADD2.F32 R0, -RZ, R93.H1_H1 ;  /* 0x3000005dff007230 */ /* 0x000fe20000004100 */
[----:B------:R-:W-:-:S02]  /*ae70*/  FFMA.FTZ R13, R9, R2, -R13 ;  /* 0x00000002090d7223 */ /* 0x000fc4000001080d */
[----:B------:R-:W-:Y:S01]  /*ae80*/  FFMA.FTZ R9, R8, R2, R5 ;  /* 0x0000000208097223 */ /* 0x000fe20000010005 */
[----:B------:R-:W-:Y:S01]  /*ae90*/  HADD2.F32 R8, -RZ, R14.H0_H0 ;  /* 0x2000000eff087230 */ /* 0x000fe20000004100 */
[----:B------:R-:W-:Y:S01]  /*aea0*/  FMUL.FTZ R12, R10, R12 ;  /* 0x0000000c0a0c7220 */ /* 0x000fe20000410000 */
[----:B------:R-:W-:Y:S01]  /*aeb0*/  HADD2.F32 R2, -RZ, R96.H0_H0 ;  /* 0x20000060ff027230 */ /* 0x000fe20000004100 */
        /* <DEDUP_REMOVED lines=14> */
.L_x_799:
[----:B------:R-:W-:Y:S05]  /*afa0*/  BSYNC B0 ;  /* 0x0000000000007941 */ /* 0x000fea0003800000 */
.L_x_798:
        /* <DEDUP_REMOVED lines=11> */
[----:B------:R-:W-:Y:S02]  /*b060*/  HADD2.F32 R2, -RZ, R98.H0_H0 ;  /* 0x20000062ff027230 */ /* 0x000fe40000004100 */
        /* <DEDUP_REMOVED lines=33> */
.L_x_801:
[----:B------:R-:W-:Y:S05]  /*b280*/  BSYNC B0 ;  /* 0x0000000000007941 */ /* 0x000fea0003800000 */
.L_x_800:
        /* <DEDUP_REMOVED lines=45> */
.L_x_803:
[----:B------:R-:W-:Y:S05]  /*b560*/  BSYNC B0 ;  /* 0x0000000000007941 */ /* 0x000fea0003800000 */
.L_x_802:
        /* <DEDUP_REMOVED lines=44> */
.L_x_797:
[----:B------:R-:W-:Y:S05]  /*b830*/  BSYNC B1 ;  /* 0x0000000000017941 */ /* 0x000fea0003800000 */
.L_x_796:
[----:B------:R-:W-:-:S04]  /*b840*/  IADD3 R0, R212, 0x60, RZ ;  /* 0x00000060d4007810 */ /* 0x000fc80007ffe0ff */
        /* <DEDUP_REMOVED lines=47> */
.L_x_806:
[----:B------:R-:W-:Y:S05]  /*bb40*/  BSYNC B0 ;  /* 0x0000000000007941 */ /* 0x000fea0003800000 */
.L_x_805:
        /* <DEDUP_REMOVED lines=45> */
.L_x_808:
[----:B------:R-:W-:Y:S05]  /*be20*/  BSYNC B0 ;  /* 0x0000000000007941 */ /* 0x000fea0003800000 */
.L_x_807:
        /* <DEDUP_REMOVED lines=45> */
.L_x_810:
[----:B------:R-:W-:Y:S05]  /*c100*/  BSYNC B0 ;  /* 0x0000000000007941 */ /* 0x000fea0003800000 */
.L_x_809:
        /* <DEDUP_REMOVED lines=43> */
[----:B------:R1:W-:Y:S01]  /*c3c0*/  STS.128 [R195+0x1f080], R4 ;  /* 0x01f08004c3007388 */ /* 0x0003e20000000c00 */
[----:B------:R-:W-:Y:S05]  /*c3d0*/  BRA `(.L_x_804) ;  /* 0x0000476000007947 */ /* 0x000fea0003800000 */
.L_x_771:
[----:B------:R-:W-:Y:S01]  /*c3e0*/  IMAD.MOV.U32 R3, RZ, RZ, c[0x0][0x2c4] ;  /* 0x0000b100ff037624 */ /* 0x000fe200078e00ff */
[----:B------:R-:W-:Y:S01]  /*c3f0*/  MOV R5, R6 ;  /* 0x0000000600057202 */ /* 0x000fe20000000f00 */
[----:B------:R-:W-:Y:S01]  /*c400*/  BSSY B0, `(.L_x_811) ;  /* 0x000003b000007945 */ /* 0x000fe20003800000 */
[----:B------:R-:W-:Y:S01]  /*c410*/  LOP3.LUT P1, RZ, R214, 0x2, RZ, 0xc0, !PT ;  /* 0x00000002d6ff7812 */ /* 0x000fe2000782c0ff */
[----:B------:R-:W-:Y:S01]  /*c420*/  CS2R R54, SRZ ;  /* 0x0000000000367805 */ /* 0x000fe2000001ff00 */
[----:B------:R-:W-:Y:S01]  /*c430*/  ISETP.NE.AND P0, PT, R3, 0x1, PT ;  /* 0x000000010300780c */ /* 0x000fe20003f05270 */
[----:B------:R-:W-:Y:S01]  /*c440*/  CS2R R26, SRZ ;  /* 0x00000000001a7805 */ /* 0x000fe2000001ff00 */
[----:B------:R-:W-:Y:S01]  /*c450*/  CS2R R24, SRZ ;  /* 0x0000000000187805 */ /* 0x000fe2000001ff00 */
[----:B------:R-:W-:Y:S01]  /*c460*/  CS2R R18, SRZ ;  /* 0x0000000000127805 */ /* 0x000fe2000001ff00 */
[----:B------:R-:W-:Y:S01]  /*c470*/  CS2R R16, SRZ ;  /* 0x0000000000107805 */ /* 0x000fe2000001ff00 */
[----:B------:R-:W-:Y:S01]  /*c480*/  CS2R R30, SRZ ;  /* 0x00000000001e7805 */ /* 0x000fe2000001ff00 */
[----:B------:R-:W-:Y:S01]  /*c490*/  CS2R R28, SRZ ;  /* 0x00000000001c7805 */ /* 0x000fe2000001ff00 */
[----:B------:R-:W-:Y:S01]  /*c4a0*/  CS2R R22, SRZ ;  /* 0x0000000000167805 */ /* 0x000fe2000001ff00 */
[----:B------:R-:W-:-:S05]  /*c4b0*/  CS2R R20, SRZ ;  /* 0x0000000000147805 */ /* 0x000fca000001ff00 */
[----:B------:R-:W-:-:S05]  /*c4c0*/  @P0 IMAD.HI.U32 R3, R0, c[0x0][0x2c8], RZ ;  /* 0x0000b20000030a27 */ /* 0x000fca00078e00ff */
[----:B------:R-:W-:-:S04]  /*c4d0*/  @P0 SHF.R.U32.HI R0, RZ, c[0x0][0x2cc], R3 ;  /* 0x0000b300ff000a19 */ /* 0x000fc80000011603 */
[----:B------:R-:W-:Y:S01]  /*c4e0*/  SHF.R.S32.HI R3, RZ, 0x1f, R0 ;  /* 0x0000001fff037819 */ /* 0x000fe20000011400 */
[----:B------:R-:W-:-:S04]  /*c4f0*/  IMAD.WIDE.U32 R4, R0, c[0x0][0x280], R4 ;  /* 0x0000a00000047a25 */ /* 0x000fc800078e0004 */
[----:B------:R-:W-:Y:S01]  /*c500*/  IMAD R8, R3, c[0x0][0x280], RZ ;  /* 0x0000a00003087a24 */ /* 0x000fe200078e02ff */
[----:B------:R-:W-:-:S03]  /*c510*/  LEA R15, P0, R4, c[0x0][0x270], 0x1 ;  /* 0x00009c00040f7a11 */ /* 0x000fc600078008ff */
[----:B------:R-:W-:-:S04]  /*c520*/  IMAD R6, R0, c[0x0][0x284], R8 ;  /* 0x0000a10000067a24 */ /* 0x000fc800078e0208 */
[----:B------:R-:W-:-:S05]  /*c530*/  IMAD.IADD R6, R5, 0x1, R6 ;  /* 0x0000000105067824 */ /* 0x000fca00078e0206 */
[----:B------:R-:W-:Y:S01]  /*c540*/  LEA.HI.X R14, R4, c[0x0][0x274], R6, 0x1, P0 ;  /* 0x00009d00040e7a11 */ /* 0x000fe200000f0c06 */
[----:B------:R-:W-:Y:S01]  /*c550*/  IMAD R4, R3, c[0x0][0x290], RZ ;  /* 0x0000a40003047a24 */ /* 0x000fe200078e02ff */
[----:B------:R-:W-:-:S03]  /*c560*/  MOV R3, R7 ;  /* 0x0000000700037202 */ /* 0x000fc60000000f00 */
[----:B------:R1:W2:Y:S02]  /*c570*/  SHFL.IDX PT, R5, R14, RZ, 0x181f ;  /* 0x00181fff0e057589 */ /* 0x0002a400000e0000 */
[----:B------:R-:W-:-:S04]  /*c580*/  IMAD.WIDE.U32 R2, R0, c[0x0][0x290], R2 ;  /* 0x0000a40000027a25 */ /* 0x000fc800078e0002 */
[----:B------:R-:W-:Y:S01]  /*c590*/  IMAD R0, R0, c[0x0][0x294], R4 ;  /* 0x0000a50000007a24 */ /* 0x000fe200078e0204 */
[----:B------:R-:W-:-:S03]  /*c5a0*/  LEA R13, P0, R2, c[0x0][0x288], 0x1 ;  /* 0x0000a200020d7a11 */ /* 0x000fc600078008ff */
[----:B------:R-:W-:Y:S02]  /*c5b0*/  IMAD.IADD R0, R3, 0x1, R0 ;  /* 0x0000000103007824 */ /* 0x000fe400078e0200 */
[----:B------:R1:W3:Y:S03]  /*c5c0*/  SHFL.IDX PT, R10, R13, RZ, 0x181f ;  /* 0x00181fff0d0a7589 */ /* 0x0002e600000e0000 */
[----:B----4-:R-:W-:Y:S02]  /*c5d0*/  LEA.HI.X R12, R2, c[0x0][0x28c], R0, 0x1, P0 ;  /* 0x0000a300020c7a11 */ /* 0x010fe400000f0c00 */
[----:B------:R1:W4:Y:S04]  /*c5e0*/  SHFL.IDX PT, R2, R15, RZ, 0x181f ;  /* 0x00181fff0f027589 */ /* 0x00032800000e0000 */
[----:B------:R1:W1:Y:S01]  /*c5f0*/  SHFL.IDX PT, R11, R12, RZ, 0x181f ;  /* 0x00181fff0c0b7589 */ /* 0x00026200000e0000 */
[----:B------:R-:W-:Y:S05]  /*c600*/  @P1 BRA `(.L_x_812) ;  /* 0x000001a000001947 */ /* 0x000fea0003800000 */
[----:B------:R-:W-:Y:S01]  /*c610*/  ISETP.GE.AND P1, PT, R134, c[0x0][0x27c], PT ;  /* 0x00009f0086007a0c */ /* 0x000fe20003f26270 */
[----:B------:R-:W-:Y:S01]  /*c620*/  CS2R R18, SRZ ;  /* 0x0000000000127805 */ /* 0x000fe2000001ff00 */
[----:B------:R-:W-:Y:S01]  /*c630*/  CS2R R16, SRZ ;  /* 0x0000000000107805 */ /* 0x000fe2000001ff00 */
[----:B------:R-:W-:Y:S01]  /*c640*/  CS2R R22, SRZ ;  /* 0x0000000000167805 */ /* 0x000fe2000001ff00 */
[----:B------:R-:W-:-:S09]  /*c650*/  CS2R R20, SRZ ;  /* 0x0000000000147805 */ /* 0x000fd2000001ff00 */
[C---:B------:R-:W-:Y:S01]  /*c660*/  @!P1 IMAD.SHL.U32 R0, R134.reuse, 0x2, RZ ;  /* 0x0000000286009824 */ /* 0x040fe200078e00ff */
[----:B------:R-:W-:-:S04]  /*c670*/  @!P1 SHF.L.U64.HI R3, R134, 0x1, R135 ;  /* 0x0000000186039819 */ /* 0x000fc80000010287 */
[----:B----4-:R-:W-:-:S05]  /*c680*/  @!P1 IADD3 R8, P0, R2, R0, RZ ;  /* 0x0000000002089210 */ /* 0x010fca0007f1e0ff */
[--C-:B--2---:R-:W-:Y:S01]  /*c690*/  @!P1 IMAD.X R9, R5, 0x1, R3.reuse, P0 ;  /* 0x0000000105099824 */ /* 0x104fe200000e0603 */
[----:B---3--:R-:W-:Y:S01]  /*c6a0*/  @!P1 IADD3 R6, P0, R10, R0, RZ ;  /* 0x000000000a069210 */ /* 0x008fe20007f1e0ff */
[----:B------:R-:W-:Y:S01]  /*c6b0*/  CS2R R26, SRZ ;  /* 0x00000000001a7805 */ /* 0x000fe2000001ff00 */
[----:B------:R-:W-:Y:S01]  /*c6c0*/  CS2R R24, SRZ ;  /* 0x0000000000187805 */ /* 0x000fe2000001ff00 */
[----:B------:R-:W-:Y:S01]  /*c6d0*/  CS2R R30, SRZ ;  /* 0x00000000001e7805 */ /* 0x000fe2000001ff00 */
[----:B------:R-:W-:Y:S01]  /*c6e0*/  CS2R R28, SRZ ;  /* 0x00000000001c7805 */ /* 0x000fe2000001ff00 */
[----:B-1----:R-:W-:Y:S01]  /*c6f0*/  @!P1 IMAD.X R7, R11, 0x1, R3, P0 ;  /* 0x000000010b079824 */ /* 0x002fe200000e0603 */
[----:B------:R-:W-:Y:S01]  /*c700*/  ISETP.GE.AND P0, PT, R138, c[0x0][0x27c], PT ;  /* 0x00009f008a007a0c */ /* 0x000fe20003f06270 */
[----:B------:R1:W5:Y:S04]  /*c710*/  @!P1 LD.E.128 R16, [R8.64] ;  /* 0x0000000808109980 */ /* 0x000368000c101d00 */
[----:B------:R1:W5:Y:S08]  /*c720*/  @!P1 LD.E.128 R20, [R6.64] ;  /* 0x0000000806149980 */ /* 0x000370000c101d00 */
[C---:B------:R-:W-:Y:S01]  /*c730*/  @!P0 IMAD.SHL.U32 R3, R202.reuse, 0x2, RZ ;  /* 0x00000002ca038824 */ /* 0x040fe200078e00ff */
[----:B------:R-:W-:-:S04]  /*c740*/  @!P0 SHF.L.U64.HI R0, R202, 0x1, R207 ;  /* 0x00000001ca008819 */ /* 0x000fc800000102cf */
[----:B------:R-:W-:-:S05]  /*c750*/  @!P0 IADD3 R4, P2, R2, R3, RZ ;  /* 0x0000000302048210 */ /* 0x000fca0007f5e0ff */
[----:B------:R-:W-:Y:S01]  /*c760*/  @!P0 IMAD.X R5, R5, 0x1, R0, P2 ;  /* 0x0000000105058824 */ /* 0x000fe200010e0600 */
[----:B------:R-:W-:-:S04]  /*c770*/  @!P0 IADD3 R2, P2, R10, R3, RZ ;  /* 0x000000030a028210 */ /* 0x000fc80007f5e0ff */
[----:B------:R1:W5:Y:S01]  /*c780*/  @!P0 LD.E.128 R24, [R4.64] ;  /* 0x0000000804188980 */ /* 0x000362000c101d00 */
[----:B------:R-:W-:-:S05]  /*c790*/  @!P0 IMAD.X R3, R11, 0x1, R0, P2 ;  /* 0x000000010b038824 */ /* 0x000fca00010e0600 */
[----:B------:R1:W5:Y:S03]  /*c7a0*/  @!P0 LD.E.128 R28, [R2.64] ;  /* 0x00000008021c8980 */ /* 0x000366000c101d00 */
.L_x_812:
[----:B------:R-:W-:Y:S05]  /*c7b0*/  BSYNC B0 ;  /* 0x0000000000007941 */ /* 0x000fea0003800000 */
.L_x_811:
[----:B-1--45:R-:W-:Y:S01]  /*c7c0*/  IMAD.MOV.U32 R2, RZ, RZ, R26 ;  /* 0x000000ffff027224 */ /* 0x032fe200078e001a */
[----:B------:R-:W-:Y:S01]  /*c7d0*/  LOP3.LUT P0, RZ, R214, 0x4, RZ, 0xc0, !PT ;  /* 0x00000004d6ff7812 */ /* 0x000fe2000780c0ff */
[----:B------:R-:W-:Y:S01]  /*c7e0*/  IMAD.MOV.U32 R0, RZ, RZ, R27 ;  /* 0x000000ffff007224 */ /* 0x000fe200078e001b */
[----:B--2---:R1:W2:Y:S01]  /*c7f0*/  SHFL.IDX PT, R5, R14, 0x1, 0x181f ;  /* 0x00381f000e057f89 */ /* 0x0042a200000e0000 */
[----:B------:R-:W-:Y:S01]  /*c800*/  IMAD.MOV.U32 R4, RZ, RZ, R24 ;  /* 0x000000ffff047224 */ /* 0x000fe200078e0018 */
[----:B------:R-:W-:Y:S01]  /*c810*/  BSSY B0, `(.L_x_813) ;  /* 0x0000040000007945 */ /* 0x000fe20003800000 */
[----:B------:R-:W-:Y:S01]  /*c820*/  IMAD.MOV.U32 R3, RZ, RZ, R25 ;  /* 0x000000ffff037224 */ /* 0x000fe200078e0019 */
[----:B------:R-:W-:Y:S01]  /*c830*/  PRMT R93, R2, 0x5410, R0 ;  /* 0x00005410025d7816 */ /* 0x000fe20000000000 */
[----:B------:R-:W-:Y:S01]  /*c840*/  IMAD.MOV.U32 R2, RZ, RZ, R18 ;  /* 0x000000ffff027224 */ /* 0x000fe200078e0012 */
[----:B------:R-:W-:Y:S01]  /*c850*/  PRMT R92, R4, 0x7610, R92 ;  /* 0x00007610045c7816 */ /* 0x000fe2000000005c */
[----:B------:R-:W-:Y:S01]  /*c860*/  IMAD.MOV.U32 R0, RZ, RZ, R19 ;  /* 0x000000ffff007224 */ /* 0x000fe200078e0013 */
[----:B------:R-:W-:Y:S01]  /*c870*/  PRMT R66, R66, 0x5410, R3 ;  /* 0x0000541042427816 */ /* 0x000fe20000000003 */
[----:B------:R-:W-:Y:S01]  /*c880*/  IMAD.MOV.U32 R4, RZ, RZ, R16 ;  /* 0x000000ffff047224 */ /* 0x000fe200078e0010 */
[----:B------:R1:W4:Y:S01]  /*c890*/  SHFL.IDX PT, R11, R12, 0x1, 0x181f ;  /* 0x00381f000c0b7f89 */ /* 0x00032200000e0000 */
[----:B------:R-:W-:Y:S01]  /*c8a0*/  IMAD.MOV.U32 R3, RZ, RZ, R17 ;  /* 0x000000ffff037224 */ /* 0x000fe200078e0011 */
[----:B------:R-:W-:Y:S01]  /*c8b0*/  PRMT R65, R2, 0x5410, R0 ;  /* 0x0000541002417816 */ /* 0x000fe20000000000 */
[----:B------:R-:W-:Y:S01]  /*c8c0*/  IMAD.MOV.U32 R0, RZ, RZ, R31 ;  /* 0x000000ffff007224 */ /* 0x000fe200078e001f */
[----:B------:R-:W-:Y:S01]  /*c8d0*/  MOV R2, R30 ;  /* 0x0000001e00027202 */ /* 0x000fe20000000f00 */
[----:B------:R-:W-:Y:S01]  /*c8e0*/  IMAD.MOV.U32 R6, RZ, RZ, R22 ;  /* 0x000000ffff067224 */ /* 0x000fe200078e0016 */
[----:B------:R-:W-:Y:S01]  /*c8f0*/  PRMT R34, R34, 0x5410, R4 ;  /* 0x0000541022227816 */ /* 0x000fe20000000004 */
[----:B---3--:R1:W3:Y:S01]  /*c900*/  SHFL.IDX PT, R10, R13, 0x1, 0x181f ;  /* 0x00381f000d0a7f89 */ /* 0x0082e200000e0000 */
[----:B------:R-:W-:Y:S01]  /*c910*/  PRMT R67, R67, 0x5410, R2 ;  /* 0x0000541043437816 */ /* 0x000fe20000000002 */
[----:B------:R-:W-:Y:S01]  /*c920*/  IMAD.MOV.U32 R2, RZ, RZ, R28 ;  /* 0x000000ffff027224 */ /* 0x000fe200078e001c */
[----:B------:R-:W-:Y:S01]  /*c930*/  PRMT R92, R92, 0x5410, R0 ;  /* 0x000054105c5c7816 */ /* 0x000fe20000000000 */
[----:B------:R-:W-:Y:S01]  /*c940*/  IMAD.MOV.U32 R0, RZ, RZ, R29 ;  /* 0x000000ffff007224 */ /* 0x000fe200078e001d */
[----:B------:R-:W-:Y:S01]  /*c950*/  PRMT R33, R33, 0x5410, R3 ;  /* 0x0000541021217816 */ /* 0x000fe20000000003 */
[----:B------:R-:W-:Y:S01]  /*c960*/  CS2R R52, SRZ ;  /* 0x0000000000347805 */ /* 0x000fe2000001ff00 */
[----:B------:R-:W-:Y:S01]  /*c970*/  PRMT R67, R2, 0x7610, R67 ;  /* 0x0000761002437816 */ /* 0x000fe20000000043 */
[----:B------:R-:W-:Y:S01]  /*c980*/  IMAD.MOV.U32 R2, RZ, RZ, R20 ;  /* 0x000000ffff027224 */ /* 0x000fe200078e0014 */
[----:B------:R-:W-:Y:S01]  /*c990*/  PRMT R66, R0, 0x7610, R66 ;  /* 0x0000761000427816 */ /* 0x000fe20000000042 */
[----:B------:R-:W-:Y:S01]  /*c9a0*/  IMAD.MOV.U32 R0, RZ, RZ, R21 ;  /* 0x000000ffff007224 */ /* 0x000fe200078e0015 */
[----:B------:R-:W-:Y:S01]  /*c9b0*/  MOV R4, R23 ;  /* 0x0000001700047202 */ /* 0x000fe20000000f00 */
[----:B------:R1:W1:Y:S01]  /*c9c0*/  SHFL.IDX PT, R3, R15, 0x1, 0x181f ;  /* 0x00381f000f037f89 */ /* 0x00026200000e0000 */
[----:B------:R-:W-:Y:S01]  /*c9d0*/  PRMT R34, R2, 0x7610, R34 ;  /* 0x0000761002227816 */ /* 0x000fe20000000022 */
[----:B------:R-:W-:Y:S01]  /*c9e0*/  CS2R R42, SRZ ;  /* 0x00000000002a7805 */ /* 0x000fe2000001ff00 */
[----:B------:R-:W-:Y:S01]  /*c9f0*/  PRMT R47, R6, 0x5410, R4 ;  /* 0x00005410062f7816 */ /* 0x000fe20000000004 */
[----:B------:R-:W-:Y:S01]  /*ca00*/  CS2R R40, SRZ ;  /* 0x0000000000287805 */ /* 0x000fe2000001ff00 */
[----:B------:R-:W-:Y:S01]  /*ca10*/  PRMT R33, R0, 0x7610, R33 ;  /* 0x0000761000217816 */ /* 0x000fe20000000021 */
[----:B------:R-:W-:Y:S01]  /*ca20*/  CS2R R50, SRZ ;  /* 0x0000000000327805 */ /* 0x000fe2000001ff00 */
[----:B------:R-:W-:Y:S01]  /*ca30*/  CS2R R48, SRZ ;  /* 0x0000000000307805 */ /* 0x000fe2000001ff00 */
[----:B------:R-:W-:Y:S01]  /*ca40*/  CS2R R38, SRZ ;  /* 0x0000000000267805 */ /* 0x000fe2000001ff00 */
[----:B------:R-:W-:Y:S01]  /*ca50*/  CS2R R36, SRZ ;  /* 0x0000000000247805 */ /* 0x000fe2000001ff00 */
[----:B------:R-:W-:Y:S05]  /*ca60*/  @P0 BRA `(.L_x_814) ;  /* 0x000001a000000947 */ /* 0x000fea0003800000 */
[----:B--2-4-:R-:W-:Y:S01]  /*ca70*/  ISETP.GE.AND P1, PT, R134, c[0x0][0x27c], PT ;  /* 0x00009f0086007a0c */ /* 0x014fe20003f26270 */
[----:B------:R-:W-:Y:S01]  /*ca80*/  CS2R R42, SRZ ;  /* 0x00000000002a7805 */ /* 0x000fe2000001ff00 */
[----:B------:R-:W-:Y:S01]  /*ca90*/  CS2R R40, SRZ ;  /* 0x0000000000287805 */ /* 0x000fe2000001ff00 */
[----:B------:R-:W-:Y:S01]  /*caa0*/  CS2R R38, SRZ ;  /* 0x0000000000267805 */ /* 0x000fe2000001ff00 */
[----:B------:R-:W-:-:S09]  /*cab0*/  CS2R R36, SRZ ;  /* 0x0000000000247805 */ /* 0x000fd2000001ff00 */
[C---:B------:R-:W-:Y:S01]  /*cac0*/  @!P1 IMAD.SHL.U32 R0, R134.reuse, 0x2, RZ ;  /* 0x0000000286009824 */ /* 0x040fe200078e00ff */
[----:B------:R-:W-:-:S04]  /*cad0*/  @!P1 SHF.L.U64.HI R2, R134, 0x1, R135 ;  /* 0x0000000186029819 */ /* 0x000fc80000010287 */
[----:B-1----:R-:W-:-:S05]  /*cae0*/  @!P1 IADD3 R8, P0, R3, R0, RZ ;  /* 0x0000000003089210 */ /* 0x002fca0007f1e0ff */
[--C-:B------:R-:W-:Y:S01]  /*caf0*/  @!P1 IMAD.X R9, R5, 0x1, R2.reuse, P0 ;  /* 0x0000000105099824 */ /* 0x100fe200000e0602 */
[----:B---3--:R-:W-:Y:S01]  /*cb00*/  @!P1 IADD3 R6, P0, R10, R0, RZ ;  /* 0x000000000a069210 */ /* 0x008fe20007f1e0ff */
[----:B------:R-:W-:Y:S01]  /*cb10*/  CS2R R54, SRZ ;  /* 0x0000000000367805 */ /* 0x000fe2000001ff00 */
[----:B------:R-:W-:Y:S01]  /*cb20*/  CS2R R52, SRZ ;  /* 0x0000000000347805 */ /* 0x000fe2000001ff00 */
[----:B------:R-:W-:Y:S01]  /*cb30*/  CS2R R50, SRZ ;  /* 0x0000000000327805 */ /* 0x000fe2000001ff00 */
[----:B------:R-:W-:Y:S01]  /*cb40*/  CS2R R48, SRZ ;  /* 0x0000000000307805 */ /* 0x000fe2000001ff00 */
[----:B------:R-:W-:Y:S01]  /*cb50*/  @!P1 IMAD.X R7, R11, 0x1, R2, P0 ;  /* 0x000000010b079824 */ /* 0x000fe200000e0602 */
        /* <DEDUP_REMOVED lines=11> */
.L_x_814:
[----:B--2-4-:R-:W-:Y:S05]  /*cc10*/  BSYNC B0 ;  /* 0x0000000000007941 */ /* 0x014fea0003800000 */
.L_x_813:
[----:B-1---5:R-:W-:Y:S01]  /*cc20*/  IMAD.MOV.U32 R4, RZ, RZ, R54 ;  /* 0x000000ffff047224 */ /* 0x022fe200078e0036 */
[----:B------:R-:W-:Y:S01]  /*cc30*/  LOP3.LUT P0, RZ, R214, 0x8, RZ, 0xc0, !PT ;  /* 0x00000008d6ff7812 */ /* 0x000fe2000780c0ff */
[----:B------:R-:W-:Y:S01]  /*cc40*/  IMAD.MOV.U32 R3, RZ, RZ, R55 ;  /* 0x000000ffff037224 */ /* 0x000fe200078e0037 */
[----:B------:R1:W2:Y:S01]  /*cc50*/  SHFL.IDX PT, R8, R14, 0x2, 0x181f ;  /* 0x00581f000e087f89 */ /* 0x0002a200000e0000 */
        /* <DEDUP_REMOVED lines=9> */
[----:B------:R-:W-:Y:S01]  /*ccf0*/  MOV R3, R43 ;  /* 0x0000002b00037202 */ /* 0x000fe20000000f00 */
[----:B------:R1:W4:Y:S01]  /*cd00*/  SHFL.IDX PT, R6, R15, 0x2, 0x181f ;  /* 0x00581f000f067f89 */ /* 0x00032200000e0000 */
[----:B------:R-:W-:Y:S01]  /*cd10*/  PRMT R96, R2, 0x7610, R96 ;  /* 0x0000761002607816 */ /* 0x000fe20000000060 */
[----:B------:R-:W-:Y:S01]  /*cd20*/  IMAD.MOV.U32 R2, RZ, RZ, R48 ;  /* 0x000000ffff027224 */ /* 0x000fe200078e0030 */
[----:B------:R-:W-:Y:S01]  /*cd30*/  PRMT R97, R4, 0x5410, R3 ;  /* 0x0000541004617816 */ /* 0x000fe20000000003 */
[----:B------:R-:W-:Y:S01]  /*cd40*/  IMAD.MOV.U32 R4, RZ, RZ, R50 ;  /* 0x000000ffff047224 */ /* 0x000fe200078e0032 */
[----:B------:R-:W-:Y:S01]  /*cd50*/  PRMT R94, R94, 0x5410, R0 ;  /* 0x000054105e5e7816 */ /* 0x000fe20000000000 */
[----:B------:R-:W-:Y:S01]  /*cd60*/  IMAD.MOV.U32 R0, RZ, RZ, R49 ;  /* 0x000000ffff007224 */ /* 0x000fe200078e0031 */
[----:B------:R-:W-:Y:S01]  /*cd70*/  MOV R3, R51 ;  /* 0x0000003300037202 */ /* 0x000fe20000000f00 */
[----:B------:R1:W3:Y:S01]  /*cd80*/  SHFL.IDX PT, R9, R12, 0x2, 0x181f ;  /* 0x00581f000c097f89 */ /* 0x0002e200000e0000 */
[----:B------:R-:W-:Y:S01]  /*cd90*/  PRMT R99, R2, 0x5410, R4 ;  /* 0x0000541002637816 */ /* 0x000fe20000000004 */
[----:B------:R-:W-:Y:S01]  /*cda0*/  IMAD.MOV.U32 R4, RZ, RZ, R38 ;  /* 0x000000ffff047224 */ /* 0x000fe200078e0026 */
        /* <DEDUP_REMOVED lines=26> */
[----:B------:R-:W-:-:S05]  /*cf50*/  @!P1 IADD3 R4, P0, R6, R2, RZ ;  /* 0x0000000206049210 */ /* 0x000fca0007f1e0ff */
[----:B------:R-:W-:Y:S01]  /*cf60*/  @!P1 IMAD.X R5, R8, 0x1, R0, P0 ;  /* 0x0000000108059824 */ /* 0x000fe200000e0600 */
[----:B-1----:R-:W-:-:S04]  /*cf70*/  @!P1 IADD3 R2, P0, R7, R2, RZ ;  /* 0x0000000207029210 */ /* 0x002fc80007f1e0ff */
[----:B------:R1:W5:Y:S01]  /*cf80*/  @!P1 LD.E.128 R56, [R4.64] ;  /* 0x0000000804389980 */ /* 0x000362000c101d00 */
[----:B---3--:R-:W-:Y:S01]  /*cf90*/  @!P1 IMAD.X R3, R9, 0x1, R0, P0 ;  /* 0x0000000109039824 */ /* 0x008fe200000e0600 */
[----:B------:R-:W-:-:S04]  /*cfa0*/  ISETP.GE.AND P0, PT, R138, c[0x0][0x27c], PT ;  /* 0x00009f008a007a0c */ /* 0x000fc80003f06270 */
[----:B------:R2:W5:Y:S09]  /*cfb0*/  @!P1 LD.E.128 R60, [R2.64] ;  /* 0x00000008023c9980 */ /* 0x000572000c101d00 */
[----:B------:R-:W-:-:S05]  /*cfc0*/  @!P0 IMAD.SHL.U32 R0, R202, 0x2, RZ ;  /* 0x00000002ca008824 */ /* 0x000fca00078e00ff */
[----:B-1----:R-:W-:Y:S02]  /*cfd0*/  @!P0 IADD3 R4, P1, R6, R0, RZ ;  /* 0x0000000006048210 */ /* 0x002fe40007f3e0ff */
[----:B--2---:R-:W-:-:S05]  /*cfe0*/  @!P0 SHF.L.U64.HI R3, R202, 0x1, R207 ;  /* 0x00000001ca038819 */ /* 0x004fca00000102cf */
[--C-:B------:R-:W-:Y:S01]  /*cff0*/  @!P0 IMAD.X R5, R8, 0x1, R3.reuse, P1 ;  /* 0x0000000108058824 */ /* 0x100fe200008e0603 */
[----:B------:R-:W-:Y:S01]  /*d000*/  @!P0 IADD3 R2, P1, R7, R0, RZ ;  /* 0x0000000007028210 */ /* 0x000fe20007f3e0ff */
[----:B------:R-:W-:Y:S01]  /*d010*/  CS2R R74, SRZ ;  /* 0x00000000004a7805 */ /* 0x000fe2000001ff00 */
[----:B------:R-:W-:Y:S01]  /*d020*/  CS2R R72, SRZ ;  /* 0x0000000000487805 */ /* 0x000fe2000001ff00 */
[----:B------:R-:W-:Y:S01]  /*d030*/  CS2R R70, SRZ ;  /* 0x0000000000467805 */ /* 0x000fe2000001ff00 */
[----:B------:R-:W-:Y:S01]  /*d040*/  CS2R R68, SRZ ;  /* 0x0000000000447805 */ /* 0x000fe2000001ff00 */
[----:B------:R-:W-:-:S03]  /*d050*/  @!P0 IMAD.X R3, R9, 0x1, R3, P1 ;  /* 0x0000000109038824 */ /* 0x000fc600008e0603 */
[----:B------:R1:W5:Y:S04]  /*d060*/  @!P0 LD.E.128 R72, [R4.64] ;  /* 0x0000000804488980 */ /* 0x000368000c101d00 */
[----:B------:R1:W5:Y:S02]  /*d070*/  @!P0 LD.E.128 R68, [R2.64] ;  /* 0x0000000802448980 */ /* 0x000364000c101d00 */
.L_x_816:
[----:B--2-4-:R-:W-:Y:S05]  /*d080*/  BSYNC B0 ;  /* 0x0000000000007941 */ /* 0x014fea0003800000 */
.L_x_815:
[----:B-1---5:R-:W-:Y:S01]  /*d090*/  IMAD.MOV.U32 R2, RZ, RZ, R74 ;  /* 0x000000ffff027224 */ /* 0x022fe200078e004a */
[----:B------:R1:W2:Y:S01]  /*d0a0*/  SHFL.IDX PT, R8, R14, 0x3, 0x181f ;  /* 0x00781f000e087f89 */ /* 0x0002a200000e0000 */
[----:B------:R-:W-:Y:S01]  /*d0b0*/  IMAD.MOV.U32 R0, RZ, RZ, R75 ;  /* 0x000000ffff007224 */ /* 0x000fe200078e004b */
[----:B------:R-:W-:Y:S01]  /*d0c0*/  BSSY B0, `(.L_x_817) ;  /* 0x0000040000007945 */ /* 0x000fe20003800000 */
[----:B------:R-:W-:Y:S01]  /*d0d0*/  CS2R R88, SRZ ;  /* 0x0000000000587805 */ /* 0x000fe2000001ff00 */
[----:B------:R1:W4:Y:S01]  /*d0e0*/  SHFL.IDX PT, R5, R15, 0x3, 0x181f ;  /* 0x00781f000f057f89 */ /* 0x00032200000e0000 */
[----:B------:R-:W-:Y:S01]  /*d0f0*/  CS2R R82, SRZ ;  /* 0x0000000000527805 */ /* 0x000fe2000001ff00 */
[----:B------:R-:W-:Y:S01]  /*d100*/  PRMT R110, R0, 0x5410, R2 ;  /* 0x00005410006e7816 */ /* 0x000fe20000000002 */
[----:B------:R-:W-:Y:S01]  /*d110*/  IMAD.MOV.U32 R2, RZ, RZ, R72 ;  /* 0x000000ffff027224 */ /* 0x000fe200078e0048 */
[----:B------:R1:W3:Y:S01]  /*d120*/  SHFL.IDX PT, R7, R12, 0x3, 0x181f ;  /* 0x00781f000c077f89 */ /* 0x0002e200000e0000 */
[----:B------:R-:W-:Y:S01]  /*d130*/  IMAD.MOV.U32 R0, RZ, RZ, R73 ;  /* 0x000000ffff007224 */ /* 0x000fe200078e0049 */
[----:B------:R-:W-:Y:S01]  /*d140*/  CS2R R80, SRZ ;  /* 0x0000000000507805 */ /* 0x000fe2000001ff00 */
[----:B------:R-:W-:Y:S01]  /*d150*/  CS2R R86, SRZ ;  /* 0x0000000000567805 */ /* 0x000fe2000001ff00 */
[----:B------:R-:W-:Y:S01]  /*d160*/  PRMT R108, R108, 0x5410, R2 ;  /* 0x000054106c6c7816 */ /* 0x000fe20000000002 */
[----:B------:R-:W-:Y:S01]  /*d170*/  IMAD.MOV.U32 R2, RZ, RZ, R58 ;  /* 0x000000ffff027224 */ /* 0x000fe200078e003a */
[----:B------:R-:W-:Y:S01]  /*d180*/  PRMT R107, R0, 0x7610, R107 ;  /* 0x00007610006b7816 */ /* 0x000fe2000000006b */
[----:B------:R1:W1:Y:S01]  /*d190*/  SHFL.IDX PT, R6, R13, 0x3, 0x181f ;  /* 0x00781f000d067f89 */ /* 0x00026200000e0000 */
[----:B------:R-:W-:Y:S01]  /*d1a0*/  MOV R0, R59 ;  /* 0x0000003b00007202 */ /* 0x000fe20000000f00 */
[----:B------:R-:W-:Y:S01]  /*d1b0*/  CS2R R84, SRZ ;  /* 0x0000000000547805 */ /* 0x000fe2000001ff00 */
[----:B------:R-:W-:Y:S01]  /*d1c0*/  CS2R R78, SRZ ;  /* 0x00000000004e7805 */ /* 0x000fe2000001ff00 */
[----:B------:R-:W-:Y:S01]  /*d1d0*/  CS2R R76, SRZ ;  /* 0x00000000004c7805 */ /* 0x000fe2000001ff00 */
[----:B------:R-:W-:Y:S01]  /*d1e0*/  PRMT R105, R2, 0x5410, R0 ;  /* 0x0000541002697816 */ /* 0x000fe20000000000 */
[----:B------:R-:W-:-:S02]  /*d1f0*/  IMAD.MOV.U32 R2, RZ, RZ, R56 ;  /* 0x000000ffff027224 */ /* 0x000fc400078e0038 */
[----:B------:R-:W-:-:S03]  /*d200*/  IMAD.MOV.U32 R0, RZ, RZ, R57 ;  /* 0x000000ffff007224 */ /* 0x000fc600078e0039 */
[----:B------:R-:W-:Y:S01]  /*d210*/  PRMT R104, R104, 0x5410, R2 ;  /* 0x0000541068687816 */ /* 0x000fe20000000002 */
[----:B------:R-:W-:Y:S01]  /*d220*/  IMAD.MOV.U32 R2, RZ, RZ, R70 ;  /* 0x000000ffff027224 */ /* 0x000fe200078e0046 */
[----:B------:R-:W-:Y:S02]  /*d230*/  PRMT R103, R0, 0x7610, R103 ;  /* 0x0000761000677816 */ /* 0x000fe40000000067 */
[----:B------:R-:W-:Y:S02]  /*d240*/  MOV R0, R71 ;  /* 0x0000004700007202 */ /* 0x000fe40000000f00 */
[----:B------:R-:W-:Y:S01]  /*d250*/  PRMT R107, R107, 0x5410, R2 ;  /* 0x000054106b6b7816 */ /* 0x000fe20000000002 */
[----:B------:R-:W-:Y:S01]  /*d260*/  IMAD.MOV.U32 R2, RZ, RZ, R68 ;  /* 0x000000ffff027224 */ /* 0x000fe200078e0044 */
[----:B------:R-:W-:Y:S01]  /*d270*/  PRMT R108, R0, 0x7610, R108 ;  /* 0x00007610006c7816 */ /* 0x000fe2000000006c */
[----:B------:R-:W-:-:S05]  /*d280*/  IMAD.MOV.U32 R0, RZ, RZ, R69 ;  /* 0x000000ffff007224 */ /* 0x000fca00078e0045 */
[----:B------:R-:W-:Y:S01]  /*d290*/  PRMT R106, R0, 0x5410, R2 ;  /* 0x00005410006a7816 */ /* 0x000fe20000000002 */
[----:B------:R-:W-:Y:S01]  /*d2a0*/  IMAD.MOV.U32 R2, RZ, RZ, R62 ;  /* 0x000000ffff027224 */ /* 0x000fe200078e003e */
[----:B------:R-:W-:-:S04]  /*d2b0*/  MOV R0, R63 ;  /* 0x0000003f00007202 */ /* 0x000fc80000000f00 */
[----:B------:R-:W-:Y:S01]  /*d2c0*/  PRMT R103, R103, 0x5410, R2 ;  /* 0x0000541067677816 */ /* 0x000fe20000000002 */
[----:B------:R-:W-:Y:S01]  /*d2d0*/  IMAD.MOV.U32 R2, RZ, RZ, R60 ;  /* 0x000000ffff027224 */ /* 0x000fe200078e003c */
[----:B------:R-:W-:Y:S01]  /*d2e0*/  PRMT R104, R0, 0x7610, R104 ;  /* 0x0000761000687816 */ /* 0x000fe20000000068 */
[----:B------:R-:W-:-:S05]  /*d2f0*/  IMAD.MOV.U32 R0, RZ, RZ, R61 ;  /* 0x000000ffff007224 */ /* 0x000fca00078e003d */
[----:B------:R-:W-:Y:S01]  /*d300*/  PRMT R102, R0, 0x5410, R2 ;  /* 0x0000541000667816 */ /* 0x000fe20000000002 */
[----:B------:R-:W-:Y:S05]  /*d310*/  @P6 BRA `(.L_x_818) ;  /* 0x000001a000006947 */ /* 0x000fea0003800000 */
[----:B-1234-:R-:W-:Y:S01]  /*d320*/  ISETP.GE.AND P1, PT, R134, c[0x0][0x27c], PT ;  /* 0x00009f0086007a0c */ /* 0x01efe20003f26270 */
[----:B------:R-:W-:Y:S01]  /*d330*/  CS2R R82, SRZ ;  /* 0x0000000000527805 */ /* 0x000fe2000001ff00 */
[----:B------:R-:W-:-:S11]  /*d340*/  CS2R R80, SRZ ;  /* 0x0000000000507805 */ /* 0x000fd6000001ff00 */
[C---:B------:R-:W-:Y:S01]  /*d350*/  @!P1 IMAD.SHL.U32 R0, R134.reuse, 0x2, RZ ;  /* 0x0000000286009824 */ /* 0x040fe200078e00ff */
[----:B------:R-:W-:-:S04]  /*d360*/  @!P1 SHF.L.U64.HI R4, R134, 0x1, R135 ;  /* 0x0000000186049819 */ /* 0x000fc80000010287 */
[----:B------:R-:W-:-:S05]  /*d370*/  @!P1 IADD3 R2, P0, R5, R0, RZ ;  /* 0x0000000005029210 */ /* 0x000fca0007f1e0ff */
[----:B------:R-:W-:Y:S01]  /*d380*/  @!P1 IMAD.X R3, R8, 0x1, R4, P0 ;  /* 0x0000000108039824 */ /* 0x000fe200000e0604 */
[----:B------:R-:W-:-:S04]  /*d390*/  ISETP.GE.AND P0, PT, R138, c[0x0][0x27c], PT ;  /* 0x00009f008a007a0c */ /* 0x000fc80003f06270 */
[----:B------:R1:W5:Y:S01]  /*d3a0*/  @!P1 LD.E.128 R80, [R2.64] ;  /* 0x0000000802509980 */ /* 0x000362000c101d00 */
[----:B------:R-:W-:Y:S01]  /*d3b0*/  CS2R R78, SRZ ;  /* 0x00000000004e7805 */ /* 0x000fe2000001ff00 */
[----:B------:R-:W-:Y:S01]  /*d3c0*/  CS2R R76, SRZ ;  /* 0x00000000004c7805 */ /* 0x000fe2000001ff00 */
[----:B------:R-:W-:Y:S01]  /*d3d0*/  CS2R R90, SRZ ;  /* 0x00000000005a7805 */ /* 0x000fe2000001ff00 */
[----:B------:R-:W-:Y:S01]  /*d3e0*/  CS2R R88, SRZ ;  /* 0x0000000000587805 */ /* 0x000fe2000001ff00 */
[----:B-1----:R-:W-:-:S05]  /*d3f0*/  @!P1 IADD3 R2, P2, R6, R0, RZ ;  /* 0x0000000006029210 */ /* 0x002fca0007f5e0ff */
[----:B------:R-:W-:-:S05]  /*d400*/  @!P1 IMAD.X R3, R7, 0x1, R4, P2 ;  /* 0x0000000107039824 */ /* 0x000fca00010e0604 */
[----:B------:R1:W5:Y:S01]  /*d410*/  @!P1 LD.E.128 R76, [R2.64] ;  /* 0x00000008024c9980 */ /* 0x000362000c101d00 */
[C---:B------:R-:W-:Y:S01]  /*d420*/  @!P0 SHF.L.U64.HI R0, R202.reuse, 0x1, R207 ;  /* 0x00000001ca008819 */ /* 0x040fe200000102cf */
[----:B------:R-:W-:Y:S01]  /*d430*/  CS2R R86, SRZ ;  /* 0x0000000000567805 */ /* 0x000fe2000001ff00 */
[----:B------:R-:W-:Y:S01]  /*d440*/  CS2R R84, SRZ ;  /* 0x0000000000547805 */ /* 0x000fe2000001ff00 */
[----:B-1----:R-:W-:-:S05]  /*d450*/  @!P0 IMAD.SHL.U32 R2, R202, 0x2, RZ ;  /* 0x00000002ca028824 */ /* 0x002fca00078e00ff */
[-C--:B------:R-:W-:Y:S02]  /*d460*/  @!P0 IADD3 R4, P2, R5, R2.reuse, RZ ;  /* 0x0000000205048210 */ /* 0x080fe40007f5e0ff */
[----:B------:R-:W-:-:S03]  /*d470*/  @!P0 IADD3 R2, P1, R6, R2, RZ ;  /* 0x0000000206028210 */ /* 0x000fc60007f3e0ff */
[--C-:B------:R-:W-:Y:S02]  /*d480*/  @!P0 IMAD.X R5, R8, 0x1, R0.reuse, P2 ;  /* 0x0000000108058824 */ /* 0x100fe400010e0600 */
[----:B------:R-:W-:-:S03]  /*d490*/  @!P0 IMAD.X R3, R7, 0x1, R0, P1 ;  /* 0x0000000107038824 */ /* 0x000fc600008e0600 */
[----:B------:R1:W5:Y:S04]  /*d4a0*/  @!P0 LD.E.128 R88, [R4.64] ;  /* 0x0000000804588980 */ /* 0x000368000c101d00 */
[----:B------:R1:W5:Y:S02]  /*d4b0*/  @!P0 LD.E.128 R84, [R2.64] ;  /* 0x0000000802548980 */ /* 0x000364000c101d00 */
.L_x_818:
[----:B-1234-:R-:W-:Y:S05]  /*d4c0*/  BSYNC B0 ;  /* 0x0000000000007941 */ /* 0x01efea0003800000 */
.L_x_817:
[----:B-----5:R-:W-:Y:S01]  /*d4d0*/  IMAD.MOV.U32 R2, RZ, RZ, R90 ;  /* 0x000000ffff027224 */ /* 0x020fe200078e005a */
[----:B------:R-:W-:-:S04]  /*d4e0*/  DEPBAR.LE SB0, 0x1 ;  /* 0x000080400000791a */ /* 0x000fc80000000000 */
[----:B------:R-:W-:Y:S01]  /*d4f0*/  IMAD.MOV.U32 R0, RZ, RZ, R91 ;  /* 0x000000ffff007224 */ /* 0x000fe200078e005b */
[----:B------:R-:W-:Y:S04]  /*d500*/  BSSY B1, `(.L_x_819) ;  /* 0x00000e9000017945 */ /* 0x000fe80003800000 */
        /* <DEDUP_REMOVED lines=8> */
[----:B------:R-:W-:Y:S02]  /*d590*/  IMAD.MOV.U32 R0, RZ, RZ, R81 ;  /* 0x000000ffff007224 */ /* 0x000fe400078e0051 */
[----:B------:R-:W-:-:S03]  /*d5a0*/  IMAD.MOV.U32 R2, RZ, RZ, R80 ;  /* 0x000000ffff027224 */ /* 0x000fc600078e0050 */
[----:B------:R-:W-:Y:S01]  /*d5b0*/  PRMT R112, R0, 0x7610, R112 ;  /* 0x0000761000707816 */ /* 0x000fe20000000070 */
[----:B------:R-:W-:Y:S01]  /*d5c0*/  IMAD.MOV.U32 R0, RZ, RZ, R87 ;  /* 0x000000ffff007224 */ /* 0x000fe200078e0057 */
[----:B------:R-:W-:Y:S02]  /*d5d0*/  PRMT R113, R113, 0x5410, R2 ;  /* 0x0000541071717816 */ /* 0x000fe40000000002 */
[----:B------:R-:W-:Y:S02]  /*d5e0*/  MOV R2, R86 ;  /* 0x0000005600027202 */ /* 0x000fe40000000f00 */
[----:B------:R-:W-:Y:S01]  /*d5f0*/  PRMT R117, R0, 0x7610, R117 ;  /* 0x0000761000757816 */ /* 0x000fe20000000075 */
[----:B------:R-:W-:Y:S01]  /*d600*/  IMAD.MOV.U32 R0, RZ, RZ, R84 ;  /* 0x000000ffff007224 */ /* 0x000fe200078e0054 */
[----:B------:R-:W-:Y:S02]  /*d610*/  PRMT R116, R116, 0x5410, R2 ;  /* 0x0000541074747816 */ /* 0x000fe40000000002 */
[----:B------:R-:W-:-:S02]  /*d620*/  IADD3 R2, -R228, R64, RZ ;  /* 0x00000040e4027210 */ /* 0x000fc40007ffe1ff */
[----:B------:R-:W-:Y:S01]  /*d630*/  PRMT R115, R115, 0x5410, R0 ;  /* 0x0000541073737816 */ /* 0x000fe20000000000 */
[----:B------:R-:W-:Y:S01]  /*d640*/  IMAD.MOV.U32 R0, RZ, RZ, R85 ;  /* 0x000000ffff007224 */ /* 0x000fe200078e0055 */
[----:B------:R-:W-:-:S04]  /*d650*/  IMNMX R64, R2, 0x80, PT ;  /* 0x0000008002407817 */ /* 0x000fc80003800200 */
[----:B------:R-:W-:Y:S01]  /*d660*/  PRMT R115, R0, 0x7610, R115 ;  /* 0x0000761000737816 */ /* 0x000fe20000000073 */
[----:B------:R-:W-:Y:S01]  /*d670*/  IMAD.MOV.U32 R0, RZ, RZ, R78 ;  /* 0x000000ffff007224 */ /* 0x000fe200078e004e */
[----:B------:R-:W-:Y:S01]  /*d680*/  BAR.SYNC.DEFER_BLOCKING 0x0 ;  /* 0x0000000000007b1d */ /* 0x000fe20000010000 */
[----:B------:R-:W-:-:S03]  /*d690*/  ISETP.GE.AND P0, PT, R212, R64, PT ;  /* 0x00000040d400720c */ /* 0x000fc60003f06270 */
[----:B------:R-:W-:Y:S01]  /*d6a0*/  PRMT R112, R112, 0x5410, R0 ;  /* 0x0000541070707816 */ /* 0x000fe20000000000 */
[----:B------:R-:W-:-:S05]  /*d6b0*/  IMAD.MOV.U32 R0, RZ, RZ, R79 ;  /* 0x000000ffff007224 */ /* 0x000fca00078e004f */
[----:B------:R-:W-:Y:S01]  /*d6c0*/  PRMT R113, R0, 0x7610, R113 ;  /* 0x0000761000717816 */ /* 0x000fe20000000071 */
[----:B------:R-:W-:-:S05]  /*d6d0*/  IMAD.MOV.U32 R0, RZ, RZ, R76 ;  /* 0x000000ffff007224 */ /* 0x000fca00078e004c */
[----:B------:R-:W-:Y:S01]  /*d6e0*/  PRMT R111, R111, 0x5410, R0 ;  /* 0x000054106f6f7816 */ /* 0x000fe20000000000 */
[----:B------:R-:W-:-:S05]  /*d6f0*/  IMAD.MOV.U32 R0, RZ, RZ, R77 ;  /* 0x000000ffff007224 */ /* 0x000fca00078e004d */
[----:B------:R-:W-:Y:S01]  /*d700*/  PRMT R111, R0, 0x7610, R111 ;  /* 0x00007610006f7816 */ /* 0x000fe2000000006f */
[----:B------:R-:W-:Y:S05]  /*d710*/  @P0 BRA `(.L_x_820) ;  /* 0x00000c7000000947 */ /* 0x000fea0003800000 */
[----:B------:R-:W-:Y:S01]  /*d720*/  ISETP.GE.AND P0, PT, R134, c[0x0][0x27c], PT ;  /* 0x00009f0086007a0c */ /* 0x000fe20003f06270 */
[----:B------:R-:W-:Y:S01]  /*d730*/  BSSY B0, `(.L_x_821) ;  /* 0x0000062000007945 */ /* 0x000fe20003800000 */
[----:B------:R-:W-:-:S11]  /*d740*/  SHF.R.U32.HI R124, RZ, 0x3, R230 ;  /* 0x00000003ff7c7819 */ /* 0x000fd600000116e6 */
[----:B------:R-:W-:Y:S05]  /*d750*/  @P0 BRA `(.L_x_822) ;  /* 0x000005f000000947 */ /* 0x000fea0003800000 */
[----:B------:R-:W-:Y:S01]  /*d760*/  MOV R2, c[0x0][0x27c] ;  /* 0x00009f0000027a02 */ /* 0x000fe20000000f00 */
[----:B------:R-:W1:Y:S01]  /*d770*/  LDS.128 R12, [R195+0x10080] ;  /* 0x01008000c30c7984 */ /* 0x000e620000000c00 */
[----:B------:R-:W-:Y:S02]  /*d780*/  SHF.R.U64 R35, R16, 0x10, R17 ;  /* 0x0000001010237819 */ /* 0x000fe40000001211 */
[----:B------:R-:W-:Y:S02]  /*d790*/  LEA.HI R2, R2, R229, RZ, 0x1d ;  /* 0x000000e502027211 */ /* 0x000fe400078fe8ff */
[----:B------:R-:W-:Y:S02]  /*d7a0*/  SHF.R.U64 R7, R22, 0x10, R23 ;  /* 0x0000001016077819 */ /* 0x000fe40000001217 */
[----:B------:R-:W-:-:S04]  /*d7b0*/  SHF.R.S32.HI R0, RZ, 0x1f, R2 ;  /* 0x0000001fff007819 */ /* 0x000fc80000011402 */
[----:B------:R-:W-:Y:S02]  /*d7c0*/  LEA.HI R0, R0, R2, RZ, 0x3 ;  /* 0x0000000200007211 */ /* 0x000fe400078f18ff */
[----:B------:R-:W-:Y:S02]  /*d7d0*/  SHF.L.U32 R2, R2, 0x3, RZ ;  /* 0x0000000302027819 */ /* 0x000fe400000006ff */
[----:B------:R-:W-:Y:S02]  /*d7e0*/  SHF.L.U32 R0, R0, 0xa, RZ ;  /* 0x0000000a00007819 */ /* 0x000fe400000006ff */
[----:B------:R-:W-:Y:S02]  /*d7f0*/  LOP3.LUT R2, R230, 0x38, R2, 0xf8, !PT ;  /* 0x00000038e6027812 */ /* 0x000fe400078ef802 */
[----:B------:R-:W-:Y:S02]  /*d800*/  LOP3.LUT R0, R0, 0x7fffe000, RZ, 0xc0, !PT ;  /* 0x7fffe00000007812 */ /* 0x000fe400078ec0ff */
[----:B------:R-:W-:-:S04]  /*d810*/  LOP3.LUT R2, R2, R124, RZ, 0x3c, !PT ;  /* 0x0000007c02027212 */ /* 0x000fc800078e3cff */
[----:B------:R-:W-:Y:S01]  /*d820*/  IADD3 R0, R2, R0, R231 ;  /* 0x0000000002007210 */ /* 0x000fe20007ffe0e7 */
[----:B------:R-:W-:-:S03]  /*d830*/  HADD2.F32 R2, -RZ, R33.H1_H1 ;  /* 0x30000021ff027230 */ /* 0x000fc60000004100 */
[----:B------:R-:W-:Y:S01]  /*d840*/  SHF.L.U32 R32, R0, 0x1, RZ ;  /* 0x0000000100207819 */ /* 0x000fe200000006ff */
[----:B------:R-:W-:Y:S01]  /*d850*/  HADD2.F32 R0, -RZ, R33.H0_H0 ;  /* 0x20000021ff007230 */ /* 0x000fe20000004100 */
[----:B------:R-:W-:-:S03]  /*d860*/  SHF.R.U64 R33, R20, 0x10, R21 ;  /* 0x0000001014217819 */ /* 0x000fc60000001215 */
[----:B------:R-:W2:Y:S01]  /*d870*/  LDS.128 R8, [R32+0x10080] ;  /* 0x0100800020087984 */ /* 0x000ea20000000c00 */
[----:B-1----:R-:W-:Y:S02]  /*d880*/  HADD2.F32 R4, -RZ, R13.H0_H0 ;  /* 0x2000000dff047230 */ /* 0x002fe40000004100 */
[----:B--2---:R-:W-:-:S05]  /*d890*/  HADD2.F32 R3, -RZ, R9.H0_H0 ;  /* 0x20000009ff037230 */ /* 0x004fca0000004100 */
[CC--:B------:R-:W-:Y:S02]  /*d8a0*/  FMUL.FTZ R5, R3.reuse, R0.reuse ;  /* 0x0000000003057220 */ /* 0x0c0fe40000410000 */
[C---:B------:R-:W-:Y:S02]  /*d8b0*/  FMUL.FTZ R0, R4.reuse, R0 ;  /* 0x0000000004007220 */ /* 0x040fe40000410000 */
[-C--:B------:R-:W-:Y:S02]  /*d8c0*/  FFMA.FTZ R44, R4, R2.reuse, -R5 ;  /* 0x00000002042c7223 */ /* 0x080fe40000010805 */
[----:B------:R-:W-:Y:S01]  /*d8d0*/  FFMA.FTZ R46, R3, R2, R0 ;  /* 0x00000002032e7223 */ /* 0x000fe20000010000 */
[----:B------:R-:W-:Y:S01]  /*d8e0*/  SHF.R.U32.HI R0, RZ, 0x10, R21 ;  /* 0x00000010ff007819 */ /* 0x000fe20000011615 */
[----:B------:R-:W-:Y:S01]  /*d8f0*/  HADD2.F32 R2, -RZ, R13.H1_H1 ;  /* 0x3000000dff027230 */ /* 0x000fe20000004100 */
[----:B------:R-:W-:Y:S02]  /*d900*/  SHF.R.U32.HI R3, RZ, 0x10, R17 ;  /* 0x00000010ff037819 */ /* 0x000fe40000011611 */
[----:B------:R-:W-:Y:S01]  /*d910*/  SHF.R.U64 R13, R18, 0x10, R19 ;  /* 0x00000010120d7819 */ /* 0x000fe20000001213 */
[----:B------:R-:W-:-:S02]  /*d920*/  HADD2.F32 R4, -RZ, R0.H0_H0 ;  /* 0x20000000ff047230 */ /* 0x000fc40000004100 */
[----:B------:R-:W-:Y:S02]  /*d930*/  HADD2.F32 R0, -RZ, R9.H1_H1 ;  /* 0x30000009ff007230 */ /* 0x000fe40000004100 */
[----:B------:R-:W-:Y:S01]  /*d940*/  HADD2.F32 R5, -RZ, R3.H0_H0 ;  /* 0x20000003ff057230 */ /* 0x000fe20000004100 */
[-C--:B------:R-:W-:Y:S01]  /*d950*/  FMUL.FTZ R3, R2, R4.reuse ;  /* 0x0000000402037220 */ /* 0x080fe20000410000 */
[----:B------:R-:W-:Y:S01]  /*d960*/  HADD2.F32 R18, -RZ, R33.H0_H0 ;  /* 0x20000021ff127230 */ /* 0x000fe20000004100 */
[C---:B------:R-:W-:Y:S01]  /*d970*/  FMUL.FTZ R4, R0.reuse, R4 ;  /* 0x0000000400047220 */ /* 0x040fe20000410000 */
[----:B------:R-:W-:Y:S01]  /*d980*/  HADD2.F32 R13, -RZ, R13.H0_H0 ;  /* 0x2000000dff0d7230 */ /* 0x000fe20000004100 */
[-C--:B------:R-:W-:Y:S01]  /*d990*/  FFMA.FTZ R45, R0, R5.reuse, R3 ;  /* 0x00000005002d7223 */ /* 0x080fe20000010003 */
[----:B------:R-:W-:Y:S01]  /*d9a0*/  HADD2.F32 R0, -RZ, R34.H0_H0 ;  /* 0x20000022ff007230 */ /* 0x000fe20000004100 */
[----:B------:R-:W-:Y:S01]  /*d9b0*/  FFMA.FTZ R6, R2, R5, -R4 ;  /* 0x0000000502067223 */ /* 0x000fe20000010804 */
[----:B------:R-:W-:-:S02]  /*d9c0*/  HADD2.F32 R3, -RZ, R8.H0_H0 ;  /* 0x20000008ff037230 */ /* 0x000fc40000004100 */
[----:B------:R-:W-:Y:S02]  /*d9d0*/  HADD2.F32 R4, -RZ, R12.H0_H0 ;  /* 0x2000000cff047230 */ /* 0x000fe40000004100 */
[----:B------:R-:W-:Y:S01]  /*d9e0*/  HADD2.F32 R2, -RZ, R34.H1_H1 ;  /* 0x30000022ff027230 */ /* 0x000fe20000004100 */
[C---:B------:R-:W-:Y:S01]  /*d9f0*/  FMUL.FTZ R5, R3.reuse, R0 ;  /* 0x0000000003057220 */ /* 0x040fe20000410000 */
[----:B------:R-:W-:Y:S01]  /*da00*/  F2FP.PACK_AB R9, R6, R44 ;  /* 0x0000002c0609723e */ /* 0x000fe200000000ff */
[C---:B------:R-:W-:Y:S01]  /*da10*/  FMUL.FTZ R0, R4.reuse, R0 ;  /* 0x0000000004007220 */ /* 0x040fe20000410000 */
[----:B------:R-:W-:Y:S01]  /*da20*/  HADD2.F32 R6, -RZ, R12.H1_H1 ;  /* 0x3000000cff067230 */ /* 0x000fe20000004100 */
[-C--:B------:R-:W-:Y:S01]  /*da30*/  FFMA.FTZ R20, R4, R2.reuse, -R5 ;  /* 0x0000000204147223 */ /* 0x080fe20000010805 */
[----:B------:R-:W-:Y:S01]  /*da40*/  HADD2.F32 R4, -RZ, R14.H0_H0 ;  /* 0x2000000eff047230 */ /* 0x000fe20000004100 */
[----:B------:R-:W-:Y:S01]  /*da50*/  FFMA.FTZ R34, R3, R2, R0 ;  /* 0x0000000203227223 */ /* 0x000fe20000010000 */
[----:B------:R-:W-:-:S02]  /*da60*/  HADD2.F32 R0, -RZ, R47.H0_H0 ;  /* 0x2000002fff007230 */ /* 0x000fc40000004100 */
[----:B------:R-:W-:Y:S02]  /*da70*/  HADD2.F32 R3, -RZ, R10.H0_H0 ;  /* 0x2000000aff037230 */ /* 0x000fe40000004100 */
[----:B------:R-:W-:Y:S02]  /*da80*/  HADD2.F32 R2, -RZ, R65.H0_H0 ;  /* 0x20000041ff027230 */ /* 0x000fe40000004100 */
[----:B------:R-:W-:Y:S01]  /*da90*/  HADD2.F32 R12, -RZ, R7.H0_H0 ;  /* 0x20000007ff0c7230 */ /* 0x000fe20000004100 */
[CC--:B------:R-:W-:Y:S02]  /*daa0*/  FMUL.FTZ R5, R3.reuse, R0.reuse ;  /* 0x0000000003057220 */ /* 0x0c0fe40000410000 */
[C---:B------:R-:W-:Y:S02]  /*dab0*/  FMUL.FTZ R0, R4.reuse, R0 ;  /* 0x0000000004007220 */ /* 0x040fe40000410000 */
[-C--:B------:R-:W-:Y:S01]  /*dac0*/  FFMA.FTZ R17, R4, R2.reuse, -R5 ;  /* 0x0000000204117223 */ /* 0x080fe20000010805 */
[----:B------:R-:W-:Y:S01]  /*dad0*/  HADD2.F32 R4, -RZ, R15.H0_H0 ;  /* 0x2000000fff047230 */ /* 0x000fe20000004100 */
[----:B------:R-:W-:Y:S01]  /*dae0*/  FFMA.FTZ R21, R3, R2, R0 ;  /* 0x0000000203157223 */ /* 0x000fe20000010000 */
[----:B------:R-:W-:-:S02]  /*daf0*/  HADD2.F32 R0, -RZ, R47.H1_H1 ;  /* 0x3000002fff007230 */ /* 0x000fc40000004100 */
[----:B------:R-:W-:Y:S02]  /*db00*/  HADD2.F32 R3, -RZ, R11.H0_H0 ;  /* 0x2000000bff037230 */ /* 0x000fe40000004100 */
[----:B------:R-:W-:-:S03]  /*db10*/  HADD2.F32 R2, -RZ, R65.H1_H1 ;  /* 0x30000041ff027230 */ /* 0x000fc60000004100 */
[CC--:B------:R-:W-:Y:S02]  /*db20*/  FMUL.FTZ R5, R3.reuse, R0.reuse ;  /* 0x0000000003057220 */ /* 0x0c0fe40000410000 */
[C---:B------:R-:W-:Y:S02]  /*db30*/  FMUL.FTZ R0, R4.reuse, R0 ;  /* 0x0000000004007220 */ /* 0x040fe40000410000 */
[-C--:B------:R-:W-:Y:S01]  /*db40*/  FFMA.FTZ R5, R4, R2.reuse, -R5 ;  /* 0x0000000204057223 */ /* 0x080fe20000010805 */
[----:B------:R-:W-:Y:S01]  /*db50*/  HADD2.F32 R4, -RZ, R15.H1_H1 ;  /* 0x3000000fff047230 */ /* 0x000fe20000004100 */
[----:B------:R-:W-:Y:S01]  /*db60*/  FFMA.FTZ R16, R3, R2, R0 ;  /* 0x0000000203107223 */ /* 0x000fe20000010000 */
[----:B------:R-:W-:Y:S01]  /*db70*/  SHF.R.U32.HI R0, RZ, 0x10, R23 ;  /* 0x00000010ff007819 */ /* 0x000fe20000011617 */
[----:B------:R-:W-:Y:S01]  /*db80*/  HADD2.F32 R3, -RZ, R8.H1_H1 ;  /* 0x30000008ff037230 */ /* 0x000fe20000004100 */
[----:B------:R-:W-:Y:S01]  /*db90*/  SHF.R.U32.HI R2, RZ, 0x10, R19 ;  /* 0x00000010ff027819 */ /* 0x000fe20000011613 */
[----:B------:R-:W-:-:S02]  /*dba0*/  HADD2.F32 R15, -RZ, R35.H0_H0 ;  /* 0x20000023ff0f7230 */ /* 0x000fc40000004100 */
[----:B------:R-:W-:Y:S02]  /*dbb0*/  HADD2.F32 R22, -RZ, R0.H0_H0 ;  /* 0x20000000ff167230 */ /* 0x000fe40000004100 */
[----:B------:R-:W-:Y:S02]  /*dbc0*/  HADD2.F32 R0, -RZ, R11.H1_H1 ;  /* 0x3000000bff007230 */ /* 0x000fe40000004100 */
[----:B------:R-:W-:-:S03]  /*dbd0*/  HADD2.F32 R19, -RZ, R2.H0_H0 ;  /* 0x20000002ff137230 */ /* 0x000fc60000004100 */
[----:B------:R-:W-:-:S04]  /*dbe0*/  FMUL.FTZ R2, R0, R22 ;  /* 0x0000001600027220 */ /* 0x000fc80000410000 */
[C---:B------:R-:W-:Y:S02]  /*dbf0*/  FFMA.FTZ R2, R4.reuse, R19, -R2 ;  /* 0x0000001304027223 */ /* 0x040fe40000010802 */
[----:B------:R-:W-:-:S03]  /*dc00*/  FMUL.FTZ R4, R4, R22 ;  /* 0x0000001604047220 */ /* 0x000fc60000410000 */
[----:B------:R-:W-:Y:S01]  /*dc10*/  F2FP.PACK_AB R11, R2, R5 ;  /* 0x00000005020b723e */ /* 0x000fe200000000ff */
[-C--:B------:R-:W-:Y:S01]  /*dc20*/  FMUL.FTZ R2, R3, R18.reuse ;  /* 0x0000001203027220 */ /* 0x080fe20000410000 */
[----:B------:R-:W-:Y:S01]  /*dc30*/  HADD2.F32 R5, -RZ, R14.H1_H1 ;  /* 0x3000000eff057230 */ /* 0x000fe20000004100 */
[----:B------:R-:W-:Y:S02]  /*dc40*/  FFMA.FTZ R4, R0, R19, R4 ;  /* 0x0000001300047223 */ /* 0x000fe40000010004 */
[CC--:B------:R-:W-:Y:S02]  /*dc50*/  FFMA.FTZ R2, R6.reuse, R15.reuse, -R2 ;  /* 0x0000000f06027223 */ /* 0x0c0fe40000010802 */
[----:B------:R-:W-:Y:S02]  /*dc60*/  FMUL.FTZ R6, R6, R18 ;  /* 0x0000001206067220 */ /* 0x000fe40000410000 */
[----:B------:R-:W-:Y:S01]  /*dc70*/  FMUL.FTZ R0, R5, R12 ;  /* 0x0000000c05007220 */ /* 0x000fe20000410000 */
[----:B------:R-:W-:Y:S01]  /*dc80*/  F2FP.PACK_AB R8, R2, R20 ;  /* 0x000000140208723e */ /* 0x000fe200000000ff */
[----:B------:R-:W-:Y:S01]  /*dc90*/  HADD2.F32 R2, -RZ, R10.H1_H1 ;  /* 0x3000000aff027230 */ /* 0x000fe20000004100 */
[----:B------:R-:W-:-:S04]  /*dca0*/  FFMA.FTZ R3, R3, R15, R6 ;  /* 0x0000000f03037223 */ /* 0x000fc80000010006 */
[C---:B------:R-:W-:Y:S02]  /*dcb0*/  FMUL.FTZ R7, R2.reuse, R12 ;  /* 0x0000000c02077220 */ /* 0x040fe40000410000 */
[-C--:B------:R-:W-:Y:S02]  /*dcc0*/  FFMA.FTZ R0, R2, R13.reuse, R0 ;  /* 0x0000000d02007223 */ /* 0x080fe40000010000 */
[----:B------:R-:W-:Y:S01]  /*dcd0*/  FFMA.FTZ R7, R5, R13, -R7 ;  /* 0x0000000d05077223 */ /* 0x000fe20000010807 */
[----:B------:R-:W-:Y:S02]  /*dce0*/  F2FP.PACK_AB R5, R45, R46 ;  /* 0x0000002e2d05723e */ /* 0x000fe400000000ff */
[----:B------:R-:W-:Y:S02]  /*dcf0*/  F2FP.PACK_AB R6, R0, R21 ;  /* 0x000000150006723e */ /* 0x000fe400000000ff */
[----:B------:R-:W-:Y:S02]  /*dd00*/  F2FP.PACK_AB R10, R7, R17 ;  /* 0x00000011070a723e */ /* 0x000fe400000000ff */
[----:B------:R-:W-:-:S02]  /*dd10*/  F2FP.PACK_AB R7, R4, R16 ;  /* 0x000000100407723e */ /* 0x000fc400000000ff */
[----:B------:R-:W-:Y:S01]  /*dd20*/  F2FP.PACK_AB R4, R3, R34 ;  /* 0x000000220304723e */ /* 0x000fe200000000ff */
[----:B------:R1:W-:Y:S04]  /*dd30*/  STS.128 [R195+0x10080], R8 ;  /* 0x01008008c3007388 */ /* 0x0003e80000000c00 */
[----:B------:R1:W-:Y:S02]  /*dd40*/  STS.128 [R32+0x10080], R4 ;  /* 0x0100800420007388 */ /* 0x0003e40000000c00 */
.L_x_822:
[----:B------:R-:W-:Y:S05]  /*dd50*/  BSYNC B0 ;  /* 0x0000000000007941 */ /* 0x000fea0003800000 */
.L_x_821:
[----:B------:R-:W-:-:S13]  /*dd60*/  ISETP.GE.AND P0, PT, R138, c[0x0][0x27c], PT ;  /* 0x00009f008a007a0c */ /* 0x000fda0003f06270 */
[----:B------:R-:W-:Y:S05]  /*dd70*/  @P0 BRA `(.L_x_820) ;  /* 0x0000061000000947 */ /* 0x000fea0003800000 */
[----:B------:R-:W2:Y:S04]  /*dd80*/  LDL R2, [R1+0xc] ;  /* 0x00000c0001027983 */ /* 0x000ea80000100800 */
[----:B------:R-:W3:Y:S01]  /*dd90*/  LDL R34, [R1+0x28] ;  /* 0x0000280001227983 */ /* 0x000ee20000100800 */
[----:B------:R-:W-:Y:S02]  /*dda0*/  MOV R0, c[0x0][0x27c] ;  /* 0x00009f0000007a02 */ /* 0x000fe40000000f00 */
[----:B------:R-:W-:Y:S02]  /*ddb0*/  SHF.R.U64 R23, R24, 0x10, R25 ;  /* 0x0000001018177819 */ /* 0x000fe40000001219 */
[----:B------:R-:W-:Y:S02]  /*ddc0*/  SHF.R.U64 R21, R28, 0x10, R29 ;  /* 0x000000101c157819 */ /* 0x000fe4000000121d */
[----:B-1----:R-:W-:-:S03]  /*ddd0*/  SHF.R.U64 R7, R30, 0x10, R31 ;  /* 0x000000101e077819 */ /* 0x002fc6000000121f */
[----:B------:R-:W-:Y:S01]  /*dde0*/  HADD2.F32 R21, -RZ, R21.H0_H0 ;  /* 0x20000015ff157230 */ /* 0x000fe20000004100 */
[----:B--2---:R-:W-:-:S04]  /*ddf0*/  LEA.HI R0, R0, R2, RZ, 0x1d ;  /* 0x0000000200007211 */ /* 0x004fc800078fe8ff */
[----:B------:R-:W-:Y:S01]  /*de00*/  SHF.R.S32.HI R2, RZ, 0x1f, R0 ;  /* 0x0000001fff027819 */ /* 0x000fe20000011400 */
[----:B---3--:R-:W1:Y:S01]  /*de10*/  LDS.128 R12, [R34] ;  /* 0x00000000220c7984 */ /* 0x008e620000000c00 */
[----:B------:R-:W-:Y:S02]  /*de20*/  SHF.L.U32 R3, R0, 0x3, RZ ;  /* 0x0000000300037819 */ /* 0x000fe400000006ff */
[----:B------:R-:W-:Y:S02]  /*de30*/  LEA.HI R2, R2, R0, RZ, 0x3 ;  /* 0x0000000002027211 */ /* 0x000fe400078f18ff */
[----:B------:R-:W-:Y:S02]  /*de40*/  LOP3.LUT R3, R230, 0x38, R3, 0xf8, !PT ;  /* 0x00000038e6037812 */ /* 0x000fe400078ef803 */
[----:B------:R-:W-:Y:S02]  /*de50*/  SHF.L.U32 R0, R2, 0xa, RZ ;  /* 0x0000000a02007819 */ /* 0x000fe400000006ff */
[----:B------:R-:W-:-:S02]  /*de60*/  LOP3.LUT R2, R3, R124, RZ, 0x3c, !PT ;  /* 0x0000007c03027212 */ /* 0x000fc400078e3cff */
[----:B------:R-:W-:-:S04]  /*de70*/  LOP3.LUT R0, R0, 0x7fffe000, RZ, 0xc0, !PT ;  /* 0x7fffe00000007812 */ /* 0x000fc800078ec0ff */
[----:B------:R-:W-:Y:S01]  /*de80*/  IADD3 R0, R2, R0, R231 ;  /* 0x0000000002007210 */ /* 0x000fe20007ffe0e7 */
[----:B------:R-:W-:-:S03]  /*de90*/  HADD2.F32 R2, -RZ, R66.H1_H1 ;  /* 0x30000042ff027230 */ /* 0x000fc60000004100 */
[----:B------:R-:W-:Y:S01]  /*dea0*/  SHF.L.U32 R19, R0, 0x1, RZ ;  /* 0x0000000100137819 */ /* 0x000fe200000006ff */
[----:B------:R-:W-:-:S04]  /*deb0*/  HADD2.F32 R0, -RZ, R66.H0_H0 ;  /* 0x20000042ff007230 */ /* 0x000fc80000004100 */
        /* <DEDUP_REMOVED lines=16> */
[C---:B------:R-:W-:Y:S02]  /*dfc0*/  FMUL.FTZ R4, R0.reuse, R4 ;  /* 0x0000000400047220 */ /* 0x040fe40000410000 */
[-C--:B------:R-:W-:Y:S01]  /*dfd0*/  FFMA.FTZ R24, R0, R5.reuse, R3 ;  /* 0x0000000500187223 */ /* 0x080fe20000010003 */
[----:B------:R-:W-:Y:S01]  /*dfe0*/  HADD2.F32 R0, -RZ, R67.H0_H0 ;  /* 0x20000043ff007230 */ /* 0x000fe20000004100 */
[----:B------:R-:W-:Y:S01]  /*dff0*/  FFMA.FTZ R6, R2, R5, -R4 ;  /* 0x0000000502067223 */ /* 0x000fe20000010804 */
[----:B------:R-:W-:-:S02]  /*e000*/  HADD2.F32 R3, -RZ, R8.H0_H0 ;  /* 0x20000008ff037230 */ /* 0x000fc40000004100 */
[----:B------:R-:W-:Y:S02]  /*e010*/  HADD2.F32 R4, -RZ, R12.H0_H0 ;  /* 0x2000000cff047230 */ /* 0x000fe40000004100 */
[----:B------:R-:W-:Y:S01]  /*e020*/  HADD2.F32 R2, -RZ, R92.H0_H0 ;  /* 0x2000005cff027230 */ /* 0x000fe20000004100 */
[C---:B------:R-:W-:Y:S01]  /*e030*/  FMUL.FTZ R5, R3.reuse, R0 ;  /* 0x0000000003057220 */ /* 0x040fe20000410000 */
[----:B------:R-:W-:Y:S01]  /*e040*/  F2FP.PACK_AB R9, R6, R32 ;  /* 0x000000200609723e */ /* 0x000fe200000000ff */
[C---:B------:R-:W-:Y:S01]  /*e050*/  FMUL.FTZ R0, R4.reuse, R0 ;  /* 0x0000000004007220 */ /* 0x040fe20000410000 */
[----:B------:R-:W-:Y:S01]  /*e060*/  HADD2.F32 R6, -RZ, R12.H1_H1 ;  /* 0x3000000cff067230 */ /* 0x000fe20000004100 */
[-C--:B------:R-:W-:Y:S01]  /*e070*/  FFMA.FTZ R18, R4, R2.reuse, -R5 ;  /* 0x0000000204127223 */ /* 0x080fe20000010805 */
[----:B------:R-:W-:Y:S01]  /*e080*/  HADD2.F32 R4, -RZ, R14.H0_H0 ;  /* 0x2000000eff047230 */ /* 0x000fe20000004100 */
[----:B------:R-:W-:Y:S01]  /*e090*/  FFMA.FTZ R22, R3, R2, R0 ;  /* 0x0000000203167223 */ /* 0x000fe20000010000 */
[----:B------:R-:W-:-:S02]  /*e0a0*/  HADD2.F32 R0, -RZ, R67.H1_H1 ;  /* 0x30000043ff007230 */ /* 0x000fc40000004100 */
        /* <DEDUP_REMOVED lines=27> */
[----:B------:R-:W-:Y:S01]  /*e260*/  FMUL.FTZ R2, R3, R21 ;  /* 0x0000001503027220 */ /* 0x000fe20000410000 */
[----:B------:R-:W-:Y:S01]  /*e270*/  HADD2.F32 R5, -RZ, R14.H1_H1 ;  /* 0x3000000eff057230 */ /* 0x000fe20000004100 */
[----:B------:R-:W-:Y:S02]  /*e280*/  FFMA.FTZ R4, R0, R25, R4 ;  /* 0x0000001900047223 */ /* 0x000fe40000010004 */
[C---:B------:R-:W-:Y:S02]  /*e290*/  FFMA.FTZ R2, R6.reuse, R15, -R2 ;  /* 0x0000000f06027223 */ /* 0x040fe40000010802 */
        /* <DEDUP_REMOVED lines=13> */
[----:B------:R1:W-:Y:S04]  /*e370*/  STS.128 [R34], R8 ;  /* 0x0000000822007388 */ /* 0x0003e80000000c00 */
[----:B------:R1:W-:Y:S02]  /*e380*/  STS.128 [R19+0x10080], R4 ;  /* 0x0100800413007388 */ /* 0x0003e40000000c00 */
.L_x_820:
[----:B------:R-:W-:Y:S05]  /*e390*/  BSYNC B1 ;  /* 0x0000000000017941 */ /* 0x000fea0003800000 */
.L_x_819:
        /* <DEDUP_REMOVED lines=15> */
[----:B------:R-:W3:Y:S01]  /*e490*/  LDL R30, [R1+0x34] ;  /* 0x00003400011e7983 */ /* 0x000ee20000100800 */
[----:B------:R-:W-:Y:S02]  /*e4a0*/  MOV R2, c[0x0][0x27c] ;  /* 0x00009f0000027a02 */ /* 0x000fe40000000f00 */
[----:B-1----:R-:W-:Y:S02]  /*e4b0*/  SHF.R.U64 R6, R36, 0x10, R37 ;  /* 0x0000001024067819 */ /* 0x002fe40000001225 */
[----:B------:R-:W-:-:S02]  /*e4c0*/  LEA.HI R2, R2, R229, RZ, 0x1d ;  /* 0x000000e502027211 */ /* 0x000fc400078fe8ff */
        /* <DEDUP_REMOVED lines=8> */
[----:B-----5:R-:W-:Y:S01]  /*e550*/  IADD3 R0, R2, R0, R27 ;  /* 0x0000000002007210 */ /* 0x020fe20007ffe01b */
[----:B------:R-:W-:-:S03]  /*e560*/  HADD2.F32 R2, -RZ, R94.H1_H1 ;  /* 0x3000005eff027230 */ /* 0x000fc60000004100 */
[----:B------:R-:W-:Y:S01]  /*e570*/  SHF.L.U32 R17, R0, 0x1, RZ ;  /* 0x0000000100117819 */ /* 0x000fe200000006ff */
[----:B------:R-:W-:-:S04]  /*e580*/  HADD2.F32 R0, -RZ, R94.H0_H0 ;  /* 0x2000005eff007230 */ /* 0x000fc80000004100 */
[----:B------:R-:W1:Y:S02]  /*e590*/  LDS.128 R12, [R17+0x10080] ;  /* 0x01008000110c7984 */ /* 0x000e640000000c00 */
[----:B-1----:R-:W-:Y:S02]  /*e5a0*/  HADD2.F32 R3, -RZ, R13.H0_H0 ;  /* 0x2000000dff037230 */ /* 0x002fe40000004100 */
[----:B---3--:R-:W1:Y:S02]  /*e5b0*/  LDS.128 R8, [R30] ;  /* 0x000000001e087984 */ /* 0x008e640000000c00 */
[----:B-1----:R-:W-:-:S05]  /*e5c0*/  HADD2.F32 R4, -RZ, R9.H0_H0 ;  /* 0x20000009ff047230 */ /* 0x002fca0000004100 */
[CC--:B------:R-:W-:Y:S02]  /*e5d0*/  FMUL.FTZ R5, R4.reuse, R0.reuse ;  /* 0x0000000004057220 */ /* 0x0c0fe40000410000 */
[C---:B------:R-:W-:Y:S02]  /*e5e0*/  FMUL.FTZ R0, R3.reuse, R0 ;  /* 0x0000000003007220 */ /* 0x040fe40000410000 */
[-C--:B------:R-:W-:Y:S01]  /*e5f0*/  FFMA.FTZ R25, R3, R2.reuse, R5 ;  /* 0x0000000203197223 */ /* 0x080fe20000010005 */
[----:B------:R-:W-:Y:S01]  /*e600*/  HADD2.F32 R3, -RZ, R13.H1_H1 ;  /* 0x3000000dff037230 */ /* 0x000fe20000004100 */
[----:B------:R-:W-:Y:S01]  /*e610*/  FFMA.FTZ R26, R4, R2, -R0 ;  /* 0x00000002041a7223 */ /* 0x000fe20000010800 */
[----:B------:R-:W-:Y:S01]  /*e620*/  SHF.R.U32.HI R0, RZ, 0x10, R37 ;  /* 0x00000010ff007819 */ /* 0x000fe20000011625 */
[----:B------:R-:W-:Y:S01]  /*e630*/  HADD2.F32 R4, -RZ, R9.H1_H1 ;  /* 0x30000009ff047230 */ /* 0x000fe20000004100 */
[----:B------:R-:W-:Y:S02]  /*e640*/  SHF.R.U32.HI R2, RZ, 0x10, R41 ;  /* 0x00000010ff027819 */ /* 0x000fe40000011629 */
[----:B------:R-:W-:Y:S01]  /*e650*/  SHF.R.U64 R9, R38, 0x10, R39 ;  /* 0x0000001026097819 */ /* 0x000fe20000001227 */
[----:B------:R-:W-:-:S02]  /*e660*/  HADD2.F32 R0, -RZ, R0.H0_H0 ;  /* 0x20000000ff007230 */ /* 0x000fc40000004100 */
[----:B------:R-:W-:-:S03]  /*e670*/  HADD2.F32 R2, -RZ, R2.H0_H0 ;  /* 0x20000002ff027230 */ /* 0x000fc60000004100 */
[CC--:B------:R-:W-:Y:S02]  /*e680*/  FMUL.FTZ R5, R4.reuse, R0.reuse ;  /* 0x0000000004057220 */ /* 0x0c0fe40000410000 */
[C---:B------:R-:W-:Y:S02]  /*e690*/  FMUL.FTZ R0, R3.reuse, R0 ;  /* 0x0000000003007220 */ /* 0x040fe40000410000 */
[-C--:B------:R-:W-:Y:S01]  /*e6a0*/  FFMA.FTZ R23, R3, R2.reuse, R5 ;  /* 0x0000000203177223 */ /* 0x080fe20000010005 */
[----:B------:R-:W-:Y:S01]  /*e6b0*/  HADD2.F32 R3, -RZ, R12.H0_H0 ;  /* 0x2000000cff037230 */ /* 0x000fe20000004100 */
[----:B------:R-:W-:Y:S01]  /*e6c0*/  FFMA.FTZ R24, R4, R2, -R0 ;  /* 0x0000000204187223 */ /* 0x000fe20000010800 */
[----:B------:R-:W-:Y:S02]  /*e6d0*/  HADD2.F32 R0, -RZ, R95.H0_H0 ;  /* 0x2000005fff007230 */ /* 0x000fe40000004100 */
[----:B------:R-:W-:Y:S02]  /*e6e0*/  HADD2.F32 R4, -RZ, R8.H0_H0 ;  /* 0x20000008ff047230 */ /* 0x000fe40000004100 */
[----:B------:R-:W-:-:S03]  /*e6f0*/  HADD2.F32 R2, -RZ, R96.H0_H0 ;  /* 0x20000060ff027230 */ /* 0x000fc60000004100 */
[CC--:B------:R-:W-:Y:S02]  /*e700*/  FMUL.FTZ R5, R4.reuse, R0.reuse ;  /* 0x0000000004057220 */ /* 0x0c0fe40000410000 */
[C---:B------:R-:W-:Y:S02]  /*e710*/  FMUL.FTZ R0, R3.reuse, R0 ;  /* 0x0000000003007220 */ /* 0x040fe40000410000 */
[-C--:B------:R-:W-:Y:S01]  /*e720*/  FFMA.FTZ R21, R3, R2.reuse, R5 ;  /* 0x0000000203157223 */ /* 0x080fe20000010005 */
[----:B------:R-:W-:Y:S01]  /*e730*/  HADD2.F32 R3, -RZ, R14.H0_H0 ;  /* 0x2000000eff037230 */ /* 0x000fe20000004100 */
[----:B------:R-:W-:Y:S01]  /*e740*/  FFMA.FTZ R22, R4, R2, -R0 ;  /* 0x0000000204167223 */ /* 0x000fe20000010800 */
[----:B------:R-:W-:Y:S02]  /*e750*/  HADD2.F32 R0, -RZ, R95.H1_H1 ;  /* 0x3000005fff007230 */ /* 0x000fe40000004100 */
        /* <DEDUP_REMOVED lines=9> */
[----:B------:R-:W-:Y:S01]  /*e7f0*/  HADD2.F32 R2, -RZ, R97.H1_H1 ;  /* 0x30000061ff027230 */ /* 0x000fe20000004100 */
[----:B------:R-:W-:-:S02]  /*e800*/  FMUL.FTZ R5, R3, R0 ;  /* 0x0000000003057220 */ /* 0x000fc40000410000 */
[C---:B------:R-:W-:Y:S02]  /*e810*/  FMUL.FTZ R0, R4.reuse, R0 ;  /* 0x0000000004007220 */ /* 0x040fe40000410000 */
[-C--:B------:R-:W-:Y:S02]  /*e820*/  FFMA.FTZ R18, R4, R2.reuse, -R5 ;  /* 0x0000000204127223 */ /* 0x080fe40000010805 */
[----:B------:R-:W-:Y:S01]  /*e830*/  FFMA.FTZ R13, R3, R2, R0 ;  /* 0x00000002030d7223 */ /* 0x000fe20000010000 */
[----:B------:R-:W-:Y:S01]  /*e840*/  SHF.R.U32.HI R0, RZ, 0x10, R39 ;  /* 0x00000010ff007819 */ /* 0x000fe20000011627 */
[----:B------:R-:W-:Y:S02]  /*e850*/  HADD2.F32 R3, -RZ, R11.H1_H1 ;  /* 0x3000000bff037230 */ /* 0x000fe40000004100 */
[----:B------:R-:W-:Y:S02]  /*e860*/  HADD2.F32 R2, -RZ, R15.H1_H1 ;  /* 0x3000000fff027230 */ /* 0x000fe40000004100 */
[----:B------:R-:W-:Y:S01]  /*e870*/  HADD2.F32 R5, -RZ, R0.H0_H0 ;  /* 0x20000000ff057230 */ /* 0x000fe20000004100 */
[----:B------:R-:W-:-:S04]  /*e880*/  SHF.R.U32.HI R0, RZ, 0x10, R43 ;  /* 0x00000010ff007819 */ /* 0x000fc8000001162b */
[-C--:B------:R-:W-:Y:S01]  /*e890*/  FMUL.FTZ R4, R3, R5.reuse ;  /* 0x0000000503047220 */ /* 0x080fe20000410000 */
[----:B------:R-:W-:Y:S01]  /*e8a0*/  HADD2.F32 R0, -RZ, R0.H0_H0 ;  /* 0x20000000ff007230 */ /* 0x000fe20000004100 */
[----:B------:R-:W-:-:S04]  /*e8b0*/  FMUL.FTZ R5, R2, R5 ;  /* 0x0000000502057220 */ /* 0x000fc80000410000 */
[-C--:B------:R-:W-:Y:S01]  /*e8c0*/  FFMA.FTZ R7, R2, R0.reuse, R4 ;  /* 0x0000000002077223 */ /* 0x080fe20000010004 */
[----:B------:R-:W-:Y:S01]  /*e8d0*/  HADD2.F32 R2, -RZ, R8.H1_H1 ;  /* 0x30000008ff027230 */ /* 0x000fe20000004100 */
[----:B------:R-:W-:Y:S01]  /*e8e0*/  FFMA.FTZ R11, R3, R0, -R5 ;  /* 0x00000000030b7223 */ /* 0x000fe20000010805 */
[----:B------:R-:W-:Y:S02]  /*e8f0*/  HADD2.F32 R4, -RZ, R6.H0_H0 ;  /* 0x20000006ff047230 */ /* 0x000fe40000004100 */
[----:B------:R-:W-:Y:S01]  /*e900*/  HADD2.F32 R0, -RZ, R12.H1_H1 ;  /* 0x3000000cff007230 */ /* 0x000fe20000004100 */
[----:B------:R-:W-:Y:S01]  /*e910*/  F2FP.PACK_AB R7, R7, R13 ;  /* 0x0000000d0707723e */ /* 0x000fe200000000ff */
[----:B------:R-:W-:Y:S01]  /*e920*/  HADD2.F32 R5, -RZ, R16.H0_H0 ;  /* 0x20000010ff057230 */ /* 0x000fe20000004100 */
[----:B------:R-:W-:Y:S01]  /*e930*/  FMUL.FTZ R3, R2, R4 ;  /* 0x0000000402037220 */ /* 0x000fe20000410000 */
[----:B------:R-:W-:Y:S01]  /*e940*/  F2FP.PACK_AB R11, R11, R18 ;  /* 0x000000120b0b723e */ /* 0x000fe200000000ff */
[----:B------:R-:W-:-:S02]  /*e950*/  FMUL.FTZ R4, R0, R4 ;  /* 0x0000000400047220 */ /* 0x000fc40000410000 */
[-C--:B------:R-:W-:Y:S01]  /*e960*/  FFMA.FTZ R6, R0, R5.reuse, R3 ;  /* 0x0000000500067223 */ /* 0x080fe20000010003 */
[----:B------:R-:W-:Y:S01]  /*e970*/  SHF.R.U64 R3, R42, 0x10, R43 ;  /* 0x000000102a037819 */ /* 0x000fe2000000122b */
[----:B------:R-:W-:Y:S01]  /*e980*/  FFMA.FTZ R8, R2, R5, -R4 ;  /* 0x0000000502087223 */ /* 0x000fe20000010804 */
[----:B------:R-:W-:Y:S02]  /*e990*/  HADD2.F32 R2, -RZ, R10.H1_H1 ;  /* 0x3000000aff027230 */ /* 0x000fe40000004100 */
[----:B------:R-:W-:Y:S01]  /*e9a0*/  HADD2.F32 R4, -RZ, R9.H0_H0 ;  /* 0x20000009ff047230 */ /* 0x000fe20000004100 */
[----:B------:R-:W-:Y:S01]  /*e9b0*/  F2FP.PACK_AB R9, R24, R26 ;  /* 0x0000001a1809723e */ /* 0x000fe200000000ff */
[----:B------:R-:W-:Y:S01]  /*e9c0*/  HADD2.F32 R0, -RZ, R14.H1_H1 ;  /* 0x3000000eff007230 */ /* 0x000fe20000004100 */
[----:B------:R-:W-:Y:S01]  /*e9d0*/  F2FP.PACK_AB R8, R8, R22 ;  /* 0x000000160808723e */ /* 0x000fe200000000ff */
[----:B------:R-:W-:Y:S01]  /*e9e0*/  HADD2.F32 R5, -RZ, R3.H0_H0 ;  /* 0x20000003ff057230 */ /* 0x000fe20000004100 */
[----:B------:R-:W-:-:S02]  /*e9f0*/  FMUL.FTZ R3, R2, R4 ;  /* 0x0000000402037220 */ /* 0x000fc40000410000 */
[C---:B------:R-:W-:Y:S02]  /*ea00*/  FMUL.FTZ R4, R0.reuse, R4 ;  /* 0x0000000400047220 */ /* 0x040fe40000410000 */
[-C--:B------:R-:W-:Y:S02]  /*ea10*/  FFMA.FTZ R3, R0, R5.reuse, R3 ;  /* 0x0000000500037223 */ /* 0x080fe40000010003 */
[----:B------:R-:W-:Y:S01]  /*ea20*/  FFMA.FTZ R2, R2, R5, -R4 ;  /* 0x0000000502027223 */ /* 0x000fe20000010804 */
[----:B------:R-:W-:Y:S02]  /*ea30*/  F2FP.PACK_AB R4, R6, R21 ;  /* 0x000000150604723e */ /* 0x000fe400000000ff */
[----:B------:R-:W-:Y:S02]  /*ea40*/  F2FP.PACK_AB R5, R23, R25 ;  /* 0x000000191705723e */ /* 0x000fe400000000ff */
[----:B------:R-:W-:Y:S02]  /*ea50*/  F2FP.PACK_AB R10, R2, R19 ;  /* 0x00000013020a723e */ /* 0x000fe400000000ff */
[----:B------:R-:W-:-:S03]  /*ea60*/  F2FP.PACK_AB R6, R3, R20 ;  /* 0x000000140306723e */ /* 0x000fc600000000ff */
[----:B------:R1:W-:Y:S04]  /*ea70*/  STS.128 [R30], R8 ;  /* 0x000000081e007388 */ /* 0x0003e80000000c00 */
[----:B------:R1:W-:Y:S02]  /*ea80*/  STS.128 [R17+0x10080], R4 ;  /* 0x0100800411007388 */ /* 0x0003e40000000c00 */
.L_x_826:
[----:B------:R-:W-:Y:S05]  /*ea90*/  BSYNC B0 ;  /* 0x0000000000007941 */ /* 0x000fea0003800000 */
.L_x_825:
[----:B------:R-:W-:-:S13]  /*eaa0*/  ISETP.GE.AND P0, PT, R138, c[0x0][0x27c], PT ;  /* 0x00009f008a007a0c */ /* 0x000fda0003f06270 */
[----:B------:R-:W-:Y:S05]  /*eab0*/  @P0 BRA `(.L_x_824) ;  /* 0x0000061000000947 */ /* 0x000fea0003800000 */
[----:B------:R-:W3:Y:S04]  /*eac0*/  LDL R2, [R1+0xc] ;  /* 0x00000c0001027983 */ /* 0x000ee80000100800 */
[----:B------:R-:W4:Y:S01]  /*ead0*/  LDL R26, [R1+0x24] ;  /* 0x00002400011a7983 */ /* 0x000f220000100800 */
[----:B------:R-:W-:-:S04]  /*eae0*/  MOV R0, c[0x0][0x27c] ;  /* 0x00009f0000007a02 */ /* 0x000fc80000000f00 */
[----:B---3--:R-:W-:-:S04]  /*eaf0*/  LEA.HI R0, R0, R2, RZ, 0x1d ;  /* 0x0000000200007211 */ /* 0x008fc800078fe8ff */
[----:B------:R-:W-:Y:S01]  /*eb00*/  SHF.R.S32.HI R2, RZ, 0x1f, R0 ;  /* 0x0000001fff027819 */ /* 0x000fe20000011400 */
[----:B-1--4-:R-:W1:Y:S01]  /*eb10*/  LDS.128 R8, [R26] ;  /* 0x000000001a087984 */ /* 0x012e620000000c00 */
[----:B------:R-:W-:Y:S02]  /*eb20*/  SHF.L.U32 R3, R0, 0x3, RZ ;  /* 0x0000000300037819 */ /* 0x000fe400000006ff */
[----:B------:R-:W-:Y:S02]  /*eb30*/  LEA.HI R0, R2, R0, RZ, 0x3 ;  /* 0x0000000002007211 */ /* 0x000fe400078f18ff */
[----:B------:R-:W-:Y:S02]  /*eb40*/  LOP3.LUT R2, R29, 0x38, R3, 0xf8, !PT ;  /* 0x000000381d027812 */ /* 0x000fe400078ef803 */
[----:B------:R-:W-:Y:S02]  /*eb50*/  SHF.L.U32 R0, R0, 0xa, RZ ;  /* 0x0000000a00007819 */ /* 0x000fe400000006ff */
[----:B------:R-:W-:-:S02]  /*eb60*/  LOP3.LUT R2, R2, R28, RZ, 0x3c, !PT ;  /* 0x0000001c02027212 */ /* 0x000fc400078e3cff */
[----:B------:R-:W-:-:S04]  /*eb70*/  LOP3.LUT R0, R0, 0x7fffe000, RZ, 0xc0, !PT ;  /* 0x7fffe00000007812 */ /* 0x000fc800078ec0ff */
[----:B-----5:R-:W-:Y:S01]  /*eb80*/  IADD3 R0, R2, R0, R27 ;  /* 0x0000000002007210 */ /* 0x020fe20007ffe01b */
[----:B------:R-:W-:-:S03]  /*eb90*/  HADD2.F32 R2, -RZ, R98.H1_H1 ;  /* 0x30000062ff027230 */ /* 0x000fc60000004100 */
[----:B------:R-:W-:Y:S01]  /*eba0*/  SHF.L.U32 R17, R0, 0x1, RZ ;  /* 0x0000000100117819 */ /* 0x000fe200000006ff */
[----:B------:R-:W-:-:S04]  /*ebb0*/  HADD2.F32 R0, -RZ, R98.H0_H0 ;  /* 0x20000062ff007230 */ /* 0x000fc80000004100 */
[----:B------:R-:W3:Y:S01]  /*ebc0*/  LDS.128 R12, [R17+0x10080] ;  /* 0x01008000110c7984 */ /* 0x000ee20000000c00 */
[----:B-1----:R-:W-:-:S05]  /*ebd0*/  HADD2.F32 R4, -RZ, R9.H0_H0 ;  /* 0x20000009ff047230 */ /* 0x002fca0000004100 */
[----:B------:R-:W-:Y:S01]  /*ebe0*/  FMUL.FTZ R5, R4, R0 ;  /* 0x0000000004057220 */ /* 0x000fe20000410000 */
[----:B---3--:R-:W-:-:S05]  /*ebf0*/  HADD2.F32 R3, -RZ, R13.H0_H0 ;  /* 0x2000000dff037230 */ /* 0x008fca0000004100 */
[C---:B------:R-:W-:Y:S02]  /*ec00*/  FMUL.FTZ R0, R3.reuse, R0 ;  /* 0x0000000003007220 */ /* 0x040fe40000410000 */
[-C--:B------:R-:W-:Y:S01]  /*ec10*/  FFMA.FTZ R24, R3, R2.reuse, R5 ;  /* 0x0000000203187223 */ /* 0x080fe20000010005 */
[----:B------:R-:W-:Y:S01]  /*ec20*/  HADD2.F32 R3, -RZ, R13.H1_H1 ;  /* 0x3000000dff037230 */ /* 0x000fe20000004100 */
[----:B------:R-:W-:Y:S01]  /*ec30*/  FFMA.FTZ R25, R4, R2, -R0 ;  /* 0x0000000204197223 */ /* 0x000fe20000010800 */
[----:B------:R-:W-:Y:S01]  /*ec40*/  SHF.R.U32.HI R0, RZ, 0x10, R49 ;  /* 0x00000010ff007819 */ /* 0x000fe20000011631 */
[----:B------:R-:W-:Y:S01]  /*ec50*/  HADD2.F32 R4, -RZ, R9.H1_H1 ;  /* 0x30000009ff047230 */ /* 0x000fe20000004100 */
[----:B------:R-:W-:-:S03]  /*ec60*/  SHF.R.U32.HI R2, RZ, 0x10, R53 ;  /* 0x00000010ff027819 */ /* 0x000fc60000011635 */
[----:B------:R-:W-:Y:S02]  /*ec70*/  HADD2.F32 R0, -RZ, R0.H0_H0 ;  /* 0x20000000ff007230 */ /* 0x000fe40000004100 */
        /* <DEDUP_REMOVED lines=24> */
[----:B------:R-:W-:-:S03]  /*ee00*/  HADD2.F32 R2, -RZ, R101.H1_H1 ;  /* 0x30000065ff027230 */ /* 0x000fc60000004100 */
[CC--:B------:R-:W-:Y:S02]  /*ee10*/  FMUL.FTZ R5, R4.reuse, R0.reuse ;  /* 0x0000000004057220 */ /* 0x0c0fe40000410000 */
        /* <DEDUP_REMOVED lines=12> */
[----:B------:R-:W-:Y:S01]  /*eee0*/  HADD2.F32 R3, -RZ, R8.H1_H1 ;  /* 0x30000008ff037230 */ /* 0x000fe20000004100 */
[----:B------:R-:W-:Y:S01]  /*eef0*/  FFMA.FTZ R11, R4, R2, -R0 ;  /* 0x00000002040b7223 */ /* 0x000fe20000010800 */
[----:B------:R-:W-:Y:S02]  /*ef00*/  SHF.R.U64 R0, R48, 0x10, R49 ;  /* 0x0000001030007819 */ /* 0x000fe40000001231 */
[----:B------:R-:W-:Y:S02]  /*ef10*/  SHF.R.U64 R2, R52, 0x10, R53 ;  /* 0x0000001034027819 */ /* 0x000fe40000001235 */
[----:B------:R-:W-:Y:S01]  /*ef20*/  SHF.R.U64 R4, R50, 0x10, R51 ;  /* 0x0000001032047819 */ /* 0x000fe20000001233 */
[----:B------:R-:W-:Y:S01]  /*ef30*/  HADD2.F32 R6, -RZ, R0.H0_H0 ;  /* 0x20000000ff067230 */ /* 0x000fe20000004100 */
[----:B------:R-:W-:Y:S01]  /*ef40*/  SHF.R.U64 R5, R54, 0x10, R55 ;  /* 0x0000001036057819 */ /* 0x000fe20000001237 */
[----:B------:R-:W-:Y:S01]  /*ef50*/  HADD2.F32 R0, -RZ, R12.H1_H1 ;  /* 0x3000000cff007230 */ /* 0x000fe20000004100 */
[----:B------:R-:W-:Y:S01]  /*ef60*/  F2FP.PACK_AB R11, R11, R16 ;  /* 0x000000100b0b723e */ /* 0x000fe200000000ff */
[----:B------:R-:W-:Y:S01]  /*ef70*/  HADD2.F32 R12, -RZ, R2.H0_H0 ;  /* 0x20000002ff0c7230 */ /* 0x000fe20000004100 */
[-C--:B------:R-:W-:Y:S01]  /*ef80*/  FMUL.FTZ R2, R3, R6.reuse ;  /* 0x0000000603027220 */ /* 0x080fe20000410000 */
[----:B------:R-:W-:Y:S01]  /*ef90*/  HADD2.F32 R9, -RZ, R4.H0_H0 ;  /* 0x20000004ff097230 */ /* 0x000fe20000004100 */
[C---:B------:R-:W-:Y:S01]  /*efa0*/  FMUL.FTZ R6, R0.reuse, R6 ;  /* 0x0000000600067220 */ /* 0x040fe20000410000 */
[----:B------:R-:W-:Y:S01]  /*efb0*/  F2FP.PACK_AB R7, R7, R13 ;  /* 0x0000000d0707723e */ /* 0x000fe200000000ff */
[-C--:B------:R-:W-:Y:S01]  /*efc0*/  FFMA.FTZ R8, R0, R12.reuse, R2 ;  /* 0x0000000c00087223 */ /* 0x080fe20000010002 */
[----:B------:R-:W-:Y:S01]  /*efd0*/  HADD2.F32 R0, -RZ, R14.H1_H1 ;  /* 0x3000000eff007230 */ /* 0x000fe20000004100 */
[----:B------:R-:W-:Y:S01]  /*efe0*/  FFMA.FTZ R3, R3, R12, -R6 ;  /* 0x0000000c03037223 */ /* 0x000fe20000010806 */
[----:B------:R-:W-:-:S02]  /*eff0*/  HADD2.F32 R2, -RZ, R10.H1_H1 ;  /* 0x3000000aff027230 */ /* 0x000fc40000004100 */
[----:B------:R-:W-:Y:S01]  /*f000*/  HADD2.F32 R10, -RZ, R5.H0_H0 ;  /* 0x20000005ff0a7230 */ /* 0x000fe20000004100 */
[-C--:B------:R-:W-:Y:S02]  /*f010*/  FMUL.FTZ R5, R0, R9.reuse ;  /* 0x0000000900057220 */ /* 0x080fe40000410000 */
[C---:B------:R-:W-:Y:S01]  /*f020*/  FMUL.FTZ R4, R2.reuse, R9 ;  /* 0x0000000902047220 */ /* 0x040fe20000410000 */
[----:B------:R-:W-:Y:S01]  /*f030*/  F2FP.PACK_AB R9, R23, R25 ;  /* 0x000000191709723e */ /* 0x000fe200000000ff */
[----:B------:R-:W-:Y:S01]  /*f040*/  FFMA.FTZ R2, R2, R10, -R5 ;  /* 0x0000000a02027223 */ /* 0x000fe20000010805 */
[----:B------:R-:W-:Y:S01]  /*f050*/  F2FP.PACK_AB R5, R22, R24 ;  /* 0x000000181605723e */ /* 0x000fe200000000ff */
[----:B------:R-:W-:Y:S01]  /*f060*/  FFMA.FTZ R0, R0, R10, R4 ;  /* 0x0000000a00007223 */ /* 0x000fe20000010004 */
[----:B------:R-:W-:Y:S02]  /*f070*/  F2FP.PACK_AB R4, R8, R20 ;  /* 0x000000140804723e */ /* 0x000fe400000000ff */
[----:B------:R-:W-:-:S02]  /*f080*/  F2FP.PACK_AB R8, R3, R21 ;  /* 0x000000150308723e */ /* 0x000fc400000000ff */
[----:B------:R-:W-:Y:S02]  /*f090*/  F2FP.PACK_AB R10, R2, R18 ;  /* 0x00000012020a723e */ /* 0x000fe400000000ff */
[----:B------:R-:W-:-:S03]  /*f0a0*/  F2FP.PACK_AB R6, R0, R19 ;  /* 0x000000130006723e */ /* 0x000fc600000000ff */
[----:B------:R1:W-:Y:S04]  /*f0b0*/  STS.128 [R26], R8 ;  /* 0x000000081a007388 */ /* 0x0003e80000000c00 */
[----:B------:R1:W-:Y:S02]  /*f0c0*/  STS.128 [R17+0x10080], R4 ;  /* 0x0100800411007388 */ /* 0x0003e40000000c00 */
.L_x_824:
[----:B------:R-:W-:Y:S05]  /*f0d0*/  BSYNC B1 ;  /* 0x0000000000017941 */ /* 0x000fea0003800000 */
.L_x_823:
        /* <DEDUP_REMOVED lines=17> */
[----:B------:R-:W-:Y:S01]  /*f1f0*/  HADD2.F32 R18, -RZ, R103.H0_H0 ;  /* 0x20000067ff127230 */ /* 0x000fe20000004100 */
[----:B-1----:R-:W-:Y:S02]  /*f200*/  SHF.R.U32.HI R5, RZ, 0x10, R57 ;  /* 0x00000010ff057819 */ /* 0x002fe40000011639 */
[----:B------:R-:W-:-:S02]  /*f210*/  LEA.HI R0, R0, R229, RZ, 0x1d ;  /* 0x000000e500007211 */ /* 0x000fc400078fe8ff */
[----:B------:R-:W-:Y:S01]  /*f220*/  SHF.R.U32.HI R20, RZ, 0x10, R63 ;  /* 0x00000010ff147819 */ /* 0x000fe2000001163f */
[----:B------:R-:W-:Y:S01]  /*f230*/  HADD2.F32 R39, -RZ, R5.H0_H0 ;  /* 0x20000005ff277230 */ /* 0x000fe20000004100 */
[----:B------:R-:W-:Y:S02]  /*f240*/  SHF.R.S32.HI R3, RZ, 0x1f, R0 ;  /* 0x0000001fff037819 */ /* 0x000fe40000011400 */
[----:B------:R-:W-:Y:S02]  /*f250*/  SHF.L.U32 R2, R0, 0x3, RZ ;  /* 0x0000000300027819 */ /* 0x000fe400000006ff */
[----:B------:R-:W-:Y:S02]  /*f260*/  LEA.HI R0, R3, R0, RZ, 0x3 ;  /* 0x0000000003007211 */ /* 0x000fe400078f18ff */
[----:B------:R-:W-:Y:S02]  /*f270*/  LOP3.LUT R2, R43, 0x38, R2, 0xf8, !PT ;  /* 0x000000382b027812 */ /* 0x000fe400078ef802 */
[----:B------:R-:W-:-:S02]  /*f280*/  SHF.L.U32 R0, R0, 0xa, RZ ;  /* 0x0000000a00007819 */ /* 0x000fc400000006ff */
[----:B------:R-:W-:Y:S02]  /*f290*/  LOP3.LUT R2, R2, R41, RZ, 0x3c, !PT ;  /* 0x0000002902027212 */ /* 0x000fe400078e3cff */
[----:B------:R-:W-:Y:S02]  /*f2a0*/  LOP3.LUT R0, R0, 0x7fffe000, RZ, 0xc0, !PT ;  /* 0x7fffe00000007812 */ /* 0x000fe400078ec0ff */
[----:B------:R-:W-:Y:S02]  /*f2b0*/  SHF.R.U32.HI R3, RZ, 0x10, R61 ;  /* 0x00000010ff037819 */ /* 0x000fe4000001163d */
[----:B-----5:R-:W-:Y:S02]  /*f2c0*/  IADD3 R0, R2, R0, R40 ;  /* 0x0000000002007210 */ /* 0x020fe40007ffe028 */
[----:B------:R-:W-:Y:S01]  /*f2d0*/  SHF.R.U32.HI R21, RZ, 0x10, R59 ;  /* 0x00000010ff157819 */ /* 0x000fe2000001163b */
[----:B------:R-:W-:Y:S01]  /*f2e0*/  HADD2.F32 R6, -RZ, R3.H0_H0 ;  /* 0x20000003ff067230 */ /* 0x000fe20000004100 */
[----:B------:R-:W-:Y:S01]  /*f2f0*/  SHF.L.U32 R24, R0, 0x1, RZ ;  /* 0x0000000100187819 */ /* 0x000fe200000006ff */
[----:B------:R-:W-:Y:S01]  /*f300*/  HADD2.F32 R0, -RZ, R102.H0_H0 ;  /* 0x20000066ff007230 */ /* 0x000fe20000004100 */
[----:B------:R-:W-:Y:S01]  /*f310*/  SHF.R.U64 R22, R60, 0x10, R61 ;  /* 0x000000103c167819 */ /* 0x000fe2000000123d */
[----:B------:R-:W-:Y:S01]  /*f320*/  HADD2.F32 R38, -RZ, R21.H0_H0 ;  /* 0x20000015ff267230 */ /* 0x000fe20000004100 */
[----:B------:R-:W-:Y:S01]  /*f330*/  SHF.R.U64 R27, R56, 0x10, R57 ;  /* 0x00000010381b7819 */ /* 0x000fe20000001239 */
[----:B------:R-:W1:Y:S01]  /*f340*/  LDS.128 R8, [R24+0x10080] ;  /* 0x0100800018087984 */ /* 0x000e620000000c00 */
[----:B------:R-:W-:-:S02]  /*f350*/  SHF.R.U64 R30, R62, 0x10, R63 ;  /* 0x000000103e1e7819 */ /* 0x000fc4000000123f */
[----:B------:R-:W-:Y:S01]  /*f360*/  SHF.R.U64 R31, R58, 0x10, R59 ;  /* 0x000000103a1f7819 */ /* 0x000fe2000000123b */
[----:B------:R-:W-:-:S04]  /*f370*/  HADD2.F32 R37, -RZ, R27.H0_H0 ;  /* 0x2000001bff257230 */ /* 0x000fc80000004100 */
[----:B------:R-:W-:Y:S02]  /*f380*/  HADD2.F32 R27, -RZ, R31.H0_H0 ;  /* 0x2000001fff1b7230 */ /* 0x000fe40000004100 */
[----:B-1----:R-:W-:-:S05]  /*f390*/  HADD2.F32 R2, -RZ, R9.H0_H0 ;  /* 0x20000009ff027230 */ /* 0x002fca0000004100 */
[CC--:B------:R-:W-:Y:S01]  /*f3a0*/  FMUL.FTZ R32, R2.reuse, R0.reuse ;  /* 0x0000000002207220 */ /* 0x0c0fe20000410000 */
[----:B----4-:R-:W1:Y:S02]  /*f3b0*/  LDS.128 R12, [R42] ;  /* 0x000000002a0c7984 */ /* 0x010e640000000c00 */
[--C-:B-1----:R-:W-:Y:S02]  /*f3c0*/  HADD2.F32 R19, -RZ, R13.reuse.H0_H0 ;  /* 0x2000000dff137230 */ /* 0x102fe40000004100 */
[----:B------:R-:W-:Y:S02]  /*f3d0*/  HADD2.F32 R17, -RZ, R13.H1_H1 ;  /* 0x3000000dff117230 */ /* 0x000fe40000004100 */
[----:B------:R-:W-:Y:S01]  /*f3e0*/  HADD2.F32 R16, -RZ, R12.H0_H0 ;  /* 0x2000000cff107230 */ /* 0x000fe20000004100 */
[----:B------:R-:W-:Y:S01]  /*f3f0*/  FMUL.FTZ R4, R19, R0 ;  /* 0x0000000013047220 */ /* 0x000fe20000410000 */
[----:B------:R-:W-:Y:S01]  /*f400*/  HADD2.F32 R0, -RZ, R9.H1_H1 ;  /* 0x30000009ff007230 */ /* 0x000fe20000004100 */
[----:B------:R-:W-:Y:S01]  /*f410*/  FMUL.FTZ R3, R17, R6 ;  /* 0x0000000611037220 */ /* 0x000fe20000410000 */
[----:B------:R-:W-:Y:S01]  /*f420*/  HADD2.F32 R9, -RZ, R104.H1_H1 ;  /* 0x30000068ff097230 */ /* 0x000fe20000004100 */
[----:B------:R-:W-:Y:S01]  /*f430*/  FFMA.FTZ R36, R2, R18, R4 ;  /* 0x0000001202247223 */ /* 0x000fe20000010004 */
[----:B------:R-:W-:Y:S01]  /*f440*/  HADD2.F32 R2, -RZ, R102.H1_H1 ;  /* 0x30000066ff027230 */ /* 0x000fe20000004100 */
[C---:B------:R-:W-:Y:S01]  /*f450*/  FMUL.FTZ R29, R0.reuse, R6 ;  /* 0x00000006001d7220 */ /* 0x040fe20000410000 */
[----:B------:R-:W-:Y:S01]  /*f460*/  HADD2.F32 R13, -RZ, R14.H0_H0 ;  /* 0x2000000eff0d7230 */ /* 0x000fe20000004100 */
[----:B------:R-:W-:Y:S01]  /*f470*/  FFMA.FTZ R35, R0, R39, R3 ;  /* 0x0000002700237223 */ /* 0x000fe20000010003 */
[----:B------:R-:W-:Y:S01]  /*f480*/  HADD2.F32 R0, -RZ, R8.H0_H0 ;  /* 0x20000008ff007230 */ /* 0x000fe20000004100 */
[----:B------:R-:W-:Y:S01]  /*f490*/  FMUL.FTZ R4, R16, R2 ;  /* 0x0000000210047220 */ /* 0x000fe20000410000 */
[----:B------:R-:W-:-:S02]  /*f4a0*/  HADD2.F32 R3, -RZ, R103.H1_H1 ;  /* 0x30000067ff037230 */ /* 0x000fc40000004100 */
[----:B------:R-:W-:Y:S01]  /*f4b0*/  HADD2.F32 R6, -RZ, R105.H0_H0 ;  /* 0x20000069ff067230 */ /* 0x000fe20000004100 */
[C---:B------:R-:W-:Y:S01]  /*f4c0*/  FMUL.FTZ R28, R0.reuse, R2 ;  /* 0x00000002001c7220 */ /* 0x040fe20000410000 */
[----:B------:R-:W-:Y:S01]  /*f4d0*/  HADD2.F32 R2, -RZ, R104.H0_H0 ;  /* 0x20000068ff027230 */ /* 0x000fe20000004100 */
[----:B------:R-:W-:Y:S01]  /*f4e0*/  FFMA.FTZ R33, R0, R9, R4 ;  /* 0x0000000900217223 */ /* 0x000fe20000010004 */
[----:B------:R-:W-:Y:S01]  /*f4f0*/  HADD2.F32 R0, -RZ, R10.H0_H0 ;  /* 0x2000000aff007230 */ /* 0x000fe20000004100 */
[-C--:B------:R-:W-:Y:S01]  /*f500*/  FMUL.FTZ R4, R13, R3.reuse ;  /* 0x000000030d047220 */ /* 0x080fe20000410000 */
[--C-:B------:R-:W-:Y:S02]  /*f510*/  HADD2.F32 R7, -RZ, R15.reuse.H0_H0 ;  /* 0x2000000fff077230 */ /* 0x100fe40000004100 */
[----:B------:R-:W-:Y:S01]  /*f520*/  HADD2.F32 R5, -RZ, R15.H1_H1 ;  /* 0x3000000fff057230 */ /* 0x000fe20000004100 */
[C---:B------:R-:W-:Y:S01]  /*f530*/  FMUL.FTZ R26, R0.reuse, R3 ;  /* 0x00000003001a7220 */ /* 0x040fe20000410000 */
[----:B------:R-:W-:Y:S01]  /*f540*/  HADD2.F32 R15, -RZ, R20.H0_H0 ;  /* 0x20000014ff0f7230 */ /* 0x000fe20000004100 */
[----:B------:R-:W-:Y:S01]  /*f550*/  FFMA.FTZ R34, R0, R6, R4 ;  /* 0x0000000600227223 */ /* 0x000fe20000010004 */
[----:B------:R-:W-:Y:S01]  /*f560*/  HADD2.F32 R0, -RZ, R11.H0_H0 ;  /* 0x2000000bff007230 */ /* 0x000fe20000004100 */
[----:B------:R-:W-:Y:S01]  /*f570*/  FMUL.FTZ R3, R7, R2 ;  /* 0x0000000207037220 */ /* 0x000fe20000410000 */
[----:B------:R-:W-:Y:S01]  /*f580*/  HADD2.F32 R4, -RZ, R105.H1_H1 ;  /* 0x30000069ff047230 */ /* 0x000fe20000004100 */
[----:B------:R-:W-:-:S02]  /*f590*/  FFMA.FTZ R13, R13, R6, -R26 ;  /* 0x000000060d0d7223 */ /* 0x000fc4000001081a */
[C---:B------:R-:W-:Y:S02]  /*f5a0*/  FMUL.FTZ R23, R0.reuse, R2 ;  /* 0x0000000200177220 */ /* 0x040fe40000410000 */
[-C--:B------:R-:W-:Y:S01]  /*f5b0*/  FFMA.FTZ R25, R0, R4.reuse, R3 ;  /* 0x0000000400197223 */ /* 0x080fe20000010003 */
[----:B------:R-:W-:Y:S01]  /*f5c0*/  HADD2.F32 R0, -RZ, R11.H1_H1 ;  /* 0x3000000bff007230 */ /* 0x000fe20000004100 */
[-C--:B------:R-:W-:Y:S01]  /*f5d0*/  FMUL.FTZ R2, R5, R15.reuse ;  /* 0x0000000f05027220 */ /* 0x080fe20000410000 */
[----:B------:R-:W-:Y:S01]  /*f5e0*/  HADD2.F32 R3, -RZ, R12.H1_H1 ;  /* 0x3000000cff037230 */ /* 0x000fe20000004100 */
[----:B------:R-:W-:Y:S01]  /*f5f0*/  FFMA.FTZ R6, R7, R4, -R23 ;  /* 0x0000000407067223 */ /* 0x000fe20000010817 */
[----:B------:R-:W-:Y:S01]  /*f600*/  HADD2.F32 R11, -RZ, R22.H0_H0 ;  /* 0x20000016ff0b7230 */ /* 0x000fe20000004100 */
[C---:B------:R-:W-:Y:S01]  /*f610*/  FMUL.FTZ R20, R0.reuse, R15 ;  /* 0x0000000f00147220 */ /* 0x040fe20000410000 */
[----:B------:R-:W-:Y:S01]  /*f620*/  HADD2.F32 R12, -RZ, R30.H0_H0 ;  /* 0x2000001eff0c7230 */ /* 0x000fe20000004100 */
[----:B------:R-:W-:Y:S01]  /*f630*/  FFMA.FTZ R21, R0, R38, R2 ;  /* 0x0000002600157223 */ /* 0x000fe20000010002 */
[----:B------:R-:W-:Y:S01]  /*f640*/  HADD2.F32 R0, -RZ, R8.H1_H1 ;  /* 0x30000008ff007230 */ /* 0x000fe20000004100 */
[----:B------:R-:W-:Y:S01]  /*f650*/  FMUL.FTZ R8, R3, R11 ;  /* 0x0000000b03087220 */ /* 0x000fe20000410000 */
[----:B------:R-:W-:Y:S01]  /*f660*/  HADD2.F32 R2, -RZ, R14.H1_H1 ;  /* 0x3000000eff027230 */ /* 0x000fe20000004100 */
[----:B------:R-:W-:Y:S01]  /*f670*/  FFMA.FTZ R14, R19, R18, -R32 ;  /* 0x00000012130e7223 */ /* 0x000fe20000010820 */
[----:B------:R-:W-:Y:S01]  /*f680*/  F2FP.PACK_AB R7, R21, R25 ;  /* 0x000000191507723e */ /* 0x000fe200000000ff */
[----:B------:R-:W-:-:S02]  /*f690*/  FMUL.FTZ R11, R0, R11 ;  /* 0x0000000b000b7220 */ /* 0x000fc40000410000 */
[-C--:B------:R-:W-:Y:S01]  /*f6a0*/  FFMA.FTZ R15, R0, R37.reuse, R8 ;  /* 0x00000025000f7223 */ /* 0x080fe20000010008 */
[----:B------:R-:W-:Y:S01]  /*f6b0*/  HADD2.F32 R0, -RZ, R10.H1_H1 ;  /* 0x3000000aff007230 */ /* 0x000fe20000004100 */
[-C--:B------:R-:W-:Y:S02]  /*f6c0*/  FMUL.FTZ R8, R2, R12.reuse ;  /* 0x0000000c02087220 */ /* 0x080fe40000410000 */
[----:B------:R-:W-:Y:S01]  /*f6d0*/  FFMA.FTZ R3, R3, R37, -R11 ;  /* 0x0000002503037223 */ /* 0x000fe2000001080b */
[----:B------:R-:W-:Y:S01]  /*f6e0*/  F2FP.PACK_AB R4, R15, R33 ;  /* 0x000000210f04723e */ /* 0x000fe200000000ff */
[C---:B------:R-:W-:Y:S02]  /*f6f0*/  FMUL.FTZ R10, R0.reuse, R12 ;  /* 0x0000000c000a7220 */ /* 0x040fe40000410000 */
[----:B------:R-:W-:Y:S02]  /*f700*/  FFMA.FTZ R22, R0, R27, R8 ;  /* 0x0000001b00167223 */ /* 0x000fe40000010008 */
[----:B------:R-:W-:-:S02]  /*f710*/  FFMA.FTZ R12, R17, R39, -R29 ;  /* 0x00000027110c7223 */ /* 0x000fc4000001081d */
[----:B------:R-:W-:Y:S02]  /*f720*/  FFMA.FTZ R8, R16, R9, -R28 ;  /* 0x0000000910087223 */ /* 0x000fe4000001081c */
[----:B------:R-:W-:Y:S01]  /*f730*/  FFMA.FTZ R0, R5, R38, -R20 ;  /* 0x0000002605007223 */ /* 0x000fe20000010814 */
[----:B------:R-:W-:Y:S01]  /*f740*/  F2FP.PACK_AB R9, R12, R14 ;  /* 0x0000000e0c09723e */ /* 0x000fe200000000ff */
        /* <DEDUP_REMOVED lines=8> */
.L_x_830:
[----:B------:R-:W-:Y:S05]  /*f7d0*/  BSYNC B0 ;  /* 0x0000000000007941 */ /* 0x000fea0003800000 */
.L_x_829:
[----:B------:R-:W-:-:S13]  /*f7e0*/  ISETP.GE.AND P0, PT, R138, c[0x0][0x27c], PT ;  /* 0x00009f008a007a0c */ /* 0x000fda0003f06270 */
[----:B------:R-:W-:Y:S05]  /*f7f0*/  @P0 BRA `(.L_x_828) ;  /* 0x0000061000000947 */ /* 0x000fea0003800000 */
[----:B------:R-:W4:Y:S04]  /*f800*/  LDL R2, [R1+0xc] ;  /* 0x00000c0001027983 */ /* 0x000f280000100800 */
[----:B-12---:R-:W2:Y:S01]  /*f810*/  LDL R42, [R1+0x20] ;  /* 0x00002000012a7983 */ /* 0x006ea20000100800 */
[----:B------:R-:W-:Y:S02]  /*f820*/  MOV R0, c[0x0][0x27c] ;  /* 0x00009f0000007a02 */ /* 0x000fe40000000f00 */
[----:B------:R-:W-:Y:S02]  /*f830*/  SHF.R.U32.HI R22, RZ, 0x10, R69 ;  /* 0x00000010ff167819 */ /* 0x000fe40000011645 */
[----:B------:R-:W-:Y:S02]  /*f840*/  SHF.R.U32.HI R23, RZ, 0x10, R73 ;  /* 0x00000010ff177819 */ /* 0x000fe40000011649 */
[----:B------:R-:W-:-:S02]  /*f850*/  SHF.R.U32.HI R24, RZ, 0x10, R71 ;  /* 0x00000010ff187819 */ /* 0x000fc40000011647 */
[----:B-----5:R-:W-:Y:S02]  /*f860*/  SHF.R.U32.HI R27, RZ, 0x10, R75 ;  /* 0x00000010ff1b7819 */ /* 0x020fe4000001164b */
[----:B------:R-:W-:Y:S02]  /*f870*/  SHF.R.U64 R32, R68, 0x10, R69 ;  /* 0x0000001044207819 */ /* 0x000fe40000001245 */
[----:B------:R-:W-:Y:S02]  /*f880*/  SHF.R.U64 R33, R70, 0x10, R71 ;  /* 0x0000001046217819 */ /* 0x000fe40000001247 */
[----:B------:R-:W-:Y:S02]  /*f890*/  SHF.R.U64 R36, R72, 0x10, R73 ;  /* 0x0000001048247819 */ /* 0x000fe40000001249 */
[----:B------:R-:W-:Y:S02]  /*f8a0*/  SHF.R.U64 R38, R74, 0x10, R75 ;  /* 0x000000104a267819 */ /* 0x000fe4000000124b */
[----:B----4-:R-:W-:-:S04]  /*f8b0*/  LEA.HI R0, R0, R2, RZ, 0x1d ;  /* 0x0000000200007211 */ /* 0x010fc800078fe8ff */
[----:B------:R-:W-:Y:S01]  /*f8c0*/  SHF.R.S32.HI R2, RZ, 0x1f, R0 ;  /* 0x0000001fff027819 */ /* 0x000fe20000011400 */
[----:B--2---:R-:W1:Y:S01]  /*f8d0*/  LDS.128 R4, [R42] ;  /* 0x000000002a047984 */ /* 0x004e620000000c00 */
[----:B------:R-:W-:Y:S02]  /*f8e0*/  SHF.L.U32 R3, R0, 0x3, RZ ;  /* 0x0000000300037819 */ /* 0x000fe400000006ff */
[----:B------:R-:W-:Y:S02]  /*f8f0*/  LEA.HI R0, R2, R0, RZ, 0x3 ;  /* 0x0000000002007211 */ /* 0x000fe400078f18ff */
[----:B------:R-:W-:Y:S02]  /*f900*/  LOP3.LUT R2, R43, 0x38, R3, 0xf8, !PT ;  /* 0x000000382b027812 */ /* 0x000fe400078ef803 */
[----:B------:R-:W-:Y:S02]  /*f910*/  SHF.L.U32 R0, R0, 0xa, RZ ;  /* 0x0000000a00007819 */ /* 0x000fe400000006ff */
[----:B------:R-:W-:Y:S01]  /*f920*/  LOP3.LUT R2, R2, R41, RZ, 0x3c, !PT ;  /* 0x0000002902027212 */ /* 0x000fe200078e3cff */
[----:B------:R-:W-:Y:S01]  /*f930*/  HADD2.F32 R41, -RZ, R23.H0_H0 ;  /* 0x20000017ff297230 */ /* 0x000fe20000004100 */
[----:B------:R-:W-:-:S04]  /*f940*/  LOP3.LUT R0, R0, 0x7fffe000, RZ, 0xc0, !PT ;  /* 0x7fffe00000007812 */ /* 0x000fc800078ec0ff */
[----:B------:R-:W-:Y:S01]  /*f950*/  IADD3 R0, R2, R0, R40 ;  /* 0x0000000002007210 */ /* 0x000fe20007ffe028 */
[----:B------:R-:W-:-:S03]  /*f960*/  HADD2.F32 R40, -RZ, R27.H0_H0 ;  /* 0x2000001bff287230 */ /* 0x000fc60000004100 */
[----:B------:R-:W-:Y:S01]  /*f970*/  SHF.L.U32 R28, R0, 0x1, RZ ;  /* 0x00000001001c7819 */ /* 0x000fe200000006ff */
[----:B------:R-:W-:-:S04]  /*f980*/  HADD2.F32 R0, -RZ, R106.H0_H0 ;  /* 0x2000006aff007230 */ /* 0x000fc80000004100 */
[----:B------:R-:W2:Y:S01]  /*f990*/  LDS.128 R8, [R28+0x10080] ;  /* 0x010080001c087984 */ /* 0x000ea20000000c00 */
[----:B-1----:R-:W-:Y:S02]  /*f9a0*/  HADD2.F32 R19, -RZ, R5.H0_H0 ;  /* 0x20000005ff137230 */ /* 0x002fe40000004100 */
[--C-:B------:R-:W-:Y:S02]  /*f9b0*/  HADD2.F32 R15, -RZ, R7.reuse.H0_H0 ;  /* 0x20000007ff0f7230 */ /* 0x100fe40000004100 */
[----:B------:R-:W-:Y:S02]  /*f9c0*/  HADD2.F32 R14, -RZ, R7.H1_H1 ;  /* 0x30000007ff0e7230 */ /* 0x000fe40000004100 */
[----:B------:R-:W-:Y:S01]  /*f9d0*/  HADD2.F32 R17, -RZ, R5.H1_H1 ;  /* 0x30000005ff117230 */ /* 0x000fe20000004100 */
[----:B------:R-:W-:Y:S01]  /*f9e0*/  FMUL.FTZ R5, R19, R0 ;  /* 0x0000000013057220 */ /* 0x000fe20000410000 */
[--C-:B------:R-:W-:Y:S02]  /*f9f0*/  HADD2.F32 R16, -RZ, R6.reuse.H0_H0 ;  /* 0x20000006ff107230 */ /* 0x100fe40000004100 */
[----:B------:R-:W-:-:S02]  /*fa00*/  HADD2.F32 R20, -RZ, R6.H1_H1 ;  /* 0x30000006ff147230 */ /* 0x000fc40000004100 */
[----:B------:R-:W-:Y:S02]  /*fa10*/  HADD2.F32 R6, -RZ, R107.H0_H0 ;  /* 0x2000006bff067230 */ /* 0x000fe40000004100 */
[--C-:B------:R-:W-:Y:S02]  /*fa20*/  HADD2.F32 R18, -RZ, R4.reuse.H0_H0 ;  /* 0x20000004ff127230 */ /* 0x100fe40000004100 */
[----:B------:R-:W-:Y:S02]  /*fa30*/  HADD2.F32 R21, -RZ, R4.H1_H1 ;  /* 0x30000004ff157230 */ /* 0x000fe40000004100 */
[----:B------:R-:W-:Y:S02]  /*fa40*/  HADD2.F32 R4, -RZ, R106.H1_H1 ;  /* 0x3000006aff047230 */ /* 0x000fe40000004100 */
[--C-:B--2---:R-:W-:Y:S02]  /*fa50*/  HADD2.F32 R3, -RZ, R9.reuse.H0_H0 ;  /* 0x20000009ff037230 */ /* 0x104fe40000004100 */
[----:B------:R-:W-:-:S02]  /*fa60*/  HADD2.F32 R2, -RZ, R9.H1_H1 ;  /* 0x30000009ff027230 */ /* 0x000fc40000004100 */
[--C-:B------:R-:W-:Y:S01]  /*fa70*/  HADD2.F32 R9, -RZ, R8.reuse.H0_H0 ;  /* 0x20000008ff097230 */ /* 0x100fe20000004100 */
[C---:B------:R-:W-:Y:S01]  /*fa80*/  FMUL.FTZ R31, R3.reuse, R0 ;  /* 0x00000000031f7220 */ /* 0x040fe20000410000 */
[----:B------:R-:W-:Y:S01]  /*fa90*/  HADD2.F32 R13, -RZ, R8.H1_H1 ;  /* 0x30000008ff0d7230 */ /* 0x000fe20000004100 */
[----:B------:R-:W-:Y:S01]  /*faa0*/  FFMA.FTZ R39, R3, R6, R5 ;  /* 0x0000000603277223 */ /* 0x000fe20000010005 */
[--C-:B------:R-:W-:Y:S01]  /*fab0*/  HADD2.F32 R8, -RZ, R11.reuse.H0_H0 ;  /* 0x2000000bff087230 */ /* 0x100fe20000004100 */
[-C--:B------:R-:W-:Y:S01]  /*fac0*/  FMUL.FTZ R3, R18, R4.reuse ;  /* 0x0000000412037220 */ /* 0x080fe20000410000 */
[----:B------:R-:W-:Y:S01]  /*fad0*/  HADD2.F32 R7, -RZ, R11.H1_H1 ;  /* 0x3000000bff077230 */ /* 0x000fe20000004100 */
[----:B------:R-:W-:Y:S01]  /*fae0*/  FMUL.FTZ R29, R9, R4 ;  /* 0x00000004091d7220 */ /* 0x000fe20000410000 */
[----:B------:R-:W-:Y:S02]  /*faf0*/  HADD2.F32 R11, -RZ, R22.H0_H0 ;  /* 0x20000016ff0b7230 */ /* 0x000fe40000004100 */
[----:B------:R-:W-:-:S02]  /*fb00*/  HADD2.F32 R5, -RZ, R108.H1_H1 ;  /* 0x3000006cff057230 */ /* 0x000fc40000004100 */
[----:B------:R-:W-:Y:S01]  /*fb10*/  HADD2.F32 R12, -RZ, R10.H0_H0 ;  /* 0x2000000aff0c7230 */ /* 0x000fe20000004100 */
[-C--:B------:R-:W-:Y:S01]  /*fb20*/  FMUL.FTZ R0, R17, R11.reuse ;  /* 0x0000000b11007220 */ /* 0x080fe20000410000 */
[----:B------:R-:W-:Y:S01]  /*fb30*/  HADD2.F32 R4, -RZ, R110.H1_H1 ;  /* 0x3000006eff047230 */ /* 0x000fe20000004100 */
[C---:B------:R-:W-:Y:S01]  /*fb40*/  FMUL.FTZ R30, R2.reuse, R11 ;  /* 0x0000000b021e7220 */ /* 0x040fe20000410000 */
[----:B------:R-:W-:Y:S01]  /*fb50*/  HADD2.F32 R22, -RZ, R24.H0_H0 ;  /* 0x20000018ff167230 */ /* 0x000fe20000004100 */
[----:B------:R-:W-:Y:S01]  /*fb60*/  FFMA.FTZ R37, R2, R41, R0 ;  /* 0x0000002902257223 */ /* 0x000fe20000010000 */
[----:B------:R-:W-:Y:S01]  /*fb70*/  HADD2.F32 R2, -RZ, R107.H1_H1 ;  /* 0x3000006bff027230 */ /* 0x000fe20000004100 */
[----:B------:R-:W-:Y:S01]  /*fb80*/  FFMA.FTZ R34, R9, R5, R3 ;  /* 0x0000000509227223 */ /* 0x000fe20000010003 */
[----:B------:R-:W-:Y:S02]  /*fb90*/  HADD2.F32 R0, -RZ, R108.H0_H0 ;  /* 0x2000006cff007230 */ /* 0x000fe40000004100 */
[----:B------:R-:W-:Y:S01]  /*fba0*/  HADD2.F32 R3, -RZ, R110.H0_H0 ;  /* 0x2000006eff037230 */ /* 0x000fe20000004100 */
[----:B------:R-:W-:Y:S01]  /*fbb0*/  FMUL.FTZ R11, R16, R2 ;  /* 0x00000002100b7220 */ /* 0x000fe20000410000 */
[----:B------:R-:W-:Y:S01]  /*fbc0*/  HADD2.F32 R10, -RZ, R10.H1_H1 ;  /* 0x3000000aff0a7230 */ /* 0x000fe20000004100 */
[----:B------:R-:W-:-:S02]  /*fbd0*/  FMUL.FTZ R9, R15, R0 ;  /* 0x000000000f097220 */ /* 0x000fc40000410000 */
[----:B------:R-:W-:Y:S01]  /*fbe0*/  FFMA.FTZ R35, R12, R4, R11 ;  /* 0x000000040c237223 */ /* 0x000fe2000001000b */
[----:B------:R-:W-:Y:S01]  /*fbf0*/  HADD2.F32 R11, -RZ, R32.H0_H0 ;  /* 0x20000020ff0b7230 */ /* 0x000fe20000004100 */
[C---:B------:R-:W-:Y:S01]  /*fc00*/  FMUL.FTZ R24, R8.reuse, R0 ;  /* 0x0000000008187220 */ /* 0x040fe20000410000 */
[----:B------:R-:W-:Y:S01]  /*fc10*/  HADD2.F32 R32, -RZ, R38.H0_H0 ;  /* 0x20000026ff207230 */ /* 0x000fe20000004100 */
[----:B------:R-:W-:Y:S01]  /*fc20*/  FFMA.FTZ R25, R8, R3, R9 ;  /* 0x0000000308197223 */ /* 0x000fe20000010009 */
[----:B------:R-:W-:Y:S01]  /*fc30*/  HADD2.F32 R8, -RZ, R33.H0_H0 ;  /* 0x20000021ff087230 */ /* 0x000fe20000004100 */
[----:B------:R-:W-:Y:S01]  /*fc40*/  FMUL.FTZ R0, R14, R22 ;  /* 0x000000160e007220 */ /* 0x000fe20000410000 */
[----:B------:R-:W-:Y:S01]  /*fc50*/  HADD2.F32 R33, -RZ, R36.H0_H0 ;  /* 0x20000024ff217230 */ /* 0x000fe20000004100 */
[----:B------:R-:W-:Y:S02]  /*fc60*/  FMUL.FTZ R26, R12, R2 ;  /* 0x000000020c1a7220 */ /* 0x000fe40000410000 */
[----:B------:R-:W-:-:S02]  /*fc70*/  FFMA.FTZ R23, R7, R40, R0 ;  /* 0x0000002807177223 */ /* 0x000fc40000010000 */
[----:B------:R-:W-:Y:S02]  /*fc80*/  FMUL.FTZ R22, R7, R22 ;  /* 0x0000001607167220 */ /* 0x000fe40000410000 */
[-C--:B------:R-:W-:Y:S02]  /*fc90*/  FMUL.FTZ R2, R21, R11.reuse ;  /* 0x0000000b15027220 */ /* 0x080fe40000410000 */
[-C--:B------:R-:W-:Y:S02]  /*fca0*/  FMUL.FTZ R0, R20, R8.reuse ;  /* 0x0000000814007220 */ /* 0x080fe40000410000 */
[C---:B------:R-:W-:Y:S02]  /*fcb0*/  FMUL.FTZ R11, R13.reuse, R11 ;  /* 0x0000000b0d0b7220 */ /* 0x040fe40000410000 */
[----:B------:R-:W-:Y:S02]  /*fcc0*/  FMUL.FTZ R7, R10, R8 ;  /* 0x000000080a077220 */ /* 0x000fe40000410000 */
[----:B------:R-:W-:-:S02]  /*fcd0*/  FFMA.FTZ R13, R13, R33, R2 ;  /* 0x000000210d0d7223 */ /* 0x000fc40000010002 */
[----:B------:R-:W-:Y:S02]  /*fce0*/  FFMA.FTZ R27, R10, R32, R0 ;  /* 0x000000200a1b7223 */ /* 0x000fe40000010000 */
[----:B------:R-:W-:Y:S02]  /*fcf0*/  FFMA.FTZ R12, R19, R6, -R31 ;  /* 0x00000006130c7223 */ /* 0x000fe4000001081f */
[----:B------:R-:W-:Y:S02]  /*fd00*/  FFMA.FTZ R9, R17, R41, -R30 ;  /* 0x0000002911097223 */ /* 0x000fe4000001081e */
[----:B------:R-:W-:Y:S01]  /*fd10*/  FFMA.FTZ R8, R18, R5, -R29 ;  /* 0x0000000512087223 */ /* 0x000fe2000001081d */
[----:B------:R-:W-:Y:S01]  /*fd20*/  F2FP.PACK_AB R5, R37, R39 ;  /* 0x000000272505723e */ /* 0x000fe200000000ff */
[----:B------:R-:W-:Y:S01]  /*fd30*/  FFMA.FTZ R10, R16, R4, -R26 ;  /* 0x00000004100a7223 */ /* 0x000fe2000001081a */
[----:B------:R-:W-:Y:S01]  /*fd40*/  F2FP.PACK_AB R9, R9, R12 ;  /* 0x0000000c0909723e */ /* 0x000fe200000000ff */
[----:B------:R-:W-:Y:S01]  /*fd50*/  FFMA.FTZ R3, R15, R3, -R24 ;  /* 0x000000030f037223 */ /* 0x000fe20000010818 */
[----:B------:R-:W-:Y:S01]  /*fd60*/  F2FP.PACK_AB R4, R13, R34 ;  /* 0x000000220d04723e */ /* 0x000fe200000000ff */
[----:B------:R-:W-:-:S02]  /*fd70*/  FFMA.FTZ R0, R14, R40, -R22 ;  /* 0x000000280e007223 */ /* 0x000fc40000010816 */
[----:B------:R-:W-:Y:S02]  /*fd80*/  FFMA.FTZ R2, R21, R33, -R11 ;  /* 0x0000002115027223 */ /* 0x000fe4000001080b */
[----:B------:R-:W-:Y:S01]  /*fd90*/  FFMA.FTZ R6, R20, R32, -R7 ;  /* 0x0000002014067223 */ /* 0x000fe20000010807 */
[----:B------:R-:W-:Y:S02]  /*fda0*/  F2FP.PACK_AB R11, R0, R3 ;  /* 0x00000003000b723e */ /* 0x000fe400000000ff */
[----:B------:R-:W-:Y:S02]  /*fdb0*/  F2FP.PACK_AB R8, R2, R8 ;  /* 0x000000080208723e */ /* 0x000fe400000000ff */
[----:B------:R-:W-:Y:S02]  /*fdc0*/  F2FP.PACK_AB R10, R6, R10 ;  /* 0x0000000a060a723e */ /* 0x000fe400000000ff */
[----:B------:R-:W-:Y:S02]  /*fdd0*/  F2FP.PACK_AB R7, R23, R25 ;  /* 0x000000191707723e */ /* 0x000fe400000000ff */
[----:B------:R-:W-:Y:S01]  /*fde0*/  F2FP.PACK_AB R6, R27, R35 ;  /* 0x000000231b06723e */ /* 0x000fe200000000ff */
[----:B------:R1:W-:Y:S04]  /*fdf0*/  STS.128 [R42], R8 ;  /* 0x000000082a007388 */ /* 0x0003e80000000c00 */
[----:B------:R1:W-:Y:S02]  /*fe00*/  STS.128 [R28+0x10080], R4 ;  /* 0x010080041c007388 */ /* 0x0003e40000000c00 */
.L_x_828:
[----:B------:R-:W-:Y:S05]  /*fe10*/  BSYNC B1 ;  /* 0x0000000000017941 */ /* 0x000fea0003800000 */
.L_x_827:
[----:B------:R-:W-:-:S04]  /*fe20*/  IADD3 R0, R212, 0x60, RZ ;  /* 0x00000060d4007810 */ /* 0x000fc80007ffe0ff */
        /* <DEDUP_REMOVED lines=13> */
[----:B-12---:R-:W2:Y:S01]  /*ff00*/  LDL R42, [R1+0x2c] ;  /* 0x00002c00012a7983 */ /* 0x006ea20000100800 */
[----:B------:R-:W-:Y:S02]  /*ff10*/  MOV R0, c[0x0][0x27c] ;  /* 0x00009f0000007a02 */ /* 0x000fe40000000f00 */
[----:B------:R-:W-:Y:S02]  /*ff20*/  SHF.R.U32.HI R22, RZ, 0x10, R77 ;  /* 0x00000010ff167819 */ /* 0x000fe4000001164d */
[----:B------:R-:W-:-:S02]  /*ff30*/  LEA.HI R0, R0, R229, RZ, 0x1d ;  /* 0x000000e500007211 */ /* 0x000fc400078fe8ff */
[----:B------:R-:W-:Y:S02]  /*ff40*/  SHF.R.U32.HI R23, RZ, 0x10, R81 ;  /* 0x00000010ff177819 */ /* 0x000fe40000011651 */
[----:B------:R-:W-:Y:S02]  /*ff50*/  SHF.R.S32.HI R3, RZ, 0x1f, R0 ;  /* 0x0000001fff037819 */ /* 0x000fe40000011400 */
[----:B------:R-:W-:Y:S01]  /*ff60*/  SHF.L.U32 R2, R0, 0x3, RZ ;  /* 0x0000000300027819 */ /* 0x000fe200000006ff */
[----:B------:R-:W-:Y:S01]  /*ff70*/  HADD2.F32 R41, -RZ, R23.H0_H0 ;  /* 0x20000017ff297230 */ /* 0x000fe20000004100 */
[----:B------:R-:W-:Y:S02]  /*ff80*/  LEA.HI R0, R3, R0, RZ, 0x3 ;  /* 0x0000000003007211 */ /* 0x000fe400078f18ff */
[----:B------:R-:W-:Y:S02]  /*ff90*/  LOP3.LUT R2, R45, 0x38, R2, 0xf8, !PT ;  /* 0x000000382d027812 */ /* 0x000fe400078ef802 */
[----:B------:R-:W-:-:S02]  /*ffa0*/  SHF.L.U32 R0, R0, 0xa, RZ ;  /* 0x0000000a00007819 */ /* 0x000fc400000006ff */
[----:B------:R-:W-:Y:S02]  /*ffb0*/  LOP3.LUT R2, R2, R44, RZ, 0x3c, !PT ;  /* 0x0000002c02027212 */ /* 0x000fe400078e3cff */
[----:B------:R-:W-:Y:S02]  /*ffc0*/  LOP3.LUT R0, R0, 0x7fffe000, RZ, 0xc0, !PT ;  /* 0x7fffe00000007812 */ /* 0x000fe400078ec0ff */
[----:B------:R-:W-:Y:S02]  /*ffd0*/  SHF.R.U32.HI R24, RZ, 0x10, R79 ;  /* 0x00000010ff187819 */ /* 0x000fe4000001164f */
[----:B-----5:R-:W-:Y:S02]  /*ffe0*/  IADD3 R0, R2, R0, R43 ;  /* 0x0000000002007210 */ /* 0x020fe40007ffe02b */
[----:B------:R-:W-:Y:S02]  /*fff0*/  SHF.R.U32.HI R27, RZ, 0x10, R83 ;  /* 0x00000010ff1b7819 */ /* 0x000fe40000011653 */
        /* <DEDUP_REMOVED lines=8> */
[--C-:B-1----:R-:W-:Y:S02]  /*10080*/  HADD2.F32 R3, -RZ, R9.reuse.H0_H0 ;  /* 0x20000009ff037230 */ /* 0x102fe40000004100 */
[----:B------:R-:W-:Y:S02]  /*10090*/  HADD2.F32 R2, -RZ, R9.H1_H1 ;  /* 0x30000009ff027230 */ /* 0x000fe40000004100 */
[--C-:B------:R-:W-:Y:S01]  /*100a0*/  HADD2.F32 R9, -RZ, R8.reuse.H0_H0 ;  /* 0x20000008ff097230 */ /* 0x100fe20000004100 */
[----:B------:R-:W-:Y:S01]  /*100b0*/  FMUL.FTZ R31, R3, R0 ;  /* 0x00000000031f7220 */ /* 0x000fe20000410000 */
[----:B------:R-:W-:Y:S02]  /*100c0*/  HADD2.F32 R13, -RZ, R8.H1_H1 ;  /* 0x30000008ff0d7230 */ /* 0x000fe40000004100 */
[----:B------:R-:W-:Y:S02]  /*100d0*/  HADD2.F32 R8, -RZ, R11.H0_H0 ;  /* 0x2000000bff087230 */ /* 0x000fe40000004100 */
[----:B------:R-:W-:-:S02]  /*100e0*/  HADD2.F32 R12, -RZ, R10.H0_H0 ;  /* 0x2000000aff0c7230 */ /* 0x000fc40000004100 */
[----:B------:R-:W-:Y:S01]  /*100f0*/  HADD2.F32 R10, -RZ, R10.H1_H1 ;  /* 0x3000000aff0a7230 */ /* 0x000fe20000004100 */
[----:B--2---:R-:W1:Y:S02]  /*10100*/  LDS.128 R4, [R42] ;  /* 0x000000002a047984 */ /* 0x004e640000000c00 */
[----:B-1----:R-:W-:Y:S02]  /*10110*/  HADD2.F32 R19, -RZ, R5.H0_H0 ;  /* 0x20000005ff137230 */ /* 0x002fe40000004100 */
[--C-:B------:R-:W-:Y:S02]  /*10120*/  HADD2.F32 R15, -RZ, R7.reuse.H0_H0 ;  /* 0x20000007ff0f7230 */ /* 0x100fe40000004100 */
[----:B------:R-:W-:Y:S02]  /*10130*/  HADD2.F32 R14, -RZ, R7.H1_H1 ;  /* 0x30000007ff0e7230 */ /* 0x000fe40000004100 */
[----:B------:R-:W-:Y:S02]  /*10140*/  HADD2.F32 R7, -RZ, R11.H1_H1 ;  /* 0x3000000bff077230 */ /* 0x000fe40000004100 */
[----:B------:R-:W-:Y:S01]  /*10150*/  HADD2.F32 R17, -RZ, R5.H1_H1 ;  /* 0x30000005ff117230 */ /* 0x000fe20000004100 */
[----:B------:R-:W-:Y:S01]  /*10160*/  FMUL.FTZ R5, R19, R0 ;  /* 0x0000000013057220 */ /* 0x000fe20000410000 */
[----:B------:R-:W-:-:S02]  /*10170*/  HADD2.F32 R11, -RZ, R22.H0_H0 ;  /* 0x20000016ff0b7230 */ /* 0x000fc40000004100 */
[--C-:B------:R-:W-:Y:S02]  /*10180*/  HADD2.F32 R16, -RZ, R6.reuse.H0_H0 ;  /* 0x20000006ff107230 */ /* 0x100fe40000004100 */
[----:B------:R-:W-:Y:S01]  /*10190*/  HADD2.F32 R20, -RZ, R6.H1_H1 ;  /* 0x30000006ff147230 */ /* 0x000fe20000004100 */
[-C--:B------:R-:W-:Y:S01]  /*101a0*/  FMUL.FTZ R0, R17, R11.reuse ;  /* 0x0000000b11007220 */ /* 0x080fe20000410000 */
[----:B------:R-:W-:Y:S01]  /*101b0*/  HADD2.F32 R6, -RZ, R112.H0_H0 ;  /* 0x20000070ff067230 */ /* 0x000fe20000004100 */
[C---:B------:R-:W-:Y:S01]  /*101c0*/  FMUL.FTZ R30, R2.reuse, R11 ;  /* 0x0000000b021e7220 */ /* 0x040fe20000410000 */
[--C-:B------:R-:W-:Y:S01]  /*101d0*/  HADD2.F32 R18, -RZ, R4.reuse.H0_H0 ;  /* 0x20000004ff127230 */ /* 0x100fe20000004100 */
[----:B------:R-:W-:Y:S01]  /*101e0*/  FFMA.FTZ R37, R2, R41, R0 ;  /* 0x0000002902257223 */ /* 0x000fe20000010000 */
[----:B------:R-:W-:Y:S01]  /*101f0*/  HADD2.F32 R21, -RZ, R4.H1_H1 ;  /* 0x30000004ff157230 */ /* 0x000fe20000004100 */
[----:B------:R-:W-:Y:S01]  /*10200*/  FFMA.FTZ R39, R3, R6, R5 ;  /* 0x0000000603277223 */ /* 0x000fe20000010005 */
[----:B------:R-:W-:-:S02]  /*10210*/  HADD2.F32 R4, -RZ, R111.H1_H1 ;  /* 0x3000006fff047230 */ /* 0x000fc40000004100 */
[--C-:B------:R-:W-:Y:S02]  /*10220*/  HADD2.F32 R5, -RZ, R113.reuse.H1_H1 ;  /* 0x30000071ff057230 */ /* 0x100fe40000004100 */
[----:B------:R-:W-:Y:S01]  /*10230*/  HADD2.F32 R2, -RZ, R112.H1_H1 ;  /* 0x30000070ff027230 */ /* 0x000fe20000004100 */
[-C--:B------:R-:W-:Y:S01]  /*10240*/  FMUL.FTZ R3, R18, R4.reuse ;  /* 0x0000000412037220 */ /* 0x080fe20000410000 */
[----:B------:R-:W-:Y:S01]  /*10250*/  HADD2.F32 R0, -RZ, R113.H0_H0 ;  /* 0x20000071ff007230 */ /* 0x000fe20000004100 */
[C---:B------:R-:W-:Y:S01]  /*10260*/  FMUL.FTZ R29, R9.reuse, R4 ;  /* 0x00000004091d7220 */ /* 0x040fe20000410000 */
[--C-:B------:R-:W-:Y:S01]  /*10270*/  HADD2.F32 R4, -RZ, R114.reuse.H1_H1 ;  /* 0x30000072ff047230 */ /* 0x100fe20000004100 */
[----:B------:R-:W-:Y:S01]  /*10280*/  FFMA.FTZ R34, R9, R5, R3 ;  /* 0x0000000509227223 */ /* 0x000fe20000010003 */
[----:B------:R-:W-:Y:S01]  /*10290*/  HADD2.F32 R3, -RZ, R114.H0_H0 ;  /* 0x20000072ff037230 */ /* 0x000fe20000004100 */
[----:B------:R-:W-:Y:S01]  /*102a0*/  FMUL.FTZ R11, R16, R2 ;  /* 0x00000002100b7220 */ /* 0x000fe20000410000 */
[----:B------:R-:W-:Y:S01]  /*102b0*/  HADD2.F32 R22, -RZ, R24.H0_H0 ;  /* 0x20000018ff167230 */ /* 0x000fe20000004100 */
        /* <DEDUP_REMOVED lines=36> */
.L_x_832:
[----:B------:R-:W-:Y:S05]  /*10500*/  BSYNC B0 ;  /* 0x0000000000007941 */ /* 0x000fea0003800000 */
.L_x_831:
[----:B------:R-:W-:-:S13]  /*10510*/  ISETP.GE.AND P0, PT, R138, c[0x0][0x27c], PT ;  /* 0x00009f008a007a0c */ /* 0x000fda0003f06270 */
[----:B------:R-:W-:Y:S05]  /*10520*/  @P0 BRA `(.L_x_804) ;  /* 0x0000061000000947 */ /* 0x000fea0003800000 */
[----:B--2---:R-:W2:Y:S04]  /*10530*/  LDL R2, [R1+0xc] ;  /* 0x00000c0001027983 */ /* 0x004ea80000100800 */
[----:B-1-3--:R-:W3:Y:S01]  /*10540*/  LDL R42, [R1+0x1c] ;  /* 0x00001c00012a7983 */ /* 0x00aee20000100800 */
[----:B------:R-:W-:Y:S02]  /*10550*/  MOV R0, c[0x0][0x27c] ;  /* 0x00009f0000007a02 */ /* 0x000fe40000000f00 */
[----:B------:R-:W-:Y:S02]  /*10560*/  SHF.R.U32.HI R22, RZ, 0x10, R85 ;  /* 0x00000010ff167819 */ /* 0x000fe40000011655 */
[----:B------:R-:W-:Y:S02]  /*10570*/  SHF.R.U32.HI R23, RZ, 0x10, R89 ;  /* 0x00000010ff177819 */ /* 0x000fe40000011659 */
[----:B------:R-:W-:-:S02]  /*10580*/  SHF.R.U32.HI R24, RZ, 0x10, R87 ;  /* 0x00000010ff187819 */ /* 0x000fc40000011657 */
[----:B-----5:R-:W-:Y:S01]  /*10590*/  SHF.R.U32.HI R27, RZ, 0x10, R91 ;  /* 0x00000010ff1b7819 */ /* 0x020fe2000001165b */
[----:B------:R-:W-:Y:S01]  /*105a0*/  HADD2.F32 R41, -RZ, R23.H0_H0 ;  /* 0x20000017ff297230 */ /* 0x000fe20000004100 */
[----:B------:R-:W-:Y:S02]  /*105b0*/  SHF.R.U64 R32, R84, 0x10, R85 ;  /* 0x0000001054207819 */ /* 0x000fe40000001255 */
[----:B------:R-:W-:Y:S01]  /*105c0*/  SHF.R.U64 R33, R86, 0x10, R87 ;  /* 0x0000001056217819 */ /* 0x000fe20000001257 */
[----:B------:R-:W-:Y:S01]  /*105d0*/  HADD2.F32 R40, -RZ, R27.H0_H0 ;  /* 0x2000001bff287230 */ /* 0x000fe20000004100 */
[----:B------:R-:W-:Y:S02]  /*105e0*/  SHF.R.U64 R36, R88, 0x10, R89 ;  /* 0x0000001058247819 */ /* 0x000fe40000001259 */
[----:B------:R-:W-:Y:S02]  /*105f0*/  SHF.R.U64 R38, R90, 0x10, R91 ;  /* 0x000000105a267819 */ /* 0x000fe4000000125b */
        /* <DEDUP_REMOVED lines=9> */
[----:B------:R-:W-:-:S04]  /*10690*/  IADD3 R0, R2, R0, R43 ;  /* 0x0000000002007210 */ /* 0x000fc80007ffe02b */
        /* <DEDUP_REMOVED lines=74> */
.L_x_804:
[----:B------:R-:W-:Y:S05]  /*10b40*/  BSYNC B2 ;  /* 0x0000000000027941 */ /* 0x000fea0003800000 */
.L_x_770:
[----:B------:R-:W-:Y:S01]  /*10b50*/  IMAD R0, R120, c[0x0][0x208], RZ ;  /* 0x0000820078007a24 */ /* 0x000fe200078e02ff */
[----:B------:R-:W-:-:S04]  /*10b60*/  DEPBAR.LE SB0, 0x0 ;  /* 0x000080000000791a */ /* 0x000fc80000000000 */
[C---:B------:R-:W-:Y:S01]  /*10b70*/  IMAD.WIDE.U32 R2, R199.reuse, c[0x0][0x208], RZ ;  /* 0x00008200c7027a25 */ /* 0x040fe200078e00ff */
[----:B------:R-:W-:Y:S01]  /*10b80*/  BAR.SYNC.DEFER_BLOCKING 0x0 ;  /* 0x0000000000007b1d */ /* 0x000fe20000010000 */
[----:B------:R-:W-:Y:S02]  /*10b90*/  IADD3 R187, R178, 0x20, RZ ;  /* 0x00000020b2bb7810 */ /* 0x000fe40007ffe0ff */
[----:B------:R-:W-:Y:S02]  /*10ba0*/  IMAD R0, R199, c[0x0][0x20c], R0 ;  /* 0x00008300c7007a24 */ /* 0x000fe400078e0200 */
[----:B------:R-:W-:Y:S01]  /*10bb0*/  IMAD.WIDE.U32 R218, R217, c[0x0][0x210], RZ ;  /* 0x00008400d9da7a25 */ /* 0x000fe200078e00ff */
[----:B------:R-:W-:Y:S03]  /*10bc0*/  BSSY B0, `(.L_x_833) ;  /* 0x00000d5000007945 */ /* 0x000fe60003800000 */
[----:B------:R-:W-:-:S02]  /*10bd0*/  IMAD.IADD R3, R3, 0x1, R0 ;  /* 0x0000000103037824 */ /* 0x000fc400078e0200 */
[----:B------:R-:W-:Y:S02]  /*10be0*/  IMAD R0, R121, c[0x0][0x218], RZ ;  /* 0x0000860079007a24 */ /* 0x000fe400078e02ff */
[----:B------:R-:W-:-:S04]  /*10bf0*/  IMAD.WIDE.U32 R2, R198, c[0x0][0x218], R2 ;  /* 0x00008600c6027a25 */ /* 0x000fc800078e0002 */
[----:B-1----:R-:W-:Y:S01]  /*10c00*/  IMAD R4, R198, c[0x0][0x21c], R0 ;  /* 0x00008700c6047a24 */ /* 0x002fe200078e0200 */
        /* <DEDUP_REMOVED lines=8> */
[----:B------:R-:W1:Y:S04]  /*10c90*/  SHFL.IDX PT, R0, R3, RZ, 0x181f ;  /* 0x00181fff03007589 */ /* 0x000e6800000e0000 */
[----:B------:R-:W2:Y:S04]  /*10ca0*/  SHFL.IDX PT, R2, R2, RZ, 0x181f ;  /* 0x00181fff02027589 */ /* 0x000ea800000e0000 */
[----:B-----5:R-:W3:Y:S04]  /*10cb0*/  LDSM.16.M88.4 R24, [R178+0x800] ;  /* 0x00080000b218783b */ /* 0x020ee80000000200 */
[----:B------:R-:W-:Y:S01]  /*10cc0*/  @P1 IADD3 R187, R178, -0x20, RZ ;  /* 0xffffffe0b2bb1810 */ /* 0x000fe20007ffe0ff */
[----:B------:R-:W-:Y:S03]  /*10cd0*/  LDSM.16.M88.4 R4, [R184] ;  /* 0x00000000b804783b */ /* 0x000fe60000000200 */
[C---:B------:R-:W-:Y:S01]  /*10ce0*/  IADD3 R188, R187.reuse, 0x3000, RZ ;  /* 0x00003000bbbc7810 */ /* 0x040fe20007ffe0ff */
[----:B------:R-:W-:Y:S01]  /*10cf0*/  LDSM.16.M88.4 R36, [R187] ;  /* 0x00000000bb24783b */ /* 0x000fe20000000200 */
[----:B------:R-:W-:-:S02]  /*10d00*/  IADD3 R190, R187, 0x1000, RZ ;  /* 0x00001000bbbe7810 */ /* 0x000fc40007ffe0ff */
[C---:B------:R-:W-:Y:S01]  /*10d10*/  IADD3 R189, R187.reuse, 0x1800, RZ ;  /* 0x00001800bbbd7810 */ /* 0x040fe20007ffe0ff */
[----:B------:R-:W4:Y:S01]  /*10d20*/  LDSM.16.M88.4 R44, [R187+0x800] ;  /* 0x00080000bb2c783b */ /* 0x000f220000000200 */
[----:B------:R-:W-:Y:S02]  /*10d30*/  IADD3 R192, R187, 0x2000, RZ ;  /* 0x00002000bbc07810 */ /* 0x000fe40007ffe0ff */
[-C--:B-1--4-:R-:W-:Y:S02]  /*10d40*/  LEA R12, P0, R202, R0.reuse, 0x1 ;  /* 0x00000000ca0c7211 */ /* 0x092fe400078008ff */
[----:B------:R-:W-:Y:S02]  /*10d50*/  LEA R16, P1, R200, R0, 0x1 ;  /* 0x00000000c8107211 */ /* 0x000fe400078208ff */
[----:B--2---:R-:W-:Y:S02]  /*10d60*/  LEA.HI.X R13, R202, R2, R207, 0x1, P0 ;  /* 0x00000002ca0d7211 */ /* 0x004fe400000f0ccf */
[----:B------:R-:W-:-:S02]  /*10d70*/  ISETP.GT.AND P0, PT, R119, R212, PT ;  /* 0x000000d47700720c */ /* 0x000fc40003f04270 */
[----:B------:R-:W-:Y:S02]  /*10d80*/  LEA.HI.X R17, R200, R2, R206, 0x1, P1 ;  /* 0x00000002c8117211 */ /* 0x000fe400008f0cce */
[C---:B------:R-:W-:Y:S02]  /*10d90*/  ISETP.GE.OR P1, PT, R134.reuse, c[0x0][0x1d4], !P0 ;  /* 0x0000750086007a0c */ /* 0x040fe40004726670 */
[C---:B------:R-:W-:Y:S01]  /*10da0*/  LEA R14, P3, R134.reuse, R0, 0x1 ;  /* 0x00000000860e7211 */ /* 0x040fe200078608ff */
[C---:B------:R-:W-:Y:S01]  /*10db0*/  HMMA.16816.F32 R28, R8.reuse, R20, RZ ;  /* 0x00000014081c723c */ /* 0x040fe200000018ff */
[----:B------:R-:W-:Y:S02]  /*10dc0*/  IADD3 R191, R187, 0x2800, RZ ;  /* 0x00002800bbbf7810 */ /* 0x000fe40007ffe0ff */
[----:B------:R-:W-:Y:S02]  /*10dd0*/  LEA.HI.X R15, R134, R2, R135, 0x1, P3 ;  /* 0x00000002860f7211 */ /* 0x000fe400018f0c87 */
[----:B------:R-:W-:Y:S01]  /*10de0*/  LEA R18, P3, R201, R0, 0x1 ;  /* 0x00000000c9127211 */ /* 0x000fe200078608ff */
[----:B------:R-:W-:Y:S01]  /*10df0*/  IMAD.MOV.U32 R0, RZ, RZ, 0x40 ;  /* 0x00000040ff007424 */ /* 0x000fe200078e00ff */
[----:B------:R-:W-:Y:S01]  /*10e00*/  IADD3 R193, R187, 0x3800, RZ ;  /* 0x00003800bbc17810 */ /* 0x000fe20007ffe0ff */
[----:B------:R-:W-:Y:S01]  /*10e10*/  HMMA.16816.F32 R32, R8, R22, RZ ;  /* 0x000000160820723c */ /* 0x000fe200000018ff */
[----:B------:R-:W-:Y:S01]  /*10e20*/  LEA.HI.X R19, R201, R2, R208, 0x1, P3 ;  /* 0x00000002c9137211 */ /* 0x000fe200018f0cd0 */
[----:B------:R-:W-:Y:S01]  /*10e30*/  @!PT LDS RZ, [RZ] ;  /* 0x00000000fffff984 */ /* 0x000fe20000000800 */
[----:B------:R-:W-:Y:S01]  /*10e40*/  @!PT LDS RZ, [RZ] ;  /* 0x00000000fffff984 */ /* 0x000fe20000000800 */
[----:B------:R-:W-:Y:S01]  /*10e50*/  @!PT LDS RZ, [RZ] ;  /* 0x00000000fffff984 */ /* 0x000fe20000000800 */
[----:B------:R1:W-:Y:S01]  /*10e60*/  LDGSTS.E.BYPASS.LTC128B.128 [R195+0x8080], [R14.64], !P1 ;  /* 0x080800000ec37fae */ /* 0x0003e2000c901d48 */
[----:B------:R-:W-:-:S02]  /*10e70*/  ISETP.GE.OR P1, PT, R138, c[0x0][0x1d4], !P0 ;  /* 0x000075008a007a0c */ /* 0x000fc40004726670 */
[----:B------:R-:W-:Y:S02]  /*10e80*/  SEL R0, R0, 0xffffffc0, !P2 ;  /* 0xffffffc000007807 */ /* 0x000fe40005000000 */
[----:B------:R-:W-:Y:S01]  /*10e90*/  IADD3 R194, R187, 0x800, RZ ;  /* 0x00000800bbc27810 */ /* 0x000fe20007ffe0ff */
[----:B---3--:R-:W-:Y:S02]  /*10ea0*/  HMMA.16816.F32 R20, R8, R24, RZ ;  /* 0x000000180814723c */ /* 0x008fe400000018ff */
        /* <DEDUP_REMOVED lines=9> */
[----:B------:R-:W-:Y:S01]  /*10f40*/  LDSM.16.M88.4 R48, [R177+0x800] ;  /* 0x00080000b130783b */ /* 0x000fe20000000200 */
[----:B-1----:R-:W-:Y:S03]  /*10f50*/  HMMA.16816.F32 R12, R8, R26, RZ ;  /* 0x0000001a080c723c */ /* 0x002fe600000018ff */
[----:B------:R-:W1:Y:S04]  /*10f60*/  LDSM.16.M88.4 R8, [R186] ;  /* 0x00000000ba08783b */ /* 0x000e680000000200 */
[----:B------:R-:W0:Y:S01]  /*10f70*/  LDGDEPBAR ;  /* 0x00000000000079af */ /* 0x000e220000000000 */
[C---:B------:R-:W-:Y:S08]  /*10f80*/  HMMA.16816.F32 R24, R4.reuse, R44, R20 ;  /* 0x0000002c0418723c */ /* 0x040ff00000001814 */
[C---:B--2---:R-:W-:Y:S08]  /*10f90*/  HMMA.16816.F32 R16, R4.reuse, R36, R28 ;  /* 0x000000240410723c */ /* 0x044ff0000000181c */
[C---:B------:R-:W-:Y:S01]  /*10fa0*/  HMMA.16816.F32 R28, R4.reuse, R38, R32 ;  /* 0x00000026041c723c */ /* 0x040fe20000001820 */
[----:B------:R-:W-:Y:S04]  /*10fb0*/  LDSM.16.M88.4 R32, [R176+-0x3000] ;  /* 0xffd00000b020783b */ /* 0x000fe80000000200 */
[----:B------:R-:W-:Y:S03]  /*10fc0*/  LDSM.16.M88.4 R36, [R178+0x1000] ;  /* 0x00100000b224783b */ /* 0x000fe60000000200 */
[----:B------:R-:W-:Y:S01]  /*10fd0*/  HMMA.16816.F32 R12, R4, R46, R12 ;  /* 0x0000002e040c723c */ /* 0x000fe2000000180c */
[----:B------:R-:W2:Y:S04]  /*10fe0*/  LDSM.16.M88.4 R4, [R185] ;  /* 0x00000000b904783b */ /* 0x000ea80000000200 */
[----:B------:R-:W3:Y:S03]  /*10ff0*/  LDSM.16.M88.4 R44, [R176+-0x2800] ;  /* 0xffd80000b02c783b */ /* 0x000ee60000000200 */
[C---:B-1----:R-:W-:Y:S08]  /*11000*/  HMMA.16816.F32 R20, R8.reuse, R40, R16 ;  /* 0x000000280814723c */ /* 0x042ff00000001810 */
[C---:B------:R-:W-:Y:S01]  /*11010*/  HMMA.16816.F32 R16, R8.reuse, R42, R28 ;  /* 0x0000002a0810723c */ /* 0x040fe2000000181c */
[----:B------:R-:W-:Y:S07]  /*11020*/  LDSM.16.M88.4 R40, [R189] ;  /* 0x00000000bd28783b */ /* 0x000fee0000000200 */
[C---:B------:R-:W-:Y:S08]  /*11030*/  HMMA.16816.F32 R24, R8.reuse, R48, R24 ;  /* 0x000000300818723c */ /* 0x040ff00000001818 */
[----:B------:R-:W-:Y:S01]  /*11040*/  HMMA.16816.F32 R12, R8, R50, R12 ;  /* 0x00000032080c723c */ /* 0x000fe2000000180c */
[----:B------:R-:W1:Y:S04]  /*11050*/  LDSM.16.M88.4 R8, [R183+0x4000] ;  /* 0x00400000b708783b */ /* 0x000e680000000200 */
[----:B------:R-:W4:Y:S03]  /*11060*/  LDSM.16.M88.4 R48, [R178+0x1800] ;  /* 0x00180000b230783b */ /* 0x000f260000000200 */
[C---:B--2---:R-:W-:Y:S08]  /*11070*/  HMMA.16816.F32 R20, R4.reuse, R32, R20 ;  /* 0x000000200414723c */ /* 0x044ff00000001814 */
[C---:B------:R-:W-:Y:S01]  /*11080*/  HMMA.16816.F32 R16, R4.reuse, R34, R16 ;  /* 0x000000220410723c */ /* 0x040fe20000001810 */
[----:B------:R-:W-:Y:S07]  /*11090*/  LDSM.16.M88.4 R32, [R190] ;  /* 0x00000000be20783b */ /* 0x000fee0000000200 */
[C---:B---3--:R-:W-:Y:S08]  /*110a0*/  HMMA.16816.F32 R24, R4.reuse, R44, R24 ;  /* 0x0000002c0418723c */ /* 0x048ff00000001818 */
[----:B------:R-:W-:Y:S01]  /*110b0*/  HMMA.16816.F32 R12, R4, R46, R12 ;  /* 0x0000002e040c723c */ /* 0x000fe2000000180c */
[----:B------:R-:W2:Y:S04]  /*110c0*/  LDSM.16.M88.4 R4, [R184+0x4000] ;  /* 0x00400000b804783b */ /* 0x000ea80000000200 */
[----:B------:R-:W-:Y:S03]  /*110d0*/  LDSM.16.M88.4 R44, [R178+0x2800] ;  /* 0x00280000b22c783b */ /* 0x000fe60000000200 */
[C---:B-1----:R-:W-:Y:S01]  /*110e0*/  HMMA.16816.F32 R28, R8.reuse, R36, R20 ;  /* 0x00000024081c723c */ /* 0x042fe20000001814 */
[----:B------:R-:W-:Y:S07]  /*110f0*/  LDSM.16.M88.4 R20, [R177+0x1000] ;  /* 0x00100000b114783b */ /* 0x000fee0000000200 */
[C---:B------:R-:W-:Y:S01]  /*11100*/  HMMA.16816.F32 R16, R8.reuse, R38, R16 ;  /* 0x000000260810723c */ /* 0x040fe20000001810 */
[----:B------:R-:W-:Y:S07]  /*11110*/  LDSM.16.M88.4 R36, [R177+0x1800] ;  /* 0x00180000b124783b */ /* 0x000fee0000000200 */
[C---:B----4-:R-:W-:Y:S08]  /*11120*/  HMMA.16816.F32 R24, R8.reuse, R48, R24 ;  /* 0x000000300818723c */ /* 0x050ff00000001818 */
[----:B------:R-:W-:Y:S01]  /*11130*/  HMMA.16816.F32 R12, R8, R50, R12 ;  /* 0x00000032080c723c */ /* 0x000fe2000000180c */
[----:B------:R-:W1:Y:S07]  /*11140*/  LDSM.16.M88.4 R8, [R186+0x4000] ;  /* 0x00400000ba08783b */ /* 0x000e6e0000000200 */
[C---:B--2---:R-:W-:Y:S08]  /*11150*/  HMMA.16816.F32 R28, R4.reuse, R32, R28 ;  /* 0x00000020041c723c */ /* 0x044ff0000000181c */
[C---:B------:R-:W-:Y:S01]  /*11160*/  HMMA.16816.F32 R16, R4.reuse, R34, R16 ;  /* 0x000000220410723c */ /* 0x040fe20000001810 */
[----:B------:R-:W-:Y:S07]  /*11170*/  LDSM.16.M88.4 R32, [R176+-0x2000] ;  /* 0xffe00000b020783b */ /* 0x000fee0000000200 */
[C---:B------:R-:W-:Y:S08]  /*11180*/  HMMA.16816.F32 R24, R4.reuse, R40, R24 ;  /* 0x000000280418723c */ /* 0x040ff00000001818 */
[----:B------:R-:W-:Y:S01]  /*11190*/  HMMA.16816.F32 R12, R4, R42, R12 ;  /* 0x0000002a040c723c */ /* 0x000fe2000000180c */
[----:B------:R-:W2:Y:S04]  /*111a0*/  LDSM.16.M88.4 R4, [R185+0x4000] ;  /* 0x00400000b904783b */ /* 0x000ea80000000200 */
[----:B------:R-:W3:Y:S03]  /*111b0*/  LDSM.16.M88.4 R40, [R176+-0x1800] ;  /* 0xffe80000b028783b */ /* 0x000ee60000000200 */
[C---:B-1----:R-:W-:Y:S08]  /*111c0*/  HMMA.16816.F32 R28, R8.reuse, R20, R28 ;  /* 0x00000014081c723c */ /* 0x042ff0000000181c */
[C---:B------:R-:W-:Y:S08]  /*111d0*/  HMMA.16816.F32 R20, R8.reuse, R22, R16 ;  /* 0x000000160814723c */ /* 0x040ff00000001810 */
[C---:B------:R-:W-:Y:S08]  /*111e0*/  HMMA.16816.F32 R16, R8.reuse, R36, R24 ;  /* 0x000000240810723c */ /* 0x040ff00000001818 */
[----:B------:R-:W-:Y:S01]  /*111f0*/  HMMA.16816.F32 R12, R8, R38, R12 ;  /* 0x00000026080c723c */ /* 0x000fe2000000180c */
[----:B------:R-:W-:Y:S04]  /*11200*/  LDSM.16.M88.4 R8, [R183+0x8000] ;  /* 0x00800000b708783b */ /* 0x000fe80000000200 */
[----:B------:R-:W1:Y:S03]  /*11210*/  LDSM.16.M88.4 R36, [R178+0x2000] ;  /* 0x00200000b224783b */ /* 0x000e660000000200 */
[C---:B--2---:R-:W-:Y:S01]  /*11220*/  HMMA.16816.F32 R24, R4.reuse, R32, R28 ;  /* 0x000000200418723c */ /* 0x044fe2000000181c */
[----:B------:R-:W-:Y:S07]  /*11230*/  LDSM.16.M88.4 R28, [R192] ;  /* 0x00000000c01c783b */ /* 0x000fee0000000200 */
[C---:B------:R-:W-:Y:S01]  /*11240*/  HMMA.16816.F32 R20, R4.reuse, R34, R20 ;  /* 0x000000220414723c */ /* 0x040fe20000001814 */
[----:B------:R-:W-:Y:S07]  /*11250*/  LDSM.16.M88.4 R32, [R177+0x2000] ;  /* 0x00200000b120783b */ /* 0x000fee0000000200 */
[C---:B---3--:R-:W-:Y:S08]  /*11260*/  HMMA.16816.F32 R16, R4.reuse, R40, R16 ;  /* 0x000000280410723c */ /* 0x048ff00000001810 */
[----:B------:R-:W-:Y:S01]  /*11270*/  HMMA.16816.F32 R12, R4, R42, R12 ;  /* 0x0000002a040c723c */ /* 0x000fe2000000180c */
[----:B------:R-:W2:Y:S04]  /*11280*/  LDSM.16.M88.4 R4, [R184+0x8000] ;  /* 0x00800000b804783b */ /* 0x000ea80000000200 */
[----:B------:R-:W3:Y:S03]  /*11290*/  LDSM.16.M88.4 R40, [R191] ;  /* 0x00000000bf28783b */ /* 0x000ee60000000200 */
[C---:B-1----:R-:W-:Y:S08]  /*112a0*/  HMMA.16816.F32 R24, R8.reuse, R36, R24 ;  /* 0x000000240818723c */ /* 0x042ff00000001818 */
[C---:B------:R-:W-:Y:S01]  /*112b0*/  HMMA.16816.F32 R20, R8.reuse, R38, R20 ;  /* 0x000000260814723c */ /* 0x040fe20000001814 */
[----:B------:R-:W-:Y:S07]  /*112c0*/  LDSM.16.M88.4 R36, [R176+-0x800] ;  /* 0xfff80000b024783b */ /* 0x000fee0000000200 */
[C---:B------:R-:W-:Y:S08]  /*112d0*/  HMMA.16816.F32 R16, R8.reuse, R44, R16 ;  /* 0x0000002c0810723c */ /* 0x040ff00000001810 */
[----:B------:R-:W-:Y:S01]  /*112e0*/  HMMA.16816.F32 R12, R8, R46, R12 ;  /* 0x0000002e080c723c */ /* 0x000fe2000000180c */
[----:B------:R-:W1:Y:S04]  /*112f0*/  LDSM.16.M88.4 R8, [R186+0x8000] ;  /* 0x00800000ba08783b */ /* 0x000e680000000200 */
[----:B------:R-:W4:Y:S03]  /*11300*/  LDSM.16.M88.4 R44, [R177+0x2800] ;  /* 0x00280000b12c783b */ /* 0x000f260000000200 */
[C---:B--2---:R-:W-:Y:S08]  /*11310*/  HMMA.16816.F32 R24, R4.reuse, R28, R24 ;  /* 0x0000001c0418723c */ /* 0x044ff00000001818 */
[C---:B------:R-:W-:Y:S01]  /*11320*/  HMMA.16816.F32 R20, R4.reuse, R30, R20 ;  /* 0x0000001e0414723c */ /* 0x040fe20000001814 */
[----:B------:R-:W-:Y:S07]  /*11330*/  LDSM.16.M88.4 R28, [R176+-0x1000] ;  /* 0xfff00000b01c783b */ /* 0x000fee0000000200 */
[C---:B---3--:R-:W-:Y:S08]  /*11340*/  HMMA.16816.F32 R16, R4.reuse, R40, R16 ;  /* 0x000000280410723c */ /* 0x048ff00000001810 */
[----:B------:R-:W-:Y:S01]  /*11350*/  HMMA.16816.F32 R12, R4, R42, R12 ;  /* 0x0000002a040c723c */ /* 0x000fe2000000180c */
[----:B------:R-:W2:Y:S04]  /*11360*/  LDSM.16.M88.4 R4, [R185+0x8000] ;  /* 0x00800000b904783b */ /* 0x000ea80000000200 */
[----:B------:R-:W-:Y:S03]  /*11370*/  LDSM.16.M88.4 R40, [R193] ;  /* 0x00000000c128783b */ /* 0x000fe60000000200 */
[C---:B-1----:R-:W-:Y:S08]  /*11380*/  HMMA.16816.F32 R24, R8.reuse, R32, R24 ;  /* 0x000000200818723c */ /* 0x042ff00000001818 */
[C---:B------:R-:W-:Y:S01]  /*11390*/  HMMA.16816.F32 R20, R8.reuse, R34, R20 ;  /* 0x000000220814723c */ /* 0x040fe20000001814 */
[----:B------:R-:W-:Y:S07]  /*113a0*/  LDSM.16.M88.4 R32, [R178+0x3000] ;  /* 0x00300000b220783b */ /* 0x000fee0000000200 */
[C---:B----4-:R-:W-:Y:S08]  /*113b0*/  HMMA.16816.F32 R16, R8.reuse, R44, R16 ;  /* 0x0000002c0810723c */ /* 0x050ff00000001810 */
[----:B------:R-:W-:Y:S01]  /*113c0*/  HMMA.16816.F32 R12, R8, R46, R12 ;  /* 0x0000002e080c723c */ /* 0x000fe2000000180c */
[----:B------:R-:W1:Y:S04]  /*113d0*/  LDSM.16.M88.4 R8, [R183+0xc000] ;  /* 0x00c00000b708783b */ /* 0x000e680000000200 */
[----:B------:R-:W3:Y:S03]  /*113e0*/  LDSM.16.M88.4 R44, [R178+0x3800] ;  /* 0x00380000b22c783b */ /* 0x000ee60000000200 */
[C---:B--2---:R-:W-:Y:S08]  /*113f0*/  HMMA.16816.F32 R24, R4.reuse, R28, R24 ;  /* 0x0000001c0418723c */ /* 0x044ff00000001818 */
[C---:B------:R-:W-:Y:S01]  /*11400*/  HMMA.16816.F32 R20, R4.reuse, R30, R20 ;  /* 0x0000001e0414723c */ /* 0x040fe20000001814 */
[----:B------:R-:W-:Y:S07]  /*11410*/  LDSM.16.M88.4 R28, [R188] ;  /* 0x00000000bc1c783b */ /* 0x000fee0000000200 */
[C---:B------:R-:W-:Y:S08]  /*11420*/  HMMA.16816.F32 R16, R4.reuse, R36, R16 ;  /* 0x000000240410723c */ /* 0x040ff00000001810 */
[----:B------:R-:W-:Y:S01]  /*11430*/  HMMA.16816.F32 R12, R4, R38, R12 ;  /* 0x00000026040c723c */ /* 0x000fe2000000180c */
[----:B------:R-:W2:Y:S04]  /*11440*/  LDSM.16.M88.4 R4, [R184+0xc000] ;  /* 0x00c00000b804783b */ /* 0x000ea80000000200 */
[----:B------:R-:W-:Y:S03]  /*11450*/  LDSM.16.M88.4 R36, [R177+0x3000] ;  /* 0x00300000b124783b */ /* 0x000fe60000000200 */
[C---:B-1----:R-:W-:Y:S08]  /*11460*/  HMMA.16816.F32 R24, R8.reuse, R32, R24 ;  /* 0x000000200818723c */ /* 0x042ff00000001818 */
[C---:B------:R-:W-:Y:S01]  /*11470*/  HMMA.16816.F32 R20, R8.reuse, R34, R20 ;  /* 0x000000220814723c */ /* 0x040fe20000001814 */
[----:B------:R-:W-:Y:S07]  /*11480*/  LDSM.16.M88.4 R32, [R176] ;  /* 0x00000000b020783b */ /* 0x000fee0000000200 */
[C---:B---3--:R-:W-:Y:S08]  /*11490*/  HMMA.16816.F32 R16, R8.reuse, R44, R16 ;  /* 0x0000002c0810723c */ /* 0x048ff00000001810 */
[----:B------:R-:W-:Y:S01]  /*114a0*/  HMMA.16816.F32 R12, R8, R46, R12 ;  /* 0x0000002e080c723c */ /* 0x000fe2000000180c */
[----:B------:R-:W1:Y:S04]  /*114b0*/  LDSM.16.M88.4 R8, [R186+0xc000] ;  /* 0x00c00000ba08783b */ /* 0x000e680000000200 */
[----:B------:R-:W3:Y:S03]  /*114c0*/  LDSM.16.M88.4 R44, [R177+0x3800] ;  /* 0x00380000b12c783b */ /* 0x000ee60000000200 */
[C---:B--2---:R-:W-:Y:S08]  /*114d0*/  HMMA.16816.F32 R24, R4.reuse, R28, R24 ;  /* 0x0000001c0418723c */ /* 0x044ff00000001818 */
[C---:B------:R-:W-:Y:S01]  /*114e0*/  HMMA.16816.F32 R20, R4.reuse, R30, R20 ;  /* 0x0000001e0414723c */ /* 0x040fe20000001814 */
[----:B------:R-:W-:Y:S07]  /*114f0*/  LDSM.16.M88.4 R28, [R176+0x800] ;  /* 0x00080000b01c783b */ /* 0x000fee0000000200 */
[C---:B------:R-:W-:Y:S08]  /*11500*/  HMMA.16816.F32 R16, R4.reuse, R40, R16 ;  /* 0x000000280410723c */ /* 0x040ff00000001810 */
[----:B------:R-:W-:Y:S01]  /*11510*/  HMMA.16816.F32 R12, R4, R42, R12 ;  /* 0x0000002a040c723c */ /* 0x000fe2000000180c */
[----:B------:R-:W2:Y:S01]  /*11520*/  LDSM.16.M88.4 R4, [R185+0xc000] ;  /* 0x00c00000b904783b */ /* 0x000ea20000000200 */
[----:B------:R-:W-:-:S06]  /*11530*/  DEPBAR.LE SB0, 0x0 ;  /* 0x000080000000791a */ /* 0x000fcc0000000000 */
[C---:B-1----:R-:W-:Y:S08]  /*11540*/  HMMA.16816.F32 R24, R8.reuse, R36, R24 ;  /* 0x000000240818723c */ /* 0x042ff00000001818 */
[C---:B------:R-:W-:Y:S08]  /*11550*/  HMMA.16816.F32 R20, R8.reuse, R38, R20 ;  /* 0x000000260814723c */ /* 0x040ff00000001814 */
[C---:B---3--:R-:W-:Y:S08]  /*11560*/  HMMA.16816.F32 R16, R8.reuse, R44, R16 ;  /* 0x0000002c0810723c */ /* 0x048ff00000001810 */
[----:B------:R-:W-:Y:S08]  /*11570*/  HMMA.16816.F32 R8, R8, R46, R12 ;  /* 0x0000002e0808723c */ /* 0x000ff0000000180c */
[C---:B--2---:R-:W-:Y:S08]  /*11580*/  HMMA.16816.F32 R24, R4.reuse, R32, R24 ;  /* 0x000000200418723c */ /* 0x044ff00000001818 */
[C---:B------:R-:W-:Y:S08]  /*11590*/  HMMA.16816.F32 R16, R4.reuse, R28, R16 ;  /* 0x0000001c0410723c */ /* 0x040ff00000001810 */
[C---:B------:R-:W-:Y:S08]  /*115a0*/  HMMA.16816.F32 R20, R4.reuse, R34, R20 ;  /* 0x000000220414723c */ /* 0x040ff00000001814 */
[----:B------:R-:W-:Y:S01]  /*115b0*/  HMMA.16816.F32 R28, R4, R30, R8 ;  /* 0x0000001e041c723c */ /* 0x000fe20000001808 */
[----:B------:R-:W-:Y:S06]  /*115c0*/  BAR.SYNC.DEFER_BLOCKING 0x0 ;  /* 0x0000000000007b1d */ /* 0x000fec0000010000 */
[----:B------:R-:W-:Y:S01]  /*115d0*/  @!UPT UIADD3 URZ, URZ, URZ, URZ ;  /* 0x0000003f3f3ff290 */ /* 0x000fe2000fffe03f */
[----:B------:R-:W-:Y:S11]  /*115e0*/  @!P0 BRA `(.L_x_834) ;  /* 0x0000032000008947 */ /* 0x000ff60003800000 */
[----:B------:R-:W-:Y:S01]  /*115f0*/  ISETP.NE.AND P4, PT, R123, 0x1, PT ;  /* 0x000000017b00780c */ /* 0x000fe20003f85270 */
[----:B------:R-:W-:Y:S01]  /*11600*/  IMAD.MOV.U32 R198, RZ, RZ, RZ ;  /* 0x000000ffffc67224 */ /* 0x000fe200078e00ff */
[----:B------:R-:W-:-:S04]  /*11610*/  IADD3 R2, R213, R109, R227 ;  /* 0x0000006dd5027210 */ /* 0x000fc80007ffe0e3 */
[----:B------:R-:W-:-:S05]  /*11620*/  IADD3 R2, R2, -0x20, RZ ;  /* 0xffffffe002027810 */ /* 0x000fca0007ffe0ff */
        /* <DEDUP_REMOVED lines=25> */
.L_x_983:
[----:B------:R-:W-:Y:S05]  /*117c0*/  BRA.DIV ~URZ, `(.L_x_836) ;  /* 0x0000f1f27f007947 */ /* 0x000fea000b800000 */
[----:B-1----:R1:W3:Y:S02]  /*117d0*/  SHFL.IDX PT, R0, R5, RZ, 0x181f ;  /* 0x00181fff05007589 */ /* 0x0022e400000e0000 */
.L_x_984:
[C---:B------:R-:W-:Y:S02]  /*117e0*/  ISETP.GE.AND P1, PT, R134.reuse, c[0x0][0x1d4], PT ;  /* 0x0000750086007a0c */ /* 0x040fe40003f26270 */
[----:B---3--:R-:W-:Y:S02]  /*117f0*/  LEA R2, P0, R134, R0, 0x1 ;  /* 0x0000000086027211 */ /* 0x008fe400078008ff */
[----:B------:R-:W-:Y:S02]  /*11800*/  ISETP.GE.AND P3, PT, R138, c[0x0][0x1d4], PT ;  /* 0x000075008a007a0c */ /* 0x000fe40003f66270 */
[----:B--2---:R-:W-:Y:S02]  /*11810*/  LEA.HI.X R3, R134, R4, R135, 0x1, P0 ;  /* 0x0000000486037211 */ /* 0x004fe400000f0c87 */
[----:B------:R-:W-:Y:S02]  /*11820*/  LEA R8, P0, R202, R0, 0x1 ;  /* 0x00000000ca087211 */ /* 0x000fe400078008ff */
[----:B------:R-:W-:-:S02]  /*11830*/  ISETP.GE.AND P2, PT, R201, c[0x0][0x1d4], PT ;  /* 0x00007500c9007a0c */ /* 0x000fc40003f46270 */
[----:B------:R-:W-:Y:S01]  /*11840*/  LEA.HI.X R9, R202, R4, R207, 0x1, P0 ;  /* 0x00000004ca097211 */ /* 0x000fe200000f0ccf */
[----:B------:R-:W-:Y:S01]  /*11850*/  @!PT LDS RZ, [RZ] ;  /* 0x00000000fffff984 */ /* 0x000fe20000000800 */
[----:B------:R-:W-:Y:S01]  /*11860*/  @!PT LDS RZ, [RZ] ;  /* 0x00000000fffff984 */ /* 0x000fe20000000800 */
[----:B------:R-:W-:Y:S01]  /*11870*/  @!PT LDS RZ, [RZ] ;  /* 0x00000000fffff984 */ /* 0x000fe20000000800 */
[----:B------:R2:W-:Y:S01]  /*11880*/  LDGSTS.E.BYPASS.LTC128B.128 [R195+0xc080], [R2.64], !P1 ;  /* 0x0c08000002c37fae */ /* 0x0005e2000c901d48 */
[C---:B------:R-:W-:Y:S02]  /*11890*/  LEA R6, P0, R201.reuse, R0, 0x1 ;  /* 0x00000000c9067211 */ /* 0x040fe400078008ff */
[----:B------:R-:W-:Y:S01]  /*118a0*/  ISETP.GE.AND P1, PT, R200, c[0x0][0x1d4], PT ;  /* 0x00007500c8007a0c */ /* 0x000fe20003f26270 */
[----:B------:R3:W-:Y:S01]  /*118b0*/  LDGSTS.E.BYPASS.LTC128B.128 [R195+0xd080], [R8.64], !P3 ;  /* 0x0d08000008c37fae */ /* 0x0007e2000d901d48 */
[----:B------:R-:W-:-:S05]  /*118c0*/  LEA.HI.X R7, R201, R4, R208, 0x1, P0 ;  /* 0x00000004c9077211 */ /* 0x000fca00000f0cd0 */
[----:B------:R3:W-:Y:S01]  /*118d0*/  LDGSTS.E.BYPASS.LTC128B.128 [R195+0xe080], [R6.64], !P2 ;  /* 0x0e08000006c37fae */ /* 0x0007e2000d101d48 */
[----:B--2---:R-:W-:-:S04]  /*118e0*/  LEA R2, P0, R200, R0, 0x1 ;  /* 0x00000000c8027211 */ /* 0x004fc800078008ff */
[----:B------:R-:W-:-:S05]  /*118f0*/  LEA.HI.X R3, R200, R4, R206, 0x1, P0 ;  /* 0x00000004c8037211 */ /* 0x000fca00000f0cce */
[----:B------:R3:W-:Y:S04]  /*11900*/  LDGSTS.E.BYPASS.LTC128B.128 [R195+0xf080], [R2.64], !P1 ;  /* 0x0f08000002c37fae */ /* 0x0007e8000c901d48 */
.L_x_834:
[----:B------:R-:W-:Y:S05]  /*11910*/  BSYNC B0 ;  /* 0x0000000000007941 */ /* 0x000fea0003800000 */
.L_x_833:
[----:B------:R-:W-:Y:S01]  /*11920*/  IMAD.MOV.U32 R0, RZ, RZ, c[0x0][0x2c4] ;  /* 0x0000b100ff007624 */ /* 0x000fe200078e00ff */
[----:B------:R-:W-:Y:S01]  /*11930*/  ULDC UR4, c[0x0][0x324] ;  /* 0x0000c90000047ab9 */ /* 0x000fe20000000800 */
[----:B---3--:R-:W-:Y:S01]  /*11940*/  IADD3 R2, R210, 0x1, -R109 ;  /* 0x00000001d2027810 */ /* 0x008fe20007ffe86d */
[----:B------:R-:W-:Y:S01]  /*11950*/  ULOP3.LUT UR4, URZ, UR4, URZ, 0x33, !UPT ;  /* 0x000000043f047292 */ /* 0x000fe2000f8e333f */
[----:B------:R-:W0:Y:S01]  /*11960*/  LDGDEPBAR ;  /* 0x00000000000079af */ /* 0x000e220000000000 */
[----:B------:R-:W-:Y:S01]  /*11970*/  ISETP.NE.AND P0, PT, R0, 0x1, PT ;  /* 0x000000010000780c */ /* 0x000fe20003f05270 */
[----:B------:R-:W-:Y:S02]  /*11980*/  IMAD.IADD R0, R236, 0x1, R228 ;  /* 0x00000001ec007824 */ /* 0x000fe400078e02e4 */
[----:B------:R-:W-:Y:S02]  /*11990*/  IMAD.IADD R7, R119, 0x1, -R216 ;  /* 0x0000000177077824 */ /* 0x000fe400078e0ad8 */
[----:B------:R-:W-:-:S08]  /*119a0*/  IMAD.MOV.U32 R4, RZ, RZ, R0 ;  /* 0x000000ffff047224 */ /* 0x000fd000078e0000 */
[----:B------:R-:W-:Y:S01]  /*119b0*/  @P0 IMAD.HI.U32 R3, R0, c[0x0][0x2c8], RZ ;  /* 0x0000b20000030a27 */ /* 0x000fe200078e00ff */
[----:B------:R-:W-:-:S04]  /*119c0*/  IADD3 R0, -R211, R2, -R216 ;  /* 0x00000002d3007210 */ /* 0x000fc80007ffe9d8 */
[C---:B------:R-:W-:Y:S02]  /*119d0*/  IADD3 R6, R0.reuse, UR4, RZ ;  /* 0x0000000400067c10 */ /* 0x040fe4000fffe0ff */
[----:B------:R-:W-:Y:S02]  /*119e0*/  @P0 SHF.R.U32.HI R4, RZ, c[0x0][0x2cc], R3 ;  /* 0x0000b300ff040a19 */ /* 0x000fe40000011603 */
[----:B-1----:R-:W-:Y:S01]  /*119f0*/  IADD3 R5, R0, c[0x0][0x328], RZ ;  /* 0x0000ca0000057a10 */ /* 0x002fe20007ffe0ff */
[----:B------:R-:W-:Y:S05]  /*11a00*/  BRA.DIV ~URZ, `(.L_x_837) ;  /* 0x0000f0127f007947 */ /* 0x000fea000b800000 */
[----:B------:R1:W2:Y:S02]  /*11a10*/  SHFL.IDX PT, R3, R4, RZ, 0x1c1f ;  /* 0x001c1fff04037589 */ /* 0x0002a400000e0000 */
.L_x_985:
[----:B------:R-:W-:Y:S01]  /*11a20*/  IMAD.MOV.U32 R0, RZ, RZ, c[0x0][0x32c] ;  /* 0x0000cb00ff007624 */ /* 0x000fe200078e00ff */
[----:B--2---:R-:W-:-:S04]  /*11a30*/  IADD3 R2, R5, R3, RZ ;  /* 0x0000000305027210 */ /* 0x004fc80007ffe0ff */
[----:B------:R-:W-:Y:S01]  /*11a40*/  ISETP.GE.AND P0, PT, R0, 0x1, PT ;  /* 0x000000010000780c */ /* 0x000fe20003f06270 */
[----:B------:R-:W-:Y:S01]  /*11a50*/  IMAD.IADD R0, R6, 0x1, R3 ;  /* 0x0000000106007824 */ /* 0x000fe200078e0203 */
[----:B------:R-:W-:-:S11]  /*11a60*/  IMNMX R2, R7, R2, PT ;  /* 0x0000000207027217 */ /* 0x000fd60003800200 */
[----:B------:R-:W-:Y:S05]  /*11a70*/  @!P0 BRA `(.L_x_838) ;  /* 0x0000015000008947 */ /* 0x000fea0003800000 */
[----:B------:R-:W-:Y:S01]  /*11a80*/  IADD3 R3, -R211, R210, R3 ;  /* 0x000000d2d3037210 */ /* 0x000fe20007ffe103 */
[----:B------:R-:W-:Y:S03]  /*11a90*/  BSSY B0, `(.L_x_839) ;  /* 0x000000e000007945 */ /* 0x000fe60003800000 */
        /* <DEDUP_REMOVED lines=9> */
.L_x_840:
[----:B------:R-:W-:-:S04]  /*11b30*/  MOV R8, c[0x0][0x32c] ;  /* 0x0000cb0000087a02 */ /* 0x000fc80000000f00 */
[----:B------:R-:W-:-:S13]  /*11b40*/  ISETP.NE.AND P0, PT, R8, 0x1, PT ;  /* 0x000000010800780c */ /* 0x000fda0003f05270 */
[----:B------:R-:W-:-:S05]  /*11b50*/  @P0 IMAD.HI.U32 R8, R3, c[0x0][0x330], RZ ;  /* 0x0000cc0003080a27 */ /* 0x000fca00078e00ff */
[----:B------:R-:W-:Y:S02]  /*11b60*/  @P0 SHF.R.U32.HI R3, RZ, c[0x0][0x334], R8 ;  /* 0x0000cd00ff030a19 */ /* 0x000fe40000011608 */
.L_x_841:
[----:B------:R-:W-:Y:S05]  /*11b70*/  BSYNC B0 ;  /* 0x0000000000007941 */ /* 0x000fea0003800000 */
.L_x_839:
[----:B------:R-:W-:-:S04]  /*11b80*/  IMAD R3, R3, c[0x0][0x32c], -R109 ;  /* 0x0000cb0003037a24 */ /* 0x000fc800078e0a6d */
[----:B------:R-:W-:-:S05]  /*11b90*/  IMAD.IADD R3, R3, 0x1, -R216 ;  /* 0x0000000103037824 */ /* 0x000fca00078e0ad8 */
[----:B------:R-:W-:Y:S02]  /*11ba0*/  IADD3 R8, R3, c[0x0][0x32c], RZ ;  /* 0x0000cb0003087a10 */ /* 0x000fe40007ffe0ff */
[----:B------:R-:W-:Y:S02]  /*11bb0*/  IMNMX R0, R0, R3, !PT ;  /* 0x0000000300007217 */ /* 0x000fe40007800200 */
[----:B------:R-:W-:Y:S02]  /*11bc0*/  IMNMX R2, R2, R8, PT ;  /* 0x0000000802027217 */ /* 0x000fe40003800200 */
.L_x_838:
[----:B------:R-:W-:-:S04]  /*11bd0*/  ISETP.GT.AND P1, PT, R196, RZ, PT ;  /* 0x000000ffc400720c */ /* 0x000fc80003f24270 */
[C---:B------:R-:W-:Y:S02]  /*11be0*/  ISETP.GT.AND P2, PT, R0.reuse, RZ, P1 ;  /* 0x000000ff0000720c */ /* 0x040fe40000f44270 */
[----:B------:R-:W-:Y:S02]  /*11bf0*/  ISETP.GT.AND P0, PT, R0, 0x1, P1 ;  /* 0x000000010000780c */ /* 0x000fe40000f04270 */
[C---:B------:R-:W-:Y:S02]  /*11c00*/  ISETP.LT.OR P2, PT, R2.reuse, 0x1, P2 ;  /* 0x000000010200780c */ /* 0x040fe40001741670 */
[----:B------:R-:W-:Y:S02]  /*11c10*/  ISETP.LT.OR P0, PT, R2, 0x2, P0 ;  /* 0x000000020200780c */ /* 0x000fe40000701670 */
[----:B------:R-:W-:Y:S02]  /*11c20*/  FSEL R10, R24, -INF , !P2 ;  /* 0xff800000180a7808 */ /* 0x000fe40005000000 */
[----:B------:R-:W-:-:S02]  /*11c30*/  ISETP.GT.AND P2, PT, R0, 0x8, P1 ;  /* 0x000000080000780c */ /* 0x000fc40000f44270 */
[----:B------:R-:W-:Y:S02]  /*11c40*/  FSEL R11, R25, -INF , !P0 ;  /* 0xff800000190b7808 */ /* 0x000fe40004000000 */
        /* <DEDUP_REMOVED lines=16> */
[----:B------:R-:W-:Y:S01]  /*11d50*/  FSEL R28, R29, -INF , !P0 ;  /* 0xff8000001d1c7808 */ /* 0x000fe20004000000 */
[----:B------:R-:W-:Y:S06]  /*11d60*/  BRA.DIV ~URZ, `(.L_x_842) ;  /* 0x0000ed227f007947 */ /* 0x000fec000b800000 */
[----:B------:R2:W3:Y:S02]  /*11d70*/  SHFL.IDX PT, R3, R4, 0x1, 0x1c1f ;  /* 0x003c1f0004037f89 */ /* 0x0004e400000e0000 */
.L_x_986:
[----:B------:R-:W-:Y:S01]  /*11d80*/  IMAD.MOV.U32 R0, RZ, RZ, c[0x0][0x32c] ;  /* 0x0000cb00ff007624 */ /* 0x000fe200078e00ff */
[----:B---3--:R-:W-:-:S04]  /*11d90*/  IADD3 R2, R5, R3, RZ ;  /* 0x0000000305027210 */ /* 0x008fc80007ffe0ff */
        /* <DEDUP_REMOVED lines=8> */
[----:B-12---:R-:W-:Y:S01]  /*11e20*/  IMAD.MOV.U32 R4, RZ, RZ, c[0x0][0x32c] ;  /* 0x0000cb00ff047624 */ /* 0x006fe200078e00ff */
[----:B------:R-:W-:-:S04]  /*11e30*/  LOP3.LUT R3, RZ, R3, RZ, 0x33, !PT ;  /* 0x00000003ff037212 */ /* 0x000fc800078e33ff */
[----:B------:R-:W-:-:S13]  /*11e40*/  ISETP.NE.AND P0, PT, R4, 0x1, PT ;  /* 0x000000010400780c */ /* 0x000fda0003f05270 */
[----:B------:R-:W-:-:S05]  /*11e50*/  @P0 IMAD.HI.U32 R4, R3, c[0x0][0x330], RZ ;  /* 0x0000cc0003040a27 */ /* 0x000fca00078e00ff */
[----:B------:R-:W-:-:S04]  /*11e60*/  @P0 SHF.R.U32.HI R3, RZ, c[0x0][0x334], R4 ;  /* 0x0000cd00ff030a19 */ /* 0x000fc80000011604 */
[----:B------:R-:W-:Y:S01]  /*11e70*/  LOP3.LUT R3, RZ, R3, RZ, 0x33, !PT ;  /* 0x00000003ff037212 */ /* 0x000fe200078e33ff */
[----:B------:R-:W-:Y:S05]  /*11e80*/  BRA `(.L_x_846) ;  /* 0x0000004000007947 */ /* 0x000fea0003800000 */
.L_x_845:
[----:B-12---:R-:W-:-:S04]  /*11e90*/  MOV R4, c[0x0][0x32c] ;  /* 0x0000cb0000047a02 */ /* 0x006fc80000000f00 */
[----:B------:R-:W-:-:S13]  /*11ea0*/  ISETP.NE.AND P0, PT, R4, 0x1, PT ;  /* 0x000000010400780c */ /* 0x000fda0003f05270 */
[----:B------:R-:W-:-:S05]  /*11eb0*/  @P0 IMAD.HI.U32 R4, R3, c[0x0][0x330], RZ ;  /* 0x0000cc0003040a27 */ /* 0x000fca00078e00ff */
[----:B------:R-:W-:Y:S02]  /*11ec0*/  @P0 SHF.R.U32.HI R3, RZ, c[0x0][0x334], R4 ;  /* 0x0000cd00ff030a19 */ /* 0x000fe40000011604 */
.L_x_846:
[----:B------:R-:W-:Y:S05]  /*11ed0*/  BSYNC B0 ;  /* 0x0000000000007941 */ /* 0x000fea0003800000 */
.L_x_844:
[----:B------:R-:W-:-:S04]  /*11ee0*/  IMAD R3, R3, c[0x0][0x32c], -R109 ;  /* 0x0000cb0003037a24 */ /* 0x000fc800078e0a6d */
[----:B------:R-:W-:-:S05]  /*11ef0*/  IMAD.IADD R3, R3, 0x1, -R216 ;  /* 0x0000000103037824 */ /* 0x000fca00078e0ad8 */
[----:B------:R-:W-:Y:S02]  /*11f00*/  IADD3 R4, R3, c[0x0][0x32c], RZ ;  /* 0x0000cb0003047a10 */ /* 0x000fe40007ffe0ff */
[----:B------:R-:W-:Y:S02]  /*11f10*/  IMNMX R0, R0, R3, !PT ;  /* 0x0000000300007217 */ /* 0x000fe40007800200 */
[----:B------:R-:W-:Y:S02]  /*11f20*/  IMNMX R2, R2, R4, PT ;  /* 0x0000000402027217 */ /* 0x000fe40003800200 */
.L_x_843:
[C---:B------:R-:W-:Y:S02]  /*11f30*/  ISETP.GT.AND P0, PT, R0.reuse, 0x1, P1 ;  /* 0x000000010000780c */ /* 0x040fe40000f04270 */
[----:B------:R-:W-:Y:S02]  /*11f40*/  ISETP.GT.AND P2, PT, R0, 0x8, P1 ;  /* 0x000000080000780c */ /* 0x000fe40000f44270 */
[C---:B------:R-:W-:Y:S02]  /*11f50*/  ISETP.LT.OR P0, PT, R2.reuse, 0x2, P0 ;  /* 0x000000020200780c */ /* 0x040fe40000701670 */
[----:B------:R-:W-:-:S02]  /*11f60*/  ISETP.LT.OR P2, PT, R2, 0x9, P2 ;  /* 0x000000090200780c */ /* 0x000fc40001741670 */
[----:B------:R-:W-:Y:S02]  /*11f70*/  FSEL R7, R27, -INF , !P0 ;  /* 0xff8000001b077808 */ /* 0x000fe40004000000 */
[----:B------:R-:W-:Y:S02]  /*11f80*/  ISETP.GT.AND P0, PT, R0, 0x9, P1 ;  /* 0x000000090000780c */ /* 0x000fe40000f04270 */
[----:B------:R-:W-:Y:S02]  /*11f90*/  FSEL R8, R22, -INF , !P2 ;  /* 0xff80000016087808 */ /* 0x000fe40005000000 */
[----:B------:R-:W-:Y:S02]  /*11fa0*/  ISETP.GT.AND P2, PT, R0, RZ, P1 ;  /* 0x000000ff0000720c */ /* 0x000fe40000f44270 */
[C---:B------:R-:W-:Y:S02]  /*11fb0*/  ISETP.LT.OR P0, PT, R2.reuse, 0xa, P0 ;  /* 0x0000000a0200780c */ /* 0x040fe40000701670 */
[----:B------:R-:W-:-:S02]  /*11fc0*/  ISETP.LT.OR P2, PT, R2, 0x1, P2 ;  /* 0x000000010200780c */ /* 0x000fc40001741670 */
[----:B------:R-:W-:Y:S02]  /*11fd0*/  FSEL R9, R23, -INF , !P0 ;  /* 0xff80000017097808 */ /* 0x000fe40004000000 */
[----:B------:R-:W-:Y:S02]  /*11fe0*/  ISETP.GT.AND P0, PT, R0, 0x10, P1 ;  /* 0x000000100000780c */ /* 0x000fe40000f04270 */
[----:B------:R-:W-:Y:S02]  /*11ff0*/  FSEL R6, R26, -INF , !P2 ;  /* 0xff8000001a067808 */ /* 0x000fe40005000000 */
[----:B------:R-:W-:Y:S02]  /*12000*/  FMNMX.FTZ R3, R10, R11, !PT ;  /* 0x0000000b0a037209 */ /* 0x000fe40007810000 */
[----:B------:R-:W-:Y:S02]  /*12010*/  ISETP.LT.OR P2, PT, R2, 0x11, P0 ;  /* 0x000000110200780c */ /* 0x000fe40000741670 */
[----:B-12---:R-:W-:-:S02]  /*12020*/  FMNMX.FTZ R4, R6, R7, !PT ;  /* 0x0000000706047209 */ /* 0x006fc40007810000 */
[----:B------:R-:W-:Y:S02]  /*12030*/  ISETP.GT.AND P0, PT, R0, 0x11, P1 ;  /* 0x000000110000780c */ /* 0x000fe40000f04270 */
[----:B------:R-:W-:Y:S02]  /*12040*/  FMNMX.FTZ R3, R12, R3, !PT ;  /* 0x000000030c037209 */ /* 0x000fe40007810000 */
[----:B------:R-:W-:Y:S02]  /*12050*/  FSEL R27, R18, -INF , !P2 ;  /* 0xff800000121b7808 */ /* 0x000fe40005000000 */
[----:B------:R-:W-:Y:S02]  /*12060*/  FMNMX.FTZ R4, R8, R4, !PT ;  /* 0x0000000408047209 */ /* 0x000fe40007810000 */
[----:B------:R-:W-:Y:S02]  /*12070*/  ISETP.LT.OR P2, PT, R2, 0x12, P0 ;  /* 0x000000120200780c */ /* 0x000fe40000741670 */
[----:B------:R-:W-:-:S02]  /*12080*/  ISETP.GT.AND P3, PT, R0, 0x18, P1 ;  /* 0x000000180000780c */ /* 0x000fc40000f64270 */
[----:B------:R-:W-:Y:S02]  /*12090*/  ISETP.GT.AND P0, PT, R0, 0x19, P1 ;  /* 0x000000190000780c */ /* 0x000fe40000f04270 */
[----:B------:R-:W-:Y:S02]  /*120a0*/  FMNMX.FTZ R0, R13, R3, !PT ;  /* 0x000000030d007209 */ /* 0x000fe40007810000 */
[----:B------:R-:W-:Y:S02]  /*120b0*/  FMNMX.FTZ R3, R9, R4, !PT ;  /* 0x0000000409037209 */ /* 0x000fe40007810000 */
[----:B------:R-:W-:Y:S02]  /*120c0*/  FSEL R24, R19, -INF , !P2 ;  /* 0xff80000013187808 */ /* 0x000fe40005000000 */
[----:B------:R-:W-:Y:S02]  /*120d0*/  ISETP.LT.OR P1, PT, R2, 0x19, P3 ;  /* 0x000000190200780c */ /* 0x000fe40001f21670 */
[----:B------:R-:W-:-:S02]  /*120e0*/  FMNMX.FTZ R0, R14, R0, !PT ;  /* 0x000000000e007209 */ /* 0x000fc40007810000 */
[----:B------:R-:W-:Y:S02]  /*120f0*/  FMNMX.FTZ R3, R27, R3, !PT ;  /* 0x000000031b037209 */ /* 0x000fe40007810000 */
[----:B------:R-:W-:Y:S02]  /*12100*/  ISETP.LT.OR P0, PT, R2, 0x1a, P0 ;  /* 0x0000001a0200780c */ /* 0x000fe40000701670 */
[----:B------:R-:W-:Y:S02]  /*12110*/  FSEL R26, R30, -INF , !P1 ;  /* 0xff8000001e1a7808 */ /* 0x000fe40004800000 */
[----:B------:R-:W-:Y:S02]  /*12120*/  FMNMX.FTZ R0, R17, R0, !PT ;  /* 0x0000000011007209 */ /* 0x000fe40007810000 */
[----:B------:R-:W-:Y:S02]  /*12130*/  FMNMX.FTZ R2, R24, R3, !PT ;  /* 0x0000000318027209 */ /* 0x000fe40007810000 */
[----:B------:R-:W-:-:S02]  /*12140*/  FSEL R25, R31, -INF , !P0 ;  /* 0xff8000001f197808 */ /* 0x000fc40004000000 */
[----:B------:R-:W-:Y:S02]  /*12150*/  FMNMX.FTZ R0, R16, R0, !PT ;  /* 0x0000000010007209 */ /* 0x000fe40007810000 */
[----:B------:R-:W-:Y:S02]  /*12160*/  FMNMX.FTZ R2, R26, R2, !PT ;  /* 0x000000021a027209 */ /* 0x000fe40007810000 */
[----:B------:R-:W-:Y:S02]  /*12170*/  FMNMX.FTZ R4, R28, R0, !PT ;  /* 0x000000001c047209 */ /* 0x000fe40007810000 */
[----:B------:R-:W-:Y:S01]  /*12180*/  FMNMX.FTZ R5, R25, R2, !PT ;  /* 0x0000000219057209 */ /* 0x000fe20007810000 */
[----:B------:R-:W-:Y:S05]  /*12190*/  BRA.DIV ~URZ, `(.L_x_847) ;  /* 0x0000e9627f007947 */ /* 0x000fea000b800000 */
[----:B------:R1:W2:Y:S02]  /*121a0*/  SHFL.BFLY PT, R0, R4, 0x2, 0x1f ;  /* 0x0c401f0004007f89 */ /* 0x0002a400000e0000 */
.L_x_987:
[----:B-12---:R-:W-:Y:S01]  /*121b0*/  FMNMX.FTZ R4, R4, R0, !PT ;  /* 0x0000000004047209 */ /* 0x006fe20007810000 */
[----:B------:R-:W-:Y:S05]  /*121c0*/  BRA.DIV ~URZ, `(.L_x_848) ;  /* 0x0000e9827f007947 */ /* 0x000fea000b800000 */
[----:B------:R-:W1:Y:S04]  /*121d0*/  SHFL.BFLY PT, R0, R5, 0x2, 0x1f ;  /* 0x0c401f0005007f89 */ /* 0x000e6800000e0000 */
[----:B------:R-:W2:Y:S01]  /*121e0*/  SHFL.BFLY PT, R2, R4, 0x1, 0x1f ;  /* 0x0c201f0004027f89 */ /* 0x000ea200000e0000 */
[----:B-1----:R-:W-:-:S02]  /*121f0*/  FMNMX.FTZ R5, R5, R0, !PT ;  /* 0x0000000005057209 */ /* 0x002fc40007810000 */
[----:B--2---:R-:W-:-:S03]  /*12200*/  FMNMX.FTZ R133, R4, R2, !PT ;  /* 0x0000000204857209 */ /* 0x004fc60007810000 */
[----:B------:R1:W2:Y:S04]  /*12210*/  SHFL.BFLY PT, R3, R5, 0x1, 0x1f ;  /* 0x0c201f0005037f89 */ /* 0x0002a800000e0000 */
.L_x_988:
[C---:B------:R-:W-:Y:S01]  /*12220*/  FMUL.FTZ R2, R133.reuse, c[0x0][0x2d0] ;  /* 0x0000b40085027a20 */ /* 0x040fe20000410000 */
[----:B------:R-:W-:Y:S01]  /*12230*/  FSETP.NEU.FTZ.AND P0, PT, R133, -INF , PT ;  /* 0xff8000008500780b */ /* 0x000fe20003f1d000 */
[----:B------:R-:W-:Y:S01]  /*12240*/  WARPSYNC 0xffffffff ;  /* 0xffffffff00007948 */ /* 0x000fe20003800000 */
[----:B--2---:R-:W-:Y:S01]  /*12250*/  FMNMX.FTZ R4, R3, R5, !PT ;  /* 0x0000000503047209 */ /* 0x004fe20007810000 */
[----:B------:R-:W-:Y:S01]  /*12260*/  LDSM.16.MT88.4 R20, [R180] ;  /* 0x00000000b414783b */ /* 0x000fe20000004200 */
[----:B------:R-:W-:Y:S02]  /*12270*/  FSEL R2, R2, RZ, P0 ;  /* 0x000000ff02027208 */ /* 0x000fe40000000000 */
[----:B------:R-:W-:Y:S01]  /*12280*/  FSETP.NEU.FTZ.AND P0, PT, R4, -INF , PT ;  /* 0xff8000000400780b */ /* 0x000fe20003f1d000 */
[----:B------:R-:W-:Y:S01]  /*12290*/  LDSM.16.MT88.4 R148, [R179+0x800] ;  /* 0x00080000b394783b */ /* 0x000fe20000004200 */
[----:B------:R-:W-:Y:S01]  /*122a0*/  MOV R132, c[0x0][0x2c4] ;  /* 0x0000b10000847a02 */ /* 0x000fe20000000f00 */
[--C-:B------:R-:W-:Y:S01]  /*122b0*/  FFMA.FTZ R0, R10, c[0x0][0x2d0], -R2.reuse ;  /* 0x0000b4000a007a23 */ /* 0x100fe20000010802 */
[----:B------:R-:W-:Y:S01]  /*122c0*/  IADD3 R196, R196, -0x2, RZ ;  /* 0xfffffffec4c47810 */ /* 0x000fe20007ffe0ff */
[----:B------:R-:W-:Y:S01]  /*122d0*/  FFMA.FTZ R3, R13, c[0x0][0x2d0], -R2 ;  /* 0x0000b4000d037a23 */ /* 0x000fe20000010802 */
[----:B------:R-:W-:Y:S01]  /*122e0*/  LDSM.16.MT88.4 R32, [R182+0x800] ;  /* 0x00080000b620783b */ /* 0x000fe20000004200 */
[----:B------:R2:W-:Y:S01]  /*122f0*/  MUFU.EX2 R110, R0 ;  /* 0x00000000006e7308 */ /* 0x0005e20000000800 */
[----:B------:R-:W-:-:S02]  /*12300*/  ISETP.NE.AND P1, PT, R132, 0x1, PT ;  /* 0x000000018400780c */ /* 0x000fc40003f25270 */
[----:B------:R-:W-:Y:S01]  /*12310*/  LDSM.16.MT88.4 R36, [R181] ;  /* 0x00000000b524783b */ /* 0x000fe20000004200 */
[----:B------:R-:W-:-:S03]  /*12320*/  MOV R132, c[0x0][0x32c] ;  /* 0x0000cb0000847a02 */ /* 0x000fc60000000f00 */
[----:B------:R-:W-:Y:S01]  /*12330*/  LDSM.16.MT88.4 R40, [R179+0x1000] ;  /* 0x00100000b328783b */ /* 0x000fe20000004200 */
[----:B------:R3:W-:Y:S03]  /*12340*/  MUFU.EX2 R119, R3 ;  /* 0x0000000300777308 */ /* 0x0007e60000000800 */
[----:B------:R-:W-:Y:S04]  /*12350*/  LDSM.16.MT88.4 R52, [R181+0x800] ;  /* 0x00080000b534783b */ /* 0x000fe80000004200 */
[----:B------:R-:W-:Y:S01]  /*12360*/  LDSM.16.MT88.4 R56, [R182+0x1000] ;  /* 0x00100000b638783b */ /* 0x000fe20000004200 */
[----:B--2---:R-:W-:-:S03]  /*12370*/  FFMA.FTZ R0, R11, c[0x0][0x2d0], -R2 ;  /* 0x0000b4000b007a23 */ /* 0x004fc60000010802 */
[----:B------:R-:W-:Y:S01]  /*12380*/  LDSM.16.MT88.4 R68, [R182+0x1800] ;  /* 0x00180000b644783b */ /* 0x000fe20000004200 */
[----:B------:R2:W-:Y:S03]  /*12390*/  MUFU.EX2 R108, R0 ;  /* 0x00000000006c7308 */ /* 0x0005e60000000800 */
[----:B------:R-:W-:Y:S01]  /*123a0*/  LDSM.16.MT88.4 R72, [R179+0x2000] ;  /* 0x00200000b348783b */ /* 0x000fe20000004200 */
[----:B---3--:R-:W-:-:S03]  /*123b0*/  FFMA.FTZ R3, R14, c[0x0][0x2d0], -R2 ;  /* 0x0000b4000e037a23 */ /* 0x008fc60000010802 */
[----:B------:R-:W-:Y:S01]  /*123c0*/  LDSM.16.MT88.4 R60, [R180+0x1000] ;  /* 0x00100000b43c783b */ /* 0x000fe20000004200 */
[----:B------:R-:W-:Y:S03]  /*123d0*/  MUFU.EX2 R118, R3 ;  /* 0x0000000300767308 */ /* 0x000fe60000000800 */
[----:B------:R-:W-:Y:S04]  /*123e0*/  LDSM.16.MT88.4 R64, [R181+0x1000] ;  /* 0x00100000b540783b */ /* 0x000fe80000004200 */
[----:B------:R-:W-:Y:S01]  /*123f0*/  LDSM.16.MT88.4 R80, [R181+0x1800] ;  /* 0x00180000b550783b */ /* 0x000fe20000004200 */
[----:B--2---:R-:W-:-:S03]  /*12400*/  FFMA.FTZ R0, R12, c[0x0][0x2d0], -R2 ;  /* 0x0000b4000c007a23 */ /* 0x004fc60000010802 */
[----:B------:R-:W2:Y:S01]  /*12410*/  LDSM.16.MT88.4 R12, [R179] ;  /* 0x00000000b30c783b */ /* 0x000ea20000004200 */
[----:B------:R3:W4:Y:S03]  /*12420*/  MUFU.EX2 R109, R0 ;  /* 0x00000000006d7308 */ /* 0x0007260000000800 */
[----:B------:R-:W5:Y:S04]  /*12430*/  LDSM.16.MT88.4 R84, [R180+0x2000] ;  /* 0x00200000b454783b */ /* 0x000f680000004200 */
[----:B------:R-:W-:Y:S04]  /*12440*/  LDSM.16.MT88.4 R92, [R180+0x2800] ;  /* 0x00280000b45c783b */ /* 0x000fe80000004200 */
[----:B------:R-:W-:Y:S04]  /*12450*/  LDSM.16.MT88.4 R96, [R181+0x2800] ;  /* 0x00280000b560783b */ /* 0x000fe80000004200 */
[----:B------:R-:W-:Y:S01]  /*12460*/  LDSM.16.MT88.4 R112, [R180+0x3000] ;  /* 0x00300000b470783b */ /* 0x000fe20000004200 */
[----:B---3--:R-:W-:Y:S01]  /*12470*/  FMUL.FTZ R0, R4, c[0x0][0x2d0] ;  /* 0x0000b40004007a20 */ /* 0x008fe20000410000 */
[----:B----4-:R-:W-:-:S02]  /*12480*/  F2FP.PACK_AB R10, R119, R109 ;  /* 0x0000006d770a723e */ /* 0x010fc400000000ff */
[----:B------:R-:W-:Y:S02]  /*12490*/  LDSM.16.MT88.4 R120, [R182+0x3000] ;  /* 0x00300000b678783b */ /* 0x000fe40000004200 */
[----:B------:R-:W-:Y:S02]  /*124a0*/  FSEL R0, R0, RZ, P0 ;  /* 0x000000ff00007208 */ /* 0x000fe40000000000 */
[----:B------:R-:W-:Y:S03]  /*124b0*/  LDSM.16.MT88.4 R48, [R180+0x1800] ;  /* 0x00180000b430783b */ /* 0x000fe60000004200 */
[--C-:B------:R-:W-:Y:S01]  /*124c0*/  FFMA.FTZ R3, R6, c[0x0][0x2d0], -R0.reuse ;  /* 0x0000b40006037a23 */ /* 0x100fe20000010800 */
[----:B------:R-:W-:Y:S03]  /*124d0*/  LDSM.16.MT88.4 R88, [R182+0x2000] ;  /* 0x00200000b658783b */ /* 0x000fe60000004200 */
[----:B------:R3:W-:Y:S01]  /*124e0*/  MUFU.EX2 R6, R3 ;  /* 0x0000000300067308 */ /* 0x0007e20000000800 */
[----:B------:R-:W4:Y:S01]  /*124f0*/  LDSM.16.MT88.4 R104, [R179+0x3000] ;  /* 0x00300000b368783b */ /* 0x000f220000004200 */
[----:B---3--:R-:W-:-:S06]  /*12500*/  FFMA.FTZ R3, R7, c[0x0][0x2d0], -R0 ;  /* 0x0000b40007037a23 */ /* 0x008fcc0000010800 */
[----:B-1----:R1:W3:Y:S02]  /*12510*/  MUFU.EX2 R5, R3 ;  /* 0x0000000300057308 */ /* 0x0022e40000000800 */
[----:B-1----:R-:W-:Y:S01]  /*12520*/  FFMA.FTZ R3, R8, c[0x0][0x2d0], -R0 ;  /* 0x0000b40008037a23 */ /* 0x002fe20000010800 */
[----:B------:R-:W-:-:S05]  /*12530*/  F2FP.PACK_AB R8, R108, R110 ;  /* 0x0000006e6c08723e */ /* 0x000fca00000000ff */
[----:B------:R1:W-:Y:S02]  /*12540*/  MUFU.EX2 R116, R3 ;  /* 0x0000000300747308 */ /* 0x0003e40000000800 */
[----:B-1----:R-:W-:Y:S01]  /*12550*/  FFMA.FTZ R3, R9, c[0x0][0x2d0], -R0 ;  /* 0x0000b40009037a23 */ /* 0x002fe20000010800 */
[----:B---3--:R-:W-:-:S05]  /*12560*/  F2FP.PACK_AB R9, R5, R6 ;  /* 0x000000060509723e */ /* 0x008fca00000000ff */
[----:B------:R1:W3:Y:S02]  /*12570*/  MUFU.EX2 R7, R3 ;  /* 0x0000000300077308 */ /* 0x0002e40000000800 */
[----:B-1----:R-:W-:Y:S01]  /*12580*/  FFMA.FTZ R3, R17, c[0x0][0x2d0], -R2 ;  /* 0x0000b40011037a23 */ /* 0x002fe20000010802 */
[----:B---3--:R-:W-:-:S05]  /*12590*/  F2FP.PACK_AB R11, R7, R116 ;  /* 0x00000074070b723e */ /* 0x008fca00000000ff */
[----:B------:R1:W3:Y:S02]  /*125a0*/  MUFU.EX2 R124, R3 ;  /* 0x00000003007c7308 */ /* 0x0002e40000000800 */
[C---:B--2---:R-:W-:Y:S08]  /*125b0*/  HMMA.16816.F32 R152, R8.reuse, R12, RZ ;  /* 0x0000000c0898723c */ /* 0x044ff000000018ff */
[C---:B------:R-:W-:Y:S01]  /*125c0*/  HMMA.16816.F32 R12, R8.reuse, R14, RZ ;  /* 0x0000000e080c723c */ /* 0x040fe200000018ff */
[--C-:B-1----:R-:W-:Y:S01]  /*125d0*/  FFMA.FTZ R3, R16, c[0x0][0x2d0], -R2.reuse ;  /* 0x0000b40010037a23 */ /* 0x102fe20000010802 */
[----:B---3--:R-:W-:Y:S01]  /*125e0*/  F2FP.PACK_AB R128, R124, R118 ;  /* 0x000000767c80723e */ /* 0x008fe200000000ff */
[----:B------:R-:W1:Y:S01]  /*125f0*/  LDSM.16.MT88.4 R16, [R182] ;  /* 0x00000000b610783b */ /* 0x000e620000004200 */
[----:B------:R-:W-:Y:S01]  /*12600*/  FFMA.FTZ R2, R28, c[0x0][0x2d0], -R2 ;  /* 0x0000b4001c027a23 */ /* 0x000fe20000010802 */
[----:B------:R-:W-:Y:S03]  /*12610*/  MUFU.EX2 R125, R3 ;  /* 0x00000003007d7308 */ /* 0x000fe60000000800 */
[C---:B------:R-:W-:Y:S01]  /*12620*/  HMMA.16816.F32 R144, R8.reuse, R20, RZ ;  /* 0x000000140890723c */ /* 0x040fe200000018ff */
[----:B------:R-:W2:Y:S04]  /*12630*/  LDSM.16.MT88.4 R28, [R180+0x800] ;  /* 0x00080000b41c783b */ /* 0x000ea80000004200 */
[----:B------:R3:W3:Y:S03]  /*12640*/  MUFU.EX2 R205, R2 ;  /* 0x0000000200cd7308 */ /* 0x0006e60000000800 */
[C---:B------:R-:W-:Y:S08]  /*12650*/  HMMA.16816.F32 R140, R8.reuse, R22, RZ ;  /* 0x00000016088c723c */ /* 0x040ff000000018ff */
[----:B------:R-:W-:Y:S01]  /*12660*/  HMMA.16816.F32 R44, R8, R60, RZ ;  /* 0x0000003c082c723c */ /* 0x000fe200000018ff */
[----:B---3--:R-:W-:Y:S01]  /*12670*/  FFMA.FTZ R2, R27, c[0x0][0x2d0], -R0 ;  /* 0x0000b4001b027a23 */ /* 0x008fe20000010800 */
[----:B------:R-:W-:-:S06]  /*12680*/  F2FP.PACK_AB R130, R205, R125 ;  /* 0x0000007dcd82723e */ /* 0x000fcc00000000ff */
[C---:B-----5:R-:W-:Y:S01]  /*12690*/  HMMA.16816.F32 R76, R8.reuse, R84, RZ ;  /* 0x00000054084c723c */ /* 0x060fe200000018ff */
[----:B------:R3:W-:Y:S07]  /*126a0*/  MUFU.EX2 R3, R2 ;  /* 0x0000000200037308 */ /* 0x0007ee0000000800 */
[C---:B----4-:R-:W-:Y:S08]  /*126b0*/  HMMA.16816.F32 R100, R8.reuse, R104, RZ ;  /* 0x000000680864723c */ /* 0x050ff000000018ff */
[----:B-1----:R-:W-:Y:S01]  /*126c0*/  HMMA.16816.F32 R20, R8, R16, RZ ;  /* 0x000000100814723c */ /* 0x002fe200000018ff */
[----:B---3--:R-:W-:-:S04]  /*126d0*/  FFMA.FTZ R2, R24, c[0x0][0x2d0], -R0 ;  /* 0x0000b40018027a23 */ /* 0x008fc80000010800 */
[----:B------:R1:W3:Y:S03]  /*126e0*/  MUFU.EX2 R117, R2 ;  /* 0x0000000200757308 */ /* 0x0002e60000000800 */
[C---:B------:R-:W-:Y:S08]  /*126f0*/  HMMA.16816.F32 R16, R8.reuse, R18, RZ ;  /* 0x000000120810723c */ /* 0x040ff000000018ff */
[----:B------:R-:W-:Y:S01]  /*12700*/  HMMA.16816.F32 R104, R8, R106, RZ ;  /* 0x0000006a0868723c */ /* 0x000fe200000018ff */
[--C-:B-1----:R-:W-:Y:S01]  /*12710*/  FFMA.FTZ R2, R26, c[0x0][0x2d0], -R0.reuse ;  /* 0x0000b4001a027a23 */ /* 0x102fe20000010800 */
[----:B---3--:R-:W-:Y:S01]  /*12720*/  F2FP.PACK_AB R129, R117, R3 ;  /* 0x000000037581723e */ /* 0x008fe200000000ff */
[----:B------:R-:W-:-:S02]  /*12730*/  FFMA.FTZ R0, R25, c[0x0][0x2d0], -R0 ;  /* 0x0000b40019007a23 */ /* 0x000fc40000010800 */
[----:B------:R1:W-:Y:S08]  /*12740*/  MUFU.EX2 R126, R2 ;  /* 0x00000002007e7308 */ /* 0x0003f00000000800 */
[----:B------:R-:W3:Y:S01]  /*12750*/  MUFU.EX2 R204, R0 ;  /* 0x0000000000cc7308 */ /* 0x000ee20000000800 */
[----:B-1----:R-:W-:-:S04]  /*12760*/  FADD.FTZ R2, R6, R5 ;  /* 0x0000000506027221 */ /* 0x002fc80000010000 */
        /* <DEDUP_REMOVED lines=11> */
[----:B------:R-:W1:Y:S02]  /*12820*/  LDSM.16.MT88.4 R12, [R179+0x1800] ;  /* 0x00180000b30c783b */ /* 0x000e640000004200 */
[----:B------:R-:W-:-:S04]  /*12830*/  FADD.FTZ R0, R124, R0 ;  /* 0x000000007c007221 */ /* 0x000fc80000010000 */
[----:B------:R-:W-:Y:S01]  /*12840*/  FADD.FTZ R0, R125, R0 ;  /* 0x000000007d007221 */ /* 0x000fe20000010000 */
[C---:B--2---:R-:W-:Y:S03]  /*12850*/  HMMA.16816.F32 R144, R128.reuse, R28, R144 ;  /* 0x0000001c8090723c */ /* 0x044fe60000001890 */
[----:B------:R-:W-:Y:S02]  /*12860*/  FADD.FTZ R205, R205, R0 ;  /* 0x00000000cdcd7221 */ /* 0x000fe40000010000 */
[----:B------:R-:W-:Y:S02]  /*12870*/  FADD.FTZ R0, R126, R2 ;  /* 0x000000027e007221 */ /* 0x000fe40000010000 */
[----:B------:R-:W-:Y:S01]  /*12880*/  @P1 IMAD.HI.U32 R2, R228, c[0x0][0x2c8], RZ ;  /* 0x0000b200e4021a27 */ /* 0x000fe200078e00ff */
[----:B------:R-:W-:Y:S03]  /*12890*/  HMMA.16816.F32 R140, R128, R30, R140 ;  /* 0x0000001e808c723c */ /* 0x000fe6000000188c */
[----:B------:R-:W-:Y:S01]  /*128a0*/  FADD.FTZ R204, R204, R0 ;  /* 0x00000000cccc7221 */ /* 0x000fe20000010000 */
[----:B------:R-:W-:-:S02]  /*128b0*/  MOV R0, R228 ;  /* 0x000000e400007202 */ /* 0x000fc40000000f00 */
[----:B------:R-:W-:Y:S02]  /*128c0*/  @P1 SHF.R.U32.HI R0, RZ, c[0x0][0x2cc], R2 ;  /* 0x0000b300ff001a19 */ /* 0x000fe40000011602 */
[----:B------:R-:W-:Y:S01]  /*128d0*/  HMMA.16816.F32 R20, R128, R32, R20 ;  /* 0x000000208014723c */ /* 0x000fe20000001814 */
[----:B------:R-:W-:Y:S02]  /*128e0*/  ISETP.GE.AND P1, PT, R132, 0x1, PT ;  /* 0x000000018400780c */ /* 0x000fe40003f26270 */
[----:B------:R-:W-:-:S04]  /*128f0*/  IADD3 R2, R170, R0, RZ ;  /* 0x00000000aa027210 */ /* 0x000fc80007ffe0ff */
[----:B------:R-:W-:Y:S01]  /*12900*/  IADD3 R0, R2, c[0x0][0x328], RZ ;  /* 0x0000ca0002007a10 */ /* 0x000fe20007ffe0ff */
[----:B------:R-:W-:Y:S08]  /*12910*/  HMMA.16816.F32 R24, R128, R34, R16 ;  /* 0x000000228018723c */ /* 0x000ff00000001810 */
[C---:B------:R-:W-:Y:S08]  /*12920*/  HMMA.16816.F32 R28, R8.reuse, R36, RZ ;  /* 0x00000024081c723c */ /* 0x040ff000000018ff */
[C---:B------:R-:W-:Y:S08]  /*12930*/  HMMA.16816.F32 R32, R8.reuse, R38, RZ ;  /* 0x000000260820723c */ /* 0x040ff000000018ff */
[C---:B------:R-:W-:Y:S08]  /*12940*/  HMMA.16816.F32 R36, R8.reuse, R40, RZ ;  /* 0x000000280824723c */ /* 0x040ff000000018ff */
[----:B------:R-:W-:Y:S08]  /*12950*/  HMMA.16816.F32 R40, R8, R42, RZ ;  /* 0x0000002a0828723c */ /* 0x000ff000000018ff */
[C---:B------:R-:W-:Y:S08]  /*12960*/  HMMA.16816.F32 R28, R128.reuse, R52, R28 ;  /* 0x00000034801c723c */ /* 0x040ff0000000181c */
[----:B------:R-:W-:Y:S08]  /*12970*/  HMMA.16816.F32 R32, R128, R54, R32 ;  /* 0x000000368020723c */ /* 0x000ff00000001820 */
[C---:B------:R-:W-:Y:S08]  /*12980*/  HMMA.16816.F32 R52, R8.reuse, R56, RZ ;  /* 0x000000380834723c */ /* 0x040ff000000018ff */
[----:B------:R-:W-:Y:S08]  /*12990*/  HMMA.16816.F32 R56, R8, R58, RZ ;  /* 0x0000003a0838723c */ /* 0x000ff000000018ff */
[C---:B-1----:R-:W-:Y:S08]  /*129a0*/  HMMA.16816.F32 R36, R128.reuse, R12, R36 ;  /* 0x0000000c8024723c */ /* 0x042ff00000001824 */
[C---:B------:R-:W-:Y:S01]  /*129b0*/  HMMA.16816.F32 R40, R128.reuse, R14, R40 ;  /* 0x0000000e8028723c */ /* 0x040fe20000001828 */
[----:B------:R-:W1:Y:S07]  /*129c0*/  LDSM.16.MT88.4 R12, [R179+0x2800] ;  /* 0x00280000b30c783b */ /* 0x000e6e0000004200 */
[C---:B------:R-:W-:Y:S08]  /*129d0*/  HMMA.16816.F32 R52, R128.reuse, R68, R52 ;  /* 0x000000448034723c */ /* 0x040ff00000001834 */
[----:B------:R-:W-:Y:S08]  /*129e0*/  HMMA.16816.F32 R56, R128, R70, R56 ;  /* 0x000000468038723c */ /* 0x000ff00000001838 */
[C---:B------:R-:W-:Y:S08]  /*129f0*/  HMMA.16816.F32 R68, R8.reuse, R72, RZ ;  /* 0x000000480844723c */ /* 0x040ff000000018ff */
[C---:B------:R-:W-:Y:S08]  /*12a00*/  HMMA.16816.F32 R72, R8.reuse, R74, RZ ;  /* 0x0000004a0848723c */ /* 0x040ff000000018ff */
        /* <DEDUP_REMOVED lines=43> */
[----:B------:R-:W-:Y:S07]  /*12cc0*/  @!P1 BRA `(.L_x_849) ;  /* 0x0000013000009947 */ /* 0x000fee0003800000 */
        /* <DEDUP_REMOVED lines=11> */
.L_x_851:
[----:B------:R-:W-:-:S04]  /*12d80*/  MOV R2, 0x1 ;  /* 0x0000000100027802 */ /* 0x000fc80000000f00 */
[----:B------:R-:W-:-:S13]  /*12d90*/  ISETP.NE.AND P0, PT, R2, c[0x0][0x32c], PT ;  /* 0x0000cb0002007a0c */ /* 0x000fda0003f05270 */
[----:B------:R-:W-:-:S05]  /*12da0*/  @P0 IMAD.HI.U32 R2, R3, c[0x0][0x330], RZ ;  /* 0x0000cc0003020a27 */ /* 0x000fca00078e00ff */
[----:B------:R-:W-:Y:S02]  /*12db0*/  @P0 SHF.R.U32.HI R3, RZ, c[0x0][0x334], R2 ;  /* 0x0000cd00ff030a19 */ /* 0x000fe40000011602 */
.L_x_852:
[----:B------:R-:W-:Y:S05]  /*12dc0*/  BSYNC B0 ;  /* 0x0000000000007941 */ /* 0x000fea0003800000 */
.L_x_850:
[----:B------:R-:W-:-:S05]  /*12dd0*/  MOV R2, c[0x0][0x32c] ;  /* 0x0000cb0000027a02 */ /* 0x000fca0000000f00 */
[----:B------:R-:W-:-:S05]  /*12de0*/  IMAD R3, R3, R2, c[0x0][0x32c] ;  /* 0x0000cb0003037624 */ /* 0x000fca00078e0202 */
[----:B------:R-:W-:-:S04]  /*12df0*/  IMNMX R0, R0, R3, PT ;  /* 0x0000000300007217 */ /* 0x000fc80003800200 */
.L_x_849:
[----:B------:R-:W-:-:S04]  /*12e00*/  SHF.R.S32.HI R2, RZ, 0x1f, R0 ;  /* 0x0000001fff027819 */ /* 0x000fc80000011400 */
[----:B------:R-:W-:-:S04]  /*12e10*/  LEA.HI R0, R2, R0, RZ, 0x5 ;  /* 0x0000000002007211 */ /* 0x000fc800078f28ff */
[----:B------:R-:W-:-:S04]  /*12e20*/  SHF.R.S32.HI R0, RZ, 0x5, R0 ;  /* 0x00000005ff007819 */ /* 0x000fc80000011400 */
[----:B------:R-:W-:-:S04]  /*12e30*/  IMNMX R215, R209, R0, !PT ;  /* 0x00000000d1d77217 */ /* 0x000fc80007800200 */
[----:B------:R-:W-:-:S13]  /*12e40*/  ISETP.GE.AND P0, PT, R196, R215, PT ;  /* 0x000000d7c400720c */ /* 0x000fda0003f06270 */
[----:B------:R-:W-:Y:S05]  /*12e50*/  @!P0 BRA `(.L_x_853) ;  /* 0x00002a0000008947 */ /* 0x000fea0003800000 */
[----:B------:R-:W-:Y:S01]  /*12e60*/  ISETP.GE.AND P4, PT, R134, c[0x0][0x1d4], PT ;  /* 0x0000750086007a0c */ /* 0x000fe20003f86270 */
[----:B------:R-:W-:Y:S01]  /*12e70*/  IMAD.MOV.U32 R137, RZ, RZ, R4 ;  /* 0x000000ffff897224 */ /* 0x000fe200078e0004 */
[----:B------:R-:W-:Y:S01]  /*12e80*/  ISETP.GE.AND P3, PT, R138, c[0x0][0x1d4], PT ;  /* 0x000075008a007a0c */ /* 0x000fe20003f66270 */
[----:B------:R-:W-:Y:S01]  /*12e90*/  IMAD.MOV.U32 R136, RZ, RZ, R133 ;  /* 0x000000ffff887224 */ /* 0x000fe200078e0085 */
[----:B------:R-:W-:Y:S01]  /*12ea0*/  ISETP.GE.AND P2, PT, R201, c[0x0][0x1d4], PT ;  /* 0x00007500c9007a0c */ /* 0x000fe20003f46270 */
[----:B------:R-:W-:Y:S02]  /*12eb0*/  IMAD.MOV.U32 R197, RZ, RZ, R196 ;  /* 0x000000ffffc57224 */ /* 0x000fe400078e00c4 */
.L_x_874:
[----:B------:R-:W-:Y:S04]  /*12ec0*/  DEPBAR.LE SB0, 0x0 ;  /* 0x000080000000791a */ /* 0x000fe80000000000 */
[----:B------:R-:W-:Y:S01]  /*12ed0*/  WARPSYNC 0xffffffff ;  /* 0xffffffff00007948 */ /* 0x000fe20003800000 */
[----:B------:R-:W-:Y:S01]  /*12ee0*/  BAR.SYNC.DEFER_BLOCKING 0x0 ;  /* 0x0000000000007b1d */ /* 0x000fe20000010000 */
[----:B------:R-:W-:Y:S05]  /*12ef0*/  ISETP.GT.AND P0, PT, R209, R197, PT ;  /* 0x000000c5d100720c */ /* 0x000fea0003f04270 */
[----:B------:R1:W2:Y:S01]  /*12f00*/  LDSM.16.M88.4 R16, [R183] ;  /* 0x00000000b710783b */ /* 0x0002a20000000200 */
[----:B------:R-:W-:Y:S03]  /*12f10*/  BSSY B0, `(.L_x_854) ;  /* 0x0000029000007945 */ /* 0x000fe60003800000 */
[----:B------:R1:W3:Y:S04]  /*12f20*/  LDSM.16.M88.4 R8, [R178] ;  /* 0x00000000b208783b */ /* 0x0002e80000000200 */
[----:B------:R1:W4:Y:S04]  /*12f30*/  LDSM.16.M88.4 R160, [R178+0x800] ;  /* 0x00080000b2a0783b */ /* 0x0003280000000200 */
[----:B------:R1:W1:Y:S04]  /*12f40*/  LDSM.16.M88.4 R164, [R184] ;  /* 0x00000000b8a4783b */ /* 0x0002680000000200 */
[----:B------:R1:W1:Y:S04]  /*12f50*/  LDSM.16.M88.4 R168, [R187] ;  /* 0x00000000bba8783b */ /* 0x0002680000000200 */
[----:B------:R1:W1:Y:S01]  /*12f60*/  LDSM.16.M88.4 R172, [R194] ;  /* 0x00000000c2ac783b */ /* 0x0002620000000200 */
[----:B------:R-:W-:-:S05]  /*12f70*/  @P0 BRA `(.L_x_855) ;  /* 0x0000022000000947 */ /* 0x000fca0003800000 */
[C---:B------:R-:W-:Y:S01]  /*12f80*/  IMAD.WIDE.U32 R2, R199.reuse, c[0x0][0x208], RZ ;  /* 0x00008200c7027a25 */ /* 0x040fe200078e00ff */
[----:B------:R-:W-:Y:S05]  /*12f90*/  SHF.R.S32.HI R0, RZ, 0x1f, R199 ;  /* 0x0000001fff007819 */ /* 0x000fea00000114c7 */
[----:B------:R-:W-:Y:S04]  /*12fa0*/  IMAD R0, R0, c[0x0][0x208], RZ ;  /* 0x0000820000007a24 */ /* 0x000fe800078e02ff */
[----:B------:R-:W-:Y:S05]  /*12fb0*/  IMAD R0, R199, c[0x0][0x20c], R0 ;  /* 0x00008300c7007a24 */ /* 0x000fea00078e0200 */
[----:B------:R-:W-:Y:S02]  /*12fc0*/  IADD3 R3, R3, R0, RZ ;  /* 0x0000000003037210 */ /* 0x000fe40007ffe0ff */
[----:B------:R-:W-:Y:S03]  /*12fd0*/  SHF.R.S32.HI R0, RZ, 0x1f, R198 ;  /* 0x0000001fff007819 */ /* 0x000fe600000114c6 */
[----:B------:R-:W-:Y:S04]  /*12fe0*/  IMAD.WIDE.U32 R2, R198, c[0x0][0x218], R2 ;  /* 0x00008600c6027a25 */ /* 0x000fe800078e0002 */
[----:B------:R-:W-:Y:S01]  /*12ff0*/  IMAD R4, R0, c[0x0][0x218], RZ ;  /* 0x0000860000047a24 */ /* 0x000fe200078e02ff */
[----:B------:R-:W-:Y:S03]  /*13000*/  IADD3 R0, P0, R218, R2, RZ ;  /* 0x00000002da007210 */ /* 0x000fe60007f1e0ff */
[----:B------:R-:W-:Y:S05]  /*13010*/  IMAD R4, R198, c[0x0][0x21c], R4 ;  /* 0x00008700c6047a24 */ /* 0x000fea00078e0204 */
[----:B------:R-:W-:Y:S02]  /*13020*/  IADD3.X R2, R217, R3, R4, P0, !PT ;  /* 0x00000003d9027210 */ /* 0x000fe400007fe404 */
[C---:B------:R-:W-:Y:S04]  /*13030*/  LEA R5, P0, R0.reuse, c[0x0][0x1f8], 0x1 ;  /* 0x00007e0000057a11 */ /* 0x040fe800078008ff */
[----:B------:R-:W-:Y:S01]  /*13040*/  LEA.HI.X R0, R0, c[0x0][0x1fc], R2, 0x1, P0 ;  /* 0x00007f0000007a11 */ /* 0x000fe200000f0c02 */
[----:B------:R-:W-:-:S06]  /*13050*/  BRA.DIV ~URZ, `(.L_x_856) ;  /* 0x0000dbf27f007947 */ /* 0x000fcc000b800000 */
[----:B------:R4:W3:Y:S02]  /*13060*/  SHFL.IDX PT, R4, R0, RZ, 0x181f ;  /* 0x00181fff00047589 */ /* 0x0008e400000e0000 */
.L_x_989:
[----:B------:R-:W-:-:S05]  /*13070*/  BRA.DIV ~URZ, `(.L_x_857) ;  /* 0x0000dc327f007947 */ /* 0x000fca000b800000 */
[----:B----4-:R4:W3:Y:S02]  /*13080*/  SHFL.IDX PT, R0, R5, RZ, 0x181f ;  /* 0x00181fff05007589 */ /* 0x0108e400000e0000 */
.L_x_990:
[C---:B---3--:R-:W-:Y:S04]  /*13090*/  LEA R6, P0, R134.reuse, R0, 0x1 ;  /* 0x0000000086067211 */ /* 0x048fe800078008ff */
[----:B------:R-:W-:Y:S02]  /*130a0*/  LEA.HI.X R7, R134, R4, R135, 0x1, P0 ;  /* 0x0000000486077211 */ /* 0x000fe400000f0c87 */
[C---:B------:R-:W-:Y:S03]  /*130b0*/  LEA R2, P0, R202.reuse, R0, 0x1 ;  /* 0x00000000ca027211 */ /* 0x040fe600078008ff */
[----:B------:R-:W-:Y:S01]  /*130c0*/  @!PT LDS RZ, [RZ] ;  /* 0x00000000fffff984 */ /* 0x000fe20000000800 */
[----:B------:R-:W-:Y:S01]  /*130d0*/  @!PT LDS RZ, [RZ] ;  /* 0x00000000fffff984 */ /* 0x000fe20000000800 */
[----:B------:R-:W-:Y:S01]  /*130e0*/  @!PT LDS RZ, [RZ] ;  /* 0x00000000fffff984 */ /* 0x000fe20000000800 */
[----:B------:R3:W-:Y:S01]  /*130f0*/  LDGSTS.E.BYPASS.LTC128B.128 [R195+0x8080], [R6.64], !P4 ;  /* 0x0808000006c37fae */ /* 0x0007e2000e101d48 */
[----:B------:R-:W-:Y:S05]  /*13100*/  LEA.HI.X R3, R202, R4, R207, 0x1, P0 ;  /* 0x00000004ca037211 */ /* 0x000fea00000f0ccf */
[----:B------:R5:W-:Y:S02]  /*13110*/  LDGSTS.E.BYPASS.LTC128B.128 [R195+0x9080], [R2.64], !P3 ;  /* 0x0908000002c37fae */ /* 0x000be4000d901d48 */
[C---:B-----5:R-:W-:Y:S04]  /*13120*/  LEA R2, P0, R201.reuse, R0, 0x1 ;  /* 0x00000000c9027211 */ /* 0x060fe800078008ff */
[----:B------:R-:W-:Y:S05]  /*13130*/  LEA.HI.X R3, R201, R4, R208, 0x1, P0 ;  /* 0x00000004c9037211 */ /* 0x000fea00000f0cd0 */
[----:B------:R5:W-:Y:S02]  /*13140*/  LDGSTS.E.BYPASS.LTC128B.128 [R195+0xa080], [R2.64], !P2 ;  /* 0x0a08000002c37fae */ /* 0x000be4000d101d48 */
[C---:B-----5:R-:W-:Y:S04]  /*13150*/  LEA R2, P0, R200.reuse, R0, 0x1 ;  /* 0x00000000c8027211 */ /* 0x060fe800078008ff */
[C---:B------:R-:W-:Y:S02]  /*13160*/  LEA.HI.X R3, R200.reuse, R4, R206, 0x1, P0 ;  /* 0x00000004c8037211 */ /* 0x040fe400000f0cce */
[----:B------:R-:W-:Y:S11]  /*13170*/  ISETP.GE.AND P0, PT, R200, c[0x0][0x1d4], PT ;  /* 0x00007500c8007a0c */ /* 0x000ff60003f06270 */
[----:B------:R-:W-:Y:S02]  /*13180*/  @!UPT UIADD3 URZ, URZ, URZ, URZ ;  /* 0x0000003f3f3ff290 */ /* 0x000fe4000fffe03f */
[----:B------:R3:W-:Y:S02]  /*13190*/  LDGSTS.E.BYPASS.LTC128B.128 [R195+0xb080], [R2.64], !P0 ;  /* 0x0b08000002c37fae */ /* 0x0007e4000c101d48 */
.L_x_855:
[----:B------:R-:W-:Y:S05]  /*131a0*/  BSYNC B0 ;  /* 0x0000000000007941 */ /* 0x000fea0003800000 */
.L_x_854:
[----:B------:R-:W0:Y:S01]  /*131b0*/  LDGDEPBAR ;  /* 0x00000000000079af */ /* 0x000e220000000000 */
[----:B------:R-:W-:Y:S01]  /*131c0*/  WARPSYNC 0xffffffff ;  /* 0xffffffff00007948 */ /* 0x000fe20003800000 */
[C---:B--234-:R-:W-:Y:S01]  /*131d0*/  HMMA.16816.F32 R4, R16.reuse, R8, RZ ;  /* 0x000000081004723c */ /* 0x05cfe200000018ff */
[----:B------:R-:W-:Y:S02]  /*131e0*/  BSSY B0, `(.L_x_858) ;  /* 0x00000a0000007945 */ /* 0x000fe40003800000 */
[----:B------:R-:W-:Y:S05]  /*131f0*/  ISETP.GT.AND P0, PT, R197, R209, PT ;  /* 0x000000d1c500720c */ /* 0x000fea0003f04270 */
[C---:B------:R-:W-:Y:S08]  /*13200*/  HMMA.16816.F32 R8, R16.reuse, R10, RZ ;  /* 0x0000000a1008723c */ /* 0x040ff000000018ff */
[C---:B------:R-:W-:Y:S08]  /*13210*/  HMMA.16816.F32 R12, R16.reuse, R160, RZ ;  /* 0x000000a0100c723c */ /* 0x040ff000000018ff */
[----:B------:R-:W-:Y:S01]  /*13220*/  HMMA.16816.F32 R16, R16, R162, RZ ;  /* 0x000000a21010723c */ /* 0x000fe200000018ff */
[----:B------:R-:W-:Y:S07]  /*13230*/  LDSM.16.M88.4 R160, [R186] ;  /* 0x00000000baa0783b */ /* 0x000fee0000000200 */
[C---:B-1----:R-:W-:Y:S08]  /*13240*/  HMMA.16816.F32 R4, R164.reuse, R168, R4 ;  /* 0x000000a8a404723c */ /* 0x042ff00000001804 */
[C---:B------:R-:W-:Y:S01]  /*13250*/  HMMA.16816.F32 R8, R164.reuse, R170, R8 ;  /* 0x000000aaa408723c */ /* 0x040fe20000001808 */
[----:B------:R-:W-:Y:S07]  /*13260*/  LDSM.16.M88.4 R168, [R177+0x800] ;  /* 0x00080000b1a8783b */ /* 0x000fee0000000200 */
[C---:B------:R-:W-:Y:S08]  /*13270*/  HMMA.16816.F32 R12, R164.reuse, R172, R12 ;  /* 0x000000aca40c723c */ /* 0x040ff0000000180c */
[----:B------:R-:W-:Y:S01]  /*13280*/  HMMA.16816.F32 R16, R164, R174, R16 ;  /* 0x000000aea410723c */ /* 0x000fe20000001810 */
[----:B------:R-:W1:Y:S07]  /*13290*/  LDSM.16.M88.4 R164, [R177] ;  /* 0x00000000b1a4783b */ /* 0x000e6e0000000200 */
[C---:B-1----:R-:W-:Y:S08]  /*132a0*/  HMMA.16816.F32 R4, R160.reuse, R164, R4 ;  /* 0x000000a4a004723c */ /* 0x042ff00000001804 */
[C---:B------:R-:W-:Y:S01]  /*132b0*/  HMMA.16816.F32 R8, R160.reuse, R166, R8 ;  /* 0x000000a6a008723c */ /* 0x040fe20000001808 */
[----:B------:R-:W-:Y:S07]  /*132c0*/  LDSM.16.M88.4 R164, [R185] ;  /* 0x00000000b9a4783b */ /* 0x000fee0000000200 */
[C---:B------:R-:W-:Y:S08]  /*132d0*/  HMMA.16816.F32 R12, R160.reuse, R168, R12 ;  /* 0x000000a8a00c723c */ /* 0x040ff0000000180c */
[----:B------:R-:W-:Y:S01]  /*132e0*/  HMMA.16816.F32 R16, R160, R170, R16 ;  /* 0x000000aaa010723c */ /* 0x000fe20000001810 */
[----:B------:R-:W1:Y:S05]  /*132f0*/  LDSM.16.M88.4 R160, [R176+-0x3000] ;  /* 0xffd00000b0a0783b */ /* 0x000e6a0000000200 */
[----:B------:R-:W2:Y:S02]  /*13300*/  LDSM.16.M88.4 R168, [R176+-0x2800] ;  /* 0xffd80000b0a8783b */ /* 0x000ea40000000200 */
[C---:B-1----:R-:W-:Y:S08]  /*13310*/  HMMA.16816.F32 R4, R164.reuse, R160, R4 ;  /* 0x000000a0a404723c */ /* 0x042ff00000001804 */
[C---:B------:R-:W-:Y:S01]  /*13320*/  HMMA.16816.F32 R8, R164.reuse, R162, R8 ;  /* 0x000000a2a408723c */ /* 0x040fe20000001808 */
[----:B------:R-:W-:Y:S07]  /*13330*/  LDSM.16.M88.4 R160, [R183+0x4000] ;  /* 0x00400000b7a0783b */ /* 0x000fee0000000200 */
[C---:B--2---:R-:W-:Y:S08]  /*13340*/  HMMA.16816.F32 R12, R164.reuse, R168, R12 ;  /* 0x000000a8a40c723c */ /* 0x044ff0000000180c */
[----:B------:R-:W-:Y:S01]  /*13350*/  HMMA.16816.F32 R16, R164, R170, R16 ;  /* 0x000000aaa410723c */ /* 0x000fe20000001810 */
[----:B------:R-:W1:Y:S05]  /*13360*/  LDSM.16.M88.4 R164, [R178+0x1000] ;  /* 0x00100000b2a4783b */ /* 0x000e6a0000000200 */
[----:B------:R-:W2:Y:S02]  /*13370*/  LDSM.16.M88.4 R168, [R178+0x1800] ;  /* 0x00180000b2a8783b */ /* 0x000ea40000000200 */
[C---:B-1----:R-:W-:Y:S08]  /*13380*/  HMMA.16816.F32 R4, R160.reuse, R164, R4 ;  /* 0x000000a4a004723c */ /* 0x042ff00000001804 */
[C---:B------:R-:W-:Y:S01]  /*13390*/  HMMA.16816.F32 R8, R160.reuse, R166, R8 ;  /* 0x000000a6a008723c */ /* 0x040fe20000001808 */
[----:B------:R-:W-:Y:S07]  /*133a0*/  LDSM.16.M88.4 R164, [R184+0x4000] ;  /* 0x00400000b8a4783b */ /* 0x000fee0000000200 */
[C---:B--2---:R-:W-:Y:S08]  /*133b0*/  HMMA.16816.F32 R12, R160.reuse, R168, R12 ;  /* 0x000000a8a00c723c */ /* 0x044ff0000000180c */
[----:B------:R-:W-:Y:S01]  /*133c0*/  HMMA.16816.F32 R16, R160, R170, R16 ;  /* 0x000000aaa010723c */ /* 0x000fe20000001810 */
[----:B------:R-:W1:Y:S05]  /*133d0*/  LDSM.16.M88.4 R160, [R190] ;  /* 0x00000000bea0783b */ /* 0x000e6a0000000200 */
[----:B------:R-:W2:Y:S02]  /*133e0*/  LDSM.16.M88.4 R168, [R189] ;  /* 0x00000000bda8783b */ /* 0x000ea40000000200 */
        /* <DEDUP_REMOVED lines=69> */
[----:B------:R-:W2:Y:S02]  /*13840*/  LDSM.16.M88.4 R168, [R176+0x800] ;  /* 0x00080000b0a8783b */ /* 0x000ea40000000200 */
[----:B------:R-:W-:Y:S04]  /*13850*/  DEPBAR.LE SB0, 0x0 ;  /* 0x000080000000791a */ /* 0x000fe80000000000 */
[----:B------:R-:W-:Y:S01]  /*13860*/  BAR.SYNC.DEFER_BLOCKING 0x0 ;  /* 0x0000000000007b1d */ /* 0x000fe20000010000 */
[C---:B-1----:R-:W-:Y:S08]  /*13870*/  HMMA.16816.F32 R4, R164.reuse, R160, R4 ;  /* 0x000000a0a404723c */ /* 0x042ff00000001804 */
[C---:B------:R-:W-:Y:S08]  /*13880*/  HMMA.16816.F32 R8, R164.reuse, R162, R8 ;  /* 0x000000a2a408723c */ /* 0x040ff00000001808 */
[C---:B--2---:R-:W-:Y:S08]  /*13890*/  HMMA.16816.F32 R12, R164.reuse, R168, R12 ;  /* 0x000000a8a40c723c */ /* 0x044ff0000000180c */
[----:B------:R-:W-:Y:S01]  /*138a0*/  HMMA.16816.F32 R16, R164, R170, R16 ;  /* 0x000000aaa410723c */ /* 0x000fe20000001810 */
[----:B------:R-:W-:Y:S07]  /*138b0*/  @!UPT UIADD3 URZ, URZ, URZ, URZ ;  /* 0x0000003f3f3ff290 */ /* 0x000fee000fffe03f */
[----:B------:R-:W-:-:S11]  /*138c0*/  @!P0 BRA `(.L_x_859) ;  /* 0x0000031000008947 */ /* 0x000fd60003800000 */
[----:B------:R-:W-:Y:S02]  /*138d0*/  IMAD.MOV.U32 R0, RZ, RZ, c[0x0][0x2b8] ;  /* 0x0000ae00ff007624 */ /* 0x000fe400078e00ff */
[----:B------:R-:W-:Y:S02]  /*138e0*/  IMAD.MOV.U32 R198, RZ, RZ, RZ ;  /* 0x000000ffffc67224 */ /* 0x000fe400078e00ff */
[----:B------:R-:W-:Y:S01]  /*138f0*/  IMAD R2, R197, 0x20, R227 ;  /* 0x00000020c5027824 */ /* 0x000fe200078e02e3 */
[----:B------:R-:W-:Y:S04]  /*13900*/  ISETP.NE.AND P1, PT, R0, 0x1, PT ;  /* 0x000000010000780c */ /* 0x000fe80003f25270 */
[----:B------:R-:W-:Y:S05]  /*13910*/  IADD3 R2, R2, -0x20, R213 ;  /* 0xffffffe002027810 */ /* 0x000fea0007ffe0d5 */
[--C-:B------:R-:W-:Y:S04]  /*13920*/  IMAD.MOV.U32 R0, RZ, RZ, R2.reuse ;  /* 0x000000ffff007224 */ /* 0x100fe800078e0002 */
[----:B------:R-:W-:Y:S05]  /*13930*/  @P1 IMAD.HI.U32 R3, R2, c[0x0][0x2bc], RZ ;  /* 0x0000af0002031a27 */ /* 0x000fea00078e00ff */
[----:B------:R-:W-:Y:S04]  /*13940*/  @P1 SHF.R.U32.HI R0, RZ, c[0x0][0x2c0], R3 ;  /* 0x0000b000ff001a19 */ /* 0x000fe80000011603 */
[C---:B------:R-:W-:Y:S04]  /*13950*/  @!P5 IADD3 R3, P0, R0.reuse, R224, RZ ;  /* 0x000000e00003d210 */ /* 0x040fe80007f1e0ff */
[C---:B------:R-:W-:Y:S02]  /*13960*/  @!P5 LEA.HI.X.SX32 R133, R0.reuse, R226, 0x1, P0 ;  /* 0x000000e20085d211 */ /* 0x040fe400000f0eff */
[C---:B------:R-:W-:Y:S02]  /*13970*/  @!P5 LEA R132, P0, R3.reuse, c[0x0][0x2a0], 0x2 ;  /* 0x0000a8000384da11 */ /* 0x040fe400078010ff */
[----:B------:R-:W-:Y:S02]  /*13980*/  IADD3 R0, -R0, RZ, RZ ;  /* 0x000000ff00007210 */ /* 0x000fe40007ffe1ff */
[----:B------:R-:W-:Y:S03]  /*13990*/  @!P5 LEA.HI.X R133, R3, c[0x0][0x2a4], R133, 0x2, P0 ;  /* 0x0000a9000385da11 */ /* 0x000fe600000f1485 */
[----:B------:R-:W-:Y:S02]  /*139a0*/  IMAD R199, R0, c[0x0][0x2b8], R2 ;  /* 0x0000ae0000c77a24 */ /* 0x000fe400078e0202 */
[----:B------:R-:W2:Y:S02]  /*139b0*/  @!P5 LDG.E R198, [R132.64] ;  /* 0x0000000884c6d981 */ /* 0x000ea4000c1e1900 */
[C---:B------:R-:W-:Y:S01]  /*139c0*/  IMAD.WIDE.U32 R2, R199.reuse, c[0x0][0x1e0], RZ ;  /* 0x00007800c7027a25 */ /* 0x040fe200078e00ff */
[----:B------:R-:W-:Y:S05]  /*139d0*/  SHF.R.S32.HI R0, RZ, 0x1f, R199 ;  /* 0x0000001fff007819 */ /* 0x000fea00000114c7 */
[----:B------:R-:W-:Y:S04]  /*139e0*/  IMAD R0, R0, c[0x0][0x1e0], RZ ;  /* 0x0000780000007a24 */ /* 0x000fe800078e02ff */
[----:B------:R-:W-:Y:S05]  /*139f0*/  IMAD R0, R199, c[0x0][0x1e4], R0 ;  /* 0x00007900c7007a24 */ /* 0x000fea00078e0200 */
[----:B------:R-:W-:Y:S02]  /*13a00*/  IADD3 R3, R3, R0, RZ ;  /* 0x0000000003037210 */ /* 0x000fe40007ffe0ff */
[----:B--2---:R-:W-:Y:S03]  /*13a10*/  SHF.R.S32.HI R0, RZ, 0x1f, R198 ;  /* 0x0000001fff007819 */ /* 0x004fe600000114c6 */
        /* <DEDUP_REMOVED lines=9> */
.L_x_991:
[----:B------:R-:W-:-:S05]  /*13ab0*/  BRA.DIV ~URZ, `(.L_x_861) ;  /* 0x0000d2b27f007947 */ /* 0x000fca000b800000 */
[----:B-1----:R1:W3:Y:S02]  /*13ac0*/  SHFL.IDX PT, R0, R133, RZ, 0x181f ;  /* 0x00181fff85007589 */ /* 0x0022e400000e0000 */
.L_x_992:
[C---:B---3--:R-:W-:Y:S04]  /*13ad0*/  LEA R160, P0, R134.reuse, R0, 0x1 ;  /* 0x0000000086a07211 */ /* 0x048fe800078008ff */
[----:B--2---:R-:W-:Y:S02]  /*13ae0*/  LEA.HI.X R161, R134, R132, R135, 0x1, P0 ;  /* 0x0000008486a17211 */ /* 0x004fe400000f0c87 */
[C---:B------:R-:W-:Y:S03]  /*13af0*/  LEA R2, P0, R202.reuse, R0, 0x1 ;  /* 0x00000000ca027211 */ /* 0x040fe600078008ff */
[----:B------:R-:W-:Y:S01]  /*13b00*/  @!PT LDS RZ, [RZ] ;  /* 0x00000000fffff984 */ /* 0x000fe20000000800 */
[----:B------:R-:W-:Y:S01]  /*13b10*/  @!PT LDS RZ, [RZ] ;  /* 0x00000000fffff984 */ /* 0x000fe20000000800 */
[----:B------:R-:W-:Y:S01]  /*13b20*/  @!PT LDS RZ, [RZ] ;  /* 0x00000000fffff984 */ /* 0x000fe20000000800 */
[----:B------:R2:W-:Y:S01]  /*13b30*/  LDGSTS.E.BYPASS.LTC128B.128 [R195+0xc080], [R160.64], !P4 ;  /* 0x0c080000a0c37fae */ /* 0x0005e2000e101d48 */
[----:B------:R-:W-:Y:S05]  /*13b40*/  LEA.HI.X R3, R202, R132, R207, 0x1, P0 ;  /* 0x00000084ca037211 */ /* 0x000fea00000f0ccf */
[----:B------:R3:W-:Y:S02]  /*13b50*/  LDGSTS.E.BYPASS.LTC128B.128 [R195+0xd080], [R2.64], !P3 ;  /* 0x0d08000002c37fae */ /* 0x0007e4000d901d48 */
[C---:B---3--:R-:W-:Y:S04]  /*13b60*/  LEA R2, P0, R201.reuse, R0, 0x1 ;  /* 0x00000000c9027211 */ /* 0x048fe800078008ff */
[----:B------:R-:W-:Y:S05]  /*13b70*/  LEA.HI.X R3, R201, R132, R208, 0x1, P0 ;  /* 0x00000084c9037211 */ /* 0x000fea00000f0cd0 */
[----:B------:R3:W-:Y:S02]  /*13b80*/  LDGSTS.E.BYPASS.LTC128B.128 [R195+0xe080], [R2.64], !P2 ;  /* 0x0e08000002c37fae */ /* 0x0007e4000d101d48 */
[C---:B---3--:R-:W-:Y:S04]  /*13b90*/  LEA R2, P0, R200.reuse, R0, 0x1 ;  /* 0x00000000c8027211 */ /* 0x048fe800078008ff */
[C---:B------:R-:W-:Y:S02]  /*13ba0*/  LEA.HI.X R3, R200.reuse, R132, R206, 0x1, P0 ;  /* 0x00000084c8037211 */ /* 0x040fe400000f0cce */
[----:B------:R-:W-:Y:S11]  /*13bb0*/  ISETP.GE.AND P0, PT, R200, c[0x0][0x1d4], PT ;  /* 0x00007500c8007a0c */ /* 0x000ff60003f06270 */
[----:B------:R-:W-:Y:S02]  /*13bc0*/  @!UPT UIADD3 URZ, URZ, URZ, URZ ;  /* 0x0000003f3f3ff290 */ /* 0x000fe4000fffe03f */
[----:B------:R2:W-:Y:S02]  /*13bd0*/  LDGSTS.E.BYPASS.LTC128B.128 [R195+0xf080], [R2.64], !P0 ;  /* 0x0f08000002c37fae */ /* 0x0005e4000c101d48 */
.L_x_859:
[----:B------:R-:W-:Y:S05]  /*13be0*/  BSYNC B0 ;  /* 0x0000000000007941 */ /* 0x000fea0003800000 */
.L_x_858:
[----:B------:R-:W-:Y:S01]  /*13bf0*/  IMAD.MOV.U32 R0, RZ, RZ, c[0x0][0x2c4] ;  /* 0x0000b100ff007624 */ /* 0x000fe200078e00ff */
[----:B------:R-:W0:Y:S01]  /*13c00*/  LDGDEPBAR ;  /* 0x00000000000079af */ /* 0x000e220000000000 */
[----:B------:R-:W-:Y:S01]  /*13c10*/  IMAD.IADD R132, R236, 0x1, R228 ;  /* 0x00000001ec847824 */ /* 0x000fe200078e02e4 */
[----:B------:R-:W-:Y:S01]  /*13c20*/  ULDC UR4, c[0x0][0x324] ;  /* 0x0000c90000047ab9 */ /* 0x000fe20000000800 */
[----:B-1----:R-:W-:Y:S01]  /*13c30*/  IMAD.SHL.U32 R133, R197, 0x20, RZ ;  /* 0x00000020c5857824 */ /* 0x002fe200078e00ff */
[----:B------:R-:W-:Y:S01]  /*13c40*/  ISETP.NE.AND P0, PT, R0, 0x1, PT ;  /* 0x000000010000780c */ /* 0x000fe20003f05270 */
[----:B------:R-:W-:Y:S11]  /*13c50*/  ULOP3.LUT UR4, URZ, UR4, URZ, 0x33, !UPT ;  /* 0x000000043f047292 */ /* 0x000ff6000f8e333f */
[----:B------:R-:W-:Y:S01]  /*13c60*/  @!UPT UIADD3 URZ, URZ, URZ, URZ ;  /* 0x0000003f3f3ff290 */ /* 0x000fe2000fffe03f */
[----:B------:R-:W-:Y:S05]  /*13c70*/  @P0 IMAD.HI.U32 R0, R132, c[0x0][0x2c8], RZ ;  /* 0x0000b20084000a27 */ /* 0x000fea00078e00ff */
[----:B------:R-:W-:Y:S02]  /*13c80*/  @P0 SHF.R.U32.HI R132, RZ, c[0x0][0x2cc], R0 ;  /* 0x0000b300ff840a19 */ /* 0x000fe40000011600 */
[----:B------:R-:W-:Y:S04]  /*13c90*/  IADD3 R0, -R216, 0x1, -R133 ;  /* 0x00000001d8007810 */ /* 0x000fe80007ffe985 */
[----:B------:R-:W-:Y:S04]  /*13ca0*/  IADD3 R0, -R211, R0, R210 ;  /* 0x00000000d3007210 */ /* 0x000fe80007ffe1d2 */
[C---:B--2---:R-:W-:Y:S02]  /*13cb0*/  IADD3 R160, R0.reuse, UR4, RZ ;  /* 0x0000000400a07c10 */ /* 0x044fe4000fffe0ff */
[----:B------:R-:W-:Y:S01]  /*13cc0*/  IADD3 R161, R0, c[0x0][0x328], RZ ;  /* 0x0000ca0000a17a10 */ /* 0x000fe20007ffe0ff */
[----:B------:R-:W-:-:S05]  /*13cd0*/  BRA.DIV ~URZ, `(.L_x_862) ;  /* 0x0000d0f27f007947 */ /* 0x000fca000b800000 */
[----:B------:R1:W2:Y:S02]  /*13ce0*/  SHFL.IDX PT, R3, R132, RZ, 0x1c1f ;  /* 0x001c1fff84037589 */ /* 0x0002a400000e0000 */
.L_x_993:
[----:B--2---:R-:W-:Y:S01]  /*13cf0*/  IADD3 R2, R161, R3, RZ ;  /* 0x00000003a1027210 */ /* 0x004fe20007ffe0ff */
[----:B------:R-:W-:Y:S05]  /*13d00*/  IMAD.MOV.U32 R0, RZ, RZ, c[0x0][0x32c] ;  /* 0x0000cb00ff007624 */ /* 0x000fea00078e00ff */
[----:B------:R-:W-:Y:S01]  /*13d10*/  ISETP.GE.AND P0, PT, R0, 0x1, PT ;  /* 0x000000010000780c */ /* 0x000fe20003f06270 */
[----:B------:R-:W-:Y:S11]  /*13d20*/  IMAD.IADD R0, R160, 0x1, R3 ;  /* 0x00000001a0007824 */ /* 0x000ff600078e0203 */
[----:B------:R-:W-:Y:S01]  /*13d30*/  @!UPT UIADD3 URZ, URZ, URZ, URZ ;  /* 0x0000003f3f3ff290 */ /* 0x000fe2000fffe03f */
[----:B------:R-:W-:-:S05]  /*13d40*/  @!P0 BRA `(.L_x_863) ;  /* 0x0000018000008947 */ /* 0x000fca0003800000 */
[----:B------:R-:W-:Y:S01]  /*13d50*/  IADD3 R3, -R211, R210, R3 ;  /* 0x000000d2d3037210 */ /* 0x000fe20007ffe103 */
[----:B------:R-:W-:Y:S03]  /*13d60*/  BSSY B0, `(.L_x_864) ;  /* 0x0000011000007945 */ /* 0x000fe60003800000 */
        /* <DEDUP_REMOVED lines=11> */
.L_x_865:
[----:B------:R-:W-:Y:S04]  /*13e20*/  MOV R162, c[0x0][0x32c] ;  /* 0x0000cb0000a27a02 */ /* 0x000fe80000000f00 */
[----:B------:R-:W-:Y:S11]  /*13e30*/  ISETP.NE.AND P0, PT, R162, 0x1, PT ;  /* 0x00000001a200780c */ /* 0x000ff60003f05270 */
[----:B------:R-:W-:Y:S02]  /*13e40*/  @!UPT UIADD3 URZ, URZ, URZ, URZ ;  /* 0x0000003f3f3ff290 */ /* 0x000fe4000fffe03f */
[----:B------:R-:W-:Y:S05]  /*13e50*/  @P0 IMAD.HI.U32 R162, R3, c[0x0][0x330], RZ ;  /* 0x0000cc0003a20a27 */ /* 0x000fea00078e00ff */
[----:B------:R-:W-:Y:S02]  /*13e60*/  @P0 SHF.R.U32.HI R3, RZ, c[0x0][0x334], R162 ;  /* 0x0000cd00ff030a19 */ /* 0x000fe400000116a2 */
.L_x_866:
[----:B------:R-:W-:Y:S05]  /*13e70*/  BSYNC B0 ;  /* 0x0000000000007941 */ /* 0x000fea0003800000 */
.L_x_864:
[----:B------:R-:W-:Y:S04]  /*13e80*/  IMAD R3, R3, c[0x0][0x32c], -R133 ;  /* 0x0000cb0003037a24 */ /* 0x000fe800078e0a85 */
[----:B------:R-:W-:Y:S05]  /*13e90*/  IMAD.IADD R3, R3, 0x1, -R216 ;  /* 0x0000000103037824 */ /* 0x000fea00078e0ad8 */
[----:B------:R-:W-:Y:S02]  /*13ea0*/  IMNMX R0, R0, R3, !PT ;  /* 0x0000000300007217 */ /* 0x000fe40007800200 */
[----:B------:R-:W-:Y:S04]  /*13eb0*/  IADD3 R3, R3, c[0x0][0x32c], RZ ;  /* 0x0000cb0003037a10 */ /* 0x000fe80007ffe0ff */
[----:B------:R-:W-:Y:S02]  /*13ec0*/  IMNMX R2, R2, R3, PT ;  /* 0x0000000302027217 */ /* 0x000fe40003800200 */
.L_x_863:
[----:B------:R-:W-:Y:S04]  /*13ed0*/  ISETP.GT.AND P1, PT, R197, -0x1, PT ;  /* 0xffffffffc500780c */ /* 0x000fe80003f24270 */
[----:B------:R-:W-:Y:S04]  /*13ee0*/  ISETP.GT.AND P0, PT, R0, RZ, P1 ;  /* 0x000000ff0000720c */ /* 0x000fe80000f04270 */
[----:B------:R-:W-:Y:S04]  /*13ef0*/  ISETP.LT.OR P0, PT, R2, 0x1, P0 ;  /* 0x000000010200780c */ /* 0x000fe80000701670 */
[----:B------:R-:W-:Y:S02]  /*13f00*/  FSEL R163, R4, -INF , !P0 ;  /* 0xff80000004a37808 */ /* 0x000fe40004000000 */
[----:B------:R-:W-:Y:S04]  /*13f10*/  ISETP.GT.AND P0, PT, R0, 0x1, P1 ;  /* 0x000000010000780c */ /* 0x000fe80000f04270 */
        /* <DEDUP_REMOVED lines=19> */
[----:B------:R-:W-:Y:S01]  /*14050*/  FSEL R13, R17, -INF , !P0 ;  /* 0xff800000110d7808 */ /* 0x000fe20004000000 */
[----:B------:R-:W-:-:S06]  /*14060*/  BRA.DIV ~URZ, `(.L_x_867) ;  /* 0x0000cdd27f007947 */ /* 0x000fcc000b800000 */
[----:B------:R2:W3:Y:S02]  /*14070*/  SHFL.IDX PT, R3, R132, 0x1, 0x1c1f ;  /* 0x003c1f0084037f89 */ /* 0x0004e400000e0000 */
.L_x_994:
[----:B---3--:R-:W-:Y:S01]  /*14080*/  IADD3 R2, R161, R3, RZ ;  /* 0x00000003a1027210 */ /* 0x008fe20007ffe0ff */
        /* <DEDUP_REMOVED lines=18> */
.L_x_870:
[----:B------:R-:W-:Y:S04]  /*141b0*/  MOV R4, c[0x0][0x32c] ;  /* 0x0000cb0000047a02 */ /* 0x000fe80000000f00 */
[----:B------:R-:W-:Y:S11]  /*141c0*/  ISETP.NE.AND P0, PT, R4, 0x1, PT ;  /* 0x000000010400780c */ /* 0x000ff60003f05270 */
[----:B------:R-:W-:Y:S02]  /*141d0*/  @!UPT UIADD3 URZ, URZ, URZ, URZ ;  /* 0x0000003f3f3ff290 */ /* 0x000fe4000fffe03f */
[----:B------:R-:W-:Y:S05]  /*141e0*/  @P0 IMAD.HI.U32 R4, R3, c[0x0][0x330], RZ ;  /* 0x0000cc0003040a27 */ /* 0x000fea00078e00ff */
[----:B------:R-:W-:Y:S02]  /*141f0*/  @P0 SHF.R.U32.HI R3, RZ, c[0x0][0x334], R4 ;  /* 0x0000cd00ff030a19 */ /* 0x000fe40000011604 */
.L_x_871:
[----:B------:R-:W-:Y:S05]  /*14200*/  BSYNC B0 ;  /* 0x0000000000007941 */ /* 0x000fea0003800000 */
.L_x_869:
[----:B------:R-:W-:Y:S04]  /*14210*/  IMAD R133, R3, c[0x0][0x32c], -R133 ;  /* 0x0000cb0003857a24 */ /* 0x000fe800078e0a85 */
[----:B------:R-:W-:Y:S05]  /*14220*/  IMAD.IADD R3, R133, 0x1, -R216 ;  /* 0x0000000185037824 */ /* 0x000fea00078e0ad8 */
[----:B------:R-:W-:Y:S02]  /*14230*/  IMNMX R0, R0, R3, !PT ;  /* 0x0000000300007217 */ /* 0x000fe40007800200 */
[----:B------:R-:W-:Y:S04]  /*14240*/  IADD3 R3, R3, c[0x0][0x32c], RZ ;  /* 0x0000cb0003037a10 */ /* 0x000fe80007ffe0ff */
[----:B------:R-:W-:Y:S02]  /*14250*/  IMNMX R2, R2, R3, PT ;  /* 0x0000000302027217 */ /* 0x000fe40003800200 */
.L_x_868:
        /* <DEDUP_REMOVED lines=21> */
[----:B------:R-:W-:Y:S02]  /*143b0*/  ISETP.GT.AND P0, PT, R0, 0x19, P1 ;  /* 0x000000190000780c */ /* 0x000fe40000f04270 */
[----:B------:R-:W-:Y:S02]  /*143c0*/  FMNMX.FTZ R0, R163, R136, !PT ;  /* 0x00000088a3007209 */ /* 0x000fe40007810000 */
[----:B------:R-:W-:Y:S02]  /*143d0*/  ISETP.LT.OR P0, PT, R2, 0x1a, P0 ;  /* 0x0000001a0200780c */ /* 0x000fe40000701670 */
        /* <DEDUP_REMOVED lines=11> */
[----:B------:R-:W-:Y:S02]  /*14490*/  FSEL R5, R19, -INF , !P0 ;  /* 0xff80000013057808 */ /* 0x000fe40004000000 */
[----:B------:R-:W-:Y:S02]  /*144a0*/  FMNMX.FTZ R0, R16, R0, !PT ;  /* 0x0000000010007209 */ /* 0x000fe40007810000 */
[----:B------:R-:W-:Y:S02]  /*144b0*/  FMNMX.FTZ R2, R6, R2, !PT ;  /* 0x0000000206027209 */ /* 0x000fe40007810000 */
[----:B-12---:R-:W-:Y:S02]  /*144c0*/  FMNMX.FTZ R132, R13, R0, !PT ;  /* 0x000000000d847209 */ /* 0x006fe40007810000 */
[----:B------:R-:W-:Y:S01]  /*144d0*/  FMNMX.FTZ R4, R5, R2, !PT ;  /* 0x0000000205047209 */ /* 0x000fe20007810000 */
[----:B------:R-:W-:-:S05]  /*144e0*/  BRA.DIV ~URZ, `(.L_x_872) ;  /* 0x0000c9c27f007947 */ /* 0x000fca000b800000 */
[----:B------:R1:W2:Y:S02]  /*144f0*/  SHFL.BFLY PT, R0, R132, 0x2, 0x1f ;  /* 0x0c401f0084007f89 */ /* 0x0002a400000e0000 */
.L_x_995:
[----:B-12---:R-:W-:Y:S01]  /*14500*/  FMNMX.FTZ R132, R132, R0, !PT ;  /* 0x0000000084847209 */ /* 0x006fe20007810000 */
[----:B------:R-:W-:-:S05]  /*14510*/  BRA.DIV ~URZ, `(.L_x_873) ;  /* 0x0000c9d27f007947 */ /* 0x000fca000b800000 */
[----:B------:R-:W1:Y:S02]  /*14520*/  SHFL.BFLY PT, R0, R132, 0x1, 0x1f ;  /* 0x0c201f0084007f89 */ /* 0x000e6400000e0000 */
[----:B-1----:R-:W-:Y:S02]  /*14530*/  FMNMX.FTZ R133, R132, R0, !PT ;  /* 0x0000000084857209 */ /* 0x002fe40007810000 */
[----:B------:R-:W1:Y:S02]  /*14540*/  SHFL.BFLY PT, R0, R4, 0x2, 0x1f ;  /* 0x0c401f0004007f89 */ /* 0x000e6400000e0000 */
[----:B-1----:R-:W-:Y:S05]  /*14550*/  FMNMX.FTZ R132, R4, R0, !PT ;  /* 0x0000000004847209 */ /* 0x002fea0007810000 */
[----:B------:R1:W2:Y:S02]  /*14560*/  SHFL.BFLY PT, R0, R132, 0x1, 0x1f ;  /* 0x0c201f0084007f89 */ /* 0x0002a400000e0000 */
.L_x_996:
[C---:B------:R-:W-:Y:S01]  /*14570*/  FSETP.NEU.FTZ.AND P0, PT, R133.reuse, -INF , PT ;  /* 0xff8000008500780b */ /* 0x040fe20003f1d000 */
[C---:B------:R-:W-:Y:S01]  /*14580*/  FMUL.FTZ R2, R133.reuse, c[0x0][0x2d0] ;  /* 0x0000b40085027a20 */ /* 0x040fe20000410000 */
[----:B--2---:R-:W-:Y:S01]  /*14590*/  FMNMX.FTZ R3, R0, R132, !PT ;  /* 0x0000008400037209 */ /* 0x004fe20007810000 */
[----:B------:R-:W-:Y:S01]  /*145a0*/  WARPSYNC 0xffffffff ;  /* 0xffffffff00007948 */ /* 0x000fe20003800000 */
[----:B------:R-:W-:Y:S02]  /*145b0*/  FSEL R0, R133, RZ, P0 ;  /* 0x000000ff85007208 */ /* 0x000fe40000000000 */
[----:B------:R-:W-:Y:S02]  /*145c0*/  FSEL R2, R2, RZ, P0 ;  /* 0x000000ff02027208 */ /* 0x000fe40000000000 */
[----:B------:R-:W-:Y:S01]  /*145d0*/  FSETP.NEU.FTZ.AND P0, PT, R3, -INF , PT ;  /* 0xff8000000300780b */ /* 0x000fe20003f1d000 */
[----:B------:R-:W-:Y:S01]  /*145e0*/  FADD.FTZ R0, -R0, R136 ;  /* 0x0000008800007221 */ /* 0x000fe20000010100 */
[----:B------:R-:W-:Y:S01]  /*145f0*/  IADD3 R196, R197, -0x1, RZ ;  /* 0xffffffffc5c47810 */ /* 0x000fe20007ffe0ff */
        /* <DEDUP_REMOVED lines=9> */
[----:B------:R-:W-:Y:S01]  /*14690*/  MUFU.EX2 R0, R0 ;  /* 0x0000000000007308 */ /* 0x000fe20000000800 */
[----:B------:R-:W-:Y:S09]  /*146a0*/  FFMA.FTZ R169, R13, c[0x0][0x2d0], -R2 ;  /* 0x0000b4000da97a23 */ /* 0x000ff20000010802 */
[----:B------:R-:W-:Y:S10]  /*146b0*/  MUFU.EX2 R4, R14 ;  /* 0x0000000e00047308 */ /* 0x000ff40000000800 */
[----:B------:R-:W-:Y:S10]  /*146c0*/  MUFU.EX2 R17, R17 ;  /* 0x0000001100117308 */ /* 0x000ff40000000800 */
[----:B------:R-:W2:Y:S02]  /*146d0*/  MUFU.EX2 R15, R15 ;  /* 0x0000000f000f7308 */ /* 0x000ea40000000800 */
[----:B--2---:R-:W-:Y:S01]  /*146e0*/  F2FP.PACK_AB R162, R15, R17 ;  /* 0x000000110fa2723e */ /* 0x004fe200000000ff */
[----:B------:R-:W-:Y:S01]  /*146f0*/  FFMA.FTZ R2, R0, R205, R16 ;  /* 0x000000cd00027223 */ /* 0x000fe20000010010 */
[----:B------:R-:W-:Y:S01]  /*14700*/  F2FP.PACK_AB R160, R4, R16 ;  /* 0x0000001004a0723e */ /* 0x000fe200000000ff */
[----:B------:R-:W-:Y:S02]  /*14710*/  FMUL.FTZ R16, R0, R140 ;  /* 0x0000008c00107220 */ /* 0x000fe40000410000 */
[----:B------:R-:W-:Y:S01]  /*14720*/  FADD.FTZ R13, R4, R2 ;  /* 0x00000002040d7221 */ /* 0x000fe20000010000 */
[C---:B------:R-:W-:Y:S01]  /*14730*/  FSEL R2, R3.reuse, RZ, P0 ;  /* 0x000000ff03027208 */ /* 0x040fe20000000000 */
[----:B------:R-:W-:Y:S02]  /*14740*/  FMUL.FTZ R4, R3, c[0x0][0x2d0] ;  /* 0x0000b40003047a20 */ /* 0x000fe40000410000 */
[----:B------:R-:W-:Y:S02]  /*14750*/  FMUL.FTZ R20, R0, R20 ;  /* 0x0000001400147220 */ /* 0x000fe40000410000 */
[----:B------:R-:W-:Y:S01]  /*14760*/  FADD.FTZ R2, -R2, R137 ;  /* 0x0000008902027221 */ /* 0x000fe20000010100 */
[----:B------:R-:W-:Y:S01]  /*14770*/  FSEL R4, R4, RZ, P0 ;  /* 0x000000ff04047208 */ /* 0x000fe20000000000 */
[----:B------:R-:W-:Y:S01]  /*14780*/  FMUL.FTZ R21, R0, R21 ;  /* 0x0000001500157220 */ /* 0x000fe20000410000 */
[----:B------:R-:W-:Y:S01]  /*14790*/  ISETP.GT.AND P0, PT, R197, R215, PT ;  /* 0x000000d7c500720c */ /* 0x000fe20003f04270 */
[----:B------:R-:W-:Y:S01]  /*147a0*/  FMUL.FTZ R2, R2, c[0x0][0x2d0] ;  /* 0x0000b40002027a20 */ /* 0x000fe20000410000 */
[----:B------:R-:W-:Y:S01]  /*147b0*/  MOV R197, R196 ;  /* 0x000000c400c57202 */ /* 0x000fe20000000f00 */
[--C-:B------:R-:W-:Y:S02]  /*147c0*/  FFMA.FTZ R8, R8, c[0x0][0x2d0], -R4.reuse ;  /* 0x0000b40008087a23 */ /* 0x100fe40000010804 */
[--C-:B-1----:R-:W-:Y:S02]  /*147d0*/  FFMA.FTZ R132, R10, c[0x0][0x2d0], -R4.reuse ;  /* 0x0000b4000a847a23 */ /* 0x102fe40000010804 */
[----:B------:R-:W1:Y:S01]  /*147e0*/  MUFU.EX2 R2, R2 ;  /* 0x0000000200027308 */ /* 0x000e620000000800 */
[--C-:B------:R-:W-:Y:S02]  /*147f0*/  FFMA.FTZ R136, R11, c[0x0][0x2d0], -R4.reuse ;  /* 0x0000b4000b887a23 */ /* 0x100fe40000010804 */
[--C-:B------:R-:W-:Y:S02]  /*14800*/  FFMA.FTZ R166, R9, c[0x0][0x2d0], -R4.reuse ;  /* 0x0000b40009a67a23 */ /* 0x100fe40000010804 */
[--C-:B------:R-:W-:Y:S02]  /*14810*/  FFMA.FTZ R14, R12, c[0x0][0x2d0], -R4.reuse ;  /* 0x0000b4000c0e7a23 */ /* 0x100fe40000010804 */
[--C-:B------:R-:W-:Y:S02]  /*14820*/  FFMA.FTZ R165, R7, c[0x0][0x2d0], -R4.reuse ;  /* 0x0000b40007a57a23 */ /* 0x100fe40000010804 */
[--C-:B------:R-:W-:Y:S01]  /*14830*/  FFMA.FTZ R167, R6, c[0x0][0x2d0], -R4.reuse ;  /* 0x0000b40006a77a23 */ /* 0x100fe20000010804 */
[----:B------:R2:W-:Y:S01]  /*14840*/  MUFU.EX2 R137, R8 ;  /* 0x0000000800897308 */ /* 0x0005e20000000800 */
[----:B------:R-:W-:Y:S02]  /*14850*/  FFMA.FTZ R168, R5, c[0x0][0x2d0], -R4 ;  /* 0x0000b40005a87a23 */ /* 0x000fe40000010804 */
[----:B------:R-:W-:Y:S02]  /*14860*/  FADD.FTZ R4, R17, R13 ;  /* 0x0000000d11047221 */ /* 0x000fe40000010000 */
[C---:B------:R-:W-:Y:S02]  /*14870*/  FMUL.FTZ R17, R0.reuse, R141 ;  /* 0x0000008d00117220 */ /* 0x040fe40000410000 */
[C---:B------:R-:W-:Y:S02]  /*14880*/  FMUL.FTZ R13, R0.reuse, R145 ;  /* 0x00000091000d7220 */ /* 0x040fe40000410000 */
[----:B------:R-:W-:Y:S01]  /*14890*/  FADD.FTZ R164, R15, R4 ;  /* 0x000000040fa47221 */ /* 0x000fe20000010000 */
[----:B------:R-:W-:Y:S01]  /*148a0*/  MUFU.EX2 R145, R132 ;  /* 0x0000008400917308 */ /* 0x000fe20000000800 */
[C---:B------:R-:W-:Y:S02]  /*148b0*/  FMUL.FTZ R4, R0.reuse, R152 ;  /* 0x0000009800047220 */ /* 0x040fe40000410000 */
[----:B------:R-:W-:Y:S02]  /*148c0*/  FMUL.FTZ R5, R0, R153 ;  /* 0x0000009900057220 */ /* 0x000fe40000410000 */
[C---:B-1----:R-:W-:Y:S02]  /*148d0*/  FMUL.FTZ R18, R2.reuse, R142 ;  /* 0x0000008e02127220 */ /* 0x042fe40000410000 */
[C---:B------:R-:W-:Y:S02]  /*148e0*/  FMUL.FTZ R19, R2.reuse, R143 ;  /* 0x0000008f02137220 */ /* 0x040fe40000410000 */
[----:B------:R-:W1:Y:S01]  /*148f0*/  LDSM.16.MT88.4 R140, [R179] ;  /* 0x00000000b38c783b */ /* 0x000e620000004200 */
[----:B------:R-:W3:Y:S01]  /*14900*/  MUFU.EX2 R152, R14 ;  /* 0x0000000e00987308 */ /* 0x000ee20000000800 */
[C---:B------:R-:W-:Y:S02]  /*14910*/  FMUL.FTZ R6, R2.reuse, R154 ;  /* 0x0000009a02067220 */ /* 0x040fe40000410000 */
[----:B------:R-:W-:Y:S02]  /*14920*/  FMUL.FTZ R7, R2, R155 ;  /* 0x0000009b02077220 */ /* 0x000fe40000410000 */
[C---:B--2---:R-:W-:Y:S02]  /*14930*/  FMUL.FTZ R8, R0.reuse, R148 ;  /* 0x0000009400087220 */ /* 0x044fe40000410000 */
[----:B------:R-:W-:Y:S02]  /*14940*/  FMUL.FTZ R9, R0, R149 ;  /* 0x0000009500097220 */ /* 0x000fe40000410000 */
[C---:B------:R-:W-:Y:S01]  /*14950*/  FMUL.FTZ R10, R2.reuse, R150 ;  /* 0x00000096020a7220 */ /* 0x040fe20000410000 */
[----:B------:R-:W2:Y:S01]  /*14960*/  MUFU.EX2 R173, R136 ;  /* 0x0000008800ad7308 */ /* 0x000ea20000000800 */
[----:B------:R-:W-:Y:S02]  /*14970*/  FMUL.FTZ R11, R2, R151 ;  /* 0x00000097020b7220 */ /* 0x000fe40000410000 */
[----:B------:R-:W-:Y:S01]  /*14980*/  FMUL.FTZ R12, R0, R144 ;  /* 0x00000090000c7220 */ /* 0x000fe20000410000 */
[----:B------:R-:W-:Y:S01]  /*14990*/  LDSM.16.MT88.4 R148, [R179+0x800] ;  /* 0x00080000b394783b */ /* 0x000fe20000004200 */
[C---:B------:R-:W-:Y:S02]  /*149a0*/  FMUL.FTZ R15, R2.reuse, R147 ;  /* 0x00000093020f7220 */ /* 0x040fe40000410000 */
[C---:B------:R-:W-:Y:S02]  /*149b0*/  FMUL.FTZ R22, R2.reuse, R22 ;  /* 0x0000001602167220 */ /* 0x040fe40000410000 */
[----:B------:R-:W-:Y:S01]  /*149c0*/  FMUL.FTZ R23, R2, R23 ;  /* 0x0000001702177220 */ /* 0x000fe20000410000 */
[----:B------:R-:W4:Y:S01]  /*149d0*/  MUFU.EX2 R132, R172 ;  /* 0x000000ac00847308 */ /* 0x000f220000000800 */
[C---:B------:R-:W-:Y:S02]  /*149e0*/  FMUL.FTZ R24, R0.reuse, R24 ;  /* 0x0000001800187220 */ /* 0x040fe40000410000 */
[----:B------:R-:W-:Y:S01]  /*149f0*/  FMUL.FTZ R25, R0, R25 ;  /* 0x0000001900197220 */ /* 0x000fe20000410000 */
[----:B---3--:R-:W-:Y:S01]  /*14a00*/  F2FP.PACK_AB R161, R152, R137 ;  /* 0x0000008998a1723e */ /* 0x008fe200000000ff */
[C---:B------:R-:W-:Y:S02]  /*14a10*/  FMUL.FTZ R14, R2.reuse, R146 ;  /* 0x00000092020e7220 */ /* 0x040fe40000410000 */
[C---:B------:R-:W-:Y:S02]  /*14a20*/  FMUL.FTZ R26, R2.reuse, R26 ;  /* 0x0000001a021a7220 */ /* 0x040fe40000410000 */
[----:B------:R-:W-:Y:S01]  /*14a30*/  FMUL.FTZ R27, R2, R27 ;  /* 0x0000001b021b7220 */ /* 0x000fe20000410000 */
[----:B------:R-:W-:Y:S01]  /*14a40*/  MUFU.EX2 R136, R169 ;  /* 0x000000a900887308 */ /* 0x000fe20000000800 */
[C---:B------:R-:W-:Y:S02]  /*14a50*/  FMUL.FTZ R28, R0.reuse, R28 ;  /* 0x0000001c001c7220 */ /* 0x040fe40000410000 */
[----:B------:R-:W-:Y:S01]  /*14a60*/  FMUL.FTZ R29, R0, R29 ;  /* 0x0000001d001d7220 */ /* 0x000fe20000410000 */
[----:B--2---:R-:W-:Y:S01]  /*14a70*/  F2FP.PACK_AB R163, R173, R145 ;  /* 0x00000091ada3723e */ /* 0x004fe200000000ff */
[C---:B------:R-:W-:Y:S02]  /*14a80*/  FMUL.FTZ R30, R2.reuse, R30 ;  /* 0x0000001e021e7220 */ /* 0x040fe40000410000 */
[----:B------:R-:W-:Y:S02]  /*14a90*/  FMUL.FTZ R31, R2, R31 ;  /* 0x0000001f021f7220 */ /* 0x000fe40000410000 */
[C---:B------:R-:W-:Y:S01]  /*14aa0*/  FMUL.FTZ R32, R0.reuse, R32 ;  /* 0x0000002000207220 */ /* 0x040fe20000410000 */
[----:B------:R-:W-:Y:S01]  /*14ab0*/  MUFU.EX2 R169, R165 ;  /* 0x000000a500a97308 */ /* 0x000fe20000000800 */
[C---:B-1----:R-:W-:Y:S05]  /*14ac0*/  HMMA.16816.F32 R4, R160.reuse, R140, R4 ;  /* 0x0000008ca004723c */ /* 0x042fea0000001804 */
        /* <DEDUP_REMOVED lines=104> */
[C---:B------:R-:W-:Y:S02]  /*15150*/  FMUL.FTZ R123, R2.reuse, R123 ;  /* 0x0000007b027b7220 */ /* 0x040fe40000410000 */
[C---:B------:R-:W-:Y:S02]  /*15160*/  FMUL.FTZ R126, R2.reuse, R126 ;  /* 0x0000007e027e7220 */ /* 0x040fe40000410000 */
[C---:B------:R-:W-:Y:S02]  /*15170*/  FMUL.FTZ R127, R2.reuse, R127 ;  /* 0x0000007f027f7220 */ /* 0x040fe40000410000 */
[C---:B------:R-:W-:Y:S02]  /*15180*/  FMUL.FTZ R130, R2.reuse, R130 ;  /* 0x0000008202827220 */ /* 0x040fe40000410000 */
[----:B------:R-:W-:Y:S02]  /*15190*/  FMUL.FTZ R131, R2, R131 ;  /* 0x0000008302837220 */ /* 0x000fe40000410000 */
[C---:B------:R-:W-:Y:S02]  /*151a0*/  FMUL.FTZ R124, R0.reuse, R124 ;  /* 0x0000007c007c7220 */ /* 0x040fe40000410000 */
[C---:B------:R-:W-:Y:S02]  /*151b0*/  FMUL.FTZ R125, R0.reuse, R125 ;  /* 0x0000007d007d7220 */ /* 0x040fe40000410000 */
[C---:B------:R-:W-:Y:S02]  /*151c0*/  FMUL.FTZ R128, R0.reuse, R128 ;  /* 0x0000008000807220 */ /* 0x040fe40000410000 */
[----:B------:R-:W-:Y:S02]  /*151d0*/  FMUL.FTZ R129, R0, R129 ;  /* 0x0000008100817220 */ /* 0x000fe40000410000 */
[----:B------:R-:W-:Y:S02]  /*151e0*/  FFMA.FTZ R144, R2, R204, R137 ;  /* 0x000000cc02907223 */ /* 0x000fe40000010089 */
[----:B------:R-:W2:Y:S01]  /*151f0*/  MUFU.EX2 R2, R171 ;  /* 0x000000ab00027308 */ /* 0x000ea20000000800 */
[----:B----4-:R-:W-:Y:S01]  /*15200*/  FADD.FTZ R0, R132, R164 ;  /* 0x000000a484007221 */ /* 0x010fe20000010000 */
[C---:B-1----:R-:W-:Y:S08]  /*15210*/  HMMA.16816.F32 R44, R160.reuse, R140, R44 ;  /* 0x0000008ca02c723c */ /* 0x042ff0000000182c */
[----:B------:R-:W1:Y:S01]  /*15220*/  MUFU.EX2 R137, R170 ;  /* 0x000000aa00897308 */ /* 0x000e620000000800 */
[C---:B------:R-:W-:Y:S01]  /*15230*/  HMMA.16816.F32 R48, R160.reuse, R142, R48 ;  /* 0x0000008ea030723c */ /* 0x040fe20000001830 */
[----:B------:R-:W3:Y:S08]  /*15240*/  LDSM.16.MT88.4 R140, [R182+0x1000] ;  /* 0x00100000b68c783b */ /* 0x000ef00000004200 */
[----:B------:R4:W5:Y:S03]  /*15250*/  MUFU.EX2 R170, R166 ;  /* 0x000000a600aa7308 */ /* 0x0009660000000800 */
[C---:B--2---:R-:W-:Y:S01]  /*15260*/  F2FP.PACK_AB R164, R2.reuse, R132 ;  /* 0x0000008402a4723e */ /* 0x044fe200000000ff */
[----:B------:R-:W-:Y:S02]  /*15270*/  FADD.FTZ R0, R2, R0 ;  /* 0x0000000002007221 */ /* 0x000fe40000010000 */
[----:B------:R-:W-:Y:S04]  /*15280*/  FADD.FTZ R2, R152, R144 ;  /* 0x0000009098027221 */ /* 0x000fe80000010000 */
[----:B------:R-:W-:Y:S01]  /*15290*/  MUFU.EX2 R132, R168 ;  /* 0x000000a800847308 */ /* 0x000fe20000000800 */
[----:B-1----:R-:W-:Y:S04]  /*152a0*/  FADD.FTZ R0, R137, R0 ;  /* 0x0000000089007221 */ /* 0x002fe80000010000 */
[C---:B------:R-:W-:Y:S02]  /*152b0*/  FADD.FTZ R205, R136.reuse, R0 ;  /* 0x0000000088cd7221 */ /* 0x040fe40000010000 */
[----:B------:R-:W-:Y:S01]  /*152c0*/  FADD.FTZ R0, R145, R2 ;  /* 0x0000000291007221 */ /* 0x000fe20000010000 */
[----:B----4-:R-:W-:Y:S03]  /*152d0*/  F2FP.PACK_AB R166, R136, R137 ;  /* 0x0000008988a6723e */ /* 0x010fe600000000ff */
[----:B------:R-:W-:Y:S01]  /*152e0*/  FADD.FTZ R0, R173, R0 ;  /* 0x00000000ad007221 */ /* 0x000fe20000010000 */
[C---:B-----5:R-:W-:Y:S02]  /*152f0*/  F2FP.PACK_AB R165, R169.reuse, R170 ;  /* 0x000000aaa9a5723e */ /* 0x060fe400000000ff */
[----:B------:R-:W-:Y:S01]  /*15300*/  MOV R136, R133 ;  /* 0x0000008500887202 */ /* 0x000fe20000000f00 */
[----:B------:R-:W-:Y:S01]  /*15310*/  FADD.FTZ R0, R170, R0 ;  /* 0x00000000aa007221 */ /* 0x000fe20000010000 */
[-C--:B------:R-:W-:Y:S03]  /*15320*/  MOV R137, R3.reuse ;  /* 0x0000000300897202 */ /* 0x080fe60000000f00 */
[----:B------:R-:W-:Y:S01]  /*15330*/  FADD.FTZ R0, R169, R0 ;  /* 0x00000000a9007221 */ /* 0x000fe20000010000 */
[C---:B---3--:R-:W-:Y:S08]  /*15340*/  HMMA.16816.F32 R52, R160.reuse, R140, R52 ;  /* 0x0000008ca034723c */ /* 0x048ff00000001834 */
        /* <DEDUP_REMOVED lines=28> */
[----:B------:R-:W1:Y:S01]  /*15510*/  MUFU.EX2 R160, R167 ;  /* 0x000000a700a07308 */ /* 0x000e620000000800 */
[----:B------:R-:W2:Y:S02]  /*15520*/  LDSM.16.MT88.4 R140, [R180+0x800] ;  /* 0x00080000b48c783b */ /* 0x000ea40000004200 */
[----:B-1----:R-:W-:Y:S01]  /*15530*/  F2FP.PACK_AB R167, R132, R160 ;  /* 0x000000a084a7723e */ /* 0x002fe200000000ff */
[----:B------:R-:W-:Y:S04]  /*15540*/  FADD.FTZ R0, R160, R0 ;  /* 0x00000000a0007221 */ /* 0x000fe80000010000 */
[----:B------:R-:W-:Y:S02]  /*15550*/  FADD.FTZ R204, R132, R0 ;  /* 0x0000000084cc7221 */ /* 0x000fe40000010000 */
[C---:B------:R-:W-:Y:S01]  /*15560*/  HMMA.16816.F32 R152, R164.reuse, R148, R4 ;  /* 0x00000094a498723c */ /* 0x040fe20000001804 */
[----:B------:R-:W1:Y:S07]  /*15570*/  LDSM.16.MT88.4 R4, [R182+0x800] ;  /* 0x00080000b604783b */ /* 0x000e6e0000004200 */
[C---:B------:R-:W-:Y:S01]  /*15580*/  HMMA.16816.F32 R148, R164.reuse, R150, R8 ;  /* 0x00000096a494723c */ /* 0x040fe20000001808 */
[----:B------:R-:W3:Y:S07]  /*15590*/  LDSM.16.MT88.4 R8, [R181+0x800] ;  /* 0x00080000b508783b */ /* 0x000eee0000004200 */
[C---:B--2---:R-:W-:Y:S08]  /*155a0*/  HMMA.16816.F32 R144, R164.reuse, R140, R12 ;  /* 0x0000008ca490723c */ /* 0x044ff0000000180c */
[C---:B------:R-:W-:Y:S08]  /*155b0*/  HMMA.16816.F32 R140, R164.reuse, R142, R16 ;  /* 0x0000008ea48c723c */ /* 0x040ff00000001810 */
        /* <DEDUP_REMOVED lines=36> */
[C---:B-1----:R-:W-:Y:S07]  /*15800*/  HMMA.16816.F32 R116, R164.reuse, R4, R116 ;  /* 0x00000004a474723c */ /* 0x042fee0000001874 */
[----:B------:R-:W-:Y:S01]  /*15810*/  MOV R4, R3 ;  /* 0x0000000300047202 */ /* 0x000fe20000000f00 */
[C---:B------:R-:W-:Y:S08]  /*15820*/  HMMA.16816.F32 R120, R164.reuse, R6, R120 ;  /* 0x00000006a478723c */ /* 0x040ff00000001878 */
[C---:B--2---:R-:W-:Y:S08]  /*15830*/  HMMA.16816.F32 R124, R164.reuse, R8, R124 ;  /* 0x00000008a47c723c */ /* 0x044ff0000000187c */
[----:B------:R-:W-:Y:S01]  /*15840*/  HMMA.16816.F32 R128, R164, R10, R128 ;  /* 0x0000000aa480723c */ /* 0x000fe20000001880 */
[----:B------:R-:W-:-:S07]  /*15850*/  @P0 BRA `(.L_x_874) ;  /* 0xffffd66000000947 */ /* 0x000fce000383ffff */
.L_x_853:
[----:B------:R-:W-:Y:S02]  /*15860*/  IMAD.MOV.U32 R0, RZ, RZ, c[0x0][0x2c4] ;  /* 0x0000b100ff007624 */ /* 0x000fe400078e00ff */
[----:B------:R-:W-:-:S03]  /*15870*/  IMAD.MOV.U32 R3, RZ, RZ, c[0x0][0x32c] ;  /* 0x0000cb00ff037624 */ /* 0x000fc600078e00ff */
[----:B------:R-:W-:Y:S02]  /*15880*/  ISETP.NE.AND P0, PT, R0, 0x1, PT ;  /* 0x000000010000780c */ /* 0x000fe40003f05270 */
[----:B------:R-:W-:-:S11]  /*15890*/  IADD3 R0, R228, 0x7f, RZ ;  /* 0x0000007fe4007810 */ /* 0x000fd60007ffe0ff */
[----:B------:R-:W-:-:S05]  /*158a0*/  @P0 IMAD.HI.U32 R2, R0, c[0x0][0x2c8], RZ ;  /* 0x0000b20000020a27 */ /* 0x000fca00078e00ff */
[----:B------:R-:W-:Y:S02]  /*158b0*/  @P0 SHF.R.U32.HI R0, RZ, c[0x0][0x2cc], R2 ;  /* 0x0000b300ff000a19 */ /* 0x000fe40000011602 */
[----:B------:R-:W-:Y:S02]  /*158c0*/  ISETP.GE.AND P0, PT, R3, 0x1, PT ;  /* 0x000000010300780c */ /* 0x000fe40003f06270 */
[----:B------:R-:W-:-:S05]  /*158d0*/  IADD3 R2, R210, 0x1, -R211 ;  /* 0x00000001d2027810 */ /* 0x000fca0007ffe8d3 */
        /* <DEDUP_REMOVED lines=13> */
.L_x_877:
[----:B------:R-:W-:-:S04]  /*159b0*/  MOV R3, 0x1 ;  /* 0x0000000100037802 */ /* 0x000fc80000000f00 */
[----:B------:R-:W-:-:S13]  /*159c0*/  ISETP.NE.AND P0, PT, R3, c[0x0][0x32c], PT ;  /* 0x0000cb0003007a0c */ /* 0x000fda0003f05270 */
[----:B------:R-:W-:-:S05]  /*159d0*/  @P0 IMAD.HI.U32 R3, R0, c[0x0][0x330], RZ ;  /* 0x0000cc0000030a27 */ /* 0x000fca00078e00ff */
[----:B------:R-:W-:Y:S02]  /*159e0*/  @P0 SHF.R.U32.HI R0, RZ, c[0x0][0x334], R3 ;  /* 0x0000cd00ff000a19 */ /* 0x000fe40000011603 */
.L_x_878:
[----:B------:R-:W-:Y:S05]  /*159f0*/  BSYNC B0 ;  /* 0x0000000000007941 */ /* 0x000fea0003800000 */
.L_x_876:
[----:B------:R-:W-:-:S05]  /*15a00*/  IMAD R0, R0, c[0x0][0x32c], RZ ;  /* 0x0000cb0000007a24 */ /* 0x000fca00078e02ff */
[----:B------:R-:W-:-:S04]  /*15a10*/  IMNMX R2, R2, R0, !PT ;  /* 0x0000000002027217 */ /* 0x000fc80007800200 */
.L_x_875:
[----:B------:R-:W-:-:S04]  /*15a20*/  IADD3 R2, R2, 0x1f, RZ ;  /* 0x0000001f02027810 */ /* 0x000fc80007ffe0ff */
[----:B------:R-:W-:-:S04]  /*15a30*/  SHF.R.S32.HI R0, RZ, 0x1f, R2 ;  /* 0x0000001fff007819 */ /* 0x000fc80000011402 */
[----:B------:R-:W-:-:S04]  /*15a40*/  LEA.HI R0, R0, R2, RZ, 0x5 ;  /* 0x0000000200007211 */ /* 0x000fc800078f28ff */
[----:B------:R-:W-:-:S04]  /*15a50*/  SHF.R.S32.HI R0, RZ, 0x5, R0 ;  /* 0x00000005ff007819 */ /* 0x000fc80000011400 */
[----:B------:R-:W-:-:S04]  /*15a60*/  IMNMX R197, R209, R0, !PT ;  /* 0x00000000d1c57217 */ /* 0x000fc80007800200 */
[----:B------:R-:W-:-:S13]  /*15a70*/  ISETP.GE.AND P0, PT, R196, R197, PT ;  /* 0x000000c5c400720c */ /* 0x000fda0003f06270 */
[----:B------:R-:W-:Y:S05]  /*15a80*/  @!P0 BRA `(.L_x_879) ;  /* 0x000021d000008947 */ /* 0x000fea0003800000 */
[----:B------:R-:W-:Y:S02]  /*15a90*/  MOV R137, R4 ;  /* 0x0000000400897202 */ /* 0x000fe40000000f00 */
[----:B------:R-:W-:Y:S02]  /*15aa0*/  MOV R136, R133 ;  /* 0x0000008500887202 */ /* 0x000fe40000000f00 */
.L_x_890:
        /* <DEDUP_REMOVED lines=27> */
.L_x_997:
[----:B------:R-:W-:-:S05]  /*15c60*/  BRA.DIV ~URZ, `(.L_x_883) ;  /* 0x0000b3b27f007947 */ /* 0x000fca000b800000 */
[----:B----4-:R4:W3:Y:S02]  /*15c70*/  SHFL.IDX PT, R0, R5, RZ, 0x181f ;  /* 0x00181fff05007589 */ /* 0x0108e400000e0000 */
.L_x_998:
[C---:B------:R-:W-:Y:S02]  /*15c80*/  ISETP.GE.AND P0, PT, R134.reuse, c[0x0][0x1d4], PT ;  /* 0x0000750086007a0c */ /* 0x040fe40003f06270 */
[C---:B---3--:R-:W-:Y:S04]  /*15c90*/  LEA R6, P1, R134.reuse, R0, 0x1 ;  /* 0x0000000086067211 */ /* 0x048fe800078208ff */
[----:B------:R-:W-:Y:S02]  /*15ca0*/  LEA.HI.X R7, R134, R4, R135, 0x1, P1 ;  /* 0x0000000486077211 */ /* 0x000fe400008f0c87 */
[C---:B------:R-:W-:Y:S04]  /*15cb0*/  LEA R2, P1, R202.reuse, R0, 0x1 ;  /* 0x00000000ca027211 */ /* 0x040fe800078208ff */
[----:B------:R-:W-:Y:S01]  /*15cc0*/  LEA.HI.X R3, R202, R4, R207, 0x1, P1 ;  /* 0x00000004ca037211 */ /* 0x000fe200008f0ccf */
[----:B------:R-:W-:Y:S01]  /*15cd0*/  @!PT LDS RZ, [RZ] ;  /* 0x00000000fffff984 */ /* 0x000fe20000000800 */
[----:B------:R-:W-:Y:S01]  /*15ce0*/  @!PT LDS RZ, [RZ] ;  /* 0x00000000fffff984 */ /* 0x000fe20000000800 */
[----:B------:R-:W-:Y:S01]  /*15cf0*/  @!PT LDS RZ, [RZ] ;  /* 0x00000000fffff984 */ /* 0x000fe20000000800 */
[----:B------:R3:W-:Y:S01]  /*15d00*/  LDGSTS.E.BYPASS.LTC128B.128 [R195+0x8080], [R6.64], !P0 ;  /* 0x0808000006c37fae */ /* 0x0007e2000c101d48 */
[----:B------:R-:W-:Y:S11]  /*15d10*/  ISETP.GE.AND P0, PT, R138, c[0x0][0x1d4], PT ;  /* 0x000075008a007a0c */ /* 0x000ff60003f06270 */
[----:B------:R-:W-:Y:S02]  /*15d20*/  @!UPT UIADD3 URZ, URZ, URZ, URZ ;  /* 0x0000003f3f3ff290 */ /* 0x000fe4000fffe03f */
[----:B------:R5:W-:Y:S01]  /*15d30*/  LDGSTS.E.BYPASS.LTC128B.128 [R195+0x9080], [R2.64], !P0 ;  /* 0x0908000002c37fae */ /* 0x000be2000c101d48 */
[C---:B------:R-:W-:Y:S02]  /*15d40*/  ISETP.GE.AND P0, PT, R201.reuse, c[0x0][0x1d4], PT ;  /* 0x00007500c9007a0c */ /* 0x040fe40003f06270 */
[C---:B-----5:R-:W-:Y:S04]  /*15d50*/  LEA R2, P1, R201.reuse, R0, 0x1 ;  /* 0x00000000c9027211 */ /* 0x060fe800078208ff */
[----:B------:R-:W-:Y:S07]  /*15d60*/  LEA.HI.X R3, R201, R4, R208, 0x1, P1 ;  /* 0x00000004c9037211 */ /* 0x000fee00008f0cd0 */
[----:B------:R5:W-:Y:S01]  /*15d70*/  LDGSTS.E.BYPASS.LTC128B.128 [R195+0xa080], [R2.64], !P0 ;  /* 0x0a08000002c37fae */ /* 0x000be2000c101d48 */
[C---:B------:R-:W-:Y:S02]  /*15d80*/  ISETP.GE.AND P0, PT, R200.reuse, c[0x0][0x1d4], PT ;  /* 0x00007500c8007a0c */ /* 0x040fe40003f06270 */
[C---:B-----5:R-:W-:Y:S04]  /*15d90*/  LEA R2, P1, R200.reuse, R0, 0x1 ;  /* 0x00000000c8027211 */ /* 0x060fe800078208ff */
[----:B------:R-:W-:Y:S07]  /*15da0*/  LEA.HI.X R3, R200, R4, R206, 0x1, P1 ;  /* 0x00000004c8037211 */ /* 0x000fee00008f0cce */
[----:B------:R3:W-:Y:S02]  /*15db0*/  LDGSTS.E.BYPASS.LTC128B.128 [R195+0xb080], [R2.64], !P0 ;  /* 0x0b08000002c37fae */ /* 0x0007e4000c101d48 */
.L_x_881:
[----:B------:R-:W-:Y:S05]  /*15dc0*/  BSYNC B0 ;  /* 0x0000000000007941 */ /* 0x000fea0003800000 */
.L_x_880:
        /* <DEDUP_REMOVED lines=122> */
[C---:B------:R-:W-:Y:S02]  /*16570*/  IADD3 R132, -R0.reuse, RZ, RZ ;  /* 0x000000ff00847210 */ /* 0x040fe40007ffe1ff */
[----:B------:R-:W-:Y:S03]  /*16580*/  @!P5 IADD3 R3, P0, R0, R224, RZ ;  /* 0x000000e00003d210 */ /* 0x000fe60007f1e0ff */
[----:B------:R-:W-:Y:S01]  /*16590*/  IMAD R199, R132, c[0x0][0x2b8], R2 ;  /* 0x0000ae0084c77a24 */ /* 0x000fe200078e0202 */
[----:B------:R-:W-:Y:S02]  /*165a0*/  @!P5 LEA.HI.X.SX32 R0, R0, R226, 0x1, P0 ;  /* 0x000000e20000d211 */ /* 0x000fe400000f0eff */
[C---:B------:R-:W-:Y:S04]  /*165b0*/  @!P5 LEA R2, P0, R3.reuse, c[0x0][0x2a0], 0x2 ;  /* 0x0000a8000302da11 */ /* 0x040fe800078010ff */
[----:B------:R-:W-:Y:S02]  /*165c0*/  @!P5 LEA.HI.X R3, R3, c[0x0][0x2a4], R0, 0x2, P0 ;  /* 0x0000a9000303da11 */ /* 0x000fe400000f1400 */
[----:B------:R-:W-:Y:S03]  /*165d0*/  SHF.R.S32.HI R0, RZ, 0x1f, R199 ;  /* 0x0000001fff007819 */ /* 0x000fe600000114c7 */
[----:B------:R1:W2:Y:S02]  /*165e0*/  @!P5 LDG.E R198, [R2.64] ;  /* 0x0000000802c6d981 */ /* 0x0002a4000c1e1900 */
[----:B------:R-:W-:Y:S04]  /*165f0*/  IMAD R0, R0, c[0x0][0x1e0], RZ ;  /* 0x0000780000007a24 */ /* 0x000fe800078e02ff */
[C---:B------:R-:W-:Y:S02]  /*16600*/  IMAD R0, R199.reuse, c[0x0][0x1e4], R0 ;  /* 0x00007900c7007a24 */ /* 0x040fe400078e0200 */
[----:B-1----:R-:W-:Y:S05]  /*16610*/  IMAD.WIDE.U32 R2, R199, c[0x0][0x1e0], RZ ;  /* 0x00007800c7027a25 */ /* 0x002fea00078e00ff */
        /* <DEDUP_REMOVED lines=11> */
.L_x_999:
[----:B------:R-:W-:-:S05]  /*166d0*/  BRA.DIV ~URZ, `(.L_x_887) ;  /* 0x0000aa027f007947 */ /* 0x000fca000b800000 */
[----:B-1----:R1:W3:Y:S02]  /*166e0*/  SHFL.IDX PT, R0, R133, RZ, 0x181f ;  /* 0x00181fff85007589 */ /* 0x0022e400000e0000 */
.L_x_1000:
[C---:B------:R-:W-:Y:S02]  /*166f0*/  ISETP.GE.AND P0, PT, R134.reuse, c[0x0][0x1d4], PT ;  /* 0x0000750086007a0c */ /* 0x040fe40003f06270 */
[C---:B---3--:R-:W-:Y:S04]  /*16700*/  LEA R160, P1, R134.reuse, R0, 0x1 ;  /* 0x0000000086a07211 */ /* 0x048fe800078208ff */
[----:B--2---:R-:W-:Y:S02]  /*16710*/  LEA.HI.X R161, R134, R132, R135, 0x1, P1 ;  /* 0x0000008486a17211 */ /* 0x004fe400008f0c87 */
        /* <DEDUP_REMOVED lines=10> */
[C---:B---3--:R-:W-:Y:S04]  /*167c0*/  LEA R2, P1, R201.reuse, R0, 0x1 ;  /* 0x00000000c9027211 */ /* 0x048fe800078208ff */
[----:B------:R-:W-:Y:S07]  /*167d0*/  LEA.HI.X R3, R201, R132, R208, 0x1, P1 ;  /* 0x00000084c9037211 */ /* 0x000fee00008f0cd0 */
[----:B------:R3:W-:Y:S01]  /*167e0*/  LDGSTS.E.BYPASS.LTC128B.128 [R195+0xe080], [R2.64], !P0 ;  /* 0x0e08000002c37fae */ /* 0x0007e2000c101d48 */
[C---:B------:R-:W-:Y:S02]  /*167f0*/  ISETP.GE.AND P0, PT, R200.reuse, c[0x0][0x1d4], PT ;  /* 0x00007500c8007a0c */ /* 0x040fe40003f06270 */
[C---:B---3--:R-:W-:Y:S04]  /*16800*/  LEA R2, P1, R200.reuse, R0, 0x1 ;  /* 0x00000000c8027211 */ /* 0x048fe800078208ff */
[----:B------:R-:W-:Y:S07]  /*16810*/  LEA.HI.X R3, R200, R132, R206, 0x1, P1 ;  /* 0x00000084c8037211 */ /* 0x000fee00008f0cce */
[----:B------:R2:W-:Y:S02]  /*16820*/  LDGSTS.E.BYPASS.LTC128B.128 [R195+0xf080], [R2.64], !P0 ;  /* 0x0f08000002c37fae */ /* 0x0005e4000c101d48 */
.L_x_885:
[----:B------:R-:W-:Y:S05]  /*16830*/  BSYNC B0 ;  /* 0x0000000000007941 */ /* 0x000fea0003800000 */
.L_x_884:
        /* <DEDUP_REMOVED lines=18> */
[----:B------:R2:W3:Y:S02]  /*16960*/  SHFL.BFLY PT, R0, R132, 0x2, 0x1f ;  /* 0x0c401f0084007f89 */ /* 0x0004e400000e0000 */
.L_x_1001:
[----:B--23--:R-:W-:Y:S01]  /*16970*/  FMNMX.FTZ R132, R132, R0, !PT ;  /* 0x0000000084847209 */ /* 0x00cfe20007810000 */
[----:B------:R-:W-:-:S05]  /*16980*/  BRA.DIV ~URZ, `(.L_x_889) ;  /* 0x0000a7f27f007947 */ /* 0x000fca000b800000 */
[----:B------:R-:W2:Y:S02]  /*16990*/  SHFL.BFLY PT, R0, R132, 0x1, 0x1f ;  /* 0x0c201f0084007f89 */ /* 0x000ea400000e0000 */
[----:B-12---:R-:W-:Y:S02]  /*169a0*/  FMNMX.FTZ R133, R132, R0, !PT ;  /* 0x0000000084857209 */ /* 0x006fe40007810000 */
[----:B------:R-:W1:Y:S02]  /*169b0*/  SHFL.BFLY PT, R0, R160, 0x2, 0x1f ;  /* 0x0c401f00a0007f89 */ /* 0x000e6400000e0000 */
[----:B-1----:R-:W-:Y:S05]  /*169c0*/  FMNMX.FTZ R132, R160, R0, !PT ;  /* 0x00000000a0847209 */ /* 0x002fea0007810000 */
[----:B------:R1:W2:Y:S02]  /*169d0*/  SHFL.BFLY PT, R0, R132, 0x1, 0x1f ;  /* 0x0c201f0084007f89 */ /* 0x0002a400000e0000 */
.L_x_1002:
[----:B--2---:R-:W-:Y:S01]  /*169e0*/  FMNMX.FTZ R3, R0, R132, !PT ;  /* 0x0000008400037209 */ /* 0x004fe20007810000 */
[C---:B------:R-:W-:Y:S01]  /*169f0*/  FADD.FTZ R0, -R133.reuse, R136 ;  /* 0x0000008885007221 */ /* 0x040fe20000010100 */
[----:B------:R-:W-:Y:S01]  /*16a00*/  WARPSYNC 0xffffffff ;  /* 0xffffffff00007948 */ /* 0x000fe20003800000 */
[----:B-1----:R-:W-:Y:S01]  /*16a10*/  FMUL.FTZ R132, R133, c[0x0][0x2d0] ;  /* 0x0000b40085847a20 */ /* 0x002fe20000410000 */
[----:B------:R-:W-:Y:S01]  /*16a20*/  ISETP.GT.AND P0, PT, R196, R197, PT ;  /* 0x000000c5c400720c */ /* 0x000fe20003f04270 */
[----:B------:R-:W-:Y:S01]  /*16a30*/  FMUL.FTZ R0, R0, c[0x0][0x2d0] ;  /* 0x0000b40000007a20 */ /* 0x000fe20000410000 */
[----:B------:R-:W-:Y:S01]  /*16a40*/  IADD3 R196, R196, -0x1, RZ ;  /* 0xffffffffc4c47810 */ /* 0x000fe20007ffe0ff */
        /* <DEDUP_REMOVED lines=237> */
[C---:B------:R-:W-:Y:S02]  /*17920*/  F2FP.PACK_AB R167, R136.reuse, R160 ;  /* 0x000000a088a7723e */ /* 0x040fe400000000ff */
[----:B------:R-:W-:Y:S01]  /*17930*/  MOV R137, R3 ;  /* 0x0000000300897202 */ /* 0x000fe20000000f00 */
[----:B------:R-:W-:Y:S03]  /*17940*/  FADD.FTZ R204, R136, R0 ;  /* 0x0000000088cc7221 */ /* 0x000fe60000010000 */
[----:B------:R-:W-:Y:S01]  /*17950*/  MOV R136, R133 ;  /* 0x0000008500887202 */ /* 0x000fe20000000f00 */
[C---:B------:R-:W-:Y:S01]  /*17960*/  HMMA.16816.F32 R152, R164.reuse, R148, R4 ;  /* 0x00000094a498723c */ /* 0x040fe20000001804 */
[----:B------:R-:W1:Y:S07]  /*17970*/  LDSM.16.MT88.4 R4, [R182+0x800] ;  /* 0x00080000b604783b */ /* 0x000e6e0000004200 */
        /* <DEDUP_REMOVED lines=46> */
.L_x_879:
[----:B------:R-:W-:-:S13]  /*17c60*/  ISETP.GE.AND P0, PT, R196, R209, PT ;  /* 0x000000d1c400720c */ /* 0x000fda0003f06270 */
[----:B------:R-:W-:Y:S05]  /*17c70*/  @!P0 BRA `(.L_x_891) ;  /* 0x0000294000008947 */ /* 0x000fea0003800000 */
[----:B------:R-:W-:Y:S02]  /*17c80*/  MOV R137, R4 ;  /* 0x0000000400897202 */ /* 0x000fe40000000f00 */
[----:B------:R-:W-:Y:S02]  /*17c90*/  MOV R136, R133 ;  /* 0x0000008500887202 */ /* 0x000fe40000000f00 */
.L_x_909:
[----:B------:R-:W-:Y:S04]  /*17ca0*/  DEPBAR.LE SB0, 0x0 ;  /* 0x000080000000791a */ /* 0x000fe80000000000 */
[----:B------:R-:W-:Y:S01]  /*17cb0*/  WARPSYNC 0xffffffff ;  /* 0xffffffff00007948 */ /* 0x000fe20003800000 */
[----:B------:R-:W-:Y:S01]  /*17cc0*/  BAR.SYNC.DEFER_BLOCKING 0x0 ;  /* 0x0000000000007b1d */ /* 0x000fe20000010000 */
[----:B------:R-:W-:Y:S01]  /*17cd0*/  SHF.R.S32.HI R0, RZ, 0x1f, R199 ;  /* 0x0000001fff007819 */ /* 0x000fe200000114c7 */
[C---:B------:R-:W-:Y:S01]  /*17ce0*/  IMAD.WIDE.U32 R2, R199.reuse, c[0x0][0x208], RZ ;  /* 0x00008200c7027a25 */ /* 0x040fe200078e00ff */
[----:B------:R-:W-:Y:S03]  /*17cf0*/  SHF.R.S32.HI R4, RZ, 0x1f, R198 ;  /* 0x0000001fff047819 */ /* 0x000fe600000114c6 */
[----:B------:R-:W-:Y:S02]  /*17d00*/  IMAD R0, R0, c[0x0][0x208], RZ ;  /* 0x0000820000007a24 */ /* 0x000fe400078e02ff */
[----:B------:R-:W-:Y:S02]  /*17d10*/  IMAD R4, R4, c[0x0][0x218], RZ ;  /* 0x0000860004047a24 */ /* 0x000fe400078e02ff */
[----:B------:R-:W-:Y:S02]  /*17d20*/  IMAD R0, R199, c[0x0][0x20c], R0 ;  /* 0x00008300c7007a24 */ /* 0x000fe400078e0200 */
[C---:B------:R-:W-:Y:S03]  /*17d30*/  IMAD R4, R198.reuse, c[0x0][0x21c], R4 ;  /* 0x00008700c6047a24 */ /* 0x040fe600078e0204 */
[----:B------:R-:W-:Y:S05]  /*17d40*/  IADD3 R3, R3, R0, RZ ;  /* 0x0000000003037210 */ /* 0x000fea0007ffe0ff */
[----:B------:R-:W-:Y:S01]  /*17d50*/  IMAD.WIDE.U32 R2, R198, c[0x0][0x218], R2 ;  /* 0x00008600c6027a25 */ /* 0x000fe200078e0002 */
[----:B------:R1:W2:Y:S04]  /*17d60*/  LDSM.16.M88.4 R16, [R183] ;  /* 0x00000000b710783b */ /* 0x0002a80000000200 */
[----:B------:R-:W-:Y:S01]  /*17d70*/  IADD3 R0, P0, R218, R2, RZ ;  /* 0x00000002da007210 */ /* 0x000fe20007f1e0ff */
[----:B------:R1:W3:Y:S03]  /*17d80*/  LDSM.16.M88.4 R8, [R178] ;  /* 0x00000000b208783b */ /* 0x0002e60000000200 */
[----:B------:R-:W-:Y:S02]  /*17d90*/  IADD3.X R2, R217, R3, R4, P0, !PT ;  /* 0x00000003d9027210 */ /* 0x000fe400007fe404 */
[C---:B------:R-:W-:Y:S01]  /*17da0*/  LEA R132, P0, R0.reuse, c[0x0][0x1f8], 0x1 ;  /* 0x00007e0000847a11 */ /* 0x040fe200078008ff */
[----:B------:R1:W4:Y:S03]  /*17db0*/  LDSM.16.M88.4 R160, [R178+0x800] ;  /* 0x00080000b2a0783b */ /* 0x0003260000000200 */
[----:B------:R-:W-:Y:S01]  /*17dc0*/  LEA.HI.X R0, R0, c[0x0][0x1fc], R2, 0x1, P0 ;  /* 0x00007f0000007a11 */ /* 0x000fe200000f0c02 */
[----:B------:R1:W1:Y:S04]  /*17dd0*/  LDSM.16.M88.4 R164, [R184] ;  /* 0x00000000b8a4783b */ /* 0x0002680000000200 */
[----:B------:R1:W1:Y:S04]  /*17de0*/  LDSM.16.M88.4 R168, [R187] ;  /* 0x00000000bba8783b */ /* 0x0002680000000200 */
[----:B------:R1:W1:Y:S01]  /*17df0*/  LDSM.16.M88.4 R172, [R194] ;  /* 0x00000000c2ac783b */ /* 0x0002620000000200 */
[----:B------:R-:W-:-:S05]  /*17e00*/  BRA.DIV ~URZ, `(.L_x_892) ;  /* 0x000094427f007947 */ /* 0x000fca000b800000 */
[----:B------:R-:W4:Y:S02]  /*17e10*/  SHFL.IDX PT, R0, R0, RZ, 0x181f ;  /* 0x00181fff00007589 */ /* 0x000f2400000e0000 */
.L_x_1003:
[C---:B--23--:R-:W-:Y:S01]  /*17e20*/  HMMA.16816.F32 R4, R16.reuse, R8, RZ ;  /* 0x000000081004723c */ /* 0x04cfe200000018ff */
[----:B------:R-:W2:Y:S01]  /*17e30*/  SHFL.IDX PT, R2, R132, RZ, 0x181f ;  /* 0x00181fff84027589 */ /* 0x000ea200000e0000 */
[----:B------:R-:W-:Y:S01]  /*17e40*/  BSSY B0, `(.L_x_893) ;  /* 0x00000b1000007945 */ /* 0x000fe20003800000 */
[----:B------:R-:W-:Y:S02]  /*17e50*/  ISETP.GE.AND P4, PT, R134, c[0x0][0x1d4], PT ;  /* 0x0000750086007a0c */ /* 0x000fe40003f86270 */
[C---:B------:R-:W-:Y:S02]  /*17e60*/  ISETP.GE.AND P3, PT, R201.reuse, c[0x0][0x1d4], PT ;  /* 0x00007500c9007a0c */ /* 0x040fe40003f66270 */
[----:B------:R-:W-:Y:S01]  /*17e70*/  ISETP.GE.AND P2, PT, R200, c[0x0][0x1d4], PT ;  /* 0x00007500c8007a0c */ /* 0x000fe20003f46270 */
[C---:B------:R-:W-:Y:S08]  /*17e80*/  HMMA.16816.F32 R8, R16.reuse, R10, RZ ;  /* 0x0000000a1008723c */ /* 0x040ff000000018ff */
[C---:B----4-:R-:W-:Y:S08]  /*17e90*/  HMMA.16816.F32 R12, R16.reuse, R160, RZ ;  /* 0x000000a0100c723c */ /* 0x050ff000000018ff */
[----:B------:R-:W-:Y:S01]  /*17ea0*/  HMMA.16816.F32 R16, R16, R162, RZ ;  /* 0x000000a21010723c */ /* 0x000fe200000018ff */
[CC--:B--2---:R-:W-:Y:S03]  /*17eb0*/  LEA R132, P0, R134.reuse, R2.reuse, 0x1 ;  /* 0x0000000286847211 */ /* 0x0c4fe600078008ff */
[C---:B------:R-:W-:Y:S02]  /*17ec0*/  LEA R160, P1, R201.reuse, R2, 0x1 ;  /* 0x00000002c9a07211 */ /* 0x040fe400078208ff */
[-C--:B------:R-:W-:Y:S02]  /*17ed0*/  LEA.HI.X R133, R134, R0.reuse, R135, 0x1, P0 ;  /* 0x0000000086857211 */ /* 0x080fe400000f0c87 */
[C---:B-1----:R-:W-:Y:S03]  /*17ee0*/  HMMA.16816.F32 R4, R164.reuse, R168, R4 ;  /* 0x000000a8a404723c */ /* 0x042fe60000001804 */
[----:B------:R-:W-:Y:S01]  /*17ef0*/  @!PT LDS RZ, [RZ] ;  /* 0x00000000fffff984 */ /* 0x000fe20000000800 */
[----:B------:R-:W-:Y:S01]  /*17f00*/  @!PT LDS RZ, [RZ] ;  /* 0x00000000fffff984 */ /* 0x000fe20000000800 */
[----:B------:R1:W-:Y:S02]  /*17f10*/  LDGSTS.E.BYPASS.LTC128B.128 [R220+0x8080], [R132.64], !P4 ;  /* 0x0808000084dc7fae */ /* 0x0003e4000e101d48 */
[----:B------:R-:W-:Y:S02]  /*17f20*/  LEA.HI.X R161, R201, R0, R208, 0x1, P1 ;  /* 0x00000000c9a17211 */ /* 0x000fe400008f0cd0 */
[----:B------:R-:W-:Y:S01]  /*17f30*/  ISETP.GE.AND P1, PT, R138, c[0x0][0x1d4], PT ;  /* 0x000075008a007a0c */ /* 0x000fe20003f26270 */
[C---:B------:R-:W-:Y:S08]  /*17f40*/  HMMA.16816.F32 R8, R164.reuse, R170, R8 ;  /* 0x000000aaa408723c */ /* 0x040ff00000001808 */
[C---:B------:R-:W-:Y:S08]  /*17f50*/  HMMA.16816.F32 R12, R164.reuse, R172, R12 ;  /* 0x000000aca40c723c */ /* 0x040ff0000000180c */
[----:B------:R-:W-:Y:S04]  /*17f60*/  HMMA.16816.F32 R16, R164, R174, R16 ;  /* 0x000000aea410723c */ /* 0x000fe80000001810 */
[C---:B-1----:R-:W-:Y:S04]  /*17f70*/  LEA R132, P0, R202.reuse, R2, 0x1 ;  /* 0x00000002ca847211 */ /* 0x042fe800078008ff */
[----:B------:R-:W-:Y:S04]  /*17f80*/  LEA.HI.X R133, R202, R0, R207, 0x1, P0 ;  /* 0x00000000ca857211 */ /* 0x000fe800000f0ccf */
[C---:B------:R-:W-:Y:S01]  /*17f90*/  LEA R2, P0, R200.reuse, R2, 0x1 ;  /* 0x00000002c8027211 */ /* 0x040fe200078008ff */
[----:B------:R1:W-:Y:S03]  /*17fa0*/  LDGSTS.E.BYPASS.LTC128B.128 [R220+0x9080], [R132.64], !P1 ;  /* 0x0908000084dc7fae */ /* 0x0003e6000c901d48 */
[----:B------:R-:W-:Y:S02]  /*17fb0*/  LEA.HI.X R3, R200, R0, R206, 0x1, P0 ;  /* 0x00000000c8037211 */ /* 0x000fe400000f0cce */
[----:B------:R-:W-:Y:S01]  /*17fc0*/  ISETP.GT.AND P0, PT, R196, R209, PT ;  /* 0x000000d1c400720c */ /* 0x000fe20003f04270 */
[----:B------:R2:W-:Y:S04]  /*17fd0*/  LDGSTS.E.BYPASS.LTC128B.128 [R220+0xa080], [R160.64], !P3 ;  /* 0x0a080000a0dc7fae */ /* 0x0005e8000d901d48 */
[----:B------:R1:W-:Y:S04]  /*17fe0*/  LDGSTS.E.BYPASS.LTC128B.128 [R220+0xb080], [R2.64], !P2 ;  /* 0x0b08000002dc7fae */ /* 0x0003e8000d101d48 */
[----:B------:R-:W-:Y:S04]  /*17ff0*/  LDSM.16.M88.4 R168, [R177] ;  /* 0x00000000b1a8783b */ /* 0x000fe80000000200 */
[----:B------:R-:W-:Y:S04]  /*18000*/  LDSM.16.M88.4 R164, [R177+0x800] ;  /* 0x00080000b1a4783b */ /* 0x000fe80000000200 */
[----:B------:R-:W-:Y:S04]  /*18010*/  LDSM.16.M88.4 R172, [R176+-0x3000] ;  /* 0xffd00000b0ac783b */ /* 0x000fe80000000200 */
[----:B------:R-:W0:Y:S04]  /*18020*/  LDGDEPBAR ;  /* 0x00000000000079af */ /* 0x000e280000000000 */
[----:B--2---:R-:W2:Y:S02]  /*18030*/  LDSM.16.M88.4 R160, [R186] ;  /* 0x00000000baa0783b */ /* 0x004ea40000000200 */
[C---:B--2---:R-:W-:Y:S08]  /*18040*/  HMMA.16816.F32 R4, R160.reuse, R168, R4 ;  /* 0x000000a8a004723c */ /* 0x044ff00000001804 */
[C---:B------:R-:W-:Y:S01]  /*18050*/  HMMA.16816.F32 R8, R160.reuse, R170, R8 ;  /* 0x000000aaa008723c */ /* 0x040fe20000001808 */
[----:B------:R-:W2:Y:S07]  /*18060*/  LDSM.16.M88.4 R168, [R185] ;  /* 0x00000000b9a8783b */ /* 0x000eae0000000200 */
[C---:B------:R-:W-:Y:S08]  /*18070*/  HMMA.16816.F32 R12, R160.reuse, R164, R12 ;  /* 0x000000a4a00c723c */ /* 0x040ff0000000180c */
[----:B------:R-:W-:Y:S01]  /*18080*/  HMMA.16816.F32 R16, R160, R166, R16 ;  /* 0x000000a6a010723c */ /* 0x000fe20000001810 */
[----:B------:R-:W3:Y:S04]  /*18090*/  LDSM.16.M88.4 R160, [R176+-0x2800] ;  /* 0xffd80000b0a0783b */ /* 0x000ee80000000200 */
[----:B------:R-:W-:Y:S03]  /*180a0*/  LDSM.16.M88.4 R164, [R183+0x4000] ;  /* 0x00400000b7a4783b */ /* 0x000fe60000000200 */
[C---:B--2---:R-:W-:Y:S08]  /*180b0*/  HMMA.16816.F32 R4, R168.reuse, R172, R4 ;  /* 0x000000aca804723c */ /* 0x044ff00000001804 */
[C---:B------:R-:W-:Y:S01]  /*180c0*/  HMMA.16816.F32 R8, R168.reuse, R174, R8 ;  /* 0x000000aea808723c */ /* 0x040fe20000001808 */
[----:B------:R-:W2:Y:S07]  /*180d0*/  LDSM.16.M88.4 R172, [R178+0x1000] ;  /* 0x00100000b2ac783b */ /* 0x000eae0000000200 */
[C---:B---3--:R-:W-:Y:S08]  /*180e0*/  HMMA.16816.F32 R12, R168.reuse, R160, R12 ;  /* 0x000000a0a80c723c */ /* 0x048ff0000000180c */
[----:B------:R-:W-:Y:S01]  /*180f0*/  HMMA.16816.F32 R16, R168, R162, R16 ;  /* 0x000000a2a810723c */ /* 0x000fe20000001810 */
[----:B------:R-:W3:Y:S04]  /*18100*/  LDSM.16.M88.4 R160, [R178+0x1800] ;  /* 0x00180000b2a0783b */ /* 0x000ee80000000200 */
[----:B------:R-:W-:Y:S03]  /*18110*/  LDSM.16.M88.4 R168, [R184+0x4000] ;  /* 0x00400000b8a8783b */ /* 0x000fe60000000200 */
[C---:B--2---:R-:W-:Y:S08]  /*18120*/  HMMA.16816.F32 R4, R164.reuse, R172, R4 ;  /* 0x000000aca404723c */ /* 0x044ff00000001804 */
[C---:B------:R-:W-:Y:S01]  /*18130*/  HMMA.16816.F32 R8, R164.reuse, R174, R8 ;  /* 0x000000aea408723c */ /* 0x040fe20000001808 */
[----:B------:R-:W2:Y:S07]  /*18140*/  LDSM.16.M88.4 R172, [R190] ;  /* 0x00000000beac783b */ /* 0x000eae0000000200 */
[C---:B---3--:R-:W-:Y:S08]  /*18150*/  HMMA.16816.F32 R12, R164.reuse, R160, R12 ;  /* 0x000000a0a40c723c */ /* 0x048ff0000000180c */
[----:B------:R-:W-:Y:S01]  /*18160*/  HMMA.16816.F32 R16, R164, R162, R16 ;  /* 0x000000a2a410723c */ /* 0x000fe20000001810 */
[----:B------:R-:W3:Y:S04]  /*18170*/  LDSM.16.M88.4 R160, [R189] ;  /* 0x00000000bda0783b */ /* 0x000ee80000000200 */
        /* <DEDUP_REMOVED lines=10> */
[----:B------:R-:W2:Y:S07]  /*18220*/  LDSM.16.M88.4 R172, [R176+-0x2000] ;  /* 0xffe00000b0ac783b */ /* 0x000eae0000000200 */
[C---:B---3--:R-:W-:Y:S08]  /*18230*/  HMMA.16816.F32 R12, R164.reuse, R160, R12 ;  /* 0x000000a0a40c723c */ /* 0x048ff0000000180c */
        /* <DEDUP_REMOVED lines=57> */
[----:B------:R-:W3:Y:S01]  /*185d0*/  LDSM.16.M88.4 R160, [R176+0x800] ;  /* 0x00080000b0a0783b */ /* 0x000ee20000000200 */
[----:B------:R-:W-:Y:S04]  /*185e0*/  DEPBAR.LE SB0, 0x0 ;  /* 0x000080000000791a */ /* 0x000fe80000000000 */
[----:B------:R-:W-:Y:S02]  /*185f0*/  BAR.SYNC.DEFER_BLOCKING 0x0 ;  /* 0x0000000000007b1d */ /* 0x000fe40000010000 */
[C---:B--2---:R-:W-:Y:S08]  /*18600*/  HMMA.16816.F32 R4, R168.reuse, R172, R4 ;  /* 0x000000aca804723c */ /* 0x044ff00000001804 */
[C---:B------:R-:W-:Y:S08]  /*18610*/  HMMA.16816.F32 R8, R168.reuse, R174, R8 ;  /* 0x000000aea808723c */ /* 0x040ff00000001808 */
[C---:B---3--:R-:W-:Y:S08]  /*18620*/  HMMA.16816.F32 R12, R168.reuse, R160, R12 ;  /* 0x000000a0a80c723c */ /* 0x048ff0000000180c */
[----:B------:R-:W-:Y:S01]  /*18630*/  HMMA.16816.F32 R16, R168, R162, R16 ;  /* 0x000000a2a810723c */ /* 0x000fe20000001810 */
[----:B------:R-:W-:Y:S07]  /*18640*/  @!UPT UIADD3 URZ, URZ, URZ, URZ ;  /* 0x0000003f3f3ff290 */ /* 0x000fee000fffe03f */
[----:B------:R-:W-:-:S11]  /*18650*/  @!P0 BRA `(.L_x_894) ;  /* 0x000002f000008947 */ /* 0x000fd60003800000 */
[----:B-1----:R-:W-:Y:S02]  /*18660*/  IMAD.MOV.U32 R197, RZ, RZ, c[0x0][0x2b8] ;  /* 0x0000ae00ffc57624 */ /* 0x002fe400078e00ff */
        /* <DEDUP_REMOVED lines=29> */
.L_x_1004:
[----:B------:R-:W-:-:S05]  /*18840*/  BRA.DIV ~URZ, `(.L_x_896) ;  /* 0x00008ab27f007947 */ /* 0x000fca000b800000 */
[----:B-1----:R1:W3:Y:S02]  /*18850*/  SHFL.IDX PT, R0, R133, RZ, 0x181f ;  /* 0x00181fff85007589 */ /* 0x0022e400000e0000 */
.L_x_1005:
        /* <DEDUP_REMOVED lines=15> */
.L_x_894:
[----:B-1----:R-:W-:Y:S05]  /*18950*/  BSYNC B0 ;  /* 0x0000000000007941 */ /* 0x002fea0003800000 */
.L_x_893:
[----:B------:R-:W-:Y:S01]  /*18960*/  LOP3.LUT R162, RZ, c[0x0][0x324], RZ, 0x33, !PT ;  /* 0x0000c900ffa27a12 */ /* 0x000fe200078e33ff */
[----:B------:R-:W-:Y:S01]  /*18970*/  IMAD.MOV.U32 R0, RZ, RZ, c[0x0][0x2c4] ;  /* 0x0000b100ff007624 */ /* 0x000fe200078e00ff */
[----:B------:R-:W0:Y:S01]  /*18980*/  LDGDEPBAR ;  /* 0x00000000000079af */ /* 0x000e220000000000 */
[----:B------:R-:W-:Y:S02]  /*18990*/  IMAD.IADD R132, R236, 0x1, R228 ;  /* 0x00000001ec847824 */ /* 0x000fe400078e02e4 */
[----:B------:R-:W-:Y:S01]  /*189a0*/  IMAD.SHL.U32 R133, R196, 0x20, RZ ;  /* 0x00000020c4857824 */ /* 0x000fe200078e00ff */
[----:B------:R-:W-:Y:S11]  /*189b0*/  ISETP.NE.AND P0, PT, R0, 0x1, PT ;  /* 0x000000010000780c */ /* 0x000ff60003f05270 */
[----:B------:R-:W-:Y:S02]  /*189c0*/  @!UPT UIADD3 URZ, URZ, URZ, URZ ;  /* 0x0000003f3f3ff290 */ /* 0x000fe4000fffe03f */
[----:B------:R-:W-:Y:S05]  /*189d0*/  @P0 IMAD.HI.U32 R0, R132, c[0x0][0x2c8], RZ ;  /* 0x0000b20084000a27 */ /* 0x000fea00078e00ff */
[----:B------:R-:W-:Y:S02]  /*189e0*/  @P0 SHF.R.U32.HI R132, RZ, c[0x0][0x2cc], R0 ;  /* 0x0000b300ff840a19 */ /* 0x000fe40000011600 */
[----:B------:R-:W-:Y:S04]  /*189f0*/  IADD3 R0, -R216, 0x1, -R133 ;  /* 0x00000001d8007810 */ /* 0x000fe80007ffe985 */
[----:B---3--:R-:W-:Y:S04]  /*18a00*/  IADD3 R160, -R211, R0, R210 ;  /* 0x00000000d3a07210 */ /* 0x008fe80007ffe1d2 */
[----:B------:R-:W-:Y:S01]  /*18a10*/  IADD3 R161, R160, c[0x0][0x328], RZ ;  /* 0x0000ca00a0a17a10 */ /* 0x000fe20007ffe0ff */
[----:B------:R-:W-:-:S05]  /*18a20*/  BRA.DIV ~URZ, `(.L_x_897) ;  /* 0x000089327f007947 */ /* 0x000fca000b800000 */
[----:B------:R1:W2:Y:S02]  /*18a30*/  SHFL.IDX PT, R3, R132, RZ, 0x1c1f ;  /* 0x001c1fff84037589 */ /* 0x0002a400000e0000 */
.L_x_1006:
[-C--:B--2---:R-:W-:Y:S01]  /*18a40*/  IADD3 R2, R161, R3.reuse, RZ ;  /* 0x00000003a1027210 */ /* 0x084fe20007ffe0ff */
[----:B------:R-:W-:Y:S02]  /*18a50*/  IMAD.MOV.U32 R0, RZ, RZ, c[0x0][0x32c] ;  /* 0x0000cb00ff007624 */ /* 0x000fe400078e00ff */
[----:B------:R-:W-:Y:S03]  /*18a60*/  IMAD.IADD R160, R162, 0x1, R160 ;  /* 0x00000001a2a07824 */ /* 0x000fe600078e02a0 */
[----:B------:R-:W-:Y:S02]  /*18a70*/  ISETP.GE.AND P0, PT, R0, 0x1, PT ;  /* 0x000000010000780c */ /* 0x000fe40003f06270 */
[----:B------:R-:W-:Y:S11]  /*18a80*/  IADD3 R0, R160, R3, RZ ;  /* 0x00000003a0007210 */ /* 0x000ff60007ffe0ff */
        /* <DEDUP_REMOVED lines=14> */
.L_x_900:
[----:B------:R-:W-:Y:S04]  /*18b70*/  MOV R162, c[0x0][0x32c] ;  /* 0x0000cb0000a27a02 */ /* 0x000fe80000000f00 */
[----:B------:R-:W-:Y:S11]  /*18b80*/  ISETP.NE.AND P0, PT, R162, 0x1, PT ;  /* 0x00000001a200780c */ /* 0x000ff60003f05270 */
[----:B------:R-:W-:Y:S02]  /*18b90*/  @!UPT UIADD3 URZ, URZ, URZ, URZ ;  /* 0x0000003f3f3ff290 */ /* 0x000fe4000fffe03f */
[----:B------:R-:W-:Y:S05]  /*18ba0*/  @P0 IMAD.HI.U32 R162, R3, c[0x0][0x330], RZ ;  /* 0x0000cc0003a20a27 */ /* 0x000fea00078e00ff */
[----:B------:R-:W-:Y:S02]  /*18bb0*/  @P0 SHF.R.U32.HI R3, RZ, c[0x0][0x334], R162 ;  /* 0x0000cd00ff030a19 */ /* 0x000fe400000116a2 */
.L_x_901:
[----:B------:R-:W-:Y:S05]  /*18bc0*/  BSYNC B0 ;  /* 0x0000000000007941 */ /* 0x000fea0003800000 */
.L_x_899:
[----:B------:R-:W-:Y:S04]  /*18bd0*/  IMAD R3, R3, c[0x0][0x32c], -R133 ;  /* 0x0000cb0003037a24 */ /* 0x000fe800078e0a85 */
[----:B------:R-:W-:Y:S05]  /*18be0*/  IMAD.IADD R3, R3, 0x1, -R216 ;  /* 0x0000000103037824 */ /* 0x000fea00078e0ad8 */
[----:B------:R-:W-:Y:S02]  /*18bf0*/  IMNMX R0, R0, R3, !PT ;  /* 0x0000000300007217 */ /* 0x000fe40007800200 */
[----:B------:R-:W-:Y:S04]  /*18c00*/  IADD3 R3, R3, c[0x0][0x32c], RZ ;  /* 0x0000cb0003037a10 */ /* 0x000fe80007ffe0ff */
[----:B------:R-:W-:Y:S02]  /*18c10*/  IMNMX R2, R2, R3, PT ;  /* 0x0000000302027217 */ /* 0x000fe40003800200 */
.L_x_898:
[----:B------:R-:W-:Y:S04]  /*18c20*/  ISETP.GT.AND P1, PT, R196, -0x1, PT ;  /* 0xffffffffc400780c */ /* 0x000fe80003f24270 */
[C---:B------:R-:W-:Y:S02]  /*18c30*/  ISETP.GT.AND P2, PT, R0.reuse, RZ, P1 ;  /* 0x000000ff0000720c */ /* 0x040fe40000f44270 */
[----:B------:R-:W-:Y:S02]  /*18c40*/  ISETP.GT.AND P0, PT, R0, 0x1, P1 ;  /* 0x000000010000780c */ /* 0x000fe40000f04270 */
[C---:B------:R-:W-:Y:S02]  /*18c50*/  ISETP.LT.OR P2, PT, R2.reuse, 0x1, P2 ;  /* 0x000000010200780c */ /* 0x040fe40001741670 */
[----:B------:R-:W-:Y:S02]  /*18c60*/  ISETP.LT.OR P0, PT, R2, 0x2, P0 ;  /* 0x000000020200780c */ /* 0x000fe40000701670 */
[----:B------:R-:W-:Y:S02]  /*18c70*/  FSEL R163, R4, -INF , !P2 ;  /* 0xff80000004a37808 */ /* 0x000fe40005000000 */
[C---:B------:R-:W-:Y:S02]  /*18c80*/  ISETP.GT.AND P2, PT, R0.reuse, 0x8, P1 ;  /* 0x000000080000780c */ /* 0x040fe40000f44270 */
[----:B------:R-:W-:Y:S02]  /*18c90*/  FSEL R167, R5, -INF , !P0 ;  /* 0xff80000005a77808 */ /* 0x000fe40004000000 */
        /* <DEDUP_REMOVED lines=16> */
[----:B------:R-:W-:Y:S01]  /*18da0*/  FSEL R13, R17, -INF , !P0 ;  /* 0xff800000110d7808 */ /* 0x000fe20004000000 */
[----:B------:R-:W-:-:S06]  /*18db0*/  BRA.DIV ~URZ, `(.L_x_902) ;  /* 0x000086127f007947 */ /* 0x000fcc000b800000 */
[----:B------:R2:W3:Y:S02]  /*18dc0*/  SHFL.IDX PT, R3, R132, 0x1, 0x1c1f ;  /* 0x003c1f0084037f89 */ /* 0x0004e400000e0000 */
.L_x_1007:
        /* <DEDUP_REMOVED lines=19> */
.L_x_905:
[----:B------:R-:W-:Y:S04]  /*18f00*/  MOV R4, c[0x0][0x32c] ;  /* 0x0000cb0000047a02 */ /* 0x000fe80000000f00 */
[----:B------:R-:W-:Y:S11]  /*18f10*/  ISETP.NE.AND P0, PT, R4, 0x1, PT ;  /* 0x000000010400780c */ /* 0x000ff60003f05270 */
[----:B------:R-:W-:Y:S02]  /*18f20*/  @!UPT UIADD3 URZ, URZ, URZ, URZ ;  /* 0x0000003f3f3ff290 */ /* 0x000fe4000fffe03f */
[----:B------:R-:W-:Y:S05]  /*18f30*/  @P0 IMAD.HI.U32 R4, R3, c[0x0][0x330], RZ ;  /* 0x0000cc0003040a27 */ /* 0x000fea00078e00ff */
[----:B------:R-:W-:Y:S02]  /*18f40*/  @P0 SHF.R.U32.HI R3, RZ, c[0x0][0x334], R4 ;  /* 0x0000cd00ff030a19 */ /* 0x000fe40000011604 */
.L_x_906:
[----:B------:R-:W-:Y:S05]  /*18f50*/  BSYNC B0 ;  /* 0x0000000000007941 */ /* 0x000fea0003800000 */
.L_x_904:
[----:B------:R-:W-:Y:S04]  /*18f60*/  IMAD R133, R3, c[0x0][0x32c], -R133 ;  /* 0x0000cb0003857a24 */ /* 0x000fe800078e0a85 */
[----:B------:R-:W-:Y:S05]  /*18f70*/  IMAD.IADD R3, R133, 0x1, -R216 ;  /* 0x0000000185037824 */ /* 0x000fea00078e0ad8 */
[----:B------:R-:W-:Y:S02]  /*18f80*/  IMNMX R0, R0, R3, !PT ;  /* 0x0000000300007217 */ /* 0x000fe40007800200 */
[----:B------:R-:W-:Y:S04]  /*18f90*/  IADD3 R3, R3, c[0x0][0x32c], RZ ;  /* 0x0000cb0003037a10 */ /* 0x000fe80007ffe0ff */
[----:B------:R-:W-:Y:S02]  /*18fa0*/  IMNMX R2, R2, R3, PT ;  /* 0x0000000302027217 */ /* 0x000fe40003800200 */
.L_x_903:
[C---:B------:R-:W-:Y:S02]  /*18fb0*/  ISETP.GT.AND P0, PT, R0.reuse, RZ, P1 ;  /* 0x000000ff0000720c */ /* 0x040fe40000f04270 */
[----:B------:R-:W-:Y:S02]  /*18fc0*/  ISETP.GT.AND P2, PT, R0, 0x1, P1 ;  /* 0x000000010000780c */ /* 0x000fe40000f44270 */
[C---:B------:R-:W-:Y:S02]  /*18fd0*/  ISETP.LT.OR P0, PT, R2.reuse, 0x1, P0 ;  /* 0x000000010200780c */ /* 0x040fe40000701670 */
[----:B------:R-:W-:Y:S02]  /*18fe0*/  ISETP.LT.OR P2, PT, R2, 0x2, P2 ;  /* 0x000000020200780c */ /* 0x000fe40001741670 */
[----:B------:R-:W-:Y:S02]  /*18ff0*/  FSEL R8, R6, -INF , !P0 ;  /* 0xff80000006087808 */ /* 0x000fe40004000000 */
[----:B------:R-:W-:Y:S02]  /*19000*/  ISETP.GT.AND P0, PT, R0, 0x8, P1 ;  /* 0x000000080000780c */ /* 0x000fe40000f04270 */
[----:B------:R-:W-:Y:S02]  /*19010*/  FSEL R12, R7, -INF , !P2 ;  /* 0xff800000070c7808 */ /* 0x000fe40005000000 */
[----:B------:R-:W-:Y:S02]  /*19020*/  ISETP.LT.OR P0, PT, R2, 0x9, P0 ;  /* 0x000000090200780c */ /* 0x000fe40000701670 */
[----:B------:R-:W-:Y:S02]  /*19030*/  ISETP.GT.AND P2, PT, R0, 0x9, P1 ;  /* 0x000000090000780c */ /* 0x000fe40000f44270 */
[----:B------:R-:W-:Y:S02]  /*19040*/  FSEL R10, R10, -INF , !P0 ;  /* 0xff8000000a0a7808 */ /* 0x000fe40004000000 */
[----:B------:R-:W-:Y:S02]  /*19050*/  ISETP.GT.AND P0, PT, R0, 0x10, P1 ;  /* 0x000000100000780c */ /* 0x000fe40000f04270 */
[C---:B------:R-:W-:Y:S02]  /*19060*/  ISETP.LT.OR P2, PT, R2.reuse, 0xa, P2 ;  /* 0x0000000a0200780c */ /* 0x040fe40001741670 */
[----:B------:R-:W-:Y:S02]  /*19070*/  ISETP.LT.OR P0, PT, R2, 0x11, P0 ;  /* 0x000000110200780c */ /* 0x000fe40000701670 */
[----:B------:R-:W-:Y:S02]  /*19080*/  FSEL R11, R11, -INF , !P2 ;  /* 0xff8000000b0b7808 */ /* 0x000fe40005000000 */
[----:B------:R-:W-:Y:S02]  /*19090*/  ISETP.GT.AND P3, PT, R0, 0x11, P1 ;  /* 0x000000110000780c */ /* 0x000fe40000f64270 */
[----:B------:R-:W-:Y:S02]  /*190a0*/  FSEL R9, R14, -INF , !P0 ;  /* 0xff8000000e097808 */ /* 0x000fe40004000000 */
[C---:B------:R-:W-:Y:S02]  /*190b0*/  ISETP.GT.AND P2, PT, R0.reuse, 0x18, P1 ;  /* 0x000000180000780c */ /* 0x040fe40000f44270 */
[----:B------:R-:W-:Y:S02]  /*190c0*/  ISETP.GT.AND P0, PT, R0, 0x19, P1 ;  /* 0x000000190000780c */ /* 0x000fe40000f04270 */
[----:B------:R-:W-:Y:S02]  /*190d0*/  FMNMX.FTZ R0, R163, R136, !PT ;  /* 0x00000088a3007209 */ /* 0x000fe40007810000 */
[----:B------:R-:W-:Y:S02]  /*190e0*/  FMNMX.FTZ R3, R8, R137, !PT ;  /* 0x0000008908037209 */ /* 0x000fe40007810000 */
[----:B------:R-:W-:Y:S02]  /*190f0*/  FMNMX.FTZ R0, R167, R0, !PT ;  /* 0x00000000a7007209 */ /* 0x000fe40007810000 */
[----:B------:R-:W-:Y:S02]  /*19100*/  FMNMX.FTZ R3, R12, R3, !PT ;  /* 0x000000030c037209 */ /* 0x000fe40007810000 */
[C---:B------:R-:W-:Y:S02]  /*19110*/  ISETP.LT.OR P3, PT, R2.reuse, 0x12, P3 ;  /* 0x000000120200780c */ /* 0x040fe40001f61670 */
[C---:B------:R-:W-:Y:S02]  /*19120*/  ISETP.LT.OR P1, PT, R2.reuse, 0x19, P2 ;  /* 0x000000190200780c */ /* 0x040fe40001721670 */
[----:B------:R-:W-:Y:S02]  /*19130*/  ISETP.LT.OR P0, PT, R2, 0x1a, P0 ;  /* 0x0000001a0200780c */ /* 0x000fe40000701670 */
[----:B------:R-:W-:Y:S02]  /*19140*/  FMNMX.FTZ R2, R166, R0, !PT ;  /* 0x00000000a6027209 */ /* 0x000fe40007810000 */
[----:B------:R-:W-:Y:S02]  /*19150*/  FMNMX.FTZ R0, R10, R3, !PT ;  /* 0x000000030a007209 */ /* 0x000fe40007810000 */
[----:B------:R-:W-:Y:S02]  /*19160*/  FMNMX.FTZ R2, R165, R2, !PT ;  /* 0x00000002a5027209 */ /* 0x000fe40007810000 */
[----:B------:R-:W-:Y:S02]  /*19170*/  FMNMX.FTZ R0, R11, R0, !PT ;  /* 0x000000000b007209 */ /* 0x000fe40007810000 */
[----:B------:R-:W-:Y:S02]  /*19180*/  FSEL R7, R15, -INF , !P3 ;  /* 0xff8000000f077808 */ /* 0x000fe40005800000 */
        /* <DEDUP_REMOVED lines=12> */
.L_x_1008:
[----:B-12---:R-:W-:Y:S01]  /*19250*/  FMNMX.FTZ R132, R132, R0, !PT ;  /* 0x0000000084847209 */ /* 0x006fe20007810000 */
[----:B------:R-:W-:-:S05]  /*19260*/  BRA.DIV ~URZ, `(.L_x_908) ;  /* 0x000082127f007947 */ /* 0x000fca000b800000 */
[----:B------:R-:W1:Y:S02]  /*19270*/  SHFL.BFLY PT, R0, R132, 0x1, 0x1f ;  /* 0x0c201f0084007f89 */ /* 0x000e6400000e0000 */
[----:B-1----:R-:W-:Y:S02]  /*19280*/  FMNMX.FTZ R133, R132, R0, !PT ;  /* 0x0000000084857209 */ /* 0x002fe40007810000 */
[----:B------:R-:W1:Y:S02]  /*19290*/  SHFL.BFLY PT, R0, R4, 0x2, 0x1f ;  /* 0x0c401f0004007f89 */ /* 0x000e6400000e0000 */
[----:B-1----:R-:W-:Y:S05]  /*192a0*/  FMNMX.FTZ R4, R4, R0, !PT ;  /* 0x0000000004047209 */ /* 0x002fea0007810000 */
[----:B------:R1:W2:Y:S02]  /*192b0*/  SHFL.BFLY PT, R0, R4, 0x1, 0x1f ;  /* 0x0c201f0004007f89 */ /* 0x0002a400000e0000 */
.L_x_1009:
[C---:B------:R-:W-:Y:S01]  /*192c0*/  FSETP.NEU.FTZ.AND P0, PT, R133.reuse, -INF , PT ;  /* 0xff8000008500780b */ /* 0x040fe20003f1d000 */
[C---:B------:R-:W-:Y:S01]  /*192d0*/  FMUL.FTZ R2, R133.reuse, c[0x0][0x2d0] ;  /* 0x0000b40085027a20 */ /* 0x040fe20000410000 */
[----:B--2---:R-:W-:Y:S01]  /*192e0*/  FMNMX.FTZ R3, R0, R4, !PT ;  /* 0x0000000400037209 */ /* 0x004fe20007810000 */
[----:B------:R-:W-:Y:S01]  /*192f0*/  WARPSYNC 0xffffffff ;  /* 0xffffffff00007948 */ /* 0x000fe20003800000 */
[----:B------:R-:W-:Y:S02]  /*19300*/  FSEL R0, R133, RZ, P0 ;  /* 0x000000ff85007208 */ /* 0x000fe40000000000 */
[----:B------:R-:W-:Y:S02]  /*19310*/  FSEL R2, R2, RZ, P0 ;  /* 0x000000ff02027208 */ /* 0x000fe40000000000 */
[----:B------:R-:W-:Y:S01]  /*19320*/  FSETP.NEU.FTZ.AND P0, PT, R3, -INF , PT ;  /* 0xff8000000300780b */ /* 0x000fe20003f1d000 */
[----:B------:R-:W-:Y:S02]  /*19330*/  FADD.FTZ R0, -R0, R136 ;  /* 0x0000008800007221 */ /* 0x000fe40000010100 */
[--C-:B-1----:R-:W-:Y:S02]  /*19340*/  FFMA.FTZ R4, R163, c[0x0][0x2d0], -R2.reuse ;  /* 0x0000b400a3047a23 */ /* 0x102fe40000010802 */
        /* <DEDUP_REMOVED lines=8> */
[----:B------:R-:W1:Y:S01]  /*193d0*/  MUFU.EX2 R0, R0 ;  /* 0x0000000000007308 */ /* 0x000e620000000800 */
[----:B------:R-:W-:Y:S09]  /*193e0*/  FFMA.FTZ R169, R13, c[0x0][0x2d0], -R2 ;  /* 0x0000b4000da97a23 */ /* 0x000ff20000010802 */
[----:B------:R-:W2:Y:S10]  /*193f0*/  MUFU.EX2 R4, R15 ;  /* 0x0000000f00047308 */ /* 0x000eb40000000800 */
[----:B------:R-:W-:Y:S10]  /*19400*/  MUFU.EX2 R18, R14 ;  /* 0x0000000e00127308 */ /* 0x000ff40000000800 */
[----:B------:R1:W3:Y:S02]  /*19410*/  MUFU.EX2 R15, R17 ;  /* 0x00000011000f7308 */ /* 0x0002e40000000800 */
[----:B-1----:R-:W-:Y:S01]  /*19420*/  FMUL.FTZ R17, R0, R141 ;  /* 0x0000008d00117220 */ /* 0x002fe20000410000 */
[----:B--2---:R-:W-:Y:S01]  /*19430*/  F2FP.PACK_AB R160, R4, R16 ;  /* 0x0000001004a0723e */ /* 0x004fe200000000ff */
[C---:B------:R-:W-:Y:S01]  /*19440*/  FFMA.FTZ R2, R0.reuse, R205, R16 ;  /* 0x000000cd00027223 */ /* 0x040fe20000010010 */
[----:B---3--:R-:W-:Y:S01]  /*19450*/  F2FP.PACK_AB R162, R15, R18 ;  /* 0x000000120fa2723e */ /* 0x008fe200000000ff */
        /* <DEDUP_REMOVED lines=9> */
[----:B------:R-:W-:Y:S02]  /*194f0*/  FMUL.FTZ R2, R2, c[0x0][0x2d0] ;  /* 0x0000b40002027a20 */ /* 0x000fe40000410000 */
[--C-:B------:R-:W-:Y:S02]  /*19500*/  FFMA.FTZ R8, R8, c[0x0][0x2d0], -R4.reuse ;  /* 0x0000b40008087a23 */ /* 0x100fe40000010804 */
[--C-:B------:R-:W-:Y:S02]  /*19510*/  FFMA.FTZ R132, R10, c[0x0][0x2d0], -R4.reuse ;  /* 0x0000b4000a847a23 */ /* 0x100fe40000010804 */
        /* <DEDUP_REMOVED lines=10> */
[----:B------:R-:W-:Y:S02]  /*195c0*/  FADD.FTZ R164, R15, R4 ;  /* 0x000000040fa47221 */ /* 0x000fe40000010000 */
[C---:B------:R-:W-:Y:S01]  /*195d0*/  FMUL.FTZ R4, R0.reuse, R152 ;  /* 0x0000009800047220 */ /* 0x040fe20000410000 */
        /* <DEDUP_REMOVED lines=9> */
[----:B--2---:R-:W-:Y:S02]  /*19670*/  FMUL.FTZ R8, R0, R148 ;  /* 0x0000009400087220 */ /* 0x004fe40000410000 */
[C---:B------:R-:W-:Y:S02]  /*19680*/  FMUL.FTZ R10, R2.reuse, R150 ;  /* 0x00000096020a7220 */ /* 0x040fe40000410000 */
[----:B------:R-:W-:Y:S01]  /*19690*/  FMUL.FTZ R11, R2, R151 ;  /* 0x00000097020b7220 */ /* 0x000fe20000410000 */
[----:B------:R-:W2:Y:S01]  /*196a0*/  MUFU.EX2 R173, R136 ;  /* 0x0000008800ad7308 */ /* 0x000ea20000000800 */
[----:B------:R-:W-:Y:S01]  /*196b0*/  FMUL.FTZ R12, R0, R144 ;  /* 0x00000090000c7220 */ /* 0x000fe20000410000 */
[----:B------:R-:W-:Y:S01]  /*196c0*/  LDSM.16.MT88.4 R148, [R179+0x800] ;  /* 0x00080000b394783b */ /* 0x000fe20000004200 */
[C---:B------:R-:W-:Y:S02]  /*196d0*/  FMUL.FTZ R15, R2.reuse, R147 ;  /* 0x00000093020f7220 */ /* 0x040fe40000410000 */
[C---:B------:R-:W-:Y:S02]  /*196e0*/  FMUL.FTZ R22, R2.reuse, R22 ;  /* 0x0000001602167220 */ /* 0x040fe40000410000 */
[----:B------:R-:W-:Y:S02]  /*196f0*/  FMUL.FTZ R23, R2, R23 ;  /* 0x0000001702177220 */ /* 0x000fe40000410000 */
[C---:B------:R-:W-:Y:S01]  /*19700*/  FMUL.FTZ R24, R0.reuse, R24 ;  /* 0x0000001800187220 */ /* 0x040fe20000410000 */
[----:B------:R-:W4:Y:S01]  /*19710*/  MUFU.EX2 R132, R172 ;  /* 0x000000ac00847308 */ /* 0x000f220000000800 */
[----:B------:R-:W-:Y:S02]  /*19720*/  FMUL.FTZ R25, R0, R25 ;  /* 0x0000001900197220 */ /* 0x000fe40000410000 */
[----:B------:R-:W-:Y:S01]  /*19730*/  FMUL.FTZ R26, R2, R26 ;  /* 0x0000001a021a7220 */ /* 0x000fe20000410000 */
[----:B---3--:R-:W-:Y:S01]  /*19740*/  F2FP.PACK_AB R161, R152, R137 ;  /* 0x0000008998a1723e */ /* 0x008fe200000000ff */
[C---:B------:R-:W-:Y:S02]  /*19750*/  FMUL.FTZ R14, R2.reuse, R146 ;  /* 0x00000092020e7220 */ /* 0x040fe40000410000 */
[----:B------:R-:W-:Y:S02]  /*19760*/  FMUL.FTZ R27, R2, R27 ;  /* 0x0000001b021b7220 */ /* 0x000fe40000410000 */
[C---:B------:R-:W-:Y:S01]  /*19770*/  FMUL.FTZ R28, R0.reuse, R28 ;  /* 0x0000001c001c7220 */ /* 0x040fe20000410000 */
[----:B------:R-:W-:Y:S01]  /*19780*/  MUFU.EX2 R136, R169 ;  /* 0x000000a900887308 */ /* 0x000fe20000000800 */
[----:B------:R-:W-:Y:S02]  /*19790*/  FMUL.FTZ R29, R0, R29 ;  /* 0x0000001d001d7220 */ /* 0x000fe40000410000 */
[C---:B------:R-:W-:Y:S01]  /*197a0*/  FMUL.FTZ R30, R2.reuse, R30 ;  /* 0x0000001e021e7220 */ /* 0x040fe20000410000 */
[----:B--2---:R-:W-:Y:S01]  /*197b0*/  F2FP.PACK_AB R163, R173, R145 ;  /* 0x00000091ada3723e */ /* 0x004fe200000000ff */
        /* <DEDUP_REMOVED lines=171> */
[----:B------:R-:W-:Y:S01]  /*1a270*/  FADD.FTZ R2, R160, R0 ;  /* 0x00000000a0027221 */ /* 0x000fe20000010000 */
[----:B------:R-:W-:Y:S03]  /*1a280*/  IADD3 R0, R196, -0x1, RZ ;  /* 0xffffffffc4007810 */ /* 0x000fe60007ffe0ff */
[----:B------:R-:W-:Y:S03]  /*1a290*/  FADD.FTZ R204, R132, R2 ;  /* 0x0000000284cc7221 */ /* 0x000fe60000010000 */
[----:B------:R-:W-:Y:S01]  /*1a2a0*/  MOV R196, R0 ;  /* 0x0000000000c47202 */ /* 0x000fe20000000f00 */
        /* <DEDUP_REMOVED lines=47> */
[----:B------:R-:W-:Y:S07]  /*1a5a0*/  @!UPT UIADD3 URZ, URZ, URZ, URZ ;  /* 0x0000003f3f3ff290 */ /* 0x000fee000fffe03f */
[----:B------:R-:W-:-:S11]  /*1a5b0*/  @P0 BRA `(.L_x_909) ;  /* 0xffffd6e000000947 */ /* 0x000fd6000383ffff */
.L_x_891:
[----:B------:R-:W-:Y:S05]  /*1a5c0*/  BRA.DIV ~URZ, `(.L_x_910) ;  /* 0x00006f927f007947 */ /* 0x000fea000b800000 */
[----:B------:R1:W2:Y:S02]  /*1a5d0*/  SHFL.BFLY PT, R0, R205, 0x2, 0x1f ;  /* 0x0c401f00cd007f89 */ /* 0x0002a400000e0000 */
.L_x_1010:
[----:B--2---:R-:W-:Y:S01]  /*1a5e0*/  FADD.FTZ R5, R0, R205 ;  /* 0x000000cd00057221 */ /* 0x004fe20000010000 */
[----:B------:R-:W-:Y:S05]  /*1a5f0*/  BRA.DIV ~URZ, `(.L_x_911) ;  /* 0x00006fb27f007947 */ /* 0x000fea000b800000 */
[----:B------:R-:W2:Y:S02]  /*1a600*/  SHFL.BFLY PT, R0, R5, 0x1, 0x1f ;  /* 0x0c201f0005007f89 */ /* 0x000ea400000e0000 */
[----:B--2---:R-:W-:-:S02]  /*1a610*/  FADD.FTZ R5, R5, R0 ;  /* 0x0000000005057221 */ /* 0x004fc40000010000 */
[----:B------:R-:W2:Y:S02]  /*1a620*/  SHFL.BFLY PT, R0, R204, 0x2, 0x1f ;  /* 0x0c401f00cc007f89 */ /* 0x000ea400000e0000 */
[----:B--2---:R-:W-:-:S05]  /*1a630*/  FADD.FTZ R6, R0, R204 ;  /* 0x000000cc00067221 */ /* 0x004fca0000010000 */
[----:B------:R2:W3:Y:S02]  /*1a640*/  SHFL.BFLY PT, R3, R6, 0x1, 0x1f ;  /* 0x0c201f0006037f89 */ /* 0x0004e400000e0000 */
.L_x_1011:
        /* <DEDUP_REMOVED lines=36> */
[C---:B--2---:R-:W-:Y:S02]  /*1a890*/  FMUL.FTZ R120, R0.reuse, R26 ;  /* 0x0000001a00787220 */ /* 0x044fe40000410000 */
[----:B------:R-:W-:Y:S02]  /*1a8a0*/  FMUL.FTZ R121, R0, R27 ;  /* 0x0000001b00797220 */ /* 0x000fe40000410000 */
[C---:B------:R-:W-:Y:S02]  /*1a8b0*/  FMUL.FTZ R152, R2.reuse, R48 ;  /* 0x0000003002987220 */ /* 0x040fe40000410000 */
[C---:B------:R-:W-:Y:S02]  /*1a8c0*/  FMUL.FTZ R153, R2.reuse, R49 ;  /* 0x0000003102997220 */ /* 0x040fe40000410000 */
[C---:B------:R-:W-:Y:S02]  /*1a8d0*/  FMUL.FTZ R166, R2.reuse, R116 ;  /* 0x0000007402a67220 */ /* 0x040fe40000410000 */
[----:B------:R-:W-:-:S02]  /*1a8e0*/  FMUL.FTZ R167, R2, R117 ;  /* 0x0000007502a77220 */ /* 0x000fc40000410000 */
[C---:B------:R-:W-:Y:S02]  /*1a8f0*/  FMUL.FTZ R112, R2.reuse, R124 ;  /* 0x0000007c02707220 */ /* 0x040fe40000410000 */
[----:B------:R-:W-:Y:S02]  /*1a900*/  FMUL.FTZ R113, R2, R125 ;  /* 0x0000007d02717220 */ /* 0x000fe40000410000 */
[C---:B------:R-:W-:Y:S02]  /*1a910*/  FMUL.FTZ R52, R0.reuse, R142 ;  /* 0x0000008e00347220 */ /* 0x040fe40000410000 */
[C---:B------:R-:W-:Y:S02]  /*1a920*/  FMUL.FTZ R53, R0.reuse, R143 ;  /* 0x0000008f00357220 */ /* 0x040fe40000410000 */
[C---:B------:R-:W-:Y:S02]  /*1a930*/  FMUL.FTZ R128, R0.reuse, R22 ;  /* 0x0000001600807220 */ /* 0x040fe40000410000 */
[----:B------:R-:W-:-:S02]  /*1a940*/  FMUL.FTZ R129, R0, R23 ;  /* 0x0000001700817220 */ /* 0x000fc40000410000 */
[C---:B------:R-:W-:Y:S02]  /*1a950*/  FMUL.FTZ R26, R0.reuse, R42 ;  /* 0x0000002a001a7220 */ /* 0x040fe40000410000 */
[C---:B------:R-:W-:Y:S02]  /*1a960*/  FMUL.FTZ R27, R0.reuse, R43 ;  /* 0x0000002b001b7220 */ /* 0x040fe40000410000 */
[----:B---3--:R-:W-:Y:S02]  /*1a970*/  @P0 FMUL.FTZ R3, R3, 0.69314718246459960938 ;  /* 0x3f31721803030820 */ /* 0x008fe40000410000 */
[----:B------:R-:W-:Y:S02]  /*1a980*/  @P0 FMUL.FTZ R5, R5, c[0x0][0x2d0] ;  /* 0x0000b40005050a20 */ /* 0x000fe40000410000 */
        /* <DEDUP_REMOVED lines=96> */
.L_x_756:
[----:B------:R-:W2:Y:S01]  /*1af90*/  S2R R110, SR_TID.X ;  /* 0x00000000006e7919 */ /* 0x000ea20000002100 */
[----:B------:R-:W-:Y:S01]  /*1afa0*/  BSSY B0, `(.L_x_912) ;  /* 0x0000010000007945 */ /* 0x000fe20003800000 */
[----:B--2---:R-:W-:-:S13]  /*1afb0*/  LOP3.LUT P0, RZ, R110, 0xff, RZ, 0xc0, !PT ;  /* 0x000000ff6eff7812 */ /* 0x004fda000780c0ff */
[----:B------:R-:W-:Y:S05]  /*1afc0*/  @P0 BRA `(.L_x_913) ;  /* 0x000000d000000947 */ /* 0x000fea0003800000 */
[----:B------:R-:W2:Y:S01]  /*1afd0*/  S2R R2, SR_LANEID ;  /* 0x0000000000027919 */ /* 0x000ea20000000000 */
[----:B------:R-:W-:Y:S01]  /*1afe0*/  VOTEU.ANY UR4, UPT, PT ;  /* 0x0000000000047886 */ /* 0x000fe200038e0100 */
[----:B------:R-:W-:Y:S01]  /*1aff0*/  IMAD.MOV.U32 R4, RZ, RZ, c[0x0][0x560] ;  /* 0x00015800ff047624 */ /* 0x000fe200078e00ff */
[----:B------:R-:W2:Y:S01]  /*1b000*/  FLO.U32 R3, UR4 ;  /* 0x0000000400037d00 */ /* 0x000ea200080e0000 */
[----:B------:R-:W-:Y:S01]  /*1b010*/  IMAD.MOV.U32 R5, RZ, RZ, c[0x0][0x564] ;  /* 0x00015900ff057624 */ /* 0x000fe200078e00ff */
[----:B--2---:R-:W-:-:S06]  /*1b020*/  ISETP.EQ.U32.AND P0, PT, R3, R2, PT ;  /* 0x000000020300720c */ /* 0x004fcc0003f02070 */
[----:B------:R-:W2:Y:S07]  /*1b030*/  POPC R2, UR4 ;  /* 0x0000000400027d09 */ /* 0x000eae0008000000 */
[----:B--2---:R-:W2:Y:S04]  /*1b040*/  @P0 ATOMG.E.ADD.STRONG.GPU PT, R2, [R4.64], R2 ;  /* 0x00000002040209a8 */ /* 0x004ea800081ee1c8 */
[----:B--2---:R2:W3:Y:S04]  /*1b050*/  SHFL.IDX PT, R3, R2, R3, 0x1f ;  /* 0x00001f0302037589 */ /* 0x0044e800000e0000 */
[----:B--2---:R-:W2:Y:S02]  /*1b060*/  S2R R2, SR_LTMASK ;  /* 0x0000000000027919 */ /* 0x004ea40000003900 */
[----:B--2---:R-:W-:-:S06]  /*1b070*/  LOP3.LUT R2, R2, UR4, RZ, 0xc0, !PT ;  /* 0x0000000402027c12 */ /* 0x004fcc000f8ec0ff */
[----:B------:R-:W3:Y:S02]  /*1b080*/  POPC R2, R2 ;  /* 0x0000000200027309 */ /* 0x000ee40000000000 */
[----:B---3--:R-:W-:-:S06]  /*1b090*/  IADD3 R232, R3, c[0x0][0xc], R2 ;  /* 0x0000030003e87a10 */ /* 0x008fcc0007ffe002 */
.L_x_913:
[----:B------:R-:W-:Y:S05]  /*1b0a0*/  BSYNC B0 ;  /* 0x0000000000007941 */ /* 0x000fea0003800000 */
.L_x_912:
        /* <DEDUP_REMOVED lines=8> */
[----:B------:R-:W-:Y:S01]  /*1b130*/  IMAD.MOV.U32 R4, RZ, RZ, 0x4 ;  /* 0x00000004ff047424 */ /* 0x000fe200078e00ff */
[----:B------:R-:W-:Y:S01]  /*1b140*/  F2FP.PACK_AB R0, R49, R48 ;  /* 0x000000303100723e */ /* 0x000fe200000000ff */
[----:B------:R-:W-:Y:S01]  /*1b150*/  IMAD.MOV.U32 R12, RZ, RZ, c[0x0][0x388] ;  /* 0x0000e200ff0c7624 */ /* 0x000fe200078e00ff */
[----:B------:R-:W-:Y:S02]  /*1b160*/  ISETP.NE.U32.AND P0, PT, RZ, c[0x0][0x508], PT ;  /* 0x00014200ff007a0c */ /* 0x000fe40003f05070 */
[----:B------:R-:W-:Y:S02]  /*1b170*/  ISETP.NE.U32.AND P2, PT, RZ, c[0x0][0x500], PT ;  /* 0x00014000ff007a0c */ /* 0x000fe40003f45070 */
[----:B------:R-:W-:-:S02]  /*1b180*/  ISETP.NE.AND.EX P1, PT, RZ, c[0x0][0x50c], PT, P0 ;  /* 0x00014300ff007a0c */ /* 0x000fc40003f25300 */
        /* <DEDUP_REMOVED lines=127> */
[----:B--2---:R-:W-:-:S03]  /*1b980*/  @P1 IMAD.WIDE R2, R235, R4, c[0x0][0x508] ;  /* 0x00014200eb021625 */ /* 0x004fc600078e0204 */
[----:B------:R-:W-:Y:S01]  /*1b990*/  BAR.SYNC.DEFER_BLOCKING 0x1, 0x100 ;  /* 0x0044000000007b1d */ /* 0x000fe20000010000 */
[----:B------:R-:W-:-:S05]  /*1b9a0*/  IMAD.WIDE R4, R235, R4, c[0x0][0x500] ;  /* 0x00014000eb047625 */ /* 0x000fca00078e0204 */
[----:B------:R2:W5:Y:S02]  /*1b9b0*/  @P1 LDG.E R12, [R2.64] ;  /* 0x00000008020c1981 */ /* 0x000564000c1e1900 */
[----:B--2---:R-:W-:-:S06]  /*1b9c0*/  IMAD.MOV.U32 R2, RZ, RZ, RZ ;  /* 0x000000ffff027224 */ /* 0x004fcc00078e00ff */
[----:B------:R3:W5:Y:S01]  /*1b9d0*/  @P2 LDG.E R2, [R4.64] ;  /* 0x0000000804022981 */ /* 0x000762000c1e1900 */
[----:B------:R-:W-:-:S04]  /*1b9e0*/  ISETP.NE.AND P0, PT, R233, RZ, PT ;  /* 0x000000ffe900720c */ /* 0x000fc80003f05270 */
[----:B------:R-:W-:Y:S01]  /*1b9f0*/  SEL R3, R233, c[0x0][0x3d4], P0 ;  /* 0x0000f500e9037a07 */ /* 0x000fe20000000000 */
[----:B------:R-:W-:Y:S05]  /*1ba00*/  @P1 BRA `(.L_x_916) ;  /* 0x0000004000001947 */ /* 0x000fea0003800000 */
[----:B------:R-:W-:Y:S05]  /*1ba10*/  @!P2 BRA `(.L_x_916) ;  /* 0x000000300000a947 */ /* 0x000fea0003800000 */
[----:B---3--:R2:W3:Y:S04]  /*1ba20*/  LDG.E R0, [R4.64] ;  /* 0x0000000804007981 */ /* 0x0084e8000c1e1900 */
[----:B--2---:R-:W3:Y:S02]  /*1ba30*/  LDG.E R4, [R4.64+0x4] ;  /* 0x0000040804047981 */ /* 0x004ee4000c1e1900 */
[----:B---3-5:R-:W-:Y:S02]  /*1ba40*/  IADD3 R12, -R0, R4, RZ ;  /* 0x00000004000c7210 */ /* 0x028fe40007ffe1ff */
.L_x_916:
[----:B-----5:R-:W2:Y:S01]  /*1ba50*/  LDL R99, [R1+0x40] ;  /* 0x0000400001637983 */ /* 0x020ea20000100800 */
[----:B------:R-:W-:Y:S01]  /*1ba60*/  IMAD.MOV.U32 R16, RZ, RZ, 0x368 ;  /* 0x00000368ff107424 */ /* 0x000fe200078e00ff */
[----:B------:R-:W-:Y:S01]  /*1ba70*/  ISETP.GT.AND P2, PT, R3, 0x1, PT ;  /* 0x000000010300780c */ /* 0x000fe20003f44270 */
[----:B------:R-:W-:Y:S01]  /*1ba80*/  IMAD R12, R12, c[0x0][0x4e8], RZ ;  /* 0x00013a000c0c7a24 */ /* 0x000fe200078e02ff */
[----:B------:R-:W-:-:S02]  /*1ba90*/  ISETP.NE.U32.AND P0, PT, RZ, c[0x0][0x500], PT ;  /* 0x00014000ff007a0c */ /* 0x000fc40003f05070 */
[----:B------:R-:W-:Y:S02]  /*1baa0*/  SEL R16, R16, 0x328, P2 ;  /* 0x0000032810107807 */ /* 0x000fe40001000000 */
[----:B------:R-:W-:Y:S02]  /*1bab0*/  ISETP.NE.AND.EX P0, PT, RZ, c[0x0][0x504], PT, P0 ;  /* 0x00014100ff007a0c */ /* 0x000fe40003f05300 */
[----:B------:R-:W4:Y:S01]  /*1bac0*/  LDC.64 R6, c[0x0][R16+0x170] ;  /* 0x00005c0010067b82 */ /* 0x000f220000000a00 */
[----:B------:R-:W-:Y:S02]  /*1bad0*/  SHF.R.S32.HI R3, RZ, 0x1f, R235 ;  /* 0x0000001fff037819 */ /* 0x000fe400000114eb */
[----:B---3--:R-:W-:Y:S02]  /*1bae0*/  SEL R0, R235, RZ, !P0 ;  /* 0x000000ffeb007207 */ /* 0x008fe40004000000 */
[----:B------:R-:W-:Y:S02]  /*1baf0*/  SEL R5, R3, RZ, !P0 ;  /* 0x000000ff03057207 */ /* 0x000fe40004000000 */
[----:B------:R-:W-:Y:S01]  /*1bb00*/  LOP3.LUT R4, R234, 0xffff, RZ, 0xc0, !PT ;  /* 0x0000ffffea047812 */ /* 0x000fe200078ec0ff */
[----:B------:R-:W3:Y:S01]  /*1bb10*/  LDC.64 R10, c[0x0][R16+0x168] ;  /* 0x00005a00100a7b82 */ /* 0x000ee20000000a00 */
[----:B------:R-:W-:-:S04]  /*1bb20*/  SHF.R.S32.HI R19, RZ, 0x1f, R110 ;  /* 0x0000001fff137819 */ /* 0x000fc8000001146e */
[----:B------:R-:W-:-:S03]  /*1bb30*/  LEA.HI R19, R19, R110, RZ, 0x5 ;  /* 0x0000006e13137211 */ /* 0x000fc600078f28ff */
[----:B------:R-:W1:Y:S01]  /*1bb40*/  LDC.64 R14, c[0x0][R16+0x178] ;  /* 0x00005e00100e7b82 */ /* 0x000e620000000a00 */
[----:B------:R-:W-:-:S05]  /*1bb50*/  LOP3.LUT R19, R19, 0xffffffe0, RZ, 0xc0, !PT ;  /* 0xffffffe013137812 */ /* 0x000fca00078ec0ff */
[----:B------:R-:W-:Y:S02]  /*1bb60*/  IMAD.IADD R19, R110, 0x1, -R19 ;  /* 0x000000016e137824 */ /* 0x000fe400078e0a13 */
[----:B----4-:R-:W-:-:S04]  /*1bb70*/  IMAD R3, R7, R0, RZ ;  /* 0x0000000007037224 */ /* 0x010fc800078e02ff */
[C---:B------:R-:W-:Y:S02]  /*1bb80*/  IMAD R5, R6.reuse, R5, R3 ;  /* 0x0000000506057224 */ /* 0x040fe400078e0203 */
[----:B------:R-:W-:-:S04]  /*1bb90*/  IMAD.WIDE.U32 R6, R6, R0, RZ ;  /* 0x0000000006067225 */ /* 0x000fc800078e00ff */
[----:B---3--:R-:W-:-:S04]  /*1bba0*/  IMAD.WIDE.U32 R8, R10, R4, RZ ;  /* 0x000000040a087225 */ /* 0x008fc800078e00ff */
[----:B------:R-:W-:Y:S01]  /*1bbb0*/  IMAD R3, R11, R4, RZ ;  /* 0x000000040b037224 */ /* 0x000fe200078e02ff */
[--C-:B------:R-:W-:Y:S01]  /*1bbc0*/  IADD3 R13, P1, P0, R6, R8, R2.reuse ;  /* 0x00000008060d7210 */ /* 0x100fe2000783e002 */
[----:B------:R-:W-:Y:S01]  /*1bbd0*/  IMAD.IADD R5, R7, 0x1, R5 ;  /* 0x0000000107057824 */ /* 0x000fe200078e0205 */
[----:B------:R-:W-:Y:S01]  /*1bbe0*/  SHF.R.S32.HI R11, RZ, 0x1f, R2 ;  /* 0x0000001fff0b7819 */ /* 0x000fe20000011402 */
[----:B------:R-:W-:Y:S01]  /*1bbf0*/  IMAD.IADD R8, R9, 0x1, R3 ;  /* 0x0000000109087824 */ /* 0x000fe200078e0203 */
[----:B------:R-:W-:Y:S01]  /*1bc00*/  SEL R6, R245, RZ, P2 ;  /* 0x000000fff5067207 */ /* 0x000fe20001000000 */
[----:B------:R-:W-:-:S03]  /*1bc10*/  IMAD.MOV.U32 R3, RZ, RZ, c[0x0][0x4e8] ;  /* 0x00013a00ff037624 */ /* 0x000fc600078e00ff */
[----:B------:R-:W-:Y:S01]  /*1bc20*/  IADD3.X R10, R5, R8, R11, P1, P0 ;  /* 0x00000008050a7210 */ /* 0x000fe20000fe040b */
[-C--:B-1----:R-:W-:Y:S01]  /*1bc30*/  IMAD R9, R15, R6.reuse, RZ ;  /* 0x000000060f097224 */ /* 0x082fe200078e02ff */
[----:B------:R-:W-:Y:S01]  /*1bc40*/  ISETP.NE.AND P3, PT, R3, 0x1, PT ;  /* 0x000000010300780c */ /* 0x000fe20003f65270 */
[----:B------:R-:W-:Y:S02]  /*1bc50*/  IMAD.IADD R3, R236, 0x1, R228 ;  /* 0x00000001ec037824 */ /* 0x000fe400078e02e4 */
[----:B------:R-:W-:-:S04]  /*1bc60*/  IMAD.WIDE.U32 R6, R14, R6, RZ ;  /* 0x000000060e067225 */ /* 0x000fc800078e00ff */
[----:B------:R-:W-:Y:S02]  /*1bc70*/  IMAD.MOV.U32 R5, RZ, RZ, R3 ;  /* 0x000000ffff057224 */ /* 0x000fe400078e0003 */
[----:B------:R-:W-:-:S04]  /*1bc80*/  IMAD.IADD R9, R7, 0x1, R9 ;  /* 0x0000000107097824 */ /* 0x000fc800078e0209 */
[----:B------:R-:W-:-:S05]  /*1bc90*/  @P3 IMAD.HI.U32 R8, R3, c[0x0][0x4ec], RZ ;  /* 0x00013b0003083a27 */ /* 0x000fca00078e00ff */
[----:B------:R-:W-:-:S04]  /*1bca0*/  @P3 SHF.R.U32.HI R5, RZ, c[0x0][0x4f0], R8 ;  /* 0x00013c00ff053a19 */ /* 0x000fc80000011608 */
[----:B------:R-:W-:Y:S02]  /*1bcb0*/  IADD3 R6, P1, P0, R5, R13, R6 ;  /* 0x0000000d05067210 */ /* 0x000fe4000783e006 */
[--C-:B------:R-:W-:Y:S01]  /*1bcc0*/  SHF.R.S32.HI R7, RZ, 0x1f, R5.reuse ;  /* 0x0000001fff077819 */ /* 0x100fe20000011405 */
[----:B------:R-:W-:-:S03]  /*1bcd0*/  IMAD.MOV R5, RZ, RZ, -R5 ;  /* 0x000000ffff057224 */ /* 0x000fc600078e0a05 */
[----:B------:R-:W-:Y:S01]  /*1bce0*/  IADD3.X R7, R7, R10, R9, P1, P0 ;  /* 0x0000000a07077210 */ /* 0x000fe20000fe0409 */
[----:B------:R-:W-:Y:S01]  /*1bcf0*/  IMAD R5, R5, c[0x0][0x4e8], R3 ;  /* 0x00013a0005057a24 */ /* 0x000fe200078e0203 */
[----:B------:R-:W1:Y:S04]  /*1bd00*/  LDC.64 R8, c[0x0][R16+0x160] ;  /* 0x0000580010087b82 */ /* 0x000e680000000a00 */
[----:B------:R-:W-:Y:S01]  /*1bd10*/  SHF.R.S32.HI R10, RZ, 0x1f, R5 ;  /* 0x0000001fff0a7819 */ /* 0x000fe20000011405 */
[----:B-1----:R-:W-:-:S04]  /*1bd20*/  IMAD.WIDE.U32 R6, R8, R5, R6 ;  /* 0x0000000508067225 */ /* 0x002fc800078e0006 */
[----:B------:R-:W-:Y:S02]  /*1bd30*/  IMAD R5, R9, R5, RZ ;  /* 0x0000000509057224 */ /* 0x000fe400078e02ff */
[----:B------:R-:W-:Y:S02]  /*1bd40*/  IMAD.MOV.U32 R9, RZ, RZ, c[0x0][0x4ac] ;  /* 0x00012b00ff097624 */ /* 0x000fe400078e00ff */
[----:B------:R-:W-:Y:S02]  /*1bd50*/  IMAD R5, R8, R10, R5 ;  /* 0x0000000a08057224 */ /* 0x000fe400078e0205 */
[----:B------:R-:W-:Y:S01]  /*1bd60*/  IMAD.MOV.U32 R8, RZ, RZ, c[0x0][0x4a8] ;  /* 0x00012a00ff087624 */ /* 0x000fe200078e00ff */
[----:B------:R-:W-:Y:S01]  /*1bd70*/  SEL R9, R9, c[0x0][0x454], P2 ;  /* 0x0001150009097a07 */ /* 0x000fe20001000000 */
[----:B------:R-:W-:-:S03]  /*1bd80*/  IMAD.IADD R7, R7, 0x1, R5 ;  /* 0x0000000107077824 */ /* 0x000fc600078e0205 */
[----:B------:R-:W-:-:S04]  /*1bd90*/  SEL R8, R8, c[0x0][0x450], P2 ;  /* 0x0001140008087a07 */ /* 0x000fc80001000000 */
[----:B------:R-:W-:-:S04]  /*1bda0*/  LEA R5, P0, R6, R8, 0x2 ;  /* 0x0000000806057211 */ /* 0x000fc800078010ff */
[----:B------:R-:W-:Y:S01]  /*1bdb0*/  LEA.HI.X R7, R6, R9, R7, 0x2, P0 ;  /* 0x0000000906077211 */ /* 0x000fe200000f1407 */
[----:B------:R-:W-:Y:S01]  /*1bdc0*/  SHFL.IDX PT, R8, R5, RZ, 0x1c1f ;  /* 0x001c1fff05087589 */ /* 0x000fe200000e0000 */
[----:B------:R-:W-:-:S03]  /*1bdd0*/  LOP3.LUT P0, RZ, R19, 0x3, RZ, 0xc0, !PT ;  /* 0x0000000313ff7812 */ /* 0x000fc6000780c0ff */
[----:B------:R-:W1:Y:S04]  /*1bde0*/  SHFL.IDX PT, R9, R7, RZ, 0x1c1f ;  /* 0x001c1fff07097589 */ /* 0x000e6800000e0000 */
[----:B------:R2:W-:Y:S04]  /*1bdf0*/  SHFL.IDX PT, R6, R5, 0x1, 0x1c1f ;  /* 0x003c1f0005067f89 */ /* 0x0005e800000e0000 */
        /* <DEDUP_REMOVED lines=11> */
[----:B------:R-:W-:Y:S01]  /*1beb0*/  IMAD R11, R11, c[0x0][0x3a0], RZ ;  /* 0x0000e8000b0b7a24 */ /* 0x000fe200078e02ff */
[----:B-1----:R-:W-:Y:S01]  /*1bec0*/  IADD3 R8, R213, R228, RZ ;  /* 0x000000e4d5087210 */ /* 0x002fe20007ffe0ff */
        /* <DEDUP_REMOVED lines=33> */
[----:B------:R-:W-:Y:S02]  /*1c0e0*/  IADD3 R5, R212, R228, RZ ;  /* 0x000000e4d4057210 */ /* 0x000fe40007ffe0ff */
        /* <DEDUP_REMOVED lines=14> */
.L_x_1012:
[----:B------:R-:W-:Y:S05]  /*1c1d0*/  BRA.DIV ~URZ, `(.L_x_919) ;  /* 0x000055427f007947 */ /* 0x000fea000b800000 */
[----:B------:R4:W2:Y:S02]  /*1c1e0*/  SHFL.IDX PT, R0, R14, RZ, 0x181f ;  /* 0x00181fff0e007589 */ /* 0x0008a400000e0000 */
.L_x_1013:
[----:B------:R-:W-:Y:S01]  /*1c1f0*/  ISETP.GE.AND P0, PT, R5, R12, PT ;  /* 0x0000000c0500720c */ /* 0x000fe20003f06270 */
[----:B------:R-:W-:-:S12]  /*1c200*/  BSSY B0, `(.L_x_920) ;  /* 0x0000012000007945 */ /* 0x000fd80003800000 */
[----:B------:R-:W-:Y:S05]  /*1c210*/  @P0 BRA `(.L_x_921) ;  /* 0x0000010000000947 */ /* 0x000fea0003800000 */
[----:B------:R-:W-:Y:S02]  /*1c220*/  ISETP.GE.AND P3, PT, R134, c[0x0][0x3c8], PT ;  /* 0x0000f20086007a0c */ /* 0x000fe40003f66270 */
[----:B------:R-:W-:Y:S02]  /*1c230*/  ISETP.GE.AND P2, PT, R138, c[0x0][0x3c8], PT ;  /* 0x0000f2008a007a0c */ /* 0x000fe40003f46270 */
[----:B------:R-:W-:Y:S02]  /*1c240*/  ISETP.GE.AND P1, PT, R201, c[0x0][0x3c8], PT ;  /* 0x0000f200c9007a0c */ /* 0x000fe40003f26270 */
[----:B------:R-:W-:-:S07]  /*1c250*/  ISETP.GE.AND P0, PT, R200, c[0x0][0x3c8], PT ;  /* 0x0000f200c8007a0c */ /* 0x000fce0003f06270 */
[-C--:B--2---:R-:W-:Y:S02]  /*1c260*/  @!P3 LEA R10, P4, R134, R0.reuse, 0x1 ;  /* 0x00000000860ab211 */ /* 0x084fe400078808ff */
[-C--:B------:R-:W-:Y:S02]  /*1c270*/  @!P2 LEA R8, P6, R202, R0.reuse, 0x1 ;  /* 0x00000000ca08a211 */ /* 0x080fe400078c08ff */
[C---:B------:R-:W-:Y:S02]  /*1c280*/  @!P1 LEA R6, P5, R201.reuse, R0, 0x1 ;  /* 0x00000000c9069211 */ /* 0x040fe400078a08ff */
        /* <DEDUP_REMOVED lines=9> */
.L_x_921:
[----:B------:R-:W-:Y:S05]  /*1c320*/  BSYNC B0 ;  /* 0x0000000000007941 */ /* 0x000fea0003800000 */
.L_x_920:
[----:B------:R-:W-:Y:S05]  /*1c330*/  BRA.DIV ~URZ, `(.L_x_922) ;  /* 0x000054427f007947 */ /* 0x000fea000b800000 */
[----:B---3--:R3:W4:Y:S04]  /*1c340*/  SHFL.IDX PT, R4, R13, 0x1, 0x181f ;  /* 0x00381f000d047f89 */ /* 0x00872800000e0000 */
[----:B--2---:R3:W2:Y:S02]  /*1c350*/  SHFL.IDX PT, R0, R14, 0x1, 0x181f ;  /* 0x00381f000e007f89 */ /* 0x0046a400000e0000 */
.L_x_1014:
        /* <DEDUP_REMOVED lines=20> */
.L_x_924:
[----:B------:R-:W-:Y:S05]  /*1c4a0*/  BSYNC B0 ;  /* 0x0000000000007941 */ /* 0x000fea0003800000 */
.L_x_923:
[----:B------:R-:W-:Y:S05]  /*1c4b0*/  BRA.DIV ~URZ, `(.L_x_925) ;  /* 0x000053827f007947 */ /* 0x000fea000b800000 */
[----:B----4-:R4:W3:Y:S02]  /*1c4c0*/  SHFL.IDX PT, R4, R13, 0x2, 0x181f ;  /* 0x00581f000d047f89 */ /* 0x0108e400000e0000 */
.L_x_1015:
[----:B------:R-:W-:Y:S05]  /*1c4d0*/  BRA.DIV ~URZ, `(.L_x_926) ;  /* 0x000053d27f007947 */ /* 0x000fea000b800000 */
[----:B--2---:R2:W4:Y:S02]  /*1c4e0*/  SHFL.IDX PT, R0, R14, 0x2, 0x181f ;  /* 0x00581f000e007f89 */ /* 0x00452400000e0000 */
.L_x_1016:
        /* <DEDUP_REMOVED lines=8> */
[-C--:B----4-:R-:W-:Y:S02]  /*1c570*/  @!P3 LEA R10, P4, R134, R0.reuse, 0x1 ;  /* 0x00000000860ab211 */ /* 0x090fe400078808ff */
        /* <DEDUP_REMOVED lines=11> */
.L_x_928:
[----:B------:R-:W-:Y:S05]  /*1c630*/  BSYNC B0 ;  /* 0x0000000000007941 */ /* 0x000fea0003800000 */
.L_x_927:
[----:B------:R-:W-:Y:S05]  /*1c640*/  BRA.DIV ~URZ, `(.L_x_929) ;  /* 0x000052c27f007947 */ /* 0x000fea000b800000 */
[----:B---3--:R3:W2:Y:S04]  /*1c650*/  SHFL.IDX PT, R4, R13, 0x3, 0x181f ;  /* 0x00781f000d047f89 */ /* 0x0086a800000e0000 */
[----:B----4-:R3:W4:Y:S02]  /*1c660*/  SHFL.IDX PT, R0, R14, 0x3, 0x181f ;  /* 0x00781f000e007f89 */ /* 0x01072400000e0000 */
.L_x_1017:
[----:B------:R-:W-:-:S04]  /*1c670*/  IADD3 R2, R5, 0x60, RZ ;  /* 0x0000006005027810 */ /* 0x000fc80007ffe0ff */
[----:B------:R-:W-:-:S13]  /*1c680*/  ISETP.GE.AND P0, PT, R2, R12, PT ;  /* 0x0000000c0200720c */ /* 0x000fda0003f06270 */
[----:B------:R-:W-:Y:S05]  /*1c690*/  @P0 BRA `(.L_x_930) ;  /* 0x00002bb000000947 */ /* 0x000fea0003800000 */
[----:B------:R-:W-:Y:S02]  /*1c6a0*/  ISETP.GE.AND P2, PT, R134, c[0x0][0x3c8], PT ;  /* 0x0000f20086007a0c */ /* 0x000fe40003f46270 */
[----:B------:R-:W-:Y:S02]  /*1c6b0*/  ISETP.GE.AND P1, PT, R138, c[0x0][0x3c8], PT ;  /* 0x0000f2008a007a0c */ /* 0x000fe40003f26270 */
[----:B------:R-:W-:-:S09]  /*1c6c0*/  ISETP.GE.AND P0, PT, R201, c[0x0][0x3c8], PT ;  /* 0x0000f200c9007a0c */ /* 0x000fd20003f06270 */
[-C--:B----4-:R-:W-:Y:S02]  /*1c6d0*/  @!P2 LEA R8, P5, R134, R0.reuse, 0x1 ;  /* 0x000000008608a211 */ /* 0x090fe400078a08ff */
[-C--:B------:R-:W-:Y:S02]  /*1c6e0*/  @!P1 LEA R6, P4, R202, R0.reuse, 0x1 ;  /* 0x00000000ca069211 */ /* 0x080fe400078808ff */
[C---:B------:R-:W-:Y:S02]  /*1c6f0*/  @!P0 LEA R2, P3, R201.reuse, R0, 0x1 ;  /* 0x00000000c9028211 */ /* 0x040fe400078608ff */
        /* <DEDUP_REMOVED lines=12> */
.L_x_917:
        /* <DEDUP_REMOVED lines=33> */
.L_x_1018:
[----:B------:R-:W-:Y:S05]  /*1c9d0*/  BRA.DIV ~URZ, `(.L_x_932) ;  /* 0x000050627f007947 */ /* 0x000fea000b800000 */
[----:B------:R3:W4:Y:S02]  /*1c9e0*/  SHFL.IDX PT, R0, R12, RZ, 0x1c1f ;  /* 0x001c1fff0c007589 */ /* 0x00072400000e0000 */
.L_x_1019:
[----:B------:R-:W-:Y:S01]  /*1c9f0*/  BSSY B0, `(.L_x_933) ;  /* 0x00000d2000007945 */ /* 0x000fe20003800000 */
[----:B------:R-:W-:Y:S05]  /*1ca00*/  @P0 BRA `(.L_x_934) ;  /* 0x00000d0000000947 */ /* 0x000fea0003800000 */
[C---:B------:R-:W-:Y:S02]  /*1ca10*/  ISETP.GE.AND P0, PT, R216.reuse, c[0x0][0x3c8], PT ;  /* 0x0000f200d8007a0c */ /* 0x040fe40003f06270 */
[----:B------:R-:W-:Y:S02]  /*1ca20*/  SHF.R.S32.HI R6, RZ, 0x1f, R216 ;  /* 0x0000001fff067819 */ /* 0x000fe400000114d8 */
[C---:B------:R-:W-:Y:S02]  /*1ca30*/  IADD3 R8, R216.reuse, 0x8, RZ ;  /* 0x00000008d8087810 */ /* 0x040fe40007ffe0ff */
[C---:B------:R-:W-:Y:S02]  /*1ca40*/  IADD3 R9, R216.reuse, 0x8, RZ ;  /* 0x00000008d8097810 */ /* 0x040fe40007ffe0ff */
[----:B------:R-:W-:-:S02]  /*1ca50*/  IADD3 R7, R216, 0x10, RZ ;  /* 0x00000010d8077810 */ /* 0x000fc40007ffe0ff */
[----:B------:R-:W-:Y:S02]  /*1ca60*/  SHF.R.S32.HI R9, RZ, 0x1f, R9 ;  /* 0x0000001fff097819 */ /* 0x000fe40000011409 */
[C---:B------:R-:W-:Y:S02]  /*1ca70*/  IADD3 R14, R216.reuse, 0x60, RZ ;  /* 0x00000060d80e7810 */ /* 0x040fe40007ffe0ff */
[----:B----4-:R-:W-:Y:S02]  /*1ca80*/  @!P0 LEA R2, P1, R216, R0, 0x2 ;  /* 0x00000000d8028211 */ /* 0x010fe400078210ff */
[----:B------:R-:W-:Y:S02]  /*1ca90*/  ISETP.GE.AND P3, PT, R14, c[0x0][0x3c8], PT ;  /* 0x0000f2000e007a0c */ /* 0x000fe40003f66270 */
[C---:B--2---:R-:W-:Y:S02]  /*1caa0*/  @!P0 LEA.HI.X R3, R216.reuse, R4, R6, 0x2, P1 ;  /* 0x00000004d8038211 */ /* 0x044fe400008f1406 */
[----:B------:R-:W-:-:S02]  /*1cab0*/  IADD3 R6, R216, 0x18, RZ ;  /* 0x00000018d8067810 */ /* 0x000fc40007ffe0ff */
[----:B------:R-:W-:Y:S01]  /*1cac0*/  IADD3 R11, R216, 0x70, RZ ;  /* 0x00000070d80b7810 */ /* 0x000fe20007ffe0ff */
[----:B------:R2:W-:Y:S01]  /*1cad0*/  @!P0 ST.E.64 [R2.64], R132 ;  /* 0x0000008402008985 */ /* 0x0005e2000c101b08 */
[----:B------:R-:W-:Y:S02]  /*1cae0*/  ISETP.GE.AND P0, PT, R8, c[0x0][0x3c8], PT ;  /* 0x0000f20008007a0c */ /* 0x000fe40003f06270 */
[----:B------:R-:W-:Y:S02]  /*1caf0*/  ISETP.GE.AND P2, PT, R6, c[0x0][0x3c8], PT ;  /* 0x0000f20006007a0c */ /* 0x000fe40003f46270 */
[----:B------:R-:W-:Y:S02]  /*1cb00*/  IADD3 R15, R216, 0x60, RZ ;  /* 0x00000060d80f7810 */ /* 0x000fe40007ffe0ff */
[----:B------:R-:W-:Y:S02]  /*1cb10*/  ISETP.GE.AND P4, PT, R11, c[0x0][0x3c8], PT ;  /* 0x0000f2000b007a0c */ /* 0x000fe40003f86270 */
[----:B------:R-:W-:-:S02]  /*1cb20*/  SHF.R.S32.HI R15, RZ, 0x1f, R15 ;  /* 0x0000001fff0f7819 */ /* 0x000fc4000001140f */
[C---:B------:R-:W-:Y:S02]  /*1cb30*/  IADD3 R10, R216.reuse, 0x68, RZ ;  /* 0x00000068d80a7810 */ /* 0x040fe40007ffe0ff */
[----:B------:R-:W-:Y:S02]  /*1cb40*/  IADD3 R16, R216, 0xa0, RZ ;  /* 0x000000a0d8107810 */ /* 0x000fe40007ffe0ff */
[----:B------:R-:W-:Y:S02]  /*1cb50*/  SHF.R.S32.HI R10, RZ, 0x1f, R10 ;  /* 0x0000001fff0a7819 */ /* 0x000fe4000001140a */
        /* <DEDUP_REMOVED lines=80> */
[C---:B----4-:R-:W-:Y:S02]  /*1d060*/  @!P4 LEA R6, P5, R11.reuse, R0, 0x2 ;  /* 0x000000000b06c211 */ /* 0x050fe400078a10ff */
[C---:B------:R-:W-:Y:S01]  /*1d070*/  IADD3 R9, R216.reuse, 0x88, RZ ;  /* 0x00000088d8097810 */ /* 0x040fe20007ffe0ff */
[----:B------:R2:W-:Y:S01]  /*1d080*/  @!P1 ST.E.64 [R2.64], R56 ;  /* 0x0000003802009985 */ /* 0x0005e2000c101b08 */
[----:B------:R-:W-:Y:S02]  /*1d090*/  IADD3 R10, R216, 0x78, RZ ;  /* 0x00000078d80a7810 */ /* 0x000fe40007ffe0ff */
[----:B------:R-:W-:Y:S02]  /*1d0a0*/  @!P4 LEA.HI.X R7, R11, R4, R15, 0x2, P5 ;  /* 0x000000040b07c211 */ /* 0x000fe400028f140f */
[----:B------:R-:W-:-:S02]  /*1d0b0*/  ISETP.GE.AND P1, PT, R9, c[0x0][0x3c8], PT ;  /* 0x0000f20009007a0c */ /* 0x000fc40003f26270 */
[----:B------:R-:W-:Y:S01]  /*1d0c0*/  SHF.R.S32.HI R10, RZ, 0x1f, R10 ;  /* 0x0000001fff0a7819 */ /* 0x000fe2000001140a */
[----:B------:R4:W-:Y:S01]  /*1d0d0*/  @!P4 ST.E.64 [R6.64], R60 ;  /* 0x0000003c0600c985 */ /* 0x0009e2000c101b08 */
[C---:B------:R-:W-:Y:S02]  /*1d0e0*/  IADD3 R11, R216.reuse, 0x90, RZ ;  /* 0x00000090d80b7810 */ /* 0x040fe40007ffe0ff */
[----:B------:R-:W-:Y:S02]  /*1d0f0*/  IADD3 R15, R216, 0x80, RZ ;  /* 0x00000080d80f7810 */ /* 0x000fe40007ffe0ff */
[----:B------:R-:W-:Y:S02]  /*1d100*/  ISETP.GE.AND P4, PT, R11, c[0x0][0x3c8], PT ;  /* 0x0000f2000b007a0c */ /* 0x000fe40003f86270 */
[----:B------:R-:W-:Y:S02]  /*1d110*/  SHF.R.S32.HI R15, RZ, 0x1f, R15 ;  /* 0x0000001fff0f7819 */ /* 0x000fe4000001140f */
[----:B--2---:R-:W-:-:S04]  /*1d120*/  @!P2 LEA R2, P0, R8, R0, 0x2 ;  /* 0x000000000802a211 */ /* 0x004fc800078010ff */
[----:B------:R-:W-:Y:S02]  /*1d130*/  @!P2 LEA.HI.X R3, R8, R4, R10, 0x2, P0 ;  /* 0x000000040803a211 */ /* 0x000fe400000f140a */
[----:B------:R-:W-:Y:S02]  /*1d140*/  IADD3 R8, R216, 0x98, RZ ;  /* 0x00000098d8087810 */ /* 0x000fe40007ffe0ff */
[----:B----4-:R-:W-:Y:S01]  /*1d150*/  @!P3 LEA R6, P5, R14, R0, 0x2 ;  /* 0x000000000e06b211 */ /* 0x010fe200078a10ff */
[----:B------:R2:W-:Y:S01]  /*1d160*/  @!P2 ST.E.64 [R2.64], R64 ;  /* 0x000000400200a985 */ /* 0x0005e2000c101b08 */
[----:B------:R-:W-:Y:S02]  /*1d170*/  IADD3 R10, R216, 0x88, RZ ;  /* 0x00000088d80a7810 */ /* 0x000fe40007ffe0ff */
[----:B------:R-:W-:Y:S02]  /*1d180*/  @!P3 LEA.HI.X R7, R14, R4, R15, 0x2, P5 ;  /* 0x000000040e07b211 */ /* 0x000fe400028f140f */
[----:B------:R-:W-:-:S02]  /*1d190*/  ISETP.GE.AND P2, PT, R8, c[0x0][0x3c8], PT ;  /* 0x0000f20008007a0c */ /* 0x000fc40003f46270 */
[C---:B------:R-:W-:Y:S01]  /*1d1a0*/  IADD3 R14, R216.reuse, 0xa0, RZ ;  /* 0x000000a0d80e7810 */ /* 0x040fe20007ffe0ff */
[----:B------:R4:W-:Y:S01]  /*1d1b0*/  @!P3 ST.E.64 [R6.64], R68 ;  /* 0x000000440600b985 */ /* 0x0009e2000c101b08 */
[----:B------:R-:W-:Y:S02]  /*1d1c0*/  SHF.R.S32.HI R10, RZ, 0x1f, R10 ;  /* 0x0000001fff0a7819 */ /* 0x000fe4000001140a */
[----:B------:R-:W-:Y:S02]  /*1d1d0*/  IADD3 R15, R216, 0x90, RZ ;  /* 0x00000090d80f7810 */ /* 0x000fe40007ffe0ff */
[----:B------:R-:W-:Y:S02]  /*1d1e0*/  ISETP.GE.AND P3, PT, R14, c[0x0][0x3c8], PT ;  /* 0x0000f2000e007a0c */ /* 0x000fe40003f66270 */
[----:B------:R-:W-:Y:S02]  /*1d1f0*/  SHF.R.S32.HI R15, RZ, 0x1f, R15 ;  /* 0x0000001fff0f7819 */ /* 0x000fe4000001140f */
[----:B--2---:R-:W-:-:S04]  /*1d200*/  @!P1 LEA R2, P0, R9, R0, 0x2 ;  /* 0x0000000009029211 */ /* 0x004fc800078010ff */
[----:B------:R-:W-:Y:S02]  /*1d210*/  @!P1 LEA.HI.X R3, R9, R4, R10, 0x2, P0 ;  /* 0x0000000409039211 */ /* 0x000fe400000f140a */
[C---:B------:R-:W-:Y:S02]  /*1d220*/  IADD3 R9, R216.reuse, 0xa8, RZ ;  /* 0x000000a8d8097810 */ /* 0x040fe40007ffe0ff */
[C---:B----4-:R-:W-:Y:S01]  /*1d230*/  @!P4 LEA R6, P5, R11.reuse, R0, 0x2 ;  /* 0x000000000b06c211 */ /* 0x050fe200078a10ff */
        /* <DEDUP_REMOVED lines=17> */
[----:B------:R-:W-:Y:S01]  /*1d350*/  SHF.R.S32.HI R10, RZ, 0x1f, R10 ;  /* 0x0000001fff0a7819 */ /* 0x000fe2000001140a */
[----:B------:R4:W-:Y:S01]  /*1d360*/  @!P3 ST.E.64 [R6.64], R84 ;  /* 0x000000540600b985 */ /* 0x0009e2000c101b08 */
[----:B------:R-:W-:Y:S02]  /*1d370*/  ISETP.GE.AND P3, PT, R11, c[0x0][0x3c8], PT ;  /* 0x0000f2000b007a0c */ /* 0x000fe40003f66270 */
[C---:B------:R-:W-:Y:S02]  /*1d380*/  IADD3 R16, R216.reuse, 0xb0, RZ ;  /* 0x000000b0d8107810 */ /* 0x040fe40007ffe0ff */
[----:B------:R-:W-:Y:S02]  /*1d390*/  IADD3 R14, R216, 0xc8, RZ ;  /* 0x000000c8d80e7810 */ /* 0x000fe40007ffe0ff */
[----:B------:R-:W-:Y:S02]  /*1d3a0*/  SHF.R.S32.HI R16, RZ, 0x1f, R16 ;  /* 0x0000001fff107819 */ /* 0x000fe40000011410 */
[----:B--2---:R-:W-:-:S04]  /*1d3b0*/  @!P1 LEA R2, P0, R9, R0, 0x2 ;  /* 0x0000000009029211 */ /* 0x004fc800078010ff */
[----:B------:R-:W-:Y:S02]  /*1d3c0*/  @!P1 LEA.HI.X R3, R9, R4, R10, 0x2, P0 ;  /* 0x0000000409039211 */ /* 0x000fe400000f140a */
[----:B------:R-:W-:Y:S02]  /*1d3d0*/  IADD3 R9, R216, 0xb8, RZ ;  /* 0x000000b8d8097810 */ /* 0x000fe40007ffe0ff */
[C---:B----4-:R-:W-:Y:S01]  /*1d3e0*/  @!P4 LEA R6, P5, R15.reuse, R0, 0x2 ;  /* 0x000000000f06c211 */ /* 0x050fe200078a10ff */
[----:B------:R2:W-:Y:S01]  /*1d3f0*/  @!P1 ST.E.64 [R2.64], R88 ;  /* 0x0000005802009985 */ /* 0x0005e2000c101b08 */
[----:B------:R-:W-:Y:S02]  /*1d400*/  SHF.R.S32.HI R9, RZ, 0x1f, R9 ;  /* 0x0000001fff097819 */ /* 0x000fe40000011409 */
[----:B------:R-:W-:Y:S02]  /*1d410*/  @!P4 LEA.HI.X R7, R15, R4, R16, 0x2, P5 ;  /* 0x000000040f07c211 */ /* 0x000fe400028f1410 */
[----:B------:R-:W-:-:S02]  /*1d420*/  ISETP.GE.AND P1, PT, R14, c[0x0][0x3c8], PT ;  /* 0x0000f2000e007a0c */ /* 0x000fc40003f26270 */
[C---:B------:R-:W-:Y:S01]  /*1d430*/  IADD3 R15, R216.reuse, 0xc0, RZ ;  /* 0x000000c0d80f7810 */ /* 0x040fe20007ffe0ff */
[----:B------:R4:W-:Y:S01]  /*1d440*/  @!P4 ST.E.64 [R6.64], R92 ;  /* 0x0000005c0600c985 */ /* 0x0009e2000c101b08 */
[----:B------:R-:W-:Y:S02]  /*1d450*/  IADD3 R10, R216, 0xd0, RZ ;  /* 0x000000d0d80a7810 */ /* 0x000fe40007ffe0ff */
[----:B------:R-:W-:Y:S02]  /*1d460*/  SHF.R.S32.HI R15, RZ, 0x1f, R15 ;  /* 0x0000001fff0f7819 */ /* 0x000fe4000001140f */
[----:B------:R-:W-:Y:S02]  /*1d470*/  ISETP.GE.AND P6, PT, R10, c[0x0][0x3c8], PT ;  /* 0x0000f2000a007a0c */ /* 0x000fe40003fc6270 */
[----:B------:R-:W-:Y:S02]  /*1d480*/  ISETP.GE.AND P5, PT, R252, c[0x0][0x3c8], PT ;  /* 0x0000f200fc007a0c */ /* 0x000fe40003fa6270 */
[----:B------:R-:W-:-:S02]  /*1d490*/  ISETP.GE.AND P4, PT, R251, c[0x0][0x3c8], PT ;  /* 0x0000f200fb007a0c */ /* 0x000fc40003f86270 */
[----:B------:R-:W-:Y:S02]  /*1d4a0*/  SHF.R.S32.HI R16, RZ, 0x1f, R250 ;  /* 0x0000001fff107819 */ /* 0x000fe400000114fa */
        /* <DEDUP_REMOVED lines=8> */
[----:B------:R-:W-:Y:S02]  /*1d530*/  SHF.R.S32.HI R15, RZ, 0x1f, R15 ;  /* 0x0000001fff0f7819 */ /* 0x000fe4000001140f */
[----:B----4-:R-:W-:Y:S02]  /*1d540*/  @!P6 LEA R6, P0, R10, R0, 0x2 ;  /* 0x000000000a06e211 */ /* 0x010fe400078010ff */
[----:B------:R-:W-:-:S04]  /*1d550*/  SHF.R.S32.HI R11, RZ, 0x1f, R11 ;  /* 0x0000001fff0b7819 */ /* 0x000fc8000001140b */
[----:B------:R-:W-:Y:S02]  /*1d560*/  @!P6 LEA.HI.X R7, R10, R4, R11, 0x2, P0 ;  /* 0x000000040a07e211 */ /* 0x000fe400000f140b */
[----:B------:R-:W-:Y:S02]  /*1d570*/  ISETP.GE.AND P0, PT, R248, c[0x0][0x3c8], PT ;  /* 0x0000f200f8007a0c */ /* 0x000fe40003f06270 */
[----:B------:R-:W-:Y:S02]  /*1d580*/  SHF.R.S32.HI R10, RZ, 0x1f, R252 ;  /* 0x0000001fff0a7819 */ /* 0x000fe400000114fc */
[----:B--2---:R-:W-:-:S04]  /*1d590*/  @!P1 LEA R2, P2, R14, R0, 0x2 ;  /* 0x000000000e029211 */ /* 0x004fc800078410ff */
[----:B------:R-:W-:Y:S02]  /*1d5a0*/  @!P1 LEA.HI.X R3, R14, R4, R15, 0x2, P2 ;  /* 0x000000040e039211 */ /* 0x000fe400010f140f */
[----:B------:R-:W-:Y:S02]  /*1d5b0*/  ISETP.GE.AND P2, PT, R250, c[0x0][0x3c8], PT ;  /* 0x0000f200fa007a0c */ /* 0x000fe40003f46270 */
[----:B------:R-:W-:Y:S01]  /*1d5c0*/  SHF.R.S32.HI R14, RZ, 0x1f, R251 ;  /* 0x0000001fff0e7819 */ /* 0x000fe200000114fb */
[----:B------:R2:W-:Y:S01]  /*1d5d0*/  @!P1 ST.E.64 [R2.64], R100 ;  /* 0x0000006402009985 */ /* 0x0005e2000c101b08 */
[----:B------:R-:W-:Y:S02]  /*1d5e0*/  ISETP.GE.AND P1, PT, R249, c[0x0][0x3c8], PT ;  /* 0x0000f200f9007a0c */ /* 0x000fe40003f26270 */
[----:B------:R-:W-:Y:S01]  /*1d5f0*/  SHF.R.S32.HI R15, RZ, 0x1f, R249 ;  /* 0x0000001fff0f7819 */ /* 0x000fe200000114f9 */
[----:B------:R4:W-:Y:S01]  /*1d600*/  @!P6 ST.E.64 [R6.64], R104 ;  /* 0x000000680600e985 */ /* 0x0009e2000c101b08 */
[----:B--2---:R-:W-:-:S04]  /*1d610*/  @!P5 LEA R2, P3, R252, R0, 0x2 ;  /* 0x00000000fc02d211 */ /* 0x004fc800078610ff */
[----:B------:R-:W-:Y:S02]  /*1d620*/  @!P5 LEA.HI.X R3, R252, R4, R10, 0x2, P3 ;  /* 0x00000004fc03d211 */ /* 0x000fe400018f140a */
[CC--:B------:R-:W-:Y:S02]  /*1d630*/  @!P4 LEA R10, P6, R251.reuse, R0.reuse, 0x2 ;  /* 0x00000000fb0ac211 */ /* 0x0c0fe400078c10ff */
[C---:B------:R-:W-:Y:S01]  /*1d640*/  @!P2 LEA R8, P3, R250.reuse, R0, 0x2 ;  /* 0x00000000fa08a211 */ /* 0x040fe200078610ff */
[----:B------:R2:W-:Y:S01]  /*1d650*/  @!P5 ST.E.64 [R2.64], R108 ;  /* 0x0000006c0200d985 */ /* 0x0005e2000c101b08 */
[----:B------:R-:W-:Y:S02]  /*1d660*/  @!P4 LEA.HI.X R11, R251, R4, R14, 0x2, P6 ;  /* 0x00000004fb0bc211 */ /* 0x000fe400030f140e */
[----:B----4-:R-:W-:Y:S02]  /*1d670*/  @!P1 LEA R6, P5, R249, R0, 0x2 ;  /* 0x00000000f9069211 */ /* 0x010fe400078a10ff */
[----:B------:R-:W-:Y:S01]  /*1d680*/  @!P2 LEA.HI.X R9, R250, R4, R16, 0x2, P3 ;  /* 0x00000004fa09a211 */ /* 0x000fe200018f1410 */
[----:B------:R4:W-:Y:S01]  /*1d690*/  @!P4 ST.E.64 [R10.64], R166 ;  /* 0x000000a60a00c985 */ /* 0x0009e2000c101b08 */
[----:B------:R-:W-:-:S02]  /*1d6a0*/  SHF.R.S32.HI R14, RZ, 0x1f, R248 ;  /* 0x0000001fff0e7819 */ /* 0x000fc400000114f8 */
[----:B------:R-:W-:Y:S01]  /*1d6b0*/  @!P1 LEA.HI.X R7, R249, R4, R15, 0x2, P5 ;  /* 0x00000004f9079211 */ /* 0x000fe200028f140f */
[----:B------:R4:W-:Y:S04]  /*1d6c0*/  @!P2 ST.E.64 [R8.64], R164 ;  /* 0x000000a40800a985 */ /* 0x0009e8000c101b08 */
[----:B------:R4:W-:Y:S01]  /*1d6d0*/  @!P1 ST.E.64 [R6.64], R112 ;  /* 0x0000007006009985 */ /* 0x0009e2000c101b08 */
[----:B--2---:R-:W-:-:S04]  /*1d6e0*/  @!P0 LEA R2, P3, R248, R0, 0x2 ;  /* 0x00000000f8028211 */ /* 0x004fc800078610ff */
[----:B------:R-:W-:-:S05]  /*1d6f0*/  @!P0 LEA.HI.X R3, R248, R4, R14, 0x2, P3 ;  /* 0x00000004f8038211 */ /* 0x000fca00018f140e */
[----:B------:R4:W-:Y:S04]  /*1d700*/  @!P0 ST.E.64 [R2.64], R20 ;  /* 0x0000001402008985 */ /* 0x0009e8000c101b08 */
.L_x_934:
[----:B------:R-:W-:Y:S05]  /*1d710*/  BSYNC B0 ;  /* 0x0000000000007941 */ /* 0x000fea0003800000 */
.L_x_933:
[----:B------:R-:W-:Y:S05]  /*1d720*/  BRA.DIV ~URZ, `(.L_x_935) ;  /* 0x000043727f007947 */ /* 0x000fea000b800000 */
[----:B--2---:R2:W1:Y:S04]  /*1d730*/  SHFL.IDX PT, R4, R5, 0x1, 0x1c1f ;  /* 0x003c1f0005047f89 */ /* 0x00446800000e0000 */
[----:B----4-:R2:W4:Y:S02]  /*1d740*/  SHFL.IDX PT, R0, R12, 0x1, 0x1c1f ;  /* 0x003c1f000c007f89 */ /* 0x01052400000e0000 */
.L_x_1020:
[----:B------:R-:W-:-:S13]  /*1d750*/  ISETP.NE.AND P0, PT, R13, RZ, PT ;  /* 0x000000ff0d00720c */ /* 0x000fda0003f05270 */
[----:B------:R-:W-:Y:S05]  /*1d760*/  @P0 BRA `(.L_x_930) ;  /* 0x00001ae000000947 */ /* 0x000fea0003800000 */
[C---:B------:R-:W-:Y:S02]  /*1d770*/  ISETP.GE.AND P3, PT, R216.reuse, c[0x0][0x3c8], PT ;  /* 0x0000f200d8007a0c */ /* 0x040fe40003f66270 */
[C---:B------:R-:W-:Y:S02]  /*1d780*/  IADD3 R11, R216.reuse, 0x8, RZ ;  /* 0x00000008d80b7810 */ /* 0x040fe40007ffe0ff */
[----:B------:R-:W-:Y:S02]  /*1d790*/  SHF.R.S32.HI R6, RZ, 0x1f, R216 ;  /* 0x0000001fff067819 */ /* 0x000fe400000114d8 */
[----:B------:R-:W-:Y:S02]  /*1d7a0*/  ISETP.GE.AND P2, PT, R11, c[0x0][0x3c8], PT ;  /* 0x0000f2000b007a0c */ /* 0x000fe40003f46270 */
[C---:B--23--:R-:W-:Y:S02]  /*1d7b0*/  IADD3 R12, R216.reuse, 0x10, RZ ;  /* 0x00000010d80c7810 */ /* 0x04cfe40007ffe0ff */
[----:B------:R-:W-:-:S02]  /*1d7c0*/  IADD3 R14, R216, 0x8, RZ ;  /* 0x00000008d80e7810 */ /* 0x000fc40007ffe0ff */
[----:B------:R-:W-:Y:S02]  /*1d7d0*/  ISETP.GE.AND P1, PT, R12, c[0x0][0x3c8], PT ;  /* 0x0000f2000c007a0c */ /* 0x000fe40003f26270 */
[C---:B----4-:R-:W-:Y:S02]  /*1d7e0*/  @!P3 LEA R2, P4, R216.reuse, R0, 0x2 ;  /* 0x00000000d802b211 */ /* 0x050fe400078810ff */
[C---:B-1----:R-:W-:Y:S02]  /*1d7f0*/  IADD3 R5, R216.reuse, 0x18, RZ ;  /* 0x00000018d8057810 */ /* 0x042fe40007ffe0ff */
[----:B------:R-:W-:Y:S02]  /*1d800*/  @!P3 LEA.HI.X R3, R216, R4, R6, 0x2, P4 ;  /* 0x00000004d803b211 */ /* 0x000fe400020f1406 */
[----:B------:R-:W-:Y:S02]  /*1d810*/  SHF.R.S32.HI R14, RZ, 0x1f, R14 ;  /* 0x0000001fff0e7819 */ /* 0x000fe4000001140e */
[----:B------:R-:W-:Y:S01]  /*1d820*/  ISETP.GE.AND P0, PT, R5, c[0x0][0x3c8], PT ;  /* 0x0000f20005007a0c */ /* 0x000fe20003f06270 */
[----:B------:R1:W-:Y:S01]  /*1d830*/  @!P3 ST.E.64 [R2.64], R48 ;  /* 0x000000300200b985 */ /* 0x0003e2000c101b08 */
[----:B------:R-:W-:-:S02]  /*1d840*/  @!P2 LEA R8, P3, R11, R0, 0x2 ;  /* 0x000000000b08a211 */ /* 0x000fc400078610ff */
[----:B------:R-:W-:Y:S02]  /*1d850*/  @!P1 LEA R6, P4, R12, R0, 0x2 ;  /* 0x000000000c069211 */ /* 0x000fe400078810ff */
[----:B------:R-:W-:Y:S02]  /*1d860*/  @!P2 LEA.HI.X R9, R11, R4, R14, 0x2, P3 ;  /* 0x000000040b09a211 */ /* 0x000fe400018f140e */
[C---:B------:R-:W-:Y:S02]  /*1d870*/  IADD3 R14, R216.reuse, 0x10, RZ ;  /* 0x00000010d80e7810 */ /* 0x040fe40007ffe0ff */
[----:B------:R-:W-:Y:S01]  /*1d880*/  IADD3 R11, R216, 0x18, RZ ;  /* 0x00000018d80b7810 */ /* 0x000fe20007ffe0ff */
[----:B------:R2:W-:Y:S01]  /*1d890*/  @!P2 ST.E.64 [R8.64], R124 ;  /* 0x0000007c0800a985 */ /* 0x0005e2000c101b08 */
[----:B------:R-:W-:Y:S02]  /*1d8a0*/  SHF.R.S32.HI R14, RZ, 0x1f, R14 ;  /* 0x0000001fff0e7819 */ /* 0x000fe4000001140e */
[----:B------:R-:W-:-:S02]  /*1d8b0*/  SHF.R.S32.HI R11, RZ, 0x1f, R11 ;  /* 0x0000001fff0b7819 */ /* 0x000fc4000001140b */
[----:B------:R-:W-:Y:S02]  /*1d8c0*/  @!P1 LEA.HI.X R7, R12, R4, R14, 0x2, P4 ;  /* 0x000000040c079211 */ /* 0x000fe400020f140e */
[----:B------:R-:W-:Y:S02]  /*1d8d0*/  ISETP.GE.AND P4, PT, R247, c[0x0][0x3c8], PT ;  /* 0x0000f200f7007a0c */ /* 0x000fe40003f86270 */
[----:B------:R-:W-:Y:S01]  /*1d8e0*/  IADD3 R10, R216, 0x30, RZ ;  /* 0x00000030d80a7810 */ /* 0x000fe20007ffe0ff */
[----:B------:R3:W-:Y:S01]  /*1d8f0*/  @!P1 ST.E.64 [R6.64], R116 ;  /* 0x0000007406009985 */ /* 0x0007e2000c101b08 */
[----:B------:R-:W-:Y:S02]  /*1d900*/  SHF.R.S32.HI R15, RZ, 0x1f, R246 ;  /* 0x0000001fff0f7819 */ /* 0x000fe400000114f6 */
[----:B------:R-:W-:Y:S02]  /*1d910*/  ISETP.GE.AND P6, PT, R10, c[0x0][0x3c8], PT ;  /* 0x0000f2000a007a0c */ /* 0x000fe40003fc6270 */
[----:B------:R-:W-:-:S02]  /*1d920*/  IADD3 R14, R216, 0x40, RZ ;  /* 0x00000040d80e7810 */ /* 0x000fc40007ffe0ff */
[----:B------:R-:W-:Y:S02]  /*1d930*/  IADD3 R12, R216, 0x30, RZ ;  /* 0x00000030d80c7810 */ /* 0x000fe40007ffe0ff */
[C---:B-1----:R-:W-:Y:S02]  /*1d940*/  @!P0 LEA R2, P3, R5.reuse, R0, 0x2 ;  /* 0x0000000005028211 */ /* 0x042fe400078610ff */
[----:B------:R-:W-:Y:S02]  /*1d950*/  SHF.R.S32.HI R12, RZ, 0x1f, R12 ;  /* 0x0000001fff0c7819 */ /* 0x000fe4000001140c */
[----:B------:R-:W-:Y:S02]  /*1d960*/  @!P0 LEA.HI.X R3, R5, R4, R11, 0x2, P3 ;  /* 0x0000000405038211 */ /* 0x000fe400018f140b */
[----:B------:R-:W-:Y:S02]  /*1d970*/  ISETP.GE.AND P3, PT, R246, c[0x0][0x3c8], PT ;  /* 0x0000f200f6007a0c */ /* 0x000fe40003f66270 */
[----:B------:R-:W-:Y:S01]  /*1d980*/  SHF.R.S32.HI R11, RZ, 0x1f, R247 ;  /* 0x0000001fff0b7819 */ /* 0x000fe200000114f7 */
[----:B------:R1:W-:Y:S01]  /*1d990*/  @!P0 ST.E.64 [R2.64], R52 ;  /* 0x0000003402008985 */ /* 0x0003e2000c101b08 */
[----:B--2---:R-:W-:-:S02]  /*1d9a0*/  @!P4 LEA R8, P0, R247, R0, 0x2 ;  /* 0x00000000f708c211 */ /* 0x004fc400078010ff */
[----:B------:R-:W-:Y:S02]  /*1d9b0*/  IADD3 R5, R216, 0x38, RZ ;  /* 0x00000038d8057810 */ /* 0x000fe40007ffe0ff */
[----:B------:R-:W-:Y:S02]  /*1d9c0*/  @!P4 LEA.HI.X R9, R247, R4, R11, 0x2, P0 ;  /* 0x00000004f709c211 */ /* 0x000fe400000f140b */
[----:B------:R-:W-:Y:S02]  /*1d9d0*/  ISETP.GE.AND P0, PT, R246, c[0x0][0x3c8], PT ;  /* 0x0000f200f6007a0c */ /* 0x000fe40003f06270 */
[----:B------:R-:W-:Y:S02]  /*1d9e0*/  ISETP.GE.AND P4, PT, R14, c[0x0][0x3c8], PT ;  /* 0x0000f2000e007a0c */ /* 0x000fe40003f86270 */
[----:B---3--:R-:W-:Y:S02]  /*1d9f0*/  @!P3 LEA R6, P1, R246, R0, 0x2 ;  /* 0x00000000f606b211 */ /* 0x008fe400078210ff */
[----:B------:R-:W-:-:S02]  /*1da00*/  ISETP.GE.AND P5, PT, R5, c[0x0][0x3c8], PT ;  /* 0x0000f20005007a0c */ /* 0x000fc40003fa6270 */
[C---:B------:R-:W-:Y:S02]  /*1da10*/  IADD3 R11, R216.reuse, 0x48, RZ ;  /* 0x00000048d80b7810 */ /* 0x040fe40007ffe0ff */
[----:B------:R-:W-:Y:S02]  /*1da20*/  IADD3 R13, R216, 0x58, RZ ;  /* 0x00000058d80d7810 */ /* 0x000fe40007ffe0ff */
[----:B------:R-:W-:-:S05]  /*1da30*/  ISETP.GE.AND P3, PT, R11, c[0x0][0x3c8], PT ;  /* 0x0000f2000b007a0c */ /* 0x000fca0003f66270 */
[----:B------:R-:W-:Y:S02]  /*1da40*/  @!P0 LEA.HI.X R7, R246, R4, R15, 0x2, P1 ;  /* 0x00000004f6078211 */ /* 0x000fe400008f140f */
[----:B------:R-:W-:Y:S02]  /*1da50*/  ISETP.GE.AND P1, PT, R247, c[0x0][0x3c8], PT ;  /* 0x0000f200f7007a0c */ /* 0x000fe40003f26270 */
[----:B------:R-:W-:Y:S02]  /*1da60*/  IADD3 R15, R216, 0x40, RZ ;  /* 0x00000040d80f7810 */ /* 0x000fe40007ffe0ff */
[C---:B-1----:R-:W-:Y:S02]  /*1da70*/  @!P6 LEA R2, P2, R10.reuse, R0, 0x2 ;  /* 0x000000000a02e211 */ /* 0x042fe400078410ff */
[----:B------:R-:W-:Y:S02]  /*1da80*/  SHF.R.S32.HI R15, RZ, 0x1f, R15 ;  /* 0x0000001fff0f7819 */ /* 0x000fe4000001140f */
[----:B------:R-:W-:-:S02]  /*1da90*/  @!P6 LEA.HI.X R3, R10, R4, R12, 0x2, P2 ;  /* 0x000000040a03e211 */ /* 0x000fc400010f140c */
        /* <DEDUP_REMOVED lines=8> */
[CC--:B-1----:R-:W-:Y:S02]  /*1db20*/  @!P5 LEA R8, P0, R5.reuse, R0.reuse, 0x2 ;  /* 0x000000000508d211 */ /* 0x0c2fe400078010ff */
        /* <DEDUP_REMOVED lines=31> */
[----:B------:R-:W-:Y:S02]  /*1dd20*/  @!P0 LEA R2, P6, R5, R0, 0x2 ;  /* 0x0000000005028211 */ /* 0x000fe400078c10ff */
[-C--:B------:R-:W-:Y:S02]  /*1dd30*/  @!P1 LEA.HI.X R7, R13, R4.reuse, R15, 0x2, P3 ;  /* 0x000000040d079211 */ /* 0x080fe400018f140f */
[----:B------:R-:W-:Y:S02]  /*1dd40*/  ISETP.GE.AND P3, PT, R10, c[0x0][0x3c8], PT ;  /* 0x0000f2000a007a0c */ /* 0x000fe40003f66270 */
[----:B------:R-:W-:Y:S01]  /*1dd50*/  @!P0 LEA.HI.X R3, R5, R4, R12, 0x2, P6 ;  /* 0x0000000405038211 */ /* 0x000fe200030f140c */
[----:B------:R2:W-:Y:S01]  /*1dd60*/  @!P1 ST.E.64 [R6.64], R42 ;  /* 0x0000002a06009985 */ /* 0x0005e2000c101b08 */
[----:B------:R-:W-:-:S02]  /*1dd70*/  IADD3 R12, R216, 0x68, RZ ;  /* 0x00000068d80c7810 */ /* 0x000fc40007ffe0ff */
[C---:B------:R-:W-:Y:S01]  /*1dd80*/  IADD3 R13, R216.reuse, 0x88, RZ ;  /* 0x00000088d80d7810 */ /* 0x040fe20007ffe0ff */
[----:B------:R3:W-:Y:S01]  /*1dd90*/  @!P0 ST.E.64 [R2.64], R30 ;  /* 0x0000001e02008985 */ /* 0x0007e2000c101b08 */
[C---:B-1----:R-:W-:Y:S02]  /*1dda0*/  @!P5 LEA R8, P0, R11.reuse, R0, 0x2 ;  /* 0x000000000b08d211 */ /* 0x042fe400078010ff */
        /* <DEDUP_REMOVED lines=11> */
[-C--:B--2---:R-:W-:Y:S02]  /*1de60*/  @!P4 LEA R6, P6, R14, R0.reuse, 0x2 ;  /* 0x000000000e06c211 */ /* 0x084fe400078c10ff */
        /* <DEDUP_REMOVED lines=18> */
[C---:B------:R-:W-:Y:S02]  /*1df90*/  IADD3 R12, R216.reuse, 0x90, RZ ;  /* 0x00000090d80c7810 */ /* 0x040fe40007ffe0ff */
        /* <DEDUP_REMOVED lines=37> */
[----:B-1----:R-:W-:Y:S02]  /*1e1f0*/  @!P2 LEA R8, P3, R12, R0, 0x2 ;  /* 0x000000000c08a211 */ /* 0x002fe400078610ff */
[----:B------:R-:W-:Y:S02]  /*1e200*/  IADD3 R11, R216, 0xc8, RZ ;  /* 0x000000c8d80b7810 */ /* 0x000fe40007ffe0ff */
[----:B------:R-:W-:Y:S02]  /*1e210*/  @!P2 LEA.HI.X R9, R12, R4, R14, 0x2, P3 ;  /* 0x000000040c09a211 */ /* 0x000fe400018f140e */
[C---:B------:R-:W-:Y:S02]  /*1e220*/  IADD3 R14, R216.reuse, 0xb8, RZ ;  /* 0x000000b8d80e7810 */ /* 0x040fe40007ffe0ff */
[----:B------:R-:W-:Y:S01]  /*1e230*/  IADD3 R12, R216, 0xc0, RZ ;  /* 0x000000c0d80c7810 */ /* 0x000fe20007ffe0ff */
[----:B------:R-:W-:Y:S01]  /*1e240*/  @!P2 ST.E.64 [R8.64], R94 ;  /* 0x0000005e0800a985 */ /* 0x000fe2000c101b08 */
[----:B------:R-:W-:-:S02]  /*1e250*/  ISETP.GE.AND P5, PT, R11, c[0x0][0x3c8], PT ;  /* 0x0000f2000b007a0c */ /* 0x000fc40003fa6270 */
[----:B------:R-:W-:Y:S02]  /*1e260*/  IADD3 R5, R216, 0xd0, RZ ;  /* 0x000000d0d8057810 */ /* 0x000fe40007ffe0ff */
[----:B------:R-:W-:Y:S02]  /*1e270*/  SHF.R.S32.HI R14, RZ, 0x1f, R14 ;  /* 0x0000001fff0e7819 */ /* 0x000fe4000001140e */
[----:B------:R-:W-:Y:S02]  /*1e280*/  SHF.R.S32.HI R12, RZ, 0x1f, R12 ;  /* 0x0000001fff0c7819 */ /* 0x000fe4000001140c */
[----:B------:R-:W-:Y:S02]  /*1e290*/  ISETP.GE.AND P2, PT, R251, c[0x0][0x3c8], PT ;  /* 0x0000f200fb007a0c */ /* 0x000fe40003f46270 */
        /* <DEDUP_REMOVED lines=8> */
[----:B------:R-:W-:Y:S01]  /*1e320*/  ISETP.GE.AND P3, PT, R252, c[0x0][0x3c8], PT ;  /* 0x0000f200fc007a0c */ /* 0x000fe20003f66270 */
[----:B------:R1:W-:Y:S01]  /*1e330*/  @!P1 ST.E.64 [R6.64], R78 ;  /* 0x0000004e06009985 */ /* 0x0003e2000c101b08 */
[----:B------:R-:W-:Y:S02]  /*1e340*/  SHF.R.S32.HI R12, RZ, 0x1f, R12 ;  /* 0x0000001fff0c7819 */ /* 0x000fe4000001140c */
[----:B------:R-:W-:Y:S01]  /*1e350*/  IADD3 R10, R216, 0xd0, RZ ;  /* 0x000000d0d80a7810 */ /* 0x000fe20007ffe0ff */
[----:B------:R2:W-:Y:S01]  /*1e360*/  @!P0 ST.E.64 [R2.64], R62 ;  /* 0x0000003e02008985 */ /* 0x0005e2000c101b08 */
[----:B------:R-:W-:Y:S02]  /*1e370*/  ISETP.GE.AND P1, PT, R250, c[0x0][0x3c8], PT ;  /* 0x0000f200fa007a0c */ /* 0x000fe40003f26270 */
[----:B------:R-:W-:Y:S02]  /*1e380*/  SHF.R.S32.HI R10, RZ, 0x1f, R10 ;  /* 0x0000001fff0a7819 */ /* 0x000fe4000001140a */
[----:B------:R-:W-:-:S02]  /*1e390*/  SHF.R.S32.HI R13, RZ, 0x1f, R251 ;  /* 0x0000001fff0d7819 */ /* 0x000fc400000114fb */
[----:B-1----:R-:W-:-:S04]  /*1e3a0*/  @!P5 LEA R6, P0, R11, R0, 0x2 ;  /* 0x000000000b06d211 */ /* 0x002fc800078010ff */
[----:B------:R-:W-:Y:S02]  /*1e3b0*/  @!P5 LEA.HI.X R7, R11, R4, R12, 0x2, P0 ;  /* 0x000000040b07d211 */ /* 0x000fe400000f140c */
[----:B--2---:R-:W-:Y:S02]  /*1e3c0*/  @!P4 LEA R2, P6, R5, R0, 0x2 ;  /* 0x000000000502c211 */ /* 0x004fe400078c10ff */
[----:B------:R-:W-:Y:S01]  /*1e3d0*/  ISETP.GE.AND P0, PT, R249, c[0x0][0x3c8], PT ;  /* 0x0000f200f9007a0c */ /* 0x000fe20003f06270 */
[----:B------:R-:W-:Y:S01]  /*1e3e0*/  @!P5 ST.E.64 [R6.64], R82 ;  /* 0x000000520600d985 */ /* 0x000fe2000c101b08 */
[----:B------:R-:W-:Y:S02]  /*1e3f0*/  @!P4 LEA.HI.X R3, R5, R4, R10, 0x2, P6 ;  /* 0x000000040503c211 */ /* 0x000fe400030f140a */
[-C--:B------:R-:W-:Y:S02]  /*1e400*/  @!P3 LEA R10, P5, R252, R0.reuse, 0x2 ;  /* 0x00000000fc0ab211 */ /* 0x080fe400078a10ff */
[----:B------:R-:W-:Y:S01]  /*1e410*/  SHF.R.S32.HI R5, RZ, 0x1f, R252 ;  /* 0x0000001fff057819 */ /* 0x000fe200000114fc */
[----:B------:R1:W-:Y:S01]  /*1e420*/  @!P4 ST.E.64 [R2.64], R86 ;  /* 0x000000560200c985 */ /* 0x0003e2000c101b08 */
[----:B------:R-:W-:-:S02]  /*1e430*/  @!P2 LEA R8, P6, R251, R0, 0x2 ;  /* 0x00000000fb08a211 */ /* 0x000fc400078c10ff */
[----:B------:R-:W-:Y:S02]  /*1e440*/  SHF.R.S32.HI R12, RZ, 0x1f, R250 ;  /* 0x0000001fff0c7819 */ /* 0x000fe400000114fa */
[----:B------:R-:W-:-:S05]  /*1e450*/  @!P2 LEA.HI.X R9, R251, R4, R13, 0x2, P6 ;  /* 0x00000004fb09a211 */ /* 0x000fca00030f140d */
[----:B-1----:R-:W-:Y:S02]  /*1e460*/  P2R R2, PR, RZ, 0x20 ;  /* 0x00000020ff027803 */ /* 0x002fe40000000000 */
[----:B------:R-:W-:Y:S02]  /*1e470*/  @!P1 LEA R6, P5, R250, R0, 0x2 ;  /* 0x00000000fa069211 */ /* 0x000fe400078a10ff */
[----:B------:R-:W-:Y:S02]  /*1e480*/  ISETP.NE.AND P4, PT, R2, RZ, PT ;  /* 0x000000ff0200720c */ /* 0x000fe40003f85270 */
[-C--:B------:R-:W-:Y:S02]  /*1e490*/  @!P1 LEA.HI.X R7, R250, R4.reuse, R12, 0x2, P5 ;  /* 0x00000004fa079211 */ /* 0x080fe400028f140c */
[----:B------:R-:W-:Y:S02]  /*1e4a0*/  @!P3 LEA.HI.X R11, R252, R4, R5, 0x2, P4 ;  /* 0x00000004fc0bb211 */ /* 0x000fe400020f1405 */
[----:B------:R-:W-:-:S02]  /*1e4b0*/  SHF.R.S32.HI R5, RZ, 0x1f, R249 ;  /* 0x0000001fff057819 */ /* 0x000fc400000114f9 */
[C---:B------:R-:W-:Y:S01]  /*1e4c0*/  @!P0 LEA R2, P4, R249.reuse, R0, 0x2 ;  /* 0x00000000f9028211 */ /* 0x040fe200078810ff */
[----:B------:R1:W-:Y:S03]  /*1e4d0*/  @!P3 ST.E.64 [R10.64], R106 ;  /* 0x0000006a0a00b985 */ /* 0x0003e6000c101b08 */
[----:B------:R-:W-:Y:S01]  /*1e4e0*/  @!P0 LEA.HI.X R3, R249, R4, R5, 0x2, P4 ;  /* 0x00000004f9038211 */ /* 0x000fe200020f1405 */
[----:B------:R1:W-:Y:S04]  /*1e4f0*/  @!P2 ST.E.64 [R8.64], R102 ;  /* 0x000000660800a985 */ /* 0x0003e8000c101b08 */
        /* <DEDUP_REMOVED lines=9> */
.L_x_915:
[----:B------:R-:W-:Y:S01]  /*1e590*/  ISETP.NE.U32.AND P0, PT, RZ, c[0x0][0x508], PT ;  /* 0x00014200ff007a0c */ /* 0x000fe20003f05070 */
[----:B------:R-:W-:Y:S01]  /*1e5a0*/  IMAD.MOV.U32 R4, RZ, RZ, 0x4 ;  /* 0x00000004ff047424 */ /* 0x000fe200078e00ff */
[----:B------:R-:W-:Y:S01]  /*1e5b0*/  ISETP.NE.U32.AND P2, PT, RZ, c[0x0][0x500], PT ;  /* 0x00014000ff007a0c */ /* 0x000fe20003f45070 */
[----:B------:R-:W-:Y:S01]  /*1e5c0*/  IMAD.MOV.U32 R20, RZ, RZ, c[0x0][0x388] ;  /* 0x0000e200ff147624 */ /* 0x000fe200078e00ff */
[----:B------:R-:W-:Y:S01]  /*1e5d0*/  ISETP.NE.AND.EX P0, PT, RZ, c[0x0][0x50c], PT, P0 ;  /* 0x00014300ff007a0c */ /* 0x000fe20003f05300 */
[----:B------:R-:W-:Y:S01]  /*1e5e0*/  IMAD.MOV.U32 R0, RZ, RZ, RZ ;  /* 0x000000ffff007224 */ /* 0x000fe200078e00ff */
[----:B------:R-:W-:Y:S01]  /*1e5f0*/  ISETP.NE.AND.EX P2, PT, RZ, c[0x0][0x504], PT, P2 ;  /* 0x00014100ff007a0c */ /* 0x000fe20003f45320 */
[----:B------:R-:W-:-:S10]  /*1e600*/  IMAD.WIDE R2, R235, R4, c[0x0][0x500] ;  /* 0x00014000eb027625 */ /* 0x000fd400078e0204 */
[----:B------:R-:W-:Y:S02]  /*1e610*/  @P0 IMAD.WIDE R4, R235, R4, c[0x0][0x508] ;  /* 0x00014200eb040625 */ /* 0x000fe400078e0204 */
[----:B------:R2:W5:Y:S04]  /*1e620*/  @P2 LDG.E R0, [R2.64] ;  /* 0x0000000802002981 */ /* 0x000568000c1e1900 */
[----:B------:R2:W5:Y:S01]  /*1e630*/  @P0 LDG.E R20, [R4.64] ;  /* 0x0000000804140981 */ /* 0x000562000c1e1900 */
[----:B------:R-:W-:-:S04]  /*1e640*/  ISETP.NE.AND P1, PT, R233, RZ, PT ;  /* 0x000000ffe900720c */ /* 0x000fc80003f25270 */
[----:B------:R-:W-:Y:S01]  /*1e650*/  SEL R19, R233, c[0x0][0x3d4], P1 ;  /* 0x0000f500e9137a07 */ /* 0x000fe20000800000 */
[----:B------:R-:W-:Y:S05]  /*1e660*/  @P0 BRA `(.L_x_936) ;  /* 0x0000004000000947 */ /* 0x000fea0003800000 */
[----:B------:R-:W-:Y:S05]  /*1e670*/  @!P2 BRA `(.L_x_936) ;  /* 0x000000300000a947 */ /* 0x000fea0003800000 */
[----:B--2---:R2:W3:Y:S04]  /*1e680*/  LDG.E R4, [R2.64] ;  /* 0x0000000802047981 */ /* 0x0044e8000c1e1900 */
[----:B--2---:R-:W3:Y:S02]  /*1e690*/  LDG.E R2, [R2.64+0x4] ;  /* 0x0000040802027981 */ /* 0x004ee4000c1e1900 */
[----:B---3-5:R-:W-:Y:S02]  /*1e6a0*/  IADD3 R20, -R4, R2, RZ ;  /* 0x0000000204147210 */ /* 0x028fe40007ffe1ff */
.L_x_936:
[----:B--2---:R-:W2:Y:S01]  /*1e6b0*/  S2R R3, SR_TID.X ;  /* 0x0000000000037919 */ /* 0x004ea20000002100 */
[----:B------:R-:W-:Y:S01]  /*1e6c0*/  SHF.R.S32.HI R2, RZ, 0x1f, R235 ;  /* 0x0000001fff027819 */ /* 0x000fe200000114eb */
[----:B------:R-:W-:Y:S01]  /*1e6d0*/  BSSY B0, `(.L_x_937) ;  /* 0x0000036000007945 */ /* 0x000fe20003800000 */
[----:B------:R-:W-:-:S02]  /*1e6e0*/  LOP3.LUT R12, R234, 0xffff, RZ, 0xc0, !PT ;  /* 0x0000ffffea0c7812 */ /* 0x000fc400078ec0ff */
[----:B-----5:R-:W-:Y:S02]  /*1e6f0*/  SHF.R.S32.HI R18, RZ, 0x1f, R0 ;  /* 0x0000001fff127819 */ /* 0x020fe40000011400 */
[----:B------:R-:W-:Y:S02]  /*1e700*/  SEL R13, R235, RZ, !P2 ;  /* 0x000000ffeb0d7207 */ /* 0x000fe40005000000 */
[----:B------:R-:W-:Y:S02]  /*1e710*/  SEL R21, R2, RZ, !P2 ;  /* 0x000000ff02157207 */ /* 0x000fe40005000000 */
[----:B--2---:R-:W-:-:S13]  /*1e720*/  ISETP.GT.AND P0, PT, R3, 0x7f, PT ;  /* 0x0000007f0300780c */ /* 0x004fda0003f04270 */
[----:B------:R-:W-:Y:S05]  /*1e730*/  @P0 BRA `(.L_x_938) ;  /* 0x000002f000000947 */ /* 0x000fea0003800000 */
[----:B------:R-:W-:Y:S01]  /*1e740*/  IMAD R2, R20, c[0x0][0x4e8], RZ ;  /* 0x00013a0014027a24 */ /* 0x000fe200078e02ff */
[----:B------:R-:W-:-:S04]  /*1e750*/  IADD3 R16, R228, R3, RZ ;  /* 0x00000003e4107210 */ /* 0x000fc80007ffe0ff */
[----:B------:R-:W-:-:S13]  /*1e760*/  ISETP.GE.AND P0, PT, R16, R2, PT ;  /* 0x000000021000720c */ /* 0x000fda0003f06270 */
[----:B------:R-:W-:Y:S05]  /*1e770*/  @P0 BRA `(.L_x_938) ;  /* 0x000002b000000947 */ /* 0x000fea0003800000 */
[----:B------:R-:W-:Y:S01]  /*1e780*/  IMAD.MOV.U32 R2, RZ, RZ, 0x368 ;  /* 0x00000368ff027424 */ /* 0x000fe200078e00ff */
[----:B------:R-:W-:-:S04]  /*1e790*/  ISETP.GT.AND P2, PT, R19, 0x1, PT ;  /* 0x000000011300780c */ /* 0x000fc80003f44270 */
[----:B------:R-:W-:-:S04]  /*1e7a0*/  SEL R2, R2, 0x328, P2 ;  /* 0x0000032802027807 */ /* 0x000fc80001000000 */
[----:B------:R2:W3:Y:S08]  /*1e7b0*/  LDC.64 R8, c[0x0][R2+0x170] ;  /* 0x00005c0002087b82 */ /* 0x0004f00000000a00 */
[----:B------:R2:W4:Y:S08]  /*1e7c0*/  LDC.64 R6, c[0x0][R2+0x168] ;  /* 0x00005a0002067b82 */ /* 0x0005300000000a00 */
[----:B------:R2:W5:Y:S08]  /*1e7d0*/  LDC.64 R14, c[0x0][R2+0x178] ;  /* 0x00005e00020e7b82 */ /* 0x0005700000000a00 */
[----:B------:R2:W1:Y:S02]  /*1e7e0*/  LDC.64 R10, c[0x0][R2+0x160] ;  /* 0x00005800020a7b82 */ /* 0x0004640000000a00 */
[----:B--2---:R-:W-:-:S02]  /*1e7f0*/  IMAD.MOV.U32 R2, RZ, RZ, c[0x0][0x4e8] ;  /* 0x00013a00ff027624 */ /* 0x004fc400078e00ff */
[-C--:B---3--:R-:W-:Y:S02]  /*1e800*/  IMAD R3, R9, R13.reuse, RZ ;  /* 0x0000000d09037224 */ /* 0x088fe400078e02ff */
[----:B------:R-:W-:Y:S01]  /*1e810*/  IMAD.WIDE.U32 R4, R8, R13, RZ ;  /* 0x0000000d08047225 */ /* 0x000fe200078e00ff */
[----:B------:R-:W-:Y:S02]  /*1e820*/  ISETP.NE.AND P0, PT, R2, 0x1, PT ;  /* 0x000000010200780c */ /* 0x000fe40003f05270 */
[----:B------:R-:W-:Y:S01]  /*1e830*/  MOV R2, R16 ;  /* 0x0000001000027202 */ /* 0x000fe20000000f00 */
[----:B------:R-:W-:Y:S01]  /*1e840*/  IMAD R8, R8, R21, R3 ;  /* 0x0000001508087224 */ /* 0x000fe200078e0203 */
[----:B------:R-:W-:Y:S01]  /*1e850*/  SEL R3, R245, RZ, P2 ;  /* 0x000000fff5037207 */ /* 0x000fe20001000000 */
[-C--:B----4-:R-:W-:Y:S02]  /*1e860*/  IMAD R9, R7, R12.reuse, RZ ;  /* 0x0000000c07097224 */ /* 0x090fe400078e02ff */
[----:B------:R-:W-:-:S04]  /*1e870*/  IMAD.WIDE.U32 R6, R6, R12, RZ ;  /* 0x0000000c06067225 */ /* 0x000fc800078e00ff */
[----:B------:R-:W-:Y:S01]  /*1e880*/  IMAD.IADD R9, R7, 0x1, R9 ;  /* 0x0000000107097824 */ /* 0x000fe200078e0209 */
[----:B------:R-:W-:Y:S01]  /*1e890*/  IADD3 R7, R5, R8, RZ ;  /* 0x0000000805077210 */ /* 0x000fe20007ffe0ff */
[----:B------:R-:W-:-:S04]  /*1e8a0*/  @P0 IMAD.HI.U32 R17, R16, c[0x0][0x4ec], RZ ;  /* 0x00013b0010110a27 */ /* 0x000fc800078e00ff */
[-C--:B-----5:R-:W-:Y:S01]  /*1e8b0*/  IMAD R8, R15, R3.reuse, RZ ;  /* 0x000000030f087224 */ /* 0x0a0fe200078e02ff */
[----:B------:R-:W-:Y:S02]  /*1e8c0*/  @P0 SHF.R.U32.HI R2, RZ, c[0x0][0x4f0], R17 ;  /* 0x00013c00ff020a19 */ /* 0x000fe40000011611 */
[----:B------:R-:W-:Y:S01]  /*1e8d0*/  IADD3 R17, P1, P0, R4, R6, R0 ;  /* 0x0000000604117210 */ /* 0x000fe2000783e000 */
[----:B------:R-:W-:-:S03]  /*1e8e0*/  IMAD.WIDE.U32 R4, R14, R3, RZ ;  /* 0x000000030e047225 */ /* 0x000fc600078e00ff */
[----:B------:R-:W-:Y:S01]  /*1e8f0*/  IADD3.X R9, R7, R9, R18, P1, P0 ;  /* 0x0000000907097210 */ /* 0x000fe20000fe0412 */
[----:B------:R-:W-:Y:S01]  /*1e900*/  IMAD.MOV R6, RZ, RZ, -R2 ;  /* 0x000000ffff067224 */ /* 0x000fe200078e0a02 */
[----:B------:R-:W-:Y:S02]  /*1e910*/  IADD3 R7, R5, R8, RZ ;  /* 0x0000000805077210 */ /* 0x000fe40007ffe0ff */
[----:B------:R-:W-:Y:S01]  /*1e920*/  IADD3 R4, P1, P0, R2, R17, R4 ;  /* 0x0000001102047210 */ /* 0x000fe2000783e004 */
[----:B------:R-:W-:Y:S01]  /*1e930*/  IMAD R3, R6, c[0x0][0x4e8], R16 ;  /* 0x00013a0006037a24 */ /* 0x000fe200078e0210 */
[----:B------:R-:W-:-:S03]  /*1e940*/  SHF.R.S32.HI R5, RZ, 0x1f, R2 ;  /* 0x0000001fff057819 */ /* 0x000fc60000011402 */
[----:B-1----:R-:W-:Y:S01]  /*1e950*/  IMAD R2, R11, R3, RZ ;  /* 0x000000030b027224 */ /* 0x002fe200078e02ff */
[----:B------:R-:W-:Y:S02]  /*1e960*/  SHF.R.S32.HI R6, RZ, 0x1f, R3 ;  /* 0x0000001fff067819 */ /* 0x000fe40000011403 */
[----:B------:R-:W-:Y:S01]  /*1e970*/  IADD3.X R5, R5, R9, R7, P1, P0 ;  /* 0x0000000905057210 */ /* 0x000fe20000fe0407 */
[----:B------:R-:W-:Y:S02]  /*1e980*/  IMAD.MOV.U32 R7, RZ, RZ, c[0x0][0x4a8] ;  /* 0x00012a00ff077624 */ /* 0x000fe400078e00ff */
[C---:B------:R-:W-:Y:S02]  /*1e990*/  IMAD R6, R10.reuse, R6, R2 ;  /* 0x000000060a067224 */ /* 0x040fe400078e0202 */
[----:B------:R-:W-:Y:S01]  /*1e9a0*/  IMAD.WIDE.U32 R2, R10, R3, R4 ;  /* 0x000000030a027225 */ /* 0x000fe200078e0004 */
[----:B------:R-:W-:Y:S02]  /*1e9b0*/  MOV R5, c[0x0][0x4ac] ;  /* 0x00012b0000057a02 */ /* 0x000fe40000000f00 */
[----:B------:R-:W-:Y:S01]  /*1e9c0*/  SEL R4, R7, c[0x0][0x450], P2 ;  /* 0x0001140007047a07 */ /* 0x000fe20001000000 */
[----:B------:R-:W-:Y:S01]  /*1e9d0*/  IMAD.IADD R3, R3, 0x1, R6 ;  /* 0x0000000103037824 */ /* 0x000fe200078e0206 */
[----:B------:R-:W-:-:S02]  /*1e9e0*/  SEL R5, R5, c[0x0][0x454], P2 ;  /* 0x0001150005057a07 */ /* 0x000fc40001000000 */
[----:B------:R-:W-:-:S04]  /*1e9f0*/  LEA R4, P0, R2, R4, 0x2 ;  /* 0x0000000402047211 */ /* 0x000fc800078010ff */
[----:B------:R-:W-:Y:S02]  /*1ea00*/  LEA.HI.X R5, R2, R5, R3, 0x2, P0 ;  /* 0x0000000502057211 */ /* 0x000fe400000f1403 */
[----:B------:R-:W-:-:S05]  /*1ea10*/  MOV R2, 0xff800000 ;  /* 0xff80000000027802 */ /* 0x000fca0000000f00 */
[----:B------:R1:W-:Y:S02]  /*1ea20*/  STG.E [R4.64], R2 ;  /* 0x0000000204007986 */ /* 0x0003e4000c101908 */
.L_x_938:
[----:B------:R-:W-:Y:S05]  /*1ea30*/  BSYNC B0 ;  /* 0x0000000000007941 */ /* 0x000fea0003800000 */
.L_x_937:
[----:B------:R-:W-:-:S13]  /*1ea40*/  ISETP.GT.AND P0, PT, R19, 0x1, PT ;  /* 0x000000011300780c */ /* 0x000fda0003f04270 */
[----:B------:R-:W-:Y:S05]  /*1ea50*/  @P0 BRA `(.L_x_930) ;  /* 0x000007f000000947 */ /* 0x000fea0003800000 */
[----:B-1----:R-:W-:Y:S01]  /*1ea60*/  MOV R2, c[0x0][0x4e8] ;  /* 0x00013a0000027a02 */ /* 0x002fe20000000f00 */
[----:B------:R-:W-:Y:S02]  /*1ea70*/  IMAD R4, R18, c[0x0][0x3a0], RZ ;  /* 0x0000e80012047a24 */ /* 0x000fe400078e02ff */
[----:B------:R-:W-:Y:S01]  /*1ea80*/  IMAD R5, R21, c[0x0][0x3f0], RZ ;  /* 0x0000fc0015057a24 */ /* 0x000fe200078e02ff */
[----:B------:R-:W-:Y:S01]  /*1ea90*/  ISETP.NE.AND P0, PT, R2, 0x1, PT ;  /* 0x000000010200780c */ /* 0x000fe20003f05270 */
[----:B------:R-:W-:-:S04]  /*1eaa0*/  IMAD.WIDE.U32 R2, R0, c[0x0][0x3a0], RZ ;  /* 0x0000e80000027a25 */ /* 0x000fc800078e00ff */
[----:B------:R-:W-:Y:S01]  /*1eab0*/  IMAD R0, R0, c[0x0][0x3a4], R4 ;  /* 0x0000e90000007a24 */ /* 0x000fe200078e0204 */
[----:B------:R-:W-:Y:S01]  /*1eac0*/  IADD3 R4, R213, R228, RZ ;  /* 0x000000e4d5047210 */ /* 0x000fe20007ffe0ff */
[----:B------:R-:W-:-:S03]  /*1ead0*/  IMAD R7, R13, c[0x0][0x3f4], R5 ;  /* 0x0000fd000d077a24 */ /* 0x000fc600078e0205 */
[----:B------:R-:W-:Y:S02]  /*1eae0*/  IADD3 R3, R3, R0, RZ ;  /* 0x0000000003037210 */ /* 0x000fe40007ffe0ff */
[----:B------:R-:W-:Y:S01]  /*1eaf0*/  MOV R0, R4 ;  /* 0x0000000400007202 */ /* 0x000fe20000000f00 */
[----:B------:R-:W-:-:S04]  /*1eb00*/  @P0 IMAD.HI.U32 R6, R4, c[0x0][0x4ec], RZ ;  /* 0x00013b0004060a27 */ /* 0x000fc800078e00ff */
[----:B------:R-:W-:Y:S01]  /*1eb10*/  IMAD.WIDE.U32 R2, R12, c[0x0][0x3e8], R2 ;  /* 0x0000fa000c027a25 */ /* 0x000fe200078e0002 */
[----:B------:R-:W-:-:S03]  /*1eb20*/  @P0 SHF.R.U32.HI R0, RZ, c[0x0][0x4f0], R6 ;  /* 0x00013c00ff000a19 */ /* 0x000fc60000011606 */
[----:B------:R-:W-:Y:S01]  /*1eb30*/  IMAD R3, R12, c[0x0][0x3ec], R3 ;  /* 0x0000fb000c037a24 */ /* 0x000fe200078e0203 */
[----:B------:R-:W-:Y:S02]  /*1eb40*/  SHF.R.S32.HI R6, RZ, 0x1f, R0 ;  /* 0x0000001fff067819 */ /* 0x000fe40000011400 */
[----:B------:R-:W-:Y:S01]  /*1eb50*/  IADD3 R5, -R0, RZ, RZ ;  /* 0x000000ff00057210 */ /* 0x000fe20007ffe1ff */
[----:B------:R-:W-:Y:S01]  /*1eb60*/  IMAD.WIDE.U32 R2, R13, c[0x0][0x3f0], R2 ;  /* 0x0000fc000d027a25 */ /* 0x000fe200078e0002 */
[----:B------:R-:W-:-:S03]  /*1eb70*/  IADD3 R13, R212, R228, RZ ;  /* 0x000000e4d40d7210 */ /* 0x000fc60007ffe0ff */
        /* <DEDUP_REMOVED lines=15> */
.L_x_1021:
[----:B------:R-:W-:Y:S05]  /*1ec70*/  BRA.DIV ~URZ, `(.L_x_940) ;  /* 0x00002f527f007947 */ /* 0x000fea000b800000 */
[----:B------:R3:W4:Y:S02]  /*1ec80*/  SHFL.IDX PT, R0, R14, RZ, 0x181f ;  /* 0x00181fff0e007589 */ /* 0x00072400000e0000 */
.L_x_1022:
        /* <DEDUP_REMOVED lines=20> */
.L_x_942:
[----:B------:R-:W-:Y:S05]  /*1edd0*/  BSYNC B0 ;  /* 0x0000000000007941 */ /* 0x000fea0003800000 */
.L_x_941:
[----:B------:R-:W-:Y:S05]  /*1ede0*/  BRA.DIV ~URZ, `(.L_x_943) ;  /* 0x00002e427f007947 */ /* 0x000fea000b800000 */
[----:B--2---:R2:W1:Y:S04]  /*1edf0*/  SHFL.IDX PT, R4, R5, 0x1, 0x181f ;  /* 0x00381f0005047f89 */ /* 0x00446800000e0000 */
[----:B----4-:R2:W4:Y:S02]  /*1ee00*/  SHFL.IDX PT, R0, R14, 0x1, 0x181f ;  /* 0x00381f000e007f89 */ /* 0x01052400000e0000 */
.L_x_1023:
        /* <DEDUP_REMOVED lines=20> */
.L_x_945:
[----:B------:R-:W-:Y:S05]  /*1ef50*/  BSYNC B0 ;  /* 0x0000000000007941 */ /* 0x000fea0003800000 */
.L_x_944:
[----:B------:R-:W-:Y:S05]  /*1ef60*/  BRA.DIV ~URZ, `(.L_x_946) ;  /* 0x00002d827f007947 */ /* 0x000fea000b800000 */
[----:B-1----:R1:W2:Y:S02]  /*1ef70*/  SHFL.IDX PT, R4, R5, 0x2, 0x181f ;  /* 0x00581f0005047f89 */ /* 0x0022a400000e0000 */
.L_x_1024:
[----:B------:R-:W-:Y:S05]  /*1ef80*/  BRA.DIV ~URZ, `(.L_x_947) ;  /* 0x00002dd27f007947 */ /* 0x000fea000b800000 */
[----:B----4-:R4:W1:Y:S02]  /*1ef90*/  SHFL.IDX PT, R0, R14, 0x2, 0x181f ;  /* 0x00581f000e007f89 */ /* 0x01086400000e0000 */
.L_x_1025:
        /* <DEDUP_REMOVED lines=8> */
[-C--:B-1----:R-:W-:Y:S02]  /*1f020*/  @!P3 LEA R10, P4, R134, R0.reuse, 0x1 ;  /* 0x00000000860ab211 */ /* 0x082fe400078808ff */
        /* <DEDUP_REMOVED lines=11> */
.L_x_949:
[----:B------:R-:W-:Y:S05]  /*1f0e0*/  BSYNC B0 ;  /* 0x0000000000007941 */ /* 0x000fea0003800000 */
.L_x_948:
[----:B------:R-:W-:Y:S05]  /*1f0f0*/  BRA.DIV ~URZ, `(.L_x_950) ;  /* 0x00002cc27f007947 */ /* 0x000fea000b800000 */
[----:B--2---:R2:W3:Y:S04]  /*1f100*/  SHFL.IDX PT, R4, R5, 0x3, 0x181f ;  /* 0x00781f0005047f89 */ /* 0x0044e800000e0000 */
[----:B-1----:R2:W1:Y:S02]  /*1f110*/  SHFL.IDX PT, R0, R14, 0x3, 0x181f ;  /* 0x00781f000e007f89 */ /* 0x00246400000e0000 */
.L_x_1026:
[----:B------:R-:W-:-:S04]  /*1f120*/  IADD3 R2, R13, 0x60, RZ ;  /* 0x000000600d027810 */ /* 0x000fc80007ffe0ff */
        /* <DEDUP_REMOVED lines=18> */
.L_x_930:
[----:B------:R-:W-:Y:S05]  /*1f250*/  BSYNC B1 ;  /* 0x0000000000017941 */ /* 0x000fea0003800000 */
.L_x_914:
        /* <DEDUP_REMOVED lines=13> */
.L_x_1027:
[----:B------:R-:W-:Y:S05]  /*1f330*/  BRA.DIV ~URZ, `(.L_x_953) ;  /* 0x00002bb27f007947 */ /* 0x000fea000b800000 */
[----:B------:R3:W4:Y:S02]  /*1f340*/  SHFL.IDX PT, R6, R98, 0x1, 0x1f ;  /* 0x00201f0062067f89 */ /* 0x00072400000e0000 */
.L_x_1028:
        /* <DEDUP_REMOVED lines=18> */
.L_x_1029:
        /* <DEDUP_REMOVED lines=16> */
.L_x_1030:
[----:B--2---:R-:W-:Y:S01]  /*1f570*/  IMAD R0, R0, c[0x0][0x538], RZ ;  /* 0x00014e0000007a24 */ /* 0x004fe200078e02ff */
[----:B------:R-:W-:Y:S04]  /*1f580*/  BSSY B1, `(.L_x_956) ;  /* 0x00000c8000017945 */ /* 0x000fe80003800000 */
[----:B----4-:R-:W-:-:S04]  /*1f590*/  IADD3 R6, R0, R6, RZ ;  /* 0x0000000600067210 */ /* 0x010fc80007ffe0ff */
[----:B------:R-:W-:-:S13]  /*1f5a0*/  ISETP.GT.AND P0, PT, R6, R9, PT ;  /* 0x000000090600720c */ /* 0x000fda0003f04270 */
[----:B------:R-:W-:Y:S05]  /*1f5b0*/  @P0 BRA `(.L_x_957) ;  /* 0x0000025000000947 */ /* 0x000fea0003800000 */
.L_x_961:
        /* <DEDUP_REMOVED lines=17> */
.L_x_1031:
        /* <DEDUP_REMOVED lines=16> */
.L_x_1032:
[----:B--2---:R-:W-:-:S05]  /*1f7d0*/  IMAD R0, R0, c[0x0][0x538], RZ ;  /* 0x00014e0000007a24 */ /* 0x004fca00078e02ff */
[----:B------:R-:W-:-:S04]  /*1f7e0*/  IADD3 R6, R0, R6, RZ ;  /* 0x0000000600067210 */ /* 0x000fc80007ffe0ff */
[----:B------:R-:W-:-:S13]  /*1f7f0*/  ISETP.GT.AND P0, PT, R6, R9, PT ;  /* 0x000000090600720c */ /* 0x000fda0003f04270 */
[----:B-1-3--:R-:W-:Y:S05]  /*1f800*/  @!P0 BRA `(.L_x_961) ;  /* 0xfffffdb000008947 */ /* 0x00afea000383ffff */
.L_x_957:
[----:B------:R-:W-:-:S05]  /*1f810*/  IADD3 R11, -R0, R6, RZ ;  /* 0x00000006000b7210 */ /* 0x000fca0007ffe1ff */
[----:B------:R-:W-:-:S05]  /*1f820*/  IMAD R0, R4, c[0x0][0x538], R11 ;  /* 0x00014e0004007a24 */ /* 0x000fca00078e020b */
[----:B------:R-:W-:Y:S01]  /*1f830*/  ISETP.GT.AND P0, PT, R0, R9, PT ;  /* 0x000000090000720c */ /* 0x000fe20003f04270 */
[----:B------:R-:W-:-:S12]  /*1f840*/  BRA.DIV ~URZ, `(.L_x_962) ;  /* 0x00002ae27f007947 */ /* 0x000fd8000b800000 */
[----:B------:R-:W-:-:S04]  /*1f850*/  VOTE.ANY R10, PT, !P0 ;  /* 0x00000000000a7806 */ /* 0x000fc800040e0100 */
.L_x_1033:
[----:B------:R-:W2:Y:S02]  /*1f860*/  POPC R6, R10 ;  /* 0x0000000a00067309 */ /* 0x000ea40000000000 */
[----:B--2---:R-:W-:Y:S01]  /*1f870*/  IADD3 R235, R6, R235, RZ ;  /* 0x000000eb06eb7210 */ /* 0x004fe20007ffe0ff */
[----:B------:R-:W-:Y:S05]  /*1f880*/  BRA.DIV ~URZ, `(.L_x_963) ;  /* 0x00002af27f007947 */ /* 0x000fea000b800000 */
[----:B------:R2:W4:Y:S04]  /*1f890*/  SHFL.IDX PT, R7, R7, R6, 0x1f ;  /* 0x00001f0607077589 */ /* 0x00052800000e0000 */
[----:B------:R2:W1:Y:S02]  /*1f8a0*/  SHFL.IDX PT, R5, R8, R6, 0x1f ;  /* 0x00001f0608057589 */ /* 0x00046400000e0000 */
.L_x_1034:
[----:B------:R-:W-:Y:S01]  /*1f8b0*/  ISETP.NE.AND P0, PT, R10, RZ, PT ;  /* 0x000000ff0a00720c */ /* 0x000fe20003f05270 */
[----:B------:R-:W-:-:S12]  /*1f8c0*/  BSSY B0, `(.L_x_964) ;  /* 0x0000005000007945 */ /* 0x000fd80003800000 */
[----:B------:R-:W-:Y:S05]  /*1f8d0*/  @!P0 BRA `(.L_x_965) ;  /* 0x0000003000008947 */ /* 0x000fea0003800000 */
[----:B--2---:R-:W-:Y:S01]  /*1f8e0*/  IADD3 R6, R6, -0x1, RZ ;  /* 0xffffffff06067810 */ /* 0x004fe20007ffe0ff */
[----:B------:R-:W-:Y:S05]  /*1f8f0*/  BRA.DIV ~URZ, `(.L_x_966) ;  /* 0x00002b527f007947 */ /* 0x000fea000b800000 */
[----:B------:R2:W3:Y:S02]  /*1f900*/  SHFL.IDX PT, R12, R4, R6, 0x1f ;  /* 0x00001f06040c7589 */ /* 0x0004e400000e0000 */
.L_x_965:
[----:B------:R-:W-:Y:S05]  /*1f910*/  BSYNC B0 ;  /* 0x0000000000007941 */ /* 0x000fea0003800000 */
.L_x_964:
[----:B-1----:R-:W-:Y:S01]  /*1f920*/  ISETP.NE.AND P0, PT, R5, 0x1, PT ;  /* 0x000000010500780c */ /* 0x002fe20003f05270 */
[----:B---3--:R-:W-:Y:S01]  /*1f930*/  IMAD R232, R12, c[0x0][0x538], R11 ;  /* 0x00014e000ce87a24 */ /* 0x008fe200078e020b */
[----:B------:R-:W-:Y:S04]  /*1f940*/  BSSY B0, `(.L_x_967) ;  /* 0x0000084000007945 */ /* 0x000fe80003800000 */
[----:B--2---:R-:W-:-:S07]  /*1f950*/  IADD3 R8, -R232, R9, RZ ;  /* 0x00000009e8087210 */ /* 0x004fce0007ffe1ff */
[----:B------:R-:W-:Y:S05]  /*1f960*/  @!P0 BRA `(.L_x_968) ;  /* 0x000003e000008947 */ /* 0x000fea0003800000 */
[-C--:B----4-:R-:W-:Y:S02]  /*1f970*/  IABS R0, R7.reuse ;  /* 0x0000000700007213 */ /* 0x090fe40000000000 */
        /* <DEDUP_REMOVED lines=15> */
[----:B------:R-:W-:-:S04]  /*1fa70*/  IMAD.MOV R0, RZ, RZ, -R10 ;  /* 0x000000ffff007224 */ /* 0x000fc800078e0a0a */
[----:B------:R-:W-:Y:S02]  /*1fa80*/  IMAD.MOV.U32 R3, RZ, RZ, R0 ;  /* 0x000000ffff037224 */ /* 0x000fe400078e0000 */
        /* <DEDUP_REMOVED lines=13> */
[----:B-1----:R-:W-:-:S04]  /*1fb60*/  IADD3 R2, RZ, -R3, RZ ;  /* 0x80000003ff027210 */ /* 0x002fc80007ffe0ff */
[----:B------:R-:W-:Y:S01]  /*1fb70*/  @!P1 IMAD.MOV R0, RZ, RZ, -R0 ;  /* 0x000000ffff009224 */ /* 0x000fe200078e0a00 */
[----:B------:R-:W-:Y:S01]  /*1fb80*/  @!P0 LOP3.LUT R0, RZ, R7, RZ, 0x33, !PT ;  /* 0x00000007ff008212 */ /* 0x000fe200078e33ff */
[----:B------:R-:W-:Y:S01]  /*1fb90*/  IMAD.MOV.U32 R4, RZ, RZ, R2 ;  /* 0x000000ffff047224 */ /* 0x000fe200078e0002 */
[----:B------:R-:W-:Y:S02]  /*1fba0*/  IABS R2, R5 ;  /* 0x0000000500027213 */ /* 0x000fe40000000000 */
[----:B------:R-:W-:Y:S01]  /*1fbb0*/  IABS R10, R0 ;  /* 0x00000000000a7213 */ /* 0x000fe20000000000 */
[----:B------:R-:W-:Y:S02]  /*1fbc0*/  IMAD R4, R4, R6, RZ ;  /* 0x0000000604047224 */ /* 0x000fe400078e02ff */
[----:B------:R-:W-:Y:S01]  /*1fbd0*/  IMAD.MOV R9, RZ, RZ, -R2 ;  /* 0x000000ffff097224 */ /* 0x000fe200078e0a02 */
[----:B------:R-:W-:-:S05]  /*1fbe0*/  MOV R2, RZ ;  /* 0x000000ff00027202 */ /* 0x000fca0000000f00 */
        /* <DEDUP_REMOVED lines=22> */
.L_x_968:
[----:B------:R-:W-:-:S04]  /*1fd50*/  IMAD.MOV.U32 R2, RZ, RZ, 0x4 ;  /* 0x00000004ff027424 */ /* 0x000fc800078e00ff */
[----:B------:R-:W-:-:S05]  /*1fd60*/  IMAD.WIDE R2, R235, R2, c[0x0][0x590] ;  /* 0x00016400eb027625 */ /* 0x000fca00078e0202 */
        /* <DEDUP_REMOVED lines=64> */
[----:B------:R-:W-:Y:S02]  /*20170*/  IMAD R234, R2, R3, R5 ;  /* 0x0000000302ea7224 */ /* 0x000fe400078e0205 */
.L_x_969:
[----:B------:R-:W-:Y:S05]  /*20180*/  BSYNC B0 ;  /* 0x0000000000007941 */ /* 0x000fea0003800000 */
.L_x_967:
[----:B------:R-:W-:-:S04]  /*20190*/  LOP3.LUT R2, RZ, R2, RZ, 0x33, !PT ;  /* 0x00000002ff027212 */ /* 0x000fc800078e33ff */
[----:B------:R-:W-:Y:S01]  /*201a0*/  IADD3 R233, R2, R7, RZ ;  /* 0x0000000702e97210 */ /* 0x000fe20007ffe0ff */
[----:B------:R-:W-:Y:S05]  /*201b0*/  BRA `(.L_x_970) ;  /* 0x0000004000007947 */ /* 0x000fea0003800000 */
.L_x_958:
[----:B------:R-:W-:Y:S01]  /*201c0*/  IMAD.MOV.U32 R232, RZ, RZ, R9 ;  /* 0x000000ffffe87224 */ /* 0x000fe200078e0009 */
[----:B------:R-:W-:Y:S01]  /*201d0*/  MOV R234, RZ ;  /* 0x000000ff00ea7202 */ /* 0x000fe20000000f00 */
[----:B------:R-:W-:Y:S01]  /*201e0*/  IMAD.MOV.U32 R233, RZ, RZ, RZ ;  /* 0x000000ffffe97224 */ /* 0x000fe200078e00ff */
[----:B------:R-:W-:Y:S02]  /*201f0*/  MOV R235, c[0x0][0x53c] ;  /* 0x00014f0000eb7a02 */ /* 0x000fe40000000f00 */
.L_x_970:
[----:B------:R-:W-:Y:S05]  /*20200*/  BSYNC B1 ;  /* 0x0000000000017941 */ /* 0x000fea0003800000 */
.L_x_956:
[----:B------:R-:W-:Y:S01]  /*20210*/  WARPSYNC 0xffffffff ;  /* 0xffffffff00007948 */ /* 0x000fe20003800000 */
[----:B------:R-:W-:Y:S01]  /*20220*/  BAR.SYNC.DEFER_BLOCKING 0x4, 0x100 ;  /* 0x0104000000007b1d */ /* 0x000fe20000010000 */
[----:B------:R-:W-:-:S13]  /*20230*/  ISETP.NE.AND P0, PT, R13, RZ, PT ;  /* 0x000000ff0d00720c */ /* 0x000fda0003f05270 */
[----:B------:R2:W-:Y:S04]  /*20240*/  @!P0 STS.128 [0x20080], R232 ;  /* 0x020080e8ff008388 */ /* 0x0005e80000000c00 */
[----:B------:R-:W-:Y:S06]  /*20250*/  BAR.ARV 0x5, 0x100 ;  /* 0x0144000000007b1d */ /* 0x000fec0000002000 */
.L_x_951:
[----:B-1----:R-:W-:-:S13]  /*20260*/  ISETP.GE.AND P0, PT, R235, c[0x0][0x53c], PT ;  /* 0x00014f00eb007a0c */ /* 0x002fda0003f06270 */
[----:B--23--:R-:W-:Y:S01]  /*20270*/  @P0 CALL.REL.NOINC `(.L_x_971) ;  /* 0x0000001000000944 */ /* 0x00cfe20003c00000 */
[----:B------:R-:W-:Y:S05]  /*20280*/  BRA `(.L_x_972) ;  /* 0xfffe1dc000007947 */ /* 0x000fea000383ffff */
.L_x_971:
[----:B------:R-:W-:Y:S05]  /*20290*/  EXIT ;  /* 0x000000000000794d */ /* 0x000fea0003800000 */
.L_x_701:
[----:B------:R-:W-:Y:S01]  /*202a0*/  IMAD.MOV.U32 R0, RZ, RZ, R5 ;  /* 0x000000ffff007224 */ /* 0x000fe200078e0005 */
[----:B------:R-:W-:Y:S02]  /*202b0*/  MOV R3, 0x1 ;  /* 0x0000000100037802 */ /* 0x000fe40000000f00 */
[----:B------:R-:W-:Y:S02]  /*202c0*/  MOV R2, 0x202e0 ;  /* 0x000202e000027802 */ /* 0x000fe40000000f00 */
[----:B--2---:R-:W-:Y:S05]  /*202d0*/  CALL.REL.NOINC `($__internal_15_$__cuda_sm70_shflsync_up_p) ;  /* 0x000022c000007944 */ /* 0x004fea0003c00000 */
[----:B------:R-:W-:Y:S01]  /*202e0*/  MOV R0, R4 ;  /* 0x0000000400007202 */ /* 0x000fe20000000f00 */
[----:B------:R-:W-:Y:S05]  /*202f0*/  BRA `(.L_x_973) ;  /* 0xfffe014000007947 */ /* 0x000fea000383ffff */
.L_x_702:
[----:B------:R-:W-:Y:S01]  /*20300*/  IMAD.MOV.U32 R0, RZ, RZ, R5 ;  /* 0x000000ffff007224 */ /* 0x000fe200078e0005 */
[----:B------:R-:W-:Y:S02]  /*20310*/  MOV R3, 0x2 ;  /* 0x0000000200037802 */ /* 0x000fe40000000f00 */
[----:B------:R-:W-:Y:S02]  /*20320*/  MOV R2, 0x20340 ;  /* 0x0002034000027802 */ /* 0x000fe40000000f00 */
[----:B--2---:R-:W-:Y:S05]  /*20330*/  CALL.REL.NOINC `($__internal_15_$__cuda_sm70_shflsync_up_p) ;  /* 0x0000226000007944 */ /* 0x004fea0003c00000 */
[----:B------:R-:W-:Y:S01]  /*20340*/  SEL R4, R4, RZ, P4 ;  /* 0x000000ff04047207 */ /* 0x000fe20002000000 */
[----:B------:R-:W-:Y:S01]  /*20350*/  IMAD.MOV.U32 R3, RZ, RZ, 0x4 ;  /* 0x00000004ff037424 */ /* 0x000fe200078e00ff */
[----:B------:R-:W-:-:S03]  /*20360*/  MOV R2, 0x20390 ;  /* 0x0002039000027802 */ /* 0x000fc60000000f00 */
[----:B------:R-:W-:Y:S02]  /*20370*/  IMAD.IADD R0, R5, 0x1, R4 ;  /* 0x0000000105007824 */ /* 0x000fe400078e0204 */
[----:B------:R-:W-:Y:S05]  /*20380*/  CALL.REL.NOINC `($__internal_15_$__cuda_sm70_shflsync_up_p) ;  /* 0x0000221000007944 */ /* 0x000fea0003c00000 */
        /* <DEDUP_REMOVED lines=12> */
[----:B------:R-:W-:Y:S02]  /*20450*/  MOV R203, 0x1f ;  /* 0x0000001f00cb7802 */ /* 0x000fe40000000f00 */
[----:B------:R-:W-:Y:S01]  /*20460*/  MOV R3, 0x204a0 ;  /* 0x000204a000037802 */ /* 0x000fe20000000f00 */
[----:B------:R-:W-:-:S04]  /*20470*/  IMAD.IADD R4, R0, 0x1, R4 ;  /* 0x0000000100047824 */ /* 0x000fc800078e0204 */
[----:B------:R-:W-:Y:S02]  /*20480*/  IMAD.MOV.U32 R0, RZ, RZ, R4 ;  /* 0x000000ffff007224 */ /* 0x000fe400078e0004 */
[----:B------:R-:W-:Y:S05]  /*20490*/  CALL.REL.NOINC `($__internal_14_$__cuda_sm70_shflsync_idx_p) ;  /* 0x0000208000007944 */ /* 0x000fea0003c00000 */
[----:B-1---5:R-:W-:Y:S05]  /*204a0*/  BRA `(.L_x_974) ;  /* 0xfffe009000007947 */ /* 0x022fea000383ffff */
.L_x_704:
[----:B------:R-:W-:Y:S02]  /*204b0*/  SEL R0, RZ, 0x1, P0 ;  /* 0x00000001ff007807 */ /* 0x000fe40000000000 */
[----:B------:R-:W-:Y:S02]  /*204c0*/  MOV R2, 0x204e0 ;  /* 0x000204e000027802 */ /* 0x000fe40000000f00 */
[----:B--2---:R-:W-:Y:S05]  /*204d0*/  CALL.REL.NOINC `($__internal_16_$__cuda_sm70_votesync_ballot) ;  /* 0x0000212000007944 */ /* 0x004fea0003c00000 */
[----:B------:R-:W-:Y:S01]  /*204e0*/  MOV R10, R0 ;  /* 0x00000000000a7202 */ /* 0x000fe20000000f00 */
[----:B------:R-:W-:Y:S05]  /*204f0*/  BRA `(.L_x_975) ;  /* 0xfffe00d000007947 */ /* 0x000fea000383ffff */
.L_x_705:
[----:B------:R-:W-:Y:S01]  /*20500*/  IMAD.MOV.U32 R0, RZ, RZ, R9 ;  /* 0x000000ffff007224 */ /* 0x000fe200078e0009 */
[----:B------:R-:W-:Y:S01]  /*20510*/  MOV R2, R5 ;  /* 0x0000000500027202 */ /* 0x000fe20000000f00 */
[----:B------:R-:W-:Y:S01]  /*20520*/  IMAD.MOV.U32 R203, RZ, RZ, 0x1f ;  /* 0x0000001fffcb7424 */ /* 0x000fe200078e00ff */
[----:B------:R-:W-:Y:S02]  /*20530*/  MOV R3, 0x20550 ;  /* 0x0002055000037802 */ /* 0x000fe40000000f00 */
[----:B------:R-:W-:Y:S05]  /*20540*/  CALL.REL.NOINC `($__internal_14_$__cuda_sm70_shflsync_idx_p) ;  /* 0x00001fd000007944 */ /* 0x000fea0003c00000 */
[----:B------:R-:W-:Y:S01]  /*20550*/  IMAD.MOV.U32 R12, RZ, RZ, R0 ;  /* 0x000000ffff0c7224 */ /* 0x000fe200078e0000 */
[----:B------:R-:W-:Y:S01]  /*20560*/  MOV R0, R8 ;  /* 0x0000000800007202 */ /* 0x000fe20000000f00 */
[----:B------:R-:W-:Y:S01]  /*20570*/  IMAD.MOV.U32 R6, RZ, RZ, RZ ;  /* 0x000000ffff067224 */ /* 0x000fe200078e00ff */
[----:B------:R-:W-:Y:S01]  /*20580*/  MOV R2, R5 ;  /* 0x0000000500027202 */ /* 0x000fe20000000f00 */
[----:B------:R-:W-:Y:S01]  /*20590*/  IMAD.MOV.U32 R203, RZ, RZ, 0x1f ;  /* 0x0000001fffcb7424 */ /* 0x000fe200078e00ff */
[----:B------:R-:W-:-:S02]  /*205a0*/  MOV R3, 0x205c0 ;  /* 0x000205c000037802 */ /* 0x000fc40000000f00 */
[----:B-1---5:R-:W-:Y:S05]  /*205b0*/  CALL.REL.NOINC `($__internal_14_$__cuda_sm70_shflsync_idx_p) ;  /* 0x00001f6000007944 */ /* 0x022fea0003c00000 */
[----:B------:R-:W-:Y:S01]  /*205c0*/  MOV R9, R0 ;  /* 0x0000000000097202 */ /* 0x000fe20000000f00 */
[----:B-1---5:R-:W-:Y:S05]  /*205d0*/  BRA `(.L_x_976) ;  /* 0xfffe005000007947 */ /* 0x022fea000383ffff */
.L_x_708:
[----:B------:R-:W-:Y:S01]  /*205e0*/  IMAD.MOV.U32 R0, RZ, RZ, R4 ;  /* 0x000000ffff007224 */ /* 0x000fe200078e0004 */
[----:B------:R-:W-:-:S02]  /*205f0*/  MOV R203, 0x1f ;  /* 0x0000001f00cb7802 */ /* 0x000fc40000000f00 */
[----:B------:R-:W-:Y:S02]  /*20600*/  MOV R3, 0x20620 ;  /* 0x0002062000037802 */ /* 0x000fe40000000f00 */
[----:B-123--:R-:W-:Y:S05]  /*20610*/  CALL.REL.NOINC `($__internal_14_$__cuda_sm70_shflsync_idx_p) ;  /* 0x00001f0000007944 */ /* 0x00efea0003c00000 */
[----:B------:R-:W-:Y:S01]  /*20620*/  MOV R6, R0 ;  /* 0x0000000000067202 */ /* 0x000fe20000000f00 */
[----:B-1---5:R-:W-:Y:S05]  /*20630*/  BRA `(.L_x_707) ;  /* 0xfffe005000007947 */ /* 0x022fea000383ffff */
.L_x_757:
[----:B------:R-:W-:Y:S01]  /*20640*/  IMAD.MOV.U32 R0, RZ, RZ, R5 ;  /* 0x000000ffff007224 */ /* 0x000fe200078e0005 */
[----:B------:R-:W-:Y:S01]  /*20650*/  MOV R2, RZ ;  /* 0x000000ff00027202 */ /* 0x000fe20000000f00 */
[----:B------:R-:W-:Y:S01]  /*20660*/  IMAD.MOV.U32 R203, RZ, RZ, 0x181f ;  /* 0x0000181fffcb7424 */ /* 0x000fe200078e00ff */
[----:B------:R-:W-:Y:S02]  /*20670*/  MOV R3, 0x20690 ;  /* 0x0002069000037802 */ /* 0x000fe40000000f00 */
[----:B-----5:R-:W-:Y:S05]  /*20680*/  CALL.REL.NOINC `($__internal_14_$__cuda_sm70_shflsync_idx_p) ;  /* 0x00001e9000007944 */ /* 0x020fea0003c00000 */
[----:B-----5:R-:W-:Y:S01]  /*20690*/  MOV R4, R0 ;  /* 0x0000000000047202 */ /* 0x020fe20000000f00 */
[----:B-1----:R-:W-:Y:S05]  /*206a0*/  BRA `(.L_x_977) ;  /* 0xfffe6c0000007947 */ /* 0x002fea000383ffff */
.L_x_758:
[----:B------:R-:W-:Y:S01]  /*206b0*/  IMAD.MOV.U32 R0, RZ, RZ, R12 ;  /* 0x000000ffff007224 */ /* 0x000fe200078e000c */
[----:B------:R-:W-:Y:S01]  /*206c0*/  MOV R2, RZ ;  /* 0x000000ff00027202 */ /* 0x000fe20000000f00 */
[----:B------:R-:W-:Y:S01]  /*206d0*/  IMAD.MOV.U32 R203, RZ, RZ, 0x181f ;  /* 0x0000181fffcb7424 */ /* 0x000fe200078e00ff */
[----:B------:R-:W-:Y:S02]  /*206e0*/  MOV R3, 0x20700 ;  /* 0x0002070000037802 */ /* 0x000fe40000000f00 */
[----:B-12--5:R-:W-:Y:S05]  /*206f0*/  CALL.REL.NOINC `($__internal_14_$__cuda_sm70_shflsync_idx_p) ;  /* 0x00001e2000007944 */ /* 0x026fea0003c00000 */
[----:B-1---5:R-:W-:Y:S05]  /*20700*/  BRA `(.L_x_978) ;  /* 0xfffe6bc000007947 */ /* 0x022fea000383ffff */
.L_x_761:
[----:B----4-:R-:W-:Y:S01]  /*20710*/  IMAD.MOV.U32 R0, RZ, RZ, R5 ;  /* 0x000000ffff007224 */ /* 0x010fe200078e0005 */
[----:B--2---:R-:W-:Y:S01]  /*20720*/  MOV R2, 0x1 ;  /* 0x0000000100027802 */ /* 0x004fe20000000f00 */
[----:B------:R-:W-:Y:S01]  /*20730*/  IMAD.MOV.U32 R203, RZ, RZ, 0x181f ;  /* 0x0000181fffcb7424 */ /* 0x000fe200078e00ff */
[----:B------:R-:W-:-:S02]  /*20740*/  MOV R3, 0x20760 ;  /* 0x0002076000037802 */ /* 0x000fc40000000f00 */
[----:B-1-3-5:R-:W-:Y:S05]  /*20750*/  CALL.REL.NOINC `($__internal_14_$__cuda_sm70_shflsync_idx_p) ;  /* 0x00001dc000007944 */ /* 0x02afea0003c00000 */
[----:B-----5:R-:W-:Y:S01]  /*20760*/  IMAD.MOV.U32 R4, RZ, RZ, R0 ;  /* 0x000000ffff047224 */ /* 0x020fe200078e0000 */
[----:B------:R-:W-:Y:S01]  /*20770*/  MOV R2, 0x1 ;  /* 0x0000000100027802 */ /* 0x000fe20000000f00 */
[----:B------:R-:W-:Y:S01]  /*20780*/  IMAD.MOV.U32 R0, RZ, RZ, R12 ;  /* 0x000000ffff007224 */ /* 0x000fe200078e000c */
[----:B------:R-:W-:-:S02]  /*20790*/  MOV R203, 0x181f ;  /* 0x0000181f00cb7802 */ /* 0x000fc40000000f00 */
[----:B------:R-:W-:Y:S02]  /*207a0*/  MOV R3, 0x207c0 ;  /* 0x000207c000037802 */ /* 0x000fe40000000f00 */
[----:B-1----:R-:W-:Y:S05]  /*207b0*/  CALL.REL.NOINC `($__internal_14_$__cuda_sm70_shflsync_idx_p) ;  /* 0x00001d6000007944 */ /* 0x002fea0003c00000 */
[----:B-1---5:R-:W-:Y:S05]  /*207c0*/  BRA `(.L_x_979) ;  /* 0xfffe6c9000007947 */ /* 0x022fea000383ffff */
.L_x_764:
[----:B----4-:R-:W-:Y:S01]  /*207d0*/  IMAD.MOV.U32 R0, RZ, RZ, R5 ;  /* 0x000000ffff007224 */ /* 0x010fe200078e0005 */
[----:B-1----:R-:W-:Y:S01]  /*207e0*/  MOV R2, 0x2 ;  /* 0x0000000200027802 */ /* 0x002fe20000000f00 */
[----:B------:R-:W-:Y:S01]  /*207f0*/  IMAD.MOV.U32 R203, RZ, RZ, 0x181f ;  /* 0x0000181fffcb7424 */ /* 0x000fe200078e00ff */
[----:B------:R-:W-:Y:S02]  /*20800*/  MOV R3, 0x20820 ;  /* 0x0002082000037802 */ /* 0x000fe40000000f00 */
[----:B--23-5:R-:W-:Y:S05]  /*20810*/  CALL.REL.NOINC `($__internal_14_$__cuda_sm70_shflsync_idx_p) ;  /* 0x00001d0000007944 */ /* 0x02cfea0003c00000 */
[----:B-----5:R-:W-:Y:S01]  /*20820*/  MOV R4, R0 ;  /* 0x0000000000047202 */ /* 0x020fe20000000f00 */
[----:B-1----:R-:W-:Y:S05]  /*20830*/  BRA `(.L_x_980) ;  /* 0xfffe6da000007947 */ /* 0x002fea000383ffff */
.L_x_765:
[----:B----4-:R-:W-:Y:S01]  /*20840*/  IMAD.MOV.U32 R0, RZ, RZ, R12 ;  /* 0x000000ffff007224 */ /* 0x010fe200078e000c */
[----:B------:R-:W-:Y:S01]  /*20850*/  MOV R2, 0x2 ;  /* 0x0000000200027802 */ /* 0x000fe20000000f00 */
[----:B------:R-:W-:Y:S01]  /*20860*/  IMAD.MOV.U32 R203, RZ, RZ, 0x181f ;  /* 0x0000181fffcb7424 */ /* 0x000fe200078e00ff */
[----:B------:R-:W-:Y:S02]  /*20870*/  MOV R3, 0x20890 ;  /* 0x0002089000037802 */ /* 0x000fe40000000f00 */
[----:B-123-5:R-:W-:Y:S05]  /*20880*/  CALL.REL.NOINC `($__internal_14_$__cuda_sm70_shflsync_idx_p) ;  /* 0x00001c9000007944 */ /* 0x02efea0003c00000 */
[----:B-1---5:R-:W-:Y:S05]  /*20890*/  BRA `(.L_x_981) ;  /* 0xfffe6d6000007947 */ /* 0x022fea000383ffff */
.L_x_768:
[----:B-1----:R-:W-:Y:S01]  /*208a0*/  IMAD.MOV.U32 R0, RZ, RZ, R5 ;  /* 0x000000ffff007224 */ /* 0x002fe200078e0005 */
[----:B------:R-:W-:Y:S01]  /*208b0*/  MOV R2, 0x3 ;  /* 0x0000000300027802 */ /* 0x000fe20000000f00 */
[----:B------:R-:W-:Y:S01]  /*208c0*/  IMAD.MOV.U32 R203, RZ, RZ, 0x181f ;  /* 0x0000181fffcb7424 */ /* 0x000fe200078e00ff */
[----:B------:R-:W-:-:S02]  /*208d0*/  MOV R3, 0x208f0 ;  /* 0x000208f000037802 */ /* 0x000fc40000000f00 */
[----:B--2345:R-:W-:Y:S05]  /*208e0*/  CALL.REL.NOINC `($__internal_14_$__cuda_sm70_shflsync_idx_p) ;  /* 0x00001c3000007944 */ /* 0x03cfea0003c00000 */
[----:B-----5:R-:W-:Y:S01]  /*208f0*/  IMAD.MOV.U32 R4, RZ, RZ, R0 ;  /* 0x000000ffff047224 */ /* 0x020fe200078e0000 */
[----:B------:R-:W-:Y:S01]  /*20900*/  MOV R2, 0x3 ;  /* 0x0000000300027802 */ /* 0x000fe20000000f00 */
[----:B------:R-:W-:Y:S01]  /*20910*/  IMAD.MOV.U32 R0, RZ, RZ, R12 ;  /* 0x000000ffff007224 */ /* 0x000fe200078e000c */
[----:B------:R-:W-:-:S02]  /*20920*/  MOV R203, 0x181f ;  /* 0x0000181f00cb7802 */ /* 0x000fc40000000f00 */
[----:B------:R-:W-:Y:S02]  /*20930*/  MOV R3, 0x20950 ;  /* 0x0002095000037802 */ /* 0x000fe40000000f00 */
[----:B-1----:R-:W-:Y:S05]  /*20940*/  CALL.REL.NOINC `($__internal_14_$__cuda_sm70_shflsync_idx_p) ;  /* 0x00001bd000007944 */ /* 0x002fea0003c00000 */
[----:B-1---5:R-:W-:Y:S05]  /*20950*/  BRA `(.L_x_982) ;  /* 0xfffe6e3000007947 */ /* 0x022fea000383ffff */
.L_x_835:
[----:B------:R-:W-:Y:S01]  /*20960*/  IMAD.MOV.U32 R2, RZ, RZ, RZ ;  /* 0x000000ffff027224 */ /* 0x000fe200078e00ff */
[----:B------:R-:W-:Y:S02]  /*20970*/  MOV R203, 0x181f ;  /* 0x0000181f00cb7802 */ /* 0x000fe40000000f00 */
[----:B------:R-:W-:Y:S02]  /*20980*/  MOV R3, 0x209a0 ;  /* 0x000209a000037802 */ /* 0x000fe40000000f00 */
[----:B------:R-:W-:Y:S05]  /*20990*/  CALL.REL.NOINC `($__internal_14_$__cuda_sm70_shflsync_idx_p) ;  /* 0x00001b8000007944 */ /* 0x000fea0003c00000 */
[----:B-----5:R-:W-:Y:S01]  /*209a0*/  MOV R4, R0 ;  /* 0x0000000000047202 */ /* 0x020fe20000000f00 */
[----:B-1----:R-:W-:Y:S05]  /*209b0*/  BRA `(.L_x_983) ;  /* 0xffff0e0000007947 */ /* 0x002fea000383ffff */
.L_x_836:
[----:B-1----:R-:W-:Y:S01]  /*209c0*/  IMAD.MOV.U32 R0, RZ, RZ, R5 ;  /* 0x000000ffff007224 */ /* 0x002fe200078e0005 */
[----:B------:R-:W-:Y:S01]  /*209d0*/  MOV R2, RZ ;  /* 0x000000ff00027202 */ /* 0x000fe20000000f00 */
[----:B------:R-:W-:Y:S01]  /*209e0*/  IMAD.MOV.U32 R203, RZ, RZ, 0x181f ;  /* 0x0000181fffcb7424 */ /* 0x000fe200078e00ff */
[----:B------:R-:W-:Y:S02]  /*209f0*/  MOV R3, 0x20a10 ;  /* 0x00020a1000037802 */ /* 0x000fe40000000f00 */
[----:B--2---:R-:W-:Y:S05]  /*20a00*/  CALL.REL.NOINC `($__internal_14_$__cuda_sm70_shflsync_idx_p) ;  /* 0x00001b1000007944 */ /* 0x004fea0003c00000 */
[----:B-1---5:R-:W-:Y:S05]  /*20a10*/  BRA `(.L_x_984) ;  /* 0xffff0dc000007947 */ /* 0x022fea000383ffff */
.L_x_837:
[----:B------:R-:W-:Y:S01]  /*20a20*/  IMAD.MOV.U32 R0, RZ, RZ, R4 ;  /* 0x000000ffff007224 */ /* 0x000fe200078e0004 */
[----:B------:R-:W-:Y:S01]  /*20a30*/  MOV R2, RZ ;  /* 0x000000ff00027202 */ /* 0x000fe20000000f00 */
[----:B------:R-:W-:Y:S01]  /*20a40*/  IMAD.MOV.U32 R203, RZ, RZ, 0x1c1f ;  /* 0x00001c1fffcb7424 */ /* 0x000fe200078e00ff */
[----:B------:R-:W-:-:S02]  /*20a50*/  MOV R3, 0x20a70 ;  /* 0x00020a7000037802 */ /* 0x000fc40000000f00 */
[----:B------:R-:W-:Y:S05]  /*20a60*/  CALL.REL.NOINC `($__internal_14_$__cuda_sm70_shflsync_idx_p) ;  /* 0x00001ab000007944 */ /* 0x000fea0003c00000 */
[----:B------:R-:W-:Y:S01]  /*20a70*/  MOV R3, R0 ;  /* 0x0000000000037202 */ /* 0x000fe20000000f00 */
[----:B-1---5:R-:W-:Y:S05]  /*20a80*/  BRA `(.L_x_985) ;  /* 0xffff0f9000007947 */ /* 0x022fea000383ffff */
.L_x_842:
[----:B------:R-:W-:Y:S01]  /*20a90*/  IMAD.MOV.U32 R0, RZ, RZ, R4 ;  /* 0x000000ffff007224 */ /* 0x000fe200078e0004 */
[----:B------:R-:W-:Y:S01]  /*20aa0*/  MOV R2, 0x1 ;  /* 0x0000000100027802 */ /* 0x000fe20000000f00 */
[----:B------:R-:W-:Y:S01]  /*20ab0*/  IMAD.MOV.U32 R203, RZ, RZ, 0x1c1f ;  /* 0x00001c1fffcb7424 */ /* 0x000fe200078e00ff */
[----:B------:R-:W-:-:S02]  /*20ac0*/  MOV R3, 0x20ae0 ;  /* 0x00020ae000037802 */ /* 0x000fc40000000f00 */
[----:B-1----:R-:W-:Y:S05]  /*20ad0*/  CALL.REL.NOINC `($__internal_14_$__cuda_sm70_shflsync_idx_p) ;  /* 0x00001a4000007944 */ /* 0x002fea0003c00000 */
[----:B------:R-:W-:Y:S01]  /*20ae0*/  MOV R3, R0 ;  /* 0x0000000000037202 */ /* 0x000fe20000000f00 */
[----:B-1---5:R-:W-:Y:S05]  /*20af0*/  BRA `(.L_x_986) ;  /* 0xffff128000007947 */ /* 0x022fea000383ffff */
.L_x_847:
[----:B------:R-:W-:Y:S01]  /*20b00*/  IMAD.MOV.U32 R132, RZ, RZ, R4 ;  /* 0x000000ffff847224 */ /* 0x000fe200078e0004 */
[----:B------:R-:W-:-:S02]  /*20b10*/  MOV R0, 0x2 ;  /* 0x0000000200007802 */ /* 0x000fc40000000f00 */
[----:B------:R-:W-:Y:S02]  /*20b20*/  MOV R2, 0x20b40 ;  /* 0x00020b4000027802 */ /* 0x000fe40000000f00 */
[----:B------:R-:W-:Y:S05]  /*20b30*/  CALL.REL.NOINC `($__internal_13_$__cuda_sm70_shflsync_bfly_p) ;  /* 0x0000198000007944 */ /* 0x000fea0003c00000 */
[----:B------:R-:W-:Y:S05]  /*20b40*/  BRA `(.L_x_987) ;  /* 0xffff166000007947 */ /* 0x000fea000383ffff */
.L_x_848:
[----:B------:R-:W-:Y:S01]  /*20b50*/  IMAD.MOV.U32 R132, RZ, RZ, R4 ;  /* 0x000000ffff847224 */ /* 0x000fe200078e0004 */
[----:B------:R-:W-:Y:S02]  /*20b60*/  MOV R0, 0x1 ;  /* 0x0000000100007802 */ /* 0x000fe40000000f00 */
[----:B------:R-:W-:Y:S02]  /*20b70*/  MOV R2, 0x20b90 ;  /* 0x00020b9000027802 */ /* 0x000fe40000000f00 */
[----:B------:R-:W-:Y:S05]  /*20b80*/  CALL.REL.NOINC `($__internal_13_$__cuda_sm70_shflsync_bfly_p) ;  /* 0x0000193000007944 */ /* 0x000fea0003c00000 */
[----:B------:R-:W-:Y:S01]  /*20b90*/  FMNMX.FTZ R133, R4, R0, !PT ;  /* 0x0000000004857209 */ /* 0x000fe20007810000 */
[----:B------:R-:W-:Y:S01]  /*20ba0*/  IMAD.MOV.U32 R132, RZ, RZ, R5 ;  /* 0x000000ffff847224 */ /* 0x000fe200078e0005 */
[----:B------:R-:W-:Y:S01]  /*20bb0*/  MOV R2, 0x20be0 ;  /* 0x00020be000027802 */ /* 0x000fe20000000f00 */
[----:B------:R-:W-:Y:S02]  /*20bc0*/  IMAD.MOV.U32 R0, RZ, RZ, 0x2 ;  /* 0x00000002ff007424 */ /* 0x000fe400078e00ff */
[----:B------:R-:W-:Y:S05]  /*20bd0*/  CALL.REL.NOINC `($__internal_13_$__cuda_sm70_shflsync_bfly_p) ;  /* 0x000018e000007944 */ /* 0x000fea0003c00000 */
[----:B------:R-:W-:Y:S01]  /*20be0*/  FMNMX.FTZ R5, R5, R0, !PT ;  /* 0x0000000005057209 */ /* 0x000fe20007810000 */
[----:B------:R-:W-:Y:S01]  /*20bf0*/  IMAD.MOV.U32 R0, RZ, RZ, 0x1 ;  /* 0x00000001ff007424 */ /* 0x000fe200078e00ff */
[----:B------:R-:W-:-:S03]  /*20c00*/  MOV R2, 0x20c30 ;  /* 0x00020c3000027802 */ /* 0x000fc60000000f00 */
[----:B------:R-:W-:Y:S02]  /*20c10*/  IMAD.MOV.U32 R132, RZ, RZ, R5 ;  /* 0x000000ffff847224 */ /* 0x000fe400078e0005 */
[----:B------:R-:W-:Y:S05]  /*20c20*/  CALL.REL.NOINC `($__internal_13_$__cuda_sm70_shflsync_bfly_p) ;  /* 0x0000189000007944 */ /* 0x000fea0003c00000 */
[----:B------:R-:W-:Y:S01]  /*20c30*/  MOV R3, R0 ;  /* 0x0000000000037202 */ /* 0x000fe20000000f00 */
[----:B------:R-:W-:Y:S05]  /*20c40*/  BRA `(.L_x_988) ;  /* 0xffff15d000007947 */ /* 0x000fea000383ffff */
.L_x_856:
[----:B------:R-:W-:Y:S01]  /*20c50*/  MOV R203, 0x181f ;  /* 0x0000181f00cb7802 */ /* 0x000fe20000000f00 */
[----:B------:R-:W-:Y:S01]  /*20c60*/  IMAD.MOV.U32 R2, RZ, RZ, RZ ;  /* 0x000000ffff027224 */ /* 0x000fe200078e00ff */
[----:B------:R-:W-:Y:S02]  /*20c70*/  MOV R3, 0x20c90 ;  /* 0x00020c9000037802 */ /* 0x000fe40000000f00 */
[----:B-1234-:R-:W-:Y:S05]  /*20c80*/  CALL.REL.NOINC `($__internal_14_$__cuda_sm70_shflsync_idx_p) ;  /* 0x0000189000007944 */ /* 0x01efea0003c00000 */
[----:B-----5:R-:W-:Y:S01]  /*20c90*/  MOV R4, R0 ;  /* 0x0000000000047202 */ /* 0x020fe20000000f00 */
[----:B-1----:R-:W-:-:S05]  /*20ca0*/  BRA `(.L_x_989) ;  /* 0xffff23c000007947 */ /* 0x002fca000383ffff */
.L_x_857:
[----:B------:R-:W-:Y:S01]  /*20cb0*/  MOV R2, RZ ;  /* 0x000000ff00027202 */ /* 0x000fe20000000f00 */
[----:B----4-:R-:W-:Y:S01]  /*20cc0*/  IMAD.MOV.U32 R0, RZ, RZ, R5 ;  /* 0x000000ffff007224 */ /* 0x010fe200078e0005 */
[----:B------:R-:W-:Y:S01]  /*20cd0*/  MOV R3, 0x20d00 ;  /* 0x00020d0000037802 */ /* 0x000fe20000000f00 */
[----:B------:R-:W-:Y:S02]  /*20ce0*/  IMAD.MOV.U32 R203, RZ, RZ, 0x181f ;  /* 0x0000181fffcb7424 */ /* 0x000fe400078e00ff */
[----:B-123--:R-:W-:Y:S05]  /*20cf0*/  CALL.REL.NOINC `($__internal_14_$__cuda_sm70_shflsync_idx_p) ;  /* 0x0000182000007944 */ /* 0x00efea0003c00000 */
[----:B-1---5:R-:W-:-:S05]  /*20d00*/  BRA `(.L_x_990) ;  /* 0xffff238000007947 */ /* 0x022fca000383ffff */
.L_x_860:
[----:B------:R-:W-:Y:S01]  /*20d10*/  MOV R203, 0x181f ;  /* 0x0000181f00cb7802 */ /* 0x000fe20000000f00 */
[----:B------:R-:W-:Y:S01]  /*20d20*/  IMAD.MOV.U32 R2, RZ, RZ, RZ ;  /* 0x000000ffff027224 */ /* 0x000fe200078e00ff */
[----:B------:R-:W-:Y:S02]  /*20d30*/  MOV R3, 0x20d50 ;  /* 0x00020d5000037802 */ /* 0x000fe40000000f00 */
[----:B------:R-:W-:Y:S05]  /*20d40*/  CALL.REL.NOINC `($__internal_14_$__cuda_sm70_shflsync_idx_p) ;  /* 0x000017d000007944 */ /* 0x000fea0003c00000 */
[----:B------:R-:W-:Y:S01]  /*20d50*/  MOV R132, R0 ;  /* 0x0000000000847202 */ /* 0x000fe20000000f00 */
[----:B-1---5:R-:W-:-:S05]  /*20d60*/  BRA `(.L_x_991) ;  /* 0xffff2d4000007947 */ /* 0x022fca000383ffff */
.L_x_861:
[----:B------:R-:W-:Y:S01]  /*20d70*/  MOV R2, RZ ;  /* 0x000000ff00027202 */ /* 0x000fe20000000f00 */
[----:B-1----:R-:W-:Y:S01]  /*20d80*/  IMAD.MOV.U32 R0, RZ, RZ, R133 ;  /* 0x000000ffff007224 */ /* 0x002fe200078e0085 */
[----:B------:R-:W-:Y:S01]  /*20d90*/  MOV R3, 0x20dc0 ;  /* 0x00020dc000037802 */ /* 0x000fe20000000f00 */
[----:B------:R-:W-:Y:S02]  /*20da0*/  IMAD.MOV.U32 R203, RZ, RZ, 0x181f ;  /* 0x0000181fffcb7424 */ /* 0x000fe400078e00ff */
[----:B--2---:R-:W-:Y:S05]  /*20db0*/  CALL.REL.NOINC `($__internal_14_$__cuda_sm70_shflsync_idx_p) ;  /* 0x0000176000007944 */ /* 0x004fea0003c00000 */
[----:B-1---5:R-:W-:-:S05]  /*20dc0*/  BRA `(.L_x_992) ;  /* 0xffff2d0000007947 */ /* 0x022fca000383ffff */
.L_x_862:
[----:B------:R-:W-:Y:S01]  /*20dd0*/  MOV R2, RZ ;  /* 0x000000ff00027202 */ /* 0x000fe20000000f00 */
[----:B------:R-:W-:Y:S01]  /*20de0*/  IMAD.MOV.U32 R0, RZ, RZ, R132 ;  /* 0x000000ffff007224 */ /* 0x000fe200078e0084 */
[----:B------:R-:W-:Y:S01]  /*20df0*/  MOV R3, 0x20e20 ;  /* 0x00020e2000037802 */ /* 0x000fe20000000f00 */
[----:B------:R-:W-:Y:S02]  /*20e00*/  IMAD.MOV.U32 R203, RZ, RZ, 0x1c1f ;  /* 0x00001c1fffcb7424 */ /* 0x000fe400078e00ff */
[----:B------:R-:W-:Y:S05]  /*20e10*/  CALL.REL.NOINC `($__internal_14_$__cuda_sm70_shflsync_idx_p) ;  /* 0x0000170000007944 */ /* 0x000fea0003c00000 */
[----:B------:R-:W-:Y:S01]  /*20e20*/  MOV R3, R0 ;  /* 0x0000000000037202 */ /* 0x000fe20000000f00 */
[----:B-1---5:R-:W-:-:S05]  /*20e30*/  BRA `(.L_x_993) ;  /* 0xffff2eb000007947 */ /* 0x022fca000383ffff */
.L_x_867:
[----:B------:R-:W-:Y:S01]  /*20e40*/  MOV R2, 0x1 ;  /* 0x0000000100027802 */ /* 0x000fe20000000f00 */
[----:B------:R-:W-:Y:S01]  /*20e50*/  IMAD.MOV.U32 R0, RZ, RZ, R132 ;  /* 0x000000ffff007224 */ /* 0x000fe200078e0084 */
[----:B------:R-:W-:Y:S01]  /*20e60*/  MOV R3, 0x20e90 ;  /* 0x00020e9000037802 */ /* 0x000fe20000000f00 */
[----:B------:R-:W-:Y:S02]  /*20e70*/  IMAD.MOV.U32 R203, RZ, RZ, 0x1c1f ;  /* 0x00001c1fffcb7424 */ /* 0x000fe400078e00ff */
[----:B-1----:R-:W-:Y:S05]  /*20e80*/  CALL.REL.NOINC `($__internal_14_$__cuda_sm70_shflsync_idx_p) ;  /* 0x0000169000007944 */ /* 0x002fea0003c00000 */
[----:B------:R-:W-:Y:S01]  /*20e90*/  MOV R3, R0 ;  /* 0x0000000000037202 */ /* 0x000fe20000000f00 */
[----:B-1---5:R-:W-:-:S05]  /*20ea0*/  BRA `(.L_x_994) ;  /* 0xffff31d000007947 */ /* 0x022fca000383ffff */
.L_x_872:
[----:B------:R-:W-:Y:S02]  /*20eb0*/  MOV R0, 0x2 ;  /* 0x0000000200007802 */ /* 0x000fe40000000f00 */
[----:B------:R-:W-:Y:S02]  /*20ec0*/  MOV R2, 0x20ee0 ;  /* 0x00020ee000027802 */ /* 0x000fe40000000f00 */
[----:B------:R-:W-:Y:S05]  /*20ed0*/  CALL.REL.NOINC `($__internal_13_$__cuda_sm70_shflsync_bfly_p) ;  /* 0x000015e000007944 */ /* 0x000fea0003c00000 */
[----:B------:R-:W-:-:S05]  /*20ee0*/  BRA `(.L_x_995) ;  /* 0xffff361000007947 */ /* 0x000fca000383ffff */
.L_x_873:
        /* <DEDUP_REMOVED lines=10> */
[----:B------:R-:W-:Y:S02]  /*20f90*/  MOV R2, 0x20fb0 ;  /* 0x00020fb000027802 */ /* 0x000fe40000000f00 */
[----:B------:R-:W-:Y:S05]  /*20fa0*/  CALL.REL.NOINC `($__internal_13_$__cuda_sm70_shflsync_bfly_p) ;  /* 0x0000151000007944 */ /* 0x000fea0003c00000 */
[----:B------:R-:W-:-:S05]  /*20fb0*/  BRA `(.L_x_996) ;  /* 0xffff35b000007947 */ /* 0x000fca000383ffff */
.L_x_882:
[----:B------:R-:W-:Y:S01]  /*20fc0*/  MOV R203, 0x181f ;  /* 0x0000181f00cb7802 */ /* 0x000fe20000000f00 */
[----:B------:R-:W-:Y:S01]  /*20fd0*/  IMAD.MOV.U32 R2, RZ, RZ, RZ ;  /* 0x000000ffff027224 */ /* 0x000fe200078e00ff */
[----:B------:R-:W-:Y:S02]  /*20fe0*/  MOV R3, 0x21000 ;  /* 0x0002100000037802 */ /* 0x000fe40000000f00 */
[----:B-1234-:R-:W-:Y:S05]  /*20ff0*/  CALL.REL.NOINC `($__internal_14_$__cuda_sm70_shflsync_idx_p) ;  /* 0x0000152000007944 */ /* 0x01efea0003c00000 */
[----:B-----5:R-:W-:Y:S01]  /*21000*/  MOV R4, R0 ;  /* 0x0000000000047202 */ /* 0x020fe20000000f00 */
[----:B-1----:R-:W-:-:S05]  /*21010*/  BRA `(.L_x_997) ;  /* 0xffff4c4000007947 */ /* 0x002fca000383ffff */
.L_x_883:
[----:B------:R-:W-:Y:S01]  /*21020*/  MOV R2, RZ ;  /* 0x000000ff00027202 */ /* 0x000fe20000000f00 */
[----:B----4-:R-:W-:Y:S01]  /*21030*/  IMAD.MOV.U32 R0, RZ, RZ, R5 ;  /* 0x000000ffff007224 */ /* 0x010fe200078e0005 */
[----:B------:R-:W-:Y:S01]  /*21040*/  MOV R3, 0x21070 ;  /* 0x0002107000037802 */ /* 0x000fe20000000f00 */
[----:B------:R-:W-:Y:S02]  /*21050*/  IMAD.MOV.U32 R203, RZ, RZ, 0x181f ;  /* 0x0000181fffcb7424 */ /* 0x000fe400078e00ff */
[----:B-123--:R-:W-:Y:S05]  /*21060*/  CALL.REL.NOINC `($__internal_14_$__cuda_sm70_shflsync_idx_p) ;  /* 0x000014b000007944 */ /* 0x00efea0003c00000 */
[----:B-1---5:R-:W-:-:S05]  /*21070*/  BRA `(.L_x_998) ;  /* 0xffff4c0000007947 */ /* 0x022fca000383ffff */
.L_x_886:
[----:B------:R-:W-:Y:S01]  /*21080*/  MOV R203, 0x181f ;  /* 0x0000181f00cb7802 */ /* 0x000fe20000000f00 */
[----:B------:R-:W-:Y:S01]  /*21090*/  IMAD.MOV.U32 R2, RZ, RZ, RZ ;  /* 0x000000ffff027224 */ /* 0x000fe200078e00ff */
[----:B------:R-:W-:Y:S02]  /*210a0*/  MOV R3, 0x210c0 ;  /* 0x000210c000037802 */ /* 0x000fe40000000f00 */
[----:B------:R-:W-:Y:S05]  /*210b0*/  CALL.REL.NOINC `($__internal_14_$__cuda_sm70_shflsync_idx_p) ;  /* 0x0000146000007944 */ /* 0x000fea0003c00000 */
[----:B------:R-:W-:Y:S01]  /*210c0*/  MOV R132, R0 ;  /* 0x0000000000847202 */ /* 0x000fe20000000f00 */
[----:B-1---5:R-:W-:-:S05]  /*210d0*/  BRA `(.L_x_999) ;  /* 0xffff55f000007947 */ /* 0x022fca000383ffff */
.L_x_887:
[----:B------:R-:W-:Y:S01]  /*210e0*/  MOV R2, RZ ;  /* 0x000000ff00027202 */ /* 0x000fe20000000f00 */
[----:B-1----:R-:W-:Y:S01]  /*210f0*/  IMAD.MOV.U32 R0, RZ, RZ, R133 ;  /* 0x000000ffff007224 */ /* 0x002fe200078e0085 */
[----:B------:R-:W-:Y:S01]  /*21100*/  MOV R3, 0x21130 ;  /* 0x0002113000037802 */ /* 0x000fe20000000f00 */
[----:B------:R-:W-:Y:S02]  /*21110*/  IMAD.MOV.U32 R203, RZ, RZ, 0x181f ;  /* 0x0000181fffcb7424 */ /* 0x000fe400078e00ff */
[----:B--2---:R-:W-:Y:S05]  /*21120*/  CALL.REL.NOINC `($__internal_14_$__cuda_sm70_shflsync_idx_p) ;  /* 0x000013f000007944 */ /* 0x004fea0003c00000 */
[----:B-1---5:R-:W-:-:S05]  /*21130*/  BRA `(.L_x_1000) ;  /* 0xffff55b000007947 */ /* 0x022fca000383ffff */
.L_x_888:
[----:B------:R-:W-:Y:S02]  /*21140*/  MOV R0, 0x2 ;  /* 0x0000000200007802 */ /* 0x000fe40000000f00 */
[----:B------:R-:W-:Y:S02]  /*21150*/  MOV R2, 0x21170 ;  /* 0x0002117000027802 */ /* 0x000fe40000000f00 */
[----:B-1----:R-:W-:Y:S05]  /*21160*/  CALL.REL.NOINC `($__internal_13_$__cuda_sm70_shflsync_bfly_p) ;  /* 0x0000135000007944 */ /* 0x002fea0003c00000 */
[----:B------:R-:W-:-:S05]  /*21170*/  BRA `(.L_x_1001) ;  /* 0xffff57f000007947 */ /* 0x000fca000383ffff */
.L_x_889:
[----:B------:R-:W-:Y:S02]  /*21180*/  MOV R0, 0x1 ;  /* 0x0000000100007802 */ /* 0x000fe40000000f00 */
[----:B------:R-:W-:Y:S02]  /*21190*/  MOV R2, 0x211b0 ;  /* 0x000211b000027802 */ /* 0x000fe40000000f00 */
[----:B-1----:R-:W-:Y:S05]  /*211a0*/  CALL.REL.NOINC `($__internal_13_$__cuda_sm70_shflsync_bfly_p) ;  /* 0x0000131000007944 */ /* 0x002fea0003c00000 */
        /* <DEDUP_REMOVED lines=10> */
.L_x_892:
[----:B------:R-:W-:Y:S01]  /*21250*/  MOV R203, 0x181f ;  /* 0x0000181f00cb7802 */ /* 0x000fe20000000f00 */
[----:B------:R-:W-:Y:S01]  /*21260*/  IMAD.MOV.U32 R2, RZ, RZ, RZ ;  /* 0x000000ffff027224 */ /* 0x000fe200078e00ff */
[----:B------:R-:W-:Y:S02]  /*21270*/  MOV R3, 0x21290 ;  /* 0x0002129000037802 */ /* 0x000fe40000000f00 */
[----:B-1234-:R-:W-:Y:S05]  /*21280*/  CALL.REL.NOINC `($__internal_14_$__cuda_sm70_shflsync_idx_p) ;  /* 0x0000129000007944 */ /* 0x01efea0003c00000 */
[----:B-1---5:R-:W-:-:S05]  /*21290*/  BRA `(.L_x_1003) ;  /* 0xffff6b8000007947 */ /* 0x022fca000383ffff */
.L_x_895:
[----:B------:R-:W-:Y:S01]  /*212a0*/  MOV R203, 0x181f ;  /* 0x0000181f00cb7802 */ /* 0x000fe20000000f00 */
[----:B------:R-:W-:Y:S01]  /*212b0*/  IMAD.MOV.U32 R2, RZ, RZ, RZ ;  /* 0x000000ffff027224 */ /* 0x000fe200078e00ff */
[----:B------:R-:W-:Y:S02]  /*212c0*/  MOV R3, 0x212e0 ;  /* 0x000212e000037802 */ /* 0x000fe40000000f00 */
[----:B------:R-:W-:Y:S05]  /*212d0*/  CALL.REL.NOINC `($__internal_14_$__cuda_sm70_shflsync_idx_p) ;  /* 0x0000124000007944 */ /* 0x000fea0003c00000 */
[----:B------:R-:W-:Y:S01]  /*212e0*/  MOV R132, R0 ;  /* 0x0000000000847202 */ /* 0x000fe20000000f00 */
[----:B-1---5:R-:W-:-:S05]  /*212f0*/  BRA `(.L_x_1004) ;  /* 0xffff754000007947 */ /* 0x022fca000383ffff */
.L_x_896:
[----:B------:R-:W-:Y:S01]  /*21300*/  MOV R2, RZ ;  /* 0x000000ff00027202 */ /* 0x000fe20000000f00 */
[----:B-1----:R-:W-:Y:S01]  /*21310*/  IMAD.MOV.U32 R0, RZ, RZ, R133 ;  /* 0x000000ffff007224 */ /* 0x002fe200078e0085 */
[----:B------:R-:W-:Y:S01]  /*21320*/  MOV R3, 0x21350 ;  /* 0x0002135000037802 */ /* 0x000fe20000000f00 */
[----:B------:R-:W-:Y:S02]  /*21330*/  IMAD.MOV.U32 R203, RZ, RZ, 0x181f ;  /* 0x0000181fffcb7424 */ /* 0x000fe400078e00ff */
[----:B--2---:R-:W-:Y:S05]  /*21340*/  CALL.REL.NOINC `($__internal_14_$__cuda_sm70_shflsync_idx_p) ;  /* 0x000011d000007944 */ /* 0x004fea0003c00000 */
[----:B-1---5:R-:W-:-:S05]  /*21350*/  BRA `(.L_x_1005) ;  /* 0xffff750000007947 */ /* 0x022fca000383ffff */
.L_x_897:
[----:B------:R-:W-:Y:S01]  /*21360*/  MOV R2, RZ ;  /* 0x000000ff00027202 */ /* 0x000fe20000000f00 */
[----:B------:R-:W-:Y:S01]  /*21370*/  IMAD.MOV.U32 R0, RZ, RZ, R132 ;  /* 0x000000ffff007224 */ /* 0x000fe200078e0084 */
[----:B------:R-:W-:Y:S01]  /*21380*/  MOV R3, 0x213b0 ;  /* 0x000213b000037802 */ /* 0x000fe20000000f00 */
[----:B------:R-:W-:Y:S02]  /*21390*/  IMAD.MOV.U32 R203, RZ, RZ, 0x1c1f ;  /* 0x00001c1fffcb7424 */ /* 0x000fe400078e00ff */
[----:B------:R-:W-:Y:S05]  /*213a0*/  CALL.REL.NOINC `($__internal_14_$__cuda_sm70_shflsync_idx_p) ;  /* 0x0000117000007944 */ /* 0x000fea0003c00000 */
[----:B------:R-:W-:Y:S01]  /*213b0*/  MOV R3, R0 ;  /* 0x0000000000037202 */ /* 0x000fe20000000f00 */
[----:B-1---5:R-:W-:-:S05]  /*213c0*/  BRA `(.L_x_1006) ;  /* 0xffff767000007947 */ /* 0x022fca000383ffff */
.L_x_902:
[----:B------:R-:W-:Y:S01]  /*213d0*/  MOV R2, 0x1 ;  /* 0x0000000100027802 */ /* 0x000fe20000000f00 */
[----:B------:R-:W-:Y:S01]  /*213e0*/  IMAD.MOV.U32 R0, RZ, RZ, R132 ;  /* 0x000000ffff007224 */ /* 0x000fe200078e0084 */
[----:B------:R-:W-:Y:S01]  /*213f0*/  MOV R3, 0x21420 ;  /* 0x0002142000037802 */ /* 0x000fe20000000f00 */
[----:B------:R-:W-:Y:S02]  /*21400*/  IMAD.MOV.U32 R203, RZ, RZ, 0x1c1f ;  /* 0x00001c1fffcb7424 */ /* 0x000fe400078e00ff */
[----:B-1----:R-:W-:Y:S05]  /*21410*/  CALL.REL.NOINC `($__internal_14_$__cuda_sm70_shflsync_idx_p) ;  /* 0x0000110000007944 */ /* 0x002fea0003c00000 */
[----:B------:R-:W-:Y:S01]  /*21420*/  MOV R3, R0 ;  /* 0x0000000000037202 */ /* 0x000fe20000000f00 */
[----:B-1---5:R-:W-:-:S05]  /*21430*/  BRA `(.L_x_1007) ;  /* 0xffff799000007947 */ /* 0x022fca000383ffff */
.L_x_907:
[----:B------:R-:W-:Y:S02]  /*21440*/  MOV R0, 0x2 ;  /* 0x0000000200007802 */ /* 0x000fe40000000f00 */
[----:B------:R-:W-:Y:S02]  /*21450*/  MOV R2, 0x21470 ;  /* 0x0002147000027802 */ /* 0x000fe40000000f00 */
[----:B------:R-:W-:Y:S05]  /*21460*/  CALL.REL.NOINC `($__internal_13_$__cuda_sm70_shflsync_bfly_p) ;  /* 0x0000105000007944 */ /* 0x000fea0003c00000 */
[----:B------:R-:W-:-:S05]  /*21470*/  BRA `(.L_x_1008) ;  /* 0xffff7dd000007947 */ /* 0x000fca000383ffff */
.L_x_908:
        /* <DEDUP_REMOVED lines=10> */
[----:B------:R-:W-:Y:S03]  /*21520*/  MOV R2, 0x21550 ;  /* 0x0002155000027802 */ /* 0x000fe60000000f00 */
[----:B------:R-:W-:Y:S02]  /*21530*/  IMAD.MOV.U32 R132, RZ, RZ, R4 ;  /* 0x000000ffff847224 */ /* 0x000fe400078e0004 */
[----:B------:R-:W-:Y:S05]  /*21540*/  CALL.REL.NOINC `($__internal_13_$__cuda_sm70_shflsync_bfly_p) ;  /* 0x00000f7000007944 */ /* 0x000fea0003c00000 */
[----:B------:R-:W-:-:S05]  /*21550*/  BRA `(.L_x_1009) ;  /* 0xffff7d6000007947 */ /* 0x000fca000383ffff */
.L_x_910:
[----:B------:R-:W-:Y:S01]  /*21560*/  IMAD.MOV.U32 R132, RZ, RZ, R205 ;  /* 0x000000ffff847224 */ /* 0x000fe200078e00cd */
[----:B------:R-:W-:-:S02]  /*21570*/  MOV R0, 0x2 ;  /* 0x0000000200007802 */ /* 0x000fc40000000f00 */
[----:B------:R-:W-:Y:S02]  /*21580*/  MOV R2, 0x215a0 ;  /* 0x000215a000027802 */ /* 0x000fe40000000f00 */
[----:B------:R-:W-:Y:S05]  /*21590*/  CALL.REL.NOINC `($__internal_13_$__cuda_sm70_shflsync_bfly_p) ;  /* 0x00000f2000007944 */ /* 0x000fea0003c00000 */
[----:B------:R-:W-:Y:S05]  /*215a0*/  BRA `(.L_x_1010) ;  /* 0xffff903000007947 */ /* 0x000fea000383ffff */
.L_x_911:
[----:B------:R-:W-:Y:S01]  /*215b0*/  IMAD.MOV.U32 R132, RZ, RZ, R5 ;  /* 0x000000ffff847224 */ /* 0x000fe200078e0005 */
[----:B------:R-:W-:Y:S02]  /*215c0*/  MOV R0, 0x1 ;  /* 0x0000000100007802 */ /* 0x000fe40000000f00 */
[----:B------:R-:W-:Y:S02]  /*215d0*/  MOV R2, 0x215f0 ;  /* 0x000215f000027802 */ /* 0x000fe40000000f00 */
[----:B-1----:R-:W-:Y:S05]  /*215e0*/  CALL.REL.NOINC `($__internal_13_$__cuda_sm70_shflsync_bfly_p) ;  /* 0x00000ed000007944 */ /* 0x002fea0003c00000 */
[----:B------:R-:W-:Y:S01]  /*215f0*/  FADD.FTZ R5, R5, R0 ;  /* 0x0000000005057221 */ /* 0x000fe20000010000 */
[----:B------:R-:W-:Y:S02]  /*21600*/  MOV R132, R204 ;  /* 0x000000cc00847202 */ /* 0x000fe40000000f00 */
[----:B------:R-:W-:Y:S02]  /*21610*/  MOV R0, 0x2 ;  /* 0x0000000200007802 */ /* 0x000fe40000000f00 */
[----:B------:R-:W-:Y:S02]  /*21620*/  MOV R2, 0x21640 ;  /* 0x0002164000027802 */ /* 0x000fe40000000f00 */
[----:B------:R-:W-:Y:S05]  /*21630*/  CALL.REL.NOINC `($__internal_13_$__cuda_sm70_shflsync_bfly_p) ;  /* 0x00000e8000007944 */ /* 0x000fea0003c00000 */
[----:B------:R-:W-:Y:S01]  /*21640*/  FADD.FTZ R6, R204, R0 ;  /* 0x00000000cc067221 */ /* 0x000fe20000010000 */
[----:B------:R-:W-:Y:S02]  /*21650*/  MOV R0, 0x1 ;  /* 0x0000000100007802 */ /* 0x000fe40000000f00 */
[----:B------:R-:W-:-:S02]  /*21660*/  MOV R2, 0x21690 ;  /* 0x0002169000027802 */ /* 0x000fc40000000f00 */
[----:B------:R-:W-:Y:S02]  /*21670*/  MOV R132, R6 ;  /* 0x0000000600847202 */ /* 0x000fe40000000f00 */
[----:B------:R-:W-:Y:S05]  /*21680*/  CALL.REL.NOINC `($__internal_13_$__cuda_sm70_shflsync_bfly_p) ;  /* 0x00000e3000007944 */ /* 0x000fea0003c00000 */
[----:B------:R-:W-:Y:S01]  /*21690*/  MOV R3, R0 ;  /* 0x0000000000037202 */ /* 0x000fe20000000f00 */
[----:B------:R-:W-:Y:S05]  /*216a0*/  BRA `(.L_x_1011) ;  /* 0xffff8fa000007947 */ /* 0x000fea000383ffff */
.L_x_918:
[----:B--234-:R-:W-:Y:S01]  /*216b0*/  IMAD.MOV.U32 R0, RZ, RZ, R13 ;  /* 0x000000ffff007224 */ /* 0x01cfe200078e000d */
[----:B------:R-:W-:Y:S01]  /*216c0*/  MOV R2, RZ ;  /* 0x000000ff00027202 */ /* 0x000fe20000000f00 */
[----:B------:R-:W-:Y:S01]  /*216d0*/  IMAD.MOV.U32 R203, RZ, RZ, 0x181f ;  /* 0x0000181fffcb7424 */ /* 0x000fe200078e00ff */
[----:B------:R-:W-:Y:S02]  /*216e0*/  MOV R3, 0x21700 ;  /* 0x0002170000037802 */ /* 0x000fe40000000f00 */
[----:B-1----:R-:W-:Y:S05]  /*216f0*/  CALL.REL.NOINC `($__internal_14_$__cuda_sm70_shflsync_idx_p) ;  /* 0x00000e2000007944 */ /* 0x002fea0003c00000 */
[----:B-----5:R-:W-:Y:S01]  /*21700*/  MOV R4, R0 ;  /* 0x0000000000047202 */ /* 0x020fe20000000f00 */
[----:B-1----:R-:W-:Y:S05]  /*21710*/  BRA `(.L_x_1012) ;  /* 0xffffaab000007947 */ /* 0x002fea000383ffff */
.L_x_919:
[----:B------:R-:W-:Y:S01]  /*21720*/  IMAD.MOV.U32 R0, RZ, RZ, R14 ;  /* 0x000000ffff007224 */ /* 0x000fe200078e000e */
[----:B------:R-:W-:Y:S01]  /*21730*/  MOV R2, RZ ;  /* 0x000000ff00027202 */ /* 0x000fe20000000f00 */
[----:B------:R-:W-:Y:S01]  /*21740*/  IMAD.MOV.U32 R203, RZ, RZ, 0x181f ;  /* 0x0000181fffcb7424 */ /* 0x000fe200078e00ff */
[----:B------:R-:W-:Y:S02]  /*21750*/  MOV R3, 0x21770 ;  /* 0x0002177000037802 */ /* 0x000fe40000000f00 */
[----:B-123--:R-:W-:Y:S05]  /*21760*/  CALL.REL.NOINC `($__internal_14_$__cuda_sm70_shflsync_idx_p) ;  /* 0x00000db000007944 */ /* 0x00efea0003c00000 */
[----:B-1---5:R-:W-:Y:S05]  /*21770*/  BRA `(.L_x_1013) ;  /* 0xffffaa7000007947 */ /* 0x022fea000383ffff */
.L_x_922:
[----:B--2---:R-:W-:Y:S01]  /*21780*/  IMAD.MOV.U32 R0, RZ, RZ, R13 ;  /* 0x000000ffff007224 */ /* 0x004fe200078e000d */
[----:B------:R-:W-:Y:S01]  /*21790*/  MOV R2, 0x1 ;  /* 0x0000000100027802 */ /* 0x000fe20000000f00 */
[----:B------:R-:W-:Y:S01]  /*217a0*/  IMAD.MOV.U32 R203, RZ, RZ, 0x181f ;  /* 0x0000181fffcb7424 */ /* 0x000fe200078e00ff */
[----:B------:R-:W-:-:S02]  /*217b0*/  MOV R3, 0x217d0 ;  /* 0x000217d000037802 */ /* 0x000fc40000000f00 */
[----:B-1-34-:R-:W-:Y:S05]  /*217c0*/  CALL.REL.NOINC `($__internal_14_$__cuda_sm70_shflsync_idx_p) ;  /* 0x00000d5000007944 */ /* 0x01afea0003c00000 */
[----:B-----5:R-:W-:Y:S01]  /*217d0*/  IMAD.MOV.U32 R4, RZ, RZ, R0 ;  /* 0x000000ffff047224 */ /* 0x020fe200078e0000 */
[----:B------:R-:W-:Y:S01]  /*217e0*/  MOV R2, 0x1 ;  /* 0x0000000100027802 */ /* 0x000fe20000000f00 */
[----:B------:R-:W-:Y:S01]  /*217f0*/  IMAD.MOV.U32 R0, RZ, RZ, R14 ;  /* 0x000000ffff007224 */ /* 0x000fe200078e000e */
[----:B------:R-:W-:-:S02]  /*21800*/  MOV R203, 0x181f ;  /* 0x0000181f00cb7802 */ /* 0x000fc40000000f00 */
[----:B------:R-:W-:Y:S02]  /*21810*/  MOV R3, 0x21830 ;  /* 0x0002183000037802 */ /* 0x000fe40000000f00 */
[----:B-1----:R-:W-:Y:S05]  /*21820*/  CALL.REL.NOINC `($__internal_14_$__cuda_sm70_shflsync_idx_p) ;  /* 0x00000cf000007944 */ /* 0x002fea0003c00000 */
[----:B-1---5:R-:W-:Y:S05]  /*21830*/  BRA `(.L_x_1014) ;  /* 0xffffab2000007947 */ /* 0x022fea000383ffff */
.L_x_925:
[----:B--2---:R-:W-:Y:S01]  /*21840*/  IMAD.MOV.U32 R0, RZ, RZ, R13 ;  /* 0x000000ffff007224 */ /* 0x004fe200078e000d */
[----:B------:R-:W-:Y:S01]  /*21850*/  MOV R2, 0x2 ;  /* 0x0000000200027802 */ /* 0x000fe20000000f00 */
[----:B------:R-:W-:Y:S01]  /*21860*/  IMAD.MOV.U32 R203, RZ, RZ, 0x181f ;  /* 0x0000181fffcb7424 */ /* 0x000fe200078e00ff */
[----:B------:R-:W-:Y:S02]  /*21870*/  MOV R3, 0x21890 ;  /* 0x0002189000037802 */ /* 0x000fe40000000f00 */
[----:B-1-34-:R-:W-:Y:S05]  /*21880*/  CALL.REL.NOINC `($__internal_14_$__cuda_sm70_shflsync_idx_p) ;  /* 0x00000c9000007944 */ /* 0x01afea0003c00000 */
[----:B-----5:R-:W-:Y:S01]  /*21890*/  MOV R4, R0 ;  /* 0x0000000000047202 */ /* 0x020fe20000000f00 */
[----:B-1----:R-:W-:Y:S05]  /*218a0*/  BRA `(.L_x_1015) ;  /* 0xffffac2000007947 */ /* 0x002fea000383ffff */
.L_x_926:
[----:B--2---:R-:W-:Y:S01]  /*218b0*/  IMAD.MOV.U32 R0, RZ, RZ, R14 ;  /* 0x000000ffff007224 */ /* 0x004fe200078e000e */
[----:B------:R-:W-:Y:S01]  /*218c0*/  MOV R2, 0x2 ;  /* 0x0000000200027802 */ /* 0x000fe20000000f00 */
[----:B------:R-:W-:Y:S01]  /*218d0*/  IMAD.MOV.U32 R203, RZ, RZ, 0x181f ;  /* 0x0000181fffcb7424 */ /* 0x000fe200078e00ff */
[----:B------:R-:W-:Y:S02]  /*218e0*/  MOV R3, 0x21900 ;  /* 0x0002190000037802 */ /* 0x000fe40000000f00 */
[----:B-1-34-:R-:W-:Y:S05]  /*218f0*/  CALL.REL.NOINC `($__internal_14_$__cuda_sm70_shflsync_idx_p) ;  /* 0x00000c2000007944 */ /* 0x01afea0003c00000 */
[----:B-1---5:R-:W-:Y:S05]  /*21900*/  BRA `(.L_x_1016) ;  /* 0xffffabe000007947 */ /* 0x022fea000383ffff */
.L_x_929:
[----:B----4-:R-:W-:Y:S01]  /*21910*/  IMAD.MOV.U32 R0, RZ, RZ, R13 ;  /* 0x000000ffff007224 */ /* 0x010fe200078e000d */
[----:B---3--:R-:W-:Y:S01]  /*21920*/  MOV R2, 0x3 ;  /* 0x0000000300027802 */ /* 0x008fe20000000f00 */
[----:B------:R-:W-:Y:S01]  /*21930*/  IMAD.MOV.U32 R203, RZ, RZ, 0x181f ;  /* 0x0000181fffcb7424 */ /* 0x000fe200078e00ff */
[----:B------:R-:W-:-:S02]  /*21940*/  MOV R3, 0x21960 ;  /* 0x0002196000037802 */ /* 0x000fc40000000f00 */
[----:B-12---:R-:W-:Y:S05]  /*21950*/  CALL.REL.NOINC `($__internal_14_$__cuda_sm70_shflsync_idx_p) ;  /* 0x00000bc000007944 */ /* 0x006fea0003c00000 */
[----:B-----5:R-:W-:Y:S01]  /*21960*/  IMAD.MOV.U32 R4, RZ, RZ, R0 ;  /* 0x000000ffff047224 */ /* 0x020fe200078e0000 */
[----:B------:R-:W-:Y:S01]  /*21970*/  MOV R2, 0x3 ;  /* 0x0000000300027802 */ /* 0x000fe20000000f00 */
[----:B------:R-:W-:Y:S01]  /*21980*/  IMAD.MOV.U32 R0, RZ, RZ, R14 ;  /* 0x000000ffff007224 */ /* 0x000fe200078e000e */
[----:B------:R-:W-:-:S02]  /*21990*/  MOV R203, 0x181f ;  /* 0x0000181f00cb7802 */ /* 0x000fc40000000f00 */
[----:B------:R-:W-:Y:S02]  /*219a0*/  MOV R3, 0x219c0 ;  /* 0x000219c000037802 */ /* 0x000fe40000000f00 */
[----:B-1----:R-:W-:Y:S05]  /*219b0*/  CALL.REL.NOINC `($__internal_14_$__cuda_sm70_shflsync_idx_p) ;  /* 0x00000b6000007944 */ /* 0x002fea0003c00000 */
[----:B-1---5:R-:W-:Y:S05]  /*219c0*/  BRA `(.L_x_1017) ;  /* 0xffffaca000007947 */ /* 0x022fea000383ffff */
.L_x_931:
[----:B------:R-:W-:Y:S01]  /*219d0*/  IMAD.MOV.U32 R0, RZ, RZ, R5 ;  /* 0x000000ffff007224 */ /* 0x000fe200078e0005 */
[----:B------:R-:W-:Y:S01]  /*219e0*/  MOV R2, RZ ;  /* 0x000000ff00027202 */ /* 0x000fe20000000f00 */
[----:B------:R-:W-:Y:S01]  /*219f0*/  IMAD.MOV.U32 R203, RZ, RZ, 0x1c1f ;  /* 0x00001c1fffcb7424 */ /* 0x000fe200078e00ff */
[----:B------:R-:W-:Y:S02]  /*21a00*/  MOV R3, 0x21a20 ;  /* 0x00021a2000037802 */ /* 0x000fe40000000f00 */
[----:B------:R-:W-:Y:S05]  /*21a10*/  CALL.REL.NOINC `($__internal_14_$__cuda_sm70_shflsync_idx_p) ;  /* 0x00000b0000007944 */ /* 0x000fea0003c00000 */
[----:B-----5:R-:W-:Y:S01]  /*21a20*/  MOV R4, R0 ;  /* 0x0000000000047202 */ /* 0x020fe20000000f00 */
[----:B-1----:R-:W-:Y:S05]  /*21a30*/  BRA `(.L_x_1018) ;  /* 0xffffaf9000007947 */ /* 0x002fea000383ffff */
.L_x_932:
[----:B------:R-:W-:Y:S01]  /*21a40*/  IMAD.MOV.U32 R0, RZ, RZ, R12 ;  /* 0x000000ffff007224 */ /* 0x000fe200078e000c */
[----:B------:R-:W-:Y:S01]  /*21a50*/  MOV R2, RZ ;  /* 0x000000ff00027202 */ /* 0x000fe20000000f00 */
[----:B------:R-:W-:Y:S01]  /*21a60*/  IMAD.MOV.U32 R203, RZ, RZ, 0x1c1f ;  /* 0x00001c1fffcb7424 */ /* 0x000fe200078e00ff */
[----:B------:R-:W-:Y:S02]  /*21a70*/  MOV R3, 0x21a90 ;  /* 0x00021a9000037802 */ /* 0x000fe40000000f00 */
[----:B-12---:R-:W-:Y:S05]  /*21a80*/  CALL.REL.NOINC `($__internal_14_$__cuda_sm70_shflsync_idx_p) ;  /* 0x00000a9000007944 */ /* 0x006fea0003c00000 */
[----:B-1---5:R-:W-:Y:S05]  /*21a90*/  BRA `(.L_x_1019) ;  /* 0xffffaf5000007947 */ /* 0x022fea000383ffff */
.L_x_935:
[----:B----4-:R-:W-:Y:S01]  /*21aa0*/  IMAD.MOV.U32 R0, RZ, RZ, R5 ;  /* 0x000000ffff007224 */ /* 0x010fe200078e0005 */
[----:B------:R-:W-:Y:S01]  /*21ab0*/  MOV R2, 0x1 ;  /* 0x0000000100027802 */ /* 0x000fe20000000f00 */
[----:B------:R-:W-:Y:S01]  /*21ac0*/  IMAD.MOV.U32 R203, RZ, RZ, 0x1c1f ;  /* 0x00001c1fffcb7424 */ /* 0x000fe200078e00ff */
[----:B------:R-:W-:-:S02]  /*21ad0*/  MOV R3, 0x21af0 ;  /* 0x00021af000037802 */ /* 0x000fc40000000f00 */
[----:B-123--:R-:W-:Y:S05]  /*21ae0*/  CALL.REL.NOINC `($__internal_14_$__cuda_sm70_shflsync_idx_p) ;  /* 0x00000a3000007944 */ /* 0x00efea0003c00000 */
[----:B-----5:R-:W-:Y:S01]  /*21af0*/  IMAD.MOV.U32 R4, RZ, RZ, R0 ;  /* 0x000000ffff047224 */ /* 0x020fe200078e0000 */
[----:B------:R-:W-:Y:S01]  /*21b00*/  MOV R2, 0x1 ;  /* 0x0000000100027802 */ /* 0x000fe20000000f00 */
[----:B------:R-:W-:Y:S01]  /*21b10*/  IMAD.MOV.U32 R0, RZ, RZ, R12 ;  /* 0x000000ffff007224 */ /* 0x000fe200078e000c */
[----:B------:R-:W-:-:S02]  /*21b20*/  MOV R203, 0x1c1f ;  /* 0x00001c1f00cb7802 */ /* 0x000fc40000000f00 */
[----:B------:R-:W-:Y:S02]  /*21b30*/  MOV R3, 0x21b50 ;  /* 0x00021b5000037802 */ /* 0x000fe40000000f00 */
[----:B-1----:R-:W-:Y:S05]  /*21b40*/  CALL.REL.NOINC `($__internal_14_$__cuda_sm70_shflsync_idx_p) ;  /* 0x000009d000007944 */ /* 0x002fea0003c00000 */
[----:B-1---5:R-:W-:Y:S05]  /*21b50*/  BRA `(.L_x_1020) ;  /* 0xffffbbf000007947 */ /* 0x022fea000383ffff */
.L_x_939:
[----:B------:R-:W-:Y:S01]  /*21b60*/  IMAD.MOV.U32 R0, RZ, RZ, R5 ;  /* 0x000000ffff007224 */ /* 0x000fe200078e0005 */
[----:B------:R-:W-:Y:S01]  /*21b70*/  MOV R2, RZ ;  /* 0x000000ff00027202 */ /* 0x000fe20000000f00 */
[----:B------:R-:W-:Y:S01]  /*21b80*/  IMAD.MOV.U32 R203, RZ, RZ, 0x181f ;  /* 0x0000181fffcb7424 */ /* 0x000fe200078e00ff */
[----:B------:R-:W-:Y:S02]  /*21b90*/  MOV R3, 0x21bb0 ;  /* 0x00021bb000037802 */ /* 0x000fe40000000f00 */
[----:B------:R-:W-:Y:S05]  /*21ba0*/  CALL.REL.NOINC `($__internal_14_$__cuda_sm70_shflsync_idx_p) ;  /* 0x0000097000007944 */ /* 0x000fea0003c00000 */
[----:B-----5:R-:W-:Y:S01]  /*21bb0*/  MOV R4, R0 ;  /* 0x0000000000047202 */ /* 0x020fe20000000f00 */
[----:B-1----:R-:W-:Y:S05]  /*21bc0*/  BRA `(.L_x_1021) ;  /* 0xffffd0a000007947 */ /* 0x002fea000383ffff */
.L_x_940:
[----:B------:R-:W-:Y:S01]  /*21bd0*/  IMAD.MOV.U32 R0, RZ, RZ, R14 ;  /* 0x000000ffff007224 */ /* 0x000fe200078e000e */
[----:B------:R-:W-:Y:S01]  /*21be0*/  MOV R2, RZ ;  /* 0x000000ff00027202 */ /* 0x000fe20000000f00 */
[----:B------:R-:W-:Y:S01]  /*21bf0*/  IMAD.MOV.U32 R203, RZ, RZ, 0x181f ;  /* 0x0000181fffcb7424 */ /* 0x000fe200078e00ff */
[----:B------:R-:W-:Y:S02]  /*21c00*/  MOV R3, 0x21c20 ;  /* 0x00021c2000037802 */ /* 0x000fe40000000f00 */
[----:B-12---:R-:W-:Y:S05]  /*21c10*/  CALL.REL.NOINC `($__internal_14_$__cuda_sm70_shflsync_idx_p) ;  /* 0x0000090000007944 */ /* 0x006fea0003c00000 */
[----:B-1---5:R-:W-:Y:S05]  /*21c20*/  BRA `(.L_x_1022) ;  /* 0xffffd06000007947 */ /* 0x022fea000383ffff */
.L_x_943:
[----:B----4-:R-:W-:Y:S01]  /*21c30*/  IMAD.MOV.U32 R0, RZ, RZ, R5 ;  /* 0x000000ffff007224 */ /* 0x010fe200078e0005 */
[----:B--2---:R-:W-:Y:S01]  /*21c40*/  MOV R2, 0x1 ;  /* 0x0000000100027802 */ /* 0x004fe20000000f00 */
[----:B------:R-:W-:Y:S01]  /*21c50*/  IMAD.MOV.U32 R203, RZ, RZ, 0x181f ;  /* 0x0000181fffcb7424 */ /* 0x000fe200078e00ff */
[----:B------:R-:W-:-:S02]  /*21c60*/  MOV R3, 0x21c80 ;  /* 0x00021c8000037802 */ /* 0x000fc40000000f00 */
[----:B-1-3--:R-:W-:Y:S05]  /*21c70*/  CALL.REL.NOINC `($__internal_14_$__cuda_sm70_shflsync_idx_p) ;  /* 0x000008a000007944 */ /* 0x00afea0003c00000 */
[----:B-----5:R-:W-:Y:S01]  /*21c80*/  IMAD.MOV.U32 R4, RZ, RZ, R0 ;  /* 0x000000ffff047224 */ /* 0x020fe200078e0000 */
[----:B------:R-:W-:Y:S01]  /*21c90*/  MOV R2, 0x1 ;  /* 0x0000000100027802 */ /* 0x000fe20000000f00 */
[----:B------:R-:W-:Y:S01]  /*21ca0*/  IMAD.MOV.U32 R0, RZ, RZ, R14 ;  /* 0x000000ffff007224 */ /* 0x000fe200078e000e */
[----:B------:R-:W-:-:S02]  /*21cb0*/  MOV R203, 0x181f ;  /* 0x0000181f00cb7802 */ /* 0x000fc40000000f00 */
[----:B------:R-:W-:Y:S02]  /*21cc0*/  MOV R3, 0x21ce0 ;  /* 0x00021ce000037802 */ /* 0x000fe40000000f00 */
[----:B-1----:R-:W-:Y:S05]  /*21cd0*/  CALL.REL.NOINC `($__internal_14_$__cuda_sm70_shflsync_idx_p) ;  /* 0x0000084000007944 */ /* 0x002fea0003c00000 */
[----:B-1---5:R-:W-:Y:S05]  /*21ce0*/  BRA `(.L_x_1023) ;  /* 0xffffd12000007947 */ /* 0x022fea000383ffff */
.L_x_946:
[----:B----4-:R-:W-:Y:S01]  /*21cf0*/  IMAD.MOV.U32 R0, RZ, RZ, R5 ;  /* 0x000000ffff007224 */ /* 0x010fe200078e0005 */
[----:B-1----:R-:W-:Y:S01]  /*21d00*/  MOV R2, 0x2 ;  /* 0x0000000200027802 */ /* 0x002fe20000000f00 */
[----:B------:R-:W-:Y:S01]  /*21d10*/  IMAD.MOV.U32 R203, RZ, RZ, 0x181f ;  /* 0x0000181fffcb7424 */ /* 0x000fe200078e00ff */
[----:B------:R-:W-:Y:S02]  /*21d20*/  MOV R3, 0x21d40 ;  /* 0x00021d4000037802 */ /* 0x000fe40000000f00 */
[----:B--23--:R-:W-:Y:S05]  /*21d30*/  CALL.REL.NOINC `($__internal_14_$__cuda_sm70_shflsync_idx_p) ;  /* 0x000007e000007944 */ /* 0x00cfea0003c00000 */
[----:B-----5:R-:W-:Y:S01]  /*21d40*/  MOV R4, R0 ;  /* 0x0000000000047202 */ /* 0x020fe20000000f00 */
[----:B-1----:R-:W-:Y:S05]  /*21d50*/  BRA `(.L_x_1024) ;  /* 0xffffd22000007947 */ /* 0x002fea000383ffff */
.L_x_947:
[----:B----4-:R-:W-:Y:S01]  /*21d60*/  IMAD.MOV.U32 R0, RZ, RZ, R14 ;  /* 0x000000ffff007224 */ /* 0x010fe200078e000e */
[----:B------:R-:W-:Y:S01]  /*21d70*/  MOV R2, 0x2 ;  /* 0x0000000200027802 */ /* 0x000fe20000000f00 */
[----:B------:R-:W-:Y:S01]  /*21d80*/  IMAD.MOV.U32 R203, RZ, RZ, 0x181f ;  /* 0x0000181fffcb7424 */ /* 0x000fe200078e00ff */
[----:B------:R-:W-:Y:S02]  /*21d90*/  MOV R3, 0x21db0 ;  /* 0x00021db000037802 */ /* 0x000fe40000000f00 */
[----:B-123--:R-:W-:Y:S05]  /*21da0*/  CALL.REL.NOINC `($__internal_14_$__cuda_sm70_shflsync_idx_p) ;  /* 0x0000077000007944 */ /* 0x00efea0003c00000 */
[----:B-1---5:R-:W-:Y:S05]  /*21db0*/  BRA `(.L_x_1025) ;  /* 0xffffd1e000007947 */ /* 0x022fea000383ffff */
.L_x_950:
[----:B-1----:R-:W-:Y:S01]  /*21dc0*/  IMAD.MOV.U32 R0, RZ, RZ, R5 ;  /* 0x000000ffff007224 */ /* 0x002fe200078e0005 */
[----:B------:R-:W-:Y:S01]  /*21dd0*/  MOV R2, 0x3 ;  /* 0x0000000300027802 */ /* 0x000fe20000000f00 */
[----:B------:R-:W-:Y:S01]  /*21de0*/  IMAD.MOV.U32 R203, RZ, RZ, 0x181f ;  /* 0x0000181fffcb7424 */ /* 0x000fe200078e00ff */
[----:B------:R-:W-:-:S02]  /*21df0*/  MOV R3, 0x21e10 ;  /* 0x00021e1000037802 */ /* 0x000fc40000000f00 */
[----:B--234-:R-:W-:Y:S05]  /*21e00*/  CALL.REL.NOINC `($__internal_14_$__cuda_sm70_shflsync_idx_p) ;  /* 0x0000071000007944 */ /* 0x01cfea0003c00000 */
[----:B-----5:R-:W-:Y:S01]  /*21e10*/  IMAD.MOV.U32 R4, RZ, RZ, R0 ;  /* 0x000000ffff047224 */ /* 0x020fe200078e0000 */
[----:B------:R-:W-:Y:S01]  /*21e20*/  MOV R2, 0x3 ;  /* 0x0000000300027802 */ /* 0x000fe20000000f00 */
[----:B------:R-:W-:Y:S01]  /*21e30*/  IMAD.MOV.U32 R0, RZ, RZ, R14 ;  /* 0x000000ffff007224 */ /* 0x000fe200078e000e */
[----:B------:R-:W-:-:S02]  /*21e40*/  MOV R203, 0x181f ;  /* 0x0000181f00cb7802 */ /* 0x000fc40000000f00 */
[----:B------:R-:W-:Y:S02]  /*21e50*/  MOV R3, 0x21e70 ;  /* 0x00021e7000037802 */ /* 0x000fe40000000f00 */
[----:B-1----:R-:W-:Y:S05]  /*21e60*/  CALL.REL.NOINC `($__internal_14_$__cuda_sm70_shflsync_idx_p) ;  /* 0x000006b000007944 */ /* 0x002fea0003c00000 */
[----:B-1---5:R-:W-:Y:S05]  /*21e70*/  BRA `(.L_x_1026) ;  /* 0xffffd2a000007947 */ /* 0x022fea000383ffff */
.L_x_952:
[----:B------:R-:W-:Y:S01]  /*21e80*/  IMAD.MOV.U32 R0, RZ, RZ, R98 ;  /* 0x000000ffff007224 */ /* 0x000fe200078e0062 */
[----:B------:R-:W-:Y:S01]  /*21e90*/  MOV R2, RZ ;  /* 0x000000ff00027202 */ /* 0x000fe20000000f00 */
[----:B------:R-:W-:Y:S01]  /*21ea0*/  IMAD.MOV.U32 R203, RZ, RZ, 0x1f ;  /* 0x0000001fffcb7424 */ /* 0x000fe200078e00ff */
[----:B------:R-:W-:Y:S02]  /*21eb0*/  MOV R3, 0x21ed0 ;  /* 0x00021ed000037802 */ /* 0x000fe40000000f00 */
[----:B-12---:R-:W-:Y:S05]  /*21ec0*/  CALL.REL.NOINC `($__internal_14_$__cuda_sm70_shflsync_idx_p) ;  /* 0x0000065000007944 */ /* 0x006fea0003c00000 */
[----:B------:R-:W-:Y:S01]  /*21ed0*/  MOV R9, R0 ;  /* 0x0000000000097202 */ /* 0x000fe20000000f00 */
[----:B-1---5:R-:W-:Y:S05]  /*21ee0*/  BRA `(.L_x_1027) ;  /* 0xffffd44000007947 */ /* 0x022fea000383ffff */
.L_x_953:
[----:B------:R-:W-:Y:S01]  /*21ef0*/  IMAD.MOV.U32 R0, RZ, RZ, R98 ;  /* 0x000000ffff007224 */ /* 0x000fe200078e0062 */
[----:B------:R-:W-:Y:S01]  /*21f00*/  MOV R2, 0x1 ;  /* 0x0000000100027802 */ /* 0x000fe20000000f00 */
[----:B------:R-:W-:Y:S01]  /*21f10*/  IMAD.MOV.U32 R203, RZ, RZ, 0x1f ;  /* 0x0000001fffcb7424 */ /* 0x000fe200078e00ff */
[----:B------:R-:W-:Y:S02]  /*21f20*/  MOV R3, 0x21f40 ;  /* 0x00021f4000037802 */ /* 0x000fe40000000f00 */
[----:B-1234-:R-:W-:Y:S05]  /*21f30*/  CALL.REL.NOINC `($__internal_14_$__cuda_sm70_shflsync_idx_p) ;  /* 0x000005e000007944 */ /* 0x01efea0003c00000 */
[----:B------:R-:W-:Y:S01]  /*21f40*/  MOV R6, R0 ;  /* 0x0000000000067202 */ /* 0x000fe20000000f00 */
[----:B-1---5:R-:W-:Y:S05]  /*21f50*/  BRA `(.L_x_1028) ;  /* 0xffffd3f000007947 */ /* 0x022fea000383ffff */
.L_x_954:
[----:B------:R-:W-:Y:S02]  /*21f60*/  MOV R3, 0x1 ;  /* 0x0000000100037802 */ /* 0x000fe40000000f00 */
[----:B------:R-:W-:-:S02]  /*21f70*/  MOV R2, 0x21f90 ;  /* 0x00021f9000027802 */ /* 0x000fc40000000f00 */
[----:B---34-:R-:W-:Y:S05]  /*21f80*/  CALL.REL.NOINC `($__internal_15_$__cuda_sm70_shflsync_up_p) ;  /* 0x0000061000007944 */ /* 0x018fea0003c00000 */
[----:B------:R-:W-:Y:S05]  /*21f90*/  BRA `(.L_x_1029) ;  /* 0xffffd4d000007947 */ /* 0x000fea000383ffff */
.L_x_955:
[----:B------:R-:W-:Y:S02]  /*21fa0*/  MOV R3, 0x2 ;  /* 0x0000000200037802 */ /* 0x000fe40000000f00 */
[----:B------:R-:W-:-:S02]  /*21fb0*/  MOV R2, 0x21fd0 ;  /* 0x00021fd000027802 */ /* 0x000fc40000000f00 */
[----:B---34-:R-:W-:Y:S05]  /*21fc0*/  CALL.REL.NOINC `($__internal_15_$__cuda_sm70_shflsync_up_p) ;  /* 0x000005d000007944 */ /* 0x018fea0003c00000 */
[----:B------:R-:W-:Y:S02]  /*21fd0*/  SEL R3, R4, RZ, P1 ;  /* 0x000000ff04037207 */ /* 0x000fe40000800000 */
[----:B------:R-:W-:-:S03]  /*21fe0*/  MOV R2, 0x22020 ;  /* 0x0002202000027802 */ /* 0x000fc60000000f00 */
[----:B------:R-:W-:Y:S02]  /*21ff0*/  IMAD.IADD R0, R0, 0x1, R3 ;  /* 0x0000000100007824 */ /* 0x000fe400078e0203 */
[----:B------:R-:W-:Y:S02]  /*22000*/  IMAD.MOV.U32 R3, RZ, RZ, 0x4 ;  /* 0x00000004ff037424 */ /* 0x000fe400078e00ff */
        /* <DEDUP_REMOVED lines=19> */
.L_x_959:
[----:B------:R-:W-:Y:S02]  /*22140*/  MOV R3, 0x1 ;  /* 0x0000000100037802 */ /* 0x000fe40000000f00 */
[----:B------:R-:W-:Y:S02]  /*22150*/  MOV R2, 0x22170 ;  /* 0x0002217000027802 */ /* 0x000fe40000000f00 */
[----:B---3--:R-:W-:Y:S05]  /*22160*/  CALL.REL.NOINC `($__internal_15_$__cuda_sm70_shflsync_up_p) ;  /* 0x0000043000007944 */ /* 0x008fea0003c00000 */
[----:B------:R-:W-:Y:S01]  /*22170*/  MOV R2, R4 ;  /* 0x0000000400027202 */ /* 0x000fe20000000f00 */
[----:B------:R-:W-:Y:S05]  /*22180*/  BRA `(.L_x_1031) ;  /* 0xffffd54000007947 */ /* 0x000fea000383ffff */
.L_x_960:
[----:B------:R-:W-:Y:S02]  /*22190*/  MOV R3, 0x2 ;  /* 0x0000000200037802 */ /* 0x000fe40000000f00 */
[----:B------:R-:W-:Y:S02]  /*221a0*/  MOV R2, 0x221c0 ;  /* 0x000221c000027802 */ /* 0x000fe40000000f00 */
[----:B---3--:R-:W-:Y:S05]  /*221b0*/  CALL.REL.NOINC `($__internal_15_$__cuda_sm70_shflsync_up_p) ;  /* 0x000003e000007944 */ /* 0x008fea0003c00000 */
        /* <DEDUP_REMOVED lines=23> */
.L_x_962:
[----:B------:R-:W-:Y:S02]  /*22330*/  SEL R0, RZ, 0x1, P0 ;  /* 0x00000001ff007807 */ /* 0x000fe40000000000 */
[----:B------:R-:W-:Y:S02]  /*22340*/  MOV R2, 0x22360 ;  /* 0x0002236000027802 */ /* 0x000fe40000000f00 */
[----:B-1-3--:R-:W-:Y:S05]  /*22350*/  CALL.REL.NOINC `($__internal_16_$__cuda_sm70_votesync_ballot) ;  /* 0x000002a000007944 */ /* 0x00afea0003c00000 */
[----:B------:R-:W-:Y:S01]  /*22360*/  MOV R10, R0 ;  /* 0x00000000000a7202 */ /* 0x000fe20000000f00 */
[----:B------:R-:W-:Y:S05]  /*22370*/  BRA `(.L_x_1033) ;  /* 0xffffd4e000007947 */ /* 0x000fea000383ffff */
.L_x_963:
[----:B------:R-:W-:Y:S01]  /*22380*/  IMAD.MOV.U32 R0, RZ, RZ, R7 ;  /* 0x000000ffff007224 */ /* 0x000fe200078e0007 */
[----:B------:R-:W-:Y:S01]  /*22390*/  MOV R2, R6 ;  /* 0x0000000600027202 */ /* 0x000fe20000000f00 */
[----:B------:R-:W-:Y:S01]  /*223a0*/  IMAD.MOV.U32 R203, RZ, RZ, 0x1f ;  /* 0x0000001fffcb7424 */ /* 0x000fe200078e00ff */
[----:B------:R-:W-:Y:S02]  /*223b0*/  MOV R3, 0x223d0 ;  /* 0x000223d000037802 */ /* 0x000fe40000000f00 */
[----:B-1-3--:R-:W-:Y:S05]  /*223c0*/  CALL.REL.NOINC `($__internal_14_$__cuda_sm70_shflsync_idx_p) ;  /* 0x0000015000007944 */ /* 0x00afea0003c00000 */
[----:B------:R-:W-:Y:S01]  /*223d0*/  IMAD.MOV.U32 R7, RZ, RZ, R0 ;  /* 0x000000ffff077224 */ /* 0x000fe200078e0000 */
[----:B------:R-:W-:Y:S01]  /*223e0*/  MOV R2, R6 ;  /* 0x0000000600027202 */ /* 0x000fe20000000f00 */
[----:B------:R-:W-:Y:S01]  /*223f0*/  IMAD.MOV.U32 R0, RZ, RZ, R8 ;  /* 0x000000ffff007224 */ /* 0x000fe200078e0008 */
[----:B------:R-:W-:Y:S02]  /*22400*/  MOV R203, 0x1f ;  /* 0x0000001f00cb7802 */ /* 0x000fe40000000f00 */
[----:B------:R-:W-:-:S02]  /*22410*/  MOV R3, 0x22430 ;  /* 0x0002243000037802 */ /* 0x000fc40000000f00 */
[----:B-1---5:R-:W-:Y:S05]  /*22420*/  CALL.REL.NOINC `($__internal_14_$__cuda_sm70_shflsync_idx_p) ;  /* 0x000000f000007944 */ /* 0x022fea0003c00000 */
[----:B------:R-:W-:Y:S01]  /*22430*/  MOV R5, R0 ;  /* 0x0000000000057202 */ /* 0x000fe20000000f00 */
[----:B-1---5:R-:W-:Y:S05]  /*22440*/  BRA `(.L_x_1034) ;  /* 0xffffd46000007947 */ /* 0x022fea000383ffff */
.L_x_966:
[----:B------:R-:W-:Y:S01]  /*22450*/  IMAD.MOV.U32 R0, RZ, RZ, R4 ;  /* 0x000000ffff007224 */ /* 0x000fe200078e0004 */
[----:B------:R-:W-:Y:S01]  /*22460*/  MOV R2, R6 ;  /* 0x0000000600027202 */ /* 0x000fe20000000f00 */
[----:B------:R-:W-:Y:S01]  /*22470*/  IMAD.MOV.U32 R203, RZ, RZ, 0x1f ;  /* 0x0000001fffcb7424 */ /* 0x000fe200078e00ff */
[----:B------:R-:W-:-:S02]  /*22480*/  MOV R3, 0x224a0 ;  /* 0x000224a000037802 */ /* 0x000fc40000000f00 */
[----:B-1-34-:R-:W-:Y:S05]  /*22490*/  CALL.REL.NOINC `($__internal_14_$__cuda_sm70_shflsync_idx_p) ;  /* 0x0000008000007944 */ /* 0x01afea0003c00000 */
[----:B------:R-:W-:Y:S01]  /*224a0*/  MOV R12, R0 ;  /* 0x00000000000c7202 */ /* 0x000fe20000000f00 */
[----:B-1---5:R-:W-:Y:S05]  /*224b0*/  BRA `(.L_x_965) ;  /* 0xffffd45000007947 */ /* 0x022fea000383ffff */
        .weak           $__internal_13_$__cuda_sm70_shflsync_bfly_p
        .type           $__internal_13_$__cuda_sm70_shflsync_bfly_p,@function
        .size           $__internal_13_$__cuda_sm70_shflsync_bfly_p,($__internal_14_$__cuda_sm70_shflsync_idx_p - $__internal_13_$__cuda_sm70_shflsync_bfly_p)
$__internal_13_$__cuda_sm70_shflsync_bfly_p:
[----:B------:R-:W-:Y:S02]  /*224c0*/  MOV R161, 0xffffffff ;  /* 0xffffffff00a17802 */ /* 0x000fe40000000f00 */
[----:B------:R-:W-:-:S02]  /*224d0*/  MOV R3, 0x1f ;  /* 0x0000001f00037802 */ /* 0x000fc40000000f00 */
[----:B------:R-:W-:Y:S04]  /*224e0*/  WARPSYNC R161 ;  /* 0x000000a100007348 */ /* 0x000fe80003800000 */
[----:B------:R1:W2:Y:S02]  /*224f0*/  SHFL.BFLY PT, R0, R132, R0, R3 ;  /* 0x0c00000084007389 */ /* 0x0002a400000e0003 */
[----:B-1----:R-:W-:-:S04]  /*22500*/  MOV R3, 0x0 ;  /* 0x0000000000037802 */ /* 0x002fc80000000f00 */
[----:B--2---:R-:W-:Y:S05]  /*22510*/  RET.REL.NODEC R2 `(_ZN7cutlass13device_kernelIN5flash19enable_sm80_to_sm89INS1_16FlashAttnFwdSm80INS1_25CollectiveMainloopFwdSm80ILi8ELi1ELb0EN4cute5tupleIJNS5_1CILi128EEENS7_ILi32EEENS7_ILi256EEEEEELi256ENS_6half_tEfNS_4arch4Sm80ELb0ELb1ELb0ELb1ELb1ELb1ELb1ELb1EEENS1_21CollectiveEpilogueFwdINS6_IJS8_SA_S9_EEENS6_IJNS7_ILi1EEESI_SI_EEESC_SE_Li256ELb1ELb1ELb1ELb0EEENS1_36VarlenDynamicPersistentTileSchedulerILi128ELi32ELi256ELi256ELb1ELb1ELb0ELb1ELb0ELb1EEEEEEEEEvNT_6ParamsE) ;  /* 0xfffddae002007950 */ /* 0x004fea0003c3ffff */
        .weak           $__internal_14_$__cuda_sm70_shflsync_idx_p
        .type           $__internal_14_$__cuda_sm70_shflsync_idx_p,@function
        .size           $__internal_14_$__cuda_sm70_shflsync_idx_p,($__internal_15_$__cuda_sm70_shflsync_up_p - $__internal_14_$__cuda_sm70_shflsync_idx_p)
$__internal_14_$__cuda_sm70_shflsync_idx_p:
[----:B------:R1:W-:Y:S02]  /*22520*/  STL [R1+0x44], R4 ;  /* 0x0000440401007387 */ /* 0x0003e40000100800 */
[----:B-1----:R-:W-:-:S04]  /*22530*/  MOV R4, 0xffffffff ;  /* 0xffffffff00047802 */ /* 0x002fc80000000f00 */
[----:B------:R-:W-:Y:S04]  /*22540*/  WARPSYNC R4 ;  /* 0x0000000400007348 */ /* 0x000fe80003800000 */
[----:B------:R1:W2:Y:S04]  /*22550*/  SHFL.IDX PT, R0, R0, R2, R203 ;  /* 0x0000000200007389 */ /* 0x0002a800000e00cb */
[----:B-1----:R1:W5:Y:S01]  /*22560*/  LDL.LU R4, [R1+0x44] ;  /* 0x0000440001047983 */ /* 0x0023620000300800 */
[----:B------:R-:W-:Y:S02]  /*22570*/  MOV R2, R3 ;  /* 0x0000000300027202 */ /* 0x000fe40000000f00 */
[----:B------:R-:W-:-:S04]  /*22580*/  MOV R3, 0x0 ;  /* 0x0000000000037802 */ /* 0x000fc80000000f00 */
[----:B--2---:R-:W-:Y:S05]  /*22590*/  RET.REL.NODEC R2 `(_ZN7cutlass13device_kernelIN5flash19enable_sm80_to_sm89INS1_16FlashAttnFwdSm80INS1_25CollectiveMainloopFwdSm80ILi8ELi1ELb0EN4cute5tupleIJNS5_1CILi128EEENS7_ILi32EEENS7_ILi256EEEEEELi256ENS_6half_tEfNS_4arch4Sm80ELb0ELb1ELb0ELb1ELb1ELb1ELb1ELb1EEENS1_21CollectiveEpilogueFwdINS6_IJS8_SA_S9_EEENS6_IJNS7_ILi1EEESI_SI_EEESC_SE_Li256ELb1ELb1ELb1ELb0EEENS1_36VarlenDynamicPersistentTileSchedulerILi128ELi32ELi256ELi256ELb1ELb1ELb0ELb1ELb0ELb1EEEEEEEEEvNT_6ParamsE) ;  /* 0xfffdda6002007950 */ /* 0x004fea0003c3ffff */
        .weak           $__internal_15_$__cuda_sm70_shflsync_up_p
        .type           $__internal_15_$__cuda_sm70_shflsync_up_p,@function
        .size           $__internal_15_$__cuda_sm70_shflsync_up_p,($__internal_16_$__cuda_sm70_votesync_ballot - $__internal_15_$__cuda_sm70_shflsync_up_p)
$__internal_15_$__cuda_sm70_shflsync_up_p:
[----:B------:R-:W-:Y:S02]  /*225a0*/  MOV R4, RZ ;  /* 0x000000ff00047202 */ /* 0x000fe40000000f00 */
[----:B------:R-:W-:-:S04]  /*225b0*/  MOV R10, 0xffffffff ;  /* 0xffffffff000a7802 */ /* 0x000fc80000000f00 */
[----:B------:R-:W-:Y:S04]  /*225c0*/  WARPSYNC R10 ;  /* 0x0000000a00007348 */ /* 0x000fe80003800000 */
[----:B------:R1:W2:Y:S02]  /*225d0*/  SHFL.UP PT, R4, R0, R3, R4 ;  /* 0x0400000300047389 */ /* 0x0002a400000e0004 */
[----:B-1----:R-:W-:-:S04]  /*225e0*/  MOV R3, 0x0 ;  /* 0x0000000000037802 */ /* 0x002fc80000000f00 */
[----:B--2---:R-:W-:Y:S05]  /*225f0*/  RET.REL.NODEC R2 `(_ZN7cutlass13device_kernelIN5flash19enable_sm80_to_sm89INS1_16FlashAttnFwdSm80INS1_25CollectiveMainloopFwdSm80ILi8ELi1ELb0EN4cute5tupleIJNS5_1CILi128EEENS7_ILi32EEENS7_ILi256EEEEEELi256ENS_6half_tEfNS_4arch4Sm80ELb0ELb1ELb0ELb1ELb1ELb1ELb1ELb1EEENS1_21CollectiveEpilogueFwdINS6_IJS8_SA_S9_EEENS6_IJNS7_ILi1EEESI_SI_EEESC_SE_Li256ELb1ELb1ELb1ELb0EEENS1_36VarlenDynamicPersistentTileSchedulerILi128ELi32ELi256ELi256ELb1ELb1ELb0ELb1ELb0ELb1EEEEEEEEEvNT_6ParamsE) ;  /* 0xfffdda0002007950 */ /* 0x004fea0003c3ffff */
        .weak           $__internal_16_$__cuda_sm70_votesync_ballot
        .type           $__internal_16_$__cuda_sm70_votesync_ballot,@function
        .size           $__internal_16_$__cuda_sm70_votesync_ballot,(.L_x_3246 - $__internal_16_$__cuda_sm70_votesync_ballot)
$__internal_16_$__cuda_sm70_votesync_ballot:
[----:B------:R-:W-:Y:S01]  /*22600*/  ISETP.NE.U32.AND P0, PT, R0, 0x1, PT ;  /* 0x000000010000780c */ /* 0x000fe20003f05070 */
[----:B------:R-:W-:-:S04]  /*22610*/  IMAD.MOV.U32 R3, RZ, RZ, -0x1 ;  /* 0xffffffffff037424 */ /* 0x000fc800078e00ff */
[----:B------:R-:W-:Y:S08]  /*22620*/  WARPSYNC R3 ;  /* 0x0000000300007348 */ /* 0x000ff00003800000 */
[----:B------:R-:W-:-:S04]  /*22630*/  VOTE.ANY R0, PT, !P0 ;  /* 0x0000000000007806 */ /* 0x000fc800040e0100 */
[----:B------:R-:W-:Y:S01]  /*22640*/  LOP3.LUT R0, R0, R3, RZ, 0xc0, !PT ;  /* 0x0000000300007212 */ /* 0x000fe200078ec0ff */
[----:B------:R-:W-:-:S04]  /*22650*/  IMAD.MOV.U32 R3, RZ, RZ, 0x0 ;  /* 0x00000000ff037424 */ /* 0x000fc800078e00ff */
[----:B------:R-:W-:Y:S05]  /*22660*/  RET.REL.NODEC R2 `(_ZN7cutlass13device_kernelIN5flash19enable_sm80_to_sm89INS1_16FlashAttnFwdSm80INS1_25CollectiveMainloopFwdSm80ILi8ELi1ELb0EN4cute5tupleIJNS5_1CILi128EEENS7_ILi32EEENS7_ILi256EEEEEELi256ENS_6half_tEfNS_4arch4Sm80ELb0ELb1ELb0ELb1ELb1ELb1ELb1ELb1EEENS1_21CollectiveEpilogueFwdINS6_IJS8_SA_S9_EEENS6_IJNS7_ILi1EEESI_SI_EEESC_SE_Li256ELb1ELb1ELb1ELb0EEENS1_36VarlenDynamicPersistentTileSchedulerILi128ELi32ELi256ELi256ELb1ELb1ELb0ELb1ELb0ELb1EEEEEEEEEvNT_6ParamsE) ;  /* 0xfffdd99002007950 */ /* 0x000fea0003c3ffff */
.L_x_1035:
        /* <DEDUP_REMOVED lines=9> */
.L_x_3246:


//--------------------- .text._ZN7cutlass13device_kernelIN5flash19enable_sm80_to_sm89INS1_16FlashAttnFwdSm80INS1_25CollectiveMainloopFwdSm80ILi8ELi1ELb1EN4cute5tupleIJNS5_1CILi128EEENS7_ILi64EEENS7_ILi256EEEEEELi256ENS_6half_tEfNS_4arch4Sm80ELb1ELb0ELb0ELb0ELb1ELb0ELb1ELb1EEENS1_21CollectiveEpilogueFwdINS6_IJS8_SA_S9_EEENS6_IJNS7_ILi1EEESI_SI_EEESC_SE_Li256ELb0ELb1ELb1ELb0EEENS1_30DynamicPersistentTileSchedulerILi256ELi256ELb1ELb1ELb0EEEEEEEEEvNT_6ParamsE --------------------------
	.section	.text._ZN7cutlass13device_kernelIN5flash19enable_sm80_to_sm89INS1_16FlashAttnFwdSm80INS1_25CollectiveMainloopFwdSm80ILi8ELi1ELb1EN4cute5tupleIJNS5_1CILi128EEENS7_ILi64EEENS7_ILi256EEEEEELi256ENS_6half_tEfNS_4arch4Sm80ELb1ELb0ELb0ELb0ELb1ELb0ELb1ELb1EEENS1_21CollectiveEpilogueFwdINS6_IJS8_SA_S9_EEENS6_IJNS7_ILi1EEESI_SI_EEESC_SE_Li256ELb0ELb1ELb1ELb0EEENS1_30DynamicPersistentTileSchedulerILi256ELi256ELb1ELb1ELb0EEEEEEEEEvNT_6ParamsE,"ax",@progbits
	.sectioninfo	@"SHI_REGISTERS=255"
	.align	128
.text._ZN7cutlass13device_kernelIN5flash19enable_sm80_to_sm89INS1_16FlashAttnFwdSm80INS1_25CollectiveMainloopFwdSm80ILi8ELi1ELb1EN4cute5tupleIJNS5_1CILi128EEENS7_ILi64EEENS7_ILi256EEEEEELi256ENS_6half_tEfNS_4arch4Sm80ELb1ELb0ELb0ELb0ELb1ELb0ELb1ELb1EEENS1_21CollectiveEpilogueFwdINS6_IJS8_SA_S9_EEENS6_IJNS7_ILi1EEESI_SI_EEESC_SE_Li256ELb0ELb1ELb1ELb0EEENS1_30DynamicPersistentTileSchedulerILi256ELi256ELb1ELb1ELb0EEEEEEEEEvNT_6ParamsE:
        .type           _ZN7cutlass13device_kernelIN5flash19enable_sm80_to_sm89INS1_16FlashAttnFwdSm80INS1_25CollectiveMainloopFwdSm80ILi8ELi1ELb1EN4cute5tupleIJNS5_1CILi128EEENS7_ILi64EEENS7_ILi256EEEEEELi256ENS_6half_tEfNS_4arch4Sm80ELb1ELb0ELb0ELb0ELb1ELb0ELb1ELb1EEENS1_21CollectiveEpilogueFwdINS6_IJS8_SA_S9_EEENS6_IJNS7_ILi1EEESI_SI_EEESC_SE_Li256ELb0ELb1ELb1ELb0EEENS1_30DynamicPersistentTileSchedulerILi256ELi256ELb1ELb1ELb0EEEEEEEEEvNT_6ParamsE,@function
        .size           _ZN7cutlass13device_kernelIN5flash19enable_sm80_to_sm89INS1_16FlashAttnFwdSm80INS1_25CollectiveMainloopFwdSm80ILi8ELi1ELb1EN4cute5tupleIJNS5_1CILi128EEENS7_ILi64EEENS7_ILi256EEEEEELi256ENS_6half_tEfNS_4arch4Sm80ELb1ELb0ELb0ELb0ELb1ELb0ELb1ELb1EEENS1_21CollectiveEpilogueFwdINS6_IJS8_SA_S9_EEENS6_IJNS7_ILi1EEESI_SI_EEESC_SE_Li256ELb0ELb1ELb1ELb0EEENS1_30DynamicPersistentTileSchedulerILi256ELi256ELb1ELb1ELb0EEEEEEEEEvNT_6ParamsE,(.L_x_3251 - _ZN7cutlass13device_kernelIN5flash19enable_sm80_to_sm89INS1_16FlashAttnFwdSm80INS1_25CollectiveMainloopFwdSm80ILi8ELi1ELb1EN4cute5tupleIJNS5_1CILi128EEENS7_ILi64EEENS7_ILi256EEEEEELi256ENS_6half_tEfNS_4arch4Sm80ELb1ELb0ELb0ELb0ELb1ELb0ELb1ELb1EEENS1_21CollectiveEpilogueFwdINS6_IJS8_SA_S9_EEENS6_IJNS7_ILi1EEESI_SI_EEESC_SE_Li256ELb0ELb1ELb1ELb0EEENS1_30DynamicPersistentTileSchedulerILi256ELi256ELb1ELb1ELb0EEEEEEEEEvNT_6ParamsE)
        .other          _ZN7cutlass13device_kernelIN5flash19enable_sm80_to_sm89INS1_16FlashAttnFwdSm80INS1_25CollectiveMainloopFwdSm80ILi8ELi1ELb1EN4cute5tupleIJNS5_1CILi128EEENS7_ILi64EEENS7_ILi256EEEEEELi256ENS_6half_tEfNS_4arch4Sm80ELb1ELb0ELb0ELb0ELb1ELb0ELb1ELb1EEENS1_21CollectiveEpilogueFwdINS6_IJS8_SA_S9_EEENS6_IJNS7_ILi1EEESI_SI_EEESC_SE_Li256ELb0ELb1ELb1ELb0EEENS1_30DynamicPersistentTileSchedulerILi256ELi256ELb1ELb1ELb0EEEEEEEEEvNT_6ParamsE,@"STO_CUDA_ENTRY STV_DEFAULT"
_ZN7cutlass13device_kernelIN5flash19enable_sm80_to_sm89INS1_16FlashAttnFwdSm80INS1_25CollectiveMainloopFwdSm80ILi8ELi1ELb1EN4cute5tupleIJNS5_1CILi128EEENS7_ILi64EEENS7_ILi256EEEEEELi256ENS_6half_tEfNS_4arch4Sm80ELb1ELb0ELb0ELb0ELb1ELb0ELb1ELb1EEENS1_21CollectiveEpilogueFwdINS6_IJS8_SA_S9_EEENS6_IJNS7_ILi1EEESI_SI_EEESC_SE_Li256ELb0ELb1ELb1ELb0EEENS1_30DynamicPersistentTileSchedulerILi256ELi256ELb1ELb1ELb0EEEEEEEEEvNT_6ParamsE:
[----:B------:R-:W-:-:S03]  /*0000*/  MOV R1, c[0x0][0x28] ;  /* 0x00000a0000017a02 */ /* 0x000fc60000000f00 */
[----:B------:R-:W1:Y:S01]  /*0010*/  S2R R17, SR_TID.X ;  /* 0x0000000000117919 */ /* 0x000e620000002100 */
[----:B------:R-:W-:-:S03]  /*0020*/  IADD3 R1, R1, -0x1f8, RZ ;  /* 0xfffffe0801017810 */ /* 0x000fc60007ffe0ff */
[----:B------:R-:W2:Y:S01]  /*0030*/  S2R R13, SR_CTAID.X ;  /* 0x00000000000d7919 */ /* 0x000ea20000002500 */
[----:B-1----:R-:W-:-:S05]  /*0040*/  SHF.R.U32.HI R2, RZ, 0x5, R17 ;  /* 0x00000005ff027819 */ /* 0x002fca0000011611 */
[----:B------:R-:W1:Y:S02]  /*0050*/  SHFL.IDX PT, R0, R2, RZ, 0x1f ;  /* 0x00001fff02007589 */ /* 0x000e6400000e0000 */
[----:B-1----:R-:W-:Y:S02]  /*0060*/  ISETP.GE.AND P0, PT, R0, 0x1, PT ;  /* 0x000000010000780c */ /* 0x002fe40003f06270 */
[----:B------:R1:W-:Y:S11]  /*0070*/  STL [R1+0x1e8], R0 ;  /* 0x0001e80001007387 */ /* 0x0003f60000100800 */
[----:B------:R-:W-:Y:S06]  /*0080*/  @P0 BAR.ARV 0x4, 0x100 ;  /* 0x0104000000000b1d */ /* 0x000fec0000002000 */
[----:B--2---:R-:W-:-:S13]  /*0090*/  ISETP.GE.AND P0, PT, R13, c[0x0][0x538], PT ;  /* 0x00014e000d007a0c */ /* 0x004fda0003f06270 */
[----:B------:R-:W-:Y:S05]  /*00a0*/  @P0 EXIT ;  /* 0x000000000000094d */ /* 0x000fea0003800000 */
[----:B-1----:R-:W-:Y:S01]  /*00b0*/  SHF.R.S32.HI R11, RZ, 0x1f, R17 ;  /* 0x0000001fff0b7819 */ /* 0x002fe20000011411 */
[----:B------:R-:W-:Y:S01]  /*00c0*/  IMAD.MOV.U32 R12, RZ, RZ, 0x10 ;  /* 0x00000010ff0c7424 */ /* 0x000fe200078e00ff */
[----:B------:R-:W-:Y:S02]  /*00d0*/  ULDC.64 UR6, c[0x0][0x118] ;  /* 0x0000460000067ab9 */ /* 0x000fe40000000a00 */
[CC--:B------:R-:W-:Y:S02]  /*00e0*/  LEA.HI R2, R11.reuse, R17.reuse, RZ, 0x4 ;  /* 0x000000110b027211 */ /* 0x0c0fe400078f20ff */
[CC--:B------:R-:W-:Y:S02]  /*00f0*/  LEA.HI R9, R11.reuse, R17.reuse, RZ, 0x3 ;  /* 0x000000110b097211 */ /* 0x0c0fe400078f18ff */
[----:B------:R-:W-:Y:S02]  /*0100*/  SHF.R.S32.HI R3, RZ, 0x4, R2 ;  /* 0x00000004ff037819 */ /* 0x000fe40000011402 */
[----:B------:R-:W-:-:S02]  /*0110*/  LEA.HI R4, R11, R17, RZ, 0x2 ;  /* 0x000000110b047211 */ /* 0x000fc400078f10ff */
[----:B------:R-:W-:Y:S02]  /*0120*/  LEA.HI R0, R2, R3, RZ, 0x1 ;  /* 0x0000000302007211 */ /* 0x000fe400078f08ff */
[----:B------:R-:W-:Y:S02]  /*0130*/  SHF.R.S32.HI R5, RZ, 0x3, R9 ;  /* 0x00000003ff057819 */ /* 0x000fe40000011409 */
[----:B------:R-:W-:-:S05]  /*0140*/  LOP3.LUT R0, R0, 0xfffffffe, RZ, 0xc0, !PT ;  /* 0xfffffffe00007812 */ /* 0x000fca00078ec0ff */
[----:B------:R-:W-:Y:S01]  /*0150*/  IMAD.IADD R8, R3, 0x1, -R0 ;  /* 0x0000000103087824 */ /* 0x000fe200078e0a00 */
[----:B------:R-:W-:Y:S02]  /*0160*/  LOP3.LUT R0, R2, 0xfffffff0, RZ, 0xc0, !PT ;  /* 0xfffffff002007812 */ /* 0x000fe400078ec0ff */
[----:B------:R-:W-:Y:S02]  /*0170*/  LOP3.LUT R3, R9, 0xfffffff8, RZ, 0xc0, !PT ;  /* 0xfffffff809037812 */ /* 0x000fe400078ec0ff */
[----:B------:R-:W-:Y:S01]  /*0180*/  LOP3.LUT R2, R4, 0xfffffffc, RZ, 0xc0, !PT ;  /* 0xfffffffc04027812 */ /* 0x000fe200078ec0ff */
[----:B------:R-:W-:Y:S02]  /*0190*/  IMAD.SHL.U32 R4, R5, 0x40, RZ ;  /* 0x0000004005047824 */ /* 0x000fe400078e00ff */
[C---:B------:R-:W-:Y:S02]  /*01a0*/  IMAD.IADD R5, R17.reuse, 0x1, -R3 ;  /* 0x0000000111057824 */ /* 0x040fe400078e0a03 */
[----:B------:R-:W-:Y:S01]  /*01b0*/  IMAD.IADD R3, R17, 0x1, -R2 ;  /* 0x0000000111037824 */ /* 0x000fe200078e0a02 */
[----:B------:R-:W-:Y:S01]  /*01c0*/  LOP3.LUT R2, R4, 0x1c0, RZ, 0xc0, !PT ;  /* 0x000001c004027812 */ /* 0x000fe200078ec0ff */
[----:B------:R-:W-:-:S02]  /*01d0*/  IMAD.SHL.U32 R16, R5, 0x8, RZ ;  /* 0x0000000805107824 */ /* 0x000fc400078e00ff */
[----:B------:R-:W-:Y:S01]  /*01e0*/  IMAD.IADD R0, R17, 0x1, -R0 ;  /* 0x0000000111007824 */ /* 0x000fe200078e0a00 */
[----:B------:R-:W-:Y:S01]  /*01f0*/  LEA.HI R4, R3, R3, RZ, 0x1 ;  /* 0x0000000303047211 */ /* 0x000fe200078f08ff */
[----:B------:R-:W-:Y:S01]  /*0200*/  IMAD.SHL.U32 R6, R5, 0x40, RZ ;  /* 0x0000004005067824 */ /* 0x000fe200078e00ff */
[----:B------:R-:W-:Y:S01]  /*0210*/  SHF.R.U32.HI R7, RZ, 0x3, R2 ;  /* 0x00000003ff077819 */ /* 0x000fe20000011602 */
[----:B------:R-:W-:Y:S01]  /*0220*/  STL [R1+0x64], R16 ;  /* 0x0000641001007387 */ /* 0x000fe20000100800 */
[----:B------:R-:W-:Y:S02]  /*0230*/  LOP3.LUT R4, R4, 0x1ffffffe, RZ, 0xc0, !PT ;  /* 0x1ffffffe04047812 */ /* 0x000fe400078ec0ff */
[----:B------:R-:W-:Y:S02]  /*0240*/  LOP3.LUT R5, R2, 0x38, R16, 0xf8, !PT ;  /* 0x0000003802057812 */ /* 0x000fe400078ef810 */
[----:B------:R-:W-:Y:S01]  /*0250*/  SHF.R.S32.HI R251, RZ, 0x1f, R0 ;  /* 0x0000001ffffb7819 */ /* 0x000fe20000011400 */
[----:B------:R-:W-:Y:S01]  /*0260*/  IMAD.IADD R10, R3, 0x1, -R4 ;  /* 0x00000001030a7824 */ /* 0x000fe200078e0a04 */
[----:B------:R-:W-:-:S02]  /*0270*/  LOP3.LUT R2, R6, 0x1c0, RZ, 0xc0, !PT ;  /* 0x000001c006027812 */ /* 0x000fc400078ec0ff */
[----:B------:R-:W-:Y:S02]  /*0280*/  LEA.HI R251, R251, R0, RZ, 0x3 ;  /* 0x00000000fbfb7211 */ /* 0x000fe400078f18ff */
[----:B------:R-:W-:Y:S01]  /*0290*/  LOP3.LUT R4, R2, 0x8, R9, 0xf8, !PT ;  /* 0x0000000802047812 */ /* 0x000fe200078ef809 */
[----:B------:R-:W-:Y:S01]  /*02a0*/  IMAD.MOV.U32 R9, RZ, RZ, 0x20 ;  /* 0x00000020ff097424 */ /* 0x000fe200078e00ff */
[----:B------:R-:W-:Y:S02]  /*02b0*/  LOP3.LUT R5, R5, R7, RZ, 0x3c, !PT ;  /* 0x0000000705057212 */ /* 0x000fe400078e3cff */
[----:B------:R-:W-:Y:S02]  /*02c0*/  SHF.R.U32.HI R2, RZ, 0x3, R2 ;  /* 0x00000003ff027819 */ /* 0x000fe40000011602 */
[-C--:B------:R-:W-:Y:S02]  /*02d0*/  LEA.HI R7, R11, R17.reuse, RZ, 0x5 ;  /* 0x000000110b077211 */ /* 0x080fe400078f28ff */
[C---:B------:R-:W-:Y:S01]  /*02e0*/  LOP3.LUT R3, R251.reuse, 0xfffffff8, RZ, 0xc0, !PT ;  /* 0xfffffff8fb037812 */ /* 0x040fe200078ec0ff */
[----:B------:R-:W-:Y:S01]  /*02f0*/  IMAD.SHL.U32 R251, R251, 0x40, RZ ;  /* 0x00000040fbfb7824 */ /* 0x000fe200078e00ff */
[----:B------:R-:W-:-:S02]  /*0300*/  LEA.HI R6, R11, R17, RZ, 0x6 ;  /* 0x000000110b067211 */ /* 0x000fc400078f30ff */
[----:B------:R-:W-:Y:S01]  /*0310*/  LOP3.LUT R248, R4, R2, RZ, 0x3c, !PT ;  /* 0x0000000204f87212 */ /* 0x000fe200078e3cff */
[----:B------:R-:W-:Y:S01]  /*0320*/  IMAD.IADD R0, R0, 0x1, -R3 ;  /* 0x0000000100007824 */ /* 0x000fe200078e0a03 */
[----:B------:R-:W-:Y:S01]  /*0330*/  LOP3.LUT R2, R7, 0xffffffe0, RZ, 0xc0, !PT ;  /* 0xffffffe007027812 */ /* 0x000fe200078ec0ff */
[----:B------:R-:W-:Y:S01]  /*0340*/  IMAD.SHL.U32 R4, R6, 0x8, RZ ;  /* 0x0000000806047824 */ /* 0x000fe200078e00ff */
[--C-:B------:R-:W-:Y:S01]  /*0350*/  SHF.R.S32.HI R6, RZ, 0x5, R7.reuse ;  /* 0x00000005ff067819 */ /* 0x100fe20000011407 */
[C---:B------:R-:W-:Y:S01]  /*0360*/  IMAD R248, R8.reuse, 0x200, R248 ;  /* 0x0000020008f87824 */ /* 0x040fe200078e02f8 */
[----:B------:R-:W-:Y:S01]  /*0370*/  SHF.R.S32.HI R3, RZ, 0x1f, R7 ;  /* 0x0000001fff037819 */ /* 0x000fe20000011407 */
[----:B------:R-:W-:Y:S01]  /*0380*/  IMAD.IADD R15, R17, 0x1, -R2 ;  /* 0x00000001110f7824 */ /* 0x000fe200078e0a02 */
[----:B------:R-:W-:Y:S01]  /*0390*/  LOP3.LUT R7, R5, 0x7ffffe00, R4, 0xf8, !PT ;  /* 0x7ffffe0005077812 */ /* 0x000fe200078ef804 */
[----:B------:R-:W-:Y:S01]  /*03a0*/  IMAD.SHL.U32 R4, R8, 0x8, RZ ;  /* 0x0000000808047824 */ /* 0x000fe200078e00ff */
[----:B------:R-:W-:-:S02]  /*03b0*/  LEA.HI R2, R3, R6, RZ, 0x3 ;  /* 0x0000000603027211 */ /* 0x000fc400078f18ff */
[----:B------:R-:W-:Y:S01]  /*03c0*/  SHF.R.S32.HI R5, RZ, 0x1f, R15 ;  /* 0x0000001fff057819 */ /* 0x000fe2000001140f */
[----:B------:R-:W-:Y:S01]  /*03d0*/  IMAD.SHL.U32 R7, R7, 0x2, RZ ;  /* 0x0000000207077824 */ /* 0x000fe200078e00ff */
[----:B------:R-:W-:Y:S02]  /*03e0*/  LOP3.LUT R2, R2, 0xffffff8, RZ, 0xc0, !PT ;  /* 0x0ffffff802027812 */ /* 0x000fe400078ec0ff */
[C---:B------:R-:W-:Y:S01]  /*03f0*/  R2P PR, R0.reuse, 0x6 ;  /* 0x0000000600007804 */ /* 0x040fe20000000000 */
[----:B------:R-:W-:Y:S01]  /*0400*/  IMAD.SHL.U32 R0, R0, 0x40, RZ ;  /* 0x0000004000007824 */ /* 0x000fe200078e00ff */
[----:B------:R-:W-:Y:S01]  /*0410*/  LEA.HI R5, R5, R15, RZ, 0x2 ;  /* 0x0000000f05057211 */ /* 0x000fe200078f10ff */
[----:B------:R-:W-:Y:S01]  /*0420*/  IMAD.IADD R3, R6, 0x1, -R2 ;  /* 0x0000000106037824 */ /* 0x000fe200078e0a02 */
[----:B------:R-:W-:Y:S02]  /*0430*/  IADD3 R8, R16, 0x80, RZ ;  /* 0x0000008010087810 */ /* 0x000fe40007ffe0ff */
[----:B------:R-:W-:-:S02]  /*0440*/  SHF.R.S32.HI R2, RZ, 0x2, R5 ;  /* 0x00000002ff027819 */ /* 0x000fc40000011405 */
[----:B------:R-:W-:Y:S02]  /*0450*/  LOP3.LUT R0, R0, 0x1c0, RZ, 0xc0, !PT ;  /* 0x000001c000007812 */ /* 0x000fe400078ec0ff */
[----:B------:R-:W-:Y:S01]  /*0460*/  LEA R248, R248, 0x10100, 0x1 ;  /* 0x00010100f8f87811 */ /* 0x000fe200078e08ff */
[----:B------:R-:W-:Y:S01]  /*0470*/  IMAD R14, R3, 0x10, R2 ;  /* 0x00000010030e7824 */ /* 0x000fe200078e0202 */
[----:B------:R-:W-:Y:S02]  /*0480*/  LOP3.LUT R4, R0, 0x8, R4, 0xf8, !PT ;  /* 0x0000000800047812 */ /* 0x000fe400078ef804 */
[----:B------:R-:W-:Y:S02]  /*0490*/  SEL R2, R12, 0xfffffff0, !P1 ;  /* 0xfffffff00c027807 */ /* 0x000fe40004800000 */
[----:B------:R-:W-:Y:S01]  /*04a0*/  SEL R3, R9, 0xffffffe0, !P2 ;  /* 0xffffffe009037807 */ /* 0x000fe20005000000 */
[----:B------:R-:W-:Y:S01]  /*04b0*/  STL [R1+0x1ec], R14 ;  /* 0x0001ec0e01007387 */ /* 0x000fe20000100800 */
[----:B------:R-:W-:-:S03]  /*04c0*/  SHF.R.U32.HI R0, RZ, 0x3, R0 ;  /* 0x00000003ff007819 */ /* 0x000fc60000011600 */
[----:B------:R-:W-:Y:S01]  /*04d0*/  IMAD.IADD R3, R2, 0x1, R3 ;  /* 0x0000000102037824 */ /* 0x000fe200078e0203 */
[----:B------:R-:W-:Y:S01]  /*04e0*/  LOP3.LUT R0, R4, R0, RZ, 0x3c, !PT ;  /* 0x0000000004007212 */ /* 0x000fe200078e3cff */
[----:B------:R-:W-:Y:S01]  /*04f0*/  STL [R1+0xd8], R13 ;  /* 0x0000d80d01007387 */ /* 0x000fe20000100800 */
[----:B------:R-:W-:Y:S01]  /*0500*/  LEA.HI R2, R11, R17, RZ, 0x7 ;  /* 0x000000110b027211 */ /* 0x000fe200078f38ff */
[----:B------:R-:W-:Y:S01]  /*0510*/  IMAD.MOV.U32 R4, RZ, RZ, 0x40 ;  /* 0x00000040ff047424 */ /* 0x000fe200078e00ff */
[----:B------:R-:W-:Y:S02]  /*0520*/  LOP3.LUT R251, R0, 0x7ffffe00, R251, 0xf8, !PT ;  /* 0x7ffffe0000fb7812 */ /* 0x000fe400078ef8fb */
[----:B------:R-:W-:Y:S02]  /*0530*/  SHF.R.S32.HI R0, RZ, 0x7, R2 ;  /* 0x00000007ff007819 */ /* 0x000fe40000011402 */
[----:B------:R-:W-:Y:S02]  /*0540*/  IADD3 R11, R16, 0x40, RZ ;  /* 0x00000040100b7810 */ /* 0x000fe40007ffe0ff */
[----:B------:R-:W-:-:S02]  /*0550*/  SHF.R.S32.HI R2, RZ, 0x1f, R16 ;  /* 0x0000001fff027819 */ /* 0x000fc40000011410 */
[----:B------:R-:W-:Y:S02]  /*0560*/  LOP3.LUT R0, R5, 0x7ffffffc, RZ, 0xc0, !PT ;  /* 0x7ffffffc05007812 */ /* 0x000fe400078ec0ff */
[----:B------:R-:W-:Y:S01]  /*0570*/  SHF.R.S32.HI R5, RZ, 0x1f, R11 ;  /* 0x0000001fff057819 */ /* 0x000fe2000001140b */
[----:B------:R1:W-:Y:S01]  /*0580*/  STL [R1+0x164], R2 ;  /* 0x0001640201007387 */ /* 0x0003e20000100800 */
[----:B------:R-:W-:Y:S01]  /*0590*/  LEA R251, R251, 0x100, 0x1 ;  /* 0x00000100fbfb7811 */ /* 0x000fe200078e08ff */
[----:B------:R-:W-:Y:S02]  /*05a0*/  IMAD.IADD R0, R15, 0x1, -R0 ;  /* 0x000000010f007824 */ /* 0x000fe400078e0a00 */
[----:B------:R-:W-:Y:S02]  /*05b0*/  STL [R1+0x84], R11 ;  /* 0x0000840b01007387 */ /* 0x000fe40000100800 */
[----:B------:R-:W-:Y:S02]  /*05c0*/  IMAD R3, R3, 0x2, R251 ;  /* 0x0000000203037824 */ /* 0x000fe400078e02fb */
[----:B------:R-:W-:Y:S04]  /*05d0*/  STL [R1+0x80], R8 ;  /* 0x0000800801007387 */ /* 0x000fe80000100800 */
[----:B------:R2:W-:Y:S01]  /*05e0*/  STL [R1+0x160], R5 ;  /* 0x0001600501007387 */ /* 0x0005e20000100800 */
[----:B-1----:R-:W-:-:S05]  /*05f0*/  IADD3 R2, R16, 0xc0, RZ ;  /* 0x000000c010027810 */ /* 0x002fca0007ffe0ff */
[----:B------:R1:W-:Y:S01]  /*0600*/  STL [R1+0x7c], R2 ;  /* 0x00007c0201007387 */ /* 0x0003e20000100800 */
[----:B--2---:R-:W-:-:S05]  /*0610*/  SHF.R.S32.HI R5, RZ, 0x1f, R8 ;  /* 0x0000001fff057819 */ /* 0x004fca0000011408 */
[----:B------:R2:W-:Y:S01]  /*0620*/  STL [R1+0x15c], R5 ;  /* 0x00015c0501007387 */ /* 0x0005e20000100800 */
[----:B-1----:R-:W-:-:S05]  /*0630*/  SHF.R.S32.HI R2, RZ, 0x1f, R2 ;  /* 0x0000001fff027819 */ /* 0x002fca0000011402 */
[----:B------:R1:W-:Y:S04]  /*0640*/  STL [R1+0x158], R2 ;  /* 0x0001580201007387 */ /* 0x0003e80000100800 */
[----:B------:R-:W-:Y:S01]  /*0650*/  STL [R1+0x58], R7 ;  /* 0x0000580701007387 */ /* 0x000fe20000100800 */
[----:B--2---:R-:W-:Y:S01]  /*0660*/  IMAD.SHL.U32 R5, R0, 0x2, RZ ;  /* 0x0000000200057824 */ /* 0x004fe200078e00ff */
[----:B------:R-:W-:-:S04]  /*0670*/  SEL R0, R9, 0xffffffe0, !P1 ;  /* 0xffffffe009007807 */ /* 0x000fc80004800000 */
[C---:B------:R-:W-:Y:S02]  /*0680*/  IADD3 R38, R5.reuse, 0x8, RZ ;  /* 0x0000000805267810 */ /* 0x040fe40007ffe0ff */
[C---:B------:R-:W-:Y:S02]  /*0690*/  IADD3 R37, R5.reuse, 0x10, RZ ;  /* 0x0000001005257810 */ /* 0x040fe40007ffe0ff */
[C---:B------:R-:W-:Y:S02]  /*06a0*/  IADD3 R36, R5.reuse, 0x18, RZ ;  /* 0x0000001805247810 */ /* 0x040fe40007ffe0ff */
[C---:B------:R-:W-:Y:S02]  /*06b0*/  IADD3 R35, R5.reuse, 0x20, RZ ;  /* 0x0000002005237810 */ /* 0x040fe40007ffe0ff */
[C---:B------:R-:W-:Y:S02]  /*06c0*/  IADD3 R34, R5.reuse, 0x28, RZ ;  /* 0x0000002805227810 */ /* 0x040fe40007ffe0ff */
[----:B------:R-:W-:-:S02]  /*06d0*/  IADD3 R33, R5, 0x30, RZ ;  /* 0x0000003005217810 */ /* 0x000fc40007ffe0ff */
[C---:B------:R-:W-:Y:S01]  /*06e0*/  IADD3 R32, R5.reuse, 0x38, RZ ;  /* 0x0000003805207810 */ /* 0x040fe20007ffe0ff */
[----:B-1----:R-:W-:Y:S01]  /*06f0*/  IMAD R2, R10, 0x8, R14 ;  /* 0x000000080a027824 */ /* 0x002fe200078e020e */
[C---:B------:R-:W-:Y:S02]  /*0700*/  IADD3 R31, R5.reuse, 0x40, RZ ;  /* 0x00000040051f7810 */ /* 0x040fe40007ffe0ff */
[C---:B------:R-:W-:Y:S02]  /*0710*/  IADD3 R30, R5.reuse, 0x48, RZ ;  /* 0x00000048051e7810 */ /* 0x040fe40007ffe0ff */
[----:B------:R1:W-:Y:S01]  /*0720*/  STL [R1+0x1e4], R2 ;  /* 0x0001e40201007387 */ /* 0x0003e20000100800 */
        /* <DEDUP_REMOVED lines=28> */
[----:B-1----:R-:W-:Y:S01]  /*08f0*/  SEL R2, R4, 0xffffffc0, !P2 ;  /* 0xffffffc004027807 */ /* 0x002fe20005000000 */
[----:B------:R-:W-:Y:S01]  /*0900*/  STL [R1+0x134], R30 ;  /* 0x0001341e01007387 */ /* 0x000fe20000100800 */
[----:B------:R-:W-:-:S02]  /*0910*/  IADD3 R8, R5, 0xe8, RZ ;  /* 0x000000e805087810 */ /* 0x000fc40007ffe0ff */
[----:B------:R-:W-:Y:S01]  /*0920*/  SHF.R.S32.HI R4, RZ, 0x1f, R38 ;  /* 0x0000001fff047819 */ /* 0x000fe20000011426 */
[----:B------:R-:W-:Y:S01]  /*0930*/  STL [R1+0x130], R29 ;  /* 0x0001301d01007387 */ /* 0x000fe20000100800 */
[----:B------:R-:W-:Y:S01]  /*0940*/  IADD3 R7, R5, 0xf0, RZ ;  /* 0x000000f005077810 */ /* 0x000fe20007ffe0ff */
[----:B------:R-:W-:Y:S01]  /*0950*/  IMAD.IADD R252, R251, 0x1, R2 ;  /* 0x00000001fbfc7824 */ /* 0x000fe200078e0202 */
[----:B------:R-:W-:Y:S01]  /*0960*/  SHF.R.S32.HI R9, RZ, 0x1f, R37 ;  /* 0x0000001fff097819 */ /* 0x000fe20000011425 */
[----:B------:R-:W-:Y:S01]  /*0970*/  STL [R1+0x12c], R28 ;  /* 0x00012c1c01007387 */ /* 0x000fe20000100800 */
[----:B--2---:R-:W-:Y:S02]  /*0980*/  IADD3 R5, R5, 0xf8, RZ ;  /* 0x000000f805057810 */ /* 0x004fe40007ffe0ff */
[----:B------:R-:W-:Y:S01]  /*0990*/  SHF.R.S32.HI R10, RZ, 0x1f, R35 ;  /* 0x0000001fff0a7819 */ /* 0x000fe20000011423 */
        /* <DEDUP_REMOVED lines=24> */
[----:B---3--:R-:W-:-:S03]  /*0b20*/  SHF.R.S32.HI R7, RZ, 0x1f, R7 ;  /* 0x0000001fff077819 */ /* 0x008fc60000011407 */
[----:B------:R1:W-:Y:S01]  /*0b30*/  STL [R1+0x1d8], R4 ;  /* 0x0001d80401007387 */ /* 0x0003e20000100800 */
[----:B----4-:R-:W-:-:S03]  /*0b40*/  SHF.R.S32.HI R9, RZ, 0x1f, R33 ;  /* 0x0000001fff097819 */ /* 0x010fc60000011421 */
        /* <DEDUP_REMOVED lines=45> */
[----:B------:R-:W-:Y:S01]  /*0e20*/  STL [R1+0x178], R9 ;  /* 0x0001780901007387 */ /* 0x000fe20000100800 */
[----:B-1----:R-:W-:-:S05]  /*0e30*/  SHF.R.S32.HI R4, RZ, 0x1f, R11 ;  /* 0x0000001fff047819 */ /* 0x002fca000001140b */
[----:B------:R1:W-:Y:S04]  /*0e40*/  STL [R1+0x174], R4 ;  /* 0x0001740401007387 */ /* 0x0003e80000100800 */
[----:B------:R-:W-:Y:S04]  /*0e50*/  STL [R1+0x170], R8 ;  /* 0x0001700801007387 */ /* 0x000fe80000100800 */
[----:B------:R-:W-:Y:S01]  /*0e60*/  STL [R1+0x16c], R7 ;  /* 0x00016c0701007387 */ /* 0x000fe20000100800 */
[----:B-1----:R-:W-:Y:S01]  /*0e70*/  IMAD R4, R6, 0x800, R251 ;  /* 0x0000080006047824 */ /* 0x002fe200078e02fb */
[----:B------:R-:W-:Y:S01]  /*0e80*/  SHF.R.S32.HI R6, RZ, 0x1f, R5 ;  /* 0x0000001fff067819 */ /* 0x000fe20000011405 */
[----:B------:R-:W-:-:S04]  /*0e90*/  IMAD.IADD R5, R251, 0x1, R0 ;  /* 0x00000001fb057824 */ /* 0x000fc800078e0200 */
[----:B------:R-:W-:Y:S04]  /*0ea0*/  STL [R1+0x168], R6 ;  /* 0x0001680601007387 */ /* 0x000fe80000100800 */
[----:B------:R1:W-:Y:S04]  /*0eb0*/  STL [R1+0x3c], R3 ;  /* 0x00003c0301007387 */ /* 0x0003e80000100800 */
[----:B------:R-:W-:Y:S01]  /*0ec0*/  STL [R1], R5 ;  /* 0x0000000501007387 */ /* 0x000fe20000100800 */
[----:B-1----:R-:W-:Y:S01]  /*0ed0*/  IMAD.IADD R3, R0, 0x1, R4 ;  /* 0x0000000100037824 */ /* 0x002fe200078e0204 */
[C---:B------:R-:W-:Y:S01]  /*0ee0*/  IADD3 R0, R2.reuse, R251, R0 ;  /* 0x000000fb02007210 */ /* 0x040fe20007ffe000 */
[----:B------:R-:W-:-:S04]  /*0ef0*/  IMAD.IADD R4, R2, 0x1, R4 ;  /* 0x0000000102047824 */ /* 0x000fc800078e0204 */
[----:B------:R1:W-:Y:S04]  /*0f00*/  STL [R1+0x4], R0 ;  /* 0x0000040001007387 */ /* 0x0003e80000100800 */
[----:B------:R2:W-:Y:S04]  /*0f10*/  STL [R1+0x4c], R3 ;  /* 0x00004c0301007387 */ /* 0x0005e80000100800 */
[----:B------:R2:W-:Y:S01]  /*0f20*/  STL [R1+0x54], R4 ;  /* 0x0000540401007387 */ /* 0x0005e20000100800 */
[----:B-1----:R-:W-:-:S05]  /*0f30*/  IMAD.IADD R0, R2, 0x1, R3 ;  /* 0x0000000102007824 */ /* 0x002fca00078e0203 */
[----:B------:R2:W-:Y:S02]  /*0f40*/  STL [R1+0x50], R0 ;  /* 0x0000500001007387 */ /* 0x0005e40000100800 */
.L_x_1081:
[----:B--2---:R-:W2:Y:S01]  /*0f50*/  LDL R4, [R1+0xd8] ;  /* 0x0000d80001047983 */ /* 0x004ea20000100800 */
[----:B------:R-:W-:Y:S01]  /*0f60*/  IMAD.MOV.U32 R0, RZ, RZ, c[0x0][0x560] ;  /* 0x00015800ff007624 */ /* 0x000fe200078e00ff */
[----:B------:R-:W-:Y:S01]  /*0f70*/  YIELD ;  /* 0x0000000000007946 */ /* 0x000fe20003800000 */
[----:B------:R-:W-:Y:S03]  /*0f80*/  BSSY B0, `(.L_x_1036) ;  /* 0x0000016000007945 */ /* 0x000fe60003800000 */
[----:B------:R-:W-:-:S13]  /*0f90*/  ISETP.NE.AND P0, PT, R0, 0x1, PT ;  /* 0x000000010000780c */ /* 0x000fda0003f05270 */
[----:B--2---:R-:W-:Y:S01]  /*0fa0*/  @P0 IMAD.HI.U32 R0, R4, c[0x0][0x564], RZ ;  /* 0x0001590004000a27 */ /* 0x004fe200078e00ff */
[----:B------:R-:W-:-:S04]  /*0fb0*/  MOV R3, R4 ;  /* 0x0000000400037202 */ /* 0x000fc80000000f00 */
[----:B------:R-:W-:-:S04]  /*0fc0*/  @P0 SHF.R.U32.HI R3, RZ, c[0x0][0x568], R0 ;  /* 0x00015a00ff030a19 */ /* 0x000fc80000011600 */
[----:B------:R-:W-:Y:S01]  /*0fd0*/  ISETP.GE.AND P0, PT, R3, c[0x0][0x578], PT ;  /* 0x00015e0003007a0c */ /* 0x000fe20003f06270 */
[----:B------:R-:W-:-:S04]  /*0fe0*/  IMAD.MOV R2, RZ, RZ, -R3 ;  /* 0x000000ffff027224 */ /* 0x000fc800078e0a03 */
[----:B------:R-:W-:-:S08]  /*0ff0*/  IMAD R2, R2, c[0x0][0x560], R4 ;  /* 0x0001580002027a24 */ /* 0x000fd000078e0204 */
[----:B------:R-:W-:Y:S05]  /*1000*/  @!P0 BRA `(.L_x_1037) ;  /* 0x0000007000008947 */ /* 0x000fea0003800000 */
[----:B------:R-:W-:-:S04]  /*1010*/  MOV R0, c[0x0][0x56c] ;  /* 0x00015b0000007a02 */ /* 0x000fc80000000f00 */
[----:B------:R-:W-:Y:S02]  /*1020*/  ISETP.NE.AND P0, PT, R0, 0x1, PT ;  /* 0x000000010000780c */ /* 0x000fe40003f05270 */
[----:B------:R-:W-:-:S11]  /*1030*/  MOV R0, R2 ;  /* 0x0000000200007202 */ /* 0x000fd60000000f00 */
[----:B------:R-:W-:-:S05]  /*1040*/  @P0 IMAD.HI.U32 R4, R2, c[0x0][0x570], RZ ;  /* 0x00015c0002040a27 */ /* 0x000fca00078e00ff */
[----:B------:R-:W-:-:S05]  /*1050*/  @P0 SHF.R.U32.HI R0, RZ, c[0x0][0x574], R4 ;  /* 0x00015d00ff000a19 */ /* 0x000fca0000011604 */
[----:B------:R-:W-:Y:S01]  /*1060*/  IMAD R4, R0, c[0x0][0x56c], RZ ;  /* 0x00015b0000047a24 */ /* 0x000fe200078e02ff */
[----:B------:R-:W-:Y:S05]  /*1070*/  BRA `(.L_x_1038) ;  /* 0x0000006000007947 */ /* 0x000fea0003800000 */
.L_x_1037:
[----:B------:R-:W-:-:S04]  /*1080*/  MOV R0, c[0x0][0x554] ;  /* 0x0001550000007a02 */ /* 0x000fc80000000f00 */
[----:B------:R-:W-:Y:S02]  /*1090*/  ISETP.NE.AND P0, PT, R0, 0x1, PT ;  /* 0x000000010000780c */ /* 0x000fe40003f05270 */
[----:B------:R-:W-:-:S11]  /*10a0*/  MOV R0, R2 ;  /* 0x0000000200007202 */ /* 0x000fd60000000f00 */
[----:B------:R-:W-:-:S05]  /*10b0*/  @P0 IMAD.HI.U32 R4, R2, c[0x0][0x558], RZ ;  /* 0x0001560002040a27 */ /* 0x000fca00078e00ff */
[----:B------:R-:W-:-:S05]  /*10c0*/  @P0 SHF.R.U32.HI R0, RZ, c[0x0][0x55c], R4 ;  /* 0x00015700ff000a19 */ /* 0x000fca0000011604 */
[----:B------:R-:W-:Y:S02]  /*10d0*/  IMAD R4, R0, c[0x0][0x554], RZ ;  /* 0x0001550000047a24 */ /* 0x000fe400078e02ff */
.L_x_1038:
[----:B------:R-:W-:Y:S05]  /*10e0*/  BSYNC B0 ;  /* 0x0000000000007941 */ /* 0x000fea0003800000 */
.L_x_1036:
[----:B------:R-:W-:Y:S01]  /*10f0*/  IMAD.MOV.U32 R5, RZ, RZ, c[0x0][0x548] ;  /* 0x00015200ff057624 */ /* 0x000fe200078e00ff */
[----:B------:R-:W-:Y:S01]  /*1100*/  ISETP.NE.U32.AND P0, PT, RZ, c[0x0][0x370], PT ;  /* 0x0000dc00ff007a0c */ /* 0x000fe20003f05070 */
[----:B------:R-:W2:Y:S01]  /*1110*/  LDL.LU R16, [R1+0xd0] ;  /* 0x0000d00001107983 */ /* 0x000ea20000300800 */
[----:B------:R-:W-:Y:S02]  /*1120*/  IMAD.IADD R4, R2, 0x1, -R4 ;  /* 0x0000000102047824 */ /* 0x000fe400078e0a04 */
[----:B------:R-:W-:Y:S01]  /*1130*/  ISETP.NE.AND P1, PT, R5, 0x1, PT ;  /* 0x000000010500780c */ /* 0x000fe20003f25270 */
[----:B------:R-:W-:Y:S01]  /*1140*/  IMAD.MOV.U32 R132, RZ, RZ, RZ ;  /* 0x000000ffff847224 */ /* 0x000fe200078e00ff */
[----:B------:R-:W-:Y:S01]  /*1150*/  ISETP.NE.AND.EX P0, PT, RZ, c[0x0][0x374], PT, P0 ;  /* 0x0000dd00ff007a0c */ /* 0x000fe20003f05300 */
[----:B------:R-:W-:-:S04]  /*1160*/  IMAD R4, R3, c[0x0][0x554], R4 ;  /* 0x0001550003047a24 */ /* 0x000fc800078e0204 */
[----:B------:R-:W-:-:S06]  /*1170*/  IMAD.MOV.U32 R15, RZ, RZ, R4 ;  /* 0x000000ffff0f7224 */ /* 0x000fcc00078e0004 */
[----:B------:R-:W-:-:S04]  /*1180*/  @P1 IMAD.HI.U32 R2, R4, c[0x0][0x54c], RZ ;  /* 0x0001530004021a27 */ /* 0x000fc800078e00ff */
[----:B------:R-:W-:Y:S01]  /*1190*/  @P0 IMAD.MOV.U32 R3, RZ, RZ, 0x4 ;  /* 0x00000004ff030424 */ /* 0x000fe200078e00ff */
[----:B------:R-:W-:-:S05]  /*11a0*/  @P1 SHF.R.U32.HI R15, RZ, c[0x0][0x550], R2 ;  /* 0x00015400ff0f1a19 */ /* 0x000fca0000011602 */
[----:B------:R-:W-:Y:S01]  /*11b0*/  @P0 IMAD.WIDE R2, R15, R3, c[0x0][0x370] ;  /* 0x0000dc000f020625 */ /* 0x000fe200078e0203 */
[----:B------:R1:W-:Y:S04]  /*11c0*/  STL [R1+0xc4], R15 ;  /* 0x0000c40f01007387 */ /* 0x0003e80000100800 */
[----:B------:R3:W4:Y:S01]  /*11d0*/  @P0 LDG.E R132, [R2.64] ;  /* 0x0000000602840981 */ /* 0x000722000c1e1900 */
[----:B------:R-:W-:Y:S01]  /*11e0*/  IMAD.MOV.U32 R12, RZ, RZ, R0 ;  /* 0x000000ffff0c7224 */ /* 0x000fe200078e0000 */
[----:B------:R-:W-:Y:S01]  /*11f0*/  BSSY B0, `(.L_x_1039) ;  /* 0x0000047000007945 */ /* 0x000fe20003800000 */
[----:B------:R-:W-:Y:S02]  /*1200*/  IMAD.MOV.U32 R14, RZ, RZ, c[0x0][0x2c4] ;  /* 0x0000b100ff0e7624 */ /* 0x000fe400078e00ff */
[----:B------:R-:W-:-:S03]  /*1210*/  IMAD.MOV.U32 R28, RZ, RZ, 0x40 ;  /* 0x00000040ff1c7424 */ /* 0x000fc600078e00ff */
[----:B------:R-:W-:Y:S02]  /*1220*/  ISETP.NE.AND P3, PT, R14, 0x1, PT ;  /* 0x000000010e00780c */ /* 0x000fe40003f65270 */
[----:B------:R-:W-:Y:S01]  /*1230*/  IADD3 R5, R28, -c[0x0][0x168], RZ ;  /* 0x80005a001c057a10 */ /* 0x000fe20007ffe0ff */
[----:B---3--:R-:W-:-:S05]  /*1240*/  IMAD.MOV.U32 R2, RZ, RZ, c[0x0][0x53c] ;  /* 0x00014f00ff027624 */ /* 0x008fca00078e00ff */
[----:B------:R-:W-:Y:S02]  /*1250*/  ISETP.NE.AND P0, PT, R2, 0x1, PT ;  /* 0x000000010200780c */ /* 0x000fe40003f05270 */
[----:B------:R-:W-:-:S11]  /*1260*/  LOP3.LUT R2, R0, 0x1ffffff, RZ, 0x3c, !PT ;  /* 0x01ffffff00027812 */ /* 0x000fd600078e3cff */
[----:B------:R-:W-:Y:S01]  /*1270*/  @P0 IMAD.HI.U32 R3, R0, c[0x0][0x540], RZ ;  /* 0x0001500000030a27 */ /* 0x000fe200078e00ff */
[----:B------:R-:W-:-:S03]  /*1280*/  IADD3 R0, R2, c[0x0][0x53c], RZ ;  /* 0x00014f0002007a10 */ /* 0x000fc60007ffe0ff */
[----:B------:R-:W-:Y:S01]  /*1290*/  IMAD.MOV.U32 R2, RZ, RZ, c[0x0][0x2ac] ;  /* 0x0000ab00ff027624 */ /* 0x000fe200078e00ff */
[----:B------:R-:W-:-:S03]  /*12a0*/  @P0 SHF.R.U32.HI R12, RZ, c[0x0][0x544], R3 ;  /* 0x00015100ff0c0a19 */ /* 0x000fc60000011603 */
[----:B------:R-:W-:Y:S02]  /*12b0*/  IMAD R168, R2, c[0x0][0x1d0], RZ ;  /* 0x0000740002a87a24 */ /* 0x000fe400078e02ff */
[----:B------:R-:W-:Y:S01]  /*12c0*/  IMAD R0, R12, c[0x0][0x53c], R0 ;  /* 0x00014f000c007a24 */ /* 0x000fe200078e0200 */
[----:B------:R1:W-:Y:S01]  /*12d0*/  STL [R1+0xcc], R12 ;  /* 0x0000cc0c01007387 */ /* 0x0003e20000100800 */
[----:B------:R-:W-:Y:S01]  /*12e0*/  IMAD R2, R2, c[0x0][0x1d0], R5 ;  /* 0x0000740002027a24 */ /* 0x000fe200078e0205 */
[----:B------:R-:W-:Y:S01]  /*12f0*/  IADD3 R5, R168, 0x3f, RZ ;  /* 0x0000003fa8057810 */ /* 0x000fe20007ffe0ff */
[----:B------:R-:W-:-:S05]  /*1300*/  IMAD.SHL.U32 R11, R0, 0x80, RZ ;  /* 0x00000080000b7824 */ /* 0x000fca00078e00ff */
[----:B------:R-:W-:Y:S01]  /*1310*/  IADD3 R0, R11, 0x7f, RZ ;  /* 0x0000007f0b007810 */ /* 0x000fe20007ffe0ff */
[----:B------:R1:W-:Y:S04]  /*1320*/  STL [R1+0xd4], R11 ;  /* 0x0000d40b01007387 */ /* 0x0003e80000100800 */
[----:B------:R-:W-:-:S05]  /*1330*/  @P3 IMAD.HI.U32 R3, R0, c[0x0][0x2c8], RZ ;  /* 0x0000b20000033a27 */ /* 0x000fca00078e00ff */
[----:B------:R-:W-:-:S05]  /*1340*/  @P3 SHF.R.U32.HI R0, RZ, c[0x0][0x2cc], R3 ;  /* 0x0000b300ff003a19 */ /* 0x000fca0000011603 */
[----:B------:R-:W-:Y:S01]  /*1350*/  IMAD.IADD R0, R2, 0x1, R0 ;  /* 0x0000000102007824 */ /* 0x000fe200078e0200 */
[----:B------:R-:W-:-:S04]  /*1360*/  SHF.R.S32.HI R2, RZ, 0x1f, R5 ;  /* 0x0000001fff027819 */ /* 0x000fc80000011405 */
[----:B------:R-:W-:Y:S02]  /*1370*/  SHF.R.S32.HI R3, RZ, 0x1f, R0 ;  /* 0x0000001fff037819 */ /* 0x000fe40000011400 */
[----:B------:R-:W-:Y:S02]  /*1380*/  LEA.HI R2, R2, R5, RZ, 0x6 ;  /* 0x0000000502027211 */ /* 0x000fe400078f30ff */
[----:B------:R-:W-:Y:S02]  /*1390*/  LEA.HI R3, R3, R0, RZ, 0x6 ;  /* 0x0000000003037211 */ /* 0x000fe400078f30ff */
[----:B------:R-:W-:Y:S02]  /*13a0*/  SHF.R.S32.HI R0, RZ, 0x6, R2 ;  /* 0x00000006ff007819 */ /* 0x000fe40000011402 */
[----:B------:R-:W-:-:S04]  /*13b0*/  SHF.R.S32.HI R2, RZ, 0x6, R3 ;  /* 0x00000006ff027819 */ /* 0x000fc80000011403 */
[----:B------:R-:W-:Y:S01]  /*13c0*/  IMNMX R7, R0, R2, PT ;  /* 0x0000000200077217 */ /* 0x000fe20003800200 */
[----:B------:R-:W-:Y:S02]  /*13d0*/  IMAD.MOV R0, RZ, RZ, -R15 ;  /* 0x000000ffff007224 */ /* 0x000fe400078e0a0f */
[----:B------:R-:W-:Y:S01]  /*13e0*/  IMAD.MOV.U32 R2, RZ, RZ, RZ ;  /* 0x000000ffff027224 */ /* 0x000fe200078e00ff */
[----:B------:R-:W-:Y:S01]  /*13f0*/  ISETP.GE.AND P0, PT, R7, 0x1, PT ;  /* 0x000000010700780c */ /* 0x000fe20003f06270 */
[----:B------:R-:W-:Y:S01]  /*1400*/  IMAD R134, R0, c[0x0][0x548], R4 ;  /* 0x0001520000867a24 */ /* 0x000fe200078e0204 */
[----:B--2---:R-:W-:-:S04]  /*1410*/  LOP3.LUT R16, R16, 0xfffffffd, RZ, 0xc0, !PT ;  /* 0xfffffffd10107812 */ /* 0x004fc800078ec0ff */
[----:B------:R-:W-:-:S05]  /*1420*/  @P3 LOP3.LUT R16, R16, 0x2, RZ, 0xfc, !PT ;  /* 0x0000000210103812 */ /* 0x000fca00078efcff */
[----:B------:R1:W-:Y:S04]  /*1430*/  STL [R1+0xd0], R16 ;  /* 0x0000d01001007387 */ /* 0x0003e80000100800 */
[----:B----4-:R1:W-:Y:S04]  /*1440*/  STL [R1+0xa0], R132 ;  /* 0x0000a08401007387 */ /* 0x0103e80000100800 */
[----:B------:R1:W-:Y:S01]  /*1450*/  STL [R1+0xc8], R134 ;  /* 0x0000c88601007387 */ /* 0x0003e20000100800 */
[----:B------:R-:W-:Y:S05]  /*1460*/  @!P0 BRA `(.L_x_1040) ;  /* 0x000001f000008947 */ /* 0x000fea0003800000 */
[----:B------:R-:W-:-:S04]  /*1470*/  SHF.R.U32.HI R0, RZ, 0x10, R12 ;  /* 0x00000010ff007819 */ /* 0x000fc8000001160c */
[----:B------:R-:W-:-:S04]  /*1480*/  ISETP.NE.AND P0, PT, R0, RZ, PT ;  /* 0x000000ff0000720c */ /* 0x000fc80003f05270 */
[----:B------:R-:W-:-:S04]  /*1490*/  SEL R0, R0, c[0x0][0x338], P0 ;  /* 0x0000ce0000007a07 */ /* 0x000fc80000000000 */
[----:B------:R-:W-:Y:S02]  /*14a0*/  IABS R3, R0 ;  /* 0x0000000000037213 */ /* 0x000fe40000000000 */
[----:B------:R-:W-:Y:S02]  /*14b0*/  IADD3 R6, R0, -0x1, R7 ;  /* 0xffffffff00067810 */ /* 0x000fe40007ffe007 */
[----:B------:R-:W2:Y:S02]  /*14c0*/  I2F.RP R4, R3 ;  /* 0x0000000300047306 */ /* 0x000ea40000209400 */
[----:B------:R-:W-:Y:S02]  /*14d0*/  IABS R10, R6 ;  /* 0x00000006000a7213 */ /* 0x000fe40000000000 */
[----:B------:R-:W-:-:S04]  /*14e0*/  LOP3.LUT R6, R6, R0, RZ, 0x3c, !PT ;  /* 0x0000000006067212 */ /* 0x000fc800078e3cff */
[----:B------:R-:W-:Y:S01]  /*14f0*/  ISETP.GE.AND P1, PT, R6, RZ, PT ;  /* 0x000000ff0600720c */ /* 0x000fe20003f26270 */
[----:B--2---:R-:W2:Y:S02]  /*1500*/  MUFU.RCP R4, R4 ;  /* 0x0000000400047308 */ /* 0x004ea40000001000 */
[----:B--2---:R-:W-:-:S06]  /*1510*/  IADD3 R4, R4, 0xffffffe, RZ ;  /* 0x0ffffffe04047810 */ /* 0x004fcc0007ffe0ff */
[----:B------:R-:W2:Y:S02]  /*1520*/  F2I.FTZ.U32.TRUNC.NTZ R5, R4 ;  /* 0x0000000400057305 */ /* 0x000ea4000021f000 */
[----:B--2---:R-:W-:Y:S02]  /*1530*/  IMAD.MOV R2, RZ, RZ, -R5 ;  /* 0x000000ffff027224 */ /* 0x004fe400078e0a05 */
[----:B------:R-:W-:Y:S02]  /*1540*/  IMAD.MOV.U32 R4, RZ, RZ, RZ ;  /* 0x000000ffff047224 */ /* 0x000fe400078e00ff */
        /* <DEDUP_REMOVED lines=13> */
[----:B------:R-:W-:-:S13]  /*1620*/  ISETP.GE.U32.AND P2, PT, R4, R3, PT ;  /* 0x000000030400720c */ /* 0x000fda0003f46070 */
[----:B------:R-:W-:-:S05]  /*1630*/  @P2 IADD3 R2, R2, 0x1, RZ ;  /* 0x0000000102022810 */ /* 0x000fca0007ffe0ff */
[----:B------:R-:W-:Y:S01]  /*1640*/  @!P1 IMAD.MOV R2, RZ, RZ, -R2 ;  /* 0x000000ffff029224 */ /* 0x000fe200078e0a02 */
[----:B------:R-:W-:Y:S02]  /*1650*/  @!P0 LOP3.LUT R2, RZ, R0, RZ, 0x33, !PT ;  /* 0x00000000ff028212 */ /* 0x000fe400078e33ff */
.L_x_1040:
[----:B------:R-:W-:Y:S05]  /*1660*/  BSYNC B0 ;  /* 0x0000000000007941 */ /* 0x000fea0003800000 */
.L_x_1039:
[----:B------:R-:W-:Y:S01]  /*1670*/  LOP3.LUT R0, R12, 0xffff, RZ, 0xc0, !PT ;  /* 0x0000ffff0c007812 */ /* 0x000fe200078ec0ff */
[----:B------:R-:W-:Y:S01]  /*1680*/  CS2R R130, SRZ ;  /* 0x0000000000827805 */ /* 0x000fe2000001ff00 */
[----:B-1----:R-:W-:Y:S01]  /*1690*/  CS2R R12, SRZ ;  /* 0x00000000000c7805 */ /* 0x002fe2000001ff00 */
[----:B------:R-:W-:Y:S01]  /*16a0*/  CS2R R128, SRZ ;  /* 0x0000000000807805 */ /* 0x000fe2000001ff00 */
[----:B------:R-:W-:Y:S01]  /*16b0*/  CS2R R126, SRZ ;  /* 0x00000000007e7805 */ /* 0x000fe2000001ff00 */
[----:B------:R-:W-:Y:S01]  /*16c0*/  IMAD R133, R0, R2, RZ ;  /* 0x0000000200857224 */ /* 0x000fe200078e02ff */
[----:B------:R-:W-:Y:S01]  /*16d0*/  PRMT R0, RZ, 0x7610, R0 ;  /* 0x00007610ff007816 */ /* 0x000fe20000000000 */
[----:B------:R-:W-:Y:S01]  /*16e0*/  CS2R R124, SRZ ;  /* 0x00000000007c7805 */ /* 0x000fe2000001ff00 */
        /* <DEDUP_REMOVED lines=66> */
[----:B-1----:R-:W-:-:S04]  /*1b10*/  ISETP.NE.U32.AND P0, PT, RZ, c[0x0][0x340], PT ;  /* 0x0000d000ff007a0c */ /* 0x002fc80003f05070 */
[----:B------:R-:W-:-:S13]  /*1b20*/  ISETP.NE.AND.EX P0, PT, RZ, c[0x0][0x344], PT, P0 ;  /* 0x0000d100ff007a0c */ /* 0x000fda0003f05300 */
[----:B------:R-:W-:-:S04]  /*1b30*/  @P0 IMAD.MOV.U32 R2, RZ, RZ, 0x4 ;  /* 0x00000004ff020424 */ /* 0x000fc800078e00ff */
[----:B------:R-:W-:-:S05]  /*1b40*/  @P0 IMAD.WIDE R2, R15, R2, c[0x0][0x340] ;  /* 0x0000d0000f020625 */ /* 0x000fca00078e0202 */
[----:B------:R1:W5:Y:S01]  /*1b50*/  @P0 LDG.E R0, [R2.64] ;  /* 0x0000000602000981 */ /* 0x000362000c1e1900 */
[----:B------:R-:W-:Y:S01]  /*1b60*/  WARPSYNC 0xffffffff ;  /* 0xffffffff00007948 */ /* 0x000fe20003800000 */
[----:B------:R-:W-:Y:S02]  /*1b70*/  @!P0 MOV R0, R15 ;  /* 0x0000000f00008202 */ /* 0x000fe40000000f00 */
[----:B-1----:R-:W1:Y:S01]  /*1b80*/  S2R R6, SR_TID.X ;  /* 0x0000000000067919 */ /* 0x002e620000002100 */
[----:B------:R-:W-:Y:S01]  /*1b90*/  IMAD.MOV.U32 R87, RZ, RZ, c[0x0][0x2b8] ;  /* 0x0000ae00ff577624 */ /* 0x000fe200078e00ff */
[----:B------:R-:W-:Y:S01]  /*1ba0*/  IADD3 R72, R5, -0x1, RZ ;  /* 0xffffffff05487810 */ /* 0x000fe20007ffe0ff */
[----:B------:R-:W-:Y:S01]  /*1bb0*/  IMAD.MOV.U32 R4, RZ, RZ, R16 ;  /* 0x000000ffff047224 */ /* 0x000fe200078e0010 */
[----:B-----5:R-:W-:Y:S01]  /*1bc0*/  SHF.R.S32.HI R3, RZ, 0x1f, R0 ;  /* 0x0000001fff037819 */ /* 0x020fe20000011400 */
[----:B------:R-:W-:Y:S01]  /*1bd0*/  IMAD.WIDE.U32 R88, R0, c[0x0][0x2b0], RZ ;  /* 0x0000ac0000587a25 */ /* 0x000fe200078e00ff */
[----:B------:R-:W-:Y:S01]  /*1be0*/  ISETP.NE.AND P1, PT, R87, 0x1, PT ;  /* 0x000000015700780c */ /* 0x000fe20003f25270 */
[----:B------:R-:W-:Y:S01]  /*1bf0*/  BAR.SYNC.DEFER_BLOCKING 0x0 ;  /* 0x0000000000007b1d */ /* 0x000fe20000010000 */
[----:B------:R-:W-:Y:S01]  /*1c00*/  LOP3.LUT R4, R4, 0xfffffffe, RZ, 0xc0, !PT ;  /* 0xfffffffe04047812 */ /* 0x000fe200078ec0ff */
[----:B------:R-:W-:-:S10]  /*1c10*/  IMAD.MOV.U32 R36, RZ, RZ, RZ ;  /* 0x000000ffff247224 */ /* 0x000fd400078e00ff */
[----:B------:R-:W-:Y:S02]  /*1c20*/  @P1 LOP3.LUT R4, R4, 0x1, RZ, 0xfc, !PT ;  /* 0x0000000104041812 */ /* 0x000fe400078efcff */
[----:B-1----:R-:W-:-:S03]  /*1c30*/  SHF.R.S32.HI R25, RZ, 0x1f, R6 ;  /* 0x0000001fff197819 */ /* 0x002fc60000011406 */
[----:B------:R1:W-:Y:S01]  /*1c40*/  STL [R1+0xd0], R4 ;  /* 0x0000d00401007387 */ /* 0x0003e20000100800 */
[----:B------:R-:W-:Y:S02]  /*1c50*/  SHF.R.S32.HI R135, RZ, 0x1f, R6 ;  /* 0x0000001fff877819 */ /* 0x000fe40000011406 */
[-C--:B------:R-:W-:Y:S01]  /*1c60*/  LEA.HI R25, R25, R6.reuse, RZ, 0x3 ;  /* 0x0000000619197211 */ /* 0x080fe200078f18ff */
[----:B------:R-:W-:Y:S01]  /*1c70*/  STL.64 [R1+0xa8], R88 ;  /* 0x0000a85801007387 */ /* 0x000fe20000100a00 */
[----:B------:R-:W-:Y:S02]  /*1c80*/  LEA.HI R135, R135, R6, RZ, 0x3 ;  /* 0x0000000687877211 */ /* 0x000fe400078f18ff */
[----:B------:R-:W-:Y:S02]  /*1c90*/  LOP3.LUT R25, R25, 0xfffffff8, RZ, 0xc0, !PT ;  /* 0xfffffff819197812 */ /* 0x000fe400078ec0ff */
[----:B------:R-:W-:-:S03]  /*1ca0*/  SHF.R.S32.HI R135, RZ, 0x3, R135 ;  /* 0x00000003ff877819 */ /* 0x000fc60000011487 */
[----:B------:R-:W-:-:S04]  /*1cb0*/  IMAD.IADD R25, R6, 0x1, -R25 ;  /* 0x0000000106197824 */ /* 0x000fc800078e0a19 */
[----:B------:R-:W-:-:S04]  /*1cc0*/  IMAD R77, R25, 0x20, R135 ;  /* 0x00000020194d7824 */ /* 0x000fc800078e0287 */
[----:B------:R-:W-:-:S04]  /*1cd0*/  IMAD R2, R72, 0x40, R77 ;  /* 0x0000004048027824 */ /* 0x000fc800078e024d */
[C---:B------:R-:W-:Y:S01]  /*1ce0*/  IMAD.IADD R22, R2.reuse, 0x1, R132 ;  /* 0x0000000102167824 */ /* 0x040fe200078e0284 */
[----:B------:R-:W-:Y:S01]  /*1cf0*/  ISETP.GE.AND P0, PT, R2, R168, PT ;  /* 0x000000a80200720c */ /* 0x000fe20003f06270 */
[----:B------:R-:W-:Y:S02]  /*1d00*/  IMAD R2, R3, c[0x0][0x2b0], RZ ;  /* 0x0000ac0003027a24 */ /* 0x000fe400078e02ff */
[----:B------:R-:W-:Y:S01]  /*1d10*/  @P1 IMAD.HI.U32 R3, R22, c[0x0][0x2bc], RZ ;  /* 0x0000af0016031a27 */ /* 0x000fe200078e00ff */
[----:B------:R-:W-:-:S03]  /*1d20*/  ISETP.GT.OR P0, PT, R77, 0x3f, P0 ;  /* 0x0000003f4d00780c */ /* 0x000fc60000704670 */
[----:B------:R-:W-:Y:S02]  /*1d30*/  IMAD R2, R0, c[0x0][0x2b4], R2 ;  /* 0x0000ad0000027a24 */ /* 0x000fe400078e0202 */
[----:B------:R-:W-:Y:S01]  /*1d40*/  IMAD.MOV.U32 R21, RZ, RZ, R22 ;  /* 0x000000ffff157224 */ /* 0x000fe200078e0016 */
[----:B------:R-:W-:Y:S01]  /*1d50*/  @P1 SHF.R.U32.HI R21, RZ, c[0x0][0x2c0], R3 ;  /* 0x0000b000ff151a19 */ /* 0x000fe20000011603 */
[----:B------:R-:W-:-:S05]  /*1d60*/  IMAD.IADD R86, R89, 0x1, R2 ;  /* 0x0000000159567824 */ /* 0x000fca00078e0202 */
[----:B------:R-:W-:Y:S01]  /*1d70*/  STL [R1+0xb8], R86 ;  /* 0x0000b85601007387 */ /* 0x000fe20000100800 */
        /* <DEDUP_REMOVED lines=14> */
[----:B------:R-:W-:Y:S01]  /*1e60*/  SHF.R.S32.HI R23, RZ, 0x1f, R134 ;  /* 0x0000001fff177819 */ /* 0x000fe20000011486 */
[----:B-1----:R-:W-:Y:S01]  /*1e70*/  IMAD.IADD R4, R11, 0x1, R77 ;  /* 0x000000010b047824 */ /* 0x002fe200078e024d */
[----:B------:R-:W-:-:S03]  /*1e80*/  SHF.R.S32.HI R6, RZ, 0x1f, R15 ;  /* 0x0000001fff067819 */ /* 0x000fc6000001140f */
[----:B------:R-:W-:Y:S02]  /*1e90*/  IMAD R5, R23, c[0x0][0x1b8], RZ ;  /* 0x00006e0017057a24 */ /* 0x000fe400078e02ff */
[----:B------:R-:W-:-:S04]  /*1ea0*/  @P3 IMAD.HI.U32 R7, R4, c[0x0][0x2c8], RZ ;  /* 0x0000b20004073a27 */ /* 0x000fc800078e00ff */
[C---:B------:R-:W-:Y:S02]  /*1eb0*/  IMAD R5, R134.reuse, c[0x0][0x1bc], R5 ;  /* 0x00006f0086057a24 */ /* 0x040fe400078e0205 */
[----:B------:R-:W-:Y:S01]  /*1ec0*/  IMAD.MOV.U32 R0, RZ, RZ, R4 ;  /* 0x000000ffff007224 */ /* 0x000fe200078e0004 */
[----:B------:R-:W-:Y:S01]  /*1ed0*/  @P3 SHF.R.U32.HI R0, RZ, c[0x0][0x2cc], R7 ;  /* 0x0000b300ff003a19 */ /* 0x000fe20000011607 */
[----:B------:R-:W-:-:S04]  /*1ee0*/  IMAD.WIDE.U32 R2, R134, c[0x0][0x1b8], RZ ;  /* 0x00006e0086027a25 */ /* 0x000fc800078e00ff */
[----:B------:R-:W-:Y:S02]  /*1ef0*/  IMAD.IADD R3, R3, 0x1, R5 ;  /* 0x0000000103037824 */ /* 0x000fe400078e0205 */
[----:B------:R-:W-:Y:S01]  /*1f00*/  IMAD R5, R6, c[0x0][0x1c0], RZ ;  /* 0x0000700006057a24 */ /* 0x000fe200078e02ff */
[----:B------:R-:W-:Y:S01]  /*1f10*/  SHF.R.S32.HI R7, RZ, 0x1f, R0 ;  /* 0x0000001fff077819 */ /* 0x000fe20000011400 */
[----:B------:R-:W-:-:S04]  /*1f20*/  IMAD.WIDE.U32 R2, R15, c[0x0][0x1c0], R2 ;  /* 0x000070000f027a25 */ /* 0x000fc800078e0002 */
[----:B------:R-:W-:Y:S02]  /*1f30*/  IMAD R6, R15, c[0x0][0x1c4], R5 ;  /* 0x000071000f067a24 */ /* 0x000fe400078e0205 */
        /* <DEDUP_REMOVED lines=14> */
[----:B------:R-:W2:Y:S01]  /*2020*/  SHFL.IDX PT, R3, R17, RZ, 0x181f ;  /* 0x00181fff11037589 */ /* 0x000ea200000e0000 */
[----:B------:R-:W-:-:S03]  /*2030*/  IMAD R24, R14, c[0x0][0x168], RZ ;  /* 0x00005a000e187a24 */ /* 0x000fc600078e02ff */
[----:B------:R-:W3:Y:S01]  /*2040*/  SHFL.IDX PT, R4, R16, RZ, 0x181f ;  /* 0x00181fff10047589 */ /* 0x000ee200000e0000 */
[----:B------:R-:W-:-:S05]  /*2050*/  IMAD.IADD R20, R135, 0x1, R11 ;  /* 0x0000000187147824 */ /* 0x000fca00078e020b */
[C---:B------:R-:W-:Y:S01]  /*2060*/  ISETP.GE.AND P0, PT, R20.reuse, R24, PT ;  /* 0x000000181400720c */ /* 0x040fe20003f06270 */
[----:B------:R-:W1:Y:S01]  /*2070*/  SHFL.IDX PT, R0, R17, 0x1, 0x181f ;  /* 0x00381f0011007f89 */ /* 0x000e6200000e0000 */
[----:B------:R-:W-:-:S03]  /*2080*/  IADD3 R5, R20, 0x20, RZ ;  /* 0x0000002014057810 */ /* 0x000fc60007ffe0ff */
[----:B------:R-:W1:Y:S01]  /*2090*/  SHFL.IDX PT, R2, R16, 0x1, 0x181f ;  /* 0x00381f0010027f89 */ /* 0x000e6200000e0000 */
[----:B------:R-:W-:Y:S01]  /*20a0*/  ISETP.GE.AND P1, PT, R5, R24, PT ;  /* 0x000000180500720c */ /* 0x000fe20003f26270 */
[----:B------:R-:W-:-:S06]  /*20b0*/  IMAD.WIDE.U32 R84, R134, c[0x0][0x1e8], RZ ;  /* 0x00007a0086547a25 */ /* 0x000fcc00078e00ff */
[----:B--2---:R-:W-:-:S04]  /*20c0*/  @!P0 LEA R10, P3, R32, R3, 0x1 ;  /* 0x00000003200a8211 */ /* 0x004fc800078608ff */
[-C--:B---3--:R-:W-:Y:S02]  /*20d0*/  @!P0 LEA.HI.X R11, R32, R4.reuse, R35, 0x1, P3 ;  /* 0x00000004200b8211 */ /* 0x088fe400018f0c23 */
[-C--:B----4-:R-:W-:Y:S02]  /*20e0*/  @!P0 LEA R6, P3, R30, R3.reuse, 0x1 ;  /* 0x000000031e068211 */ /* 0x090fe400078608ff */
[----:B------:R-:W-:Y:S02]  /*20f0*/  ISETP.GE.AND P4, PT, R32, c[0x0][0x198], PT ;  /* 0x0000660020007a0c */ /* 0x000fe40003f86270 */
[----:B------:R-:W-:Y:S02]  /*2100*/  @!P0 LEA.HI.X R7, R30, R4, R33, 0x1, P3 ;  /* 0x000000041e078211 */ /* 0x000fe400018f0c21 */
[C---:B------:R-:W-:Y:S02]  /*2110*/  ISETP.GE.AND P3, PT, R26.reuse, c[0x0][0x198], PT ;  /* 0x000066001a007a0c */ /* 0x040fe40003f66270 */
[----:B------:R-:W-:-:S02]  /*2120*/  @!P0 LEA R12, P2, R26, R3, 0x1 ;  /* 0x000000031a0c8211 */ /* 0x000fc400078408ff */
[C---:B------:R-:W-:Y:S02]  /*2130*/  ISETP.GE.AND P5, PT, R31.reuse, c[0x0][0x198], PT ;  /* 0x000066001f007a0c */ /* 0x040fe40003fa6270 */
        /* <DEDUP_REMOVED lines=18> */
[----:B------:R-:W3:Y:S02]  /*2260*/  SHFL.IDX PT, R0, R17, 0x2, 0x181f ;  /* 0x00581f0011007f89 */ /* 0x000ee400000e0000 */
[----:B------:R-:W-:Y:S02]  /*2270*/  @!P1 LEA.HI.X R5, R30, R2, R33, 0x1, P0 ;  /* 0x000000021e059211 */ /* 0x000fe400000f0c21 */
[----:B------:R-:W4:Y:S01]  /*2280*/  SHFL.IDX PT, R2, R16, 0x2, 0x181f ;  /* 0x00581f0010027f89 */ /* 0x000f2200000e0000 */
[----:B------:R-:W-:-:S03]  /*2290*/  ISETP.GE.AND P0, PT, R3, R24, PT ;  /* 0x000000180300720c */ /* 0x000fc60003f06270 */
[----:B------:R1:W-:Y:S04]  /*22a0*/  @!P1 LDGSTS.E.BYPASS.LTC128B.128 [R29+0x9100], [R6.64], !P5 ;  /* 0x09100000061d9fae */ /* 0x0003e8000e901d46 */
[----:B------:R1:W-:Y:S04]  /*22b0*/  @!P1 LDGSTS.E.BYPASS.LTC128B.128 [R29+0xd100], [R4.64], !P6 ;  /* 0x0d100000041d9fae */ /* 0x0003e8000f101d46 */
[----:B------:R-:W1:Y:S02]  /*22c0*/  SHFL.IDX PT, R12, R17, 0x3, 0x181f ;  /* 0x00781f00110c7f89 */ /* 0x000e6400000e0000 */
[----:B---3--:R-:W-:-:S04]  /*22d0*/  @!P0 LEA R10, P1, R32, R0, 0x1 ;  /* 0x00000000200a8211 */ /* 0x008fc800078208ff */
[----:B----4-:R-:W-:Y:S02]  /*22e0*/  @!P0 LEA.HI.X R11, R32, R2, R35, 0x1, P1 ;  /* 0x00000002200b8211 */ /* 0x010fe400008f0c23 */
[CC--:B--2---:R-:W-:Y:S01]  /*22f0*/  @!P0 LEA R8, P1, R31.reuse, R0.reuse, 0x1 ;  /* 0x000000001f088211 */ /* 0x0c4fe200078208ff */
[----:B------:R-:W2:Y:S01]  /*2300*/  SHFL.IDX PT, R13, R16, 0x3, 0x181f ;  /* 0x00781f00100d7f89 */ /* 0x000ea200000e0000 */
[----:B------:R-:W-:Y:S02]  /*2310*/  @!P0 LEA R14, P2, R26, R0, 0x1 ;  /* 0x000000001a0e8211 */ /* 0x000fe400078408ff */
[----:B------:R-:W-:Y:S02]  /*2320*/  @!P0 LEA.HI.X R9, R31, R2, R34, 0x1, P1 ;  /* 0x000000021f098211 */ /* 0x000fe400008f0c22 */
[----:B------:R-:W-:Y:S02]  /*2330*/  IADD3 R20, R20, 0x60, RZ ;  /* 0x0000006014147810 */ /* 0x000fe40007ffe0ff */
[----:B-1----:R-:W-:Y:S01]  /*2340*/  @!P0 LEA R4, P1, R30, R0, 0x1 ;  /* 0x000000001e048211 */ /* 0x002fe200078208ff */
[----:B------:R-:W-:Y:S01]  /*2350*/  IMAD.MOV R0, RZ, RZ, -R21 ;  /* 0x000000ffff007224 */ /* 0x000fe200078e0a15 */
[----:B------:R-:W-:-:S02]  /*2360*/  @!P0 LEA.HI.X R15, R26, R2, R27, 0x1, P2 ;  /* 0x000000021a0f8211 */ /* 0x000fc400010f0c1b */
[----:B------:R-:W-:Y:S01]  /*2370*/  ISETP.GE.AND P2, PT, R20, R24, PT ;  /* 0x000000181400720c */ /* 0x000fe20003f46270 */
[----:B------:R-:W-:Y:S02]  /*2380*/  IMAD R22, R0, c[0x0][0x2b8], R22 ;  /* 0x0000ae0000167a24 */ /* 0x000fe400078e0216 */
[----:B------:R1:W-:Y:S04]  /*2390*/  @!P0 LDGSTS.E.BYPASS.LTC128B.128 [R29+0x2100], [R14.64], !P3 ;  /* 0x021000000e1d8fae */ /* 0x0003e8000d901d46 */
[----:B------:R3:W-:Y:S04]  /*23a0*/  @!P0 LDGSTS.E.BYPASS.LTC128B.128 [R29+0x6100], [R10.64], !P4 ;  /* 0x061000000a1d8fae */ /* 0x0007e8000e101d46 */
[----:B------:R4:W-:Y:S01]  /*23b0*/  @!P0 LDGSTS.E.BYPASS.LTC128B.128 [R29+0xa100], [R8.64], !P5 ;  /* 0x0a100000081d8fae */ /* 0x0009e2000e901d46 */
[----:B------:R-:W-:Y:S01]  /*23c0*/  @!P0 LEA.HI.X R5, R30, R2, R33, 0x1, P1 ;  /* 0x000000021e058211 */ /* 0x000fe200008f0c21 */
[----:B------:R-:W-:Y:S01]  /*23d0*/  IMAD.WIDE.U32 R2, R22, c[0x0][0x1e0], RZ ;  /* 0x0000780016027a25 */ /* 0x000fe200078e00ff */
[----:B------:R-:W-:-:S03]  /*23e0*/  @!P2 LEA R6, P1, R26, R12, 0x1 ;  /* 0x0000000c1a06a211 */ /* 0x000fc600078208ff */
[----:B------:R1:W-:Y:S01]  /*23f0*/  @!P0 LDGSTS.E.BYPASS.LTC128B.128 [R29+0xe100], [R4.64], !P6 ;  /* 0x0e100000041d8fae */ /* 0x0003e2000f101d46 */
[----:B--2---:R-:W-:-:S05]  /*2400*/  @!P2 LEA.HI.X R7, R26, R13, R27, 0x1, P1 ;  /* 0x0000000d1a07a211 */ /* 0x004fca00008f0c1b */
[----:B------:R2:W-:Y:S01]  /*2410*/  @!P2 LDGSTS.E.BYPASS.LTC128B.128 [R29+0x3100], [R6.64], !P3 ;  /* 0x03100000061dafae */ /* 0x0005e2000d901d46 */
[----:B----4-:R-:W-:-:S05]  /*2420*/  SHF.R.S32.HI R8, RZ, 0x1f, R22 ;  /* 0x0000001fff087819 */ /* 0x010fca0000011416 */
[----:B------:R-:W-:-:S04]  /*2430*/  IMAD R0, R8, c[0x0][0x1e0], RZ ;  /* 0x0000780008007a24 */ /* 0x000fc800078e02ff */
[----:B------:R-:W-:Y:S01]  /*2440*/  IMAD R0, R22, c[0x0][0x1e4], R0 ;  /* 0x0000790016007a24 */ /* 0x000fe200078e0200 */
[----:B-1----:R-:W-:-:S03]  /*2450*/  SHF.R.S32.HI R15, RZ, 0x1f, R36 ;  /* 0x0000001fff0f7819 */ /* 0x002fc60000011424 */
[----:B------:R-:W-:Y:S02]  /*2460*/  IMAD.IADD R3, R3, 0x1, R0 ;  /* 0x0000000103037824 */ /* 0x000fe400078e0200 */
[----:B------:R-:W-:Y:S01]  /*2470*/  IMAD R0, R23, c[0x0][0x1e8], RZ ;  /* 0x00007a0017007a24 */ /* 0x000fe200078e02ff */
[----:B------:R-:W-:Y:S01]  /*2480*/  @!P2 LEA R4, P0, R32, R12, 0x1 ;  /* 0x0000000c2004a211 */ /* 0x000fe200078008ff */
[----:B--2---:R-:W-:Y:S02]  /*2490*/  IMAD R6, R15, c[0x0][0x1f0], RZ ;  /* 0x00007c000f067a24 */ /* 0x004fe400078e02ff */
[----:B------:R-:W-:Y:S02]  /*24a0*/  IMAD R0, R134, c[0x0][0x1ec], R0 ;  /* 0x00007b0086007a24 */ /* 0x000fe400078e0200 */
[----:B------:R-:W-:Y:S01]  /*24b0*/  IMAD.WIDE.U32 R2, R36, c[0x0][0x1f0], R2 ;  /* 0x00007c0024027a25 */ /* 0x000fe200078e0002 */
[----:B------:R-:W-:-:S03]  /*24c0*/  @!P2 LEA.HI.X R5, R32, R13, R35, 0x1, P0 ;  /* 0x0000000d2005a211 */ /* 0x000fc600000f0c23 */
[----:B------:R-:W-:Y:S01]  /*24d0*/  IMAD.IADD R83, R85, 0x1, R0 ;  /* 0x0000000155537824 */ /* 0x000fe200078e0200 */
[----:B------:R-:W-:Y:S01]  /*24e0*/  IADD3 R0, P0, R2, R84, RZ ;  /* 0x0000005402007210 */ /* 0x000fe20007f1e0ff */
[----:B------:R-:W-:Y:S01]  /*24f0*/  IMAD R6, R36, c[0x0][0x1f4], R6 ;  /* 0x00007d0024067a24 */ /* 0x000fe200078e0206 */
[----:B------:R1:W-:Y:S04]  /*2500*/  @!P2 LDGSTS.E.BYPASS.LTC128B.128 [R29+0x7100], [R4.64], !P4 ;  /* 0x07100000041dafae */ /* 0x0003e8000e101d46 */
[----:B------:R-:W-:Y:S02]  /*2510*/  IADD3.X R2, R83, R3, R6, P0, !PT ;  /* 0x0000000353027210 */ /* 0x000fe400007fe406 */
[----:B---3--:R-:W-:-:S04]  /*2520*/  LEA R10, P0, R0, c[0x0][0x1c8], 0x1 ;  /* 0x00007200000a7a11 */ /* 0x008fc800078008ff */
[----:B------:R-:W-:Y:S02]  /*2530*/  LEA.HI.X R11, R0, c[0x0][0x1cc], R2, 0x1, P0 ;  /* 0x00007300000b7a11 */ /* 0x000fe400000f0c02 */
[CC--:B------:R-:W-:Y:S01]  /*2540*/  @!P2 LEA R2, P0, R31.reuse, R12.reuse, 0x1 ;  /* 0x0000000c1f02a211 */ /* 0x0c0fe200078008ff */
[----:B------:R-:W-:Y:S03]  /*2550*/  STL [R1+0x60], R36 ;  /* 0x0000602401007387 */ /* 0x000fe60000100800 */
[----:B------:R-:W-:Y:S01]  /*2560*/  @!P2 LEA.HI.X R3, R31, R13, R34, 0x1, P0 ;  /* 0x0000000d1f03a211 */ /* 0x000fe200000f0c22 */
[----:B------:R-:W-:Y:S04]  /*2570*/  STL [R1+0x68], R22 ;  /* 0x0000681601007387 */ /* 0x000fe80000100800 */
[----:B------:R-:W-:Y:S01]  /*2580*/  STL.64 [R1+0x98], R84 ;  /* 0x0000985401007387 */ /* 0x000fe20000100a00 */
[----:B-1----:R-:W-:-:S03]  /*2590*/  @!P2 LEA R4, P0, R30, R12, 0x1 ;  /* 0x0000000c1e04a211 */ /* 0x002fc600078008ff */
[----:B------:R-:W-:Y:S01]  /*25a0*/  STL [R1+0xa4], R83 ;  /* 0x0000a45301007387 */ /* 0x000fe20000100800 */
[----:B------:R-:W-:-:S03]  /*25b0*/  @!P2 LEA.HI.X R5, R30, R13, R33, 0x1, P0 ;  /* 0x0000000d1e05a211 */ /* 0x000fc600000f0c21 */
[----:B------:R-:W2:Y:S04]  /*25c0*/  LDL R16, [R1+0x4c] ;  /* 0x00004c0001107983 */ /* 0x000ea80000100800 */
[----:B------:R-:W3:Y:S04]  /*25d0*/  LDL R13, [R1+0x54] ;  /* 0x00005400010d7983 */ /* 0x000ee80000100800 */
[----:B------:R-:W4:Y:S01]  /*25e0*/  LDL R12, [R1+0x50] ;  /* 0x00005000010c7983 */ /* 0x000f220000100800 */
[----:B------:R-:W-:-:S03]  /*25f0*/  IMAD R78, R72, -0x40, R168 ;  /* 0xffffffc0484e7824 */ /* 0x000fc600078e02a8 */
[----:B------:R-:W1:Y:S01]  /*2600*/  SHFL.IDX PT, R0, R10, RZ, 0x181f ;  /* 0x00181fff0a007589 */ /* 0x000e6200000e0000 */
[----:B------:R-:W-:-:S03]  /*2610*/  IMAD.IADD R14, R78, 0x1, -R135 ;  /* 0x000000014e0e7824 */ /* 0x000fc600078e0a87 */
[----:B------:R-:W1:Y:S02]  /*2620*/  SHFL.IDX PT, R7, R11, RZ, 0x181f ;  /* 0x00181fff0b077589 */ /* 0x000e6400000e0000 */
[----:B------:R-:W-:Y:S02]  /*2630*/  ISETP.GE.AND P1, PT, R14, 0x1, PT ;  /* 0x000000010e00780c */ /* 0x000fe40003f26270 */
[----:B------:R1:W-:Y:S04]  /*2640*/  @!P2 LDGSTS.E.BYPASS.LTC128B.128 [R29+0xb100], [R2.64], !P5 ;  /* 0x0b100000021dafae */ /* 0x0003e8000e901d46 */
[----:B------:R1:W-:Y:S04]  /*2650*/  @!P2 LDGSTS.E.BYPASS.LTC128B.128 [R29+0xf100], [R4.64], !P6 ;  /* 0x0f100000041dafae */ /* 0x0003e8000f101d46 */
[----:B------:R-:W1:Y:S03]  /*2660*/  SHFL.IDX PT, R10, R10, 0x1, 0x181f ;  /* 0x00381f000a0a7f89 */ /* 0x000e6600000e0000 */
[----:B------:R-:W-:Y:S01]  /*2670*/  @P1 ISETP.GE.AND P4, PT, R26, c[0x0][0x1d4], PT ;  /* 0x000075001a001a0c */ /* 0x000fe20003f86270 */
[----:B------:R-:W1:Y:S01]  /*2680*/  SHFL.IDX PT, R11, R11, 0x1, 0x181f ;  /* 0x00381f000b0b7f89 */ /* 0x000e6200000e0000 */
[----:B------:R-:W-:-:S03]  /*2690*/  @P1 ISETP.GE.AND P3, PT, R32, c[0x0][0x1d4], PT ;  /* 0x0000750020001a0c */ /* 0x000fc60003f66270 */
[----:B------:R-:W0:Y:S01]  /*26a0*/  LDGDEPBAR ;  /* 0x00000000000079af */ /* 0x000e220000000000 */
[-C--:B-1----:R-:W-:Y:S02]  /*26b0*/  @P1 LEA R2, P0, R26, R0.reuse, 0x1 ;  /* 0x000000001a021211 */ /* 0x082fe400078008ff */
[----:B------:R-:W-:Y:S02]  /*26c0*/  @P1 LEA R4, P2, R32, R0, 0x1 ;  /* 0x0000000020041211 */ /* 0x000fe400078408ff */
[-C--:B------:R-:W-:Y:S02]  /*26d0*/  @P1 LEA.HI.X R3, R26, R7.reuse, R27, 0x1, P0 ;  /* 0x000000071a031211 */ /* 0x080fe400000f0c1b */
[----:B------:R-:W-:-:S03]  /*26e0*/  @P1 LEA.HI.X R5, R32, R7, R35, 0x1, P2 ;  /* 0x0000000720051211 */ /* 0x000fc600010f0c23 */
[----:B------:R1:W-:Y:S01]  /*26f0*/  @P1 LDGSTS.E.BYPASS.LTC128B.128 [R29+0x10100], [R2.64], !P4 ;  /* 0x10100000021d1fae */ /* 0x0003e2000e101d46 */
[C---:B------:R-:W-:Y:S02]  /*2700*/  @P1 ISETP.GE.AND P4, PT, R31.reuse, c[0x0][0x1d4], PT ;  /* 0x000075001f001a0c */ /* 0x040fe40003f86270 */
[----:B------:R-:W-:Y:S01]  /*2710*/  ISETP.GE.AND P0, PT, R14, 0x21, PT ;  /* 0x000000210e00780c */ /* 0x000fe20003f06270 */
[----:B------:R1:W-:Y:S01]  /*2720*/  @P1 LDGSTS.E.BYPASS.LTC128B.128 [R29+0x12100], [R4.64], !P3 ;  /* 0x12100000041d1fae */ /* 0x0003e2000d901d46 */
[----:B------:R-:W-:Y:S02]  /*2730*/  @P1 ISETP.GE.AND P3, PT, R30, c[0x0][0x1d4], PT ;  /* 0x000075001e001a0c */ /* 0x000fe40003f66270 */
[----:B-1----:R-:W-:-:S04]  /*2740*/  @P1 LEA R2, P2, R31, R0, 0x1 ;  /* 0x000000001f021211 */ /* 0x002fc800078408ff */
[----:B------:R-:W-:Y:S02]  /*2750*/  @P1 LEA.HI.X R3, R31, R7, R34, 0x1, P2 ;  /* 0x000000071f031211 */ /* 0x000fe400010f0c22 */
[----:B------:R-:W-:-:S03]  /*2760*/  @P1 LEA R6, P2, R30, R0, 0x1 ;  /* 0x000000001e061211 */ /* 0x000fc600078408ff */
[----:B------:R1:W-:Y:S01]  /*2770*/  @P1 LDGSTS.E.BYPASS.LTC128B.128 [R29+0x14100], [R2.64], !P4 ;  /* 0x14100000021d1fae */ /* 0x0003e2000e101d46 */
[----:B------:R-:W-:Y:S02]  /*2780*/  @P1 LEA.HI.X R7, R30, R7, R33, 0x1, P2 ;  /* 0x000000071e071211 */ /* 0x000fe400010f0c21 */
[----:B------:R-:W-:-:S03]  /*2790*/  @P0 ISETP.GE.AND P4, PT, R26, c[0x0][0x1d4], PT ;  /* 0x000075001a000a0c */ /* 0x000fc60003f86270 */
[----:B------:R1:W-:Y:S01]  /*27a0*/  @P1 LDGSTS.E.BYPASS.LTC128B.128 [R29+0x16100], [R6.64], !P3 ;  /* 0x16100000061d1fae */ /* 0x0003e2000d901d46 */
[----:B------:R-:W-:Y:S01]  /*27b0*/  @P0 ISETP.GE.AND P1, PT, R32, c[0x0][0x1d4], PT ;  /* 0x0000750020000a0c */ /* 0x000fe20003f26270 */
[----:B------:R-:W-:Y:S01]  /*27c0*/  IMAD R0, R8, c[0x0][0x208], RZ ;  /* 0x0000820008007a24 */ /* 0x000fe200078e02ff */
[-C--:B------:R-:W-:Y:S02]  /*27d0*/  @P0 LEA R4, P2, R26, R10.reuse, 0x1 ;  /* 0x0000000a1a040211 */ /* 0x080fe400078408ff */
[----:B------:R-:W-:Y:S02]  /*27e0*/  @P0 LEA R8, P3, R32, R10, 0x1 ;  /* 0x0000000a20080211 */ /* 0x000fe400078608ff */
[----:B------:R-:W-:Y:S02]  /*27f0*/  @P0 ISETP.GE.AND P5, PT, R31, c[0x0][0x1d4], PT ;  /* 0x000075001f000a0c */ /* 0x000fe40003fa6270 */
[-C--:B------:R-:W-:Y:S02]  /*2800*/  @P0 LEA.HI.X R5, R26, R11.reuse, R27, 0x1, P2 ;  /* 0x0000000b1a050211 */ /* 0x080fe400010f0c1b */
[----:B------:R-:W-:Y:S01]  /*2810*/  @P0 LEA.HI.X R9, R32, R11, R35, 0x1, P3 ;  /* 0x0000000b20090211 */ /* 0x000fe200018f0c23 */
[----:B------:R-:W-:-:S02]  /*2820*/  IMAD R0, R22, c[0x0][0x20c], R0 ;  /* 0x0000830016007a24 */ /* 0x000fc400078e0200 */
[----:B------:R1:W-:Y:S04]  /*2830*/  @P0 LDGSTS.E.BYPASS.LTC128B.128 [R29+0x11100], [R4.64], !P4 ;  /* 0x11100000041d0fae */ /* 0x0003e8000e101d46 */
[----:B------:R2:W-:Y:S01]  /*2840*/  @P0 LDGSTS.E.BYPASS.LTC128B.128 [R29+0x13100], [R8.64], !P1 ;  /* 0x13100000081d0fae */ /* 0x0005e2000c901d46 */
[----:B-1----:R-:W-:Y:S01]  /*2850*/  IMAD.WIDE.U32 R2, R22, c[0x0][0x208], RZ ;  /* 0x0000820016027a25 */ /* 0x002fe200078e00ff */
[----:B------:R-:W-:Y:S02]  /*2860*/  @P0 ISETP.GE.AND P1, PT, R30, c[0x0][0x1d4], PT ;  /* 0x000075001e000a0c */ /* 0x000fe40003f26270 */
[----:B------:R-:W-:Y:S01]  /*2870*/  @P0 LEA R6, P2, R31, R10, 0x1 ;  /* 0x0000000a1f060211 */ /* 0x000fe200078408ff */
[----:B------:R-:W-:-:S03]  /*2880*/  IMAD.IADD R3, R3, 0x1, R0 ;  /* 0x0000000103037824 */ /* 0x000fc600078e0200 */
[----:B------:R-:W-:Y:S01]  /*2890*/  @P0 LEA.HI.X R7, R31, R11, R34, 0x1, P2 ;  /* 0x0000000b1f070211 */ /* 0x000fe200010f0c22 */
[----:B------:R-:W-:-:S04]  /*28a0*/  IMAD.WIDE.U32 R18, R134, c[0x0][0x210], RZ ;  /* 0x0000840086127a25 */ /* 0x000fc800078e00ff */
[----:B------:R-:W-:Y:S01]  /*28b0*/  IMAD.WIDE.U32 R2, R36, c[0x0][0x218], R2 ;  /* 0x0000860024027a25 */ /* 0x000fe200078e0002 */
[----:B------:R1:W-:Y:S01]  /*28c0*/  @P0 LDGSTS.E.BYPASS.LTC128B.128 [R29+0x15100], [R6.64], !P5 ;  /* 0x15100000061d0fae */ /* 0x0003e2000e901d46 */
[----:B------:R-:W-:-:S03]  /*28d0*/  @P0 LEA R4, P4, R30, R10, 0x1 ;  /* 0x0000000a1e040211 */ /* 0x000fc600078808ff */
[----:B------:R-:W-:Y:S02]  /*28e0*/  IADD3 R0, P3, R2, R18, RZ ;  /* 0x0000001202007210 */ /* 0x000fe40007f7e0ff */
[----:B------:R-:W-:Y:S01]  /*28f0*/  @P0 LEA.HI.X R5, R30, R11, R33, 0x1, P4 ;  /* 0x0000000b1e050211 */ /* 0x000fe200020f0c21 */
[----:B------:R-:W-:-:S04]  /*2900*/  IMAD R2, R15, c[0x0][0x218], RZ ;  /* 0x000086000f027a24 */ /* 0x000fc800078e02ff */
[----:B------:R1:W-:Y:S01]  /*2910*/  @P0 LDGSTS.E.BYPASS.LTC128B.128 [R29+0x17100], [R4.64], !P1 ;  /* 0x17100000041d0fae */ /* 0x0003e2000c901d46 */
[----:B------:R-:W-:Y:S02]  /*2920*/  IMAD R2, R36, c[0x0][0x21c], R2 ;  /* 0x0000870024027a24 */ /* 0x000fe400078e0202 */
[----:B-1----:R-:W-:Y:S01]  /*2930*/  IMAD R6, R23, c[0x0][0x210], RZ ;  /* 0x0000840017067a24 */ /* 0x002fe200078e02ff */
[----:B------:R-:W0:Y:S03]  /*2940*/  LDGDEPBAR ;  /* 0x00000000000079af */ /* 0x000e260000000000 */
[----:B------:R-:W-:Y:S01]  /*2950*/  IMAD R6, R134, c[0x0][0x214], R6 ;  /* 0x0000850086067a24 */ /* 0x000fe200078e0206 */
[----:B------:R-:W-:-:S03]  /*2960*/  LEA R10, P2, R0, c[0x0][0x1f8], 0x1 ;  /* 0x00007e00000a7a11 */ /* 0x000fc600078408ff */
[----:B------:R-:W-:-:S05]  /*2970*/  IMAD.IADD R4, R19, 0x1, R6 ;  /* 0x0000000113047824 */ /* 0x000fca00078e0206 */
[----:B------:R-:W-:-:S04]  /*2980*/  IADD3.X R2, R4, R3, R2, P3, !PT ;  /* 0x0000000304027210 */ /* 0x000fc80001ffe402 */
[----:B------:R-:W-:Y:S02]  /*2990*/  LEA.HI.X R0, R0, c[0x0][0x1fc], R2, 0x1, P2 ;  /* 0x00007f0000007a11 */ /* 0x000fe400010f0c02 */
[----:B------:R-:W-:Y:S01]  /*29a0*/  R2P PR, R25, 0x6 ;  /* 0x0000000619007804 */ /* 0x000fe20000000000 */
[----:B------:R-:W-:-:S04]  /*29b0*/  DEPBAR.LE SB0, 0x1 ;  /* 0x000080400000791a */ /* 0x000fc80000000000 */
[----:B------:R-:W1:Y:S04]  /*29c0*/  S2R R25, SR_TID.X ;  /* 0x0000000000197919 */ /* 0x000e680000002100 */
[----:B------:R-:W-:Y:S01]  /*29d0*/  BAR.SYNC.DEFER_BLOCKING 0x0 ;  /* 0x0000000000007b1d */ /* 0x000fe20000010000 */
[----:B-1----:R-:W-:-:S04]  /*29e0*/  SHF.R.S32.HI R17, RZ, 0x1f, R25 ;  /* 0x0000001fff117819 */ /* 0x002fc80000011419 */
        /* <DEDUP_REMOVED lines=8> */
[----:B------:R-:W-:Y:S04]  /*2a70*/  STL.64 [R1+0xb0], R18 ;  /* 0x0000b01201007387 */ /* 0x000fe80000100a00 */
[----:B------:R-:W-:Y:S04]  /*2a80*/  STL [R1+0xbc], R4 ;  /* 0x0000bc0401007387 */ /* 0x000fe80000100800 */
[----:B--2---:R-:W-:Y:S04]  /*2a90*/  LDSM.16.M88.4 R172, [R16] ;  /* 0x0000000010ac783b */ /* 0x004fe80000000200 */
[----:B---3--:R-:W-:Y:S04]  /*2aa0*/  LDSM.16.M88.4 R192, [R13] ;  /* 0x000000000dc0783b */ /* 0x008fe80000000200 */
[----:B----4-:R-:W-:Y:S04]  /*2ab0*/  LDSM.16.M88.4 R196, [R12] ;  /* 0x000000000cc4783b */ /* 0x010fe80000000200 */
[----:B------:R-:W-:Y:S04]  /*2ac0*/  LDSM.16.M88.4 R204, [R16+0x4000] ;  /* 0x0040000010cc783b */ /* 0x000fe80000000200 */
        /* <DEDUP_REMOVED lines=8> */
[----:B------:R-:W-:Y:S06]  /*2b50*/  BAR.SYNC.DEFER_BLOCKING 0x0 ;  /* 0x0000000000007b1d */ /* 0x000fec0000010000 */
[----:B------:R-:W2:Y:S01]  /*2b60*/  SHFL.IDX PT, R4, R0, RZ, 0x181f ;  /* 0x00181fff00047589 */ /* 0x000ea200000e0000 */
[----:B------:R-:W-:-:S04]  /*2b70*/  DEPBAR.LE SB0, 0x0 ;  /* 0x000080000000791a */ /* 0x000fc80000000000 */
[----:B------:R-:W-:Y:S01]  /*2b80*/  BAR.SYNC.DEFER_BLOCKING 0x0 ;  /* 0x0000000000007b1d */ /* 0x000fe20000010000 */
[C---:B------:R-:W-:Y:S01]  /*2b90*/  ISETP.GE.AND P5, PT, R26.reuse, c[0x0][0x1d4], PT ;  /* 0x000075001a007a0c */ /* 0x040fe20003fa6270 */
[----:B------:R-:W-:-:S04]  /*2ba0*/  IMAD.SHL.U32 R80, R26, 0x2, RZ ;  /* 0x000000021a507824 */ /* 0x000fc800078e00ff */
[----:B------:R-:W3:Y:S01]  /*2bb0*/  SHFL.IDX PT, R2, R10, 0x1, 0x181f ;  /* 0x00381f000a027f89 */ /* 0x000ee200000e0000 */
[----:B------:R-:W-:-:S03]  /*2bc0*/  ISETP.LT.OR P3, PT, R14, 0x1, P5 ;  /* 0x000000010e00780c */ /* 0x000fc60002f61670 */
[----:B------:R-:W4:Y:S01]  /*2bd0*/  SHFL.IDX PT, R3, R0, 0x1, 0x181f ;  /* 0x00381f0000037f89 */ /* 0x000f2200000e0000 */
[----:B------:R-:W-:Y:S02]  /*2be0*/  SHF.L.U64.HI R73, R26, 0x1, R27 ;  /* 0x000000011a497819 */ /* 0x000fe4000001021b */
[----:B-1----:R-:W-:Y:S01]  /*2bf0*/  IADD3 R8, P0, R7, R80, RZ ;  /* 0x0000005007087210 */ /* 0x002fe20007f1e0ff */
[----:B------:R-:W1:Y:S01]  /*2c00*/  LDSM.16.M88.4 R20, [R248] ;  /* 0x00000000f814783b */ /* 0x000e620000000200 */
[----:B------:R-:W-:-:S03]  /*2c10*/  IADD3 R90, R248, 0x20, RZ ;  /* 0x00000020f85a7810 */ /* 0x000fc60007ffe0ff */
[----:B--2---:R-:W-:Y:S01]  /*2c20*/  IMAD.X R9, R4, 0x1, R73, P0 ;  /* 0x0000000104097824 */ /* 0x004fe200000e0649 */
[----:B------:R-:W-:Y:S01]  /*2c30*/  @P1 IADD3 R90, R248, -0x20, RZ ;  /* 0xffffffe0f85a1810 */ /* 0x000fe20007ffe0ff */
[----:B------:R-:W-:Y:S01]  /*2c40*/  IMAD.SHL.U32 R79, R32, 0x2, RZ ;  /* 0x00000002204f7824 */ /* 0x000fe200078e00ff */
[----:B------:R-:W2:Y:S01]  /*2c50*/  LDSM.16.M88.4 R24, [R248+0x800] ;  /* 0x00080000f818783b */ /* 0x000ea20000000200 */
[----:B------:R-:W-:Y:S02]  /*2c60*/  IMAD.SHL.U32 R81, R31, 0x2, RZ ;  /* 0x000000021f517824 */ /* 0x000fe400078e00ff */
[----:B------:R-:W-:Y:S01]  /*2c70*/  IMAD.SHL.U32 R82, R30, 0x2, RZ ;  /* 0x000000021e527824 */ /* 0x000fe200078e00ff */
[----:B------:R-:W-:Y:S01]  /*2c80*/  LDSM.16.M88.4 R44, [R248+0x1000] ;  /* 0x00100000f82c783b */ /* 0x000fe20000000200 */
[----:B------:R-:W-:-:S03]  /*2c90*/  SHF.L.U64.HI R74, R32, 0x1, R35 ;  /* 0x00000001204a7819 */ /* 0x000fc60000010223 */
[----:B------:R-:W-:Y:S01]  /*2ca0*/  LDSM.16.M88.4 R64, [R248+0x1800] ;  /* 0x00180000f840783b */ /* 0x000fe20000000200 */
[----:B------:R-:W-:-:S03]  /*2cb0*/  SHF.L.U64.HI R75, R31, 0x1, R34 ;  /* 0x000000011f4b7819 */ /* 0x000fc60000010222 */
[----:B------:R-:W1:Y:S01]  /*2cc0*/  LDSM.16.M88.4 R36, [R90] ;  /* 0x000000005a24783b */ /* 0x000e620000000200 */
[----:B------:R-:W-:-:S03]  /*2cd0*/  SHF.L.U64.HI R76, R30, 0x1, R33 ;  /* 0x000000011e4c7819 */ /* 0x000fc60000010221 */
[----:B------:R-:W1:Y:S01]  /*2ce0*/  LDSM.16.M88.4 R40, [R90+0x800] ;  /* 0x000800005a28783b */ /* 0x000e620000000200 */
[----:B------:R-:W-:-:S03]  /*2cf0*/  IADD3 R12, P1, R7, R81, RZ ;  /* 0x00000051070c7210 */ /* 0x000fc60007f3e0ff */
[----:B------:R-:W1:Y:S01]  /*2d00*/  LDSM.16.M88.4 R52, [R90+0x1000] ;  /* 0x001000005a34783b */ /* 0x000e620000000200 */
[----:B------:R-:W-:-:S03]  /*2d10*/  IADD3 R6, P0, R7, R82, RZ ;  /* 0x0000005207067210 */ /* 0x000fc60007f1e0ff */
[----:B------:R-:W-:Y:S04]  /*2d20*/  LDSM.16.M88.4 R68, [R90+0x1800] ;  /* 0x001800005a44783b */ /* 0x000fe80000000200 */
[----:B------:R-:W-:Y:S01]  /*2d30*/  @!PT LDS RZ, [RZ] ;  /* 0x00000000fffff984 */ /* 0x000fe20000000800 */
[----:B------:R-:W-:Y:S01]  /*2d40*/  @!PT LDS RZ, [RZ] ;  /* 0x00000000fffff984 */ /* 0x000fe20000000800 */
[----:B------:R-:W-:Y:S01]  /*2d50*/  @!PT LDS RZ, [RZ] ;  /* 0x00000000fffff984 */ /* 0x000fe20000000800 */
[----:B------:R2:W-:Y:S01]  /*2d60*/  LDGSTS.E.BYPASS.LTC128B.128 [R29+0x100], [R8.64], !P3 ;  /* 0x00100000081d7fae */ /* 0x0005e2000d901d46 */
[----:B------:R-:W-:Y:S01]  /*2d70*/  IMAD.X R13, R4, 0x1, R75, P1 ;  /* 0x00000001040d7824 */ /* 0x000fe200008e064b */
[----:B------:R-:W-:Y:S02]  /*2d80*/  ISETP.GE.AND P4, PT, R32, c[0x0][0x1d4], PT ;  /* 0x0000750020007a0c */ /* 0x000fe40003f86270 */
[----:B--2---:R-:W-:Y:S01]  /*2d90*/  IADD3 R8, P3, R7, R79, RZ ;  /* 0x0000004f07087210 */ /* 0x004fe20007f7e0ff */
[----:B------:R-:W-:-:S04]  /*2da0*/  IMAD.X R7, R4, 0x1, R76, P0 ;  /* 0x0000000104077824 */ /* 0x000fc800000e064c */
[----:B------:R-:W-:Y:S01]  /*2db0*/  IMAD.X R9, R4, 0x1, R74, P3 ;  /* 0x0000000104097824 */ /* 0x000fe200018e064a */
[----:B---3--:R-:W-:-:S05]  /*2dc0*/  IADD3 R4, P0, R2, R79, RZ ;  /* 0x0000004f02047210 */ /* 0x008fca0007f1e0ff */
[----:B----4-:R-:W-:Y:S01]  /*2dd0*/  IMAD.X R5, R3, 0x1, R74, P0 ;  /* 0x0000000103057824 */ /* 0x010fe200000e064a */
[----:B------:R-:W-:Y:S01]  /*2de0*/  ISETP.LT.OR P0, PT, R14, 0x1, P4 ;  /* 0x000000010e00780c */ /* 0x000fe20002701670 */
[----:B-1----:R-:W-:Y:S01]  /*2df0*/  HMMA.16816.F32 R16, R168, R20, RZ ;  /* 0x00000014a810723c */ /* 0x002fe200000018ff */
[----:B------:R-:W-:-:S04]  /*2e00*/  ISETP.GE.AND P3, PT, R31, c[0x0][0x1d4], PT ;  /* 0x000075001f007a0c */ /* 0x000fc80003f66270 */
[----:B------:R-:W-:Y:S02]  /*2e10*/  ISETP.LT.OR P1, PT, R14, 0x1, P3 ;  /* 0x000000010e00780c */ /* 0x000fe40001f21670 */
[----:B------:R-:W-:-:S05]  /*2e20*/  SEL R0, R28, 0xffffffc0, !P2 ;  /* 0xffffffc01c007807 */ /* 0x000fca0005000000 */
[----:B------:R1:W-:Y:S01]  /*2e30*/  LDGSTS.E.BYPASS.LTC128B.128 [R29+0x2100], [R8.64], !P0 ;  /* 0x02100000081d7fae */ /* 0x0003e2000c101d46 */
[----:B------:R-:W-:Y:S02]  /*2e40*/  IADD3 R10, P2, R2, R80, RZ ;  /* 0x00000050020a7210 */ /* 0x000fe40007f5e0ff */
[----:B------:R-:W-:-:S03]  /*2e50*/  ISETP.LT.OR P5, PT, R14, 0x21, P5 ;  /* 0x000000210e00780c */ /* 0x000fc60002fa1670 */
[----:B------:R-:W-:Y:S01]  /*2e60*/  IMAD.X R11, R3, 0x1, R73, P2 ;  /* 0x00000001030b7824 */ /* 0x000fe200010e0649 */
[C---:B------:R-:W-:Y:S01]  /*2e70*/  ISETP.LT.OR P4, PT, R14.reuse, 0x21, P4 ;  /* 0x000000210e00780c */ /* 0x040fe20002781670 */
[----:B------:R2:W-:Y:S01]  /*2e80*/  LDGSTS.E.BYPASS.LTC128B.128 [R29+0x4100], [R12.64], !P1 ;  /* 0x041000000c1d7fae */ /* 0x0005e2000c901d46 */
[----:B------:R-:W-:Y:S02]  /*2e90*/  ISETP.LT.OR P3, PT, R14, 0x21, P3 ;  /* 0x000000210e00780c */ /* 0x000fe40001f61670 */
[----:B-1----:R-:W-:-:S05]  /*2ea0*/  IADD3 R8, P0, R2, R81, RZ ;  /* 0x0000005102087210 */ /* 0x002fca0007f1e0ff */
[----:B------:R-:W-:Y:S01]  /*2eb0*/  IMAD.X R9, R3, 0x1, R75, P0 ;  /* 0x0000000103097824 */ /* 0x000fe200000e064b */
[----:B------:R-:W-:-:S04]  /*2ec0*/  ISETP.GE.AND P0, PT, R30, c[0x0][0x1d4], PT ;  /* 0x000075001e007a0c */ /* 0x000fc80003f06270 */
[C---:B------:R-:W-:Y:S02]  /*2ed0*/  ISETP.LT.OR P2, PT, R14.reuse, 0x1, P0 ;  /* 0x000000010e00780c */ /* 0x040fe40000741670 */
[----:B------:R-:W-:Y:S02]  /*2ee0*/  ISETP.LT.OR P1, PT, R14, 0x21, P0 ;  /* 0x000000210e00780c */ /* 0x000fe40000721670 */
[----:B------:R-:W-:Y:S01]  /*2ef0*/  IADD3 R2, P0, R2, R82, RZ ;  /* 0x0000005202027210 */ /* 0x000fe20007f1e0ff */
[----:B--2---:R-:W-:Y:S01]  /*2f00*/  HMMA.16816.F32 R12, R168, R24, RZ ;  /* 0x00000018a80c723c */ /* 0x004fe200000018ff */
[----:B------:R-:W-:-:S03]  /*2f10*/  IMAD.IADD R250, R248, 0x1, R0 ;  /* 0x00000001f8fa7824 */ /* 0x000fc600078e0200 */
[----:B------:R-:W-:-:S04]  /*2f20*/  IMAD.X R3, R3, 0x1, R76, P0 ;  /* 0x0000000103037824 */ /* 0x000fc800000e064c */
[----:B------:R-:W-:Y:S01]  /*2f30*/  HMMA.16816.F32 R48, R172, R36, R16 ;  /* 0x00000024ac30723c */ /* 0x000fe20000001810 */
[----:B------:R1:W-:Y:S04]  /*2f40*/  LDGSTS.E.BYPASS.LTC128B.128 [R29+0x6100], [R6.64], !P2 ;  /* 0x06100000061d7fae */ /* 0x0003e8000d101d46 */
[----:B------:R2:W-:Y:S03]  /*2f50*/  LDGSTS.E.BYPASS.LTC128B.128 [R29+0x1100], [R10.64], !P5 ;  /* 0x011000000a1d7fae */ /* 0x0005e6000e901d46 */
[C---:B------:R-:W-:Y:S01]  /*2f60*/  HMMA.16816.F32 R16, R168.reuse, R22, RZ ;  /* 0x00000016a810723c */ /* 0x040fe200000018ff */
[----:B------:R1:W-:Y:S04]  /*2f70*/  LDGSTS.E.BYPASS.LTC128B.128 [R29+0x3100], [R4.64], !P4 ;  /* 0x03100000041d7fae */ /* 0x0003e8000e101d46 */
[----:B------:R2:W-:Y:S04]  /*2f80*/  LDGSTS.E.BYPASS.LTC128B.128 [R29+0x5100], [R8.64], !P3 ;  /* 0x05100000081d7fae */ /* 0x0005e8000d901d46 */
[----:B------:R2:W-:Y:S04]  /*2f90*/  LDGSTS.E.BYPASS.LTC128B.128 [R29+0x7100], [R2.64], !P1 ;  /* 0x07100000021d7fae */ /* 0x0005e8000c901d46 */
[----:B------:R-:W3:Y:S01]  /*2fa0*/  LDSM.16.M88.4 R32, [R250] ;  /* 0x00000000fa20783b */ /* 0x000ee20000000200 */
[----:B------:R-:W-:Y:S01]  /*2fb0*/  HMMA.16816.F32 R24, R168, R26, RZ ;  /* 0x0000001aa818723c */ /* 0x000fe200000018ff */
[----:B------:R-:W-:-:S02]  /*2fc0*/  IADD3 R91, R90, 0x6000, RZ ;  /* 0x000060005a5b7810 */ /* 0x000fc40007ffe0ff */
[----:B------:R-:W-:Y:S01]  /*2fd0*/  IADD3 R92, R90, 0x2000, RZ ;  /* 0x000020005a5c7810 */ /* 0x000fe20007ffe0ff */
[----:B------:R-:W-:Y:S04]  /*2fe0*/  STL [R1+0x8], R90 ;  /* 0x0000085a01007387 */ /* 0x000fe80000100800 */
[----:B------:R-:W0:Y:S02]  /*2ff0*/  LDGDEPBAR ;  /* 0x00000000000079af */ /* 0x000e240000000000 */
[C---:B------:R-:W-:Y:S08]  /*3000*/  HMMA.16816.F32 R20, R172.reuse, R38, R16 ;  /* 0x00000026ac14723c */ /* 0x040ff00000001810 */
[----:B-1----:R-:W-:Y:S01]  /*3010*/  HMMA.16816.F32 R4, R172, R40, R12 ;  /* 0x00000028ac04723c */ /* 0x002fe2000000180c */
[----:B--2---:R-:W1:Y:S07]  /*3020*/  LDSM.16.M88.4 R28, [R250+0x800] ;  /* 0x00080000fa1c783b */ /* 0x004e6e0000000200 */
[C---:B------:R-:W-:Y:S08]  /*3030*/  HMMA.16816.F32 R12, R168.reuse, R44, RZ ;  /* 0x0000002ca80c723c */ /* 0x040ff000000018ff */
[----:B------:R-:W-:Y:S08]  /*3040*/  HMMA.16816.F32 R8, R168, R46, RZ ;  /* 0x0000002ea808723c */ /* 0x000ff000000018ff */
[C---:B------:R-:W-:Y:S08]  /*3050*/  HMMA.16816.F32 R16, R172.reuse, R42, R24 ;  /* 0x0000002aac10723c */ /* 0x040ff00000001818 */
[C---:B------:R-:W-:Y:S08]  /*3060*/  HMMA.16816.F32 R36, R172.reuse, R52, R12 ;  /* 0x00000034ac24723c */ /* 0x040ff0000000180c */
[----:B------:R-:W-:Y:S08]  /*3070*/  HMMA.16816.F32 R24, R172, R54, R8 ;  /* 0x00000036ac18723c */ /* 0x000ff00000001808 */
[----:B---3--:R-:W-:Y:S01]  /*3080*/  HMMA.16816.F32 R52, R192, R34, R20 ;  /* 0x00000022c034723c */ /* 0x008fe20000001814 */
[----:B------:R-:W2:Y:S01]  /*3090*/  LDSM.16.M88.4 R20, [R250+0x1000] ;  /* 0x00100000fa14783b */ /* 0x000ea20000000200 */
[----:B------:R-:W-:-:S06]  /*30a0*/  IMAD.IADD R249, R91, 0x1, R0 ;  /* 0x000000015bf97824 */ /* 0x000fcc00078e0200 */
[----:B-1----:R-:W-:Y:S08]  /*30b0*/  HMMA.16816.F32 R60, R192, R28, R4 ;  /* 0x0000001cc03c723c */ /* 0x002ff00000001804 */
[C---:B------:R-:W-:Y:S08]  /*30c0*/  HMMA.16816.F32 R4, R168.reuse, R64, RZ ;  /* 0x00000040a804723c */ /* 0x040ff000000018ff */
[----:B------:R-:W-:Y:S08]  /*30d0*/  HMMA.16816.F32 R12, R168, R66, RZ ;  /* 0x00000042a80c723c */ /* 0x000ff000000018ff */
[----:B------:R-:W-:Y:S01]  /*30e0*/  HMMA.16816.F32 R56, R192, R30, R16 ;  /* 0x0000001ec038723c */ /* 0x000fe20000001810 */
[----:B------:R-:W1:Y:S04]  /*30f0*/  LDSM.16.M88.4 R16, [R250+0x1800] ;  /* 0x00180000fa10783b */ /* 0x000e680000000200 */
[----:B------:R-:W3:Y:S03]  /*3100*/  LDSM.16.M88.4 R28, [R249+-0x6000] ;  /* 0xffa00000f91c783b */ /* 0x000ee60000000200 */
[----:B------:R-:W-:Y:S08]  /*3110*/  HMMA.16816.F32 R8, R172, R68, R4 ;  /* 0x00000044ac08723c */ /* 0x000ff00000001804 */
[----:B------:R-:W-:Y:S08]  /*3120*/  HMMA.16816.F32 R48, R192, R32, R48 ;  /* 0x00000020c030723c */ /* 0x000ff00000001830 */
[----:B------:R-:W-:Y:S01]  /*3130*/  HMMA.16816.F32 R4, R172, R70, R12 ;  /* 0x00000046ac04723c */ /* 0x000fe2000000180c */
[----:B------:R-:W-:Y:S07]  /*3140*/  LDSM.16.M88.4 R12, [R248+0x2000] ;  /* 0x00200000f80c783b */ /* 0x000fee0000000200 */
[C---:B--2---:R-:W-:Y:S01]  /*3150*/  HMMA.16816.F32 R44, R192.reuse, R20, R36 ;  /* 0x00000014c02c723c */ /* 0x044fe20000001824 */
[----:B------:R-:W2:Y:S07]  /*3160*/  LDSM.16.M88.4 R36, [R249+-0x5800] ;  /* 0xffa80000f924783b */ /* 0x000eae0000000200 */
[C---:B------:R-:W-:Y:S01]  /*3170*/  HMMA.16816.F32 R40, R192.reuse, R22, R24 ;  /* 0x00000016c028723c */ /* 0x040fe20000001818 */
[----:B------:R-:W4:Y:S04]  /*3180*/  LDSM.16.M88.4 R24, [R249+-0x5000] ;  /* 0xffb00000f918783b */ /* 0x000f280000000200 */
[----:B------:R-:W4:Y:S03]  /*3190*/  LDSM.16.M88.4 R20, [R249+-0x4800] ;  /* 0xffb80000f914783b */ /* 0x000f260000000200 */
[C---:B-1----:R-:W-:Y:S08]  /*31a0*/  HMMA.16816.F32 R32, R192.reuse, R16, R8 ;  /* 0x00000010c020723c */ /* 0x042ff00000001808 */
[----:B------:R-:W-:Y:S08]  /*31b0*/  HMMA.16816.F32 R16, R192, R18, R4 ;  /* 0x00000012c010723c */ /* 0x000ff00000001804 */
[C---:B---3--:R-:W-:Y:S08]  /*31c0*/  HMMA.16816.F32 R8, R196.reuse, R28, R48 ;  /* 0x0000001cc408723c */ /* 0x048ff00000001830 */
[----:B------:R-:W-:Y:S01]  /*31d0*/  HMMA.16816.F32 R4, R196, R30, R52 ;  /* 0x0000001ec404723c */ /* 0x000fe20000001834 */
[----:B------:R-:W1:Y:S01]  /*31e0*/  LDSM.16.M88.4 R52, [R248+0x2800] ;  /* 0x00280000f834783b */ /* 0x000e620000000200 */
[----:B------:R-:W-:-:S06]  /*31f0*/  IADD3 R0, R90, 0x2800, RZ ;  /* 0x000028005a007810 */ /* 0x000fcc0007ffe0ff */
[C---:B--2---:R-:W-:Y:S08]  /*3200*/  HMMA.16816.F32 R28, R196.reuse, R36, R60 ;  /* 0x00000024c41c723c */ /* 0x044ff0000000183c */
[C---:B------:R-:W-:Y:S08]  /*3210*/  HMMA.16816.F32 R36, R196.reuse, R38, R56 ;  /* 0x00000026c424723c */ /* 0x040ff00000001838 */
[C---:B----4-:R-:W-:Y:S08]  /*3220*/  HMMA.16816.F32 R56, R196.reuse, R24, R44 ;  /* 0x00000018c438723c */ /* 0x050ff0000000182c */
[C---:B------:R-:W-:Y:S08]  /*3230*/  HMMA.16816.F32 R48, R196.reuse, R26, R40 ;  /* 0x0000001ac430723c */ /* 0x040ff00000001828 */
[C---:B------:R-:W-:Y:S01]  /*3240*/  HMMA.16816.F32 R44, R196.reuse, R20, R32 ;  /* 0x00000014c42c723c */ /* 0x040fe20000001820 */
[----:B------:R-:W-:Y:S07]  /*3250*/  LDSM.16.M88.4 R32, [R0] ;  /* 0x000000000020783b */ /* 0x000fee0000000200 */
[----:B------:R-:W-:Y:S08]  /*3260*/  HMMA.16816.F32 R40, R196, R22, R16 ;  /* 0x00000016c428723c */ /* 0x000ff00000001810 */
[C---:B------:R-:W-:Y:S01]  /*3270*/  HMMA.16816.F32 R24, R200.reuse, R12, R8 ;  /* 0x0000000cc818723c */ /* 0x040fe20000001808 */
[----:B------:R-:W2:Y:S07]  /*3280*/  LDSM.16.M88.4 R8, [R248+0x3000] ;  /* 0x00300000f808783b */ /* 0x000eae0000000200 */
[C---:B------:R-:W-:Y:S01]  /*3290*/  HMMA.16816.F32 R20, R200.reuse, R14, R4 ;  /* 0x0000000ec814723c */ /* 0x040fe20000001804 */
[----:B------:R-:W3:Y:S04]  /*32a0*/  LDSM.16.M88.4 R4, [R248+0x3800] ;  /* 0x00380000f804783b */ /* 0x000ee80000000200 */
[----:B------:R-:W4:Y:S03]  /*32b0*/  LDSM.16.M88.4 R12, [R92] ;  /* 0x000000005c0c783b */ /* 0x000f260000000200 */
[C---:B-1----:R-:W-:Y:S01]  /*32c0*/  HMMA.16816.F32 R16, R200.reuse, R52, R28 ;  /* 0x00000034c810723c */ /* 0x042fe2000000181c */
[----:B------:R-:W-:Y:S04]  /*32d0*/  STL [R1+0xc], R91 ;  /* 0x00000c5b01007387 */ /* 0x000fe80000100800 */
[----:B------:R-:W-:Y:S04]  /*32e0*/  STL [R1+0x1c], R92 ;  /* 0x00001c5c01007387 */ /* 0x000fe80000100800 */
[----:B------:R1:W-:Y:S01]  /*32f0*/  STL [R1+0x10], R0 ;  /* 0x0000100001007387 */ /* 0x0003e20000100800 */
[C---:B------:R-:W-:Y:S08]  /*3300*/  HMMA.16816.F32 R36, R200.reuse, R54, R36 ;  /* 0x00000036c824723c */ /* 0x040ff00000001824 */
[----:B--2---:R-:W-:Y:S01]  /*3310*/  HMMA.16816.F32 R52, R200, R10, R48 ;  /* 0x0000000ac834723c */ /* 0x004fe20000001830 */
[----:B-1----:R-:W-:-:S07]  /*3320*/  IADD3 R0, R90, 0x3000, RZ ;  /* 0x000030005a007810 */ /* 0x002fce0007ffe0ff */
[C---:B---3--:R-:W-:Y:S01]  /*3330*/  HMMA.16816.F32 R48, R200.reuse, R4, R44 ;  /* 0x00000004c830723c */ /* 0x048fe2000000182c */
[----:B------:R-:W-:Y:S04]  /*3340*/  STL [R1+0x14], R0 ;  /* 0x0000140001007387 */ /* 0x000fe80000100800 */
[----:B------:R1:W2:Y:S03]  /*3350*/  LDSM.16.M88.4 R28, [R0] ;  /* 0x00000000001c783b */ /* 0x0002a60000000200 */
[----:B------:R-:W-:Y:S08]  /*3360*/  HMMA.16816.F32 R44, R200, R6, R40 ;  /* 0x00000006c82c723c */ /* 0x000ff00000001828 */
[----:B----4-:R-:W-:Y:S08]  /*3370*/  HMMA.16816.F32 R40, R204, R12, R24 ;  /* 0x0000000ccc28723c */ /* 0x010ff00000001818 */
[----:B------:R-:W-:Y:S01]  /*3380*/  HMMA.16816.F32 R60, R200, R8, R56 ;  /* 0x00000008c83c723c */ /* 0x000fe20000001838 */
[----:B------:R-:W-:Y:S01]  /*3390*/  LDSM.16.M88.4 R56, [R250+0x3000] ;  /* 0x00300000fa38783b */ /* 0x000fe20000000200 */
[----:B-1----:R-:W-:-:S06]  /*33a0*/  IADD3 R0, R90, 0x3800, RZ ;  /* 0x000038005a007810 */ /* 0x002fcc0007ffe0ff */
[C---:B------:R-:W-:Y:S01]  /*33b0*/  HMMA.16816.F32 R24, R204.reuse, R14, R20 ;  /* 0x0000000ecc18723c */ /* 0x040fe20000001814 */
[----:B------:R-:W1:Y:S04]  /*33c0*/  LDSM.16.M88.4 R12, [R250+0x2800] ;  /* 0x00280000fa0c783b */ /* 0x000e680000000200 */
[----:B------:R-:W3:Y:S03]  /*33d0*/  LDSM.16.M88.4 R20, [R0] ;  /* 0x000000000014783b */ /* 0x000ee60000000200 */
[C---:B------:R-:W-:Y:S01]  /*33e0*/  HMMA.16816.F32 R8, R204.reuse, R32, R16 ;  /* 0x00000020cc08723c */ /* 0x040fe20000001810 */
[----:B------:R-:W4:Y:S07]  /*33f0*/  LDSM.16.M88.4 R16, [R250+0x2000] ;  /* 0x00200000fa10783b */ /* 0x000f2e0000000200 */
[C---:B------:R-:W-:Y:S08]  /*3400*/  HMMA.16816.F32 R4, R204.reuse, R34, R36 ;  /* 0x00000022cc04723c */ /* 0x040ff00000001824 */
[C---:B--2---:R-:W-:Y:S01]  /*3410*/  HMMA.16816.F32 R32, R204.reuse, R28, R60 ;  /* 0x0000001ccc20723c */ /* 0x044fe2000000183c */
[----:B------:R-:W-:Y:S07]  /*3420*/  LDSM.16.M88.4 R60, [R248+0x5800] ;  /* 0x00580000f83c783b */ /* 0x000fee0000000200 */
[----:B------:R-:W-:Y:S08]  /*3430*/  HMMA.16816.F32 R52, R204, R30, R52 ;  /* 0x0000001ecc34723c */ /* 0x000ff00000001834 */
[----:B-1----:R-:W-:Y:S08]  /*3440*/  HMMA.16816.F32 R28, R208, R12, R8 ;  /* 0x0000000cd01c723c */ /* 0x002ff00000001808 */
[C---:B---3--:R-:W-:Y:S08]  /*3450*/  HMMA.16816.F32 R48, R204.reuse, R20, R48 ;  /* 0x00000014cc30723c */ /* 0x048ff00000001830 */
[----:B------:R-:W-:Y:S01]  /*3460*/  HMMA.16816.F32 R44, R204, R22, R44 ;  /* 0x00000016cc2c723c */ /* 0x000fe2000000182c */
[----:B------:R-:W1:Y:S07]  /*3470*/  LDSM.16.M88.4 R20, [R250+0x3800] ;  /* 0x00380000fa14783b */ /* 0x000e6e0000000200 */
[C---:B----4-:R-:W-:Y:S08]  /*3480*/  HMMA.16816.F32 R40, R208.reuse, R16, R40 ;  /* 0x00000010d028723c */ /* 0x050ff00000001828 */
[C---:B------:R-:W-:Y:S01]  /*3490*/  HMMA.16816.F32 R36, R208.reuse, R18, R24 ;  /* 0x00000012d024723c */ /* 0x040fe20000001818 */
[----:B------:R-:W2:Y:S04]  /*34a0*/  LDSM.16.M88.4 R16, [R249+-0x4000] ;  /* 0xffc00000f910783b */ /* 0x000ea80000000200 */
[----:B------:R-:W-:Y:S03]  /*34b0*/  LDSM.16.M88.4 R24, [R249+-0x3000] ;  /* 0xffd00000f918783b */ /* 0x000fe60000000200 */
[C---:B------:R-:W-:Y:S01]  /*34c0*/  HMMA.16816.F32 R8, R208.reuse, R14, R4 ;  /* 0x0000000ed008723c */ /* 0x040fe20000001804 */
[----:B------:R-:W3:Y:S07]  /*34d0*/  LDSM.16.M88.4 R12, [R249+-0x3800] ;  /* 0xffc80000f90c783b */ /* 0x000eee0000000200 */
[C---:B------:R-:W-:Y:S08]  /*34e0*/  HMMA.16816.F32 R4, R208.reuse, R56, R32 ;  /* 0x00000038d004723c */ /* 0x040ff00000001820 */
[C---:B------:R-:W-:Y:S08]  /*34f0*/  HMMA.16816.F32 R32, R208.reuse, R58, R52 ;  /* 0x0000003ad020723c */ /* 0x040ff00000001834 */
[C---:B-1----:R-:W-:Y:S08]  /*3500*/  HMMA.16816.F32 R56, R208.reuse, R20, R48 ;  /* 0x00000014d038723c */ /* 0x042ff00000001830 */
[----:B------:R-:W-:Y:S01]  /*3510*/  HMMA.16816.F32 R52, R208, R22, R44 ;  /* 0x00000016d034723c */ /* 0x000fe2000000182c */
[----:B------:R-:W-:Y:S07]  /*3520*/  LDSM.16.M88.4 R20, [R248+0x4000] ;  /* 0x00400000f814783b */ /* 0x000fee0000000200 */
[C---:B--2---:R-:W-:Y:S08]  /*3530*/  HMMA.16816.F32 R48, R212.reuse, R16, R40 ;  /* 0x00000010d430723c */ /* 0x044ff00000001828 */
[C---:B------:R-:W-:Y:S01]  /*3540*/  HMMA.16816.F32 R44, R212.reuse, R18, R36 ;  /* 0x00000012d42c723c */ /* 0x040fe20000001824 */
[----:B------:R-:W1:Y:S04]  /*3550*/  LDSM.16.M88.4 R16, [R248+0x4800] ;  /* 0x00480000f810783b */ /* 0x000e680000000200 */
[----:B------:R-:W2:Y:S03]  /*3560*/  LDSM.16.M88.4 R36, [R249+-0x2800] ;  /* 0xffd80000f924783b */ /* 0x000ea60000000200 */
[C---:B---3--:R-:W-:Y:S08]  /*3570*/  HMMA.16816.F32 R40, R212.reuse, R12, R28 ;  /* 0x0000000cd428723c */ /* 0x048ff0000000181c */
[C---:B------:R-:W-:Y:S01]  /*3580*/  HMMA.16816.F32 R28, R212.reuse, R14, R8 ;  /* 0x0000000ed41c723c */ /* 0x040fe20000001808 */
[----:B------:R-:W3:Y:S07]  /*3590*/  LDSM.16.M88.4 R12, [R248+0x5000] ;  /* 0x00500000f80c783b */ /* 0x000eee0000000200 */
[C---:B------:R-:W-:Y:S08]  /*35a0*/  HMMA.16816.F32 R8, R212.reuse, R24, R4 ;  /* 0x00000018d408723c */ /* 0x040ff00000001804 */
[----:B------:R-:W-:Y:S01]  /*35b0*/  HMMA.16816.F32 R4, R212, R26, R32 ;  /* 0x0000001ad404723c */ /* 0x000fe20000001820 */
[----:B------:R-:W-:-:S02]  /*35c0*/  IADD3 R2, R90, 0x5000, RZ ;  /* 0x000050005a027810 */ /* 0x000fc40007ffe0ff */
[C---:B------:R-:W-:Y:S02]  /*35d0*/  IADD3 R64, R90.reuse, 0x4000, RZ ;  /* 0x000040005a407810 */ /* 0x040fe40007ffe0ff */
[----:B------:R-:W-:-:S03]  /*35e0*/  IADD3 R3, R90, 0x4800, RZ ;  /* 0x000048005a037810 */ /* 0x000fc60007ffe0ff */
[----:B-1----:R-:W-:Y:S08]  /*35f0*/  HMMA.16816.F32 R32, R216, R18, R28 ;  /* 0x00000012d820723c */ /* 0x002ff0000000181c */
[----:B--2---:R-:W-:Y:S08]  /*3600*/  HMMA.16816.F32 R24, R212, R36, R56 ;  /* 0x00000024d418723c */ /* 0x004ff00000001838 */
[----:B---3--:R-:W-:Y:S01]  /*3610*/  HMMA.16816.F32 R28, R216, R12, R8 ;  /* 0x0000000cd81c723c */ /* 0x008fe20000001808 */
[----:B------:R-:W1:Y:S07]  /*3620*/  LDSM.16.M88.4 R8, [R2] ;  /* 0x000000000208783b */ /* 0x000e6e0000000200 */
[----:B------:R-:W-:Y:S08]  /*3630*/  HMMA.16816.F32 R56, R212, R38, R52 ;  /* 0x00000026d438723c */ /* 0x000ff00000001834 */
[C---:B------:R-:W-:Y:S01]  /*3640*/  HMMA.16816.F32 R36, R216.reuse, R16, R40 ;  /* 0x00000010d824723c */ /* 0x040fe20000001828 */
[----:B------:R-:W2:Y:S07]  /*3650*/  LDSM.16.M88.4 R16, [R64] ;  /* 0x000000004010783b */ /* 0x000eae0000000200 */
[C---:B------:R-:W-:Y:S01]  /*3660*/  HMMA.16816.F32 R4, R216.reuse, R14, R4 ;  /* 0x0000000ed804723c */ /* 0x040fe20000001804 */
[----:B------:R-:W3:Y:S04]  /*3670*/  LDSM.16.M88.4 R12, [R3] ;  /* 0x00000000030c783b */ /* 0x000ee80000000200 */
[----:B------:R4:W-:Y:S03]  /*3680*/  STL [R1+0x18], R0 ;  /* 0x0000180001007387 */ /* 0x0009e60000100800 */
[C---:B------:R-:W-:Y:S08]  /*3690*/  HMMA.16816.F32 R52, R216.reuse, R20, R48 ;  /* 0x00000014d834723c */ /* 0x040ff00000001830 */
[----:B------:R-:W-:Y:S01]  /*36a0*/  HMMA.16816.F32 R44, R216, R22, R44 ;  /* 0x00000016d82c723c */ /* 0x000fe2000000182c */
[----:B----4-:R-:W-:-:S05]  /*36b0*/  IADD3 R0, R90, 0x5800, RZ ;  /* 0x000058005a007810 */ /* 0x010fca0007ffe0ff */
[----:B------:R-:W4:Y:S02]  /*36c0*/  LDSM.16.M88.4 R48, [R0] ;  /* 0x000000000030783b */ /* 0x000f240000000200 */
[----:B------:R-:W-:Y:S08]  /*36d0*/  HMMA.16816.F32 R20, R216, R60, R24 ;  /* 0x0000003cd814723c */ /* 0x000ff00000001818 */
[C---:B-1----:R-:W-:Y:S08]  /*36e0*/  HMMA.16816.F32 R24, R220.reuse, R8, R28 ;  /* 0x00000008dc18723c */ /* 0x042ff0000000181c */
[----:B------:R-:W-:Y:S01]  /*36f0*/  HMMA.16816.F32 R4, R220, R10, R4 ;  /* 0x0000000adc04723c */ /* 0x000fe20000001804 */
[----:B------:R-:W1:Y:S07]  /*3700*/  LDSM.16.M88.4 R8, [R250+0x5000] ;  /* 0x00500000fa08783b */ /* 0x000e6e0000000200 */
[----:B------:R-:W-:Y:S08]  /*3710*/  HMMA.16816.F32 R60, R216, R62, R56 ;  /* 0x0000003ed83c723c */ /* 0x000ff00000001838 */
[C---:B--2---:R-:W-:Y:S01]  /*3720*/  HMMA.16816.F32 R56, R220.reuse, R16, R52 ;  /* 0x00000010dc38723c */ /* 0x044fe20000001834 */
[----:B------:R-:W2:Y:S07]  /*3730*/  LDSM.16.M88.4 R52, [R250+0x5800] ;  /* 0x00580000fa34783b */ /* 0x000eae0000000200 */
[C---:B------:R-:W-:Y:S01]  /*3740*/  HMMA.16816.F32 R40, R220.reuse, R18, R44 ;  /* 0x00000012dc28723c */ /* 0x040fe2000000182c */
[----:B------:R-:W2:Y:S07]  /*3750*/  LDSM.16.M88.4 R16, [R250+0x4000] ;  /* 0x00400000fa10783b */ /* 0x000eae0000000200 */
[C---:B---3--:R-:W-:Y:S08]  /*3760*/  HMMA.16816.F32 R36, R220.reuse, R12, R36 ;  /* 0x0000000cdc24723c */ /* 0x048ff00000001824 */
[C---:B------:R-:W-:Y:S01]  /*3770*/  HMMA.16816.F32 R32, R220.reuse, R14, R32 ;  /* 0x0000000edc20723c */ /* 0x040fe20000001820 */
[----:B------:R-:W3:Y:S07]  /*3780*/  LDSM.16.M88.4 R12, [R250+0x4800] ;  /* 0x00480000fa0c783b */ /* 0x000eee0000000200 */
[----:B----4-:R-:W-:Y:S08]  /*3790*/  HMMA.16816.F32 R20, R220, R48, R20 ;  /* 0x00000030dc14723c */ /* 0x010ff00000001814 */
[C---:B-1----:R-:W-:Y:S08]  /*37a0*/  HMMA.16816.F32 R24, R224.reuse, R8, R24 ;  /* 0x00000008e018723c */ /* 0x042ff00000001818 */
[C---:B------:R-:W-:Y:S08]  /*37b0*/  HMMA.16816.F32 R8, R224.reuse, R10, R4 ;  /* 0x0000000ae008723c */ /* 0x040ff00000001804 */
[----:B--2---:R-:W-:Y:S01]  /*37c0*/  HMMA.16816.F32 R4, R224, R52, R20 ;  /* 0x00000034e004723c */ /* 0x004fe20000001814 */
[----:B------:R-:W1:Y:S07]  /*37d0*/  LDSM.16.M88.4 R20, [R249+-0x2000] ;  /* 0xffe00000f914783b */ /* 0x000e6e0000000200 */
[----:B------:R-:W-:Y:S08]  /*37e0*/  HMMA.16816.F32 R60, R220, R50, R60 ;  /* 0x00000032dc3c723c */ /* 0x000ff0000000183c */
[C---:B------:R-:W-:Y:S08]  /*37f0*/  HMMA.16816.F32 R48, R224.reuse, R16, R56 ;  /* 0x00000010e030723c */ /* 0x040ff00000001838 */
[C---:B------:R-:W-:Y:S01]  /*3800*/  HMMA.16816.F32 R44, R224.reuse, R18, R40 ;  /* 0x00000012e02c723c */ /* 0x040fe20000001828 */
[----:B------:R-:W2:Y:S04]  /*3810*/  LDSM.16.M88.4 R16, [R249+-0x1800] ;  /* 0xffe80000f910783b */ /* 0x000ea80000000200 */
[----:B------:R-:W-:Y:S03]  /*3820*/  LDSM.16.M88.4 R40, [R249+-0x800] ;  /* 0xfff80000f928783b */ /* 0x000fe60000000200 */
[C---:B---3--:R-:W-:Y:S08]  /*3830*/  HMMA.16816.F32 R36, R224.reuse, R12, R36 ;  /* 0x0000000ce024723c */ /* 0x048ff00000001824 */
[C---:B------:R-:W-:Y:S01]  /*3840*/  HMMA.16816.F32 R28, R224.reuse, R14, R32 ;  /* 0x0000000ee01c723c */ /* 0x040fe20000001820 */
[----:B------:R-:W3:Y:S07]  /*3850*/  LDSM.16.M88.4 R12, [R249+-0x1000] ;  /* 0xfff00000f90c783b */ /* 0x000eee0000000200 */
[----:B------:R-:W-:Y:S08]  /*3860*/  HMMA.16816.F32 R56, R224, R54, R60 ;  /* 0x00000036e038723c */ /* 0x000ff0000000183c */
[C---:B-1----:R-:W-:Y:S08]  /*3870*/  HMMA.16816.F32 R52, R228.reuse, R20, R48 ;  /* 0x00000014e434723c */ /* 0x042ff00000001830 */
[C---:B------:R-:W-:Y:S01]  /*3880*/  HMMA.16816.F32 R48, R228.reuse, R22, R44 ;  /* 0x00000016e430723c */ /* 0x040fe2000000182c */
[----:B------:R-:W1:Y:S07]  /*3890*/  LDSM.16.M88.4 R20, [R248+0x6800] ;  /* 0x00680000f814783b */ /* 0x000e6e0000000200 */
[C---:B--2---:R-:W-:Y:S08]  /*38a0*/  HMMA.16816.F32 R44, R228.reuse, R16, R36 ;  /* 0x00000010e42c723c */ /* 0x044ff00000001824 */
[C---:B------:R-:W-:Y:S01]  /*38b0*/  HMMA.16816.F32 R36, R228.reuse, R18, R28 ;  /* 0x00000012e424723c */ /* 0x040fe2000000181c */
[----:B------:R-:W2:Y:S07]  /*38c0*/  LDSM.16.M88.4 R16, [R248+0x7000] ;  /* 0x00700000f810783b */ /* 0x000eae0000000200 */
[C---:B---3--:R-:W-:Y:S01]  /*38d0*/  HMMA.16816.F32 R32, R228.reuse, R12, R24 ;  /* 0x0000000ce420723c */ /* 0x048fe20000001818 */
[----:B------:R-:W3:Y:S07]  /*38e0*/  LDSM.16.M88.4 R24, [R248+0x6000] ;  /* 0x00600000f818783b */ /* 0x000eee0000000200 */
[C---:B------:R-:W-:Y:S01]  /*38f0*/  HMMA.16816.F32 R28, R228.reuse, R14, R8 ;  /* 0x0000000ee41c723c */ /* 0x040fe20000001808 */
[----:B------:R-:W4:Y:S07]  /*3900*/  LDSM.16.M88.4 R12, [R248+0x7800] ;  /* 0x00780000f80c783b */ /* 0x000f2e0000000200 */
[C---:B------:R-:W-:Y:S08]  /*3910*/  HMMA.16816.F32 R8, R228.reuse, R40, R4 ;  /* 0x00000028e408723c */ /* 0x040ff00000001804 */
[----:B------:R-:W-:Y:S01]  /*3920*/  HMMA.16816.F32 R4, R228, R42, R56 ;  /* 0x0000002ae404723c */ /* 0x000fe20000001838 */
[----:B------:R-:W-:Y:S04]  /*3930*/  STL [R1+0x2c], R64 ;  /* 0x00002c4001007387 */ /* 0x000fe80000100800 */
[----:B------:R3:W-:Y:S03]  /*3940*/  STL [R1+0x20], R3 ;  /* 0x0000200301007387 */ /* 0x0007e60000100800 */
[C---:B-1----:R-:W-:Y:S01]  /*3950*/  HMMA.16816.F32 R40, R232.reuse, R20, R44 ;  /* 0x00000014e828723c */ /* 0x042fe2000000182c */
[----:B------:R1:W-:Y:S04]  /*3960*/  STL [R1+0x24], R2 ;  /* 0x0000240201007387 */ /* 0x0003e80000100800 */
[----:B------:R4:W-:Y:S03]  /*3970*/  STL [R1+0x28], R0 ;  /* 0x0000280001007387 */ /* 0x0009e60000100800 */
[C---:B------:R-:W-:Y:S01]  /*3980*/  HMMA.16816.F32 R36, R232.reuse, R22, R36 ;  /* 0x00000016e824723c */ /* 0x040fe20000001824 */
[----:B------:R-:W4:Y:S07]  /*3990*/  LDSM.16.M88.4 R20, [R91] ;  /* 0x000000005b14783b */ /* 0x000f2e0000000200 */
[----:B--2---:R-:W-:Y:S01]  /*39a0*/  HMMA.16816.F32 R32, R232, R16, R32 ;  /* 0x00000010e820723c */ /* 0x004fe20000001820 */
[----:B---3--:R-:W-:-:S07]  /*39b0*/  IADD3 R3, R90, 0x6800, RZ ;  /* 0x000068005a037810 */ /* 0x008fce0007ffe0ff */
[----:B------:R-:W-:Y:S01]  /*39c0*/  HMMA.16816.F32 R28, R232, R18, R28 ;  /* 0x00000012e81c723c */ /* 0x000fe2000000181c */
[C---:B-1----:R-:W-:Y:S01]  /*39d0*/  IADD3 R2, R90.reuse, 0x7000, RZ ;  /* 0x000070005a027810 */ /* 0x042fe20007ffe0ff */
[----:B------:R-:W1:Y:S01]  /*39e0*/  LDSM.16.M88.4 R16, [R3] ;  /* 0x000000000310783b */ /* 0x000e620000000200 */
[----:B----4-:R-:W-:-:S05]  /*39f0*/  IADD3 R0, R90, 0x7800, RZ ;  /* 0x000078005a007810 */ /* 0x010fca0007ffe0ff */
[C---:B------:R-:W-:Y:S08]  /*3a00*/  HMMA.16816.F32 R52, R232.reuse, R24, R52 ;  /* 0x00000018e834723c */ /* 0x040ff00000001834 */
[C---:B------:R-:W-:Y:S08]  /*3a10*/  HMMA.16816.F32 R48, R232.reuse, R26, R48 ;  /* 0x0000001ae830723c */ /* 0x040ff00000001830 */
[C---:B------:R-:W-:Y:S01]  /*3a20*/  HMMA.16816.F32 R24, R232.reuse, R12, R8 ;  /* 0x0000000ce818723c */ /* 0x040fe20000001808 */
[----:B------:R-:W2:Y:S07]  /*3a30*/  LDSM.16.M88.4 R8, [R0] ;  /* 0x000000000008783b */ /* 0x000eae0000000200 */
[----:B------:R-:W-:Y:S01]  /*3a40*/  HMMA.16816.F32 R4, R232, R14, R4 ;  /* 0x0000000ee804723c */ /* 0x000fe20000001804 */
[----:B------:R-:W3:Y:S07]  /*3a50*/  LDSM.16.M88.4 R12, [R2] ;  /* 0x00000000020c783b */ /* 0x000eee0000000200 */
[C---:B------:R-:W-:Y:S08]  /*3a60*/  HMMA.16816.F32 R52, R236.reuse, R20, R52 ;  /* 0x00000014ec34723c */ /* 0x040ff00000001834 */
[C---:B------:R-:W-:Y:S01]  /*3a70*/  HMMA.16816.F32 R44, R236.reuse, R22, R48 ;  /* 0x00000016ec2c723c */ /* 0x040fe20000001830 */
[----:B------:R-:W4:Y:S07]  /*3a80*/  LDSM.16.M88.4 R20, [R250+0x6000] ;  /* 0x00600000fa14783b */ /* 0x000f2e0000000200 */
[C---:B-1----:R-:W-:Y:S08]  /*3a90*/  HMMA.16816.F32 R40, R236.reuse, R16, R40 ;  /* 0x00000010ec28723c */ /* 0x042ff00000001828 */
[C---:B------:R-:W-:Y:S01]  /*3aa0*/  HMMA.16816.F32 R36, R236.reuse, R18, R36 ;  /* 0x00000012ec24723c */ /* 0x040fe20000001824 */
[----:B------:R-:W1:Y:S07]  /*3ab0*/  LDSM.16.M88.4 R16, [R250+0x6800] ;  /* 0x00680000fa10783b */ /* 0x000e6e0000000200 */
[C---:B--2---:R-:W-:Y:S08]  /*3ac0*/  HMMA.16816.F32 R24, R236.reuse, R8, R24 ;  /* 0x00000008ec18723c */ /* 0x044ff00000001818 */
[C---:B---3--:R-:W-:Y:S08]  /*3ad0*/  HMMA.16816.F32 R32, R236.reuse, R12, R32 ;  /* 0x0000000cec20723c */ /* 0x048ff00000001820 */
[C---:B------:R-:W-:Y:S01]  /*3ae0*/  HMMA.16816.F32 R28, R236.reuse, R14, R28 ;  /* 0x0000000eec1c723c */ /* 0x040fe2000000181c */
[----:B------:R-:W2:Y:S07]  /*3af0*/  LDSM.16.M88.4 R12, [R250+0x7000] ;  /* 0x00700000fa0c783b */ /* 0x000eae0000000200 */
[----:B------:R-:W-:Y:S01]  /*3b00*/  HMMA.16816.F32 R4, R236, R10, R4 ;  /* 0x0000000aec04723c */ /* 0x000fe20000001804 */
[----:B------:R-:W3:Y:S07]  /*3b10*/  LDSM.16.M88.4 R8, [R250+0x7800] ;  /* 0x00780000fa08783b */ /* 0x000eee0000000200 */
[C---:B----4-:R-:W-:Y:S08]  /*3b20*/  HMMA.16816.F32 R48, R240.reuse, R20, R52 ;  /* 0x00000014f030723c */ /* 0x050ff00000001834 */
[C---:B------:R-:W-:Y:S01]  /*3b30*/  HMMA.16816.F32 R44, R240.reuse, R22, R44 ;  /* 0x00000016f02c723c */ /* 0x040fe2000000182c */
[----:B------:R-:W4:Y:S07]  /*3b40*/  LDSM.16.M88.4 R20, [R249] ;  /* 0x00000000f914783b */ /* 0x000f2e0000000200 */
        /* <DEDUP_REMOVED lines=8> */
[----:B------:R-:W3:Y:S01]  /*3bd0*/  LDSM.16.M88.4 R8, [R249+0x1800] ;  /* 0x00180000f908783b */ /* 0x000ee20000000200 */
[----:B------:R-:W-:Y:S01]  /*3be0*/  ISETP.GT.AND P0, PT, R72, R133, PT ;  /* 0x000000854800720c */ /* 0x000fe20003f04270 */
[----:B------:R-:W-:-:S04]  /*3bf0*/  DEPBAR.LE SB0, 0x0 ;  /* 0x000080000000791a */ /* 0x000fc80000000000 */
[----:B------:R1:W-:Y:S04]  /*3c00*/  STL [R1+0x30], R3 ;  /* 0x0000300301007387 */ /* 0x0003e80000100800 */
[----:B------:R2:W-:Y:S04]  /*3c10*/  STL [R1+0x34], R2 ;  /* 0x0000340201007387 */ /* 0x0005e80000100800 */
[----:B------:R4:W-:Y:S01]  /*3c20*/  STL [R1+0x38], R0 ;  /* 0x0000380001007387 */ /* 0x0009e20000100800 */
[C---:B-1----:R-:W-:Y:S02]  /*3c30*/  IADD3 R3, R90.reuse, 0x1800, RZ ;  /* 0x000018005a037810 */ /* 0x042fe40007ffe0ff */
[----:B--2---:R-:W-:-:S02]  /*3c40*/  IADD3 R2, R90, 0x1000, RZ ;  /* 0x000010005a027810 */ /* 0x004fc40007ffe0ff */
[----:B----4-:R-:W-:Y:S01]  /*3c50*/  IADD3 R0, R90, 0x800, RZ ;  /* 0x000008005a007810 */ /* 0x010fe20007ffe0ff */
[----:B------:R1:W-:Y:S04]  /*3c60*/  STL [R1+0x48], R3 ;  /* 0x0000480301007387 */ /* 0x0003e80000100800 */
[----:B------:R1:W-:Y:S04]  /*3c70*/  STL [R1+0x40], R0 ;  /* 0x0000400001007387 */ /* 0x0003e80000100800 */
[----:B------:R1:W-:Y:S01]  /*3c80*/  STL [R1+0x44], R2 ;  /* 0x0000440201007387 */ /* 0x0003e20000100800 */
[C---:B------:R-:W-:Y:S01]  /*3c90*/  HMMA.16816.F32 R52, R244.reuse, R20, R48 ;  /* 0x00000014f434723c */ /* 0x040fe20000001830 */
[----:B------:R-:W-:Y:S07]  /*3ca0*/  BSSY B0, `(.L_x_1042) ;  /* 0x0000064000007945 */ /* 0x000fee0003800000 */
[----:B------:R-:W-:Y:S01]  /*3cb0*/  HMMA.16816.F32 R48, R244, R22, R44 ;  /* 0x00000016f430723c */ /* 0x000fe2000000182c */
[----:B------:R-:W-:Y:S01]  /*3cc0*/  BAR.SYNC.DEFER_BLOCKING 0x0 ;  /* 0x0000000000007b1d */ /* 0x000fe20000010000 */
[----:B------:R-:W-:-:S06]  /*3cd0*/  ISETP.GT.AND P6, PT, R77, 0x3f, PT ;  /* 0x0000003f4d00780c */ /* 0x000fcc0003fc4270 */
[C---:B------:R-:W-:Y:S08]  /*3ce0*/  HMMA.16816.F32 R44, R244.reuse, R16, R40 ;  /* 0x00000010f42c723c */ /* 0x040ff00000001828 */
[C---:B------:R-:W-:Y:S08]  /*3cf0*/  HMMA.16816.F32 R40, R244.reuse, R18, R36 ;  /* 0x00000012f428723c */ /* 0x040ff00000001824 */
[C---:B------:R-:W-:Y:S08]  /*3d00*/  HMMA.16816.F32 R36, R244.reuse, R12, R32 ;  /* 0x0000000cf424723c */ /* 0x040ff00000001820 */
[C---:B------:R-:W-:Y:S08]  /*3d10*/  HMMA.16816.F32 R32, R244.reuse, R14, R28 ;  /* 0x0000000ef420723c */ /* 0x040ff0000000181c */
[C---:B---3--:R-:W-:Y:S08]  /*3d20*/  HMMA.16816.F32 R24, R244.reuse, R8, R24 ;  /* 0x00000008f418723c */ /* 0x048ff00000001818 */
[----:B------:R-:W-:Y:S01]  /*3d30*/  HMMA.16816.F32 R20, R244, R10, R4 ;  /* 0x0000000af414723c */ /* 0x000fe20000001804 */
[----:B------:R-:W-:Y:S07]  /*3d40*/  @!UPT UIADD3 URZ, URZ, URZ, URZ ;  /* 0x0000003f3f3ff290 */ /* 0x000fee000fffe03f */
[----:B------:R-:W-:Y:S11]  /*3d50*/  @!P0 BRA `(.L_x_1043) ;  /* 0x0000058000008947 */ /* 0x000ff60003800000 */
[----:B-1----:R-:W-:Y:S01]  /*3d60*/  ISETP.NE.AND P2, PT, R87, 0x1, PT ;  /* 0x000000015700780c */ /* 0x002fe20003f45270 */
[----:B------:R-:W-:-:S02]  /*3d70*/  IMAD R2, R72, 0x40, R132 ;  /* 0x0000004048027824 */ /* 0x000fc400078e0284 */
        /* <DEDUP_REMOVED lines=11> */
[----:B------:R-:W-:-:S05]  /*3e30*/  IMAD R2, R0, c[0x0][0x2b8], R2 ;  /* 0x0000ae0000027a24 */ /* 0x000fca00078e0202 */
[----:B------:R-:W-:Y:S01]  /*3e40*/  SHF.R.S32.HI R0, RZ, 0x1f, R2 ;  /* 0x0000001fff007819 */ /* 0x000fe20000011402 */
[----:B------:R1:W-:Y:S04]  /*3e50*/  STL [R1+0x68], R2 ;  /* 0x0000680201007387 */ /* 0x0003e80000100800 */
[----:B------:R-:W-:-:S04]  /*3e60*/  IMAD R0, R0, c[0x0][0x1e0], RZ ;  /* 0x0000780000007a24 */ /* 0x000fc800078e02ff */
[C---:B------:R-:W-:Y:S02]  /*3e70*/  IMAD R0, R2.reuse, c[0x0][0x1e4], R0 ;  /* 0x0000790002007a24 */ /* 0x040fe400078e0200 */
[----:B-1----:R-:W-:-:S04]  /*3e80*/  IMAD.WIDE.U32 R2, R2, c[0x0][0x1e0], RZ ;  /* 0x0000780002027a25 */ /* 0x002fc800078e00ff */
[----:B------:R-:W-:Y:S01]  /*3e90*/  IMAD.IADD R3, R3, 0x1, R0 ;  /* 0x0000000103037824 */ /* 0x000fe200078e0200 */
[----:B--2---:R1:W-:Y:S01]  /*3ea0*/  STL [R1+0x60], R6 ;  /* 0x0000600601007387 */ /* 0x0043e20000100800 */
[----:B------:R-:W-:Y:S02]  /*3eb0*/  SHF.R.S32.HI R0, RZ, 0x1f, R6 ;  /* 0x0000001fff007819 */ /* 0x000fe40000011406 */
[----:B------:R-:W-:-:S04]  /*3ec0*/  IMAD.WIDE.U32 R2, R6, c[0x0][0x1f0], R2 ;  /* 0x00007c0006027a25 */ /* 0x000fc800078e0002 */
[----:B------:R-:W-:-:S04]  /*3ed0*/  IMAD R0, R0, c[0x0][0x1f0], RZ ;  /* 0x00007c0000007a24 */ /* 0x000fc800078e02ff */
[----:B------:R-:W-:Y:S01]  /*3ee0*/  IMAD R4, R6, c[0x0][0x1f4], R0 ;  /* 0x00007d0006047a24 */ /* 0x000fe200078e0200 */
[----:B------:R-:W-:-:S04]  /*3ef0*/  IADD3 R0, P0, R84, R2, RZ ;  /* 0x0000000254007210 */ /* 0x000fc80007f1e0ff */
[----:B------:R-:W-:Y:S02]  /*3f00*/  IADD3.X R2, R83, R3, R4, P0, !PT ;  /* 0x0000000353027210 */ /* 0x000fe400007fe404 */
[----:B------:R-:W-:-:S04]  /*3f10*/  LEA R15, P0, R0, c[0x0][0x1c8], 0x1 ;  /* 0x00007200000f7a11 */ /* 0x000fc800078008ff */
[----:B------:R-:W-:Y:S01]  /*3f20*/  LEA.HI.X R5, R0, c[0x0][0x1cc], R2, 0x1, P0 ;  /* 0x0000730000057a11 */ /* 0x000fe200000f0c02 */
[----:B------:R-:W-:Y:S06]  /*3f30*/  BRA.DIV ~URZ, `(.L_x_1044) ;  /* 0x0000ce327f007947 */ /* 0x000fec000b800000 */
[----:B------:R2:W3:Y:S02]  /*3f40*/  SHFL.IDX PT, R4, R5, RZ, 0x181f ;  /* 0x00181fff05047589 */ /* 0x0004e400000e0000 */
.L_x_1082:
[----:B------:R-:W-:Y:S05]  /*3f50*/  BRA.DIV ~URZ, `(.L_x_1045) ;  /* 0x0000ce827f007947 */ /* 0x000fea000b800000 */
[----:B------:R-:W4:Y:S04]  /*3f60*/  LDL R2, [R1+0x64] ;  /* 0x0000640001027983 */ /* 0x000f280000100800 */
[----:B------:R-:W5:Y:S04]  /*3f70*/  LDL R19, [R1+0x84] ;  /* 0x0000840001137983 */ /* 0x000f680000100800 */
[----:B--2---:R-:W2:Y:S04]  /*3f80*/  LDL R18, [R1+0x80] ;  /* 0x0000800001127983 */ /* 0x004ea80000100800 */
[----:B---3--:R-:W3:Y:S04]  /*3f90*/  LDL R17, [R1+0x7c] ;  /* 0x00007c0001117983 */ /* 0x008ee80000100800 */
[----:B------:R-:W3:Y:S04]  /*3fa0*/  LDL R16, [R1+0x58] ;  /* 0x0000580001107983 */ /* 0x000ee80000100800 */
[----:B------:R-:W1:Y:S02]  /*3fb0*/  SHFL.IDX PT, R0, R15, RZ, 0x181f ;  /* 0x00181fff0f007589 */ /* 0x000e6400000e0000 */
[----:B-1----:R-:W-:-:S02]  /*3fc0*/  IADD3 R10, P1, R0, R80, RZ ;  /* 0x00000050000a7210 */ /* 0x002fc40007f3e0ff */
[C---:B------:R-:W-:Y:S02]  /*3fd0*/  IADD3 R8, P0, R0.reuse, R79, RZ ;  /* 0x0000004f00087210 */ /* 0x040fe40007f1e0ff */
[----:B------:R-:W-:Y:S01]  /*3fe0*/  IADD3 R6, P5, R0, R81, RZ ;  /* 0x0000005100067210 */ /* 0x000fe20007fbe0ff */
[C---:B------:R-:W-:Y:S02]  /*3ff0*/  IMAD.X R11, R4.reuse, 0x1, R73, P1 ;  /* 0x00000001040b7824 */ /* 0x040fe400008e0649 */
[C---:B------:R-:W-:Y:S02]  /*4000*/  IMAD.X R9, R4.reuse, 0x1, R74, P0 ;  /* 0x0000000104097824 */ /* 0x040fe400000e064a */
[----:B------:R-:W-:Y:S01]  /*4010*/  IMAD.X R7, R4, 0x1, R75, P5 ;  /* 0x0000000104077824 */ /* 0x000fe200028e064b */
[----:B----4-:R-:W-:Y:S02]  /*4020*/  ISETP.GE.AND P3, PT, R2, c[0x0][0x1d4], PT ;  /* 0x0000750002007a0c */ /* 0x010fe40003f66270 */
[----:B------:R-:W-:-:S02]  /*4030*/  IADD3 R2, P4, R0, R82, RZ ;  /* 0x0000005200027210 */ /* 0x000fc40007f9e0ff */
[----:B-----5:R-:W-:Y:S01]  /*4040*/  ISETP.GE.AND P2, PT, R19, c[0x0][0x1d4], PT ;  /* 0x0000750013007a0c */ /* 0x020fe20003f46270 */
[----:B------:R-:W1:Y:S01]  /*4050*/  SHFL.IDX PT, R0, R15, 0x1, 0x181f ;  /* 0x00381f000f007f89 */ /* 0x000e6200000e0000 */
[----:B------:R-:W-:Y:S01]  /*4060*/  SEL R14, RZ, 0x10, P3 ;  /* 0x00000010ff0e7807 */ /* 0x000fe20001800000 */
[----:B------:R-:W-:Y:S01]  /*4070*/  IMAD.X R3, R4, 0x1, R76, P4 ;  /* 0x0000000104037824 */ /* 0x000fe200020e064c */
[----:B--2---:R-:W-:Y:S01]  /*4080*/  ISETP.GE.AND P1, PT, R18, c[0x0][0x1d4], PT ;  /* 0x0000750012007a0c */ /* 0x004fe20003f26270 */
[----:B------:R2:W4:Y:S01]  /*4090*/  SHFL.IDX PT, R4, R5, 0x1, 0x181f ;  /* 0x00381f0005047f89 */ /* 0x00052200000e0000 */
[----:B------:R-:W-:Y:S02]  /*40a0*/  SEL R13, RZ, 0x10, P2 ;  /* 0x00000010ff0d7807 */ /* 0x000fe40001000000 */
[----:B---3--:R-:W-:Y:S02]  /*40b0*/  ISETP.GE.AND P0, PT, R17, c[0x0][0x1d4], PT ;  /* 0x0000750011007a0c */ /* 0x008fe40003f06270 */
[----:B------:R-:W-:Y:S01]  /*40c0*/  SEL R12, RZ, 0x10, P1 ;  /* 0x00000010ff0c7807 */ /* 0x000fe20000800000 */
[----:B------:R3:W-:Y:S04]  /*40d0*/  LDGSTS.E.BYPASS.LTC128B.128 [R16+0x10100], [R10.64], !P3 ;  /* 0x101000000a107fae */ /* 0x0007e8000d901d46 */
[----:B------:R3:W-:Y:S04]  /*40e0*/  LDGSTS.E.BYPASS.LTC128B.128 [R16+0x12100], [R8.64], !P2 ;  /* 0x1210000008107fae */ /* 0x0007e8000d101d46 */
[----:B------:R3:W-:Y:S04]  /*40f0*/  LDGSTS.E.BYPASS.LTC128B.128 [R16+0x14100], [R6.64], !P1 ;  /* 0x1410000006107fae */ /* 0x0007e8000c901d46 */
[----:B------:R3:W-:Y:S01]  /*4100*/  LDGSTS.E.BYPASS.LTC128B.128 [R16+0x16100], [R2.64], !P0 ;  /* 0x1610000002107fae */ /* 0x0007e2000c101d46 */
[----:B--2---:R-:W-:-:S03]  /*4110*/  SEL R5, RZ, 0x10, P0 ;  /* 0x00000010ff057807 */ /* 0x004fc60000000000 */
.L_x_1083:
[----:B-1----:R-:W2:Y:S01]  /*4120*/  LDL R15, [R1+0x58] ;  /* 0x00005800010f7983 */ /* 0x002ea20000100800 */
[----:B---3--:R-:W-:-:S02]  /*4130*/  IADD3 R2, -R14, 0x10, RZ ;  /* 0x000000100e027810 */ /* 0x008fc40007ffe1ff */
[----:B------:R-:W-:Y:S02]  /*4140*/  IADD3 R3, -R13, 0x10, RZ ;  /* 0x000000100d037810 */ /* 0x000fe40007ffe1ff */
[----:B------:R-:W-:Y:S02]  /*4150*/  LOP3.LUT R2, R2, 0xf, RZ, 0xc0, !PT ;  /* 0x0000000f02027812 */ /* 0x000fe400078ec0ff */
[----:B------:R-:W-:Y:S02]  /*4160*/  LOP3.LUT R3, R3, 0xf, RZ, 0xc0, !PT ;  /* 0x0000000f03037812 */ /* 0x000fe400078ec0ff */
[----:B------:R-:W-:Y:S02]  /*4170*/  IADD3 R10, P1, P0, R2, R0, R80 ;  /* 0x00000000020a7210 */ /* 0x000fe4000783e050 */
[----:B------:R-:W-:Y:S02]  /*4180*/  IADD3 R2, -R12, 0x10, RZ ;  /* 0x000000100c027810 */ /* 0x000fe40007ffe1ff */
[----:B----4-:R-:W-:-:S02]  /*4190*/  IADD3.X R11, RZ, R4, R73, P1, P0 ;  /* 0x00000004ff0b7210 */ /* 0x010fc40000fe0449 */
[----:B------:R-:W-:Y:S02]  /*41a0*/  LOP3.LUT R2, R2, 0xf, RZ, 0xc0, !PT ;  /* 0x0000000f02027812 */ /* 0x000fe400078ec0ff */
[-C--:B------:R-:W-:Y:S02]  /*41b0*/  IADD3 R8, P5, P4, R3, R0.reuse, R79 ;  /* 0x0000000003087210 */ /* 0x080fe40007cbe04f */
[----:B------:R-:W-:Y:S02]  /*41c0*/  IADD3 R6, P3, P2, R2, R0, R81 ;  /* 0x0000000002067210 */ /* 0x000fe40007a7e051 */
[----:B------:R-:W-:Y:S02]  /*41d0*/  IADD3 R2, -R5, 0x10, RZ ;  /* 0x0000001005027810 */ /* 0x000fe40007ffe1ff */
[----:B------:R-:W-:Y:S02]  /*41e0*/  IADD3.X R7, RZ, R4, R75, P3, P2 ;  /* 0x00000004ff077210 */ /* 0x000fe40001fe444b */
[----:B------:R-:W-:-:S02]  /*41f0*/  LOP3.LUT R2, R2, 0xf, RZ, 0xc0, !PT ;  /* 0x0000000f02027812 */ /* 0x000fc400078ec0ff */
[----:B------:R-:W-:Y:S02]  /*4200*/  ISETP.NE.U32.AND P3, PT, R14, RZ, PT ;  /* 0x000000ff0e00720c */ /* 0x000fe40003f65070 */
[----:B------:R-:W-:Y:S02]  /*4210*/  IADD3 R2, P1, P0, R2, R0, R82 ;  /* 0x0000000002027210 */ /* 0x000fe4000783e052 */
[----:B------:R-:W-:Y:S02]  /*4220*/  ISETP.NE.U32.AND P2, PT, R13, RZ, PT ;  /* 0x000000ff0d00720c */ /* 0x000fe40003f45070 */
[----:B------:R-:W-:Y:S02]  /*4230*/  IADD3.X R3, RZ, R4, R76, P1, P0 ;  /* 0x00000004ff037210 */ /* 0x000fe40000fe044c */
[----:B------:R-:W-:Y:S02]  /*4240*/  ISETP.NE.U32.AND P1, PT, R12, RZ, PT ;  /* 0x000000ff0c00720c */ /* 0x000fe40003f25070 */
[----:B------:R-:W-:-:S02]  /*4250*/  ISETP.NE.U32.AND P0, PT, R5, RZ, PT ;  /* 0x000000ff0500720c */ /* 0x000fc40003f05070 */
[----:B------:R-:W-:Y:S01]  /*4260*/  IADD3.X R9, RZ, R4, R74, P5, P4 ;  /* 0x00000004ff097210 */ /* 0x000fe20002fe844a */
[----:B------:R-:W-:Y:S01]  /*4270*/  @!PT LDS RZ, [RZ] ;  /* 0x00000000fffff984 */ /* 0x000fe20000000800 */
[----:B------:R-:W-:Y:S01]  /*4280*/  @!PT LDS RZ, [RZ] ;  /* 0x00000000fffff984 */ /* 0x000fe20000000800 */
[----:B------:R-:W-:Y:S01]  /*4290*/  @!PT LDS RZ, [RZ] ;  /* 0x00000000fffff984 */ /* 0x000fe20000000800 */
[----:B--2---:R1:W-:Y:S04]  /*42a0*/  LDGSTS.E.BYPASS.LTC128B.128.ZFILL [R15+0x11100], [R10.64], P3 ;  /* 0x111000000a0f7fae */ /* 0x0043e80009941d46 */
[----:B------:R1:W-:Y:S04]  /*42b0*/  LDGSTS.E.BYPASS.LTC128B.128.ZFILL [R15+0x13100], [R8.64], P2 ;  /* 0x13100000080f7fae */ /* 0x0003e80009141d46 */
[----:B------:R1:W-:Y:S04]  /*42c0*/  LDGSTS.E.BYPASS.LTC128B.128.ZFILL [R15+0x15100], [R6.64], P1 ;  /* 0x15100000060f7fae */ /* 0x0003e80008941d46 */
[----:B------:R1:W-:Y:S02]  /*42d0*/  LDGSTS.E.BYPASS.LTC128B.128.ZFILL [R15+0x17100], [R2.64], P0 ;  /* 0x17100000020f7fae */ /* 0x0003e40008141d46 */
.L_x_1043:
[----:B-1----:R-:W-:Y:S05]  /*42e0*/  BSYNC B0 ;  /* 0x0000000000007941 */ /* 0x002fea0003800000 */
.L_x_1042:
[----:B------:R-:W2:Y:S04]  /*42f0*/  LDL R3, [R1+0xd4] ;  /* 0x0000d40001037983 */ /* 0x000ea80000100800 */
[----:B------:R-:W2:Y:S01]  /*4300*/  LDL R2, [R1+0x1e4] ;  /* 0x0001e40001027983 */ /* 0x000ea20000100800 */
[----:B------:R-:W-:-:S03]  /*4310*/  MOV R4, c[0x0][0x2c4] ;  /* 0x0000b10000047a02 */ /* 0x000fc60000000f00 */
[----:B------:R-:W3:Y:S01]  /*4320*/  LDL R5, [R1+0xc0] ;  /* 0x0000c00001057983 */ /* 0x000ee20000100800 */
[----:B------:R-:W-:Y:S02]  /*4330*/  ISETP.NE.AND P0, PT, R4, 0x1, PT ;  /* 0x000000010400780c */ /* 0x000fe40003f05270 */
[----:B------:R-:W-:Y:S01]  /*4340*/  MOV R0, 0x1 ;  /* 0x0000000100007802 */ /* 0x000fe20000000f00 */
[----:B------:R-:W0:Y:S04]  /*4350*/  LDGDEPBAR ;  /* 0x00000000000079af */ /* 0x000e280000000000 */
[----:B------:R-:W-:Y:S02]  /*4360*/  IMAD R0, R72, -0x40, R0 ;  /* 0xffffffc048007824 */ /* 0x000fe400078e0200 */
[----:B--2---:R-:W-:Y:S01]  /*4370*/  IMAD.IADD R4, R2, 0x1, R3 ;  /* 0x0000000102047824 */ /* 0x004fe200078e0203 */
[----:B------:R-:W-:-:S03]  /*4380*/  MOV R3, c[0x0][0x2ac] ;  /* 0x0000ab0000037a02 */ /* 0x000fc60000000f00 */
[----:B------:R-:W-:Y:S01]  /*4390*/  @P0 IMAD.HI.U32 R2, R4, c[0x0][0x2c8], RZ ;  /* 0x0000b20004020a27 */ /* 0x000fe200078e00ff */
[----:B------:R1:W-:Y:S03]  /*43a0*/  STL [R1+0x90], R4 ;  /* 0x0000900401007387 */ /* 0x0003e60000100800 */
[----:B------:R-:W-:Y:S02]  /*43b0*/  IMAD R0, R3, c[0x0][0x1d0], R0 ;  /* 0x0000740003007a24 */ /* 0x000fe400078e0200 */
[----:B---3--:R-:W-:-:S03]  /*43c0*/  IMAD.IADD R6, R78, 0x1, -R5 ;  /* 0x000000014e067824 */ /* 0x008fc600078e0a05 */
[----:B------:R-:W-:Y:S02]  /*43d0*/  IADD3 R5, R0, -c[0x0][0x168], -R5 ;  /* 0x80005a0000057a10 */ /* 0x000fe40007ffe805 */
[----:B-1----:R-:W-:Y:S01]  /*43e0*/  @P0 SHF.R.U32.HI R4, RZ, c[0x0][0x2cc], R2 ;  /* 0x0000b300ff040a19 */ /* 0x002fe20000011602 */
[----:B------:R-:W-:Y:S05]  /*43f0*/  BRA.DIV ~URZ, `(.L_x_1046) ;  /* 0x0000ccd27f007947 */ /* 0x000fea000b800000 */
[----:B------:R1:W2:Y:S02]  /*4400*/  SHFL.IDX PT, R0, R4, RZ, 0x1c1f ;  /* 0x001c1fff04007589 */ /* 0x0002a400000e0000 */
.L_x_1084:
[----:B--2---:R-:W-:-:S05]  /*4410*/  IMAD.IADD R0, R5, 0x1, R0 ;  /* 0x0000000105007824 */ /* 0x004fca00078e0200 */
[----:B------:R-:W-:-:S04]  /*4420*/  IMNMX R0, R6, R0, PT ;  /* 0x0000000006007217 */ /* 0x000fc80003800200 */
[C---:B------:R-:W-:Y:S02]  /*4430*/  ISETP.GT.AND P0, PT, R0.reuse, RZ, PT ;  /* 0x000000ff0000720c */ /* 0x040fe40003f04270 */
[----:B------:R-:W-:Y:S02]  /*4440*/  ISETP.GT.AND P2, PT, R0, 0x1, PT ;  /* 0x000000010000780c */ /* 0x000fe40003f44270 */
[----:B------:R-:W-:Y:S02]  /*4450*/  FSEL R13, R52, -INF , P0 ;  /* 0xff800000340d7808 */ /* 0x000fe40000000000 */
[C---:B------:R-:W-:Y:S02]  /*4460*/  ISETP.GT.AND P3, PT, R0.reuse, 0x8, PT ;  /* 0x000000080000780c */ /* 0x040fe40003f64270 */
[C---:B------:R-:W-:Y:S02]  /*4470*/  ISETP.GT.AND P4, PT, R0.reuse, 0x9, PT ;  /* 0x000000090000780c */ /* 0x040fe40003f84270 */
[----:B------:R-:W-:-:S02]  /*4480*/  ISETP.GT.AND P1, PT, R0, 0x10, PT ;  /* 0x000000100000780c */ /* 0x000fc40003f24270 */
[----:B------:R-:W-:Y:S02]  /*4490*/  ISETP.GT.AND P0, PT, R0, 0x11, PT ;  /* 0x000000110000780c */ /* 0x000fe40003f04270 */
[----:B------:R-:W-:Y:S02]  /*44a0*/  FSEL R12, R53, -INF , P2 ;  /* 0xff800000350c7808 */ /* 0x000fe40001000000 */
[----:B------:R-:W-:Y:S02]  /*44b0*/  FSEL R14, R48, -INF , P3 ;  /* 0xff800000300e7808 */ /* 0x000fe40001800000 */
[----:B------:R-:W-:Y:S02]  /*44c0*/  FSEL R15, R49, -INF , P4 ;  /* 0xff800000310f7808 */ /* 0x000fe40002000000 */
[----:B------:R-:W-:Y:S02]  /*44d0*/  FSEL R17, R44, -INF , P1 ;  /* 0xff8000002c117808 */ /* 0x000fe40000800000 */
[----:B------:R-:W-:-:S02]  /*44e0*/  FSEL R18, R45, -INF , P0 ;  /* 0xff8000002d127808 */ /* 0x000fc40000000000 */
[C---:B------:R-:W-:Y:S02]  /*44f0*/  ISETP.GT.AND P3, PT, R0.reuse, 0x18, PT ;  /* 0x000000180000780c */ /* 0x040fe40003f64270 */
[C---:B------:R-:W-:Y:S02]  /*4500*/  ISETP.GT.AND P4, PT, R0.reuse, 0x19, PT ;  /* 0x000000190000780c */ /* 0x040fe40003f84270 */
[C---:B------:R-:W-:Y:S02]  /*4510*/  ISETP.GT.AND P2, PT, R0.reuse, 0x20, PT ;  /* 0x000000200000780c */ /* 0x040fe40003f44270 */
[C---:B------:R-:W-:Y:S02]  /*4520*/  ISETP.GT.AND P1, PT, R0.reuse, 0x21, PT ;  /* 0x000000210000780c */ /* 0x040fe40003f24270 */
[----:B------:R-:W-:Y:S02]  /*4530*/  ISETP.GT.AND P0, PT, R0, 0x28, PT ;  /* 0x000000280000780c */ /* 0x000fe40003f04270 */
[----:B------:R-:W-:-:S02]  /*4540*/  FSEL R19, R40, -INF , P3 ;  /* 0xff80000028137808 */ /* 0x000fc40001800000 */
[----:B------:R-:W-:Y:S02]  /*4550*/  FSEL R28, R41, -INF , P4 ;  /* 0xff800000291c7808 */ /* 0x000fe40002000000 */
[----:B------:R-:W-:Y:S02]  /*4560*/  FSEL R87, R36, -INF , P2 ;  /* 0xff80000024577808 */ /* 0x000fe40001000000 */
[----:B------:R-:W-:Y:S02]  /*4570*/  FSEL R86, R37, -INF , P1 ;  /* 0xff80000025567808 */ /* 0x000fe40000800000 */
[----:B------:R-:W-:Y:S02]  /*4580*/  FSEL R85, R32, -INF , P0 ;  /* 0xff80000020557808 */ /* 0x000fe40000000000 */
[C---:B------:R-:W-:Y:S02]  /*4590*/  ISETP.GT.AND P4, PT, R0.reuse, 0x29, PT ;  /* 0x000000290000780c */ /* 0x040fe40003f84270 */
[----:B------:R-:W-:-:S02]  /*45a0*/  ISETP.GT.AND P3, PT, R0, 0x30, PT ;  /* 0x000000300000780c */ /* 0x000fc40003f64270 */
[C---:B------:R-:W-:Y:S02]  /*45b0*/  ISETP.GT.AND P2, PT, R0.reuse, 0x31, PT ;  /* 0x000000310000780c */ /* 0x040fe40003f44270 */
[C---:B------:R-:W-:Y:S02]  /*45c0*/  ISETP.GT.AND P1, PT, R0.reuse, 0x38, PT ;  /* 0x000000380000780c */ /* 0x040fe40003f24270 */
[----:B------:R-:W-:Y:S02]  /*45d0*/  ISETP.GT.AND P0, PT, R0, 0x39, PT ;  /* 0x000000390000780c */ /* 0x000fe40003f04270 */
[----:B------:R-:W-:Y:S02]  /*45e0*/  FSEL R84, R33, -INF , P4 ;  /* 0xff80000021547808 */ /* 0x000fe40002000000 */
[----:B------:R-:W-:Y:S02]  /*45f0*/  FSEL R83, R24, -INF , P3 ;  /* 0xff80000018537808 */ /* 0x000fe40001800000 */
[----:B------:R-:W-:-:S02]  /*4600*/  FSEL R82, R25, -INF , P2 ;  /* 0xff80000019527808 */ /* 0x000fc40001000000 */
[----:B------:R-:W-:Y:S02]  /*4610*/  FSEL R81, R20, -INF , P1 ;  /* 0xff80000014517808 */ /* 0x000fe40000800000 */
[----:B------:R-:W-:Y:S01]  /*4620*/  FSEL R80, R21, -INF , P0 ;  /* 0xff80000015507808 */ /* 0x000fe20000000000 */
[----:B------:R-:W-:Y:S05]  /*4630*/  BRA.DIV ~URZ, `(.L_x_1047) ;  /* 0x0000caf27f007947 */ /* 0x000fea000b800000 */
[----:B------:R-:W2:Y:S01]  /*4640*/  SHFL.IDX PT, R0, R4, 0x1, 0x1c1f ;  /* 0x003c1f0004007f89 */ /* 0x000ea200000e0000 */
[----:B------:R-:W-:-:S04]  /*4650*/  FMNMX.FTZ R2, R13, R12, !PT ;  /* 0x0000000c0d027209 */ /* 0x000fc80007810000 */
[----:B------:R-:W-:-:S04]  /*4660*/  FMNMX.FTZ R2, R14, R2, !PT ;  /* 0x000000020e027209 */ /* 0x000fc80007810000 */
[----:B------:R-:W-:-:S04]  /*4670*/  FMNMX.FTZ R2, R15, R2, !PT ;  /* 0x000000020f027209 */ /* 0x000fc80007810000 */
[----:B------:R-:W-:-:S04]  /*4680*/  FMNMX.FTZ R2, R17, R2, !PT ;  /* 0x0000000211027209 */ /* 0x000fc80007810000 */
[----:B------:R-:W-:-:S04]  /*4690*/  FMNMX.FTZ R2, R18, R2, !PT ;  /* 0x0000000212027209 */ /* 0x000fc80007810000 */
[----:B------:R-:W-:Y:S01]  /*46a0*/  FMNMX.FTZ R2, R19, R2, !PT ;  /* 0x0000000213027209 */ /* 0x000fe20007810000 */
[----:B--2---:R-:W-:-:S03]  /*46b0*/  IMAD.IADD R0, R5, 0x1, R0 ;  /* 0x0000000105007824 */ /* 0x004fc600078e0200 */
[----:B------:R-:W-:Y:S02]  /*46c0*/  FMNMX.FTZ R2, R28, R2, !PT ;  /* 0x000000021c027209 */ /* 0x000fe40007810000 */
[----:B------:R-:W-:Y:S02]  /*46d0*/  IMNMX R0, R6, R0, PT ;  /* 0x0000000006007217 */ /* 0x000fe40003800200 */
[----:B------:R-:W-:Y:S02]  /*46e0*/  FMNMX.FTZ R2, R87, R2, !PT ;  /* 0x0000000257027209 */ /* 0x000fe40007810000 */
[C---:B------:R-:W-:Y:S02]  /*46f0*/  ISETP.GT.AND P1, PT, R0.reuse, RZ, PT ;  /* 0x000000ff0000720c */ /* 0x040fe40003f24270 */
[C---:B------:R-:W-:Y:S02]  /*4700*/  ISETP.GT.AND P0, PT, R0.reuse, 0x1, PT ;  /* 0x000000010000780c */ /* 0x040fe40003f04270 */
[----:B------:R-:W-:-:S02]  /*4710*/  ISETP.GT.AND P2, PT, R0, 0x8, PT ;  /* 0x000000080000780c */ /* 0x000fc40003f44270 */
[----:B------:R-:W-:Y:S02]  /*4720*/  FSEL R5, R54, -INF , P1 ;  /* 0xff80000036057808 */ /* 0x000fe40000800000 */
[----:B-1----:R-:W-:Y:S02]  /*4730*/  FSEL R4, R55, -INF , P0 ;  /* 0xff80000037047808 */ /* 0x002fe40000000000 */
[----:B------:R-:W-:Y:S02]  /*4740*/  ISETP.GT.AND P0, PT, R0, 0x9, PT ;  /* 0x000000090000780c */ /* 0x000fe40003f04270 */
[----:B------:R-:W-:Y:S02]  /*4750*/  FSEL R7, R50, -INF , P2 ;  /* 0xff80000032077808 */ /* 0x000fe40001000000 */
[----:B------:R-:W-:Y:S02]  /*4760*/  FMNMX.FTZ R3, R5, R4, !PT ;  /* 0x0000000405037209 */ /* 0x000fe40007810000 */
[----:B------:R-:W-:-:S02]  /*4770*/  FSEL R6, R51, -INF , P0 ;  /* 0xff80000033067808 */ /* 0x000fc40000000000 */
[C---:B------:R-:W-:Y:S02]  /*4780*/  ISETP.GT.AND P1, PT, R0.reuse, 0x10, PT ;  /* 0x000000100000780c */ /* 0x040fe40003f24270 */
[----:B------:R-:W-:Y:S02]  /*4790*/  FMNMX.FTZ R3, R7, R3, !PT ;  /* 0x0000000307037209 */ /* 0x000fe40007810000 */
        /* <DEDUP_REMOVED lines=15> */
[----:B------:R-:W-:-:S02]  /*4890*/  FMNMX.FTZ R2, R86, R2, !PT ;  /* 0x0000000256027209 */ /* 0x000fc40007810000 */
[----:B------:R-:W-:Y:S02]  /*48a0*/  FSEL R78, R39, -INF , P0 ;  /* 0xff800000274e7808 */ /* 0x000fe40000000000 */
[C---:B------:R-:W-:Y:S02]  /*48b0*/  ISETP.GT.AND P1, PT, R0.reuse, 0x28, PT ;  /* 0x000000280000780c */ /* 0x040fe40003f24270 */
[----:B------:R-:W-:Y:S02]  /*48c0*/  FMNMX.FTZ R3, R79, R3, !PT ;  /* 0x000000034f037209 */ /* 0x000fe40007810000 */
[----:B------:R-:W-:Y:S02]  /*48d0*/  FMNMX.FTZ R2, R85, R2, !PT ;  /* 0x0000000255027209 */ /* 0x000fe40007810000 */
[----:B------:R-:W-:Y:S02]  /*48e0*/  ISETP.GT.AND P0, PT, R0, 0x29, PT ;  /* 0x000000290000780c */ /* 0x000fe40003f04270 */
[----:B------:R-:W-:-:S02]  /*48f0*/  FSEL R77, R34, -INF , P1 ;  /* 0xff800000224d7808 */ /* 0x000fc40000800000 */
[----:B------:R-:W-:Y:S02]  /*4900*/  FMNMX.FTZ R3, R78, R3, !PT ;  /* 0x000000034e037209 */ /* 0x000fe40007810000 */
[----:B------:R-:W-:Y:S02]  /*4910*/  FMNMX.FTZ R2, R84, R2, !PT ;  /* 0x0000000254027209 */ /* 0x000fe40007810000 */
[----:B------:R-:W-:Y:S02]  /*4920*/  FSEL R76, R35, -INF , P0 ;  /* 0xff800000234c7808 */ /* 0x000fe40000000000 */
[----:B------:R-:W-:Y:S02]  /*4930*/  ISETP.GT.AND P1, PT, R0, 0x30, PT ;  /* 0x000000300000780c */ /* 0x000fe40003f24270 */
[----:B------:R-:W-:Y:S02]  /*4940*/  FMNMX.FTZ R3, R77, R3, !PT ;  /* 0x000000034d037209 */ /* 0x000fe40007810000 */
[----:B------:R-:W-:-:S02]  /*4950*/  FMNMX.FTZ R2, R83, R2, !PT ;  /* 0x0000000253027209 */ /* 0x000fc40007810000 */
[----:B------:R-:W-:Y:S02]  /*4960*/  ISETP.GT.AND P0, PT, R0, 0x31, PT ;  /* 0x000000310000780c */ /* 0x000fe40003f04270 */
[----:B------:R-:W-:Y:S02]  /*4970*/  FSEL R75, R26, -INF , P1 ;  /* 0xff8000001a4b7808 */ /* 0x000fe40000800000 */
[----:B------:R-:W-:Y:S02]  /*4980*/  FMNMX.FTZ R3, R76, R3, !PT ;  /* 0x000000034c037209 */ /* 0x000fe40007810000 */
[----:B------:R-:W-:Y:S02]  /*4990*/  FMNMX.FTZ R2, R82, R2, !PT ;  /* 0x0000000252027209 */ /* 0x000fe40007810000 */
[----:B------:R-:W-:Y:S02]  /*49a0*/  FSEL R74, R27, -INF , P0 ;  /* 0xff8000001b4a7808 */ /* 0x000fe40000000000 */
[----:B------:R-:W-:-:S02]  /*49b0*/  ISETP.GT.AND P1, PT, R0, 0x38, PT ;  /* 0x000000380000780c */ /* 0x000fc40003f24270 */
[----:B------:R-:W-:Y:S02]  /*49c0*/  FMNMX.FTZ R3, R75, R3, !PT ;  /* 0x000000034b037209 */ /* 0x000fe40007810000 */
[----:B------:R-:W-:Y:S02]  /*49d0*/  FMNMX.FTZ R2, R81, R2, !PT ;  /* 0x0000000251027209 */ /* 0x000fe40007810000 */
[----:B------:R-:W-:Y:S02]  /*49e0*/  ISETP.GT.AND P0, PT, R0, 0x39, PT ;  /* 0x000000390000780c */ /* 0x000fe40003f04270 */
[----:B------:R-:W-:Y:S02]  /*49f0*/  FSEL R73, R22, -INF , P1 ;  /* 0xff80000016497808 */ /* 0x000fe40000800000 */
[----:B------:R-:W-:Y:S02]  /*4a00*/  FMNMX.FTZ R3, R74, R3, !PT ;  /* 0x000000034a037209 */ /* 0x000fe40007810000 */
[----:B------:R-:W-:-:S02]  /*4a10*/  FMNMX.FTZ R0, R80, R2, !PT ;  /* 0x0000000250007209 */ /* 0x000fc40007810000 */
[----:B------:R-:W-:Y:S02]  /*4a20*/  FSEL R72, R23, -INF , P0 ;  /* 0xff80000017487808 */ /* 0x000fe40000000000 */
[----:B------:R-:W-:Y:S02]  /*4a30*/  FMNMX.FTZ R2, R73, R3, !PT ;  /* 0x0000000349027209 */ /* 0x000fe40007810000 */
[----:B------:R-:W1:Y:S02]  /*4a40*/  SHFL.BFLY PT, R3, R0, 0x2, 0x1f ;  /* 0x0c401f0000037f89 */ /* 0x000e6400000e0000 */
[----:B------:R-:W-:-:S05]  /*4a50*/  FMNMX.FTZ R2, R72, R2, !PT ;  /* 0x0000000248027209 */ /* 0x000fca0007810000 */
[----:B------:R-:W2:Y:S01]  /*4a60*/  SHFL.BFLY PT, R16, R2, 0x2, 0x1f ;  /* 0x0c401f0002107f89 */ /* 0x000ea200000e0000 */
[----:B-1----:R-:W-:-:S05]  /*4a70*/  FMNMX.FTZ R0, R3, R0, !PT ;  /* 0x0000000003007209 */ /* 0x002fca0007810000 */
[----:B------:R-:W1:Y:S01]  /*4a80*/  SHFL.BFLY PT, R133, R0, 0x1, 0x1f ;  /* 0x0c201f0000857f89 */ /* 0x000e6200000e0000 */
[----:B--2---:R-:W-:-:S05]  /*4a90*/  FMNMX.FTZ R16, R2, R16, !PT ;  /* 0x0000001002107209 */ /* 0x004fca0007810000 */
[----:B------:R2:W3:Y:S01]  /*4aa0*/  SHFL.BFLY PT, R3, R16, 0x1, 0x1f ;  /* 0x0c201f0010037f89 */ /* 0x0004e200000e0000 */
[----:B-1----:R-:W-:-:S03]  /*4ab0*/  FMNMX.FTZ R133, R0, R133, !PT ;  /* 0x0000008500857209 */ /* 0x002fc60007810000 */
.L_x_1085:
[----:B------:R-:W4:Y:S04]  /*4ac0*/  LDL R92, [R1] ;  /* 0x00000000015c7983 */ /* 0x000f280000100800 */
[----:B------:R-:W5:Y:S04]  /*4ad0*/  LDL R56, [R1+0x3c] ;  /* 0x00003c0001387983 */ /* 0x000f680000100800 */
[----:B--2---:R-:W2:Y:S01]  /*4ae0*/  LDL R93, [R1+0x4] ;  /* 0x00000400015d7983 */ /* 0x004ea20000100800 */
[C---:B------:R-:W-:Y:S01]  /*4af0*/  FMUL.FTZ R2, R133.reuse, c[0x0][0x2d0] ;  /* 0x0000b40085027a20 */ /* 0x040fe20000410000 */
[----:B------:R-:W-:-:S02]  /*4b00*/  FSETP.NEU.FTZ.AND P0, PT, R133, -INF , PT ;  /* 0xff8000008500780b */ /* 0x000fc40003f1d000 */
[----:B---3--:R-:W-:Y:S02]  /*4b10*/  FMNMX.FTZ R16, R3, R16, !PT ;  /* 0x0000001003107209 */ /* 0x008fe40007810000 */
[----:B------:R-:W-:Y:S02]  /*4b20*/  FSEL R2, R2, RZ, P0 ;  /* 0x000000ff02027208 */ /* 0x000fe40000000000 */
[C---:B------:R-:W-:Y:S01]  /*4b30*/  FSETP.NEU.FTZ.AND P0, PT, R16.reuse, -INF , PT ;  /* 0xff8000001000780b */ /* 0x040fe20003f1d000 */
[----:B------:R-:W-:Y:S02]  /*4b40*/  FMUL.FTZ R0, R16, c[0x0][0x2d0] ;  /* 0x0000b40010007a20 */ /* 0x000fe40000410000 */
[----:B------:R-:W-:-:S03]  /*4b50*/  FFMA.FTZ R3, R14, c[0x0][0x2d0], -R2 ;  /* 0x0000b4000e037a23 */ /* 0x000fc60000010802 */
[----:B------:R-:W-:Y:S01]  /*4b60*/  FSEL R0, R0, RZ, P0 ;  /* 0x000000ff00007208 */ /* 0x000fe20000000000 */
[----:B------:R1:W-:Y:S02]  /*4b70*/  MUFU.EX2 R117, R3 ;  /* 0x0000000300757308 */ /* 0x0003e40000000800 */
[----:B-1----:R-:W-:-:S06]  /*4b80*/  FFMA.FTZ R3, R15, c[0x0][0x2d0], -R2 ;  /* 0x0000b4000f037a23 */ /* 0x002fcc0000010802 */
[----:B------:R1:W3:Y:S01]  /*4b90*/  MUFU.EX2 R122, R3 ;  /* 0x00000003007a7308 */ /* 0x0002e20000000800 */
[----:B------:R-:W-:Y:S01]  /*4ba0*/  WARPSYNC 0xffffffff ;  /* 0xffffffff00007948 */ /* 0x000fe20003800000 */
[----:B------:R-:W3:Y:S01]  /*4bb0*/  LDSM.16.MT88.4 R24, [R251] ;  /* 0x00000000fb18783b */ /* 0x000ee20000004200 */
[----:B------:R-:W-:Y:S02]  /*4bc0*/  FFMA.FTZ R5, R5, c[0x0][0x2d0], -R0 ;  /* 0x0000b40005057a23 */ /* 0x000fe40000010800 */
[----:B------:R-:W-:Y:S01]  /*4bd0*/  FFMA.FTZ R13, R13, c[0x0][0x2d0], -R2 ;  /* 0x0000b4000d0d7a23 */ /* 0x000fe20000010802 */
[----:B------:R-:W-:Y:S01]  /*4be0*/  LDSM.16.MT88.4 R44, [R251+0x800] ;  /* 0x00080000fb2c783b */ /* 0x000fe20000004200 */
[----:B-1----:R-:W-:Y:S02]  /*4bf0*/  FFMA.FTZ R3, R4, c[0x0][0x2d0], -R0 ;  /* 0x0000b40004037a23 */ /* 0x002fe40000010800 */
[----:B------:R-:W-:Y:S01]  /*4c00*/  FFMA.FTZ R12, R12, c[0x0][0x2d0], -R2 ;  /* 0x0000b4000c0c7a23 */ /* 0x000fe20000010802 */
[----:B---3--:R-:W-:Y:S01]  /*4c10*/  F2FP.PACK_AB R14, R122, R117 ;  /* 0x000000757a0e723e */ /* 0x008fe200000000ff */
[----:B------:R1:W-:Y:S01]  /*4c20*/  MUFU.EX2 R119, R3 ;  /* 0x0000000300777308 */ /* 0x0003e20000000800 */
[----:B------:R-:W-:Y:S04]  /*4c30*/  LDSM.16.MT88.4 R32, [R252+0x800] ;  /* 0x00080000fc20783b */ /* 0x000fe80000004200 */
[----:B------:R-:W-:Y:S04]  /*4c40*/  LDSM.16.MT88.4 R60, [R252+0x2800] ;  /* 0x00280000fc3c783b */ /* 0x000fe80000004200 */
[----:B------:R-:W-:Y:S01]  /*4c50*/  LDSM.16.MT88.4 R68, [R251+0x4000] ;  /* 0x00400000fb44783b */ /* 0x000fe20000004200 */
[----:B-1----:R-:W-:-:S04]  /*4c60*/  FFMA.FTZ R3, R7, c[0x0][0x2d0], -R0 ;  /* 0x0000b40007037a23 */ /* 0x002fc80000010800 */
[----:B------:R1:W-:Y:S02]  /*4c70*/  MUFU.EX2 R128, R3 ;  /* 0x0000000300807308 */ /* 0x0003e40000000800 */
[----:B-1----:R-:W-:-:S06]  /*4c80*/  FFMA.FTZ R3, R6, c[0x0][0x2d0], -R0 ;  /* 0x0000b40006037a23 */ /* 0x002fcc0000010800 */
[----:B------:R1:W-:Y:S02]  /*4c90*/  MUFU.EX2 R129, R3 ;  /* 0x0000000300817308 */ /* 0x0003e40000000800 */
[----:B-1----:R-:W-:-:S06]  /*4ca0*/  FFMA.FTZ R3, R17, c[0x0][0x2d0], -R2 ;  /* 0x0000b40011037a23 */ /* 0x002fcc0000010802 */
[----:B------:R1:W-:Y:S08]  /*4cb0*/  MUFU.EX2 R121, R3 ;  /* 0x0000000300797308 */ /* 0x0003f00000000800 */
[----:B------:R3:W-:Y:S01]  /*4cc0*/  MUFU.EX2 R120, R5 ;  /* 0x0000000500787308 */ /* 0x0007e20000000800 */
[----:B-1----:R-:W-:-:S07]  /*4cd0*/  FFMA.FTZ R3, R18, c[0x0][0x2d0], -R2 ;  /* 0x0000b40012037a23 */ /* 0x002fce0000010802 */
[----:B------:R1:W-:Y:S01]  /*4ce0*/  MUFU.EX2 R130, R3 ;  /* 0x0000000300827308 */ /* 0x0003e20000000800 */
[----:B---3--:R-:W-:Y:S07]  /*4cf0*/  LDSM.16.MT88.4 R4, [R252] ;  /* 0x00000000fc04783b */ /* 0x008fee0000004200 */
[----:B------:R-:W-:Y:S01]  /*4d00*/  MUFU.EX2 R118, R13 ;  /* 0x0000000d00767308 */ /* 0x000fe20000000800 */
[----:B-1----:R-:W-:-:S07]  /*4d10*/  FFMA.FTZ R3, R19, c[0x0][0x2d0], -R2 ;  /* 0x0000b40013037a23 */ /* 0x002fce0000010802 */
[----:B------:R-:W1:Y:S08]  /*4d20*/  MUFU.EX2 R116, R12 ;  /* 0x0000000c00747308 */ /* 0x000e700000000800 */
[----:B------:R3:W-:Y:S02]  /*4d30*/  MUFU.EX2 R134, R3 ;  /* 0x0000000300867308 */ /* 0x0007e40000000800 */
[----:B---3--:R-:W-:-:S06]  /*4d40*/  FFMA.FTZ R3, R28, c[0x0][0x2d0], -R2 ;  /* 0x0000b4001c037a23 */ /* 0x008fcc0000010802 */
[----:B------:R3:W2:Y:S01]  /*4d50*/  MUFU.EX2 R96, R3 ;  /* 0x0000000300607308 */ /* 0x0006a20000000800 */
[----:B-1----:R-:W-:Y:S02]  /*4d60*/  F2FP.PACK_AB R12, R116, R118 ;  /* 0x00000076740c723e */ /* 0x002fe400000000ff */
[----:B------:R-:W-:Y:S02]  /*4d70*/  F2FP.PACK_AB R13, R119, R120 ;  /* 0x00000078770d723e */ /* 0x000fe400000000ff */
[----:B------:R-:W-:Y:S01]  /*4d80*/  F2FP.PACK_AB R15, R129, R128 ;  /* 0x00000080810f723e */ /* 0x000fe200000000ff */
[----:B---3--:R-:W-:-:S04]  /*4d90*/  FFMA.FTZ R3, R11, c[0x0][0x2d0], -R0 ;  /* 0x0000b4000b037a23 */ /* 0x008fc80000010800 */
[----:B------:R1:W-:Y:S02]  /*4da0*/  MUFU.EX2 R123, R3 ;  /* 0x00000003007b7308 */ /* 0x0003e40000000800 */
[----:B------:R-:W-:Y:S01]  /*4db0*/  HMMA.16816.F32 R48, R12, R26, RZ ;  /* 0x0000001a0c30723c */ /* 0x000fe200000018ff */
[----:B-1----:R-:W-:-:S05]  /*4dc0*/  FFMA.FTZ R3, R10, c[0x0][0x2d0], -R0 ;  /* 0x0000b4000a037a23 */ /* 0x002fca0000010800 */
[----:B------:R1:W3:Y:S02]  /*4dd0*/  MUFU.EX2 R131, R3 ;  /* 0x0000000300837308 */ /* 0x0002e40000000800 */
[----:B------:R-:W-:Y:S01]  /*4de0*/  HMMA.16816.F32 R52, R12, R24, RZ ;  /* 0x000000180c34723c */ /* 0x000fe200000018ff */
[----:B-1----:R-:W-:-:S05]  /*4df0*/  FFMA.FTZ R3, R9, c[0x0][0x2d0], -R0 ;  /* 0x0000b40009037a23 */ /* 0x002fca0000010800 */
[----:B------:R1:W-:Y:S02]  /*4e00*/  MUFU.EX2 R135, R3 ;  /* 0x0000000300877308 */ /* 0x0003e40000000800 */
[----:B-1----:R-:W-:Y:S01]  /*4e10*/  FFMA.FTZ R3, R8, c[0x0][0x2d0], -R0 ;  /* 0x0000b40008037a23 */ /* 0x002fe20000010800 */
[----:B----4-:R-:W1:Y:S04]  /*4e20*/  LDSM.16.MT88.4 R20, [R92] ;  /* 0x000000005c14783b */ /* 0x010e680000004200 */
[----:B------:R-:W4:Y:S01]  /*4e30*/  LDSM.16.MT88.4 R40, [R92+0x800] ;  /* 0x000800005c28783b */ /* 0x000f220000004200 */
[----:B------:R-:W3:Y:S03]  /*4e40*/  MUFU.EX2 R132, R3 ;  /* 0x0000000300847308 */ /* 0x000ee60000000800 */
[----:B-----5:R-:W5:Y:S01]  /*4e50*/  LDSM.16.MT88.4 R24, [R56] ;  /* 0x000000003818783b */ /* 0x020f620000004200 */
[----:B------:R-:W-:-:S02]  /*4e60*/  F2FP.PACK_AB R8, R130, R121 ;  /* 0x000000798208723e */ /* 0x000fc400000000ff */
[----:B--2---:R-:W-:Y:S01]  /*4e70*/  F2FP.PACK_AB R10, R96, R134 ;  /* 0x00000086600a723e */ /* 0x004fe200000000ff */
[----:B------:R-:W2:Y:S01]  /*4e80*/  LDSM.16.MT88.4 R56, [R251+0x2000] ;  /* 0x00200000fb38783b */ /* 0x000ea20000004200 */
[----:B---3--:R-:W-:-:S03]  /*4e90*/  F2FP.PACK_AB R9, R131, R123 ;  /* 0x0000007b8309723e */ /* 0x008fc600000000ff */
[----:B------:R-:W-:Y:S01]  /*4ea0*/  LDSM.16.MT88.4 R64, [R92+0x2000] ;  /* 0x002000005c40783b */ /* 0x000fe20000004200 */
[----:B------:R-:W-:Y:S01]  /*4eb0*/  F2FP.PACK_AB R11, R132, R135 ;  /* 0x00000087840b723e */ /* 0x000fe200000000ff */
[C---:B-1----:R-:W-:Y:S08]  /*4ec0*/  HMMA.16816.F32 R28, R12.reuse, R22, RZ ;  /* 0x000000160c1c723c */ /* 0x042ff000000018ff */
[C---:B------:R-:W-:Y:S08]  /*4ed0*/  HMMA.16816.F32 R36, R12.reuse, R20, RZ ;  /* 0x000000140c24723c */ /* 0x040ff000000018ff */
[C---:B------:R-:W-:Y:S08]  /*4ee0*/  HMMA.16816.F32 R20, R12.reuse, R4, RZ ;  /* 0x000000040c14723c */ /* 0x040ff000000018ff */
[----:B------:R-:W-:Y:S08]  /*4ef0*/  HMMA.16816.F32 R4, R12, R6, RZ ;  /* 0x000000060c04723c */ /* 0x000ff000000018ff */
[C---:B------:R-:W-:Y:S08]  /*4f00*/  HMMA.16816.F32 R48, R8.reuse, R46, R48 ;  /* 0x0000002e0830723c */ /* 0x040ff00000001830 */
[C---:B------:R-:W-:Y:S01]  /*4f10*/  HMMA.16816.F32 R164, R8.reuse, R44, R52 ;  /* 0x0000002c08a4723c */ /* 0x040fe20000001834 */
[----:B------:R-:W1:Y:S07]  /*4f20*/  LDSM.16.MT88.4 R52, [R93+0x800] ;  /* 0x000800005d34783b */ /* 0x000e6e0000004200 */
[C---:B----4-:R-:W-:Y:S08]  /*4f30*/  HMMA.16816.F32 R28, R8.reuse, R42, R28 ;  /* 0x0000002a081c723c */ /* 0x050ff0000000181c */
[----:B------:R-:W-:Y:S01]  /*4f40*/  HMMA.16816.F32 R148, R8, R32, R20 ;  /* 0x000000200894723c */ /* 0x000fe20000001814 */
[----:B------:R-:W-:-:S07]  /*4f50*/  MOV R98, R51 ;  /* 0x0000003300627202 */ /* 0x000fce0000000f00 */
[----:B------:R-:W-:Y:S01]  /*4f60*/  HMMA.16816.F32 R4, R8, R34, R4 ;  /* 0x000000220804723c */ /* 0x000fe20000001804 */
[----:B------:R-:W-:Y:S01]  /*4f70*/  MOV R97, R48 ;  /* 0x0000003000617202 */ /* 0x000fe20000000f00 */
[----:B------:R-:W-:-:S06]  /*4f80*/  IMAD.MOV.U32 R94, RZ, RZ, R49 ;  /* 0x000000ffff5e7224 */ /* 0x000fcc00078e0031 */
[----:B-----5:R-:W-:Y:S01]  /*4f90*/  HMMA.16816.F32 R32, R12, R26, RZ ;  /* 0x0000001a0c20723c */ /* 0x020fe200000018ff */
[----:B------:R-:W-:Y:S02]  /*4fa0*/  MOV R95, R50 ;  /* 0x00000032005f7202 */ /* 0x000fe40000000f00 */
[----:B------:R-:W3:Y:S05]  /*4fb0*/  LDSM.16.MT88.4 R48, [R252+0x2000] ;  /* 0x00200000fc30783b */ /* 0x000eea0000004200 */
[----:B------:R-:W-:Y:S01]  /*4fc0*/  HMMA.16816.F32 R156, R8, R40, R36 ;  /* 0x00000028089c723c */ /* 0x000fe20000001824 */
[----:B------:R-:W4:Y:S01]  /*4fd0*/  LDSM.16.MT88.4 R40, [R251+0x2800] ;  /* 0x00280000fb28783b */ /* 0x000f220000004200 */
[----:B------:R-:W-:Y:S01]  /*4fe0*/  MOV R91, R31 ;  /* 0x0000001f005b7202 */ /* 0x000fe20000000f00 */
[----:B------:R-:W-:Y:S01]  /*4ff0*/  IMAD.MOV.U32 R88, RZ, RZ, R29 ;  /* 0x000000ffff587224 */ /* 0x000fe200078e001d */
[----:B------:R-:W-:Y:S01]  /*5000*/  MOV R90, R28 ;  /* 0x0000001c005a7202 */ /* 0x000fe20000000f00 */
[----:B------:R-:W5:Y:S01]  /*5010*/  LDSM.16.MT88.4 R36, [R92+0x2800] ;  /* 0x002800005c24783b */ /* 0x000f620000004200 */
[----:B------:R-:W-:-:S02]  /*5020*/  MOV R89, R30 ;  /* 0x0000001e00597202 */ /* 0x000fc40000000f00 */
[C---:B------:R-:W-:Y:S08]  /*5030*/  HMMA.16816.F32 R44, R12.reuse, R24, RZ ;  /* 0x000000180c2c723c */ /* 0x040ff000000018ff */
[C---:B--2---:R-:W-:Y:S08]  /*5040*/  HMMA.16816.F32 R28, R12.reuse, R56, RZ ;  /* 0x000000380c1c723c */ /* 0x044ff000000018ff */
[----:B------:R-:W-:Y:S01]  /*5050*/  HMMA.16816.F32 R24, R12, R58, RZ ;  /* 0x0000003a0c18723c */ /* 0x000fe200000018ff */
[----:B------:R-:W2:Y:S01]  /*5060*/  LDSM.16.MT88.4 R56, [R93+0x2000] ;  /* 0x002000005d38783b */ /* 0x000ea20000004200 */
[----:B------:R-:W-:-:S06]  /*5070*/  MOV R19, R4 ;  /* 0x0000000400137202 */ /* 0x000fcc0000000f00 */
[----:B-1----:R-:W-:Y:S01]  /*5080*/  HMMA.16816.F32 R100, R8, R54, R32 ;  /* 0x000000360864723c */ /* 0x002fe20000001820 */
[----:B------:R-:W-:Y:S01]  /*5090*/  MOV R18, R6 ;  /* 0x0000000600127202 */ /* 0x000fe20000000f00 */
[----:B------:R-:W-:Y:S01]  /*50a0*/  IMAD.MOV.U32 R3, RZ, RZ, R5 ;  /* 0x000000ffff037224 */ /* 0x000fe200078e0005 */
[----:B------:R-:W-:-:S05]  /*50b0*/  MOV R17, R7 ;  /* 0x0000000700117202 */ /* 0x000fca0000000f00 */
[C---:B------:R-:W-:Y:S08]  /*50c0*/  HMMA.16816.F32 R4, R12.reuse, R66, RZ ;  /* 0x000000420c04723c */ /* 0x040ff000000018ff */
[----:B------:R-:W-:Y:S01]  /*50d0*/  HMMA.16816.F32 R20, R12, R64, RZ ;  /* 0x000000400c14723c */ /* 0x000fe200000018ff */
[----:B------:R-:W1:Y:S07]  /*50e0*/  LDSM.16.MT88.4 R64, [R93+0x2800] ;  /* 0x002800005d40783b */ /* 0x000e6e0000004200 */
[----:B------:R-:W-:Y:S01]  /*50f0*/  HMMA.16816.F32 R140, R8, R52, R44 ;  /* 0x00000034088c723c */ /* 0x000fe2000000182c */
[----:B------:R-:W-:-:S02]  /*5100*/  MOV R33, R102 ;  /* 0x0000006600217202 */ /* 0x000fc40000000f00 */
[----:B------:R-:W-:-:S05]  /*5110*/  MOV R32, R101 ;  /* 0x0000006500207202 */ /* 0x000fca0000000f00 */
[----:B---3--:R-:W-:Y:S07]  /*5120*/  HMMA.16816.F32 R44, R12, R48, RZ ;  /* 0x000000300c2c723c */ /* 0x008fee00000018ff */
[----:B------:R-:W-:Y:S01]  /*5130*/  MOV R49, R103 ;  /* 0x0000006700317202 */ /* 0x000fe20000000f00 */
[----:B------:R-:W-:Y:S02]  /*5140*/  IMAD.MOV.U32 R48, RZ, RZ, R100 ;  /* 0x000000ffff307224 */ /* 0x000fe400078e0064 */
[C---:B----4-:R-:W-:Y:S08]  /*5150*/  HMMA.16816.F32 R100, R8.reuse, R42, R24 ;  /* 0x0000002a0864723c */ /* 0x050ff00000001818 */
[----:B-----5:R-:W-:Y:S08]  /*5160*/  HMMA.16816.F32 R188, R8, R38, R4 ;  /* 0x0000002608bc723c */ /* 0x020ff00000001804 */
[----:B--2---:R-:W-:Y:S08]  /*5170*/  HMMA.16816.F32 R4, R12, R56, RZ ;  /* 0x000000380c04723c */ /* 0x004ff000000018ff */
[C---:B------:R-:W-:Y:S08]  /*5180*/  HMMA.16816.F32 R184, R8.reuse, R36, R20 ;  /* 0x0000002408b8723c */ /* 0x040ff00000001814 */
[----:B------:R-:W-:Y:S01]  /*5190*/  HMMA.16816.F32 R52, R8, R40, R28 ;  /* 0x000000280834723c */ /* 0x000fe2000000181c */
[----:B------:R-:W2:Y:S01]  /*51a0*/  LDSM.16.MT88.4 R40, [R251+0x4800] ;  /* 0x00480000fb28783b */ /* 0x000ea20000004200 */
[----:B------:R-:W-:Y:S01]  /*51b0*/  MOV R26, R102 ;  /* 0x00000066001a7202 */ /* 0x000fe20000000f00 */
[----:B------:R-:W-:Y:S01]  /*51c0*/  IMAD.MOV.U32 R24, RZ, RZ, R101 ;  /* 0x000000ffff187224 */ /* 0x000fe200078e0065 */
[----:B------:R-:W-:Y:S01]  /*51d0*/  MOV R27, R100 ;  /* 0x00000064001b7202 */ /* 0x000fe20000000f00 */
[----:B------:R-:W-:Y:S03]  /*51e0*/  LDSM.16.MT88.4 R28, [R92+0x4800] ;  /* 0x004800005c1c783b */ /* 0x000fe60000004200 */
[----:B------:R-:W-:Y:S01]  /*51f0*/  HMMA.16816.F32 R20, R12, R50, RZ ;  /* 0x000000320c14723c */ /* 0x000fe200000018ff */
[----:B------:R-:W-:Y:S01]  /*5200*/  MOV R25, R103 ;  /* 0x0000006700197202 */ /* 0x000fe20000000f00 */
[----:B------:R-:W-:Y:S05]  /*5210*/  LDSM.16.MT88.4 R36, [R252+0x4000] ;  /* 0x00400000fc24783b */ /* 0x000fea0000004200 */
[----:B------:R-:W-:-:S02]  /*5220*/  MOV R51, R33 ;  /* 0x0000002100337202 */ /* 0x000fc40000000f00 */
[----:B------:R-:W-:Y:S02]  /*5230*/  MOV R50, R32 ;  /* 0x0000002000327202 */ /* 0x000fe40000000f00 */
[----:B------:R-:W3:Y:S01]  /*5240*/  LDSM.16.MT88.4 R32, [R92+0x4000] ;  /* 0x004000005c20783b */ /* 0x000ee20000004200 */
[----:B------:R-:W-:Y:S01]  /*5250*/  HMMA.16816.F32 R160, R8, R60, R44 ;  /* 0x0000003c08a0723c */ /* 0x000fe2000000182c */
[----:B------:R-:W-:Y:S02]  /*5260*/  MOV R56, R27 ;  /* 0x0000001b00387202 */ /* 0x000fe40000000f00 */
[----:B------:R-:W-:-:S04]  /*5270*/  MOV R57, R24 ;  /* 0x0000001800397202 */ /* 0x000fc80000000f00 */
[----:B------:R-:W-:Y:S01]  /*5280*/  IMAD.MOV.U32 R60, RZ, RZ, R26 ;  /* 0x000000ffff3c7224 */ /* 0x000fe200078e001a */
[----:B------:R-:W-:Y:S01]  /*5290*/  MOV R61, R25 ;  /* 0x00000019003d7202 */ /* 0x000fe20000000f00 */
[----:B-1----:R-:W-:Y:S08]  /*52a0*/  HMMA.16816.F32 R144, R8, R64, R4 ;  /* 0x000000400890723c */ /* 0x002ff00000001804 */
[C---:B------:R-:W-:Y:S08]  /*52b0*/  HMMA.16816.F32 R24, R12.reuse, R58, RZ ;  /* 0x0000003a0c18723c */ /* 0x040ff000000018ff */
[----:B------:R-:W-:Y:S01]  /*52c0*/  HMMA.16816.F32 R4, R12, R68, RZ ;  /* 0x000000440c04723c */ /* 0x000fe200000018ff */
[----:B------:R-:W-:-:S02]  /*52d0*/  MOV R64, R91 ;  /* 0x0000005b00407202 */ /* 0x000fc40000000f00 */
[----:B------:R-:W-:-:S05]  /*52e0*/  MOV R65, R90 ;  /* 0x0000005a00417202 */ /* 0x000fca0000000f00 */
[C---:B------:R-:W-:Y:S08]  /*52f0*/  HMMA.16816.F32 R152, R8.reuse, R62, R20 ;  /* 0x0000003e0898723c */ /* 0x040ff00000001814 */
[----:B------:R-:W-:Y:S07]  /*5300*/  HMMA.16816.F32 R136, R8, R66, R24 ;  /* 0x000000420888723c */ /* 0x000fee0000001818 */
[----:B------:R-:W-:Y:S01]  /*5310*/  MOV R67, R89 ;  /* 0x0000005900437202 */ /* 0x000fe20000000f00 */
[----:B------:R-:W-:Y:S01]  /*5320*/  IMAD.MOV.U32 R66, RZ, RZ, R88 ;  /* 0x000000ffff427224 */ /* 0x000fe200078e0058 */
[----:B------:R-:W-:Y:S08]  /*5330*/  HMMA.16816.F32 R24, R12, R70, RZ ;  /* 0x000000460c18723c */ /* 0x000ff000000018ff */
[----:B--2---:R-:W-:Y:S08]  /*5340*/  HMMA.16816.F32 R88, R8, R40, R4 ;  /* 0x000000280858723c */ /* 0x004ff00000001804 */
[C---:B---3--:R-:W-:Y:S08]  /*5350*/  HMMA.16816.F32 R20, R12.reuse, R32, RZ ;  /* 0x000000200c14723c */ /* 0x048ff000000018ff */
[----:B------:R-:W-:Y:S01]  /*5360*/  HMMA.16816.F32 R4, R12, R34, RZ ;  /* 0x000000220c04723c */ /* 0x000fe200000018ff */
[----:B------:R-:W-:-:S05]  /*5370*/  IMAD.MOV.U32 R70, RZ, RZ, R93 ;  /* 0x000000ffff467224 */ /* 0x000fca00078e005d */
[----:B------:R-:W1:Y:S01]  /*5380*/  LDSM.16.MT88.4 R44, [R70+0x4000] ;  /* 0x00400000462c783b */ /* 0x000e620000004200 */
[----:B------:R-:W-:Y:S01]  /*5390*/  IMAD.MOV.U32 R63, RZ, RZ, R95 ;  /* 0x000000ffff3f7224 */ /* 0x000fe200078e005f */
[----:B------:R-:W-:Y:S02]  /*53a0*/  MOV R62, R94 ;  /* 0x0000005e003e7202 */ /* 0x000fe40000000f00 */
[----:B------:R-:W-:Y:S01]  /*53b0*/  MOV R71, R92 ;  /* 0x0000005c00477202 */ /* 0x000fe20000000f00 */
[----:B------:R-:W-:Y:S01]  /*53c0*/  LDSM.16.MT88.4 R32, [R70+0x4800] ;  /* 0x004800004620783b */ /* 0x000fe20000004200 */
[----:B------:R-:W-:Y:S01]  /*53d0*/  HMMA.16816.F32 R92, R8, R42, R24 ;  /* 0x0000002a085c723c */ /* 0x000fe20000001818 */
[----:B------:R-:W-:Y:S02]  /*53e0*/  MOV R58, R98 ;  /* 0x00000062003a7202 */ /* 0x000fe40000000f00 */
[----:B------:R-:W-:-:S04]  /*53f0*/  MOV R59, R97 ;  /* 0x00000061003b7202 */ /* 0x000fc80000000f00 */
[----:B------:R-:W-:Y:S02]  /*5400*/  MOV R43, R96 ;  /* 0x00000060002b7202 */ /* 0x000fe40000000f00 */
[C---:B------:R-:W-:Y:S08]  /*5410*/  HMMA.16816.F32 R96, R8.reuse, R28, R20 ;  /* 0x0000001c0860723c */ /* 0x040ff00000001814 */
[----:B------:R-:W-:Y:S01]  /*5420*/  HMMA.16816.F32 R100, R8, R30, R4 ;  /* 0x0000001e0864723c */ /* 0x000fe20000001804 */
[----:B------:R-:W2:Y:S07]  /*5430*/  LDSM.16.MT88.4 R28, [R252+0x4800] ;  /* 0x00480000fc1c783b */ /* 0x000eae0000004200 */
[C---:B------:R-:W-:Y:S08]  /*5440*/  HMMA.16816.F32 R24, R12.reuse, R36, RZ ;  /* 0x000000240c18723c */ /* 0x040ff000000018ff */
[C---:B-1----:R-:W-:Y:S08]  /*5450*/  HMMA.16816.F32 R4, R12.reuse, R44, RZ ;  /* 0x0000002c0c04723c */ /* 0x042ff000000018ff */
[----:B------:R-:W-:Y:S08]  /*5460*/  HMMA.16816.F32 R20, R12, R38, RZ ;  /* 0x000000260c14723c */ /* 0x000ff000000018ff */
[C---:B--2---:R-:W-:Y:S01]  /*5470*/  HMMA.16816.F32 R104, R8.reuse, R28, R24 ;  /* 0x0000001c0868723c */ /* 0x044fe20000001818 */
[----:B------:R-:W1:Y:S07]  /*5480*/  LDSM.16.MT88.4 R24, [R251+0x6000] ;  /* 0x00600000fb18783b */ /* 0x000e6e0000004200 */
[----:B------:R-:W-:Y:S08]  /*5490*/  HMMA.16816.F32 R112, R8, R32, R4 ;  /* 0x000000200870723c */ /* 0x000ff00000001804 */
[----:B------:R-:W-:Y:S08]  /*54a0*/  HMMA.16816.F32 R4, R12, R46, RZ ;  /* 0x0000002e0c04723c */ /* 0x000ff000000018ff */
[C---:B------:R-:W-:Y:S01]  /*54b0*/  HMMA.16816.F32 R108, R8.reuse, R30, R20 ;  /* 0x0000001e086c723c */ /* 0x040fe20000001814 */
[----:B------:R-:W2:Y:S11]  /*54c0*/  LDSM.16.MT88.4 R20, [R251+0x6800] ;  /* 0x00680000fb14783b */ /* 0x000eb60000004200 */
[----:B------:R-:W-:Y:S04]  /*54d0*/  @!UPT UIADD3 URZ, URZ, URZ, URZ ;  /* 0x0000003f3f3ff290 */ /* 0x000fe8000fffe03f */
[----:B------:R-:W-:Y:S08]  /*54e0*/  HMMA.16816.F32 R180, R8, R34, R4 ;  /* 0x0000002208b4723c */ /* 0x000ff00000001804 */
[----:B-1----:R-:W-:Y:S11]  /*54f0*/  HMMA.16816.F32 R4, R12, R24, RZ ;  /* 0x000000180c04723c */ /* 0x002ff600000018ff */
[----:B------:R-:W-:Y:S11]  /*5500*/  @!UPT UIADD3 URZ, URZ, URZ, URZ ;  /* 0x0000003f3f3ff290 */ /* 0x000ff6000fffe03f */
[----:B------:R-:W-:Y:S02]  /*5510*/  @!UPT UIADD3 URZ, URZ, URZ, URZ ;  /* 0x0000003f3f3ff290 */ /* 0x000fe4000fffe03f */
[----:B--2---:R-:W-:Y:S08]  /*5520*/  HMMA.16816.F32 R176, R8, R20, R4 ;  /* 0x0000001408b0723c */ /* 0x004ff00000001804 */
[----:B------:R-:W-:Y:S01]  /*5530*/  HMMA.16816.F32 R4, R12, R26, RZ ;  /* 0x0000001a0c04723c */ /* 0x000fe200000018ff */
[----:B------:R-:W-:Y:S01]  /*5540*/  MOV R69, R3 ;  /* 0x0000000300457202 */ /* 0x000fe20000000f00 */
[----:B------:R-:W-:Y:S11]  /*5550*/  LDSM.16.MT88.4 R24, [R71+0x6800] ;  /* 0x006800004718783b */ /* 0x000ff60000004200 */
[----:B------:R-:W-:Y:S11]  /*5560*/  @!UPT UIADD3 URZ, URZ, URZ, URZ ;  /* 0x0000003f3f3ff290 */ /* 0x000ff6000fffe03f */
[----:B------:R-:W-:Y:S01]  /*5570*/  HMMA.16816.F32 R124, R8, R22, R4 ;  /* 0x00000016087c723c */ /* 0x000fe20000001804 */
[----:B------:R-:W1:Y:S01]  /*5580*/  LDSM.16.MT88.4 R20, [R71+0x6000] ;  /* 0x006000004714783b */ /* 0x000e620000004200 */
[----:B------:R-:W-:Y:S01]  /*5590*/  FADD.FTZ R3, R118, R116 ;  /* 0x0000007476037221 */ /* 0x000fe20000010000 */
[----:B------:R-:W-:Y:S01]  /*55a0*/  MOV R41, R17 ;  /* 0x0000001100297202 */ /* 0x000fe20000000f00 */
[----:B------:R-:W-:Y:S02]  /*55b0*/  FADD.FTZ R17, R120, R119 ;  /* 0x0000007778117221 */ /* 0x000fe40000010000 */
[----:B------:R-:W-:Y:S02]  /*55c0*/  FADD.FTZ R3, R117, R3 ;  /* 0x0000000375037221 */ /* 0x000fe40000010000 */
[----:B------:R-:W-:Y:S02]  /*55d0*/  FADD.FTZ R4, R128, R17 ;  /* 0x0000001180047221 */ /* 0x000fe40000010000 */
[----:B------:R-:W-:Y:S01]  /*55e0*/  FADD.FTZ R3, R122, R3 ;  /* 0x000000037a037221 */ /* 0x000fe20000010000 */
[----:B------:R-:W-:Y:S01]  /*55f0*/  MOV R68, R19 ;  /* 0x0000001300447202 */ /* 0x000fe20000000f00 */
[----:B------:R-:W-:-:S02]  /*5600*/  FADD.FTZ R4, R129, R4 ;  /* 0x0000000481047221 */ /* 0x000fc40000010000 */
[----:B------:R-:W-:Y:S01]  /*5610*/  FADD.FTZ R3, R121, R3 ;  /* 0x0000000379037221 */ /* 0x000fe20000010000 */
[----:B------:R-:W-:Y:S01]  /*5620*/  MOV R40, R18 ;  /* 0x0000001200287202 */ /* 0x000fe20000000f00 */
[--C-:B------:R-:W-:Y:S02]  /*5630*/  FFMA.FTZ R18, R87, c[0x0][0x2d0], -R2.reuse ;  /* 0x0000b40057127a23 */ /* 0x100fe40000010802 */
[--C-:B------:R-:W-:Y:S02]  /*5640*/  FFMA.FTZ R17, R86, c[0x0][0x2d0], -R2.reuse ;  /* 0x0000b40056117a23 */ /* 0x100fe40000010802 */
[--C-:B------:R-:W-:Y:S02]  /*5650*/  FFMA.FTZ R19, R85, c[0x0][0x2d0], -R2.reuse ;  /* 0x0000b40055137a23 */ /* 0x100fe40000010802 */
[--C-:B------:R-:W-:Y:S02]  /*5660*/  FFMA.FTZ R28, R84, c[0x0][0x2d0], -R2.reuse ;  /* 0x0000b400541c7a23 */ /* 0x100fe40000010802 */
[----:B------:R-:W-:-:S02]  /*5670*/  FFMA.FTZ R38, R83, c[0x0][0x2d0], -R2 ;  /* 0x0000b40053267a23 */ /* 0x000fc40000010802 */
[--C-:B------:R-:W-:Y:S02]  /*5680*/  FFMA.FTZ R37, R82, c[0x0][0x2d0], -R2.reuse ;  /* 0x0000b40052257a23 */ /* 0x100fe40000010802 */
[--C-:B------:R-:W-:Y:S02]  /*5690*/  FFMA.FTZ R36, R81, c[0x0][0x2d0], -R2.reuse ;  /* 0x0000b40051247a23 */ /* 0x100fe40000010802 */
[----:B------:R-:W-:Y:S02]  /*56a0*/  FFMA.FTZ R34, R80, c[0x0][0x2d0], -R2 ;  /* 0x0000b40050227a23 */ /* 0x000fe40000010802 */
[----:B------:R-:W-:Y:S02]  /*56b0*/  FADD.FTZ R2, R130, R3 ;  /* 0x0000000382027221 */ /* 0x000fe40000010000 */
[----:B------:R-:W-:Y:S02]  /*56c0*/  FADD.FTZ R3, R123, R4 ;  /* 0x000000047b037221 */ /* 0x000fe40000010000 */
[----:B-1----:R-:W-:Y:S11]  /*56d0*/  HMMA.16816.F32 R4, R12, R20, RZ ;  /* 0x000000140c04723c */ /* 0x002ff600000018ff */
[----:B------:R-:W-:Y:S11]  /*56e0*/  @!UPT UIADD3 URZ, URZ, URZ, URZ ;  /* 0x0000003f3f3ff290 */ /* 0x000ff6000fffe03f */
[----:B------:R-:W-:Y:S02]  /*56f0*/  @!UPT UIADD3 URZ, URZ, URZ, URZ ;  /* 0x0000003f3f3ff290 */ /* 0x000fe4000fffe03f */
[----:B------:R-:W-:Y:S08]  /*5700*/  HMMA.16816.F32 R120, R8, R24, R4 ;  /* 0x000000180878723c */ /* 0x000ff00000001804 */
[----:B------:R-:W-:Y:S01]  /*5710*/  HMMA.16816.F32 R4, R12, R22, RZ ;  /* 0x000000160c04723c */ /* 0x000fe200000018ff */
[----:B------:R1:W2:Y:S01]  /*5720*/  MUFU.EX2 R22, R18 ;  /* 0x0000001200167308 */ /* 0x0002a20000000800 */
[----:B------:R-:W-:Y:S11]  /*5730*/  FADD.FTZ R2, R134, R2 ;  /* 0x0000000286027221 */ /* 0x000ff60000010000 */
[----:B------:R-:W-:Y:S11]  /*5740*/  @!UPT UIADD3 URZ, URZ, URZ, URZ ;  /* 0x0000003f3f3ff290 */ /* 0x000ff6000fffe03f */
[----:B------:R-:W-:Y:S01]  /*5750*/  HMMA.16816.F32 R116, R8, R26, R4 ;  /* 0x0000001a0874723c */ /* 0x000fe20000001804 */
[----:B------:R3:W-:Y:S01]  /*5760*/  MUFU.EX2 R6, R28 ;  /* 0x0000001c00067308 */ /* 0x0007e20000000800 */
[--C-:B-1----:R-:W-:Y:S01]  /*5770*/  FFMA.FTZ R18, R76, c[0x0][0x2d0], -R0.reuse ;  /* 0x0000b4004c127a23 */ /* 0x102fe20000010800 */
[----:B------:R-:W-:Y:S04]  /*5780*/  LDSM.16.MT88.4 R24, [R252+0x6800] ;  /* 0x00680000fc18783b */ /* 0x000fe80000004200 */
[----:B---3--:R-:W1:Y:S02]  /*5790*/  LDSM.16.MT88.4 R28, [R252+0x6000] ;  /* 0x00600000fc1c783b */ /* 0x008e640000004200 */
[----:B------:R3:W4:Y:S01]  /*57a0*/  MUFU.EX2 R21, R17 ;  /* 0x0000001100157308 */ /* 0x0007220000000800 */
[----:B------:R-:W-:-:S02]  /*57b0*/  FFMA.FTZ R7, R78, c[0x0][0x2d0], -R0 ;  /* 0x0000b4004e077a23 */ /* 0x000fc40000010800 */
[--C-:B------:R-:W-:Y:S02]  /*57c0*/  FFMA.FTZ R5, R77, c[0x0][0x2d0], -R0.reuse ;  /* 0x0000b4004d057a23 */ /* 0x100fe40000010800 */
[----:B------:R-:W-:-:S03]  /*57d0*/  FFMA.FTZ R33, R75, c[0x0][0x2d0], -R0 ;  /* 0x0000b4004b217a23 */ /* 0x000fc60000010800 */
[----:B------:R5:W2:Y:S01]  /*57e0*/  MUFU.EX2 R20, R19 ;  /* 0x0000001300147308 */ /* 0x000aa20000000800 */
[--C-:B------:R-:W-:Y:S02]  /*57f0*/  FFMA.FTZ R32, R74, c[0x0][0x2d0], -R0.reuse ;  /* 0x0000b4004a207a23 */ /* 0x100fe40000010800 */
[--C-:B------:R-:W-:Y:S02]  /*5800*/  FFMA.FTZ R35, R72, c[0x0][0x2d0], -R0.reuse ;  /* 0x0000b40048237a23 */ /* 0x100fe40000010800 */
[--C-:B---3--:R-:W-:Y:S02]  /*5810*/  FFMA.FTZ R17, R79, c[0x0][0x2d0], -R0.reuse ;  /* 0x0000b4004f117a23 */ /* 0x108fe40000010800 */
[----:B-----5:R-:W-:Y:S02]  /*5820*/  FFMA.FTZ R19, R73, c[0x0][0x2d0], -R0 ;  /* 0x0000b40049137a23 */ /* 0x020fe40000010800 */
[----:B------:R-:W-:-:S04]  /*5830*/  FADD.FTZ R0, R43, R2 ;  /* 0x000000022b007221 */ /* 0x000fc80000010000 */
[----:B--2---:R-:W-:-:S04]  /*5840*/  FADD.FTZ R0, R22, R0 ;  /* 0x0000000016007221 */ /* 0x004fc80000010000 */
[----:B----4-:R-:W-:-:S04]  /*5850*/  FADD.FTZ R0, R21, R0 ;  /* 0x0000000015007221 */ /* 0x010fc80000010000 */
[----:B------:R-:W-:Y:S01]  /*5860*/  FADD.FTZ R0, R20, R0 ;  /* 0x0000000014007221 */ /* 0x000fe20000010000 */
[----:B------:R-:W-:-:S03]  /*5870*/  F2FP.PACK_AB R4, R21, R22 ;  /* 0x000000161504723e */ /* 0x000fc600000000ff */
[C---:B------:R-:W-:Y:S01]  /*5880*/  FADD.FTZ R0, R6.reuse, R0 ;  /* 0x0000000006007221 */ /* 0x040fe20000010000 */
[----:B------:R-:W-:Y:S02]  /*5890*/  F2FP.PACK_AB R6, R6, R20 ;  /* 0x000000140606723e */ /* 0x000fe400000000ff */
[----:B-1----:R-:W-:Y:S01]  /*58a0*/  HMMA.16816.F32 R20, R12, R28, RZ ;  /* 0x0000001c0c14723c */ /* 0x002fe200000018ff */
[----:B------:R-:W-:Y:S01]  /*58b0*/  FADD.FTZ R3, R131, R3 ;  /* 0x0000000383037221 */ /* 0x000fe20000010000 */
[----:B------:R-:W-:Y:S01]  /*58c0*/  MOV R134, R70 ;  /* 0x0000004600867202 */ /* 0x000fe20000000f00 */
[----:B------:R-:W-:Y:S02]  /*58d0*/  IMAD.MOV.U32 R70, RZ, RZ, R40 ;  /* 0x000000ffff467224 */ /* 0x000fe400078e0028 */
[----:B------:R-:W-:Y:S01]  /*58e0*/  FADD.FTZ R2, R135, R3 ;  /* 0x0000000387027221 */ /* 0x000fe20000010000 */
[----:B------:R-:W-:Y:S01]  /*58f0*/  MOV R135, R71 ;  /* 0x0000004700877202 */ /* 0x000fe20000000f00 */
[----:B------:R-:W-:Y:S01]  /*5900*/  IMAD.MOV.U32 R40, RZ, RZ, R65 ;  /* 0x000000ffff287224 */ /* 0x000fe200078e0041 */
[----:B------:R-:W-:-:S02]  /*5910*/  MOV R71, R41 ;  /* 0x0000002900477202 */ /* 0x000fc40000000f00 */
[----:B------:R-:W-:Y:S02]  /*5920*/  MOV R41, R66 ;  /* 0x0000004200297202 */ /* 0x000fe40000000f00 */
[----:B------:R-:W-:Y:S02]  /*5930*/  MOV R42, R67 ;  /* 0x00000043002a7202 */ /* 0x000fe40000000f00 */
[----:B------:R-:W-:-:S10]  /*5940*/  MOV R43, R64 ;  /* 0x00000040002b7202 */ /* 0x000fd40000000f00 */
[----:B------:R-:W-:Y:S08]  /*5950*/  HMMA.16816.F32 R64, R8, R24, R20 ;  /* 0x000000180840723c */ /* 0x000ff00000001814 */
[----:B------:R-:W-:Y:S01]  /*5960*/  HMMA.16816.F32 R20, R12, R30, RZ ;  /* 0x0000001e0c14723c */ /* 0x000fe200000018ff */
[----:B------:R-:W-:Y:S01]  /*5970*/  MOV R39, R58 ;  /* 0x0000003a00277202 */ /* 0x000fe20000000f00 */
[----:B------:R-:W-:Y:S01]  /*5980*/  IMAD.MOV.U32 R58, RZ, RZ, R60 ;  /* 0x000000ffff3a7224 */ /* 0x000fe200078e003c */
[----:B------:R-:W-:Y:S01]  /*5990*/  MOV R44, R59 ;  /* 0x0000003b002c7202 */ /* 0x000fe20000000f00 */
[----:B------:R-:W-:Y:S01]  /*59a0*/  IMAD.MOV.U32 R60, RZ, RZ, R48 ;  /* 0x000000ffff3c7224 */ /* 0x000fe200078e0030 */
[----:B------:R-:W-:-:S02]  /*59b0*/  MOV R45, R62 ;  /* 0x0000003e002d7202 */ /* 0x000fc40000000f00 */
[----:B------:R-:W-:Y:S02]  /*59c0*/  MOV R47, R63 ;  /* 0x0000003f002f7202 */ /* 0x000fe40000000f00 */
[----:B------:R-:W-:Y:S02]  /*59d0*/  MOV R59, R61 ;  /* 0x0000003d003b7202 */ /* 0x000fe40000000f00 */
[----:B------:R-:W-:Y:S02]  /*59e0*/  MOV R61, R50 ;  /* 0x00000032003d7202 */ /* 0x000fe40000000f00 */
[----:B------:R-:W-:Y:S02]  /*59f0*/  MOV R62, R51 ;  /* 0x00000033003e7202 */ /* 0x000fe40000000f00 */
[----:B------:R-:W-:-:S09]  /*5a00*/  MOV R63, R49 ;  /* 0x00000031003f7202 */ /* 0x000fd20000000f00 */
[----:B------:R-:W-:Y:S01]  /*5a10*/  HMMA.16816.F32 R48, R8, R26, R20 ;  /* 0x0000001a0830723c */ /* 0x000fe20000001814 */
[----:B------:R-:W1:Y:S01]  /*5a20*/  LDSM.16.MT88.4 R20, [R134+0x6000] ;  /* 0x006000008614783b */ /* 0x000e620000004200 */
[----:B------:R-:W2:Y:S08]  /*5a30*/  MUFU.EX2 R25, R38 ;  /* 0x0000002600197308 */ /* 0x000eb00000000800 */
[----:B------:R-:W3:Y:S01]  /*5a40*/  MUFU.EX2 R24, R37 ;  /* 0x0000002500187308 */ /* 0x000ee20000000800 */
[----:B--2---:R-:W-:-:S04]  /*5a50*/  FADD.FTZ R0, R25, R0 ;  /* 0x0000000019007221 */ /* 0x004fc80000010000 */
[C---:B---3--:R-:W-:Y:S01]  /*5a60*/  FADD.FTZ R0, R24.reuse, R0 ;  /* 0x0000000018007221 */ /* 0x048fe20000010000 */
[----:B------:R-:W-:Y:S02]  /*5a70*/  F2FP.PACK_AB R128, R24, R25 ;  /* 0x000000191880723e */ /* 0x000fe400000000ff */
[----:B------:R-:W2:Y:S01]  /*5a80*/  MUFU.EX2 R30, R36 ;  /* 0x00000024001e7308 */ /* 0x000ea20000000800 */
[C---:B-1----:R-:W-:Y:S08]  /*5a90*/  HMMA.16816.F32 R24, R12.reuse, R20, RZ ;  /* 0x000000140c18723c */ /* 0x042ff000000018ff */
[----:B------:R-:W-:Y:S01]  /*5aa0*/  HMMA.16816.F32 R20, R12, R22, RZ ;  /* 0x000000160c14723c */ /* 0x000fe200000018ff */
[----:B------:R-:W1:Y:S01]  /*5ab0*/  LDSM.16.MT88.4 R12, [R134+0x6800] ;  /* 0x00680000860c783b */ /* 0x000e620000004200 */
[----:B------:R-:W3:Y:S08]  /*5ac0*/  MUFU.EX2 R29, R17 ;  /* 0x00000011001d7308 */ /* 0x000ef00000000800 */
[----:B------:R-:W4:Y:S08]  /*5ad0*/  MUFU.EX2 R28, R34 ;  /* 0x00000022001c7308 */ /* 0x000f300000000800 */
[----:B------:R-:W5:Y:S01]  /*5ae0*/  MUFU.EX2 R7, R7 ;  /* 0x0000000700077308 */ /* 0x000f620000000800 */
[----:B------:R-:W-:-:S07]  /*5af0*/  FADD.FTZ R2, R132, R2 ;  /* 0x0000000284027221 */ /* 0x000fce0000010000 */
[----:B------:R1:W-:Y:S01]  /*5b00*/  MUFU.EX2 R17, R5 ;  /* 0x0000000500117308 */ /* 0x0003e20000000800 */
[----:B--2---:R-:W-:Y:S02]  /*5b10*/  FADD.FTZ R0, R30, R0 ;  /* 0x000000001e007221 */ /* 0x004fe40000010000 */
[----:B---3--:R-:W-:-:S05]  /*5b20*/  FADD.FTZ R2, R29, R2 ;  /* 0x000000021d027221 */ /* 0x008fca0000010000 */
[----:B------:R-:W2:Y:S01]  /*5b30*/  MUFU.EX2 R3, R18 ;  /* 0x0000001200037308 */ /* 0x000ea20000000800 */
[----:B----4-:R-:W-:Y:S02]  /*5b40*/  FADD.FTZ R0, R28, R0 ;  /* 0x000000001c007221 */ /* 0x010fe40000010000 */
[----:B-----5:R-:W-:-:S03]  /*5b50*/  FADD.FTZ R2, R7, R2 ;  /* 0x0000000207027221 */ /* 0x020fc60000010000 */
[----:B------:R3:W-:Y:S01]  /*5b60*/  STL [R1+0x78], R0 ;  /* 0x0000780001007387 */ /* 0x0007e20000100800 */
[----:B-1----:R-:W-:Y:S02]  /*5b70*/  F2FP.PACK_AB R5, R7, R29 ;  /* 0x0000001d0705723e */ /* 0x002fe400000000ff */
[----:B--2---:R-:W-:Y:S01]  /*5b80*/  F2FP.PACK_AB R7, R3, R17 ;  /* 0x000000110307723e */ /* 0x004fe200000000ff */
[----:B---3--:R-:W-:Y:S02]  /*5b90*/  FADD.FTZ R0, R17, R2 ;  /* 0x0000000211007221 */ /* 0x008fe40000010000 */
[----:B------:R-:W1:Y:S02]  /*5ba0*/  MUFU.EX2 R17, R33 ;  /* 0x0000002100117308 */ /* 0x000e640000000800 */
[----:B------:R-:W-:-:S06]  /*5bb0*/  FADD.FTZ R0, R3, R0 ;  /* 0x0000000003007221 */ /* 0x000fcc0000010000 */
[----:B------:R-:W2:Y:S08]  /*5bc0*/  MUFU.EX2 R3, R32 ;  /* 0x0000002000037308 */ /* 0x000eb00000000800 */
[----:B------:R3:W-:Y:S02]  /*5bd0*/  MUFU.EX2 R2, R35 ;  /* 0x0000002300027308 */ /* 0x0007e40000000800 */
[C---:B---3--:R-:W-:Y:S08]  /*5be0*/  HMMA.16816.F32 R32, R8.reuse, R12, R24 ;  /* 0x0000000c0820723c */ /* 0x048ff00000001818 */
[----:B------:R-:W-:Y:S01]  /*5bf0*/  HMMA.16816.F32 R24, R8, R14, R20 ;  /* 0x0000000e0818723c */ /* 0x000fe20000001814 */
[----:B------:R-:W3:Y:S01]  /*5c00*/  LDSM.16.MT88.4 R12, [R135+0x1000] ;  /* 0x00100000870c783b */ /* 0x000ee20000004200 */
[----:B------:R-:W-:-:S02]  /*5c10*/  MOV R46, R47 ;  /* 0x0000002f002e7202 */ /* 0x000fc40000000f00 */
[----:B------:R-:W-:Y:S01]  /*5c20*/  MOV R47, R39 ;  /* 0x00000027002f7202 */ /* 0x000fe20000000f00 */
[----:B------:R-:W4:Y:S01]  /*5c30*/  LDSM.16.MT88.4 R8, [R251+0x1000] ;  /* 0x00100000fb08783b */ /* 0x000f220000004200 */
[----:B------:R-:W-:Y:S01]  /*5c40*/  F2FP.PACK_AB R130, R28, R30 ;  /* 0x0000001e1c82723e */ /* 0x000fe200000000ff */
[----:B------:R-:W5:Y:S01]  /*5c50*/  MUFU.EX2 R19, R19 ;  /* 0x0000001300137308 */ /* 0x000f620000000800 */
[----:B-1----:R-:W-:Y:S01]  /*5c60*/  FADD.FTZ R0, R17, R0 ;  /* 0x0000000011007221 */ /* 0x002fe20000010000 */
[C---:B--2---:R-:W-:Y:S01]  /*5c70*/  F2FP.PACK_AB R129, R3.reuse, R17 ;  /* 0x000000110381723e */ /* 0x044fe200000000ff */
[----:B------:R-:W-:Y:S01]  /*5c80*/  LDSM.16.MT88.4 R20, [R135+0x7000] ;  /* 0x007000008714783b */ /* 0x000fe20000004200 */
[C---:B---3--:R-:W-:Y:S08]  /*5c90*/  HMMA.16816.F32 R156, R4.reuse, R12, R156 ;  /* 0x0000000c049c723c */ /* 0x048ff0000000189c */
[C---:B------:R-:W-:Y:S01]  /*5ca0*/  HMMA.16816.F32 R36, R4.reuse, R14, R40 ;  /* 0x0000000e0424723c */ /* 0x040fe20000001828 */
[----:B------:R-:W1:Y:S07]  /*5cb0*/  LDSM.16.MT88.4 R12, [R134+0x1000] ;  /* 0x00100000860c783b */ /* 0x000e6e0000004200 */
[C---:B----4-:R-:W-:Y:S08]  /*5cc0*/  HMMA.16816.F32 R164, R4.reuse, R8, R164 ;  /* 0x0000000804a4723c */ /* 0x050ff000000018a4 */
[C---:B------:R-:W-:Y:S01]  /*5cd0*/  HMMA.16816.F32 R28, R4.reuse, R10, R44 ;  /* 0x0000000a041c723c */ /* 0x040fe2000000182c */
[----:B------:R-:W2:Y:S07]  /*5ce0*/  LDSM.16.MT88.4 R8, [R252+0x1000] ;  /* 0x00100000fc08783b */ /* 0x000eae0000004200 */
[C---:B-1----:R-:W-:Y:S08]  /*5cf0*/  HMMA.16816.F32 R140, R4.reuse, R12, R140 ;  /* 0x0000000c048c723c */ /* 0x042ff0000000188c */
[C---:B------:R-:W-:Y:S01]  /*5d00*/  HMMA.16816.F32 R44, R4.reuse, R14, R60 ;  /* 0x0000000e042c723c */ /* 0x040fe2000000183c */
[----:B------:R-:W1:Y:S07]  /*5d10*/  LDSM.16.MT88.4 R12, [R135+0x3000] ;  /* 0x00300000870c783b */ /* 0x000e6e0000004200 */
[----:B--2---:R-:W-:Y:S01]  /*5d20*/  HMMA.16816.F32 R40, R4, R10, R68 ;  /* 0x0000000a0428723c */ /* 0x004fe20000001844 */
[----:B------:R-:W-:-:S04]  /*5d30*/  FADD.FTZ R0, R3, R0 ;  /* 0x0000000003007221 */ /* 0x000fc80000010000 */
[----:B-----5:R-:W-:-:S04]  /*5d40*/  FADD.FTZ R0, R19, R0 ;  /* 0x0000000013007221 */ /* 0x020fc80000010000 */
[C---:B------:R-:W-:Y:S01]  /*5d50*/  FADD.FTZ R0, R2.reuse, R0 ;  /* 0x0000000002007221 */ /* 0x040fe20000010000 */
[C---:B-1----:R-:W-:Y:S08]  /*5d60*/  HMMA.16816.F32 R60, R4.reuse, R12, R184 ;  /* 0x0000000c043c723c */ /* 0x042ff000000018b8 */
[C---:B------:R-:W-:Y:S01]  /*5d70*/  HMMA.16816.F32 R68, R4.reuse, R14, R188 ;  /* 0x0000000e0444723c */ /* 0x040fe200000018bc */
[----:B------:R-:W1:Y:S04]  /*5d80*/  LDSM.16.MT88.4 R12, [R134+0x3000] ;  /* 0x00300000860c783b */ /* 0x000e680000004200 */
[----:B------:R2:W-:Y:S04]  /*5d90*/  STL [R1+0x88], R0 ;  /* 0x0000880001007387 */ /* 0x0005e80000100800 */
[----:B--2---:R-:W2:Y:S04]  /*5da0*/  LDL R0, [R1+0xd4] ;  /* 0x0000d40001007983 */ /* 0x004ea80000100800 */
[----:B------:R-:W3:Y:S04]  /*5db0*/  LDL.LU R3, [R1+0x74] ;  /* 0x0000740001037983 */ /* 0x000ee80000300800 */
[----:B------:R-:W4:Y:S01]  /*5dc0*/  LDL R17, [R1+0x8c] ;  /* 0x00008c0001117983 */ /* 0x000f220000100800 */
[C---:B-1----:R-:W-:Y:S03]  /*5dd0*/  HMMA.16816.F32 R80, R4.reuse, R12, R144 ;  /* 0x0000000c0450723c */ /* 0x042fe60000001890 */
[----:B------:R-:W-:Y:S05]  /*5de0*/  LDSM.16.MT88.4 R144, [R252+0x1800] ;  /* 0x00180000fc90783b */ /* 0x000fea0000004200 */
[----:B------:R-:W-:Y:S01]  /*5df0*/  HMMA.16816.F32 R84, R4, R14, R136 ;  /* 0x0000000e0454723c */ /* 0x000fe20000001888 */
[----:B------:R-:W1:Y:S01]  /*5e00*/  LDSM.16.MT88.4 R12, [R135+0x5000] ;  /* 0x00500000870c783b */ /* 0x000e620000004200 */
[----:B------:R-:W-:-:S03]  /*5e10*/  F2FP.PACK_AB R131, R2, R19 ;  /* 0x000000130283723e */ /* 0x000fc600000000ff */
[----:B------:R-:W-:Y:S03]  /*5e20*/  LDSM.16.MT88.4 R136, [R134+0x1800] ;  /* 0x001800008688783b */ /* 0x000fe60000004200 */
[C---:B------:R-:W-:Y:S01]  /*5e30*/  HMMA.16816.F32 R148, R4.reuse, R8, R148 ;  /* 0x000000080494723c */ /* 0x040fe20000001894 */
[----:B------:R-:W5:Y:S07]  /*5e40*/  LDSM.16.MT88.4 R8, [R251+0x3000] ;  /* 0x00300000fb08783b */ /* 0x000f6e0000004200 */
[C---:B-1----:R-:W-:Y:S08]  /*5e50*/  HMMA.16816.F32 R96, R4.reuse, R12, R96 ;  /* 0x0000000c0460723c */ /* 0x042ff00000001860 */
[C---:B------:R-:W-:Y:S01]  /*5e60*/  HMMA.16816.F32 R100, R4.reuse, R14, R100 ;  /* 0x0000000e0464723c */ /* 0x040fe20000001864 */
[----:B------:R-:W1:Y:S07]  /*5e70*/  LDSM.16.MT88.4 R12, [R134+0x5000] ;  /* 0x00500000860c783b */ /* 0x000e6e0000004200 */
[C---:B-----5:R-:W-:Y:S08]  /*5e80*/  HMMA.16816.F32 R52, R4.reuse, R8, R52 ;  /* 0x000000080434723c */ /* 0x060ff00000001834 */
[C---:B------:R-:W-:Y:S01]  /*5e90*/  HMMA.16816.F32 R56, R4.reuse, R10, R56 ;  /* 0x0000000a0438723c */ /* 0x040fe20000001838 */
[----:B------:R-:W5:Y:S07]  /*5ea0*/  LDSM.16.MT88.4 R8, [R252+0x3000] ;  /* 0x00300000fc08783b */ /* 0x000f6e0000004200 */
[C---:B-1----:R-:W-:Y:S08]  /*5eb0*/  HMMA.16816.F32 R112, R4.reuse, R12, R112 ;  /* 0x0000000c0470723c */ /* 0x042ff00000001870 */
[C---:B------:R-:W-:Y:S01]  /*5ec0*/  HMMA.16816.F32 R180, R4.reuse, R14, R180 ;  /* 0x0000000e04b4723c */ /* 0x040fe200000018b4 */
[----:B------:R-:W1:Y:S07]  /*5ed0*/  LDSM.16.MT88.4 R12, [R252+0x7000] ;  /* 0x00700000fc0c783b */ /* 0x000e6e0000004200 */
[C---:B-----5:R-:W-:Y:S01]  /*5ee0*/  HMMA.16816.F32 R76, R4.reuse, R10, R152 ;  /* 0x0000000a044c723c */ /* 0x060fe20000001898 */
[----:B------:R-:W5:Y:S07]  /*5ef0*/  LDSM.16.MT88.4 R152, [R135+0x1800] ;  /* 0x001800008798783b */ /* 0x000f6e0000004200 */
[----:B------:R-:W-:Y:S08]  /*5f00*/  HMMA.16816.F32 R120, R4, R20, R120 ;  /* 0x000000140478723c */ /* 0x000ff00000001878 */
[----:B------:R-:W-:Y:S08]  /*5f10*/  HMMA.16816.F32 R148, R128, R144, R148 ;  /* 0x000000908094723c */ /* 0x000ff00000001894 */
[----:B------:R-:W-:Y:S08]  /*5f20*/  HMMA.16816.F32 R20, R4, R22, R116 ;  /* 0x000000160414723c */ /* 0x000ff00000001874 */
[----:B------:R-:W-:Y:S01]  /*5f30*/  HMMA.16816.F32 R144, R128, R146, R40 ;  /* 0x000000928090723c */ /* 0x000fe20000001828 */
[----:B------:R-:W5:Y:S07]  /*5f40*/  LDSM.16.MT88.4 R40, [R251+0x3800] ;  /* 0x00380000fb28783b */ /* 0x000f6e0000004200 */
[C---:B-1----:R-:W-:Y:S01]  /*5f50*/  HMMA.16816.F32 R116, R4.reuse, R12, R64 ;  /* 0x0000000c0474723c */ /* 0x042fe20000001840 */
[----:B------:R-:W-:Y:S07]  /*5f60*/  LDSM.16.MT88.4 R64, [R134+0x3800] ;  /* 0x003800008640783b */ /* 0x000fee0000004200 */
[C---:B------:R-:W-:Y:S01]  /*5f70*/  HMMA.16816.F32 R12, R4.reuse, R14, R48 ;  /* 0x0000000e040c723c */ /* 0x040fe20000001830 */
[----:B------:R-:W1:Y:S07]  /*5f80*/  LDSM.16.MT88.4 R48, [R135+0x3800] ;  /* 0x003800008730783b */ /* 0x000e6e0000004200 */
[----:B------:R-:W-:Y:S01]  /*5f90*/  HMMA.16816.F32 R72, R4, R8, R160 ;  /* 0x000000080448723c */ /* 0x000fe200000018a0 */
[----:B------:R-:W1:Y:S01]  /*5fa0*/  LDSM.16.MT88.4 R8, [R251+0x5000] ;  /* 0x00500000fb08783b */ /* 0x000e620000004200 */
[----:B------:R-:W-:-:S02]  /*5fb0*/  MOV R2, c[0x0][0x2c4] ;  /* 0x0000b10000027a02 */ /* 0x000fc40000000f00 */
[----:B------:R-:W-:Y:S01]  /*5fc0*/  MOV R18, c[0x0][0x2ac] ;  /* 0x0000ab0000127a02 */ /* 0x000fe20000000f00 */
[----:B------:R-:W-:Y:S03]  /*5fd0*/  LDSM.16.MT88.4 R160, [R251+0x1800] ;  /* 0x00180000fba0783b */ /* 0x000fe60000004200 */
[C---:B-----5:R-:W-:Y:S08]  /*5fe0*/  HMMA.16816.F32 R156, R128.reuse, R152, R156 ;  /* 0x00000098809c723c */ /* 0x060ff0000000189c */
[C---:B------:R-:W-:Y:S08]  /*5ff0*/  HMMA.16816.F32 R152, R128.reuse, R154, R36 ;  /* 0x0000009a8098723c */ /* 0x040ff00000001824 */
[C---:B------:R-:W-:Y:S08]  /*6000*/  HMMA.16816.F32 R140, R128.reuse, R136, R140 ;  /* 0x00000088808c723c */ /* 0x040ff0000000188c */
[C---:B------:R-:W-:Y:S08]  /*6010*/  HMMA.16816.F32 R36, R128.reuse, R40, R52 ;  /* 0x000000288024723c */ /* 0x040ff00000001834 */
[C---:B------:R-:W-:Y:S08]  /*6020*/  HMMA.16816.F32 R136, R128.reuse, R138, R44 ;  /* 0x0000008a8088723c */ /* 0x040ff0000000182c */
[C---:B------:R-:W-:Y:S01]  /*6030*/  HMMA.16816.F32 R40, R128.reuse, R42, R56 ;  /* 0x0000002a8028723c */ /* 0x040fe20000001838 */
[----:B------:R-:W5:Y:S07]  /*6040*/  LDSM.16.MT88.4 R56, [R252+0x3800] ;  /* 0x00380000fc38783b */ /* 0x000f6e0000004200 */
[C---:B-1----:R-:W-:Y:S08]  /*6050*/  HMMA.16816.F32 R44, R128.reuse, R48, R60 ;  /* 0x00000030802c723c */ /* 0x042ff0000000183c */
[----:B------:R-:W-:Y:S01]  /*6060*/  HMMA.16816.F32 R60, R128, R64, R80 ;  /* 0x00000040803c723c */ /* 0x000fe20000001850 */
[----:B------:R-:W1:Y:S07]  /*6070*/  LDSM.16.MT88.4 R80, [R135+0x5800] ;  /* 0x005800008750783b */ /* 0x000e6e0000004200 */
[C---:B------:R-:W-:Y:S08]  /*6080*/  HMMA.16816.F32 R88, R4.reuse, R8, R88 ;  /* 0x000000080458723c */ /* 0x040ff00000001858 */
[----:B------:R-:W-:Y:S01]  /*6090*/  HMMA.16816.F32 R92, R4, R10, R92 ;  /* 0x0000000a045c723c */ /* 0x000fe2000000185c */
[----:B------:R-:W2:Y:S07]  /*60a0*/  LDSM.16.MT88.4 R8, [R252+0x5000] ;  /* 0x00500000fc08783b */ /* 0x000eae0000004200 */
[C---:B-----5:R-:W-:Y:S01]  /*60b0*/  HMMA.16816.F32 R52, R128.reuse, R56, R72 ;  /* 0x000000388034723c */ /* 0x060fe20000001848 */
[----:B------:R-:W5:Y:S07]  /*60c0*/  LDSM.16.MT88.4 R72, [R251+0x5800] ;  /* 0x00580000fb48783b */ /* 0x000f6e0000004200 */
[C---:B------:R-:W-:Y:S08]  /*60d0*/  HMMA.16816.F32 R56, R128.reuse, R58, R76 ;  /* 0x0000003a8038723c */ /* 0x040ff0000000184c */
[----:B-1----:R-:W-:Y:S01]  /*60e0*/  HMMA.16816.F32 R76, R128, R80, R96 ;  /* 0x00000050804c723c */ /* 0x002fe20000001860 */
[----:B------:R-:W1:Y:S07]  /*60f0*/  LDSM.16.MT88.4 R96, [R134+0x5800] ;  /* 0x005800008660783b */ /* 0x000e6e0000004200 */
[C---:B--2---:R-:W-:Y:S08]  /*6100*/  HMMA.16816.F32 R104, R4.reuse, R8, R104 ;  /* 0x000000080468723c */ /* 0x044ff00000001868 */
[----:B------:R-:W-:Y:S01]  /*6110*/  HMMA.16816.F32 R108, R4, R10, R108 ;  /* 0x0000000a046c723c */ /* 0x000fe2000000186c */
[----:B------:R-:W2:Y:S07]  /*6120*/  LDSM.16.MT88.4 R8, [R251+0x7000] ;  /* 0x00700000fb08783b */ /* 0x000eae0000004200 */
[C---:B------:R-:W-:Y:S08]  /*6130*/  HMMA.16816.F32 R48, R128.reuse, R50, R68 ;  /* 0x000000328030723c */ /* 0x040ff00000001844 */
[C---:B-----5:R-:W-:Y:S01]  /*6140*/  HMMA.16816.F32 R68, R128.reuse, R72, R88 ;  /* 0x000000488044723c */ /* 0x060fe20000001858 */
[----:B------:R-:W5:Y:S07]  /*6150*/  LDSM.16.MT88.4 R88, [R252+0x5800] ;  /* 0x00580000fc58783b */ /* 0x000f6e0000004200 */
[C---:B------:R-:W-:Y:S08]  /*6160*/  HMMA.16816.F32 R72, R128.reuse, R74, R92 ;  /* 0x0000004a8048723c */ /* 0x040ff0000000185c */
[----:B-1----:R-:W-:Y:S01]  /*6170*/  HMMA.16816.F32 R92, R128, R96, R112 ;  /* 0x00000060805c723c */ /* 0x002fe20000001870 */
[----:B------:R-:W1:Y:S07]  /*6180*/  LDSM.16.MT88.4 R112, [R135+0x7800] ;  /* 0x007800008770783b */ /* 0x000e6e0000004200 */
[C---:B--2---:R-:W-:Y:S08]  /*6190*/  HMMA.16816.F32 R176, R4.reuse, R8, R176 ;  /* 0x0000000804b0723c */ /* 0x044ff000000018b0 */
[----:B------:R-:W-:Y:S01]  /*61a0*/  HMMA.16816.F32 R124, R4, R10, R124 ;  /* 0x0000000a047c723c */ /* 0x000fe2000000187c */
[----:B------:R-:W2:Y:S01]  /*61b0*/  LDSM.16.MT88.4 R8, [R134+0x7000] ;  /* 0x007000008608783b */ /* 0x000ea20000004200 */
[----:B------:R-:W-:Y:S01]  /*61c0*/  ISETP.NE.AND P1, PT, R2, 0x1, PT ;  /* 0x000000010200780c */ /* 0x000fe20003f25270 */
[----:B------:R-:W-:-:S05]  /*61d0*/  IMAD R18, R18, c[0x0][0x1d0], RZ ;  /* 0x0000740012127a24 */ /* 0x000fca00078e02ff */
[C---:B------:R-:W-:Y:S07]  /*61e0*/  HMMA.16816.F32 R64, R128.reuse, R66, R84 ;  /* 0x000000428040723c */ /* 0x040fee0000001854 */
[----:B------:R-:W-:Y:S01]  /*61f0*/  @P1 IMAD.HI.U32 R2, R0, c[0x0][0x2c8], RZ ;  /* 0x0000b20000021a27 */ /* 0x000fe200078e00ff */
[----:B-----5:R-:W-:Y:S01]  /*6200*/  HMMA.16816.F32 R84, R128, R88, R104 ;  /* 0x000000588054723c */ /* 0x020fe20000001868 */
[----:B------:R-:W5:Y:S03]  /*6210*/  LDSM.16.MT88.4 R104, [R251+0x7800] ;  /* 0x00780000fb68783b */ /* 0x000f660000004200 */
[----:B------:R-:W-:-:S04]  /*6220*/  @P1 SHF.R.U32.HI R0, RZ, c[0x0][0x2cc], R2 ;  /* 0x0000b300ff001a19 */ /* 0x000fc80000011602 */
[----:B------:R-:W-:Y:S01]  /*6230*/  HMMA.16816.F32 R88, R128, R90, R108 ;  /* 0x0000005a8058723c */ /* 0x000fe2000000186c */
[----:B------:R-:W-:-:S07]  /*6240*/  IADD3 R0, R0, -c[0x0][0x168], R18 ;  /* 0x80005a0000007a10 */ /* 0x000fce0007ffe012 */
[----:B-1----:R-:W-:Y:S01]  /*6250*/  HMMA.16816.F32 R108, R128, R112, R120 ;  /* 0x00000070806c723c */ /* 0x002fe20000001878 */
[----:B------:R-:W1:Y:S07]  /*6260*/  LDSM.16.MT88.4 R120, [R252+0x7800] ;  /* 0x00780000fc78783b */ /* 0x000e6e0000004200 */
[C---:B--2---:R-:W-:Y:S08]  /*6270*/  HMMA.16816.F32 R32, R4.reuse, R8, R32 ;  /* 0x000000080420723c */ /* 0x044ff00000001820 */
[----:B------:R-:W-:Y:S01]  /*6280*/  HMMA.16816.F32 R24, R4, R10, R24 ;  /* 0x0000000a0418723c */ /* 0x000fe20000001818 */
[----:B------:R-:W2:Y:S01]  /*6290*/  LDSM.16.MT88.4 R4, [R134+0x7800] ;  /* 0x007800008604783b */ /* 0x000ea20000004200 */
[----:B------:R-:W-:-:S04]  /*62a0*/  SHF.R.S32.HI R2, RZ, 0x1f, R0 ;  /* 0x0000001fff027819 */ /* 0x000fc80000011400 */
[----:B------:R-:W-:-:S04]  /*62b0*/  LEA.HI R0, R2, R0, RZ, 0x6 ;  /* 0x0000000002007211 */ /* 0x000fc800078f30ff */
[----:B------:R-:W-:Y:S02]  /*62c0*/  SHF.R.S32.HI R0, RZ, 0x6, R0 ;  /* 0x00000006ff007819 */ /* 0x000fe40000011400 */
[----:B---3--:R-:W-:Y:S02]  /*62d0*/  IADD3 R3, R3, -0x2, RZ ;  /* 0xfffffffe03037810 */ /* 0x008fe40007ffe0ff */
[----:B----4-:R-:W-:-:S03]  /*62e0*/  IMNMX R0, R17, R0, !PT ;  /* 0x0000000011007217 */ /* 0x010fc60007800200 */
[----:B------:R3:W-:Y:S04]  /*62f0*/  STL [R1+0x6c], R3 ;  /* 0x00006c0301007387 */ /* 0x0007e80000100800 */
[----:B------:R3:W-:Y:S01]  /*6300*/  STL [R1+0x94], R0 ;  /* 0x0000940001007387 */ /* 0x0007e20000100800 */
[----:B------:R-:W-:Y:S01]  /*6310*/  ISETP.GE.AND P0, PT, R3, R0, PT ;  /* 0x000000000300720c */ /* 0x000fe20003f06270 */
[C---:B------:R-:W-:Y:S08]  /*6320*/  HMMA.16816.F32 R80, R128.reuse, R82, R100 ;  /* 0x000000528050723c */ /* 0x040ff00000001864 */
[C---:B-----5:R-:W-:Y:S08]  /*6330*/  HMMA.16816.F32 R100, R128.reuse, R104, R176 ;  /* 0x000000688064723c */ /* 0x060ff000000018b0 */
[C---:B------:R-:W-:Y:S08]  /*6340*/  HMMA.16816.F32 R164, R128.reuse, R160, R164 ;  /* 0x000000a080a4723c */ /* 0x040ff000000018a4 */
[C---:B------:R-:W-:Y:S08]  /*6350*/  HMMA.16816.F32 R104, R128.reuse, R106, R124 ;  /* 0x0000006a8068723c */ /* 0x040ff0000000187c */
[C---:B-1----:R-:W-:Y:S08]  /*6360*/  HMMA.16816.F32 R116, R128.reuse, R120, R116 ;  /* 0x000000788074723c */ /* 0x042ff00000001874 */
[C---:B------:R-:W-:Y:S08]  /*6370*/  HMMA.16816.F32 R160, R128.reuse, R162, R28 ;  /* 0x000000a280a0723c */ /* 0x040ff0000000181c */
[C---:B------:R-:W-:Y:S08]  /*6380*/  HMMA.16816.F32 R96, R128.reuse, R98, R180 ;  /* 0x000000628060723c */ /* 0x040ff000000018b4 */
[C---:B------:R-:W-:Y:S08]  /*6390*/  HMMA.16816.F32 R112, R128.reuse, R114, R20 ;  /* 0x000000728070723c */ /* 0x040ff00000001814 */
[C---:B------:R-:W-:Y:S08]  /*63a0*/  HMMA.16816.F32 R120, R128.reuse, R122, R12 ;  /* 0x0000007a8078723c */ /* 0x040ff0000000180c */
[C---:B--2---:R-:W-:Y:S08]  /*63b0*/  HMMA.16816.F32 R124, R128.reuse, R4, R32 ;  /* 0x00000004807c723c */ /* 0x044ff00000001820 */
[----:B------:R-:W-:Y:S01]  /*63c0*/  HMMA.16816.F32 R128, R128, R6, R24 ;  /* 0x000000068080723c */ /* 0x000fe20000001818 */
[----:B------:R-:W-:Y:S01]  /*63d0*/  @!UPT UIADD3 URZ, URZ, URZ, URZ ;  /* 0x0000003f3f3ff290 */ /* 0x000fe2000fffe03f */
[----:B------:R-:W-:Y:S11]  /*63e0*/  @!P0 BRA `(.L_x_1048) ;  /* 0x000042f000008947 */ /* 0x000ff60003800000 */
[----:B---3--:R-:W-:Y:S02]  /*63f0*/  MOV R0, R3 ;  /* 0x0000000300007202 */ /* 0x008fe40000000f00 */
[----:B------:R-:W-:-:S02]  /*6400*/  MOV R135, R16 ;  /* 0x0000001000877202 */ /* 0x000fc40000000f00 */
[----:B------:R-:W-:Y:S01]  /*6410*/  MOV R134, R133 ;  /* 0x0000008500867202 */ /* 0x000fe20000000f00 */
[----:B------:R1:W-:Y:S06]  /*6420*/  STL [R1+0x5c], R0 ;  /* 0x00005c0001007387 */ /* 0x0003ec0000100800 */
.L_x_1059:
[----:B------:R-:W2:Y:S01]  /*6430*/  LDL R6, [R1+0x8] ;  /* 0x0000080001067983 */ /* 0x000ea20000100800 */
[----:B------:R-:W-:Y:S04]  /*6440*/  DEPBAR.LE SB0, 0x0 ;  /* 0x000080000000791a */ /* 0x000fe80000000000 */
[----:B------:R-:W3:Y:S01]  /*6450*/  LDL R2, [R1+0x5c] ;  /* 0x00005c0001027983 */ /* 0x000ee20000100800 */
[----:B------:R-:W-:Y:S01]  /*6460*/  WARPSYNC 0xffffffff ;  /* 0xffffffff00007948 */ /* 0x000fe20003800000 */
[----:B------:R-:W-:Y:S02]  /*6470*/  BSSY B0, `(.L_x_1049) ;  /* 0x000006f000007945 */ /* 0x000fe40003800000 */
[----:B------:R-:W4:Y:S04]  /*6480*/  LDL R5, [R1+0x40] ;  /* 0x0000400001057983 */ /* 0x000f280000100800 */
[----:B-1----:R-:W3:Y:S04]  /*6490*/  LDL R0, [R1+0x8c] ;  /* 0x00008c0001007983 */ /* 0x002ee80000100800 */
[----:B------:R-:W5:Y:S04]  /*64a0*/  LDL R4, [R1+0x44] ;  /* 0x0000440001047983 */ /* 0x000f680000100800 */
[----:B------:R-:W5:Y:S04]  /*64b0*/  LDL R3, [R1+0x48] ;  /* 0x0000480001037983 */ /* 0x000f680000100800 */
[----:B------:R-:W-:Y:S06]  /*64c0*/  BAR.SYNC.DEFER_BLOCKING 0x0 ;  /* 0x0000000000007b1d */ /* 0x000fec0000010000 */
[----:B------:R1:W1:Y:S04]  /*64d0*/  LDSM.16.M88.4 R8, [R248] ;  /* 0x00000000f808783b */ /* 0x0002680000000200 */
[----:B------:R1:W1:Y:S04]  /*64e0*/  LDSM.16.M88.4 R16, [R248+0x800] ;  /* 0x00080000f810783b */ /* 0x0002680000000200 */
[----:B------:R1:W1:Y:S04]  /*64f0*/  LDSM.16.M88.4 R24, [R248+0x1000] ;  /* 0x00100000f818783b */ /* 0x0002680000000200 */
[----:B------:R1:W1:Y:S04]  /*6500*/  LDSM.16.M88.4 R32, [R248+0x1800] ;  /* 0x00180000f820783b */ /* 0x0002680000000200 */
[----:B--2---:R2:W1:Y:S04]  /*6510*/  LDSM.16.M88.4 R176, [R6] ;  /* 0x0000000006b0783b */ /* 0x0044680000000200 */
[----:B----4-:R2:W4:Y:S01]  /*6520*/  LDSM.16.M88.4 R180, [R5] ;  /* 0x0000000005b4783b */ /* 0x0105220000000200 */
[----:B---3--:R-:W-:Y:S03]  /*6530*/  ISETP.GT.AND P0, PT, R0, R2, PT ;  /* 0x000000020000720c */ /* 0x008fe60003f04270 */
[----:B-----5:R2:W3:Y:S04]  /*6540*/  LDSM.16.M88.4 R184, [R4] ;  /* 0x0000000004b8783b */ /* 0x0204e80000000200 */
[----:B------:R2:W1:Y:S06]  /*6550*/  LDSM.16.M88.4 R188, [R3] ;  /* 0x0000000003bc783b */ /* 0x00046c0000000200 */
[----:B------:R-:W-:-:S05]  /*6560*/  @P0 BRA `(.L_x_1050) ;  /* 0x000005f000000947 */ /* 0x000fca0003800000 */
[----:B--2---:R-:W2:Y:S04]  /*6570*/  LDL R4, [R1+0x68] ;  /* 0x0000680001047983 */ /* 0x004ea80000100800 */
[----:B------:R-:W5:Y:S04]  /*6580*/  LDL R28, [R1+0x60] ;  /* 0x00006000011c7983 */ /* 0x000f680000100800 */
[----:B----4-:R-:W4:Y:S04]  /*6590*/  LDL.64 R22, [R1+0xb0] ;  /* 0x0000b00001167983 */ /* 0x010f280000100a00 */
[----:B---3--:R-:W3:Y:S04]  /*65a0*/  LDL R21, [R1+0xbc] ;  /* 0x0000bc0001157983 */ /* 0x008ee80000100800 */
[----:B------:R-:W3:Y:S04]  /*65b0*/  LDL R20, [R1+0x158] ;  /* 0x0001580001147983 */ /* 0x000ee80000100800 */
[----:B------:R-:W3:Y:S04]  /*65c0*/  LDL R5, [R1+0x7c] ;  /* 0x00007c0001057983 */ /* 0x000ee80000100800 */
[----:B------:R-:W4:Y:S04]  /*65d0*/  LDL R15, [R1+0x15c] ;  /* 0x00015c00010f7983 */ /* 0x000f280000100800 */
[----:B------:R-:W4:Y:S04]  /*65e0*/  LDL R14, [R1+0x80] ;  /* 0x00008000010e7983 */ /* 0x000f280000100800 */
[----:B------:R-:W4:Y:S04]  /*65f0*/  LDL R13, [R1+0x160] ;  /* 0x00016000010d7983 */ /* 0x000f280000100800 */
[----:B------:R-:W4:Y:S04]  /*6600*/  LDL R12, [R1+0x84] ;  /* 0x00008400010c7983 */ /* 0x000f280000100800 */
[----:B------:R-:W4:Y:S04]  /*6610*/  LDL R7, [R1+0x164] ;  /* 0x0001640001077983 */ /* 0x000f280000100800 */
[----:B------:R-:W4:Y:S01]  /*6620*/  LDL R6, [R1+0x64] ;  /* 0x0000640001067983 */ /* 0x000f220000100800 */
[----:B--2---:R-:W-:Y:S01]  /*6630*/  SHF.R.S32.HI R0, RZ, 0x1f, R4 ;  /* 0x0000001fff007819 */ /* 0x004fe20000011404 */
[----:B------:R-:W-:Y:S04]  /*6640*/  IMAD.WIDE.U32 R2, R4, c[0x0][0x208], RZ ;  /* 0x0000820004027a25 */ /* 0x000fe800078e00ff */
[----:B------:R-:W-:Y:S04]  /*6650*/  IMAD R0, R0, c[0x0][0x208], RZ ;  /* 0x0000820000007a24 */ /* 0x000fe800078e02ff */
[----:B------:R-:W-:Y:S01]  /*6660*/  IMAD R0, R4, c[0x0][0x20c], R0 ;  /* 0x0000830004007a24 */ /* 0x000fe200078e0200 */
[----:B-----5:R-:W-:Y:S03]  /*6670*/  SHF.R.S32.HI R4, RZ, 0x1f, R28 ;  /* 0x0000001fff047819 */ /* 0x020fe6000001141c */
[----:B------:R-:W-:Y:S02]  /*6680*/  IMAD.IADD R3, R3, 0x1, R0 ;  /* 0x0000000103037824 */ /* 0x000fe400078e0200 */
[----:B------:R-:W-:Y:S02]  /*6690*/  IMAD R4, R4, c[0x0][0x218], RZ ;  /* 0x0000860004047a24 */ /* 0x000fe400078e02ff */
[C---:B------:R-:W-:Y:S01]  /*66a0*/  IMAD.WIDE.U32 R2, R28.reuse, c[0x0][0x218], R2 ;  /* 0x000086001c027a25 */ /* 0x040fe200078e0002 */
[C---:B---3--:R-:W-:Y:S03]  /*66b0*/  SHF.L.U64.HI R29, R5.reuse, 0x1, R20 ;  /* 0x00000001051d7819 */ /* 0x048fe60000010214 */
[----:B------:R-:W-:Y:S01]  /*66c0*/  IMAD R4, R28, c[0x0][0x21c], R4 ;  /* 0x000087001c047a24 */ /* 0x000fe200078e0204 */
[----:B----4-:R-:W-:Y:S01]  /*66d0*/  IADD3 R0, P0, R22, R2, RZ ;  /* 0x0000000216007210 */ /* 0x010fe20007f1e0ff */
[----:B------:R-:W-:Y:S03]  /*66e0*/  IMAD.SHL.U32 R133, R5, 0x2, RZ ;  /* 0x0000000205857824 */ /* 0x000fe600078e00ff */
[----:B------:R-:W-:Y:S02]  /*66f0*/  IADD3.X R4, R21, R3, R4, P0, !PT ;  /* 0x0000000315047210 */ /* 0x000fe400007fe404 */
[----:B------:R-:W-:Y:S02]  /*6700*/  LEA R21, P0, R0, c[0x0][0x1f8], 0x1 ;  /* 0x00007e0000157a11 */ /* 0x000fe400078008ff */
[----:B------:R-:W-:Y:S02]  /*6710*/  SHF.L.U64.HI R28, R14, 0x1, R15 ;  /* 0x000000010e1c7819 */ /* 0x000fe4000001020f */
[----:B------:R-:W-:Y:S02]  /*6720*/  LEA.HI.X R5, R0, c[0x0][0x1fc], R4, 0x1, P0 ;  /* 0x00007f0000057a11 */ /* 0x000fe400000f0c04 */
[----:B------:R-:W-:Y:S02]  /*6730*/  SHF.L.U32 R132, R14, 0x1, RZ ;  /* 0x000000010e847819 */ /* 0x000fe400000006ff */
[C---:B------:R-:W-:Y:S01]  /*6740*/  SHF.L.U64.HI R23, R12.reuse, 0x1, R13 ;  /* 0x000000010c177819 */ /* 0x040fe2000001020d */
[----:B------:R-:W-:Y:S01]  /*6750*/  IMAD.SHL.U32 R31, R12, 0x2, RZ ;  /* 0x000000020c1f7824 */ /* 0x000fe200078e00ff */
[C---:B------:R-:W-:Y:S02]  /*6760*/  SHF.L.U64.HI R22, R6.reuse, 0x1, R7 ;  /* 0x0000000106167819 */ /* 0x040fe40000010207 */
[----:B------:R-:W-:Y:S01]  /*6770*/  SHF.L.U32 R30, R6, 0x1, RZ ;  /* 0x00000001061e7819 */ /* 0x000fe200000006ff */
[----:B------:R-:W-:-:S05]  /*6780*/  BRA.DIV ~URZ, `(.L_x_1051) ;  /* 0x0000af527f007947 */ /* 0x000fca000b800000 */
[----:B------:R2:W3:Y:S02]  /*6790*/  SHFL.IDX PT, R4, R5, RZ, 0x181f ;  /* 0x00181fff05047589 */ /* 0x0004e400000e0000 */
.L_x_1086:
[----:B------:R-:W-:-:S05]  /*67a0*/  BRA.DIV ~URZ, `(.L_x_1052) ;  /* 0x0000afa27f007947 */ /* 0x000fca000b800000 */
[----:B------:R-:W4:Y:S04]  /*67b0*/  LDL R2, [R1+0x64] ;  /* 0x0000640001027983 */ /* 0x000f280000100800 */
[----:B------:R-:W5:Y:S04]  /*67c0*/  LDL R14, [R1+0x58] ;  /* 0x00005800010e7983 */ /* 0x000f680000100800 */
[----:B--2---:R-:W2:Y:S04]  /*67d0*/  LDL R6, [R1+0x84] ;  /* 0x0000840001067983 */ /* 0x004ea80000100800 */
[----:B---3--:R-:W3:Y:S04]  /*67e0*/  LDL R20, [R1+0x80] ;  /* 0x0000800001147983 */ /* 0x008ee80000100800 */
[----:B------:R-:W5:Y:S04]  /*67f0*/  LDL R15, [R1+0x7c] ;  /* 0x00007c00010f7983 */ /* 0x000f680000100800 */
[----:B------:R-:W1:Y:S01]  /*6800*/  SHFL.IDX PT, R0, R21, RZ, 0x181f ;  /* 0x00181fff15007589 */ /* 0x000e6200000e0000 */
[----:B----4-:R-:W-:Y:S02]  /*6810*/  ISETP.GE.AND P4, PT, R2, c[0x0][0x1d4], PT ;  /* 0x0000750002007a0c */ /* 0x010fe40003f86270 */
[----:B-1----:R-:W-:Y:S05]  /*6820*/  IADD3 R2, P0, R0, R30, RZ ;  /* 0x0000001e00027210 */ /* 0x002fea0007f1e0ff */
[----:B------:R-:W-:Y:S01]  /*6830*/  IMAD.X R3, R4, 0x1, R22, P0 ;  /* 0x0000000104037824 */ /* 0x000fe200000e0616 */
[----:B------:R-:W-:Y:S02]  /*6840*/  IADD3 R12, P0, R0, R31, RZ ;  /* 0x0000001f000c7210 */ /* 0x000fe40007f1e0ff */
[----:B--2---:R-:W-:Y:S02]  /*6850*/  ISETP.GE.AND P3, PT, R6, c[0x0][0x1d4], PT ;  /* 0x0000750006007a0c */ /* 0x004fe40003f66270 */
[----:B---3--:R-:W-:Y:S01]  /*6860*/  ISETP.GE.AND P1, PT, R20, c[0x0][0x1d4], PT ;  /* 0x0000750014007a0c */ /* 0x008fe20003f26270 */
[----:B------:R-:W-:Y:S01]  /*6870*/  @!PT LDS RZ, [RZ] ;  /* 0x00000000fffff984 */ /* 0x000fe20000000800 */
[----:B------:R-:W-:Y:S01]  /*6880*/  @!PT LDS RZ, [RZ] ;  /* 0x00000000fffff984 */ /* 0x000fe20000000800 */
[----:B-----5:R1:W-:Y:S01]  /*6890*/  LDGSTS.E.BYPASS.LTC128B.128 [R14+0x100], [R2.64], !P4 ;  /* 0x00100000020e7fae */ /* 0x0203e2000e101d46 */
[----:B------:R-:W-:Y:S01]  /*68a0*/  IMAD.X R13, R4, 0x1, R23, P0 ;  /* 0x00000001040d7824 */ /* 0x000fe200000e0617 */
[----:B------:R-:W-:Y:S02]  /*68b0*/  IADD3 R6, P2, R0, R133, RZ ;  /* 0x0000008500067210 */ /* 0x000fe40007f5e0ff */
[----:B------:R-:W-:Y:S03]  /*68c0*/  SEL R20, RZ, 0x10, P3 ;  /* 0x00000010ff147807 */ /* 0x000fe60001800000 */
[----:B------:R-:W-:Y:S03]  /*68d0*/  IMAD.X R7, R4, 0x1, R29, P2 ;  /* 0x0000000104077824 */ /* 0x000fe600010e061d */
[----:B------:R2:W-:Y:S01]  /*68e0*/  LDGSTS.E.BYPASS.LTC128B.128 [R14+0x2100], [R12.64], !P3 ;  /* 0x021000000c0e7fae */ /* 0x0005e2000d901d46 */
[----:B-1----:R-:W-:Y:S03]  /*68f0*/  IADD3 R2, P0, R0, R132, RZ ;  /* 0x0000008400027210 */ /* 0x002fe60007f1e0ff */
[----:B------:R-:W1:Y:S02]  /*6900*/  SHFL.IDX PT, R0, R21, 0x1, 0x181f ;  /* 0x00381f0015007f89 */ /* 0x000e6400000e0000 */
[----:B------:R-:W-:Y:S01]  /*6910*/  IMAD.X R3, R4, 0x1, R28, P0 ;  /* 0x0000000104037824 */ /* 0x000fe200000e061c */
[----:B------:R-:W-:Y:S01]  /*6920*/  ISETP.GE.AND P0, PT, R15, c[0x0][0x1d4], PT ;  /* 0x000075000f007a0c */ /* 0x000fe20003f06270 */
[----:B------:R3:W4:Y:S01]  /*6930*/  SHFL.IDX PT, R4, R5, 0x1, 0x181f ;  /* 0x00381f0005047f89 */ /* 0x00072200000e0000 */
[----:B------:R-:W-:Y:S03]  /*6940*/  SEL R15, RZ, 0x10, P1 ;  /* 0x00000010ff0f7807 */ /* 0x000fe60000800000 */
[----:B------:R2:W-:Y:S08]  /*6950*/  LDGSTS.E.BYPASS.LTC128B.128 [R14+0x4100], [R2.64], !P1 ;  /* 0x04100000020e7fae */ /* 0x0005f0000c901d46 */
[----:B------:R2:W-:Y:S01]  /*6960*/  LDGSTS.E.BYPASS.LTC128B.128 [R14+0x6100], [R6.64], !P0 ;  /* 0x06100000060e7fae */ /* 0x0005e2000c101d46 */
[----:B---3--:R-:W-:Y:S02]  /*6970*/  SEL R5, RZ, 0x10, P4 ;  /* 0x00000010ff057807 */ /* 0x008fe40002000000 */
[----:B--2---:R-:W-:Y:S02]  /*6980*/  SEL R14, RZ, 0x10, P0 ;  /* 0x00000010ff0e7807 */ /* 0x004fe40000000000 */
.L_x_1087:
[C---:B-1--4-:R-:W-:Y:S01]  /*6990*/  ISETP.NE.U32.AND P2, PT, R5.reuse, RZ, PT ;  /* 0x000000ff0500720c */ /* 0x052fe20003f45070 */
[----:B------:R-:W2:Y:S01]  /*69a0*/  LDL R21, [R1+0x58] ;  /* 0x0000580001157983 */ /* 0x000ea20000100800 */
[----:B------:R-:W-:Y:S02]  /*69b0*/  IADD3 R5, -R5, 0x10, RZ ;  /* 0x0000001005057810 */ /* 0x000fe40007ffe1ff */
[----:B------:R-:W-:Y:S02]  /*69c0*/  IADD3 R6, -R15, 0x10, RZ ;  /* 0x000000100f067810 */ /* 0x000fe40007ffe1ff */
[----:B------:R-:W-:Y:S02]  /*69d0*/  LOP3.LUT R5, R5, 0xf, RZ, 0xc0, !PT ;  /* 0x0000000f05057812 */ /* 0x000fe400078ec0ff */
[----:B------:R-:W-:Y:S02]  /*69e0*/  IADD3 R12, -R20, 0x10, RZ ;  /* 0x00000010140c7810 */ /* 0x000fe40007ffe1ff */
[----:B------:R-:W-:Y:S02]  /*69f0*/  IADD3 R2, P1, P0, R5, R0, R30 ;  /* 0x0000000005027210 */ /* 0x000fe4000783e01e */
[----:B------:R-:W-:Y:S02]  /*6a00*/  LOP3.LUT R6, R6, 0xf, RZ, 0xc0, !PT ;  /* 0x0000000f06067812 */ /* 0x000fe400078ec0ff */
[----:B------:R-:W-:Y:S02]  /*6a10*/  IADD3.X R3, RZ, R4, R22, P1, P0 ;  /* 0x00000004ff037210 */ /* 0x000fe40000fe0416 */
[----:B------:R-:W-:Y:S04]  /*6a20*/  LOP3.LUT R12, R12, 0xf, RZ, 0xc0, !PT ;  /* 0x0000000f0c0c7812 */ /* 0x000fe800078ec0ff */
[----:B------:R-:W-:Y:S04]  /*6a30*/  IADD3 R12, P1, P0, R12, R0, R31 ;  /* 0x000000000c0c7210 */ /* 0x000fe8000783e01f */
[----:B------:R-:W-:Y:S01]  /*6a40*/  IADD3.X R13, RZ, R4, R23, P1, P0 ;  /* 0x00000004ff0d7210 */ /* 0x000fe20000fe0417 */
[----:B------:R-:W-:Y:S01]  /*6a50*/  @!PT LDS RZ, [RZ] ;  /* 0x00000000fffff984 */ /* 0x000fe20000000800 */
[----:B------:R-:W-:Y:S01]  /*6a60*/  @!PT LDS RZ, [RZ] ;  /* 0x00000000fffff984 */ /* 0x000fe20000000800 */
[----:B------:R-:W-:Y:S01]  /*6a70*/  @!PT LDS RZ, [RZ] ;  /* 0x00000000fffff984 */ /* 0x000fe20000000800 */
[----:B--2---:R1:W-:Y:S01]  /*6a80*/  LDGSTS.E.BYPASS.LTC128B.128.ZFILL [R21+0x1100], [R2.64], P2 ;  /* 0x0110000002157fae */ /* 0x0043e20009141d46 */
[----:B------:R-:W-:Y:S04]  /*6a90*/  IADD3 R6, P3, P2, R6, R0, R132 ;  /* 0x0000000006067210 */ /* 0x000fe80007a7e084 */
[----:B------:R-:W-:Y:S02]  /*6aa0*/  IADD3.X R7, RZ, R4, R28, P3, P2 ;  /* 0x00000004ff077210 */ /* 0x000fe40001fe441c */
[----:B------:R-:W-:Y:S02]  /*6ab0*/  ISETP.NE.U32.AND P3, PT, R20, RZ, PT ;  /* 0x000000ff1400720c */ /* 0x000fe40003f65070 */
[----:B------:R-:W-:Y:S11]  /*6ac0*/  ISETP.NE.U32.AND P2, PT, R15, RZ, PT ;  /* 0x000000ff0f00720c */ /* 0x000ff60003f45070 */
[----:B------:R2:W-:Y:S04]  /*6ad0*/  LDGSTS.E.BYPASS.LTC128B.128.ZFILL [R21+0x3100], [R12.64], P3 ;  /* 0x031000000c157fae */ /* 0x0005e80009941d46 */
[----:B------:R2:W-:Y:S01]  /*6ae0*/  LDGSTS.E.BYPASS.LTC128B.128.ZFILL [R21+0x5100], [R6.64], P2 ;  /* 0x0510000006157fae */ /* 0x0005e20009141d46 */
[----:B-1----:R-:W-:Y:S04]  /*6af0*/  IADD3 R2, -R14, 0x10, RZ ;  /* 0x000000100e027810 */ /* 0x002fe80007ffe1ff */
[----:B------:R-:W-:Y:S04]  /*6b00*/  LOP3.LUT R2, R2, 0xf, RZ, 0xc0, !PT ;  /* 0x0000000f02027812 */ /* 0x000fe800078ec0ff */
[----:B------:R-:W-:Y:S04]  /*6b10*/  IADD3 R2, P1, P0, R2, R0, R133 ;  /* 0x0000000002027210 */ /* 0x000fe8000783e085 */
[----:B------:R-:W-:Y:S02]  /*6b20*/  IADD3.X R3, RZ, R4, R29, P1, P0 ;  /* 0x00000004ff037210 */ /* 0x000fe40000fe041d */
[----:B------:R-:W-:Y:S11]  /*6b30*/  ISETP.NE.U32.AND P0, PT, R14, RZ, PT ;  /* 0x000000ff0e00720c */ /* 0x000ff60003f05070 */
[----:B------:R-:W-:Y:S02]  /*6b40*/  @!UPT UIADD3 URZ, URZ, URZ, URZ ;  /* 0x0000003f3f3ff290 */ /* 0x000fe4000fffe03f */
[----:B------:R2:W-:Y:S02]  /*6b50*/  LDGSTS.E.BYPASS.LTC128B.128.ZFILL [R21+0x7100], [R2.64], P0 ;  /* 0x0710000002157fae */ /* 0x0005e40008141d46 */
.L_x_1050:
[----:B------:R-:W-:Y:S05]  /*6b60*/  BSYNC B0 ;  /* 0x0000000000007941 */ /* 0x000fea0003800000 */
.L_x_1049:
[----:B------:R-:W5:Y:S06]  /*6b70*/  LDL R132, [R1+0x1c] ;  /* 0x00001c0001847983 */ /* 0x000f6c0000100800 */
[----:B------:R-:W0:Y:S01]  /*6b80*/  LDGDEPBAR ;  /* 0x00000000000079af */ /* 0x000e220000000000 */
[----:B------:R-:W-:Y:S01]  /*6b90*/  WARPSYNC 0xffffffff ;  /* 0xffffffff00007948 */ /* 0x000fe20003800000 */
[C---:B-12---:R-:W-:Y:S01]  /*6ba0*/  HMMA.16816.F32 R4, R168.reuse, R8, RZ ;  /* 0x00000008a804723c */ /* 0x046fe200000018ff */
[----:B------:R-:W-:Y:S03]  /*6bb0*/  BSSY B0, `(.L_x_1053) ;  /* 0x0000144000007945 */ /* 0x000fe60003800000 */
[----:B------:R-:W2:Y:S04]  /*6bc0*/  LDL R2, [R1+0x14] ;  /* 0x0000140001027983 */ /* 0x000ea80000100800 */
[C---:B------:R-:W-:Y:S02]  /*6bd0*/  HMMA.16816.F32 R8, R168.reuse, R10, RZ ;  /* 0x0000000aa808723c */ /* 0x040fe400000018ff */
[----:B----4-:R-:W4:Y:S06]  /*6be0*/  LDL R0, [R1+0x18] ;  /* 0x0000180001007983 */ /* 0x010f2c0000100800 */
[C---:B------:R-:W-:Y:S01]  /*6bf0*/  HMMA.16816.F32 R12, R168.reuse, R16, RZ ;  /* 0x00000010a80c723c */ /* 0x040fe200000018ff */
[----:B---3--:R-:W3:Y:S07]  /*6c00*/  LDL R3, [R1+0x10] ;  /* 0x0000100001037983 */ /* 0x008eee0000100800 */
[C---:B------:R-:W-:Y:S08]  /*6c10*/  HMMA.16816.F32 R16, R168.reuse, R18, RZ ;  /* 0x00000012a810723c */ /* 0x040ff000000018ff */
[C---:B------:R-:W-:Y:S08]  /*6c20*/  HMMA.16816.F32 R20, R168.reuse, R24, RZ ;  /* 0x00000018a814723c */ /* 0x040ff000000018ff */
        /* <DEDUP_REMOVED lines=17> */
[----:B------:R-:W1:Y:S07]  /*6d40*/  LDSM.16.M88.4 R176, [R249+-0x6000] ;  /* 0xffa00000f9b0783b */ /* 0x000e6e0000000200 */
[C---:B------:R-:W-:Y:S08]  /*6d50*/  HMMA.16816.F32 R12, R192.reuse, R180, R12 ;  /* 0x000000b4c00c723c */ /* 0x040ff0000000180c */
[C---:B------:R-:W-:Y:S01]  /*6d60*/  HMMA.16816.F32 R16, R192.reuse, R182, R16 ;  /* 0x000000b6c010723c */ /* 0x040fe20000001810 */
[----:B------:R-:W1:Y:S07]  /*6d70*/  LDSM.16.M88.4 R180, [R249+-0x5800] ;  /* 0xffa80000f9b4783b */ /* 0x000e6e0000000200 */
[C---:B------:R-:W-:Y:S08]  /*6d80*/  HMMA.16816.F32 R20, R192.reuse, R184, R20 ;  /* 0x000000b8c014723c */ /* 0x040ff00000001814 */
[C---:B------:R-:W-:Y:S01]  /*6d90*/  HMMA.16816.F32 R24, R192.reuse, R186, R24 ;  /* 0x000000bac018723c */ /* 0x040fe20000001818 */
[----:B------:R-:W1:Y:S07]  /*6da0*/  LDSM.16.M88.4 R184, [R249+-0x5000] ;  /* 0xffb00000f9b8783b */ /* 0x000e6e0000000200 */
[C---:B------:R-:W-:Y:S08]  /*6db0*/  HMMA.16816.F32 R28, R192.reuse, R188, R28 ;  /* 0x000000bcc01c723c */ /* 0x040ff0000000181c */
[----:B------:R-:W-:Y:S01]  /*6dc0*/  HMMA.16816.F32 R32, R192, R190, R32 ;  /* 0x000000bec020723c */ /* 0x000fe20000001820 */
[----:B------:R-:W1:Y:S07]  /*6dd0*/  LDSM.16.M88.4 R188, [R249+-0x4800] ;  /* 0xffb80000f9bc783b */ /* 0x000e6e0000000200 */
[C---:B-1----:R-:W-:Y:S08]  /*6de0*/  HMMA.16816.F32 R4, R196.reuse, R176, R4 ;  /* 0x000000b0c404723c */ /* 0x042ff00000001804 */
[C---:B------:R-:W-:Y:S01]  /*6df0*/  HMMA.16816.F32 R8, R196.reuse, R178, R8 ;  /* 0x000000b2c408723c */ /* 0x040fe20000001808 */
[----:B------:R-:W1:Y:S07]  /*6e00*/  LDSM.16.M88.4 R176, [R248+0x2000] ;  /* 0x00200000f8b0783b */ /* 0x000e6e0000000200 */
[C---:B------:R-:W-:Y:S08]  /*6e10*/  HMMA.16816.F32 R12, R196.reuse, R180, R12 ;  /* 0x000000b4c40c723c */ /* 0x040ff0000000180c */
[C---:B------:R-:W-:Y:S01]  /*6e20*/  HMMA.16816.F32 R16, R196.reuse, R182, R16 ;  /* 0x000000b6c410723c */ /* 0x040fe20000001810 */
[----:B------:R-:W1:Y:S07]  /*6e30*/  LDSM.16.M88.4 R180, [R248+0x2800] ;  /* 0x00280000f8b4783b */ /* 0x000e6e0000000200 */
[C---:B------:R-:W-:Y:S08]  /*6e40*/  HMMA.16816.F32 R20, R196.reuse, R184, R20 ;  /* 0x000000b8c414723c */ /* 0x040ff00000001814 */
[C---:B------:R-:W-:Y:S01]  /*6e50*/  HMMA.16816.F32 R24, R196.reuse, R186, R24 ;  /* 0x000000bac418723c */ /* 0x040fe20000001818 */
[----:B------:R-:W5:Y:S07]  /*6e60*/  LDSM.16.M88.4 R184, [R248+0x3000] ;  /* 0x00300000f8b8783b */ /* 0x000f6e0000000200 */
[C---:B------:R-:W-:Y:S08]  /*6e70*/  HMMA.16816.F32 R28, R196.reuse, R188, R28 ;  /* 0x000000bcc41c723c */ /* 0x040ff0000000181c */
[----:B------:R-:W-:Y:S01]  /*6e80*/  HMMA.16816.F32 R32, R196, R190, R32 ;  /* 0x000000bec420723c */ /* 0x000fe20000001820 */
[----:B------:R-:W2:Y:S07]  /*6e90*/  LDSM.16.M88.4 R188, [R248+0x3800] ;  /* 0x00380000f8bc783b */ /* 0x000eae0000000200 */
[C---:B-1----:R-:W-:Y:S08]  /*6ea0*/  HMMA.16816.F32 R4, R200.reuse, R176, R4 ;  /* 0x000000b0c804723c */ /* 0x042ff00000001804 */
[C---:B------:R-:W-:Y:S08]  /*6eb0*/  HMMA.16816.F32 R8, R200.reuse, R178, R8 ;  /* 0x000000b2c808723c */ /* 0x040ff00000001808 */
[C---:B------:R-:W-:Y:S08]  /*6ec0*/  HMMA.16816.F32 R12, R200.reuse, R180, R12 ;  /* 0x000000b4c80c723c */ /* 0x040ff0000000180c */
[C---:B------:R-:W-:Y:S08]  /*6ed0*/  HMMA.16816.F32 R16, R200.reuse, R182, R16 ;  /* 0x000000b6c810723c */ /* 0x040ff00000001810 */
[C---:B-----5:R-:W-:Y:S01]  /*6ee0*/  HMMA.16816.F32 R20, R200.reuse, R184, R20 ;  /* 0x000000b8c814723c */ /* 0x060fe20000001814 */
[----:B------:R1:W5:Y:S07]  /*6ef0*/  LDSM.16.M88.4 R176, [R132] ;  /* 0x0000000084b0783b */ /* 0x00036e0000000200 */
[C---:B------:R-:W-:Y:S08]  /*6f00*/  HMMA.16816.F32 R24, R200.reuse, R186, R24 ;  /* 0x000000bac818723c */ /* 0x040ff00000001818 */
[C---:B--2---:R-:W-:Y:S01]  /*6f10*/  HMMA.16816.F32 R28, R200.reuse, R188, R28 ;  /* 0x000000bcc81c723c */ /* 0x044fe2000000181c */
[----:B------:R2:W-:Y:S07]  /*6f20*/  LDSM.16.M88.4 R184, [R2] ;  /* 0x0000000002b8783b */ /* 0x0005ee0000000200 */
[----:B------:R-:W-:Y:S01]  /*6f30*/  HMMA.16816.F32 R32, R200, R190, R32 ;  /* 0x000000bec820723c */ /* 0x000fe20000001820 */
[----:B----4-:R5:W-:Y:S06]  /*6f40*/  LDSM.16.M88.4 R188, [R0] ;  /* 0x0000000000bc783b */ /* 0x010bec0000000200 */
[----:B-1----:R-:W4:Y:S06]  /*6f50*/  LDL R132, [R1+0x2c] ;  /* 0x00002c0001847983 */ /* 0x002f2c0000100800 */
[----:B---3--:R1:W3:Y:S06]  /*6f60*/  LDSM.16.M88.4 R180, [R3] ;  /* 0x0000000003b4783b */ /* 0x0082ec0000000200 */
[----:B--2---:R-:W2:Y:S01]  /*6f70*/  LDL R2, [R1+0x24] ;  /* 0x0000240001027983 */ /* 0x004ea20000100800 */
[C---:B-----5:R-:W-:Y:S05]  /*6f80*/  HMMA.16816.F32 R4, R204.reuse, R176, R4 ;  /* 0x000000b0cc04723c */ /* 0x060fea0000001804 */
[----:B------:R-:W5:Y:S03]  /*6f90*/  LDL R0, [R1+0x28] ;  /* 0x0000280001007983 */ /* 0x000f660000100800 */
[C---:B------:R-:W-:Y:S03]  /*6fa0*/  HMMA.16816.F32 R8, R204.reuse, R178, R8 ;  /* 0x000000b2cc08723c */ /* 0x040fe60000001808 */
[----:B------:R-:W3:Y:S06]  /*6fb0*/  LDSM.16.M88.4 R176, [R250+0x2000] ;  /* 0x00200000fab0783b */ /* 0x000eec0000000200 */
[----:B-1----:R-:W5:Y:S01]  /*6fc0*/  LDL R3, [R1+0x20] ;  /* 0x0000200001037983 */ /* 0x002f620000100800 */
[C---:B---3--:R-:W-:Y:S08]  /*6fd0*/  HMMA.16816.F32 R12, R204.reuse, R180, R12 ;  /* 0x000000b4cc0c723c */ /* 0x048ff0000000180c */
[C---:B------:R-:W-:Y:S01]  /*6fe0*/  HMMA.16816.F32 R16, R204.reuse, R182, R16 ;  /* 0x000000b6cc10723c */ /* 0x040fe20000001810 */
[----:B------:R-:W1:Y:S07]  /*6ff0*/  LDSM.16.M88.4 R180, [R250+0x2800] ;  /* 0x00280000fab4783b */ /* 0x000e6e0000000200 */
[C---:B------:R-:W-:Y:S08]  /*7000*/  HMMA.16816.F32 R20, R204.reuse, R184, R20 ;  /* 0x000000b8cc14723c */ /* 0x040ff00000001814 */
[C---:B------:R-:W-:Y:S01]  /*7010*/  HMMA.16816.F32 R24, R204.reuse, R186, R24 ;  /* 0x000000bacc18723c */ /* 0x040fe20000001818 */
[----:B------:R-:W3:Y:S07]  /*7020*/  LDSM.16.M88.4 R184, [R250+0x3000] ;  /* 0x00300000fab8783b */ /* 0x000eee0000000200 */
[C---:B------:R-:W-:Y:S08]  /*7030*/  HMMA.16816.F32 R28, R204.reuse, R188, R28 ;  /* 0x000000bccc1c723c */ /* 0x040ff0000000181c */
[----:B------:R-:W-:Y:S01]  /*7040*/  HMMA.16816.F32 R32, R204, R190, R32 ;  /* 0x000000becc20723c */ /* 0x000fe20000001820 */
[----:B------:R-:W3:Y:S07]  /*7050*/  LDSM.16.M88.4 R188, [R250+0x3800] ;  /* 0x00380000fabc783b */ /* 0x000eee0000000200 */
[C---:B------:R-:W-:Y:S08]  /*7060*/  HMMA.16816.F32 R4, R208.reuse, R176, R4 ;  /* 0x000000b0d004723c */ /* 0x040ff00000001804 */
[C---:B------:R-:W-:Y:S01]  /*7070*/  HMMA.16816.F32 R8, R208.reuse, R178, R8 ;  /* 0x000000b2d008723c */ /* 0x040fe20000001808 */
[----:B------:R-:W3:Y:S07]  /*7080*/  LDSM.16.M88.4 R176, [R249+-0x4000] ;  /* 0xffc00000f9b0783b */ /* 0x000eee0000000200 */
[C---:B-1----:R-:W-:Y:S08]  /*7090*/  HMMA.16816.F32 R12, R208.reuse, R180, R12 ;  /* 0x000000b4d00c723c */ /* 0x042ff0000000180c */
[C---:B------:R-:W-:Y:S01]  /*70a0*/  HMMA.16816.F32 R16, R208.reuse, R182, R16 ;  /* 0x000000b6d010723c */ /* 0x040fe20000001810 */
[----:B------:R-:W1:Y:S07]  /*70b0*/  LDSM.16.M88.4 R180, [R249+-0x3800] ;  /* 0xffc80000f9b4783b */ /* 0x000e6e0000000200 */
[C---:B---3--:R-:W-:Y:S08]  /*70c0*/  HMMA.16816.F32 R20, R208.reuse, R184, R20 ;  /* 0x000000b8d014723c */ /* 0x048ff00000001814 */
[C---:B------:R-:W-:Y:S01]  /*70d0*/  HMMA.16816.F32 R24, R208.reuse, R186, R24 ;  /* 0x000000bad018723c */ /* 0x040fe20000001818 */
[----:B------:R-:W3:Y:S07]  /*70e0*/  LDSM.16.M88.4 R184, [R249+-0x3000] ;  /* 0xffd00000f9b8783b */ /* 0x000eee0000000200 */
[C---:B------:R-:W-:Y:S08]  /*70f0*/  HMMA.16816.F32 R28, R208.reuse, R188, R28 ;  /* 0x000000bcd01c723c */ /* 0x040ff0000000181c */
[----:B------:R-:W-:Y:S01]  /*7100*/  HMMA.16816.F32 R32, R208, R190, R32 ;  /* 0x000000bed020723c */ /* 0x000fe20000001820 */
[----:B------:R-:W-:Y:S07]  /*7110*/  LDSM.16.M88.4 R188, [R248+0x4000] ;  /* 0x00400000f8bc783b */ /* 0x000fee0000000200 */
[C---:B------:R-:W-:Y:S08]  /*7120*/  HMMA.16816.F32 R4, R212.reuse, R176, R4 ;  /* 0x000000b0d404723c */ /* 0x040ff00000001804 */
[C---:B------:R-:W-:Y:S01]  /*7130*/  HMMA.16816.F32 R8, R212.reuse, R178, R8 ;  /* 0x000000b2d408723c */ /* 0x040fe20000001808 */
[----:B------:R-:W3:Y:S07]  /*7140*/  LDSM.16.M88.4 R176, [R249+-0x2800] ;  /* 0xffd80000f9b0783b */ /* 0x000eee0000000200 */
[C---:B-1----:R-:W-:Y:S08]  /*7150*/  HMMA.16816.F32 R12, R212.reuse, R180, R12 ;  /* 0x000000b4d40c723c */ /* 0x042ff0000000180c */
[C---:B------:R-:W-:Y:S01]  /*7160*/  HMMA.16816.F32 R16, R212.reuse, R182, R16 ;  /* 0x000000b6d410723c */ /* 0x040fe20000001810 */
[----:B------:R-:W1:Y:S07]  /*7170*/  LDSM.16.M88.4 R180, [R248+0x4800] ;  /* 0x00480000f8b4783b */ /* 0x000e6e0000000200 */
[C---:B---3--:R-:W-:Y:S08]  /*7180*/  HMMA.16816.F32 R20, R212.reuse, R184, R20 ;  /* 0x000000b8d414723c */ /* 0x048ff00000001814 */
[C---:B------:R-:W-:Y:S01]  /*7190*/  HMMA.16816.F32 R24, R212.reuse, R186, R24 ;  /* 0x000000bad418723c */ /* 0x040fe20000001818 */
[----:B------:R-:W-:Y:S07]  /*71a0*/  LDSM.16.M88.4 R184, [R248+0x5800] ;  /* 0x00580000f8b8783b */ /* 0x000fee0000000200 */
[C---:B------:R-:W-:Y:S08]  /*71b0*/  HMMA.16816.F32 R28, R212.reuse, R176, R28 ;  /* 0x000000b0d41c723c */ /* 0x040ff0000000181c */
[----:B------:R-:W-:Y:S01]  /*71c0*/  HMMA.16816.F32 R32, R212, R178, R32 ;  /* 0x000000b2d420723c */ /* 0x000fe20000001820 */
[----:B------:R-:W3:Y:S07]  /*71d0*/  LDSM.16.M88.4 R176, [R248+0x5000] ;  /* 0x00500000f8b0783b */ /* 0x000eee0000000200 */
[C---:B------:R-:W-:Y:S08]  /*71e0*/  HMMA.16816.F32 R4, R216.reuse, R188, R4 ;  /* 0x000000bcd804723c */ /* 0x040ff00000001804 */
[C---:B------:R-:W-:Y:S08]  /*71f0*/  HMMA.16816.F32 R8, R216.reuse, R190, R8 ;  /* 0x000000bed808723c */ /* 0x040ff00000001808 */
[C---:B-1----:R-:W-:Y:S08]  /*7200*/  HMMA.16816.F32 R12, R216.reuse, R180, R12 ;  /* 0x000000b4d80c723c */ /* 0x042ff0000000180c */
[C---:B------:R-:W-:Y:S08]  /*7210*/  HMMA.16816.F32 R16, R216.reuse, R182, R16 ;  /* 0x000000b6d810723c */ /* 0x040ff00000001810 */
[C---:B---3--:R-:W-:Y:S08]  /*7220*/  HMMA.16816.F32 R20, R216.reuse, R176, R20 ;  /* 0x000000b0d814723c */ /* 0x048ff00000001814 */
[C---:B------:R-:W-:Y:S08]  /*7230*/  HMMA.16816.F32 R24, R216.reuse, R178, R24 ;  /* 0x000000b2d818723c */ /* 0x040ff00000001818 */
[C---:B------:R-:W-:Y:S08]  /*7240*/  HMMA.16816.F32 R28, R216.reuse, R184, R28 ;  /* 0x000000b8d81c723c */ /* 0x040ff0000000181c */
[----:B------:R-:W-:Y:S01]  /*7250*/  HMMA.16816.F32 R32, R216, R186, R32 ;  /* 0x000000bad820723c */ /* 0x000fe20000001820 */
[----:B----4-:R1:W3:Y:S06]  /*7260*/  LDSM.16.M88.4 R188, [R132] ;  /* 0x0000000084bc783b */ /* 0x0102ec0000000200 */
[----:B--2---:R2:W-:Y:S06]  /*7270*/  LDSM.16.M88.4 R180, [R2] ;  /* 0x0000000002b4783b */ /* 0x0045ec0000000200 */
[----:B-----5:R4:W-:Y:S06]  /*7280*/  LDSM.16.M88.4 R184, [R0] ;  /* 0x0000000000b8783b */ /* 0x0209ec0000000200 */
[----:B-1----:R-:W5:Y:S06]  /*7290*/  LDL R132, [R1+0xc] ;  /* 0x00000c0001847983 */ /* 0x002f6c0000100800 */
[----:B------:R1:W1:Y:S06]  /*72a0*/  LDSM.16.M88.4 R176, [R3] ;  /* 0x0000000003b0783b */ /* 0x00026c0000000200 */
[----:B--2---:R-:W2:Y:S01]  /*72b0*/  LDL R2, [R1+0x34] ;  /* 0x0000340001027983 */ /* 0x004ea20000100800 */
[C---:B---3--:R-:W-:Y:S05]  /*72c0*/  HMMA.16816.F32 R4, R220.reuse, R188, R4 ;  /* 0x000000bcdc04723c */ /* 0x048fea0000001804 */
[----:B----4-:R-:W3:Y:S03]  /*72d0*/  LDL R0, [R1+0x38] ;  /* 0x0000380001007983 */ /* 0x010ee60000100800 */
[C---:B------:R-:W-:Y:S03]  /*72e0*/  HMMA.16816.F32 R8, R220.reuse, R190, R8 ;  /* 0x000000bedc08723c */ /* 0x040fe60000001808 */
[----:B------:R-:W-:Y:S06]  /*72f0*/  LDSM.16.M88.4 R188, [R250+0x4800] ;  /* 0x00480000fabc783b */ /* 0x000fec0000000200 */
[----:B-1----:R-:W4:Y:S01]  /*7300*/  LDL R3, [R1+0x30] ;  /* 0x0000300001037983 */ /* 0x002f220000100800 */
        /* <DEDUP_REMOVED lines=8> */
[----:B------:R-:W-:Y:S07]  /*7390*/  LDSM.16.M88.4 R184, [R249+-0x2000] ;  /* 0xffe00000f9b8783b */ /* 0x000fee0000000200 */
[C---:B-1----:R-:W-:Y:S08]  /*73a0*/  HMMA.16816.F32 R4, R224.reuse, R176, R4 ;  /* 0x000000b0e004723c */ /* 0x042ff00000001804 */
[C---:B------:R-:W-:Y:S01]  /*73b0*/  HMMA.16816.F32 R8, R224.reuse, R178, R8 ;  /* 0x000000b2e008723c */ /* 0x040fe20000001808 */
[----:B------:R-:W1:Y:S07]  /*73c0*/  LDSM.16.M88.4 R176, [R250+0x5800] ;  /* 0x00580000fab0783b */ /* 0x000e6e0000000200 */
[C---:B------:R-:W-:Y:S08]  /*73d0*/  HMMA.16816.F32 R12, R224.reuse, R188, R12 ;  /* 0x000000bce00c723c */ /* 0x040ff0000000180c */
[C---:B------:R-:W-:Y:S01]  /*73e0*/  HMMA.16816.F32 R16, R224.reuse, R190, R16 ;  /* 0x000000bee010723c */ /* 0x040fe20000001810 */
[----:B------:R-:W1:Y:S07]  /*73f0*/  LDSM.16.M88.4 R188, [R249+-0x1800] ;  /* 0xffe80000f9bc783b */ /* 0x000e6e0000000200 */
[C---:B------:R-:W-:Y:S08]  /*7400*/  HMMA.16816.F32 R20, R224.reuse, R180, R20 ;  /* 0x000000b4e014723c */ /* 0x040ff00000001814 */
[C---:B------:R-:W-:Y:S01]  /*7410*/  HMMA.16816.F32 R24, R224.reuse, R182, R24 ;  /* 0x000000b6e018723c */ /* 0x040fe20000001818 */
[----:B------:R-:W-:Y:S07]  /*7420*/  LDSM.16.M88.4 R180, [R249+-0x800] ;  /* 0xfff80000f9b4783b */ /* 0x000fee0000000200 */
[C---:B-1----:R-:W-:Y:S08]  /*7430*/  HMMA.16816.F32 R28, R224.reuse, R176, R28 ;  /* 0x000000b0e01c723c */ /* 0x042ff0000000181c */
[----:B------:R-:W-:Y:S01]  /*7440*/  HMMA.16816.F32 R32, R224, R178, R32 ;  /* 0x000000b2e020723c */ /* 0x000fe20000001820 */
[----:B------:R-:W1:Y:S07]  /*7450*/  LDSM.16.M88.4 R176, [R249+-0x1000] ;  /* 0xfff00000f9b0783b */ /* 0x000e6e0000000200 */
[C---:B------:R-:W-:Y:S08]  /*7460*/  HMMA.16816.F32 R4, R228.reuse, R184, R4 ;  /* 0x000000b8e404723c */ /* 0x040ff00000001804 */
[C---:B------:R-:W-:Y:S01]  /*7470*/  HMMA.16816.F32 R8, R228.reuse, R186, R8 ;  /* 0x000000bae408723c */ /* 0x040fe20000001808 */
[----:B------:R-:W1:Y:S07]  /*7480*/  LDSM.16.M88.4 R184, [R248+0x6000] ;  /* 0x00600000f8b8783b */ /* 0x000e6e0000000200 */
[C---:B------:R-:W-:Y:S08]  /*7490*/  HMMA.16816.F32 R12, R228.reuse, R188, R12 ;  /* 0x000000bce40c723c */ /* 0x040ff0000000180c */
[C---:B------:R-:W-:Y:S01]  /*74a0*/  HMMA.16816.F32 R16, R228.reuse, R190, R16 ;  /* 0x000000bee410723c */ /* 0x040fe20000001810 */
[----:B------:R-:W-:Y:S07]  /*74b0*/  LDSM.16.M88.4 R188, [R248+0x7000] ;  /* 0x00700000f8bc783b */ /* 0x000fee0000000200 */
[C---:B-1----:R-:W-:Y:S08]  /*74c0*/  HMMA.16816.F32 R20, R228.reuse, R176, R20 ;  /* 0x000000b0e414723c */ /* 0x042ff00000001814 */
[C---:B------:R-:W-:Y:S01]  /*74d0*/  HMMA.16816.F32 R24, R228.reuse, R178, R24 ;  /* 0x000000b2e418723c */ /* 0x040fe20000001818 */
[----:B------:R-:W1:Y:S07]  /*74e0*/  LDSM.16.M88.4 R176, [R248+0x6800] ;  /* 0x00680000f8b0783b */ /* 0x000e6e0000000200 */
[C---:B------:R-:W-:Y:S08]  /*74f0*/  HMMA.16816.F32 R28, R228.reuse, R180, R28 ;  /* 0x000000b4e41c723c */ /* 0x040ff0000000181c */
[----:B------:R-:W-:Y:S01]  /*7500*/  HMMA.16816.F32 R32, R228, R182, R32 ;  /* 0x000000b6e420723c */ /* 0x000fe20000001820 */
[----:B------:R-:W1:Y:S07]  /*7510*/  LDSM.16.M88.4 R180, [R248+0x7800] ;  /* 0x00780000f8b4783b */ /* 0x000e6e0000000200 */
        /* <DEDUP_REMOVED lines=8> */
[----:B------:R-:W-:Y:S06]  /*75a0*/  LDSM.16.M88.4 R180, [R250+0x6000] ;  /* 0x00600000fab4783b */ /* 0x000fec0000000200 */
[----:B-----5:R-:W1:Y:S06]  /*75b0*/  LDSM.16.M88.4 R176, [R132] ;  /* 0x0000000084b0783b */ /* 0x020e6c0000000200 */
[----:B--2---:R2:W-:Y:S06]  /*75c0*/  LDSM.16.M88.4 R188, [R2] ;  /* 0x0000000002bc783b */ /* 0x0045ec0000000200 */
[----:B----4-:R-:W4:Y:S06]  /*75d0*/  LDSM.16.M88.4 R184, [R3] ;  /* 0x0000000003b8783b */ /* 0x010f2c0000000200 */
[----:B--2---:R-:W2:Y:S01]  /*75e0*/  LDL R2, [R1+0x5c] ;  /* 0x00005c0001027983 */ /* 0x004ea20000100800 */
[C---:B-1----:R-:W-:Y:S08]  /*75f0*/  HMMA.16816.F32 R4, R236.reuse, R176, R4 ;  /* 0x000000b0ec04723c */ /* 0x042ff00000001804 */
[C---:B------:R-:W-:Y:S01]  /*7600*/  HMMA.16816.F32 R8, R236.reuse, R178, R8 ;  /* 0x000000b2ec08723c */ /* 0x040fe20000001808 */
[----:B---3--:R1:W3:Y:S07]  /*7610*/  LDSM.16.M88.4 R176, [R0] ;  /* 0x0000000000b0783b */ /* 0x0082ee0000000200 */
[C---:B----4-:R-:W-:Y:S01]  /*7620*/  HMMA.16816.F32 R12, R236.reuse, R184, R12 ;  /* 0x000000b8ec0c723c */ /* 0x050fe2000000180c */
[----:B-1----:R-:W2:Y:S07]  /*7630*/  LDL R0, [R1+0x8c] ;  /* 0x00008c0001007983 */ /* 0x002eae0000100800 */
[C---:B------:R-:W-:Y:S01]  /*7640*/  HMMA.16816.F32 R16, R236.reuse, R186, R16 ;  /* 0x000000baec10723c */ /* 0x040fe20000001810 */
[----:B------:R-:W1:Y:S07]  /*7650*/  LDSM.16.M88.4 R184, [R250+0x6800] ;  /* 0x00680000fab8783b */ /* 0x000e6e0000000200 */
[C---:B------:R-:W-:Y:S08]  /*7660*/  HMMA.16816.F32 R20, R236.reuse, R188, R20 ;  /* 0x000000bcec14723c */ /* 0x040ff00000001814 */
[C---:B------:R-:W-:Y:S01]  /*7670*/  HMMA.16816.F32 R24, R236.reuse, R190, R24 ;  /* 0x000000beec18723c */ /* 0x040fe20000001818 */
[----:B------:R-:W-:Y:S07]  /*7680*/  LDSM.16.M88.4 R188, [R249] ;  /* 0x00000000f9bc783b */ /* 0x000fee0000000200 */
[C---:B---3--:R-:W-:Y:S08]  /*7690*/  HMMA.16816.F32 R28, R236.reuse, R176, R28 ;  /* 0x000000b0ec1c723c */ /* 0x048ff0000000181c */
[----:B------:R-:W-:Y:S01]  /*76a0*/  HMMA.16816.F32 R32, R236, R178, R32 ;  /* 0x000000b2ec20723c */ /* 0x000fe20000001820 */
[----:B------:R-:W3:Y:S07]  /*76b0*/  LDSM.16.M88.4 R176, [R250+0x7000] ;  /* 0x00700000fab0783b */ /* 0x000eee0000000200 */
[C---:B------:R-:W-:Y:S08]  /*76c0*/  HMMA.16816.F32 R4, R240.reuse, R180, R4 ;  /* 0x000000b4f004723c */ /* 0x040ff00000001804 */
[C---:B------:R-:W-:Y:S01]  /*76d0*/  HMMA.16816.F32 R8, R240.reuse, R182, R8 ;  /* 0x000000b6f008723c */ /* 0x040fe20000001808 */
[----:B------:R-:W4:Y:S07]  /*76e0*/  LDSM.16.M88.4 R180, [R250+0x7800] ;  /* 0x00780000fab4783b */ /* 0x000f2e0000000200 */
[C---:B-1----:R-:W-:Y:S08]  /*76f0*/  HMMA.16816.F32 R12, R240.reuse, R184, R12 ;  /* 0x000000b8f00c723c */ /* 0x042ff0000000180c */
[C---:B------:R-:W-:Y:S01]  /*7700*/  HMMA.16816.F32 R16, R240.reuse, R186, R16 ;  /* 0x000000baf010723c */ /* 0x040fe20000001810 */
[----:B------:R-:W-:Y:S07]  /*7710*/  LDSM.16.M88.4 R184, [R249+0x1800] ;  /* 0x00180000f9b8783b */ /* 0x000fee0000000200 */
[C---:B---3--:R-:W-:Y:S08]  /*7720*/  HMMA.16816.F32 R20, R240.reuse, R176, R20 ;  /* 0x000000b0f014723c */ /* 0x048ff00000001814 */
[C---:B------:R-:W-:Y:S01]  /*7730*/  HMMA.16816.F32 R24, R240.reuse, R178, R24 ;  /* 0x000000b2f018723c */ /* 0x040fe20000001818 */
[----:B------:R-:W1:Y:S07]  /*7740*/  LDSM.16.M88.4 R176, [R249+0x800] ;  /* 0x00080000f9b0783b */ /* 0x000e6e0000000200 */
[C---:B----4-:R-:W-:Y:S08]  /*7750*/  HMMA.16816.F32 R28, R240.reuse, R180, R28 ;  /* 0x000000b4f01c723c */ /* 0x050ff0000000181c */
[----:B------:R-:W-:Y:S01]  /*7760*/  HMMA.16816.F32 R32, R240, R182, R32 ;  /* 0x000000b6f020723c */ /* 0x000fe20000001820 */
[----:B------:R-:W3:Y:S01]  /*7770*/  LDSM.16.M88.4 R180, [R249+0x1000] ;  /* 0x00100000f9b4783b */ /* 0x000ee20000000200 */
[----:B------:R-:W-:Y:S05]  /*7780*/  DEPBAR.LE SB0, 0x0 ;  /* 0x000080000000791a */ /* 0x000fea0000000000 */
[----:B------:R-:W-:Y:S01]  /*7790*/  BAR.SYNC.DEFER_BLOCKING 0x0 ;  /* 0x0000000000007b1d */ /* 0x000fe20000010000 */
[C---:B------:R-:W-:Y:S08]  /*77a0*/  HMMA.16816.F32 R4, R244.reuse, R188, R4 ;  /* 0x000000bcf404723c */ /* 0x040ff00000001804 */
[C---:B------:R-:W-:Y:S08]  /*77b0*/  HMMA.16816.F32 R8, R244.reuse, R190, R8 ;  /* 0x000000bef408723c */ /* 0x040ff00000001808 */
[C---:B-1----:R-:W-:Y:S08]  /*77c0*/  HMMA.16816.F32 R12, R244.reuse, R176, R12 ;  /* 0x000000b0f40c723c */ /* 0x042ff0000000180c */
[C---:B------:R-:W-:Y:S08]  /*77d0*/  HMMA.16816.F32 R16, R244.reuse, R178, R16 ;  /* 0x000000b2f410723c */ /* 0x040ff00000001810 */
[C---:B---3--:R-:W-:Y:S08]  /*77e0*/  HMMA.16816.F32 R20, R244.reuse, R180, R20 ;  /* 0x000000b4f414723c */ /* 0x048ff00000001814 */
[C---:B------:R-:W-:Y:S08]  /*77f0*/  HMMA.16816.F32 R24, R244.reuse, R182, R24 ;  /* 0x000000b6f418723c */ /* 0x040ff00000001818 */
[C---:B------:R-:W-:Y:S08]  /*7800*/  HMMA.16816.F32 R28, R244.reuse, R184, R28 ;  /* 0x000000b8f41c723c */ /* 0x040ff0000000181c */
[----:B------:R-:W-:Y:S03]  /*7810*/  HMMA.16816.F32 R32, R244, R186, R32 ;  /* 0x000000baf420723c */ /* 0x000fe60000001820 */
[----:B--2---:R-:W-:Y:S11]  /*7820*/  ISETP.GT.AND P0, PT, R2, R0, PT ;  /* 0x000000000200720c */ /* 0x004ff60003f04270 */
[----:B------:R-:W-:Y:S02]  /*7830*/  @!UPT UIADD3 URZ, URZ, URZ, URZ ;  /* 0x0000003f3f3ff290 */ /* 0x000fe4000fffe03f */
[----:B------:R-:W-:-:S05]  /*7840*/  @!P0 BRA `(.L_x_1054) ;  /* 0x000007a000008947 */ /* 0x000fca0003800000 */
[----:B------:R-:W1:Y:S01]  /*7850*/  S2R R132, SR_TID.X ;  /* 0x0000000000847919 */ /* 0x000e620000002100 */
[----:B------:R-:W-:Y:S02]  /*7860*/  IMAD.MOV.U32 R189, RZ, RZ, c[0x0][0x2b8] ;  /* 0x0000ae00ffbd7624 */ /* 0x000fe400078e00ff */
[----:B------:R-:W-:Y:S01]  /*7870*/  IMAD.MOV.U32 R182, RZ, RZ, RZ ;  /* 0x000000ffffb67224 */ /* 0x000fe200078e00ff */
[----:B------:R-:W2:Y:S02]  /*7880*/  LDL R3, [R1+0xa0] ;  /* 0x0000a00001037983 */ /* 0x000ea40000100800 */
[----:B------:R-:W-:Y:S02]  /*7890*/  ISETP.NE.AND P1, PT, R189, 0x1, PT ;  /* 0x00000001bd00780c */ /* 0x000fe40003f25270 */
[----:B------:R-:W3:Y:S04]  /*78a0*/  LDL.64 R176, [R1+0xa8] ;  /* 0x0000a80001b07983 */ /* 0x000ee80000100a00 */
[----:B------:R-:W4:Y:S04]  /*78b0*/  LDL.64 R180, [R1+0x98] ;  /* 0x0000980001b47983 */ /* 0x000f280000100a00 */
[----:B------:R-:W5:Y:S04]  /*78c0*/  LDL R179, [R1+0xa4] ;  /* 0x0000a40001b37983 */ /* 0x000f680000100800 */
[----:B------:R-:W4:Y:S04]  /*78d0*/  LDL R178, [R1+0x158] ;  /* 0x0001580001b27983 */ /* 0x000f280000100800 */
[----:B------:R-:W4:Y:S01]  /*78e0*/  LDL R191, [R1+0x7c] ;  /* 0x00007c0001bf7983 */ /* 0x000f220000100800 */
[--C-:B-1----:R-:W-:Y:S02]  /*78f0*/  SHF.R.S32.HI R0, RZ, 0x1f, R132.reuse ;  /* 0x0000001fff007819 */ /* 0x102fe40000011484 */
[----:B------:R-:W-:Y:S01]  /*7900*/  SHF.R.S32.HI R133, RZ, 0x1f, R132 ;  /* 0x0000001fff857819 */ /* 0x000fe20000011484 */
[----:B------:R-:W5:Y:S01]  /*7910*/  LDL R190, [R1+0x80] ;  /* 0x0000800001be7983 */ /* 0x000f620000100800 */
[-C--:B------:R-:W-:Y:S02]  /*7920*/  LEA.HI R0, R0, R132.reuse, RZ, 0x3 ;  /* 0x0000008400007211 */ /* 0x080fe400078f18ff */
[----:B------:R-:W-:Y:S01]  /*7930*/  LEA.HI R133, R133, R132, RZ, 0x3 ;  /* 0x0000008485857211 */ /* 0x000fe200078f18ff */
[----:B------:R-:W5:Y:S01]  /*7940*/  LDL R189, [R1+0x84] ;  /* 0x0000840001bd7983 */ /* 0x000f620000100800 */
[----:B------:R-:W-:Y:S02]  /*7950*/  LOP3.LUT R0, R0, 0xfffffff8, RZ, 0xc0, !PT ;  /* 0xfffffff800007812 */ /* 0x000fe400078ec0ff */
[----:B------:R-:W-:Y:S01]  /*7960*/  SHF.R.S32.HI R133, RZ, 0x3, R133 ;  /* 0x00000003ff857819 */ /* 0x000fe20000011485 */
[----:B------:R-:W5:Y:S02]  /*7970*/  LDL R188, [R1+0x64] ;  /* 0x0000640001bc7983 */ /* 0x000f640000100800 */
[----:B------:R-:W-:Y:S02]  /*7980*/  IMAD.IADD R0, R132, 0x1, -R0 ;  /* 0x0000000184007824 */ /* 0x000fe400078e0a00 */
[----:B------:R-:W5:Y:S02]  /*7990*/  LDL R132, [R1+0xb8] ;  /* 0x0000b80001847983 */ /* 0x000f640000100800 */
[----:B------:R-:W-:Y:S02]  /*79a0*/  IMAD R0, R0, 0x20, R133 ;  /* 0x0000002000007824 */ /* 0x000fe400078e0285 */
[----:B--2---:R-:W-:Y:S01]  /*79b0*/  IMAD R2, R2, 0x40, R3 ;  /* 0x0000004002027824 */ /* 0x004fe200078e0203 */
[----:B---3--:R-:W2:Y:S04]  /*79c0*/  LDL R177, [R1+0x15c] ;  /* 0x00015c0001b17983 */ /* 0x008ea80000100800 */
[----:B------:R-:W-:Y:S05]  /*79d0*/  IADD3 R2, R2, -0x40, R0 ;  /* 0xffffffc002027810 */ /* 0x000fea0007ffe000 */
[----:B------:R-:W-:Y:S04]  /*79e0*/  @P1 IMAD.HI.U32 R3, R2, c[0x0][0x2bc], RZ ;  /* 0x0000af0002031a27 */ /* 0x000fe800078e00ff */
[----:B------:R-:W-:Y:S01]  /*79f0*/  IMAD.MOV.U32 R0, RZ, RZ, R2 ;  /* 0x000000ffff007224 */ /* 0x000fe200078e0002 */
[----:B------:R-:W-:Y:S04]  /*7a00*/  @P1 SHF.R.U32.HI R0, RZ, c[0x0][0x2c0], R3 ;  /* 0x0000b000ff001a19 */ /* 0x000fe80000011603 */
[C---:B------:R-:W-:Y:S02]  /*7a10*/  @!P6 IADD3 R3, P0, R0.reuse, R176, RZ ;  /* 0x000000b00003e210 */ /* 0x040fe40007f1e0ff */
[----:B------:R-:W3:Y:S01]  /*7a20*/  LDL R176, [R1+0x160] ;  /* 0x0001600001b07983 */ /* 0x000ee20000100800 */
[C---:B----4-:R-:W-:Y:S01]  /*7a30*/  SHF.L.U64.HI R187, R191.reuse, 0x1, R178 ;  /* 0x00000001bfbb7819 */ /* 0x050fe200000102b2 */
[----:B------:R-:W-:Y:S01]  /*7a40*/  IMAD.SHL.U32 R191, R191, 0x2, RZ ;  /* 0x00000002bfbf7824 */ /* 0x000fe200078e00ff */
[----:B-----5:R-:W-:Y:S01]  /*7a50*/  @!P6 LEA.HI.X.SX32 R133, R0, R132, 0x1, P0 ;  /* 0x000000840085e211 */ /* 0x020fe200000f0eff */
[----:B------:R-:W-:Y:S01]  /*7a60*/  IMAD.MOV R0, RZ, RZ, -R0 ;  /* 0x000000ffff007224 */ /* 0x000fe200078e0a00 */
[C---:B------:R-:W-:Y:S03]  /*7a70*/  @!P6 LEA R132, P0, R3.reuse, c[0x0][0x2a0], 0x2 ;  /* 0x0000a8000384ea11 */ /* 0x040fe600078010ff */
[----:B------:R-:W-:Y:S01]  /*7a80*/  IMAD R183, R0, c[0x0][0x2b8], R2 ;  /* 0x0000ae0000b77a24 */ /* 0x000fe200078e0202 */
[----:B------:R-:W-:Y:S03]  /*7a90*/  @!P6 LEA.HI.X R133, R3, c[0x0][0x2a4], R133, 0x2, P0 ;  /* 0x0000a9000385ea11 */ /* 0x000fe600000f1485 */
[C---:B------:R-:W-:Y:S01]  /*7aa0*/  IMAD.WIDE.U32 R2, R183.reuse, c[0x0][0x1e0], RZ ;  /* 0x00007800b7027a25 */ /* 0x040fe200078e00ff */
[----:B------:R1:W-:Y:S01]  /*7ab0*/  STL [R1+0x68], R183 ;  /* 0x000068b701007387 */ /* 0x0003e20000100800 */
[----:B------:R-:W-:Y:S03]  /*7ac0*/  SHF.R.S32.HI R0, RZ, 0x1f, R183 ;  /* 0x0000001fff007819 */ /* 0x000fe600000114b7 */
[----:B------:R4:W5:Y:S02]  /*7ad0*/  @!P6 LDG.E R182, [R132.64] ;  /* 0x0000000684b6e981 */ /* 0x000964000c1e1900 */
[----:B------:R-:W-:Y:S04]  /*7ae0*/  IMAD R0, R0, c[0x0][0x1e0], RZ ;  /* 0x0000780000007a24 */ /* 0x000fe800078e02ff */
[----:B------:R-:W-:Y:S04]  /*7af0*/  IMAD R0, R183, c[0x0][0x1e4], R0 ;  /* 0x00007900b7007a24 */ /* 0x000fe800078e0200 */
[----:B------:R-:W-:Y:S01]  /*7b00*/  IMAD.IADD R3, R3, 0x1, R0 ;  /* 0x0000000103037824 */ /* 0x000fe200078e0200 */
[----:B----4-:R-:W4:Y:S01]  /*7b10*/  LDL R132, [R1+0x164] ;  /* 0x0001640001847983 */ /* 0x010f220000100800 */
[C---:B--2---:R-:W-:Y:S01]  /*7b20*/  SHF.L.U64.HI R186, R190.reuse, 0x1, R177 ;  /* 0x00000001beba7819 */ /* 0x044fe200000102b1 */
[----:B------:R-:W-:Y:S01]  /*7b30*/  IMAD.SHL.U32 R190, R190, 0x2, RZ ;  /* 0x00000002bebe7824 */ /* 0x000fe200078e00ff */
[C---:B---3--:R-:W-:Y:S01]  /*7b40*/  SHF.L.U64.HI R185, R189.reuse, 0x1, R176 ;  /* 0x00000001bdb97819 */ /* 0x048fe200000102b0 */
[----:B------:R-:W-:Y:S01]  /*7b50*/  IMAD.SHL.U32 R189, R189, 0x2, RZ ;  /* 0x00000002bdbd7824 */ /* 0x000fe200078e00ff */
[----:B-----5:R-:W-:Y:S01]  /*7b60*/  SHF.R.S32.HI R133, RZ, 0x1f, R182 ;  /* 0x0000001fff857819 */ /* 0x020fe200000114b6 */
[----:B------:R2:W-:Y:S01]  /*7b70*/  STL [R1+0x60], R182 ;  /* 0x000060b601007387 */ /* 0x0005e20000100800 */
[----:B------:R-:W-:Y:S04]  /*7b80*/  IMAD.WIDE.U32 R2, R182, c[0x0][0x1f0], R2 ;  /* 0x00007c00b6027a25 */ /* 0x000fe800078e0002 */
[----:B------:R-:W-:Y:S01]  /*7b90*/  IMAD R133, R133, c[0x0][0x1f0], RZ ;  /* 0x00007c0085857a24 */ /* 0x000fe200078e02ff */
[----:B------:R-:W-:Y:S03]  /*7ba0*/  IADD3 R0, P0, R180, R2, RZ ;  /* 0x00000002b4007210 */ /* 0x000fe60007f1e0ff */
[----:B------:R-:W-:Y:S05]  /*7bb0*/  IMAD R133, R182, c[0x0][0x1f4], R133 ;  /* 0x00007d00b6857a24 */ /* 0x000fea00078e0285 */
[----:B------:R-:W-:Y:S02]  /*7bc0*/  IADD3.X R133, R179, R3, R133, P0, !PT ;  /* 0x00000003b3857210 */ /* 0x000fe400007fe485 */
[C---:B-1----:R-:W-:Y:S04]  /*7bd0*/  LEA R183, P0, R0.reuse, c[0x0][0x1c8], 0x1 ;  /* 0x0000720000b77a11 */ /* 0x042fe800078008ff */
[----:B------:R-:W-:Y:S02]  /*7be0*/  LEA.HI.X R133, R0, c[0x0][0x1cc], R133, 0x1, P0 ;  /* 0x0000730000857a11 */ /* 0x000fe400000f0c85 */
[C---:B----4-:R-:W-:Y:S01]  /*7bf0*/  SHF.L.U64.HI R184, R188.reuse, 0x1, R132 ;  /* 0x00000001bcb87819 */ /* 0x050fe20000010284 */
[----:B------:R-:W-:Y:S01]  /*7c00*/  IMAD.SHL.U32 R188, R188, 0x2, RZ ;  /* 0x00000002bcbc7824 */ /* 0x000fe200078e00ff */
[----:B------:R-:W-:-:S05]  /*7c10*/  BRA.DIV ~URZ, `(.L_x_1055) ;  /* 0x00009e227f007947 */ /* 0x000fca000b800000 */
[----:B--2---:R1:W2:Y:S02]  /*7c20*/  SHFL.IDX PT, R132, R133, RZ, 0x181f ;  /* 0x00181fff85847589 */ /* 0x0042a400000e0000 */
.L_x_1088:
[----:B------:R-:W-:-:S05]  /*7c30*/  BRA.DIV ~URZ, `(.L_x_1056) ;  /* 0x00009e727f007947 */ /* 0x000fca000b800000 */
[----:B------:R-:W3:Y:S04]  /*7c40*/  LDL R2, [R1+0x64] ;  /* 0x0000640001027983 */ /* 0x000ee80000100800 */
[----:B------:R-:W4:Y:S04]  /*7c50*/  LDL R180, [R1+0x58] ;  /* 0x0000580001b47983 */ /* 0x000f280000100800 */
[----:B------:R-:W5:Y:S04]  /*7c60*/  LDL R176, [R1+0x84] ;  /* 0x0000840001b07983 */ /* 0x000f680000100800 */
[----:B--2---:R-:W2:Y:S04]  /*7c70*/  LDL R182, [R1+0x80] ;  /* 0x0000800001b67983 */ /* 0x004ea80000100800 */
[----:B------:R-:W4:Y:S04]  /*7c80*/  LDL R181, [R1+0x7c] ;  /* 0x00007c0001b57983 */ /* 0x000f280000100800 */
[----:B------:R-:W1:Y:S01]  /*7c90*/  SHFL.IDX PT, R0, R183, RZ, 0x181f ;  /* 0x00181fffb7007589 */ /* 0x000e6200000e0000 */
[----:B---3--:R-:W-:Y:S02]  /*7ca0*/  ISETP.GE.AND P4, PT, R2, c[0x0][0x1d4], PT ;  /* 0x0000750002007a0c */ /* 0x008fe40003f86270 */
[----:B-1----:R-:W-:Y:S05]  /*7cb0*/  IADD3 R2, P0, R0, R188, RZ ;  /* 0x000000bc00027210 */ /* 0x002fea0007f1e0ff */
[----:B------:R-:W-:Y:S01]  /*7cc0*/  IMAD.X R3, R132, 0x1, R184, P0 ;  /* 0x0000000184037824 */ /* 0x000fe200000e06b8 */
[----:B------:R-:W-:Y:S02]  /*7cd0*/  IADD3 R178, P0, R0, R189, RZ ;  /* 0x000000bd00b27210 */ /* 0x000fe40007f1e0ff */
[----:B-----5:R-:W-:Y:S02]  /*7ce0*/  ISETP.GE.AND P3, PT, R176, c[0x0][0x1d4], PT ;  /* 0x00007500b0007a0c */ /* 0x020fe40003f66270 */
[----:B--2---:R-:W-:Y:S01]  /*7cf0*/  ISETP.GE.AND P1, PT, R182, c[0x0][0x1d4], PT ;  /* 0x00007500b6007a0c */ /* 0x004fe20003f26270 */
[----:B------:R-:W-:Y:S01]  /*7d00*/  @!PT LDS RZ, [RZ] ;  /* 0x00000000fffff984 */ /* 0x000fe20000000800 */
[----:B------:R-:W-:Y:S01]  /*7d10*/  @!PT LDS RZ, [RZ] ;  /* 0x00000000fffff984 */ /* 0x000fe20000000800 */
[----:B----4-:R1:W-:Y:S01]  /*7d20*/  LDGSTS.E.BYPASS.LTC128B.128 [R180+0x10100], [R2.64], !P4 ;  /* 0x1010000002b47fae */ /* 0x0103e2000e101d46 */
        /* <DEDUP_REMOVED lines=15> */
.L_x_1089:
        /* <DEDUP_REMOVED lines=29> */
.L_x_1054:
[----:B------:R-:W-:Y:S05]  /*7ff0*/  BSYNC B0 ;  /* 0x0000000000007941 */ /* 0x000fea0003800000 */
.L_x_1053:
[----:B------:R-:W3:Y:S01]  /*8000*/  LDL R132, [R1+0x90] ;  /* 0x0000900001847983 */ /* 0x000ee20000100800 */
[----:B------:R-:W-:Y:S02]  /*8010*/  IMAD.MOV.U32 R0, RZ, RZ, c[0x0][0x2c4] ;  /* 0x0000b100ff007624 */ /* 0x000fe400078e00ff */
[----:B------:R-:W-:Y:S01]  /*8020*/  IMAD.MOV.U32 R133, RZ, RZ, 0x1 ;  /* 0x00000001ff857424 */ /* 0x000fe200078e00ff */
[----:B--2---:R-:W2:Y:S02]  /*8030*/  LDL R3, [R1+0x5c] ;  /* 0x00005c0001037983 */ /* 0x004ea40000100800 */
[----:B------:R-:W-:Y:S02]  /*8040*/  ISETP.NE.AND P0, PT, R0, 0x1, PT ;  /* 0x000000010000780c */ /* 0x000fe40003f05270 */
[----:B------:R-:W4:Y:S04]  /*8050*/  LDL R2, [R1+0xc0] ;  /* 0x0000c00001027983 */ /* 0x000f280000100800 */
[----:B------:R-:W0:Y:S07]  /*8060*/  LDGDEPBAR ;  /* 0x00000000000079af */ /* 0x000e2e0000000000 */
[----:B---3--:R-:W-:Y:S04]  /*8070*/  @P0 IMAD.HI.U32 R0, R132, c[0x0][0x2c8], RZ ;  /* 0x0000b20084000a27 */ /* 0x008fe800078e00ff */
[----:B--2---:R-:W-:Y:S01]  /*8080*/  IMAD R133, R3, -0x40, R133 ;  /* 0xffffffc003857824 */ /* 0x004fe200078e0285 */
[----:B------:R-:W-:Y:S02]  /*8090*/  @P0 SHF.R.U32.HI R132, RZ, c[0x0][0x2cc], R0 ;  /* 0x0000b300ff840a19 */ /* 0x000fe40000011600 */
[----:B------:R-:W-:Y:S02]  /*80a0*/  MOV R0, c[0x0][0x2ac] ;  /* 0x0000ab0000007a02 */ /* 0x000fe40000000f00 */
[----:B----4-:R-:W-:Y:S05]  /*80b0*/  IADD3 R133, -R2, R133, RZ ;  /* 0x0000008502857210 */ /* 0x010fea0007ffe1ff */
[----:B------:R-:W-:Y:S05]  /*80c0*/  IMAD R133, R0, c[0x0][0x1d0], R133 ;  /* 0x0000740000857a24 */ /* 0x000fea00078e0285 */
[----:B------:R-:W-:Y:S01]  /*80d0*/  IADD3 R133, R133, -c[0x0][0x168], RZ ;  /* 0x80005a0085857a10 */ /* 0x000fe20007ffe0ff */
[----:B------:R-:W-:-:S05]  /*80e0*/  BRA.DIV ~URZ, `(.L_x_1057) ;  /* 0x00009cb27f007947 */ /* 0x000fca000b800000 */
[----:B------:R1:W2:Y:S02]  /*80f0*/  SHFL.IDX PT, R0, R132, RZ, 0x1c1f ;  /* 0x001c1fff84007589 */ /* 0x0002a400000e0000 */
.L_x_1090:
[----:B--2---:R-:W-:Y:S05]  /*8100*/  IMAD.IADD R0, R133, 0x1, R0 ;  /* 0x0000000185007824 */ /* 0x004fea00078e0200 */
[C---:B------:R-:W-:Y:S02]  /*8110*/  ISETP.GT.AND P0, PT, R0.reuse, RZ, PT ;  /* 0x000000ff0000720c */ /* 0x040fe40003f04270 */
[C---:B------:R-:W-:Y:S02]  /*8120*/  ISETP.GT.AND P2, PT, R0.reuse, 0x1, PT ;  /* 0x000000010000780c */ /* 0x040fe40003f44270 */
[C---:B------:R-:W-:Y:S02]  /*8130*/  ISETP.GT.AND P3, PT, R0.reuse, 0x8, PT ;  /* 0x000000080000780c */ /* 0x040fe40003f64270 */
[----:B------:R-:W-:Y:S02]  /*8140*/  ISETP.GT.AND P4, PT, R0, 0x9, PT ;  /* 0x000000090000780c */ /* 0x000fe40003f84270 */
[----:B------:R-:W-:Y:S02]  /*8150*/  FSEL R4, R4, -INF , P0 ;  /* 0xff80000004047808 */ /* 0x000fe40000000000 */
[C---:B------:R-:W-:Y:S02]  /*8160*/  ISETP.GT.AND P1, PT, R0.reuse, 0x10, PT ;  /* 0x000000100000780c */ /* 0x040fe40003f24270 */
[----:B------:R-:W-:Y:S02]  /*8170*/  ISETP.GT.AND P0, PT, R0, 0x11, PT ;  /* 0x000000110000780c */ /* 0x000fe40003f04270 */
[----:B------:R-:W-:Y:S02]  /*8180*/  FSEL R5, R5, -INF , P2 ;  /* 0xff80000005057808 */ /* 0x000fe40001000000 */
[----:B------:R-:W-:Y:S02]  /*8190*/  FSEL R8, R8, -INF , P3 ;  /* 0xff80000008087808 */ /* 0x000fe40001800000 */
[C---:B------:R-:W-:Y:S02]  /*81a0*/  ISETP.GT.AND P3, PT, R0.reuse, 0x18, PT ;  /* 0x000000180000780c */ /* 0x040fe40003f64270 */
[----:B------:R-:W-:Y:S02]  /*81b0*/  FSEL R9, R9, -INF , P4 ;  /* 0xff80000009097808 */ /* 0x000fe40002000000 */
[----:B------:R-:W-:Y:S02]  /*81c0*/  ISETP.GT.AND P4, PT, R0, 0x19, PT ;  /* 0x000000190000780c */ /* 0x000fe40003f84270 */
[----:B------:R-:W-:Y:S02]  /*81d0*/  FSEL R12, R12, -INF , P1 ;  /* 0xff8000000c0c7808 */ /* 0x000fe40000800000 */
[C---:B------:R-:W-:Y:S02]  /*81e0*/  ISETP.GT.AND P2, PT, R0.reuse, 0x20, PT ;  /* 0x000000200000780c */ /* 0x040fe40003f44270 */
[----:B------:R-:W-:Y:S02]  /*81f0*/  FSEL R13, R13, -INF , P0 ;  /* 0xff8000000d0d7808 */ /* 0x000fe40000000000 */
[C---:B------:R-:W-:Y:S02]  /*8200*/  ISETP.GT.AND P1, PT, R0.reuse, 0x21, PT ;  /* 0x000000210000780c */ /* 0x040fe40003f24270 */
[----:B------:R-:W-:Y:S02]  /*8210*/  ISETP.GT.AND P0, PT, R0, 0x28, PT ;  /* 0x000000280000780c */ /* 0x000fe40003f04270 */
[----:B------:R-:W-:Y:S02]  /*8220*/  FSEL R16, R16, -INF , P3 ;  /* 0xff80000010107808 */ /* 0x000fe40001800000 */
[----:B------:R-:W-:Y:S02]  /*8230*/  FSEL R17, R17, -INF , P4 ;  /* 0xff80000011117808 */ /* 0x000fe40002000000 */
[----:B------:R-:W-:Y:S02]  /*8240*/  ISETP.GT.AND P4, PT, R0, 0x29, PT ;  /* 0x000000290000780c */ /* 0x000fe40003f84270 */
[----:B------:R-:W-:Y:S02]  /*8250*/  FSEL R20, R20, -INF , P2 ;  /* 0xff80000014147808 */ /* 0x000fe40001000000 */
[C---:B------:R-:W-:Y:S02]  /*8260*/  ISETP.GT.AND P3, PT, R0.reuse, 0x30, PT ;  /* 0x000000300000780c */ /* 0x040fe40003f64270 */
[----:B------:R-:W-:Y:S02]  /*8270*/  FSEL R21, R21, -INF , P1 ;  /* 0xff80000015157808 */ /* 0x000fe40000800000 */
[----:B------:R-:W-:Y:S02]  /*8280*/  ISETP.GT.AND P2, PT, R0, 0x31, PT ;  /* 0x000000310000780c */ /* 0x000fe40003f44270 */
[----:B------:R-:W-:Y:S02]  /*8290*/  FSEL R24, R24, -INF , P0 ;  /* 0xff80000018187808 */ /* 0x000fe40000000000 */
[C---:B------:R-:W-:Y:S02]  /*82a0*/  ISETP.GT.AND P1, PT, R0.reuse, 0x38, PT ;  /* 0x000000380000780c */ /* 0x040fe40003f24270 */
[----:B------:R-:W-:Y:S02]  /*82b0*/  ISETP.GT.AND P0, PT, R0, 0x39, PT ;  /* 0x000000390000780c */ /* 0x000fe40003f04270 */
[----:B------:R-:W-:Y:S02]  /*82c0*/  FSEL R25, R25, -INF , P4 ;  /* 0xff80000019197808 */ /* 0x000fe40002000000 */
[----:B------:R-:W-:Y:S02]  /*82d0*/  FSEL R28, R28, -INF , P3 ;  /* 0xff8000001c1c7808 */ /* 0x000fe40001800000 */
[----:B------:R-:W-:Y:S02]  /*82e0*/  FSEL R29, R29, -INF , P2 ;  /* 0xff8000001d1d7808 */ /* 0x000fe40001000000 */
[----:B------:R-:W-:Y:S02]  /*82f0*/  FSEL R32, R32, -INF , P1 ;  /* 0xff80000020207808 */ /* 0x000fe40000800000 */
[----:B------:R-:W-:Y:S01]  /*8300*/  FSEL R33, R33, -INF , P0 ;  /* 0xff80000021217808 */ /* 0x000fe20000000000 */
[----:B------:R-:W-:-:S05]  /*8310*/  BRA.DIV ~URZ, `(.L_x_1058) ;  /* 0x00009ae27f007947 */ /* 0x000fca000b800000 */
[----:B------:R-:W2:Y:S02]  /*8320*/  SHFL.IDX PT, R0, R132, 0x1, 0x1c1f ;  /* 0x003c1f0084007f89 */ /* 0x000ea400000e0000 */
[----:B--2---:R-:W-:Y:S05]  /*8330*/  IMAD.IADD R0, R133, 0x1, R0 ;  /* 0x0000000185007824 */ /* 0x004fea00078e0200 */
[C---:B------:R-:W-:Y:S02]  /*8340*/  ISETP.GT.AND P3, PT, R0.reuse, RZ, PT ;  /* 0x000000ff0000720c */ /* 0x040fe40003f64270 */
[C---:B------:R-:W-:Y:S02]  /*8350*/  ISETP.GT.AND P2, PT, R0.reuse, 0x1, PT ;  /* 0x000000010000780c */ /* 0x040fe40003f44270 */
[C---:B------:R-:W-:Y:S02]  /*8360*/  ISETP.GT.AND P1, PT, R0.reuse, 0x8, PT ;  /* 0x000000080000780c */ /* 0x040fe40003f24270 */
[----:B------:R-:W-:Y:S02]  /*8370*/  ISETP.GT.AND P0, PT, R0, 0x9, PT ;  /* 0x000000090000780c */ /* 0x000fe40003f04270 */
[----:B------:R-:W-:Y:S02]  /*8380*/  FSEL R6, R6, -INF , P3 ;  /* 0xff80000006067808 */ /* 0x000fe40001800000 */
[----:B------:R-:W-:Y:S02]  /*8390*/  FSEL R7, R7, -INF , P2 ;  /* 0xff80000007077808 */ /* 0x000fe40001000000 */
[----:B------:R-:W-:Y:S02]  /*83a0*/  FSEL R10, R10, -INF , P1 ;  /* 0xff8000000a0a7808 */ /* 0x000fe40000800000 */
[----:B------:R-:W-:Y:S02]  /*83b0*/  FSEL R11, R11, -INF , P0 ;  /* 0xff8000000b0b7808 */ /* 0x000fe40000000000 */
[C---:B------:R-:W-:Y:S02]  /*83c0*/  ISETP.GT.AND P3, PT, R0.reuse, 0x10, PT ;  /* 0x000000100000780c */ /* 0x040fe40003f64270 */
        /* <DEDUP_REMOVED lines=19> */
[----:B------:R-:W-:Y:S02]  /*8500*/  FMNMX.FTZ R0, R4, R134, !PT ;  /* 0x0000008604007209 */ /* 0x000fe40007810000 */
[----:B------:R-:W-:Y:S02]  /*8510*/  FSEL R30, R30, -INF , P3 ;  /* 0xff8000001e1e7808 */ /* 0x000fe40001800000 */
[----:B------:R-:W-:Y:S02]  /*8520*/  FMNMX.FTZ R0, R5, R0, !PT ;  /* 0x0000000005007209 */ /* 0x000fe40007810000 */
[----:B------:R-:W-:Y:S02]  /*8530*/  FSEL R31, R31, -INF , P2 ;  /* 0xff8000001f1f7808 */ /* 0x000fe40001000000 */
[----:B------:R-:W-:Y:S02]  /*8540*/  FMNMX.FTZ R0, R8, R0, !PT ;  /* 0x0000000008007209 */ /* 0x000fe40007810000 */
[----:B------:R-:W-:Y:S02]  /*8550*/  FSEL R34, R34, -INF , P1 ;  /* 0xff80000022227808 */ /* 0x000fe40000800000 */
[----:B------:R-:W-:Y:S02]  /*8560*/  FMNMX.FTZ R0, R9, R0, !PT ;  /* 0x0000000009007209 */ /* 0x000fe40007810000 */
[----:B------:R-:W-:Y:S02]  /*8570*/  FSEL R35, R35, -INF , P0 ;  /* 0xff80000023237808 */ /* 0x000fe40000000000 */
        /* <DEDUP_REMOVED lines=12> */
[----:B------:R-:W2:Y:S02]  /*8640*/  SHFL.BFLY PT, R2, R0, 0x2, 0x1f ;  /* 0x0c401f0000027f89 */ /* 0x000ea400000e0000 */
[----:B--2---:R-:W-:Y:S06]  /*8650*/  FMNMX.FTZ R0, R2, R0, !PT ;  /* 0x0000000002007209 */ /* 0x004fec0007810000 */
[----:B------:R-:W2:Y:S02]  /*8660*/  SHFL.BFLY PT, R133, R0, 0x1, 0x1f ;  /* 0x0c201f0000857f89 */ /* 0x000ea400000e0000 */
[----:B--2---:R-:W-:Y:S02]  /*8670*/  FMNMX.FTZ R133, R0, R133, !PT ;  /* 0x0000008500857209 */ /* 0x004fe40007810000 */
        /* <DEDUP_REMOVED lines=11> */
[----:B-1----:R-:W-:Y:S04]  /*8730*/  FMNMX.FTZ R132, R27, R0, !PT ;  /* 0x000000001b847209 */ /* 0x002fe80007810000 */
[----:B------:R-:W-:Y:S04]  /*8740*/  FMNMX.FTZ R132, R30, R132, !PT ;  /* 0x000000841e847209 */ /* 0x000fe80007810000 */
[----:B------:R-:W-:Y:S04]  /*8750*/  FMNMX.FTZ R132, R31, R132, !PT ;  /* 0x000000841f847209 */ /* 0x000fe80007810000 */
[----:B------:R-:W-:Y:S04]  /*8760*/  FMNMX.FTZ R132, R34, R132, !PT ;  /* 0x0000008422847209 */ /* 0x000fe80007810000 */
[----:B------:R-:W-:Y:S05]  /*8770*/  FMNMX.FTZ R132, R35, R132, !PT ;  /* 0x0000008423847209 */ /* 0x000fea0007810000 */
[----:B------:R-:W1:Y:S02]  /*8780*/  SHFL.BFLY PT, R0, R132, 0x2, 0x1f ;  /* 0x0c401f0084007f89 */ /* 0x000e6400000e0000 */
[----:B-1----:R-:W-:Y:S06]  /*8790*/  FMNMX.FTZ R132, R132, R0, !PT ;  /* 0x0000000084847209 */ /* 0x002fec0007810000 */
[----:B------:R1:W2:Y:S02]  /*87a0*/  SHFL.BFLY PT, R0, R132, 0x1, 0x1f ;  /* 0x0c201f0084007f89 */ /* 0x0002a400000e0000 */
.L_x_1091:
[----:B------:R-:W3:Y:S01]  /*87b0*/  LDL.LU R177, [R1+0x78] ;  /* 0x0000780001b17983 */ /* 0x000ee20000300800 */
        /* <DEDUP_REMOVED lines=27> */
[----:B------:R-:W-:Y:S01]  /*8970*/  FFMA.FTZ R29, R29, c[0x0][0x2d0], -R2 ;  /* 0x0000b4001d1d7a23 */ /* 0x000fe20000010802 */
[----:B------:R-:W-:Y:S02]  /*8980*/  MOV R28, R24 ;  /* 0x00000018001c7202 */ /* 0x000fe40000000f00 */
[----:B------:R-:W-:Y:S10]  /*8990*/  MUFU.EX2 R8, R8 ;  /* 0x0000000800087308 */ /* 0x000ff40000000800 */
[----:B------:R-:W2:Y:S01]  /*89a0*/  MUFU.EX2 R9, R9 ;  /* 0x0000000900097308 */ /* 0x000ea20000000800 */
[C---:B---3--:R-:W-:Y:S01]  /*89b0*/  FFMA.FTZ R2, R0.reuse, R177, R4 ;  /* 0x000000b100027223 */ /* 0x048fe20000010004 */
[----:B--2---:R-:W-:Y:S01]  /*89c0*/  F2FP.PACK_AB R178, R9, R8 ;  /* 0x0000000809b2723e */ /* 0x004fe200000000ff */
[----:B------:R-:W-:Y:S02]  /*89d0*/  FMUL.FTZ R16, R0, R152 ;  /* 0x0000009800107220 */ /* 0x000fe40000410000 */
[C---:B------:R-:W-:Y:S01]  /*89e0*/  FADD.FTZ R5, R176.reuse, R2 ;  /* 0x00000002b0057221 */ /* 0x040fe20000010000 */
[----:B------:R-:W-:Y:S01]  /*89f0*/  F2FP.PACK_AB R176, R176, R4 ;  /* 0x00000004b0b0723e */ /* 0x000fe200000000ff */
[C---:B------:R-:W-:Y:S01]  /*8a00*/  FMUL.FTZ R4, R3.reuse, c[0x0][0x2d0] ;  /* 0x0000b40003047a20 */ /* 0x040fe20000410000 */
[----:B------:R-:W-:Y:S01]  /*8a10*/  FSEL R2, R3, RZ, P0 ;  /* 0x000000ff03027208 */ /* 0x000fe20000000000 */
[C---:B------:R-:W-:Y:S02]  /*8a20*/  FMUL.FTZ R12, R0.reuse, R156 ;  /* 0x0000009c000c7220 */ /* 0x040fe40000410000 */
[----:B------:R-:W-:Y:S01]  /*8a30*/  FMUL.FTZ R17, R0, R153 ;  /* 0x0000009900117220 */ /* 0x000fe20000410000 */
[----:B------:R-:W-:Y:S01]  /*8a40*/  FSEL R4, R4, RZ, P0 ;  /* 0x000000ff04047208 */ /* 0x000fe20000000000 */
[----:B------:R-:W-:Y:S01]  /*8a50*/  FADD.FTZ R2, -R2, R135 ;  /* 0x0000008702027221 */ /* 0x000fe20000010100 */
[----:B------:R-:W-:Y:S01]  /*8a60*/  MOV R135, R20 ;  /* 0x0000001400877202 */ /* 0x000fe20000000f00 */
[----:B------:R-:W-:Y:S01]  /*8a70*/  FMUL.FTZ R20, R0, R148 ;  /* 0x0000009400147220 */ /* 0x000fe20000410000 */
[----:B------:R-:W-:Y:S01]  /*8a80*/  MOV R148, R179 ;  /* 0x000000b300947202 */ /* 0x000fe20000000f00 */
[--C-:B------:R-:W-:Y:S02]  /*8a90*/  FFMA.FTZ R7, R7, c[0x0][0x2d0], -R4.reuse ;  /* 0x0000b40007077a23 */ /* 0x100fe40000010804 */
[--C-:B-1----:R-:W-:Y:S01]  /*8aa0*/  FFMA.FTZ R132, R10, c[0x0][0x2d0], -R4.reuse ;  /* 0x0000b4000a847a23 */ /* 0x102fe20000010804 */
[----:B------:R-:W-:Y:S01]  /*8ab0*/  MOV R10, R29 ;  /* 0x0000001d000a7202 */ /* 0x000fe20000000f00 */
[--C-:B------:R-:W-:Y:S01]  /*8ac0*/  FFMA.FTZ R181, R15, c[0x0][0x2d0], -R4.reuse ;  /* 0x0000b4000fb57a23 */ /* 0x100fe20000010804 */
[----:B------:R-:W-:Y:S01]  /*8ad0*/  MOV R29, R25 ;  /* 0x00000019001d7202 */ /* 0x000fe20000000f00 */
[--C-:B------:R-:W-:Y:S01]  /*8ae0*/  FFMA.FTZ R189, R23, c[0x0][0x2d0], -R4.reuse ;  /* 0x0000b40017bd7a23 */ /* 0x100fe20000010804 */
[----:B------:R-:W-:Y:S01]  /*8af0*/  MOV R25, R21 ;  /* 0x0000001500197202 */ /* 0x000fe20000000f00 */
        /* <DEDUP_REMOVED lines=9> */
[--C-:B------:R-:W-:Y:S01]  /*8b90*/  FFMA.FTZ R134, R11, c[0x0][0x2d0], -R4.reuse ;  /* 0x0000b4000b867a23 */ /* 0x100fe20000010804 */
[----:B------:R-:W-:Y:S01]  /*8ba0*/  MOV R11, R32 ;  /* 0x00000020000b7202 */ /* 0x000fe20000000f00 */
[--C-:B------:R-:W-:Y:S01]  /*8bb0*/  FFMA.FTZ R182, R14, c[0x0][0x2d0], -R4.reuse ;  /* 0x0000b4000eb67a23 */ /* 0x100fe20000010804 */
[----:B------:R-:W-:Y:S01]  /*8bc0*/  MOV R14, R33 ;  /* 0x00000021000e7202 */ /* 0x000fe20000000f00 */
[--C-:B------:R-:W-:Y:S02]  /*8bd0*/  FFMA.FTZ R183, R18, c[0x0][0x2d0], -R4.reuse ;  /* 0x0000b40012b77a23 */ /* 0x100fe40000010804 */
[--C-:B------:R-:W-:Y:S01]  /*8be0*/  FFMA.FTZ R184, R19, c[0x0][0x2d0], -R4.reuse ;  /* 0x0000b40013b87a23 */ /* 0x100fe20000010804 */
[----:B------:R-:W-:Y:S01]  /*8bf0*/  MUFU.EX2 R177, R6 ;  /* 0x0000000600b17308 */ /* 0x000fe20000000800 */
[----:B------:R-:W-:Y:S02]  /*8c00*/  FFMA.FTZ R190, R22, c[0x0][0x2d0], -R4 ;  /* 0x0000b40016be7a23 */ /* 0x000fe40000010804 */
[----:B------:R-:W-:Y:S02]  /*8c10*/  FADD.FTZ R4, R8, R5 ;  /* 0x0000000508047221 */ /* 0x000fe40000010000 */
[C---:B------:R-:W-:Y:S02]  /*8c20*/  FMUL.FTZ R32, R0.reuse, R136 ;  /* 0x0000008800207220 */ /* 0x040fe40000410000 */
[----:B------:R-:W-:Y:S02]  /*8c30*/  FADD.FTZ R180, R9, R4 ;  /* 0x0000000409b47221 */ /* 0x000fe40000010000 */
[----:B------:R-:W-:Y:S01]  /*8c40*/  FMUL.FTZ R4, R0, R164 ;  /* 0x000000a400047220 */ /* 0x000fe20000410000 */
[----:B------:R1:W-:Y:S01]  /*8c50*/  MUFU.EX2 R132, R188 ;  /* 0x000000bc00847308 */ /* 0x0003e20000000800 */
[----:B------:R-:W2:Y:S01]  /*8c60*/  LDL R164, [R1] ;  /* 0x0000000001a47983 */ /* 0x000ea20000100800 */
[----:B------:R-:W-:Y:S02]  /*8c70*/  FMUL.FTZ R2, R2, c[0x0][0x2d0] ;  /* 0x0000b40002027a20 */ /* 0x000fe40000410000 */
[C---:B------:R-:W-:Y:S01]  /*8c80*/  FMUL.FTZ R21, R0.reuse, R149 ;  /* 0x0000009500157220 */ /* 0x040fe20000410000 */
[----:B------:R-:W3:Y:S01]  /*8c90*/  LDL.LU R136, [R1+0x88] ;  /* 0x0000880001887983 */ /* 0x000ee20000300800 */
[----:B------:R-:W-:Y:S01]  /*8ca0*/  MOV R149, R10 ;  /* 0x0000000a00957202 */ /* 0x000fe20000000f00 */
[C---:B------:R-:W-:Y:S02]  /*8cb0*/  FMUL.FTZ R33, R0.reuse, R137 ;  /* 0x0000008900217220 */ /* 0x040fe40000410000 */
[C---:B------:R-:W-:Y:S01]  /*8cc0*/  FMUL.FTZ R5, R0.reuse, R165 ;  /* 0x000000a500057220 */ /* 0x040fe20000410000 */
[----:B------:R-:W4:Y:S01]  /*8cd0*/  MUFU.EX2 R2, R2 ;  /* 0x0000000200027308 */ /* 0x000f220000000800 */
[C---:B------:R-:W-:Y:S01]  /*8ce0*/  FMUL.FTZ R8, R0.reuse, R160 ;  /* 0x000000a000087220 */ /* 0x040fe20000410000 */
[----:B------:R-:W-:Y:S01]  /*8cf0*/  MOV R160, R34 ;  /* 0x0000002200a07202 */ /* 0x000fe20000000f00 */
[C---:B------:R-:W-:Y:S01]  /*8d00*/  FMUL.FTZ R13, R0.reuse, R157 ;  /* 0x0000009d000d7220 */ /* 0x040fe20000410000 */
[----:B------:R-:W-:Y:S01]  /*8d10*/  MOV R165, R35 ;  /* 0x0000002300a57202 */ /* 0x000fe20000000f00 */
[----:B------:R-:W5:Y:S01]  /*8d20*/  LDL R157, [R1+0x4] ;  /* 0x00000400019d7983 */ /* 0x000f620000100800 */
        /* <DEDUP_REMOVED lines=11> */
[----:B-1----:R-:W5:Y:S01]  /*8de0*/  LDL R188, [R1+0x94] ;  /* 0x0000940001bc7983 */ /* 0x002f620000100800 */
[C---:B------:R-:W-:Y:S01]  /*8df0*/  FMUL.FTZ R37, R0.reuse, R37 ;  /* 0x0000002500257220 */ /* 0x040fe20000410000 */
[----:B------:R-:W-:Y:S01]  /*8e00*/  MUFU.EX2 R190, R190 ;  /* 0x000000be00be7308 */ /* 0x000fe20000000800 */
[C---:B------:R-:W-:Y:S02]  /*8e10*/  FMUL.FTZ R40, R0.reuse, R40 ;  /* 0x0000002800287220 */ /* 0x040fe40000410000 */
[----:B------:R-:W-:Y:S02]  /*8e20*/  FMUL.FTZ R41, R0, R41 ;  /* 0x0000002900297220 */ /* 0x000fe40000410000 */
[C---:B----4-:R-:W-:Y:S02]  /*8e30*/  FMUL.FTZ R10, R2.reuse, R162 ;  /* 0x000000a2020a7220 */ /* 0x050fe40000410000 */
[----:B------:R-:W4:Y:S01]  /*8e40*/  LDL R162, [R1+0x3c] ;  /* 0x00003c0001a27983 */ /* 0x000f220000100800 */
[C---:B------:R-:W-:Y:S02]  /*8e50*/  FMUL.FTZ R34, R2.reuse, R138 ;  /* 0x0000008a02227220 */ /* 0x040fe40000410000 */
[C---:B------:R-:W-:Y:S01]  /*8e60*/  FMUL.FTZ R35, R2.reuse, R139 ;  /* 0x0000008b02237220 */ /* 0x040fe20000410000 */
[----:B------:R-:W-:Y:S01]  /*8e70*/  MUFU.EX2 R189, R189 ;  /* 0x000000bd00bd7308 */ /* 0x000fe20000000800 */
[C---:B------:R-:W-:Y:S01]  /*8e80*/  FMUL.FTZ R6, R2.reuse, R166 ;  /* 0x000000a602067220 */ /* 0x040fe20000410000 */
[----:B------:R-:W-:Y:S01]  /*8e90*/  MOV R166, R14 ;  /* 0x0000000e00a67202 */ /* 0x000fe20000000f00 */
[C---:B------:R-:W-:Y:S02]  /*8ea0*/  FMUL.FTZ R14, R2.reuse, R158 ;  /* 0x0000009e020e7220 */ /* 0x040fe40000410000 */
[C---:B------:R-:W-:Y:S01]  /*8eb0*/  FMUL.FTZ R7, R2.reuse, R167 ;  /* 0x000000a702077220 */ /* 0x040fe20000410000 */
[----:B------:R-:W-:Y:S01]  /*8ec0*/  MOV R167, R11 ;  /* 0x0000000b00a77202 */ /* 0x000fe20000000f00 */
[C---:B------:R-:W-:Y:S01]  /*8ed0*/  FMUL.FTZ R11, R2.reuse, R163 ;  /* 0x000000a3020b7220 */ /* 0x040fe20000410000 */
[----:B------:R-:W-:Y:S01]  /*8ee0*/  MOV R163, R141 ;  /* 0x0000008d00a37202 */ /* 0x000fe20000000f00 */
[C---:B------:R-:W-:Y:S01]  /*8ef0*/  FMUL.FTZ R15, R2.reuse, R159 ;  /* 0x0000009f020f7220 */ /* 0x040fe20000410000 */
[----:B------:R-:W1:Y:S01]  /*8f00*/  MUFU.EX2 R158, R134 ;  /* 0x00000086009e7308 */ /* 0x000e620000000800 */
        /* <DEDUP_REMOVED lines=11> */
[----:B------:R-:W-:Y:S02]  /*8fc0*/  FMUL.FTZ R31, R2, R143 ;  /* 0x0000008f021f7220 */ /* 0x000fe40000410000 */
[C---:B------:R-:W-:Y:S02]  /*8fd0*/  FMUL.FTZ R44, R0.reuse, R44 ;  /* 0x0000002c002c7220 */ /* 0x040fe40000410000 */
[C---:B------:R-:W-:Y:S02]  /*8fe0*/  FMUL.FTZ R45, R0.reuse, R45 ;  /* 0x0000002d002d7220 */ /* 0x040fe40000410000 */
[C---:B------:R-:W-:Y:S01]  /*8ff0*/  FMUL.FTZ R48, R0.reuse, R48 ;  /* 0x0000003000307220 */ /* 0x040fe20000410000 */
[----:B------:R-:W-:Y:S01]  /*9000*/  MUFU.EX2 R191, R191 ;  /* 0x000000bf00bf7308 */ /* 0x000fe20000000800 */
[C---:B------:R-:W-:Y:S02]  /*9010*/  FMUL.FTZ R49, R0.reuse, R49 ;  /* 0x0000003100317220 */ /* 0x040fe40000410000 */
[----:B------:R-:W-:Y:S01]  /*9020*/  FMUL.FTZ R52, R0, R52 ;  /* 0x0000003400347220 */ /* 0x000fe20000410000 */
        /* <DEDUP_REMOVED lines=43> */
[----:B-1----:R-:W-:Y:S01]  /*92e0*/  MOV R163, R149 ;  /* 0x0000009500a37202 */ /* 0x002fe20000000f00 */
[C---:B------:R-:W-:Y:S02]  /*92f0*/  FMUL.FTZ R124, R0.reuse, R124 ;  /* 0x0000007c007c7220 */ /* 0x040fe40000410000 */
[C---:B------:R-:W-:Y:S02]  /*9300*/  FMUL.FTZ R125, R0.reuse, R125 ;  /* 0x0000007d007d7220 */ /* 0x040fe40000410000 */
[C---:B------:R-:W-:Y:S02]  /*9310*/  FMUL.FTZ R128, R0.reuse, R128 ;  /* 0x0000008000807220 */ /* 0x040fe40000410000 */
[----:B------:R-:W-:Y:S01]  /*9320*/  FMUL.FTZ R129, R0, R129 ;  /* 0x0000008100817220 */ /* 0x000fe20000410000 */
[----:B------:R-:W-:Y:S01]  /*9330*/  MOV R0, R30 ;  /* 0x0000001e00007202 */ /* 0x000fe20000000f00 */
        /* <DEDUP_REMOVED lines=49> */
[C---:B------:R-:W-:Y:S01]  /*9650*/  FMUL.FTZ R131, R2.reuse, R131 ;  /* 0x0000008302837220 */ /* 0x040fe20000410000 */
[----:B--2---:R-:W-:Y:S01]  /*9660*/  LDSM.16.MT88.4 R144, [R164+0x800] ;  /* 0x00080000a490783b */ /* 0x004fe20000004200 */
[----:B---3--:R-:W-:Y:S01]  /*9670*/  FFMA.FTZ R152, R2, R136, R177 ;  /* 0x0000008802987223 */ /* 0x008fe200000100b1 */
[----:B------:R-:W-:Y:S01]  /*9680*/  F2FP.PACK_AB R177, R153, R177 ;  /* 0x000000b199b1723e */ /* 0x000fe200000000ff */
[----:B------:R1:W2:Y:S05]  /*9690*/  MUFU.EX2 R2, R187 ;  /* 0x000000bb00027308 */ /* 0x0002aa0000000800 */
[----:B------:R-:W3:Y:S08]  /*96a0*/  LDSM.16.MT88.4 R136, [R251] ;  /* 0x00000000fb88783b */ /* 0x000ef00000004200 */
[----:B-1----:R-:W5:Y:S01]  /*96b0*/  LDL.LU R187, [R1+0x5c] ;  /* 0x00005c0001bb7983 */ /* 0x002f620000300800 */
[C---:B---3--:R-:W-:Y:S08]  /*96c0*/  HMMA.16816.F32 R4, R176.reuse, R136, R4 ;  /* 0x00000088b004723c */ /* 0x048ff00000001804 */
[C---:B------:R-:W-:Y:S01]  /*96d0*/  HMMA.16816.F32 R8, R176.reuse, R138, R8 ;  /* 0x0000008ab008723c */ /* 0x040fe20000001808 */
[----:B------:R-:W1:Y:S07]  /*96e0*/  LDSM.16.MT88.4 R136, [R164] ;  /* 0x00000000a488783b */ /* 0x000e6e0000004200 */
[C---:B-1----:R-:W-:Y:S08]  /*96f0*/  HMMA.16816.F32 R12, R176.reuse, R136, R12 ;  /* 0x00000088b00c723c */ /* 0x042ff0000000180c */
[C---:B------:R-:W-:Y:S01]  /*9700*/  HMMA.16816.F32 R16, R176.reuse, R138, R16 ;  /* 0x0000008ab010723c */ /* 0x040fe20000001810 */
[----:B------:R-:W1:Y:S07]  /*9710*/  LDSM.16.MT88.4 R136, [R252] ;  /* 0x00000000fc88783b */ /* 0x000e6e0000004200 */
[C---:B-1----:R-:W-:Y:S08]  /*9720*/  HMMA.16816.F32 R20, R176.reuse, R136, R20 ;  /* 0x00000088b014723c */ /* 0x042ff00000001814 */
[C---:B------:R-:W-:Y:S01]  /*9730*/  HMMA.16816.F32 R24, R176.reuse, R138, R24 ;  /* 0x0000008ab018723c */ /* 0x040fe20000001818 */
[----:B----4-:R1:W3:Y:S03]  /*9740*/  LDSM.16.MT88.4 R136, [R162] ;  /* 0x00000000a288783b */ /* 0x0102e60000004200 */
[----:B-1----:R-:W-:Y:S02]  /*9750*/  MOV R162, R167 ;  /* 0x000000a700a27202 */ /* 0x002fe40000000f00 */
[----:B------:R-:W-:Y:S02]  /*9760*/  MOV R167, R166 ;  /* 0x000000a600a77202 */ /* 0x000fe40000000f00 */
[----:B------:R-:W-:Y:S01]  /*9770*/  MOV R166, R0 ;  /* 0x0000000000a67202 */ /* 0x000fe20000000f00 */
[----:B------:R-:W-:Y:S03]  /*9780*/  FADD.FTZ R0, R132, R180 ;  /* 0x000000b484007221 */ /* 0x000fe60000010000 */
[----:B------:R-:W1:Y:S01]  /*9790*/  MUFU.EX2 R180, R166 ;  /* 0x000000a600b47308 */ /* 0x000e620000000800 */
[----:B--2---:R-:W-:Y:S04]  /*97a0*/  FADD.FTZ R0, R2, R0 ;  /* 0x0000000002007221 */ /* 0x004fe80000010000 */
[----:B------:R-:W-:Y:S01]  /*97b0*/  FADD.FTZ R0, R135, R0 ;  /* 0x0000000087007221 */ /* 0x000fe20000010000 */
[C---:B---3--:R-:W-:Y:S03]  /*97c0*/  HMMA.16816.F32 R28, R176.reuse, R136, R28 ;  /* 0x00000088b01c723c */ /* 0x048fe6000000181c */
[----:B------:R-:W-:Y:S05]  /*97d0*/  FADD.FTZ R0, R134, R0 ;  /* 0x0000000086007221 */ /* 0x000fea0000010000 */
[C---:B------:R-:W-:Y:S01]  /*97e0*/  HMMA.16816.F32 R32, R176.reuse, R138, R32 ;  /* 0x0000008ab020723c */ /* 0x040fe20000001820 */
[----:B------:R-:W2:Y:S07]  /*97f0*/  LDSM.16.MT88.4 R136, [R251+0x2000] ;  /* 0x00200000fb88783b */ /* 0x000eae0000004200 */
[C---:B--2---:R-:W-:Y:S08]  /*9800*/  HMMA.16816.F32 R36, R176.reuse, R136, R36 ;  /* 0x00000088b024723c */ /* 0x044ff00000001824 */
[C---:B------:R-:W-:Y:S01]  /*9810*/  HMMA.16816.F32 R40, R176.reuse, R138, R40 ;  /* 0x0000008ab028723c */ /* 0x040fe20000001828 */
[----:B------:R-:W2:Y:S07]  /*9820*/  LDSM.16.MT88.4 R136, [R164+0x2000] ;  /* 0x00200000a488783b */ /* 0x000eae0000004200 */
[C---:B--2---:R-:W-:Y:S08]  /*9830*/  HMMA.16816.F32 R44, R176.reuse, R136, R44 ;  /* 0x00000088b02c723c */ /* 0x044ff0000000182c */
[C---:B------:R-:W-:Y:S01]  /*9840*/  HMMA.16816.F32 R48, R176.reuse, R138, R48 ;  /* 0x0000008ab030723c */ /* 0x040fe20000001830 */
[----:B------:R-:W2:Y:S02]  /*9850*/  LDSM.16.MT88.4 R136, [R252+0x2000] ;  /* 0x00200000fc88783b */ /* 0x000ea40000004200 */
[----:B-----5:R-:W-:Y:S05]  /*9860*/  ISETP.GT.AND P0, PT, R187, R188, PT ;  /* 0x000000bcbb00720c */ /* 0x020fea0003f04270 */
        /* <DEDUP_REMOVED lines=31> */
[----:B------:R-:W-:Y:S03]  /*9a60*/  F2FP.PACK_AB R137, R185, R186 ;  /* 0x000000bab989723e */ /* 0x000fe600000000ff */
[----:B------:R-:W-:Y:S02]  /*9a70*/  F2FP.PACK_AB R138, R134, R135 ;  /* 0x00000087868a723e */ /* 0x000fe400000000ff */
[----:B------:R-:W-:Y:S02]  /*9a80*/  F2FP.PACK_AB R139, R184, R183 ;  /* 0x000000b7b88b723e */ /* 0x000fe400000000ff */
[----:B------:R-:W3:Y:S01]  /*9a90*/  MUFU.EX2 R2, R155 ;  /* 0x0000009b00027308 */ /* 0x000ee20000000800 */
[----:B-1----:R-:W-:Y:S04]  /*9aa0*/  F2FP.PACK_AB R177, R181, R180 ;  /* 0x000000b4b5b1723e */ /* 0x002fe800000000ff */
[C---:B------:R-:W-:Y:S05]  /*9ab0*/  HMMA.16816.F32 R4, R136.reuse, R140, R4 ;  /* 0x0000008c8804723c */ /* 0x040fea0000001804 */
[----:B------:R-:W1:Y:S03]  /*9ac0*/  MUFU.EX2 R135, R154 ;  /* 0x0000009a00877308 */ /* 0x000e660000000800 */
[C---:B------:R-:W-:Y:S01]  /*9ad0*/  HMMA.16816.F32 R8, R136.reuse, R142, R8 ;  /* 0x0000008e8808723c */ /* 0x040fe20000001808 */
[----:B------:R-:W4:Y:S03]  /*9ae0*/  LDSM.16.MT88.4 R140, [R252+0x800] ;  /* 0x00080000fc8c783b */ /* 0x000f260000004200 */
[----:B--2---:R-:W-:Y:S03]  /*9af0*/  FADD.FTZ R0, R132, R0 ;  /* 0x0000000084007221 */ /* 0x004fe60000010000 */
[----:B------:R-:W-:Y:S01]  /*9b00*/  MUFU.EX2 R176, R163 ;  /* 0x000000a300b07308 */ /* 0x000fe20000000800 */
[C---:B------:R-:W-:Y:S04]  /*9b10*/  HMMA.16816.F32 R12, R136.reuse, R144, R12 ;  /* 0x00000090880c723c */ /* 0x040fe8000000180c */
[----:B---3--:R-:W-:Y:S04]  /*9b20*/  FADD.FTZ R0, R2, R0 ;  /* 0x0000000002007221 */ /* 0x008fe80000010000 */
[C---:B------:R-:W-:Y:S01]  /*9b30*/  HMMA.16816.F32 R16, R136.reuse, R146, R16 ;  /* 0x000000928810723c */ /* 0x040fe20000001810 */
[----:B------:R-:W2:Y:S01]  /*9b40*/  LDSM.16.MT88.4 R144, [R157+0x800] ;  /* 0x000800009d90783b */ /* 0x000ea20000004200 */
[----:B------:R3:W5:Y:S02]  /*9b50*/  MUFU.EX2 R134, R159 ;  /* 0x0000009f00867308 */ /* 0x0007640000000800 */
[----:B-1----:R-:W-:Y:S08]  /*9b60*/  FADD.FTZ R0, R135, R0 ;  /* 0x0000000087007221 */ /* 0x002ff00000010000 */
[----:B------:R-:W-:Y:S01]  /*9b70*/  MUFU.EX2 R178, R167 ;  /* 0x000000a700b27308 */ /* 0x000fe20000000800 */
[C---:B----4-:R-:W-:Y:S03]  /*9b80*/  HMMA.16816.F32 R20, R136.reuse, R140, R20 ;  /* 0x0000008c8814723c */ /* 0x050fe60000001814 */
[----:B---3--:R-:W-:Y:S01]  /*9b90*/  MOV R159, R148 ;  /* 0x00000094009f7202 */ /* 0x008fe20000000f00 */
[----:B-----5:R-:W-:Y:S01]  /*9ba0*/  FADD.FTZ R0, R134, R0 ;  /* 0x0000000086007221 */ /* 0x020fe20000010000 */
[----:B------:R-:W-:Y:S03]  /*9bb0*/  LDSM.16.MT88.4 R148, [R252+0x1000] ;  /* 0x00100000fc94783b */ /* 0x000fe60000004200 */
[C---:B------:R-:W-:Y:S05]  /*9bc0*/  HMMA.16816.F32 R24, R136.reuse, R142, R24 ;  /* 0x0000008e8818723c */ /* 0x040fea0000001818 */
[----:B------:R-:W1:Y:S03]  /*9bd0*/  LDSM.16.MT88.4 R140, [R251+0x2800] ;  /* 0x00280000fb8c783b */ /* 0x000e660000004200 */
        /* <DEDUP_REMOVED lines=38> */
[----:B------:R-:W2:Y:S06]  /*9e40*/  LDSM.16.MT88.4 R144, [R164+0x1000] ;  /* 0x00100000a490783b */ /* 0x000eac0000004200 */
[----:B------:R-:W-:Y:S02]  /*9e50*/  F2FP.PACK_AB R136, R2, R132 ;  /* 0x000000840288723e */ /* 0x000fe400000000ff */
[----:B------:R-:W-:Y:S01]  /*9e60*/  F2FP.PACK_AB R138, R134, R135 ;  /* 0x00000087868a723e */ /* 0x000fe200000000ff */
[----:B------:R-:W-:Y:S02]  /*9e70*/  MUFU.EX2 R132, R162 ;  /* 0x000000a200847308 */ /* 0x000fe40000000800 */
[----:B------:R-:W-:Y:S02]  /*9e80*/  F2FP.PACK_AB R137, R189, R190 ;  /* 0x000000bebd89723e */ /* 0x000fe400000000ff */
[----:B------:R-:W-:Y:S06]  /*9e90*/  F2FP.PACK_AB R139, R182, R191 ;  /* 0x000000bfb68b723e */ /* 0x000fec00000000ff */
[----:B------:R3:W-:Y:S01]  /*9ea0*/  MUFU.EX2 R135, R160 ;  /* 0x000000a000877308 */ /* 0x0007e20000000800 */
[C---:B-1----:R-:W-:Y:S09]  /*9eb0*/  HMMA.16816.F32 R4, R136.reuse, R140, R4 ;  /* 0x0000008c8804723c */ /* 0x042ff20000001804 */
[----:B------:R-:W1:Y:S01]  /*9ec0*/  MUFU.EX2 R2, R159 ;  /* 0x0000009f00027308 */ /* 0x000e620000000800 */
[C---:B------:R-:W-:Y:S01]  /*9ed0*/  HMMA.16816.F32 R8, R136.reuse, R142, R8 ;  /* 0x0000008e8808723c */ /* 0x040fe20000001808 */
[----:B------:R-:W4:Y:S08]  /*9ee0*/  LDSM.16.MT88.4 R140, [R157+0x1000] ;  /* 0x001000009d8c783b */ /* 0x000f300000004200 */
[----:B------:R-:W5:Y:S01]  /*9ef0*/  MUFU.EX2 R134, R165 ;  /* 0x000000a500867308 */ /* 0x000f620000000800 */
[C---:B--2---:R-:W-:Y:S01]  /*9f00*/  HMMA.16816.F32 R12, R136.reuse, R144, R12 ;  /* 0x00000090880c723c */ /* 0x044fe2000000180c */
[----:B---3--:R-:W-:Y:S07]  /*9f10*/  LDSM.16.MT88.4 R160, [R251+0x1800] ;  /* 0x00180000fba0783b */ /* 0x008fee0000004200 */
[C---:B------:R-:W-:Y:S01]  /*9f20*/  HMMA.16816.F32 R16, R136.reuse, R146, R16 ;  /* 0x000000928810723c */ /* 0x040fe20000001810 */
[----:B------:R-:W2:Y:S03]  /*9f30*/  LDSM.16.MT88.4 R144, [R251+0x3000] ;  /* 0x00300000fb90783b */ /* 0x000ea60000004200 */
[----:B-1----:R-:W-:Y:S04]  /*9f40*/  FADD.FTZ R0, R2, R0 ;  /* 0x0000000002007221 */ /* 0x002fe80000010000 */
[C---:B------:R-:W-:Y:S04]  /*9f50*/  HMMA.16816.F32 R20, R136.reuse, R148, R20 ;  /* 0x000000948814723c */ /* 0x040fe80000001814 */
[C---:B------:R-:W-:Y:S01]  /*9f60*/  FADD.FTZ R0, R176.reuse, R0 ;  /* 0x00000000b0007221 */ /* 0x040fe20000010000 */
[----:B------:R-:W-:Y:S01]  /*9f70*/  F2FP.PACK_AB R176, R176, R2 ;  /* 0x00000002b0b0723e */ /* 0x000fe200000000ff */
[----:B------:R-:W-:Y:S01]  /*9f80*/  FADD.FTZ R2, R153, R152 ;  /* 0x0000009899027221 */ /* 0x000fe20000010000 */
[----:B-----5:R-:W-:Y:S01]  /*9f90*/  F2FP.PACK_AB R179, R134, R135 ;  /* 0x0000008786b3723e */ /* 0x020fe200000000ff */
[C---:B------:R-:W-:Y:S01]  /*9fa0*/  HMMA.16816.F32 R24, R136.reuse, R150, R24 ;  /* 0x000000968818723c */ /* 0x040fe20000001818 */
[----:B------:R-:W1:Y:S03]  /*9fb0*/  LDSM.16.MT88.4 R148, [R164+0x3000] ;  /* 0x00300000a494783b */ /* 0x000e660000004200 */
[----:B------:R-:W-:Y:S04]  /*9fc0*/  FADD.FTZ R0, R132, R0 ;  /* 0x0000000084007221 */ /* 0x000fe80000010000 */
[C---:B------:R-:W-:Y:S01]  /*9fd0*/  FADD.FTZ R0, R178.reuse, R0 ;  /* 0x00000000b2007221 */ /* 0x040fe20000010000 */
[C---:B----4-:R-:W-:Y:S01]  /*9fe0*/  HMMA.16816.F32 R28, R136.reuse, R140, R28 ;  /* 0x0000008c881c723c */ /* 0x050fe2000000181c */
[----:B------:R-:W-:Y:S02]  /*9ff0*/  LDSM.16.MT88.4 R152, [R164+0x1800] ;  /* 0x00180000a498783b */ /* 0x000fe40000004200 */
[----:B------:R-:W-:Y:S02]  /*a000*/  F2FP.PACK_AB R178, R178, R132 ;  /* 0x00000084b2b2723e */ /* 0x000fe400000000ff */
[----:B------:R-:W-:Y:S03]  /*a010*/  MOV R132, R158 ;  /* 0x0000009e00847202 */ /* 0x000fe60000000f00 */
[C---:B------:R-:W-:Y:S01]  /*a020*/  HMMA.16816.F32 R32, R136.reuse, R142, R32 ;  /* 0x0000008e8820723c */ /* 0x040fe20000001820 */
[----:B------:R-:W3:Y:S08]  /*a030*/  LDSM.16.MT88.4 R140, [R252+0x3000] ;  /* 0x00300000fc8c783b */ /* 0x000ef00000004200 */
[----:B------:R4:W-:Y:S01]  /*a040*/  STL [R1+0x78], R0 ;  /* 0x0000780001007387 */ /* 0x0009e20000100800 */
[C---:B--2---:R-:W-:Y:S08]  /*a050*/  HMMA.16816.F32 R36, R136.reuse, R144, R36 ;  /* 0x000000908824723c */ /* 0x044ff00000001824 */
[C---:B------:R-:W-:Y:S01]  /*a060*/  HMMA.16816.F32 R40, R136.reuse, R146, R40 ;  /* 0x000000928828723c */ /* 0x040fe20000001828 */
[----:B------:R-:W2:Y:S07]  /*a070*/  LDSM.16.MT88.4 R144, [R157+0x3000] ;  /* 0x003000009d90783b */ /* 0x000eae0000004200 */
[C---:B-1----:R-:W-:Y:S08]  /*a080*/  HMMA.16816.F32 R44, R136.reuse, R148, R44 ;  /* 0x00000094882c723c */ /* 0x042ff0000000182c */
[C---:B------:R-:W-:Y:S01]  /*a090*/  HMMA.16816.F32 R48, R136.reuse, R150, R48 ;  /* 0x000000968830723c */ /* 0x040fe20000001830 */
[----:B------:R-:W1:Y:S03]  /*a0a0*/  LDSM.16.MT88.4 R148, [R251+0x5000] ;  /* 0x00500000fb94783b */ /* 0x000e660000004200 */
[----:B----4-:R-:W-:Y:S01]  /*a0b0*/  FADD.FTZ R0, R156, R2 ;  /* 0x000000029c007221 */ /* 0x010fe20000010000 */
[----:B------:R-:W-:Y:S03]  /*a0c0*/  MOV R2, R157 ;  /* 0x0000009d00027202 */ /* 0x000fe60000000f00 */
[C---:B---3--:R-:W-:Y:S04]  /*a0d0*/  HMMA.16816.F32 R52, R136.reuse, R140, R52 ;  /* 0x0000008c8834723c */ /* 0x048fe80000001834 */
[----:B------:R-:W-:Y:S04]  /*a0e0*/  FADD.FTZ R0, R132, R0 ;  /* 0x0000000084007221 */ /* 0x000fe80000010000 */
[C---:B------:R-:W-:Y:S01]  /*a0f0*/  HMMA.16816.F32 R56, R136.reuse, R142, R56 ;  /* 0x0000008e8838723c */ /* 0x040fe20000001838 */
[----:B------:R-:W3:Y:S03]  /*a100*/  LDSM.16.MT88.4 R140, [R164+0x5000] ;  /* 0x00500000a48c783b */ /* 0x000ee60000004200 */
[----:B------:R-:W-:Y:S04]  /*a110*/  FADD.FTZ R0, R186, R0 ;  /* 0x00000000ba007221 */ /* 0x000fe80000010000 */
[----:B------:R-:W-:Y:S01]  /*a120*/  FADD.FTZ R0, R185, R0 ;  /* 0x00000000b9007221 */ /* 0x000fe20000010000 */
[C---:B--2---:R-:W-:Y:S03]  /*a130*/  HMMA.16816.F32 R60, R136.reuse, R144, R60 ;  /* 0x00000090883c723c */ /* 0x044fe6000000183c */
[----:B------:R-:W-:Y:S04]  /*a140*/  FADD.FTZ R0, R183, R0 ;  /* 0x00000000b7007221 */ /* 0x000fe80000010000 */
[----:B------:R-:W-:Y:S01]  /*a150*/  FADD.FTZ R0, R184, R0 ;  /* 0x00000000b8007221 */ /* 0x000fe20000010000 */
[C---:B------:R-:W-:Y:S01]  /*a160*/  HMMA.16816.F32 R64, R136.reuse, R146, R64 ;  /* 0x000000928840723c */ /* 0x040fe20000001840 */
[----:B------:R-:W2:Y:S03]  /*a170*/  LDSM.16.MT88.4 R144, [R252+0x5000] ;  /* 0x00500000fc90783b */ /* 0x000ea60000004200 */
[----:B------:R-:W-:Y:S04]  /*a180*/  FADD.FTZ R0, R190, R0 ;  /* 0x00000000be007221 */ /* 0x000fe80000010000 */
[C---:B-1----:R-:W-:Y:S04]  /*a190*/  HMMA.16816.F32 R68, R136.reuse, R148, R68 ;  /* 0x000000948844723c */ /* 0x042fe80000001844 */
[----:B------:R-:W-:Y:S04]  /*a1a0*/  FADD.FTZ R0, R189, R0 ;  /* 0x00000000bd007221 */ /* 0x000fe80000010000 */
[C---:B------:R-:W-:Y:S01]  /*a1b0*/  HMMA.16816.F32 R72, R136.reuse, R150, R72 ;  /* 0x000000968848723c */ /* 0x040fe20000001848 */
[----:B------:R-:W1:Y:S03]  /*a1c0*/  LDSM.16.MT88.4 R148, [R157+0x5000] ;  /* 0x005000009d94783b */ /* 0x000e660000004200 */
[----:B------:R-:W-:Y:S04]  /*a1d0*/  FADD.FTZ R0, R191, R0 ;  /* 0x00000000bf007221 */ /* 0x000fe80000010000 */
[C---:B---3--:R-:W-:Y:S04]  /*a1e0*/  HMMA.16816.F32 R76, R136.reuse, R140, R76 ;  /* 0x0000008c884c723c */ /* 0x048fe8000000184c */
[----:B------:R-:W-:Y:S04]  /*a1f0*/  FADD.FTZ R0, R182, R0 ;  /* 0x00000000b6007221 */ /* 0x000fe80000010000 */
[C---:B------:R-:W-:Y:S01]  /*a200*/  HMMA.16816.F32 R80, R136.reuse, R142, R80 ;  /* 0x0000008e8850723c */ /* 0x040fe20000001850 */
[----:B------:R-:W3:Y:S03]  /*a210*/  LDSM.16.MT88.4 R140, [R251+0x7000] ;  /* 0x00700000fb8c783b */ /* 0x000ee60000004200 */
[----:B------:R-:W-:Y:S04]  /*a220*/  FADD.FTZ R0, R180, R0 ;  /* 0x00000000b4007221 */ /* 0x000fe80000010000 */
[----:B------:R-:W-:Y:S01]  /*a230*/  FADD.FTZ R0, R181, R0 ;  /* 0x00000000b5007221 */ /* 0x000fe20000010000 */
[C---:B--2---:R-:W-:Y:S03]  /*a240*/  HMMA.16816.F32 R84, R136.reuse, R144, R84 ;  /* 0x000000908854723c */ /* 0x044fe60000001854 */
[----:B------:R-:W-:Y:S01]  /*a250*/  FADD.FTZ R0, R135, R0 ;  /* 0x0000000087007221 */ /* 0x000fe20000010000 */
[----:B------:R-:W-:Y:S03]  /*a260*/  MOV R135, R3 ;  /* 0x0000000300877202 */ /* 0x000fe60000000f00 */
[----:B------:R-:W-:Y:S01]  /*a270*/  FADD.FTZ R0, R134, R0 ;  /* 0x0000000086007221 */ /* 0x000fe20000010000 */
[C---:B------:R-:W-:Y:S01]  /*a280*/  HMMA.16816.F32 R88, R136.reuse, R146, R88 ;  /* 0x000000928858723c */ /* 0x040fe20000001858 */
[----:B------:R-:W2:Y:S03]  /*a290*/  LDSM.16.MT88.4 R144, [R164+0x7000] ;  /* 0x00700000a490783b */ /* 0x000ea60000004200 */
[----:B------:R-:W-:Y:S04]  /*a2a0*/  MOV R134, R133 ;  /* 0x0000008500867202 */ /* 0x000fe80000000f00 */
[C---:B-1----:R-:W-:Y:S08]  /*a2b0*/  HMMA.16816.F32 R92, R136.reuse, R148, R92 ;  /* 0x00000094885c723c */ /* 0x042ff0000000185c */
[C---:B------:R-:W-:Y:S01]  /*a2c0*/  HMMA.16816.F32 R96, R136.reuse, R150, R96 ;  /* 0x000000968860723c */ /* 0x040fe20000001860 */
[----:B------:R-:W1:Y:S07]  /*a2d0*/  LDSM.16.MT88.4 R148, [R252+0x7000] ;  /* 0x00700000fc94783b */ /* 0x000e6e0000004200 */
[C---:B---3--:R-:W-:Y:S08]  /*a2e0*/  HMMA.16816.F32 R100, R136.reuse, R140, R100 ;  /* 0x0000008c8864723c */ /* 0x048ff00000001864 */
[C---:B------:R-:W-:Y:S01]  /*a2f0*/  HMMA.16816.F32 R104, R136.reuse, R142, R104 ;  /* 0x0000008e8868723c */ /* 0x040fe20000001868 */
[----:B------:R-:W3:Y:S07]  /*a300*/  LDSM.16.MT88.4 R140, [R157+0x7000] ;  /* 0x007000009d8c783b */ /* 0x000eee0000004200 */
[C---:B--2---:R-:W-:Y:S08]  /*a310*/  HMMA.16816.F32 R108, R136.reuse, R144, R108 ;  /* 0x00000090886c723c */ /* 0x044ff0000000186c */
[C---:B------:R-:W-:Y:S01]  /*a320*/  HMMA.16816.F32 R112, R136.reuse, R146, R112 ;  /* 0x000000928870723c */ /* 0x040fe20000001870 */
[----:B------:R-:W2:Y:S07]  /*a330*/  LDSM.16.MT88.4 R144, [R252+0x1800] ;  /* 0x00180000fc90783b */ /* 0x000eae0000004200 */
[C---:B-1----:R-:W-:Y:S08]  /*a340*/  HMMA.16816.F32 R116, R136.reuse, R148, R116 ;  /* 0x000000948874723c */ /* 0x042ff00000001874 */
[C---:B------:R-:W-:Y:S08]  /*a350*/  HMMA.16816.F32 R120, R136.reuse, R150, R120 ;  /* 0x000000968878723c */ /* 0x040ff00000001878 */
[C---:B---3--:R-:W-:Y:S07]  /*a360*/  HMMA.16816.F32 R124, R136.reuse, R140, R124 ;  /* 0x0000008c887c723c */ /* 0x048fee000000187c */
[----:B------:R-:W-:Y:S01]  /*a370*/  MOV R141, R164 ;  /* 0x000000a4008d7202 */ /* 0x000fe20000000f00 */
[----:B------:R-:W-:Y:S01]  /*a380*/  HMMA.16816.F32 R128, R136, R142, R128 ;  /* 0x0000008e8880723c */ /* 0x000fe20000001880 */
[----:B------:R-:W1:Y:S07]  /*a390*/  LDSM.16.MT88.4 R136, [R2+0x1800] ;  /* 0x001800000288783b */ /* 0x000e6e0000004200 */
[C---:B------:R-:W-:Y:S01]  /*a3a0*/  HMMA.16816.F32 R164, R176.reuse, R160, R4 ;  /* 0x000000a0b0a4723c */ /* 0x040fe20000001804 */
[----:B------:R-:W3:Y:S07]  /*a3b0*/  LDSM.16.MT88.4 R4, [R251+0x3800] ;  /* 0x00380000fb04783b */ /* 0x000eee0000004200 */
[C---:B------:R-:W-:Y:S01]  /*a3c0*/  HMMA.16816.F32 R160, R176.reuse, R162, R8 ;  /* 0x000000a2b0a0723c */ /* 0x040fe20000001808 */
[----:B------:R1:W4:Y:S07]  /*a3d0*/  LDSM.16.MT88.4 R8, [R141+0x3800] ;  /* 0x003800008d08783b */ /* 0x00032e0000004200 */
[C---:B------:R-:W-:Y:S01]  /*a3e0*/  HMMA.16816.F32 R156, R176.reuse, R152, R12 ;  /* 0x00000098b09c723c */ /* 0x040fe2000000180c */
[----:B------:R-:W5:Y:S07]  /*a3f0*/  LDSM.16.MT88.4 R12, [R252+0x3800] ;  /* 0x00380000fc0c783b */ /* 0x000f6e0000004200 */
[C---:B------:R-:W-:Y:S01]  /*a400*/  HMMA.16816.F32 R152, R176.reuse, R154, R16 ;  /* 0x0000009ab098723c */ /* 0x040fe20000001810 */
[----:B------:R-:W4:Y:S07]  /*a410*/  LDSM.16.MT88.4 R16, [R2+0x3800] ;  /* 0x003800000210783b */ /* 0x000f2e0000004200 */
[C---:B--2---:R-:W-:Y:S07]  /*a420*/  HMMA.16816.F32 R148, R176.reuse, R144, R20 ;  /* 0x00000090b094723c */ /* 0x044fee0000001814 */
[----:B------:R-:W-:Y:S01]  /*a430*/  MOV R23, R141 ;  /* 0x0000008d00177202 */ /* 0x000fe20000000f00 */
[C---:B------:R-:W-:Y:S08]  /*a440*/  HMMA.16816.F32 R144, R176.reuse, R146, R24 ;  /* 0x00000092b090723c */ /* 0x040ff00000001818 */
[C---:B-1----:R-:W-:Y:S08]  /*a450*/  HMMA.16816.F32 R140, R176.reuse, R136, R28 ;  /* 0x00000088b08c723c */ /* 0x042ff0000000181c */
        /* <DEDUP_REMOVED lines=24> */
[----:B------:R4:W5:Y:S07]  /*a5e0*/  LDSM.16.MT88.4 R16, [R2+0x7800] ;  /* 0x007800000210783b */ /* 0x00096e0000004200 */
[C---:B-1----:R-:W-:Y:S08]  /*a5f0*/  HMMA.16816.F32 R100, R176.reuse, R4, R100 ;  /* 0x00000004b064723c */ /* 0x042ff00000001864 */
[C---:B------:R-:W-:Y:S08]  /*a600*/  HMMA.16816.F32 R104, R176.reuse, R6, R104 ;  /* 0x00000006b068723c */ /* 0x040ff00000001868 */
[C---:B--2---:R-:W-:Y:S04]  /*a610*/  HMMA.16816.F32 R108, R176.reuse, R8, R108 ;  /* 0x00000008b06c723c */ /* 0x044fe8000000186c */
[----:B----4-:R-:W-:Y:S04]  /*a620*/  IADD3 R2, R187, -0x1, RZ ;  /* 0xffffffffbb027810 */ /* 0x010fe80007ffe0ff */
[C---:B------:R-:W-:Y:S01]  /*a630*/  HMMA.16816.F32 R112, R176.reuse, R10, R112 ;  /* 0x0000000ab070723c */ /* 0x040fe20000001870 */
[----:B------:R-:W-:Y:S04]  /*a640*/  STL [R1+0x6c], R2 ;  /* 0x00006c0201007387 */ /* 0x000fe80000100800 */
[----:B------:R1:W-:Y:S03]  /*a650*/  STL [R1+0x88], R0 ;  /* 0x0000880001007387 */ /* 0x0003e60000100800 */
[C---:B---3--:R-:W-:Y:S08]  /*a660*/  HMMA.16816.F32 R116, R176.reuse, R12, R116 ;  /* 0x0000000cb074723c */ /* 0x048ff00000001874 */
[C---:B------:R-:W-:Y:S08]  /*a670*/  HMMA.16816.F32 R120, R176.reuse, R14, R120 ;  /* 0x0000000eb078723c */ /* 0x040ff00000001878 */
[C---:B-----5:R-:W-:Y:S04]  /*a680*/  HMMA.16816.F32 R124, R176.reuse, R16, R124 ;  /* 0x00000010b07c723c */ /* 0x060fe8000000187c */
[----:B-1----:R-:W-:Y:S04]  /*a690*/  MOV R0, R2 ;  /* 0x0000000200007202 */ /* 0x002fe80000000f00 */
[----:B------:R-:W-:Y:S01]  /*a6a0*/  HMMA.16816.F32 R128, R176, R18, R128 ;  /* 0x00000012b080723c */ /* 0x000fe20000001880 */
[----:B------:R1:W-:Y:S03]  /*a6b0*/  STL [R1+0x5c], R0 ;  /* 0x00005c0001007387 */ /* 0x0003e60000100800 */
[----:B------:R-:W-:Y:S04]  /*a6c0*/  MOV R16, R3 ;  /* 0x0000000300107202 */ /* 0x000fe80000000f00 */
[----:B-1----:R-:W-:-:S05]  /*a6d0*/  @P0 BRA `(.L_x_1059) ;  /* 0xffffbd5000000947 */ /* 0x002fca000383ffff */
.L_x_1048:
[----:B---3--:R-:W2:Y:S04]  /*a6e0*/  LDL R2, [R1+0x8c] ;  /* 0x00008c0001027983 */ /* 0x008ea80000100800 */
[----:B------:R-:W2:Y:S02]  /*a6f0*/  LDL R0, [R1+0x6c] ;  /* 0x00006c0001007983 */ /* 0x000ea40000100800 */
[----:B--2---:R-:W-:-:S13]  /*a700*/  ISETP.GE.AND P0, PT, R0, R2, PT ;  /* 0x000000020000720c */ /* 0x004fda0003f06270 */
[----:B------:R-:W-:Y:S05]  /*a710*/  @!P0 BRA `(.L_x_1060) ;  /* 0x00003b8000008947 */ /* 0x000fea0003800000 */
[----:B------:R-:W-:Y:S02]  /*a720*/  MOV R135, R16 ;  /* 0x0000001000877202 */ /* 0x000fe40000000f00 */
[----:B------:R-:W-:Y:S02]  /*a730*/  MOV R134, R133 ;  /* 0x0000008500867202 */ /* 0x000fe40000000f00 */
.L_x_1067:
[----:B------:R-:W2:Y:S01]  /*a740*/  LDL R12, [R1+0x8] ;  /* 0x00000800010c7983 */ /* 0x000ea20000100800 */
[----:B------:R-:W-:Y:S04]  /*a750*/  DEPBAR.LE SB0, 0x0 ;  /* 0x000080000000791a */ /* 0x000fe80000000000 */
[----:B------:R-:W3:Y:S01]  /*a760*/  LDL R28, [R1+0x60] ;  /* 0x00006000011c7983 */ /* 0x000ee20000100800 */
[----:B------:R-:W-:Y:S03]  /*a770*/  WARPSYNC 0xffffffff ;  /* 0xffffffff00007948 */ /* 0x000fe60003800000 */
[----:B------:R-:W4:Y:S04]  /*a780*/  LDL R7, [R1+0x40] ;  /* 0x0000400001077983 */ /* 0x000f280000100800 */
[----:B------:R-:W5:Y:S04]  /*a790*/  LDL.64 R22, [R1+0xb0] ;  /* 0x0000b00001167983 */ /* 0x000f680000100a00 */
[----:B------:R-:W3:Y:S04]  /*a7a0*/  LDL R4, [R1+0x48] ;  /* 0x0000480001047983 */ /* 0x000ee80000100800 */
[----:B------:R-:W5:Y:S04]  /*a7b0*/  LDL R6, [R1+0xbc] ;  /* 0x0000bc0001067983 */ /* 0x000f680000100800 */
[----:B------:R-:W5:Y:S04]  /*a7c0*/  LDL R8, [R1+0x68] ;  /* 0x0000680001087983 */ /* 0x000f680000100800 */
[----:B------:R-:W5:Y:S04]  /*a7d0*/  LDL R21, [R1+0x158] ;  /* 0x0001580001157983 */ /* 0x000f680000100800 */
[----:B------:R-:W5:Y:S04]  /*a7e0*/  LDL R5, [R1+0x44] ;  /* 0x0000440001057983 */ /* 0x000f680000100800 */
[----:B------:R-:W5:Y:S04]  /*a7f0*/  LDL R20, [R1+0x7c] ;  /* 0x00007c0001147983 */ /* 0x000f680000100800 */
[----:B------:R-:W5:Y:S04]  /*a800*/  LDL R15, [R1+0x15c] ;  /* 0x00015c00010f7983 */ /* 0x000f680000100800 */
[----:B------:R-:W5:Y:S04]  /*a810*/  LDL R14, [R1+0x80] ;  /* 0x00008000010e7983 */ /* 0x000f680000100800 */
[----:B------:R-:W5:Y:S04]  /*a820*/  LDL R13, [R1+0x160] ;  /* 0x00016000010d7983 */ /* 0x000f680000100800 */
[----:B------:R-:W-:Y:S06]  /*a830*/  BAR.SYNC.DEFER_BLOCKING 0x0 ;  /* 0x0000000000007b1d */ /* 0x000fec0000010000 */
[----:B------:R-:W1:Y:S04]  /*a840*/  LDSM.16.M88.4 R16, [R248+0x800] ;  /* 0x00080000f810783b */ /* 0x000e680000000200 */
[----:B------:R-:W1:Y:S04]  /*a850*/  LDSM.16.M88.4 R24, [R248+0x1000] ;  /* 0x00100000f818783b */ /* 0x000e680000000200 */
[----:B------:R-:W1:Y:S04]  /*a860*/  LDSM.16.M88.4 R32, [R248+0x1800] ;  /* 0x00180000f820783b */ /* 0x000e680000000200 */
[----:B--2---:R2:W1:Y:S04]  /*a870*/  LDSM.16.M88.4 R176, [R12] ;  /* 0x000000000cb0783b */ /* 0x0044680000000200 */
[----:B----4-:R4:W1:Y:S04]  /*a880*/  LDSM.16.M88.4 R180, [R7] ;  /* 0x0000000007b4783b */ /* 0x0108680000000200 */
[----:B---3--:R3:W1:Y:S04]  /*a890*/  LDSM.16.M88.4 R188, [R4] ;  /* 0x0000000004bc783b */ /* 0x0086680000000200 */
[----:B--2---:R-:W2:Y:S01]  /*a8a0*/  LDL R12, [R1+0x84] ;  /* 0x00008400010c7983 */ /* 0x004ea20000100800 */
[----:B-----5:R-:W-:Y:S01]  /*a8b0*/  SHF.R.S32.HI R0, RZ, 0x1f, R8 ;  /* 0x0000001fff007819 */ /* 0x020fe20000011408 */
[----:B------:R-:W-:Y:S04]  /*a8c0*/  IMAD.WIDE.U32 R2, R8, c[0x0][0x208], RZ ;  /* 0x0000820008027a25 */ /* 0x000fe800078e00ff */
[----:B------:R-:W-:Y:S01]  /*a8d0*/  IMAD R0, R0, c[0x0][0x208], RZ ;  /* 0x0000820000007a24 */ /* 0x000fe200078e02ff */
[----:B----4-:R-:W4:Y:S03]  /*a8e0*/  LDL R7, [R1+0x164] ;  /* 0x0001640001077983 */ /* 0x010f260000100800 */
[----:B------:R-:W-:Y:S01]  /*a8f0*/  IMAD R0, R8, c[0x0][0x20c], R0 ;  /* 0x0000830008007a24 */ /* 0x000fe200078e0200 */
[----:B------:R5:W1:Y:S01]  /*a900*/  LDSM.16.M88.4 R184, [R5] ;  /* 0x0000000005b8783b */ /* 0x000a620000000200 */
[C---:B------:R-:W-:Y:S02]  /*a910*/  SHF.L.U64.HI R29, R20.reuse, 0x1, R21 ;  /* 0x00000001141d7819 */ /* 0x040fe40000010215 */
[----:B------:R-:W-:Y:S01]  /*a920*/  IMAD.IADD R3, R3, 0x1, R0 ;  /* 0x0000000103037824 */ /* 0x000fe200078e0200 */
[----:B---3--:R-:W4:Y:S01]  /*a930*/  LDL R4, [R1+0x64] ;  /* 0x0000640001047983 */ /* 0x008f220000100800 */
[----:B------:R-:W-:Y:S02]  /*a940*/  IMAD.SHL.U32 R132, R20, 0x2, RZ ;  /* 0x0000000214847824 */ /* 0x000fe400078e00ff */
[----:B------:R-:W-:Y:S01]  /*a950*/  IMAD.WIDE.U32 R2, R28, c[0x0][0x218], R2 ;  /* 0x000086001c027a25 */ /* 0x000fe200078e0002 */
[----:B------:R3:W1:Y:S01]  /*a960*/  LDSM.16.M88.4 R8, [R248] ;  /* 0x00000000f808783b */ /* 0x0006620000000200 */
[----:B------:R-:W-:Y:S03]  /*a970*/  SHF.L.U32 R31, R14, 0x1, RZ ;  /* 0x000000010e1f7819 */ /* 0x000fe600000006ff */
[----:B------:R-:W-:Y:S02]  /*a980*/  IADD3 R0, P0, R22, R2, RZ ;  /* 0x0000000216007210 */ /* 0x000fe40007f1e0ff */
[----:B-----5:R-:W-:Y:S05]  /*a990*/  SHF.R.S32.HI R5, RZ, 0x1f, R28 ;  /* 0x0000001fff057819 */ /* 0x020fea000001141c */
[----:B------:R-:W-:Y:S04]  /*a9a0*/  IMAD R5, R5, c[0x0][0x218], RZ ;  /* 0x0000860005057a24 */ /* 0x000fe800078e02ff */
[----:B------:R-:W-:Y:S01]  /*a9b0*/  IMAD R5, R28, c[0x0][0x21c], R5 ;  /* 0x000087001c057a24 */ /* 0x000fe200078e0205 */
[----:B------:R-:W-:Y:S04]  /*a9c0*/  SHF.L.U64.HI R28, R14, 0x1, R15 ;  /* 0x000000010e1c7819 */ /* 0x000fe8000001020f */
[----:B------:R-:W-:Y:S02]  /*a9d0*/  IADD3.X R5, R6, R3, R5, P0, !PT ;  /* 0x0000000306057210 */ /* 0x000fe400007fe405 */
[C---:B------:R-:W-:Y:S04]  /*a9e0*/  LEA R6, P0, R0.reuse, c[0x0][0x1f8], 0x1 ;  /* 0x00007e0000067a11 */ /* 0x040fe800078008ff */
[----:B------:R-:W-:Y:S02]  /*a9f0*/  LEA.HI.X R5, R0, c[0x0][0x1fc], R5, 0x1, P0 ;  /* 0x00007f0000057a11 */ /* 0x000fe400000f0c05 */
[C---:B--2---:R-:W-:Y:S01]  /*aa00*/  SHF.L.U64.HI R15, R12.reuse, 0x1, R13 ;  /* 0x000000010c0f7819 */ /* 0x044fe2000001020d */
[----:B------:R-:W-:Y:S01]  /*aa10*/  IMAD.SHL.U32 R23, R12, 0x2, RZ ;  /* 0x000000020c177824 */ /* 0x000fe200078e00ff */
[C---:B----4-:R-:W-:Y:S02]  /*aa20*/  SHF.L.U64.HI R14, R4.reuse, 0x1, R7 ;  /* 0x00000001040e7819 */ /* 0x050fe40000010207 */
[----:B------:R-:W-:Y:S01]  /*aa30*/  SHF.L.U32 R20, R4, 0x1, RZ ;  /* 0x0000000104147819 */ /* 0x000fe200000006ff */
[----:B------:R-:W-:-:S05]  /*aa40*/  BRA.DIV ~URZ, `(.L_x_1061) ;  /* 0x000079327f007947 */ /* 0x000fca000b800000 */
[----:B-1-3--:R1:W2:Y:S02]  /*aa50*/  SHFL.IDX PT, R0, R5, RZ, 0x181f ;  /* 0x00181fff05007589 */ /* 0x00a2a400000e0000 */
.L_x_1092:
[----:B------:R-:W3:Y:S01]  /*aa60*/  LDL R2, [R1+0x64] ;  /* 0x0000640001027983 */ /* 0x000ee20000100800 */
[----:B------:R-:W-:Y:S04]  /*aa70*/  BSSY B0, `(.L_x_1062) ;  /* 0x000016f000007945 */ /* 0x000fe80003800000 */
[----:B------:R-:W4:Y:S05]  /*aa80*/  LDL R12, [R1+0x84] ;  /* 0x00008400010c7983 */ /* 0x000f2a0000100800 */
[----:B--2---:R-:W2:Y:S05]  /*aa90*/  LDL R7, [R1+0x80] ;  /* 0x0000800001077983 */ /* 0x004eaa0000100800 */
[----:B------:R-:W2:Y:S05]  /*aaa0*/  LDL R21, [R1+0x7c] ;  /* 0x00007c0001157983 */ /* 0x000eaa0000100800 */
[----:B------:R-:W-:Y:S05]  /*aab0*/  STL [R1+0x1f0], R36 ;  /* 0x0001f02401007387 */ /* 0x000fea0000100800 */
[----:B------:R-:W2:Y:S05]  /*aac0*/  LDL R133, [R1+0x58] ;  /* 0x0000580001857983 */ /* 0x000eaa0000100800 */
[----:B------:R-:W1:Y:S01]  /*aad0*/  SHFL.IDX PT, R4, R6, RZ, 0x181f ;  /* 0x00181fff06047589 */ /* 0x000e6200000e0000 */
[----:B---3--:R-:W-:Y:S02]  /*aae0*/  ISETP.GE.AND P1, PT, R2, c[0x0][0x1d4], PT ;  /* 0x0000750002007a0c */ /* 0x008fe40003f26270 */
[----:B-1----:R-:W-:Y:S02]  /*aaf0*/  IADD3 R2, P0, R4, R20, RZ ;  /* 0x0000001404027210 */ /* 0x002fe40007f1e0ff */
[----:B------:R-:W-:Y:S02]  /*ab00*/  SEL R36, RZ, 0x10, P1 ;  /* 0x00000010ff247807 */ /* 0x000fe40000800000 */
[----:B----4-:R-:W-:Y:S01]  /*ab10*/  ISETP.GE.AND P5, PT, R12, c[0x0][0x1d4], PT ;  /* 0x000075000c007a0c */ /* 0x010fe20003fa6270 */
[----:B------:R-:W-:Y:S01]  /*ab20*/  IMAD.X R3, R0, 0x1, R14, P0 ;  /* 0x0000000100037824 */ /* 0x000fe200000e060e */
[----:B------:R-:W-:Y:S01]  /*ab30*/  IADD3 R12, P0, R4, R23, RZ ;  /* 0x00000017040c7210 */ /* 0x000fe20007f1e0ff */
[----:B------:R-:W-:Y:S01]  /*ab40*/  STL [R1+0x5c], R36 ;  /* 0x00005c2401007387 */ /* 0x000fe20000100800 */
[----:B--2---:R-:W-:Y:S03]  /*ab50*/  ISETP.GE.AND P4, PT, R7, c[0x0][0x1d4], PT ;  /* 0x0000750007007a0c */ /* 0x004fe60003f86270 */
[----:B------:R-:W-:Y:S01]  /*ab60*/  IMAD.X R13, R0, 0x1, R15, P0 ;  /* 0x00000001000d7824 */ /* 0x000fe200000e060f */
[----:B------:R-:W-:Y:S02]  /*ab70*/  ISETP.GE.AND P3, PT, R21, c[0x0][0x1d4], PT ;  /* 0x0000750015007a0c */ /* 0x000fe40003f66270 */
[----:B------:R-:W-:Y:S04]  /*ab80*/  SEL R21, RZ, 0x10, P4 ;  /* 0x00000010ff157807 */ /* 0x000fe80002000000 */
[C---:B------:R-:W-:Y:S01]  /*ab90*/  IADD3 R30, -R21.reuse, 0x10, RZ ;  /* 0x00000010151e7810 */ /* 0x040fe20007ffe1ff */
[----:B------:R-:W-:Y:S01]  /*aba0*/  @!PT LDS RZ, [RZ] ;  /* 0x00000000fffff984 */ /* 0x000fe20000000800 */
[----:B------:R-:W-:Y:S01]  /*abb0*/  @!PT LDS RZ, [RZ] ;  /* 0x00000000fffff984 */ /* 0x000fe20000000800 */
[----:B------:R1:W-:Y:S03]  /*abc0*/  LDGSTS.E.BYPASS.LTC128B.128 [R133+0x100], [R2.64], !P1 ;  /* 0x0010000002857fae */ /* 0x0003e6000c901d46 */
[----:B------:R-:W-:Y:S02]  /*abd0*/  LOP3.LUT R30, R30, 0xf, RZ, 0xc0, !PT ;  /* 0x0000000f1e1e7812 */ /* 0x000fe400078ec0ff */
[----:B------:R2:W-:Y:S05]  /*abe0*/  LDGSTS.E.BYPASS.LTC128B.128 [R133+0x2100], [R12.64], !P5 ;  /* 0x021000000c857fae */ /* 0x0005ea000e901d46 */
[----:B-1----:R1:W3:Y:S05]  /*abf0*/  SHFL.IDX PT, R2, R6, 0x1, 0x181f ;  /* 0x00381f0006027f89 */ /* 0x0022ea00000e0000 */
[----:B------:R4:W3:Y:S01]  /*ac00*/  SHFL.IDX PT, R3, R5, 0x1, 0x181f ;  /* 0x00381f0005037f89 */ /* 0x0008e200000e0000 */
[----:B--2---:R-:W-:Y:S04]  /*ac10*/  IADD3 R12, -R36, 0x10, RZ ;  /* 0x00000010240c7810 */ /* 0x004fe80007ffe1ff */
[----:B------:R-:W-:Y:S02]  /*ac20*/  LOP3.LUT R12, R12, 0xf, RZ, 0xc0, !PT ;  /* 0x0000000f0c0c7812 */ /* 0x000fe400078ec0ff */
[----:B-1----:R-:W-:Y:S05]  /*ac30*/  IADD3 R6, P0, R4, R31, RZ ;  /* 0x0000001f04067210 */ /* 0x002fea0007f1e0ff */
[----:B------:R-:W-:Y:S01]  /*ac40*/  IMAD.X R7, R0, 0x1, R28, P0 ;  /* 0x0000000100077824 */ /* 0x000fe200000e061c */
[----:B------:R-:W-:Y:S04]  /*ac50*/  IADD3 R4, P0, R4, R132, RZ ;  /* 0x0000008404047210 */ /* 0x000fe80007f1e0ff */
[----:B------:R1:W-:Y:S01]  /*ac60*/  LDGSTS.E.BYPASS.LTC128B.128 [R133+0x4100], [R6.64], !P4 ;  /* 0x0410000006857fae */ /* 0x0003e2000e101d46 */
[----:B----4-:R-:W-:Y:S01]  /*ac70*/  IMAD.X R5, R0, 0x1, R29, P0 ;  /* 0x0000000100057824 */ /* 0x010fe200000e061d */
[----:B------:R-:W-:Y:S02]  /*ac80*/  SEL R0, RZ, 0x10, P5 ;  /* 0x00000010ff007807 */ /* 0x000fe40002800000 */
[-C--:B---3--:R-:W-:Y:S02]  /*ac90*/  IADD3 R12, P1, P0, R12, R2.reuse, R20 ;  /* 0x000000020c0c7210 */ /* 0x088fe4000783e014 */
[----:B------:R2:W-:Y:S01]  /*aca0*/  LDGSTS.E.BYPASS.LTC128B.128 [R133+0x6100], [R4.64], !P3 ;  /* 0x0610000004857fae */ /* 0x0005e2000d901d46 */
[----:B------:R-:W-:Y:S02]  /*acb0*/  IADD3 R22, -R0, 0x10, RZ ;  /* 0x0000001000167810 */ /* 0x000fe40007ffe1ff */
[----:B------:R-:W-:Y:S02]  /*acc0*/  SEL R20, RZ, 0x10, P3 ;  /* 0x00000010ff147807 */ /* 0x000fe40001800000 */
[----:B------:R-:W-:Y:S02]  /*acd0*/  LOP3.LUT R22, R22, 0xf, RZ, 0xc0, !PT ;  /* 0x0000000f16167812 */ /* 0x000fe400078ec0ff */
[-C--:B------:R-:W-:Y:S02]  /*ace0*/  IADD3.X R13, RZ, R3.reuse, R14, P1, P0 ;  /* 0x00000003ff0d7210 */ /* 0x080fe40000fe040e */
[-C--:B------:R-:W-:Y:S04]  /*acf0*/  IADD3 R22, P1, P0, R22, R2.reuse, R23 ;  /* 0x0000000216167210 */ /* 0x080fe8000783e017 */
[-C--:B------:R-:W-:Y:S02]  /*ad00*/  IADD3.X R23, RZ, R3.reuse, R15, P1, P0 ;  /* 0x00000003ff177210 */ /* 0x080fe40000fe040f */
[-C--:B------:R-:W-:Y:S04]  /*ad10*/  IADD3 R30, P1, P0, R30, R2.reuse, R31 ;  /* 0x000000021e1e7210 */ /* 0x080fe8000783e01f */
[-C--:B------:R-:W-:Y:S02]  /*ad20*/  IADD3.X R31, RZ, R3.reuse, R28, P1, P0 ;  /* 0x00000003ff1f7210 */ /* 0x080fe40000fe041c */
[----:B--2---:R-:W-:Y:S04]  /*ad30*/  IADD3 R4, -R20, 0x10, RZ ;  /* 0x0000001014047810 */ /* 0x004fe80007ffe1ff */
[----:B------:R-:W-:Y:S04]  /*ad40*/  LOP3.LUT R4, R4, 0xf, RZ, 0xc0, !PT ;  /* 0x0000000f04047812 */ /* 0x000fe800078ec0ff */
[----:B------:R-:W-:Y:S02]  /*ad50*/  IADD3 R2, P1, P0, R4, R2, R132 ;  /* 0x0000000204027210 */ /* 0x000fe4000783e084 */
[C---:B-1----:R-:W-:Y:S03]  /*ad60*/  HMMA.16816.F32 R4, R168.reuse, R8, RZ ;  /* 0x00000008a804723c */ /* 0x042fe600000018ff */
[----:B------:R-:W-:Y:S02]  /*ad70*/  IADD3.X R3, RZ, R3, R29, P1, P0 ;  /* 0x00000003ff037210 */ /* 0x000fe40000fe041d */
[----:B------:R-:W-:Y:S02]  /*ad80*/  ISETP.NE.U32.AND P1, PT, R36, RZ, PT ;  /* 0x000000ff2400720c */ /* 0x000fe40003f25070 */
[----:B------:R1:W5:Y:S01]  /*ad90*/  LDL.LU R36, [R1+0x1f0] ;  /* 0x0001f00001247983 */ /* 0x0003620000300800 */
[C---:B------:R-:W-:Y:S01]  /*ada0*/  HMMA.16816.F32 R8, R168.reuse, R10, RZ ;  /* 0x0000000aa808723c */ /* 0x040fe200000018ff */
[----:B------:R-:W-:Y:S03]  /*adb0*/  ISETP.NE.U32.AND P0, PT, R0, RZ, PT ;  /* 0x000000ff0000720c */ /* 0x000fe60003f05070 */
[----:B------:R-:W2:Y:S05]  /*adc0*/  LDL R132, [R1+0x14] ;  /* 0x0000140001847983 */ /* 0x000eaa0000100800 */
[----:B------:R-:W3:Y:S05]  /*add0*/  LDL R0, [R1+0x18] ;  /* 0x0000180001007983 */ /* 0x000eea0000100800 */
[----:B------:R4:W-:Y:S01]  /*ade0*/  LDGSTS.E.BYPASS.LTC128B.128.ZFILL [R133+0x1100], [R12.64], P1 ;  /* 0x011000000c857fae */ /* 0x0009e20008941d46 */
[----:B------:R-:W-:Y:S04]  /*adf0*/  ISETP.NE.U32.AND P1, PT, R21, RZ, PT ;  /* 0x000000ff1500720c */ /* 0x000fe80003f25070 */
[----:B------:R1:W-:Y:S01]  /*ae00*/  LDGSTS.E.BYPASS.LTC128B.128.ZFILL [R133+0x3100], [R22.64], P0 ;  /* 0x0310000016857fae */ /* 0x0003e20008141d46 */
[----:B------:R-:W-:Y:S08]  /*ae10*/  ISETP.NE.U32.AND P0, PT, R20, RZ, PT ;  /* 0x000000ff1400720c */ /* 0x000ff00003f05070 */
[----:B------:R1:W-:Y:S05]  /*ae20*/  LDGSTS.E.BYPASS.LTC128B.128.ZFILL [R133+0x5100], [R30.64], P1 ;  /* 0x051000001e857fae */ /* 0x0003ea0008941d46 */
[----:B------:R1:W-:Y:S05]  /*ae30*/  LDGSTS.E.BYPASS.LTC128B.128.ZFILL [R133+0x7100], [R2.64], P0 ;  /* 0x0710000002857fae */ /* 0x0003ea0008141d46 */
[----:B------:R-:W0:Y:S01]  /*ae40*/  LDGDEPBAR ;  /* 0x00000000000079af */ /* 0x000e220000000000 */
[C---:B----4-:R-:W-:Y:S08]  /*ae50*/  HMMA.16816.F32 R12, R168.reuse, R16, RZ ;  /* 0x00000010a80c723c */ /* 0x050ff000000018ff */
[C---:B------:R-:W-:Y:S08]  /*ae60*/  HMMA.16816.F32 R16, R168.reuse, R18, RZ ;  /* 0x00000012a810723c */ /* 0x040ff000000018ff */
[C---:B-1----:R-:W-:Y:S01]  /*ae70*/  HMMA.16816.F32 R20, R168.reuse, R24, RZ ;  /* 0x00000018a814723c */ /* 0x042fe200000018ff */
[----:B------:R-:W4:Y:S07]  /*ae80*/  LDL R3, [R1+0x1c] ;  /* 0x00001c0001037983 */ /* 0x000f2e0000100800 */
[C---:B------:R-:W-:Y:S01]  /*ae90*/  HMMA.16816.F32 R24, R168.reuse, R26, RZ ;  /* 0x0000001aa818723c */ /* 0x040fe200000018ff */
[----:B------:R-:W4:Y:S05]  /*aea0*/  LDL R133, [R1+0x10] ;  /* 0x0000100001857983 */ /* 0x000f2a0000100800 */
[----:B------:R-:W4:Y:S02]  /*aeb0*/  LDL R2, [R1+0x24] ;  /* 0x0000240001027983 */ /* 0x000f240000100800 */
        /* <DEDUP_REMOVED lines=39> */
[C---:B------:R-:W-:Y:S08]  /*b130*/  HMMA.16816.F32 R8, R200.reuse, R178, R8 ;  /* 0x000000b2c808723c */ /* 0x040ff00000001808 */
[C---:B------:R-:W-:Y:S08]  /*b140*/  HMMA.16816.F32 R12, R200.reuse, R180, R12 ;  /* 0x000000b4c80c723c */ /* 0x040ff0000000180c */
[C---:B------:R-:W-:Y:S08]  /*b150*/  HMMA.16816.F32 R16, R200.reuse, R182, R16 ;  /* 0x000000b6c810723c */ /* 0x040ff00000001810 */
[C---:B--2---:R-:W-:Y:S08]  /*b160*/  HMMA.16816.F32 R20, R200.reuse, R184, R20 ;  /* 0x000000b8c814723c */ /* 0x044ff00000001814 */
[C---:B------:R-:W-:Y:S01]  /*b170*/  HMMA.16816.F32 R24, R200.reuse, R186, R24 ;  /* 0x000000bac818723c */ /* 0x040fe20000001818 */
[----:B------:R1:W-:Y:S07]  /*b180*/  LDSM.16.M88.4 R184, [R132] ;  /* 0x0000000084b8783b */ /* 0x0003ee0000000200 */
[C---:B---3--:R-:W-:Y:S08]  /*b190*/  HMMA.16816.F32 R28, R200.reuse, R188, R28 ;  /* 0x000000bcc81c723c */ /* 0x048ff0000000181c */
[----:B------:R-:W-:Y:S01]  /*b1a0*/  HMMA.16816.F32 R32, R200, R190, R32 ;  /* 0x000000bec820723c */ /* 0x000fe20000001820 */
[----:B------:R2:W-:Y:S05]  /*b1b0*/  LDSM.16.M88.4 R188, [R0] ;  /* 0x0000000000bc783b */ /* 0x0005ea0000000200 */
[----:B-1----:R-:W3:Y:S05]  /*b1c0*/  LDL R132, [R1+0x2c] ;  /* 0x00002c0001847983 */ /* 0x002eea0000100800 */
[----:B----4-:R1:W4:Y:S05]  /*b1d0*/  LDSM.16.M88.4 R176, [R3] ;  /* 0x0000000003b0783b */ /* 0x01032a0000000200 */
[----:B--2---:R-:W2:Y:S05]  /*b1e0*/  LDL R0, [R1+0x28] ;  /* 0x0000280001007983 */ /* 0x004eaa0000100800 */
[----:B------:R-:W4:Y:S05]  /*b1f0*/  LDSM.16.M88.4 R180, [R133] ;  /* 0x0000000085b4783b */ /* 0x000f2a0000000200 */
[----:B-1----:R-:W2:Y:S01]  /*b200*/  LDL R3, [R1+0x20] ;  /* 0x0000200001037983 */ /* 0x002ea20000100800 */
[C---:B----4-:R-:W-:Y:S08]  /*b210*/  HMMA.16816.F32 R4, R204.reuse, R176, R4 ;  /* 0x000000b0cc04723c */ /* 0x050ff00000001804 */
[C---:B------:R-:W-:Y:S01]  /*b220*/  HMMA.16816.F32 R8, R204.reuse, R178, R8 ;  /* 0x000000b2cc08723c */ /* 0x040fe20000001808 */
[----:B------:R-:W1:Y:S07]  /*b230*/  LDSM.16.M88.4 R176, [R250+0x2000] ;  /* 0x00200000fab0783b */ /* 0x000e6e0000000200 */
[C---:B------:R-:W-:Y:S08]  /*b240*/  HMMA.16816.F32 R12, R204.reuse, R180, R12 ;  /* 0x000000b4cc0c723c */ /* 0x040ff0000000180c */
[C---:B------:R-:W-:Y:S01]  /*b250*/  HMMA.16816.F32 R16, R204.reuse, R182, R16 ;  /* 0x000000b6cc10723c */ /* 0x040fe20000001810 */
[----:B------:R-:W4:Y:S07]  /*b260*/  LDSM.16.M88.4 R180, [R250+0x2800] ;  /* 0x00280000fab4783b */ /* 0x000f2e0000000200 */
[C---:B------:R-:W-:Y:S08]  /*b270*/  HMMA.16816.F32 R20, R204.reuse, R184, R20 ;  /* 0x000000b8cc14723c */ /* 0x040ff00000001814 */
[C---:B------:R-:W-:Y:S01]  /*b280*/  HMMA.16816.F32 R24, R204.reuse, R186, R24 ;  /* 0x000000bacc18723c */ /* 0x040fe20000001818 */
[----:B------:R-:W4:Y:S07]  /*b290*/  LDSM.16.M88.4 R184, [R250+0x3000] ;  /* 0x00300000fab8783b */ /* 0x000f2e0000000200 */
[C---:B------:R-:W-:Y:S08]  /*b2a0*/  HMMA.16816.F32 R28, R204.reuse, R188, R28 ;  /* 0x000000bccc1c723c */ /* 0x040ff0000000181c */
[----:B------:R-:W-:Y:S01]  /*b2b0*/  HMMA.16816.F32 R32, R204, R190, R32 ;  /* 0x000000becc20723c */ /* 0x000fe20000001820 */
[----:B------:R-:W4:Y:S07]  /*b2c0*/  LDSM.16.M88.4 R188, [R250+0x3800] ;  /* 0x00380000fabc783b */ /* 0x000f2e0000000200 */
[C---:B-1----:R-:W-:Y:S08]  /*b2d0*/  HMMA.16816.F32 R4, R208.reuse, R176, R4 ;  /* 0x000000b0d004723c */ /* 0x042ff00000001804 */
[C---:B------:R-:W-:Y:S01]  /*b2e0*/  HMMA.16816.F32 R8, R208.reuse, R178, R8 ;  /* 0x000000b2d008723c */ /* 0x040fe20000001808 */
[----:B------:R-:W1:Y:S07]  /*b2f0*/  LDSM.16.M88.4 R176, [R249+-0x4000] ;  /* 0xffc00000f9b0783b */ /* 0x000e6e0000000200 */
[C---:B----4-:R-:W-:Y:S08]  /*b300*/  HMMA.16816.F32 R12, R208.reuse, R180, R12 ;  /* 0x000000b4d00c723c */ /* 0x050ff0000000180c */
[C---:B------:R-:W-:Y:S01]  /*b310*/  HMMA.16816.F32 R16, R208.reuse, R182, R16 ;  /* 0x000000b6d010723c */ /* 0x040fe20000001810 */
[----:B------:R-:W4:Y:S07]  /*b320*/  LDSM.16.M88.4 R180, [R249+-0x3800] ;  /* 0xffc80000f9b4783b */ /* 0x000f2e0000000200 */
[C---:B------:R-:W-:Y:S08]  /*b330*/  HMMA.16816.F32 R20, R208.reuse, R184, R20 ;  /* 0x000000b8d014723c */ /* 0x040ff00000001814 */
[C---:B------:R-:W-:Y:S01]  /*b340*/  HMMA.16816.F32 R24, R208.reuse, R186, R24 ;  /* 0x000000bad018723c */ /* 0x040fe20000001818 */
[----:B------:R-:W4:Y:S07]  /*b350*/  LDSM.16.M88.4 R184, [R249+-0x3000] ;  /* 0xffd00000f9b8783b */ /* 0x000f2e0000000200 */
[C---:B------:R-:W-:Y:S08]  /*b360*/  HMMA.16816.F32 R28, R208.reuse, R188, R28 ;  /* 0x000000bcd01c723c */ /* 0x040ff0000000181c */
[----:B------:R-:W-:Y:S01]  /*b370*/  HMMA.16816.F32 R32, R208, R190, R32 ;  /* 0x000000bed020723c */ /* 0x000fe20000001820 */
[----:B------:R-:W-:Y:S07]  /*b380*/  LDSM.16.M88.4 R188, [R248+0x4000] ;  /* 0x00400000f8bc783b */ /* 0x000fee0000000200 */
[C---:B-1----:R-:W-:Y:S08]  /*b390*/  HMMA.16816.F32 R4, R212.reuse, R176, R4 ;  /* 0x000000b0d404723c */ /* 0x042ff00000001804 */
[C---:B------:R-:W-:Y:S01]  /*b3a0*/  HMMA.16816.F32 R8, R212.reuse, R178, R8 ;  /* 0x000000b2d408723c */ /* 0x040fe20000001808 */
[----:B------:R-:W1:Y:S07]  /*b3b0*/  LDSM.16.M88.4 R176, [R249+-0x2800] ;  /* 0xffd80000f9b0783b */ /* 0x000e6e0000000200 */
[C---:B----4-:R-:W-:Y:S08]  /*b3c0*/  HMMA.16816.F32 R12, R212.reuse, R180, R12 ;  /* 0x000000b4d40c723c */ /* 0x050ff0000000180c */
[C---:B------:R-:W-:Y:S01]  /*b3d0*/  HMMA.16816.F32 R16, R212.reuse, R182, R16 ;  /* 0x000000b6d410723c */ /* 0x040fe20000001810 */
[----:B------:R-:W4:Y:S07]  /*b3e0*/  LDSM.16.M88.4 R180, [R248+0x4800] ;  /* 0x00480000f8b4783b */ /* 0x000f2e0000000200 */
[C---:B------:R-:W-:Y:S08]  /*b3f0*/  HMMA.16816.F32 R20, R212.reuse, R184, R20 ;  /* 0x000000b8d414723c */ /* 0x040ff00000001814 */
[C---:B------:R-:W-:Y:S01]  /*b400*/  HMMA.16816.F32 R24, R212.reuse, R186, R24 ;  /* 0x000000bad418723c */ /* 0x040fe20000001818 */
[----:B------:R-:W-:Y:S07]  /*b410*/  LDSM.16.M88.4 R184, [R248+0x5800] ;  /* 0x00580000f8b8783b */ /* 0x000fee0000000200 */
[C---:B-1----:R-:W-:Y:S08]  /*b420*/  HMMA.16816.F32 R28, R212.reuse, R176, R28 ;  /* 0x000000b0d41c723c */ /* 0x042ff0000000181c */
[----:B------:R-:W-:Y:S01]  /*b430*/  HMMA.16816.F32 R32, R212, R178, R32 ;  /* 0x000000b2d420723c */ /* 0x000fe20000001820 */
[----:B------:R-:W1:Y:S07]  /*b440*/  LDSM.16.M88.4 R176, [R248+0x5000] ;  /* 0x00500000f8b0783b */ /* 0x000e6e0000000200 */
[C---:B------:R-:W-:Y:S08]  /*b450*/  HMMA.16816.F32 R4, R216.reuse, R188, R4 ;  /* 0x000000bcd804723c */ /* 0x040ff00000001804 */
[C---:B------:R-:W-:Y:S08]  /*b460*/  HMMA.16816.F32 R8, R216.reuse, R190, R8 ;  /* 0x000000bed808723c */ /* 0x040ff00000001808 */
[C---:B----4-:R-:W-:Y:S08]  /*b470*/  HMMA.16816.F32 R12, R216.reuse, R180, R12 ;  /* 0x000000b4d80c723c */ /* 0x050ff0000000180c */
[C---:B------:R-:W-:Y:S01]  /*b480*/  HMMA.16816.F32 R16, R216.reuse, R182, R16 ;  /* 0x000000b6d810723c */ /* 0x040fe20000001810 */
[----:B------:R4:W-:Y:S07]  /*b490*/  LDSM.16.M88.4 R180, [R2] ;  /* 0x0000000002b4783b */ /* 0x0009ee0000000200 */
[C---:B-1----:R-:W-:Y:S08]  /*b4a0*/  HMMA.16816.F32 R20, R216.reuse, R176, R20 ;  /* 0x000000b0d814723c */ /* 0x042ff00000001814 */
[C---:B------:R-:W-:Y:S01]  /*b4b0*/  HMMA.16816.F32 R24, R216.reuse, R178, R24 ;  /* 0x000000b2d818723c */ /* 0x040fe20000001818 */
[----:B----4-:R-:W4:Y:S07]  /*b4c0*/  LDL R2, [R1+0x34] ;  /* 0x0000340001027983 */ /* 0x010f2e0000100800 */
[C---:B------:R-:W-:Y:S01]  /*b4d0*/  HMMA.16816.F32 R28, R216.reuse, R184, R28 ;  /* 0x000000b8d81c723c */ /* 0x040fe2000000181c */
[----:B---3--:R1:W3:Y:S07]  /*b4e0*/  LDSM.16.M88.4 R188, [R132] ;  /* 0x0000000084bc783b */ /* 0x0082ee0000000200 */
[----:B------:R-:W-:Y:S01]  /*b4f0*/  HMMA.16816.F32 R32, R216, R186, R32 ;  /* 0x000000bad820723c */ /* 0x000fe20000001820 */
[----:B--2---:R2:W-:Y:S05]  /*b500*/  LDSM.16.M88.4 R184, [R0] ;  /* 0x0000000000b8783b */ /* 0x0045ea0000000200 */
[----:B-1----:R-:W4:Y:S05]  /*b510*/  LDL R132, [R1+0xc] ;  /* 0x00000c0001847983 */ /* 0x002f2a0000100800 */
[----:B------:R1:W1:Y:S01]  /*b520*/  LDSM.16.M88.4 R176, [R3] ;  /* 0x0000000003b0783b */ /* 0x0002620000000200 */
[C---:B---3--:R-:W-:Y:S04]  /*b530*/  HMMA.16816.F32 R4, R220.reuse, R188, R4 ;  /* 0x000000bcdc04723c */ /* 0x048fe80000001804 */
[----:B--2---:R-:W2:Y:S04]  /*b540*/  LDL R0, [R1+0x38] ;  /* 0x0000380001007983 */ /* 0x004ea80000100800 */
[C---:B------:R-:W-:Y:S01]  /*b550*/  HMMA.16816.F32 R8, R220.reuse, R190, R8 ;  /* 0x000000bedc08723c */ /* 0x040fe20000001808 */
[----:B------:R-:W-:Y:S05]  /*b560*/  LDSM.16.M88.4 R188, [R250+0x4800] ;  /* 0x00480000fabc783b */ /* 0x000fea0000000200 */
[----:B-1----:R-:W3:Y:S02]  /*b570*/  LDL R3, [R1+0x30] ;  /* 0x0000300001037983 */ /* 0x002ee40000100800 */
        /* <DEDUP_REMOVED lines=32> */
[----:B------:R-:W4:Y:S07]  /*b780*/  LDSM.16.M88.4 R180, [R248+0x7800] ;  /* 0x00780000f8b4783b */ /* 0x000f2e0000000200 */
[C---:B------:R-:W-:Y:S08]  /*b790*/  HMMA.16816.F32 R4, R232.reuse, R184, R4 ;  /* 0x000000b8e804723c */ /* 0x040ff00000001804 */
[C---:B------:R-:W-:Y:S08]  /*b7a0*/  HMMA.16816.F32 R8, R232.reuse, R186, R8 ;  /* 0x000000bae808723c */ /* 0x040ff00000001808 */
[C---:B-1----:R-:W-:Y:S08]  /*b7b0*/  HMMA.16816.F32 R12, R232.reuse, R176, R12 ;  /* 0x000000b0e80c723c */ /* 0x042ff0000000180c */
[C---:B------:R-:W-:Y:S08]  /*b7c0*/  HMMA.16816.F32 R16, R232.reuse, R178, R16 ;  /* 0x000000b2e810723c */ /* 0x040ff00000001810 */
[C---:B------:R-:W-:Y:S08]  /*b7d0*/  HMMA.16816.F32 R20, R232.reuse, R188, R20 ;  /* 0x000000bce814723c */ /* 0x040ff00000001814 */
[C---:B------:R-:W-:Y:S01]  /*b7e0*/  HMMA.16816.F32 R24, R232.reuse, R190, R24 ;  /* 0x000000bee818723c */ /* 0x040fe20000001818 */
[----:B----4-:R1:W-:Y:S07]  /*b7f0*/  LDSM.16.M88.4 R188, [R2] ;  /* 0x0000000002bc783b */ /* 0x0103ee0000000200 */
[C---:B------:R-:W-:Y:S08]  /*b800*/  HMMA.16816.F32 R28, R232.reuse, R180, R28 ;  /* 0x000000b4e81c723c */ /* 0x040ff0000000181c */
[----:B------:R-:W-:Y:S01]  /*b810*/  HMMA.16816.F32 R32, R232, R182, R32 ;  /* 0x000000b6e820723c */ /* 0x000fe20000001820 */
[----:B------:R-:W-:Y:S05]  /*b820*/  LDSM.16.M88.4 R180, [R250+0x6000] ;  /* 0x00600000fab4783b */ /* 0x000fea0000000200 */
[----:B-1----:R-:W4:Y:S05]  /*b830*/  LDL R2, [R1+0x6c] ;  /* 0x00006c0001027983 */ /* 0x002f2a0000100800 */
[----:B------:R-:W1:Y:S05]  /*b840*/  LDSM.16.M88.4 R176, [R132] ;  /* 0x0000000084b0783b */ /* 0x000e6a0000000200 */
[----:B---3--:R-:W3:Y:S01]  /*b850*/  LDSM.16.M88.4 R184, [R3] ;  /* 0x0000000003b8783b */ /* 0x008ee20000000200 */
[C---:B-1----:R-:W-:Y:S08]  /*b860*/  HMMA.16816.F32 R4, R236.reuse, R176, R4 ;  /* 0x000000b0ec04723c */ /* 0x042ff00000001804 */
[C---:B------:R-:W-:Y:S01]  /*b870*/  HMMA.16816.F32 R8, R236.reuse, R178, R8 ;  /* 0x000000b2ec08723c */ /* 0x040fe20000001808 */
[----:B--2---:R1:W2:Y:S05]  /*b880*/  LDSM.16.M88.4 R176, [R0] ;  /* 0x0000000000b0783b */ /* 0x0042aa0000000200 */
[----:B-1----:R-:W4:Y:S02]  /*b890*/  LDL R0, [R1+0x8c] ;  /* 0x00008c0001007983 */ /* 0x002f240000100800 */
[C---:B---3--:R-:W-:Y:S08]  /*b8a0*/  HMMA.16816.F32 R12, R236.reuse, R184, R12 ;  /* 0x000000b8ec0c723c */ /* 0x048ff0000000180c */
[C---:B------:R-:W-:Y:S01]  /*b8b0*/  HMMA.16816.F32 R16, R236.reuse, R186, R16 ;  /* 0x000000baec10723c */ /* 0x040fe20000001810 */
[----:B------:R-:W1:Y:S07]  /*b8c0*/  LDSM.16.M88.4 R184, [R250+0x6800] ;  /* 0x00680000fab8783b */ /* 0x000e6e0000000200 */
[C---:B------:R-:W-:Y:S08]  /*b8d0*/  HMMA.16816.F32 R20, R236.reuse, R188, R20 ;  /* 0x000000bcec14723c */ /* 0x040ff00000001814 */
[C---:B------:R-:W-:Y:S01]  /*b8e0*/  HMMA.16816.F32 R24, R236.reuse, R190, R24 ;  /* 0x000000beec18723c */ /* 0x040fe20000001818 */
[----:B------:R-:W-:Y:S07]  /*b8f0*/  LDSM.16.M88.4 R188, [R249] ;  /* 0x00000000f9bc783b */ /* 0x000fee0000000200 */
[C---:B--2---:R-:W-:Y:S08]  /*b900*/  HMMA.16816.F32 R28, R236.reuse, R176, R28 ;  /* 0x000000b0ec1c723c */ /* 0x044ff0000000181c */
[----:B------:R-:W-:Y:S01]  /*b910*/  HMMA.16816.F32 R32, R236, R178, R32 ;  /* 0x000000b2ec20723c */ /* 0x000fe20000001820 */
[----:B------:R-:W2:Y:S07]  /*b920*/  LDSM.16.M88.4 R176, [R250+0x7000] ;  /* 0x00700000fab0783b */ /* 0x000eae0000000200 */
[C---:B------:R-:W-:Y:S08]  /*b930*/  HMMA.16816.F32 R4, R240.reuse, R180, R4 ;  /* 0x000000b4f004723c */ /* 0x040ff00000001804 */
[C---:B------:R-:W-:Y:S01]  /*b940*/  HMMA.16816.F32 R8, R240.reuse, R182, R8 ;  /* 0x000000b6f008723c */ /* 0x040fe20000001808 */
[----:B------:R-:W3:Y:S07]  /*b950*/  LDSM.16.M88.4 R180, [R250+0x7800] ;  /* 0x00780000fab4783b */ /* 0x000eee0000000200 */
[C---:B-1----:R-:W-:Y:S08]  /*b960*/  HMMA.16816.F32 R12, R240.reuse, R184, R12 ;  /* 0x000000b8f00c723c */ /* 0x042ff0000000180c */
[C---:B------:R-:W-:Y:S01]  /*b970*/  HMMA.16816.F32 R16, R240.reuse, R186, R16 ;  /* 0x000000baf010723c */ /* 0x040fe20000001810 */
[----:B------:R-:W-:Y:S07]  /*b980*/  LDSM.16.M88.4 R184, [R249+0x1800] ;  /* 0x00180000f9b8783b */ /* 0x000fee0000000200 */
[C---:B--2---:R-:W-:Y:S08]  /*b990*/  HMMA.16816.F32 R20, R240.reuse, R176, R20 ;  /* 0x000000b0f014723c */ /* 0x044ff00000001814 */
[C---:B------:R-:W-:Y:S01]  /*b9a0*/  HMMA.16816.F32 R24, R240.reuse, R178, R24 ;  /* 0x000000b2f018723c */ /* 0x040fe20000001818 */
[----:B------:R-:W1:Y:S07]  /*b9b0*/  LDSM.16.M88.4 R176, [R249+0x800] ;  /* 0x00080000f9b0783b */ /* 0x000e6e0000000200 */
[C---:B---3--:R-:W-:Y:S08]  /*b9c0*/  HMMA.16816.F32 R28, R240.reuse, R180, R28 ;  /* 0x000000b4f01c723c */ /* 0x048ff0000000181c */
[----:B------:R-:W-:Y:S01]  /*b9d0*/  HMMA.16816.F32 R32, R240, R182, R32 ;  /* 0x000000b6f020723c */ /* 0x000fe20000001820 */
[----:B------:R-:W2:Y:S01]  /*b9e0*/  LDSM.16.M88.4 R180, [R249+0x1000] ;  /* 0x00100000f9b4783b */ /* 0x000ea20000000200 */
[----:B------:R-:W-:Y:S04]  /*b9f0*/  DEPBAR.LE SB0, 0x0 ;  /* 0x000080000000791a */ /* 0x000fe80000000000 */
[----:B------:R-:W-:Y:S02]  /*ba00*/  BAR.SYNC.DEFER_BLOCKING 0x0 ;  /* 0x0000000000007b1d */ /* 0x000fe40000010000 */
[C---:B------:R-:W-:Y:S08]  /*ba10*/  HMMA.16816.F32 R4, R244.reuse, R188, R4 ;  /* 0x000000bcf404723c */ /* 0x040ff00000001804 */
[C---:B------:R-:W-:Y:S08]  /*ba20*/  HMMA.16816.F32 R8, R244.reuse, R190, R8 ;  /* 0x000000bef408723c */ /* 0x040ff00000001808 */
[C---:B-1----:R-:W-:Y:S08]  /*ba30*/  HMMA.16816.F32 R12, R244.reuse, R176, R12 ;  /* 0x000000b0f40c723c */ /* 0x042ff0000000180c */
[C---:B------:R-:W-:Y:S08]  /*ba40*/  HMMA.16816.F32 R16, R244.reuse, R178, R16 ;  /* 0x000000b2f410723c */ /* 0x040ff00000001810 */
[C---:B--2---:R-:W-:Y:S08]  /*ba50*/  HMMA.16816.F32 R20, R244.reuse, R180, R20 ;  /* 0x000000b4f414723c */ /* 0x044ff00000001814 */
[C---:B------:R-:W-:Y:S08]  /*ba60*/  HMMA.16816.F32 R24, R244.reuse, R182, R24 ;  /* 0x000000b6f418723c */ /* 0x040ff00000001818 */
[C---:B------:R-:W-:Y:S08]  /*ba70*/  HMMA.16816.F32 R28, R244.reuse, R184, R28 ;  /* 0x000000b8f41c723c */ /* 0x040ff0000000181c */
[----:B------:R-:W-:Y:S03]  /*ba80*/  HMMA.16816.F32 R32, R244, R186, R32 ;  /* 0x000000baf420723c */ /* 0x000fe60000001820 */
[----:B----4-:R-:W-:Y:S11]  /*ba90*/  ISETP.GT.AND P0, PT, R2, R0, PT ;  /* 0x000000000200720c */ /* 0x010ff60003f04270 */
        /* <DEDUP_REMOVED lines=9> */
[----:B------:R-:W4:Y:S04]  /*bb30*/  LDL R178, [R1+0xa4] ;  /* 0x0000a40001b27983 */ /* 0x000f280000100800 */
[----:B------:R-:W4:Y:S04]  /*bb40*/  LDL R179, [R1+0x158] ;  /* 0x0001580001b37983 */ /* 0x000f280000100800 */
[----:B------:R-:W4:Y:S01]  /*bb50*/  LDL R190, [R1+0x7c] ;  /* 0x00007c0001be7983 */ /* 0x000f220000100800 */
[--C-:B-1----:R-:W-:Y:S02]  /*bb60*/  SHF.R.S32.HI R0, RZ, 0x1f, R132.reuse ;  /* 0x0000001fff007819 */ /* 0x102fe40000011484 */
[----:B------:R-:W-:Y:S01]  /*bb70*/  SHF.R.S32.HI R133, RZ, 0x1f, R132 ;  /* 0x0000001fff857819 */ /* 0x000fe20000011484 */
[----:B------:R-:W4:Y:S01]  /*bb80*/  LDL R191, [R1+0x80] ;  /* 0x0000800001bf7983 */ /* 0x000f220000100800 */
[-C--:B------:R-:W-:Y:S02]  /*bb90*/  LEA.HI R0, R0, R132.reuse, RZ, 0x3 ;  /* 0x0000008400007211 */ /* 0x080fe400078f18ff */
[----:B------:R-:W-:Y:S01]  /*bba0*/  LEA.HI R133, R133, R132, RZ, 0x3 ;  /* 0x0000008485857211 */ /* 0x000fe200078f18ff */
[----:B------:R-:W4:Y:S01]  /*bbb0*/  LDL R188, [R1+0x84] ;  /* 0x0000840001bc7983 */ /* 0x000f220000100800 */
[----:B------:R-:W-:Y:S02]  /*bbc0*/  LOP3.LUT R0, R0, 0xfffffff8, RZ, 0xc0, !PT ;  /* 0xfffffff800007812 */ /* 0x000fe400078ec0ff */
[----:B------:R-:W-:Y:S01]  /*bbd0*/  SHF.R.S32.HI R133, RZ, 0x3, R133 ;  /* 0x00000003ff857819 */ /* 0x000fe20000011485 */
[----:B------:R-:W4:Y:S02]  /*bbe0*/  LDL R189, [R1+0x64] ;  /* 0x0000640001bd7983 */ /* 0x000f240000100800 */
[----:B------:R-:W-:Y:S02]  /*bbf0*/  IMAD.IADD R0, R132, 0x1, -R0 ;  /* 0x0000000184007824 */ /* 0x000fe400078e0a00 */
[----:B------:R-:W4:Y:S02]  /*bc00*/  LDL R132, [R1+0xb8] ;  /* 0x0000b80001847983 */ /* 0x000f240000100800 */
[----:B------:R-:W-:Y:S02]  /*bc10*/  IMAD R0, R0, 0x20, R133 ;  /* 0x0000002000007824 */ /* 0x000fe400078e0285 */
[----:B--2---:R-:W-:Y:S01]  /*bc20*/  IMAD R2, R2, 0x40, R3 ;  /* 0x0000004002027824 */ /* 0x004fe200078e0203 */
[----:B---3--:R-:W2:Y:S04]  /*bc30*/  LDL R177, [R1+0x15c] ;  /* 0x00015c0001b17983 */ /* 0x008ea80000100800 */
[----:B------:R-:W-:Y:S05]  /*bc40*/  IADD3 R2, R2, -0x40, R0 ;  /* 0xffffffc002027810 */ /* 0x000fea0007ffe000 */
[----:B------:R-:W-:Y:S04]  /*bc50*/  @P2 IMAD.HI.U32 R3, R2, c[0x0][0x2bc], RZ ;  /* 0x0000af0002032a27 */ /* 0x000fe800078e00ff */
[----:B------:R-:W-:Y:S01]  /*bc60*/  IMAD.MOV.U32 R0, RZ, RZ, R2 ;  /* 0x000000ffff007224 */ /* 0x000fe200078e0002 */
[----:B------:R-:W-:Y:S04]  /*bc70*/  @P2 SHF.R.U32.HI R0, RZ, c[0x0][0x2c0], R3 ;  /* 0x0000b000ff002a19 */ /* 0x000fe80000011603 */
[----:B------:R-:W-:Y:S01]  /*bc80*/  @!P6 IADD3 R3, P0, R0, R176, RZ ;  /* 0x000000b00003e210 */ /* 0x000fe20007f1e0ff */
[----:B----4-:R-:W-:Y:S01]  /*bc90*/  IMAD.SHL.U32 R186, R190, 0x2, RZ ;  /* 0x00000002beba7824 */ /* 0x010fe200078e00ff */
[----:B------:R-:W3:Y:S01]  /*bca0*/  LDL R176, [R1+0x160] ;  /* 0x0001600001b07983 */ /* 0x000ee20000100800 */
[----:B------:R-:W-:Y:S02]  /*bcb0*/  IMAD.SHL.U32 R185, R191, 0x2, RZ ;  /* 0x00000002bfb97824 */ /* 0x000fe400078e00ff */
[----:B------:R-:W-:Y:S01]  /*bcc0*/  IMAD.SHL.U32 R184, R188, 0x2, RZ ;  /* 0x00000002bcb87824 */ /* 0x000fe200078e00ff */
[----:B------:R-:W-:Y:S01]  /*bcd0*/  @!P6 LEA.HI.X.SX32 R133, R0, R132, 0x1, P0 ;  /* 0x000000840085e211 */ /* 0x000fe200000f0eff */
[----:B------:R-:W-:Y:S01]  /*bce0*/  IMAD.MOV R0, RZ, RZ, -R0 ;  /* 0x000000ffff007224 */ /* 0x000fe200078e0a00 */
[C---:B------:R-:W-:Y:S03]  /*bcf0*/  @!P6 LEA R132, P0, R3.reuse, c[0x0][0x2a0], 0x2 ;  /* 0x0000a8000384ea11 */ /* 0x040fe600078010ff */
[----:B------:R-:W-:Y:S01]  /*bd00*/  IMAD R183, R0, c[0x0][0x2b8], R2 ;  /* 0x0000ae0000b77a24 */ /* 0x000fe200078e0202 */
[----:B------:R-:W-:Y:S03]  /*bd10*/  @!P6 LEA.HI.X R133, R3, c[0x0][0x2a4], R133, 0x2, P0 ;  /* 0x0000a9000385ea11 */ /* 0x000fe600000f1485 */
[C---:B------:R-:W-:Y:S01]  /*bd20*/  IMAD.WIDE.U32 R2, R183.reuse, c[0x0][0x1e0], RZ ;  /* 0x00007800b7027a25 */ /* 0x040fe200078e00ff */
[----:B------:R-:W-:Y:S01]  /*bd30*/  SHF.R.S32.HI R0, RZ, 0x1f, R183 ;  /* 0x0000001fff007819 */ /* 0x000fe200000114b7 */
[----:B------:R1:W4:Y:S04]  /*bd40*/  @!P6 LDG.E R182, [R132.64] ;  /* 0x0000000684b6e981 */ /* 0x000328000c1e1900 */
[----:B------:R1:W-:Y:S01]  /*bd50*/  STL [R1+0x68], R183 ;  /* 0x000068b701007387 */ /* 0x0003e20000100800 */
[----:B------:R-:W-:Y:S04]  /*bd60*/  IMAD R0, R0, c[0x0][0x1e0], RZ ;  /* 0x0000780000007a24 */ /* 0x000fe800078e02ff */
[----:B------:R-:W-:Y:S04]  /*bd70*/  IMAD R0, R183, c[0x0][0x1e4], R0 ;  /* 0x00007900b7007a24 */ /* 0x000fe800078e0200 */
[----:B------:R-:W-:Y:S01]  /*bd80*/  IMAD.IADD R3, R3, 0x1, R0 ;  /* 0x0000000103037824 */ /* 0x000fe200078e0200 */
[----:B-1----:R-:W3:Y:S01]  /*bd90*/  LDL R132, [R1+0x164] ;  /* 0x0001640001847983 */ /* 0x002ee20000100800 */
[----:B------:R-:W-:Y:S01]  /*bda0*/  IMAD.SHL.U32 R183, R189, 0x2, RZ ;  /* 0x00000002bdb77824 */ /* 0x000fe200078e00ff */
[----:B--2---:R-:W-:Y:S02]  /*bdb0*/  SHF.L.U64.HI R181, R191, 0x1, R177 ;  /* 0x00000001bfb57819 */ /* 0x004fe400000102b1 */
[----:B----4-:R-:W-:Y:S01]  /*bdc0*/  SHF.R.S32.HI R133, RZ, 0x1f, R182 ;  /* 0x0000001fff857819 */ /* 0x010fe200000114b6 */
[----:B------:R1:W-:Y:S01]  /*bdd0*/  STL [R1+0x60], R182 ;  /* 0x000060b601007387 */ /* 0x0003e20000100800 */
[----:B------:R-:W-:Y:S04]  /*bde0*/  IMAD.WIDE.U32 R2, R182, c[0x0][0x1f0], R2 ;  /* 0x00007c00b6027a25 */ /* 0x000fe800078e0002 */
[----:B------:R-:W-:Y:S01]  /*bdf0*/  IMAD R133, R133, c[0x0][0x1f0], RZ ;  /* 0x00007c0085857a24 */ /* 0x000fe200078e02ff */
[----:B------:R-:W-:Y:S02]  /*be00*/  IADD3 R0, P0, R180, R2, RZ ;  /* 0x00000002b4007210 */ /* 0x000fe40007f1e0ff */
[----:B---3--:R-:W-:Y:S01]  /*be10*/  SHF.L.U64.HI R180, R188, 0x1, R176 ;  /* 0x00000001bcb47819 */ /* 0x008fe200000102b0 */
[----:B------:R-:W-:Y:S05]  /*be20*/  IMAD R133, R182, c[0x0][0x1f4], R133 ;  /* 0x00007d00b6857a24 */ /* 0x000fea00078e0285 */
[----:B------:R-:W-:Y:S02]  /*be30*/  IADD3.X R133, R178, R3, R133, P0, !PT ;  /* 0x00000003b2857210 */ /* 0x000fe400007fe485 */
[C---:B------:R-:W-:Y:S04]  /*be40*/  LEA R178, P0, R0.reuse, c[0x0][0x1c8], 0x1 ;  /* 0x0000720000b27a11 */ /* 0x040fe800078008ff */
[----:B------:R-:W-:Y:S02]  /*be50*/  LEA.HI.X R133, R0, c[0x0][0x1cc], R133, 0x1, P0 ;  /* 0x0000730000857a11 */ /* 0x000fe400000f0c85 */
[----:B-1----:R-:W-:Y:S02]  /*be60*/  SHF.L.U64.HI R182, R190, 0x1, R179 ;  /* 0x00000001beb67819 */ /* 0x002fe400000102b3 */
[----:B------:R-:W-:Y:S01]  /*be70*/  SHF.L.U64.HI R179, R189, 0x1, R132 ;  /* 0x00000001bdb37819 */ /* 0x000fe20000010284 */
[----:B------:R-:W-:-:S05]  /*be80*/  BRA.DIV ~URZ, `(.L_x_1064) ;  /* 0x000065527f007947 */ /* 0x000fca000b800000 */
[----:B------:R1:W2:Y:S02]  /*be90*/  SHFL.IDX PT, R132, R133, RZ, 0x181f ;  /* 0x00181fff85847589 */ /* 0x0002a400000e0000 */
.L_x_1093:
[----:B------:R-:W-:-:S05]  /*bea0*/  BRA.DIV ~URZ, `(.L_x_1065) ;  /* 0x000065a27f007947 */ /* 0x000fca000b800000 */
[----:B------:R-:W3:Y:S04]  /*beb0*/  LDL R176, [R1+0x5c] ;  /* 0x00005c0001b07983 */ /* 0x000ee80000100800 */
[----:B------:R-:W4:Y:S04]  /*bec0*/  LDL R187, [R1+0x58] ;  /* 0x0000580001bb7983 */ /* 0x000f280000100800 */
[----:B------:R-:W1:Y:S01]  /*bed0*/  SHFL.IDX PT, R0, R178, RZ, 0x181f ;  /* 0x00181fffb2007589 */ /* 0x000e6200000e0000 */
[----:B---3--:R-:W-:Y:S04]  /*bee0*/  IADD3 R2, -R176, 0x10, RZ ;  /* 0x00000010b0027810 */ /* 0x008fe80007ffe1ff */
[----:B------:R-:W-:Y:S04]  /*bef0*/  LOP3.LUT R2, R2, 0xf, RZ, 0xc0, !PT ;  /* 0x0000000f02027812 */ /* 0x000fe800078ec0ff */
[----:B-1----:R-:W-:Y:S04]  /*bf00*/  IADD3 R2, P1, P0, R2, R0, R183 ;  /* 0x0000000002027210 */ /* 0x002fe8000783e0b7 */
[----:B--2---:R-:W-:Y:S02]  /*bf10*/  IADD3.X R3, RZ, R132, R179, P1, P0 ;  /* 0x00000084ff037210 */ /* 0x004fe40000fe04b3 */
[----:B------:R-:W-:Y:S11]  /*bf20*/  ISETP.NE.U32.AND P0, PT, R176, RZ, PT ;  /* 0x000000ffb000720c */ /* 0x000ff60003f05070 */
[----:B------:R-:W-:Y:S02]  /*bf30*/  @!UPT UIADD3 URZ, URZ, URZ, URZ ;  /* 0x0000003f3f3ff290 */ /* 0x000fe4000fffe03f */
[----:B------:R-:W-:Y:S01]  /*bf40*/  @!PT LDS RZ, [RZ] ;  /* 0x00000000fffff984 */ /* 0x000fe20000000800 */
[----:B------:R-:W-:Y:S01]  /*bf50*/  @!PT LDS RZ, [RZ] ;  /* 0x00000000fffff984 */ /* 0x000fe20000000800 */
[----:B----4-:R1:W-:Y:S02]  /*bf60*/  LDGSTS.E.BYPASS.LTC128B.128.ZFILL [R187+0x10100], [R2.64], P0 ;  /* 0x1010000002bb7fae */ /* 0x0103e40008141d46 */
[----:B-1----:R-:W-:Y:S05]  /*bf70*/  IADD3 R2, P0, R0, R184, RZ ;  /* 0x000000b800027210 */ /* 0x002fea0007f1e0ff */
[----:B------:R-:W-:Y:S05]  /*bf80*/  IMAD.X R3, R132, 0x1, R180, P0 ;  /* 0x0000000184037824 */ /* 0x000fea00000e06b4 */
[----:B------:R1:W-:Y:S02]  /*bf90*/  LDGSTS.E.BYPASS.LTC128B.128 [R187+0x12100], [R2.64], !P5 ;  /* 0x1210000002bb7fae */ /* 0x0003e4000e901d46 */
[----:B-1----:R-:W-:Y:S05]  /*bfa0*/  IADD3 R2, P0, R0, R185, RZ ;  /* 0x000000b900027210 */ /* 0x002fea0007f1e0ff */
[----:B------:R-:W-:Y:S01]  /*bfb0*/  IMAD.X R3, R132, 0x1, R181, P0 ;  /* 0x0000000184037824 */ /* 0x000fe200000e06b5 */
[----:B------:R-:W-:Y:S02]  /*bfc0*/  IADD3 R176, P0, R0, R186, RZ ;  /* 0x000000ba00b07210 */ /* 0x000fe40007f1e0ff */
[----:B------:R1:W2:Y:S03]  /*bfd0*/  SHFL.IDX PT, R0, R178, 0x1, 0x181f ;  /* 0x00381f00b2007f89 */ /* 0x0002a600000e0000 */
[----:B------:R-:W-:Y:S01]  /*bfe0*/  IMAD.X R177, R132, 0x1, R182, P0 ;  /* 0x0000000184b17824 */ /* 0x000fe200000e06b6 */
[----:B------:R1:W-:Y:S04]  /*bff0*/  LDGSTS.E.BYPASS.LTC128B.128 [R187+0x14100], [R2.64], !P4 ;  /* 0x1410000002bb7fae */ /* 0x0003e8000e101d46 */
[----:B------:R1:W3:Y:S04]  /*c000*/  SHFL.IDX PT, R132, R133, 0x1, 0x181f ;  /* 0x00381f0085847f89 */ /* 0x0002e800000e0000 */
[----:B------:R1:W-:Y:S02]  /*c010*/  LDGSTS.E.BYPASS.LTC128B.128 [R187+0x16100], [R176.64], !P3 ;  /* 0x16100000b0bb7fae */ /* 0x0003e4000d901d46 */
.L_x_1094:
[----:B-1----:R-:W4:Y:S04]  /*c020*/  LDL.LU R2, [R1+0x5c] ;  /* 0x00005c0001027983 */ /* 0x002f280000300800 */
[----:B---3--:R-:W3:Y:S01]  /*c030*/  LDL R133, [R1+0x58] ;  /* 0x0000580001857983 */ /* 0x008ee20000100800 */
[C---:B----4-:R-:W-:Y:S02]  /*c040*/  ISETP.NE.U32.AND P0, PT, R2.reuse, RZ, PT ;  /* 0x000000ff0200720c */ /* 0x050fe40003f05070 */
[----:B------:R-:W-:Y:S04]  /*c050*/  IADD3 R2, -R2, 0x10, RZ ;  /* 0x0000001002027810 */ /* 0x000fe80007ffe1ff */
[----:B------:R-:W-:Y:S04]  /*c060*/  LOP3.LUT R2, R2, 0xf, RZ, 0xc0, !PT ;  /* 0x0000000f02027812 */ /* 0x000fe800078ec0ff */
[----:B--2---:R-:W-:Y:S04]  /*c070*/  IADD3 R2, P2, P1, R2, R0, R183 ;  /* 0x0000000002027210 */ /* 0x004fe8000795e0b7 */
[----:B------:R-:W-:Y:S02]  /*c080*/  IADD3.X R3, RZ, R132, R179, P2, P1 ;  /* 0x00000084ff037210 */ /* 0x000fe400017e24b3 */
[C---:B------:R-:W-:Y:S03]  /*c090*/  IADD3 R176, P1, R0.reuse, R185, RZ ;  /* 0x000000b900b07210 */ /* 0x040fe60007f3e0ff */
[----:B------:R-:W-:Y:S01]  /*c0a0*/  @!PT LDS RZ, [RZ] ;  /* 0x00000000fffff984 */ /* 0x000fe20000000800 */
[----:B------:R-:W-:Y:S01]  /*c0b0*/  @!PT LDS RZ, [RZ] ;  /* 0x00000000fffff984 */ /* 0x000fe20000000800 */
[----:B------:R-:W-:Y:S01]  /*c0c0*/  @!PT LDS RZ, [RZ] ;  /* 0x00000000fffff984 */ /* 0x000fe20000000800 */
[----:B---3--:R1:W-:Y:S01]  /*c0d0*/  LDGSTS.E.BYPASS.LTC128B.128.ZFILL [R133+0x11100], [R2.64], P0 ;  /* 0x1110000002857fae */ /* 0x0083e20008141d46 */
[----:B------:R-:W-:Y:S01]  /*c0e0*/  IADD3 R178, P0, R0, R184, RZ ;  /* 0x000000b800b27210 */ /* 0x000fe20007f1e0ff */
[C---:B------:R-:W-:Y:S04]  /*c0f0*/  IMAD.X R177, R132.reuse, 0x1, R181, P1 ;  /* 0x0000000184b17824 */ /* 0x040fe800008e06b5 */
[----:B------:R-:W-:Y:S05]  /*c100*/  IMAD.X R179, R132, 0x1, R180, P0 ;  /* 0x0000000184b37824 */ /* 0x000fea00000e06b4 */
[----:B------:R2:W-:Y:S04]  /*c110*/  LDGSTS.E.BYPASS.LTC128B.128 [R133+0x13100], [R178.64], !P5 ;  /* 0x13100000b2857fae */ /* 0x0005e8000e901d46 */
[----:B------:R2:W-:Y:S01]  /*c120*/  LDGSTS.E.BYPASS.LTC128B.128 [R133+0x15100], [R176.64], !P4 ;  /* 0x15100000b0857fae */ /* 0x0005e2000e101d46 */
[----:B-1----:R-:W-:Y:S05]  /*c130*/  IADD3 R2, P0, R0, R186, RZ ;  /* 0x000000ba00027210 */ /* 0x002fea0007f1e0ff */
[----:B------:R-:W-:Y:S05]  /*c140*/  IMAD.X R3, R132, 0x1, R182, P0 ;  /* 0x0000000184037824 */ /* 0x000fea00000e06b6 */
[----:B------:R2:W-:Y:S03]  /*c150*/  LDGSTS.E.BYPASS.LTC128B.128 [R133+0x17100], [R2.64], !P3 ;  /* 0x1710000002857fae */ /* 0x0005e6000d901d46 */
.L_x_1063:
[----:B------:R-:W-:Y:S05]  /*c160*/  BSYNC B0 ;  /* 0x0000000000007941 */ /* 0x000fea0003800000 */
.L_x_1062:
        /* <DEDUP_REMOVED lines=34> */
[----:B------:R-:W1:Y:S02]  /*c390*/  SHFL.BFLY PT, R0, R132, 0x2, 0x1f ;  /* 0x0c401f0084007f89 */ /* 0x000e6400000e0000 */
[----:B-1----:R-:W-:Y:S05]  /*c3a0*/  FMNMX.FTZ R132, R132, R0, !PT ;  /* 0x0000000084847209 */ /* 0x002fea0007810000 */
[----:B------:R-:W1:Y:S02]  /*c3b0*/  SHFL.BFLY PT, R133, R132, 0x1, 0x1f ;  /* 0x0c201f0084857f89 */ /* 0x000e6400000e0000 */
[----:B-1----:R-:W-:Y:S02]  /*c3c0*/  FMNMX.FTZ R133, R132, R133, !PT ;  /* 0x0000008584857209 */ /* 0x002fe40007810000 */
[----:B------:R-:W1:Y:S02]  /*c3d0*/  SHFL.BFLY PT, R132, R176, 0x2, 0x1f ;  /* 0x0c401f00b0847f89 */ /* 0x000e6400000e0000 */
[----:B-1----:R-:W-:Y:S05]  /*c3e0*/  FMNMX.FTZ R132, R176, R132, !PT ;  /* 0x00000084b0847209 */ /* 0x002fea0007810000 */
[----:B------:R1:W2:Y:S02]  /*c3f0*/  SHFL.BFLY PT, R0, R132, 0x1, 0x1f ;  /* 0x0c201f0084007f89 */ /* 0x0002a400000e0000 */
.L_x_1095:
        /* <DEDUP_REMOVED lines=21> */
[--C-:B------:R-:W-:Y:S01]  /*c550*/  FFMA.FTZ R179, R28, c[0x0][0x2d0], -R132.reuse ;  /* 0x0000b4001cb37a23 */ /* 0x100fe20000010884 */
[----:B------:R-:W-:Y:S01]  /*c560*/  MOV R28, R24 ;  /* 0x00000018001c7202 */ /* 0x000fe20000000f00 */
[--C-:B------:R-:W-:Y:S02]  /*c570*/  FFMA.FTZ R9, R9, c[0x0][0x2d0], -R132.reuse ;  /* 0x0000b40009097a23 */ /* 0x100fe40000010884 */
[--C-:B------:R-:W-:Y:S02]  /*c580*/  FFMA.FTZ R8, R8, c[0x0][0x2d0], -R132.reuse ;  /* 0x0000b40008087a23 */ /* 0x100fe40000010884 */
[----:B------:R-:W-:Y:S01]  /*c590*/  FFMA.FTZ R132, R33, c[0x0][0x2d0], -R132 ;  /* 0x0000b40021847a23 */ /* 0x000fe20000010884 */
[----:B------:R-:W-:Y:S02]  /*c5a0*/  MOV R33, R29 ;  /* 0x0000001d00217202 */ /* 0x000fe40000000f00 */
[----:B------:R-:W-:Y:S01]  /*c5b0*/  MOV R29, R25 ;  /* 0x00000019001d7202 */ /* 0x000fe20000000f00 */
[----:B------:R-:W-:Y:S01]  /*c5c0*/  MUFU.EX2 R8, R8 ;  /* 0x0000000800087308 */ /* 0x000fe20000000800 */
[----:B------:R-:W-:Y:S09]  /*c5d0*/  MOV R25, R20 ;  /* 0x0000001400197202 */ /* 0x000ff20000000f00 */
[----:B------:R-:W1:Y:S10]  /*c5e0*/  MUFU.EX2 R9, R9 ;  /* 0x0000000900097308 */ /* 0x000e740000000800 */
[----:B------:R-:W-:Y:S01]  /*c5f0*/  MUFU.EX2 R132, R132 ;  /* 0x0000008400847308 */ /* 0x000fe20000000800 */
[C---:B---3--:R-:W-:Y:S01]  /*c600*/  FFMA.FTZ R0, R2.reuse, R177, R4 ;  /* 0x000000b102007223 */ /* 0x048fe20000010004 */
[----:B-1----:R-:W-:Y:S01]  /*c610*/  F2FP.PACK_AB R178, R9, R8 ;  /* 0x0000000809b2723e */ /* 0x002fe200000000ff */
[----:B------:R-:W-:Y:S02]  /*c620*/  FMUL.FTZ R17, R2, R153 ;  /* 0x0000009902117220 */ /* 0x000fe40000410000 */
[C---:B------:R-:W-:Y:S01]  /*c630*/  FADD.FTZ R5, R176.reuse, R0 ;  /* 0x00000000b0057221 */ /* 0x040fe20000010000 */
[----:B------:R-:W-:Y:S01]  /*c640*/  F2FP.PACK_AB R176, R176, R4 ;  /* 0x00000004b0b0723e */ /* 0x000fe200000000ff */
[C---:B------:R-:W-:Y:S02]  /*c650*/  FMUL.FTZ R4, R3.reuse, c[0x0][0x2d0] ;  /* 0x0000b40003047a20 */ /* 0x040fe40000410000 */
[----:B------:R-:W-:Y:S02]  /*c660*/  FADD.FTZ R0, -R3, R135 ;  /* 0x0000008703007221 */ /* 0x000fe40000010100 */
[--C-:B------:R-:W-:Y:S02]  /*c670*/  FFMA.FTZ R6, R6, c[0x0][0x2d0], -R4.reuse ;  /* 0x0000b40006067a23 */ /* 0x100fe40000010804 */
[--C-:B------:R-:W-:Y:S02]  /*c680*/  FFMA.FTZ R7, R7, c[0x0][0x2d0], -R4.reuse ;  /* 0x0000b40007077a23 */ /* 0x100fe40000010804 */
        /* <DEDUP_REMOVED lines=18> */
[----:B------:R-:W-:Y:S02]  /*c7b0*/  FFMA.FTZ R35, R35, c[0x0][0x2d0], -R4 ;  /* 0x0000b40023237a23 */ /* 0x000fe40000010804 */
[C---:B------:R-:W-:Y:S02]  /*c7c0*/  FMUL.FTZ R4, R2.reuse, R164 ;  /* 0x000000a402047220 */ /* 0x040fe40000410000 */
[----:B------:R-:W2:Y:S01]  /*c7d0*/  LDL R164, [R1] ;  /* 0x0000000001a47983 */ /* 0x000ea20000100800 */
[----:B------:R-:W-:Y:S02]  /*c7e0*/  FMUL.FTZ R32, R2, R136 ;  /* 0x0000008802207220 */ /* 0x000fe40000410000 */
[----:B------:R-:W-:Y:S01]  /*c7f0*/  FMUL.FTZ R0, R0, c[0x0][0x2d0] ;  /* 0x0000b40000007a20 */ /* 0x000fe20000410000 */
[----:B------:R-:W3:Y:S01]  /*c800*/  LDL.LU R136, [R1+0x88] ;  /* 0x0000880001887983 */ /* 0x000ee20000300800 */
[C---:B------:R-:W-:Y:S01]  /*c810*/  FMUL.FTZ R24, R2.reuse, R144 ;  /* 0x0000009002187220 */ /* 0x040fe20000410000 */
[----:B------:R-:W-:Y:S01]  /*c820*/  MOV R144, R25 ;  /* 0x0000001900907202 */ /* 0x000fe20000000f00 */
[----:B------:R-:W-:Y:S01]  /*c830*/  FMUL.FTZ R25, R2, R145 ;  /* 0x0000009102197220 */ /* 0x000fe20000410000 */
[----:B------:R-:W-:Y:S01]  /*c840*/  MOV R145, R10 ;  /* 0x0000000a00917202 */ /* 0x000fe20000000f00 */
[----:B------:R-:W1:Y:S01]  /*c850*/  MUFU.EX2 R0, R0 ;  /* 0x0000000000007308 */ /* 0x000e620000000800 */
[----:B------:R-:W-:Y:S01]  /*c860*/  MOV R10, R33 ;  /* 0x00000021000a7202 */ /* 0x000fe20000000f00 */
[----:B------:R-:W-:Y:S02]  /*c870*/  FADD.FTZ R5, R8, R5 ;  /* 0x0000000508057221 */ /* 0x000fe40000010000 */
[C---:B------:R-:W-:Y:S02]  /*c880*/  FMUL.FTZ R33, R2.reuse, R137 ;  /* 0x0000008902217220 */ /* 0x040fe40000410000 */
[----:B------:R-:W-:Y:S02]  /*c890*/  FADD.FTZ R188, R9, R5 ;  /* 0x0000000509bc7221 */ /* 0x000fe40000010000 */
[C---:B------:R-:W-:Y:S01]  /*c8a0*/  FMUL.FTZ R5, R2.reuse, R165 ;  /* 0x000000a502057220 */ /* 0x040fe20000410000 */
[----:B------:R-:W-:Y:S01]  /*c8b0*/  MOV R165, R35 ;  /* 0x0000002300a57202 */ /* 0x000fe20000000f00 */
[C---:B------:R-:W-:Y:S01]  /*c8c0*/  FMUL.FTZ R8, R2.reuse, R160 ;  /* 0x000000a002087220 */ /* 0x040fe20000410000 */
[----:B------:R-:W-:Y:S01]  /*c8d0*/  MOV R160, R34 ;  /* 0x0000002200a07202 */ /* 0x000fe20000000f00 */
[C---:B------:R-:W-:Y:S01]  /*c8e0*/  FMUL.FTZ R16, R2.reuse, R152 ;  /* 0x0000009802107220 */ /* 0x040fe20000410000 */
[----:B------:R-:W-:Y:S01]  /*c8f0*/  MUFU.EX2 R189, R189 ;  /* 0x000000bd00bd7308 */ /* 0x000fe20000000800 */
[C---:B------:R-:W-:Y:S02]  /*c900*/  FMUL.FTZ R12, R2.reuse, R156 ;  /* 0x0000009c020c7220 */ /* 0x040fe40000410000 */
[C---:B------:R-:W-:Y:S01]  /*c910*/  FMUL.FTZ R21, R2.reuse, R149 ;  /* 0x0000009502157220 */ /* 0x040fe20000410000 */
[----:B------:R-:W-:Y:S01]  /*c920*/  MOV R149, R179 ;  /* 0x000000b300957202 */ /* 0x000fe20000000f00 */
[C---:B------:R-:W-:Y:S02]  /*c930*/  FMUL.FTZ R13, R2.reuse, R157 ;  /* 0x0000009d020d7220 */ /* 0x040fe40000410000 */
[----:B------:R-:W4:Y:S01]  /*c940*/  LDL R157, [R1+0x4] ;  /* 0x00000400019d7983 */ /* 0x000f220000100800 */
[----:B------:R-:W-:Y:S01]  /*c950*/  FMUL.FTZ R9, R2, R161 ;  /* 0x000000a102097220 */ /* 0x000fe20000410000 */
[----:B------:R-:W-:Y:S01]  /*c960*/  MOV R161, R31 ;  /* 0x0000001f00a17202 */ /* 0x000fe20000000f00 */
[----:B------:R-:W-:Y:S01]  /*c970*/  MUFU.EX2 R156, R134 ;  /* 0x00000086009c7308 */ /* 0x000fe20000000800 */
[C---:B-1----:R-:W-:Y:S01]  /*c980*/  FMUL.FTZ R7, R0.reuse, R167 ;  /* 0x000000a700077220 */ /* 0x042fe20000410000 */
[----:B------:R-:W-:Y:S01]  /*c990*/  MOV R167, R10 ;  /* 0x0000000a00a77202 */ /* 0x000fe20000000f00 */
[C---:B------:R-:W-:Y:S02]  /*c9a0*/  FMUL.FTZ R10, R0.reuse, R162 ;  /* 0x000000a2000a7220 */ /* 0x040fe40000410000 */
[----:B------:R-:W2:Y:S01]  /*c9b0*/  LDL R162, [R1+0x3c] ;  /* 0x00003c0001a27983 */ /* 0x000ea20000100800 */
[C---:B------:R-:W-:Y:S02]  /*c9c0*/  FMUL.FTZ R34, R0.reuse, R138 ;  /* 0x0000008a00227220 */ /* 0x040fe40000410000 */
[C---:B------:R-:W-:Y:S02]  /*c9d0*/  FMUL.FTZ R35, R0.reuse, R139 ;  /* 0x0000008b00237220 */ /* 0x040fe40000410000 */
[C---:B------:R-:W-:Y:S01]  /*c9e0*/  FMUL.FTZ R14, R0.reuse, R158 ;  /* 0x0000009e000e7220 */ /* 0x040fe20000410000 */
[----:B------:R-:W-:Y:S01]  /*c9f0*/  MUFU.EX2 R134, R187 ;  /* 0x000000bb00867308 */ /* 0x000fe20000000800 */
[C---:B------:R-:W-:Y:S01]  /*ca00*/  FMUL.FTZ R6, R0.reuse, R166 ;  /* 0x000000a600067220 */ /* 0x040fe20000410000 */
[----:B------:R-:W-:Y:S01]  /*ca10*/  MOV R166, R11 ;  /* 0x0000000b00a67202 */ /* 0x000fe20000000f00 */
[C---:B------:R-:W-:Y:S02]  /*ca20*/  FMUL.FTZ R11, R0.reuse, R163 ;  /* 0x000000a3000b7220 */ /* 0x040fe40000410000 */
[C---:B------:R-:W-:Y:S02]  /*ca30*/  FMUL.FTZ R15, R0.reuse, R159 ;  /* 0x0000009f000f7220 */ /* 0x040fe40000410000 */
[C---:B------:R-:W-:Y:S01]  /*ca40*/  FMUL.FTZ R18, R0.reuse, R154 ;  /* 0x0000009a00127220 */ /* 0x040fe20000410000 */
[----:B------:R-:W-:Y:S01]  /*ca50*/  MOV R154, R145 ;  /* 0x00000091009a7202 */ /* 0x000fe20000000f00 */
[C---:B------:R-:W-:Y:S01]  /*ca60*/  FMUL.FTZ R19, R0.reuse, R155 ;  /* 0x0000009b00137220 */ /* 0x040fe20000410000 */
[----:B------:R-:W1:Y:S01]  /*ca70*/  MUFU.EX2 R158, R135 ;  /* 0x00000087009e7308 */ /* 0x000e620000000800 */
[C---:B------:R-:W-:Y:S01]  /*ca80*/  FMUL.FTZ R22, R0.reuse, R150 ;  /* 0x0000009600167220 */ /* 0x040fe20000410000 */
[----:B------:R-:W-:Y:S01]  /*ca90*/  MOV R155, R144 ;  /* 0x00000090009b7202 */ /* 0x000fe20000000f00 */
[----:B------:R-:W-:Y:S02]  /*caa0*/  FMUL.FTZ R23, R0, R151 ;  /* 0x0000009700177220 */ /* 0x000fe40000410000 */
[----:B------:R-:W-:Y:S01]  /*cab0*/  FMUL.FTZ R20, R2, R148 ;  /* 0x0000009402147220 */ /* 0x000fe20000410000 */
[----:B------:R-:W-:Y:S01]  /*cac0*/  MOV R148, R28 ;  /* 0x0000001c00947202 */ /* 0x000fe20000000f00 */
[----:B------:R-:W-:Y:S02]  /*cad0*/  FMUL.FTZ R26, R0, R146 ;  /* 0x00000092001a7220 */ /* 0x000fe40000410000 */
[C---:B------:R-:W-:Y:S01]  /*cae0*/  FMUL.FTZ R28, R2.reuse, R140 ;  /* 0x0000008c021c7220 */ /* 0x040fe20000410000 */
[----:B------:R-:W-:Y:S01]  /*caf0*/  MOV R140, R29 ;  /* 0x0000001d008c7202 */ /* 0x000fe20000000f00 */
[----:B------:R-:W-:Y:S01]  /*cb00*/  FMUL.FTZ R29, R2, R141 ;  /* 0x0000008d021d7220 */ /* 0x000fe20000410000 */
[----:B------:R-:W-:Y:S01]  /*cb10*/  MOV R141, R27 ;  /* 0x0000001b008d7202 */ /* 0x000fe20000000f00 */
[C---:B------:R-:W-:Y:S01]  /*cb20*/  FMUL.FTZ R27, R0.reuse, R147 ;  /* 0x00000093001b7220 */ /* 0x040fe20000410000 */
[----:B------:R-:W-:Y:S01]  /*cb30*/  MUFU.EX2 R144, R185 ;  /* 0x000000b900907308 */ /* 0x000fe20000000800 */
[----:B------:R-:W-:Y:S01]  /*cb40*/  FMUL.FTZ R31, R0, R143 ;  /* 0x0000008f001f7220 */ /* 0x000fe20000410000 */
[----:B------:R-:W-:Y:S01]  /*cb50*/  MOV R163, R141 ;  /* 0x0000008d00a37202 */ /* 0x000fe20000000f00 */
[C---:B-----5:R-:W-:Y:S01]  /*cb60*/  FMUL.FTZ R36, R2.reuse, R36 ;  /* 0x0000002402247220 */ /* 0x060fe20000410000 */
[----:B------:R-:W-:Y:S01]  /*cb70*/  MOV R159, R140 ;  /* 0x0000008c009f7202 */ /* 0x000fe20000000f00 */
[C---:B------:R-:W-:Y:S02]  /*cb80*/  FMUL.FTZ R37, R2.reuse, R37 ;  /* 0x0000002502257220 */ /* 0x040fe40000410000 */
[C---:B------:R-:W-:Y:S02]  /*cb90*/  FMUL.FTZ R40, R2.reuse, R40 ;  /* 0x0000002802287220 */ /* 0x040fe40000410000 */
[----:B------:R-:W-:Y:S01]  /*cba0*/  FMUL.FTZ R41, R2, R41 ;  /* 0x0000002902297220 */ /* 0x000fe20000410000 */
[----:B-1----:R-:W-:Y:S01]  /*cbb0*/  F2FP.PACK_AB R179, R158, R156 ;  /* 0x0000009c9eb3723e */ /* 0x002fe200000000ff */
        /* <DEDUP_REMOVED lines=44> */
[C---:B------:R-:W-:Y:S01]  /*ce80*/  FMUL.FTZ R117, R2.reuse, R117 ;  /* 0x0000007502757220 */ /* 0x040fe20000410000 */
[----:B-1----:R-:W-:Y:S01]  /*ce90*/  MOV R163, R149 ;  /* 0x0000009500a37202 */ /* 0x002fe20000000f00 */
[C---:B------:R-:W-:Y:S02]  /*cea0*/  FMUL.FTZ R120, R2.reuse, R120 ;  /* 0x0000007802787220 */ /* 0x040fe40000410000 */
[C---:B------:R-:W-:Y:S02]  /*ceb0*/  FMUL.FTZ R121, R2.reuse, R121 ;  /* 0x0000007902797220 */ /* 0x040fe40000410000 */
        /* <DEDUP_REMOVED lines=55> */
[----:B---3--:R-:W-:Y:S01]  /*d230*/  FFMA.FTZ R152, R0, R136, R177 ;  /* 0x0000008800987223 */ /* 0x008fe200000100b1 */
[----:B------:R-:W-:Y:S01]  /*d240*/  F2FP.PACK_AB R177, R153, R177 ;  /* 0x000000b199b1723e */ /* 0x000fe200000000ff */
[----:B------:R-:W1:Y:S01]  /*d250*/  LDSM.16.MT88.4 R136, [R251] ;  /* 0x00000000fb88783b */ /* 0x000e620000004200 */
[----:B------:R-:W-:Y:S07]  /*d260*/  FADD.FTZ R0, R134, R188 ;  /* 0x000000bc86007221 */ /* 0x000fee0000010000 */
[----:B------:R-:W3:Y:S04]  /*d270*/  LDL R188, [R1+0x8c] ;  /* 0x00008c0001bc7983 */ /* 0x000ee80000100800 */
[----:B------:R-:W3:Y:S01]  /*d280*/  LDL.LU R187, [R1+0x6c] ;  /* 0x00006c0001bb7983 */ /* 0x000ee20000300800 */
[C---:B-1----:R-:W-:Y:S08]  /*d290*/  HMMA.16816.F32 R4, R176.reuse, R136, R4 ;  /* 0x00000088b004723c */ /* 0x042ff00000001804 */
[C---:B------:R-:W-:Y:S01]  /*d2a0*/  HMMA.16816.F32 R8, R176.reuse, R138, R8 ;  /* 0x0000008ab008723c */ /* 0x040fe20000001808 */
[----:B--2---:R-:W1:Y:S07]  /*d2b0*/  LDSM.16.MT88.4 R136, [R164] ;  /* 0x00000000a488783b */ /* 0x004e6e0000004200 */
[C---:B-1----:R-:W-:Y:S08]  /*d2c0*/  HMMA.16816.F32 R12, R176.reuse, R136, R12 ;  /* 0x00000088b00c723c */ /* 0x042ff0000000180c */
[C---:B------:R-:W-:Y:S01]  /*d2d0*/  HMMA.16816.F32 R16, R176.reuse, R138, R16 ;  /* 0x0000008ab010723c */ /* 0x040fe20000001810 */
[----:B------:R-:W1:Y:S07]  /*d2e0*/  LDSM.16.MT88.4 R136, [R252] ;  /* 0x00000000fc88783b */ /* 0x000e6e0000004200 */
[C---:B-1----:R-:W-:Y:S08]  /*d2f0*/  HMMA.16816.F32 R20, R176.reuse, R136, R20 ;  /* 0x00000088b014723c */ /* 0x042ff00000001814 */
[C---:B------:R-:W-:Y:S01]  /*d300*/  HMMA.16816.F32 R24, R176.reuse, R138, R24 ;  /* 0x0000008ab018723c */ /* 0x040fe20000001818 */
[----:B------:R1:W2:Y:S03]  /*d310*/  LDSM.16.MT88.4 R136, [R162] ;  /* 0x00000000a288783b */ /* 0x0002a60000004200 */
[----:B-1----:R-:W-:Y:S02]  /*d320*/  MOV R162, R167 ;  /* 0x000000a700a27202 */ /* 0x002fe40000000f00 */
[----:B------:R-:W-:Y:S02]  /*d330*/  MOV R167, R166 ;  /* 0x000000a600a77202 */ /* 0x000fe40000000f00 */
[----:B------:R-:W-:Y:S02]  /*d340*/  MOV R166, R2 ;  /* 0x0000000200a67202 */ /* 0x000fe40000000f00 */
[----:B------:R-:W1:Y:S10]  /*d350*/  MUFU.EX2 R2, R186 ;  /* 0x000000ba00027308 */ /* 0x000e740000000800 */
[----:B------:R-:W3:Y:S01]  /*d360*/  MUFU.EX2 R186, R181 ;  /* 0x000000b500ba7308 */ /* 0x000ee20000000800 */
[C---:B--2---:R-:W-:Y:S08]  /*d370*/  HMMA.16816.F32 R28, R176.reuse, R136, R28 ;  /* 0x00000088b01c723c */ /* 0x044ff0000000181c */
[C---:B------:R-:W-:Y:S01]  /*d380*/  HMMA.16816.F32 R32, R176.reuse, R138, R32 ;  /* 0x0000008ab020723c */ /* 0x040fe20000001820 */
[----:B------:R-:W2:Y:S01]  /*d390*/  LDSM.16.MT88.4 R136, [R251+0x2000] ;  /* 0x00200000fb88783b */ /* 0x000ea20000004200 */
[----:B------:R-:W-:Y:S02]  /*d3a0*/  MUFU.EX2 R181, R161 ;  /* 0x000000a100b57308 */ /* 0x000fe40000000800 */
[----:B-1----:R-:W-:Y:S04]  /*d3b0*/  FADD.FTZ R0, R2, R0 ;  /* 0x0000000002007221 */ /* 0x002fe80000010000 */
[----:B------:R-:W-:Y:S04]  /*d3c0*/  FADD.FTZ R0, R144, R0 ;  /* 0x0000000090007221 */ /* 0x000fe80000010000 */
[----:B------:R-:W1:Y:S01]  /*d3d0*/  MUFU.EX2 R180, R166 ;  /* 0x000000a600b47308 */ /* 0x000e620000000800 */
[----:B------:R-:W-:Y:S01]  /*d3e0*/  FADD.FTZ R0, R135, R0 ;  /* 0x0000000087007221 */ /* 0x000fe20000010000 */
[C---:B--2---:R-:W-:Y:S08]  /*d3f0*/  HMMA.16816.F32 R36, R176.reuse, R136, R36 ;  /* 0x00000088b024723c */ /* 0x044ff00000001824 */
[C---:B------:R-:W-:Y:S01]  /*d400*/  HMMA.16816.F32 R40, R176.reuse, R138, R40 ;  /* 0x0000008ab028723c */ /* 0x040fe20000001828 */
[----:B------:R-:W2:Y:S07]  /*d410*/  LDSM.16.MT88.4 R136, [R164+0x2000] ;  /* 0x00200000a488783b */ /* 0x000eae0000004200 */
[C---:B--2---:R-:W-:Y:S08]  /*d420*/  HMMA.16816.F32 R44, R176.reuse, R136, R44 ;  /* 0x00000088b02c723c */ /* 0x044ff0000000182c */
[C---:B------:R-:W-:Y:S01]  /*d430*/  HMMA.16816.F32 R48, R176.reuse, R138, R48 ;  /* 0x0000008ab030723c */ /* 0x040fe20000001830 */
[----:B------:R-:W2:Y:S02]  /*d440*/  LDSM.16.MT88.4 R136, [R252+0x2000] ;  /* 0x00200000fc88783b */ /* 0x000ea40000004200 */
[----:B---3--:R-:W-:Y:S05]  /*d450*/  ISETP.GT.AND P0, PT, R187, R188, PT ;  /* 0x000000bcbb00720c */ /* 0x008fea0003f04270 */
[C---:B--2---:R-:W-:Y:S08]  /*d460*/  HMMA.16816.F32 R52, R176.reuse, R136, R52 ;  /* 0x00000088b034723c */ /* 0x044ff00000001834 */
[C---:B------:R-:W-:Y:S01]  /*d470*/  HMMA.16816.F32 R56, R176.reuse, R138, R56 ;  /* 0x0000008ab038723c */ /* 0x040fe20000001838 */
[----:B----4-:R-:W2:Y:S07]  /*d480*/  LDSM.16.MT88.4 R136, [R157+0x2000] ;  /* 0x002000009d88783b */ /* 0x010eae0000004200 */
        /* <DEDUP_REMOVED lines=30> */
[----:B------:R-:W3:Y:S02]  /*d670*/  LDSM.16.MT88.4 R144, [R164+0x800] ;  /* 0x00080000a490783b */ /* 0x000ee40000004200 */
[----:B------:R-:W4:Y:S01]  /*d680*/  MUFU.EX2 R2, R154 ;  /* 0x0000009a00027308 */ /* 0x000f220000000800 */
[----:B------:R-:W-:Y:S02]  /*d690*/  F2FP.PACK_AB R139, R183, R184 ;  /* 0x000000b8b78b723e */ /* 0x000fe400000000ff */
[----:B-1----:R-:W-:Y:S05]  /*d6a0*/  F2FP.PACK_AB R177, R181, R180 ;  /* 0x000000b4b5b1723e */ /* 0x002fea00000000ff */
[C---:B------:R-:W-:Y:S02]  /*d6b0*/  HMMA.16816.F32 R4, R136.reuse, R140, R4 ;  /* 0x0000008c8804723c */ /* 0x040fe40000001804 */
[----:B------:R-:W-:Y:S03]  /*d6c0*/  MUFU.EX2 R176, R162 ;  /* 0x000000a200b07308 */ /* 0x000fe60000000800 */
[----:B--2---:R-:W-:Y:S03]  /*d6d0*/  FADD.FTZ R0, R134, R0 ;  /* 0x0000000086007221 */ /* 0x004fe60000010000 */
[C---:B------:R-:W-:Y:S01]  /*d6e0*/  HMMA.16816.F32 R8, R136.reuse, R142, R8 ;  /* 0x0000008e8808723c */ /* 0x040fe20000001808 */
[----:B------:R-:W1:Y:S03]  /*d6f0*/  LDSM.16.MT88.4 R140, [R252+0x800] ;  /* 0x00080000fc8c783b */ /* 0x000e660000004200 */
[----:B------:R-:W2:Y:S01]  /*d700*/  MUFU.EX2 R135, R159 ;  /* 0x0000009f00877308 */ /* 0x000ea20000000800 */
[----:B----4-:R-:W-:Y:S04]  /*d710*/  FADD.FTZ R0, R2, R0 ;  /* 0x0000000002007221 */ /* 0x010fe80000010000 */
[----:B------:R-:W-:Y:S05]  /*d720*/  FADD.FTZ R0, R148, R0 ;  /* 0x0000000094007221 */ /* 0x000fea0000010000 */
[----:B------:R-:W-:Y:S01]  /*d730*/  MUFU.EX2 R178, R167 ;  /* 0x000000a700b27308 */ /* 0x000fe20000000800 */
[C---:B---3--:R-:W-:Y:S03]  /*d740*/  HMMA.16816.F32 R12, R136.reuse, R144, R12 ;  /* 0x00000090880c723c */ /* 0x048fe6000000180c */
[C---:B--2---:R-:W-:Y:S05]  /*d750*/  FADD.FTZ R0, R135.reuse, R0 ;  /* 0x0000000087007221 */ /* 0x044fea0000010000 */
        /* <DEDUP_REMOVED lines=45> */
[----:B------:R-:W3:Y:S01]  /*da30*/  LDSM.16.MT88.4 R148, [R252+0x1000] ;  /* 0x00100000fc94783b */ /* 0x000ee20000004200 */
[----:B------:R-:W-:Y:S02]  /*da40*/  MUFU.EX2 R135, R160 ;  /* 0x000000a000877308 */ /* 0x000fe40000000800 */
[----:B------:R-:W-:Y:S02]  /*da50*/  F2FP.PACK_AB R136, R2, R134 ;  /* 0x000000860288723e */ /* 0x000fe400000000ff */
[----:B------:R-:W-:Y:S02]  /*da60*/  F2FP.PACK_AB R137, R189, R190 ;  /* 0x000000bebd89723e */ /* 0x000fe400000000ff */
[----:B------:R-:W-:Y:S04]  /*da70*/  F2FP.PACK_AB R139, R182, R191 ;  /* 0x000000bfb68b723e */ /* 0x000fe800000000ff */
[----:B------:R4:W4:Y:S03]  /*da80*/  MUFU.EX2 R2, R163 ;  /* 0x000000a300027308 */ /* 0x0009260000000800 */
[C---:B-1----:R-:W-:Y:S07]  /*da90*/  HMMA.16816.F32 R4, R136.reuse, R140, R4 ;  /* 0x0000008c8804723c */ /* 0x042fee0000001804 */
[----:B------:R-:W1:Y:S01]  /*daa0*/  MUFU.EX2 R134, R165 ;  /* 0x000000a500867308 */ /* 0x000e620000000800 */
[C---:B------:R-:W-:Y:S01]  /*dab0*/  HMMA.16816.F32 R8, R136.reuse, R142, R8 ;  /* 0x0000008e8808723c */ /* 0x040fe20000001808 */
[----:B------:R-:W3:Y:S07]  /*dac0*/  LDSM.16.MT88.4 R140, [R157+0x1000] ;  /* 0x001000009d8c783b */ /* 0x000eee0000004200 */
[C---:B--2---:R-:W-:Y:S01]  /*dad0*/  HMMA.16816.F32 R12, R136.reuse, R144, R12 ;  /* 0x00000090880c723c */ /* 0x044fe2000000180c */
[----:B----4-:R-:W-:Y:S03]  /*dae0*/  LDSM.16.MT88.4 R160, [R251+0x1800] ;  /* 0x00180000fba0783b */ /* 0x010fe60000004200 */
[----:B------:R-:W-:Y:S04]  /*daf0*/  FADD.FTZ R0, R2, R0 ;  /* 0x0000000002007221 */ /* 0x000fe80000010000 */
[C---:B------:R-:W-:Y:S01]  /*db00*/  HMMA.16816.F32 R16, R136.reuse, R146, R16 ;  /* 0x000000928810723c */ /* 0x040fe20000001810 */
[----:B------:R-:W2:Y:S03]  /*db10*/  LDSM.16.MT88.4 R144, [R251+0x3000] ;  /* 0x00300000fb90783b */ /* 0x000ea60000004200 */
[C---:B------:R-:W-:Y:S01]  /*db20*/  FADD.FTZ R0, R176.reuse, R0 ;  /* 0x00000000b0007221 */ /* 0x040fe20000010000 */
[----:B------:R-:W-:Y:S01]  /*db30*/  F2FP.PACK_AB R176, R176, R2 ;  /* 0x00000002b0b0723e */ /* 0x000fe200000000ff */
[----:B------:R-:W-:Y:S01]  /*db40*/  FADD.FTZ R2, R153, R152 ;  /* 0x0000009899027221 */ /* 0x000fe20000010000 */
[----:B-1----:R-:W-:Y:S01]  /*db50*/  F2FP.PACK_AB R179, R134, R135 ;  /* 0x0000008786b3723e */ /* 0x002fe200000000ff */
[C---:B---3--:R-:W-:Y:S01]  /*db60*/  HMMA.16816.F32 R20, R136.reuse, R148, R20 ;  /* 0x000000948814723c */ /* 0x048fe20000001814 */
[----:B------:R-:W-:Y:S03]  /*db70*/  LDSM.16.MT88.4 R152, [R164+0x1800] ;  /* 0x00180000a498783b */ /* 0x000fe60000004200 */
[----:B------:R-:W-:Y:S01]  /*db80*/  FADD.FTZ R0, R178, R0 ;  /* 0x00000000b2007221 */ /* 0x000fe20000010000 */
[C---:B------:R-:W-:Y:S03]  /*db90*/  F2FP.PACK_AB R178, R132.reuse, R178 ;  /* 0x000000b284b2723e */ /* 0x040fe600000000ff */
[C---:B------:R-:W-:Y:S01]  /*dba0*/  HMMA.16816.F32 R24, R136.reuse, R150, R24 ;  /* 0x000000968818723c */ /* 0x040fe20000001818 */
[----:B------:R-:W1:Y:S03]  /*dbb0*/  LDSM.16.MT88.4 R148, [R164+0x3000] ;  /* 0x00300000a494783b */ /* 0x000e660000004200 */
[----:B------:R-:W-:Y:S01]  /*dbc0*/  FADD.FTZ R0, R132, R0 ;  /* 0x0000000084007221 */ /* 0x000fe20000010000 */
[----:B------:R-:W-:Y:S03]  /*dbd0*/  MOV R132, R158 ;  /* 0x0000009e00847202 */ /* 0x000fe60000000f00 */
[C---:B------:R-:W-:Y:S01]  /*dbe0*/  HMMA.16816.F32 R28, R136.reuse, R140, R28 ;  /* 0x0000008c881c723c */ /* 0x040fe2000000181c */
[----:B------:R3:W-:Y:S07]  /*dbf0*/  STL [R1+0x78], R0 ;  /* 0x0000780001007387 */ /* 0x0007ee0000100800 */
[C---:B------:R-:W-:Y:S01]  /*dc00*/  HMMA.16816.F32 R32, R136.reuse, R142, R32 ;  /* 0x0000008e8820723c */ /* 0x040fe20000001820 */
[----:B------:R-:W4:Y:S07]  /*dc10*/  LDSM.16.MT88.4 R140, [R252+0x3000] ;  /* 0x00300000fc8c783b */ /* 0x000f2e0000004200 */
[C---:B--2---:R-:W-:Y:S08]  /*dc20*/  HMMA.16816.F32 R36, R136.reuse, R144, R36 ;  /* 0x000000908824723c */ /* 0x044ff00000001824 */
[C---:B------:R-:W-:Y:S01]  /*dc30*/  HMMA.16816.F32 R40, R136.reuse, R146, R40 ;  /* 0x000000928828723c */ /* 0x040fe20000001828 */
[----:B------:R-:W2:Y:S03]  /*dc40*/  LDSM.16.MT88.4 R144, [R157+0x3000] ;  /* 0x003000009d90783b */ /* 0x000ea60000004200 */
[----:B---3--:R-:W-:Y:S01]  /*dc50*/  FADD.FTZ R0, R156, R2 ;  /* 0x000000029c007221 */ /* 0x008fe20000010000 */
[----:B------:R-:W-:Y:S03]  /*dc60*/  MOV R2, R157 ;  /* 0x0000009d00027202 */ /* 0x000fe60000000f00 */
[C---:B-1----:R-:W-:Y:S04]  /*dc70*/  HMMA.16816.F32 R44, R136.reuse, R148, R44 ;  /* 0x00000094882c723c */ /* 0x042fe8000000182c */
[----:B------:R-:W-:Y:S04]  /*dc80*/  FADD.FTZ R0, R132, R0 ;  /* 0x0000000084007221 */ /* 0x000fe80000010000 */
[C---:B------:R-:W-:Y:S01]  /*dc90*/  HMMA.16816.F32 R48, R136.reuse, R150, R48 ;  /* 0x000000968830723c */ /* 0x040fe20000001830 */
[----:B------:R-:W1:Y:S03]  /*dca0*/  LDSM.16.MT88.4 R148, [R251+0x5000] ;  /* 0x00500000fb94783b */ /* 0x000e660000004200 */
[----:B------:R-:W-:Y:S04]  /*dcb0*/  FADD.FTZ R0, R186, R0 ;  /* 0x00000000ba007221 */ /* 0x000fe80000010000 */
[C---:B----4-:R-:W-:Y:S04]  /*dcc0*/  HMMA.16816.F32 R52, R136.reuse, R140, R52 ;  /* 0x0000008c8834723c */ /* 0x050fe80000001834 */
        /* <DEDUP_REMOVED lines=19> */
[----:B------:R-:W3:Y:S07]  /*de00*/  LDSM.16.MT88.4 R140, [R251+0x7000] ;  /* 0x00700000fb8c783b */ /* 0x000eee0000004200 */
[C---:B--2---:R-:W-:Y:S08]  /*de10*/  HMMA.16816.F32 R84, R136.reuse, R144, R84 ;  /* 0x000000908854723c */ /* 0x044ff00000001854 */
[C---:B------:R-:W-:Y:S01]  /*de20*/  HMMA.16816.F32 R88, R136.reuse, R146, R88 ;  /* 0x000000928858723c */ /* 0x040fe20000001858 */
[----:B------:R-:W2:Y:S07]  /*de30*/  LDSM.16.MT88.4 R144, [R164+0x7000] ;  /* 0x00700000a490783b */ /* 0x000eae0000004200 */
        /* <DEDUP_REMOVED lines=20> */
[----:B------:R-:W3:Y:S07]  /*df80*/  LDSM.16.MT88.4 R12, [R252+0x3800] ;  /* 0x00380000fc0c783b */ /* 0x000eee0000004200 */
        /* <DEDUP_REMOVED lines=13> */
[C---:B------:R-:W-:Y:S08]  /*e060*/  HMMA.16816.F32 R52, R176.reuse, R12, R52 ;  /* 0x0000000cb034723c */ /* 0x040ff00000001834 */
        /* <DEDUP_REMOVED lines=16> */
[----:B------:R4:W3:Y:S07]  /*e170*/  LDSM.16.MT88.4 R16, [R2+0x7800] ;  /* 0x007800000210783b */ /* 0x0008ee0000004200 */
[C---:B-1----:R-:W-:Y:S08]  /*e180*/  HMMA.16816.F32 R100, R176.reuse, R4, R100 ;  /* 0x00000004b064723c */ /* 0x042ff00000001864 */
[C---:B------:R-:W-:Y:S08]  /*e190*/  HMMA.16816.F32 R104, R176.reuse, R6, R104 ;  /* 0x00000006b068723c */ /* 0x040ff00000001868 */
[C---:B--2---:R-:W-:Y:S04]  /*e1a0*/  HMMA.16816.F32 R108, R176.reuse, R8, R108 ;  /* 0x00000008b06c723c */ /* 0x044fe8000000186c */
[----:B----4-:R-:W-:Y:S01]  /*e1b0*/  FADD.FTZ R2, R135, R0 ;  /* 0x0000000087027221 */ /* 0x010fe20000010000 */
[----:B------:R-:W-:Y:S02]  /*e1c0*/  IADD3 R0, R187, -0x1, RZ ;  /* 0xffffffffbb007810 */ /* 0x000fe40007ffe0ff */
[----:B------:R-:W-:Y:S01]  /*e1d0*/  MOV R135, R3 ;  /* 0x0000000300877202 */ /* 0x000fe20000000f00 */
[C---:B------:R-:W-:Y:S02]  /*e1e0*/  HMMA.16816.F32 R112, R176.reuse, R10, R112 ;  /* 0x0000000ab070723c */ /* 0x040fe40000001870 */
[----:B------:R1:W-:Y:S02]  /*e1f0*/  STL [R1+0x6c], R0 ;  /* 0x00006c0001007387 */ /* 0x0003e40000100800 */
[----:B------:R-:W-:Y:S01]  /*e200*/  FADD.FTZ R2, R134, R2 ;  /* 0x0000000286027221 */ /* 0x000fe20000010000 */
[----:B------:R-:W-:Y:S03]  /*e210*/  MOV R134, R133 ;  /* 0x0000008500867202 */ /* 0x000fe60000000f00 */
[C---:B---3--:R-:W-:Y:S01]  /*e220*/  HMMA.16816.F32 R116, R176.reuse, R12, R116 ;  /* 0x0000000cb074723c */ /* 0x048fe20000001874 */
[----:B------:R1:W-:Y:S07]  /*e230*/  STL [R1+0x88], R2 ;  /* 0x0000880201007387 */ /* 0x0003ee0000100800 */
[C---:B------:R-:W-:Y:S08]  /*e240*/  HMMA.16816.F32 R120, R176.reuse, R14, R120 ;  /* 0x0000000eb078723c */ /* 0x040ff00000001878 */
[C---:B------:R-:W-:Y:S07]  /*e250*/  HMMA.16816.F32 R124, R176.reuse, R16, R124 ;  /* 0x00000010b07c723c */ /* 0x040fee000000187c */
[----:B------:R-:W-:Y:S01]  /*e260*/  MOV R16, R3 ;  /* 0x0000000300107202 */ /* 0x000fe20000000f00 */
[----:B------:R-:W-:Y:S01]  /*e270*/  HMMA.16816.F32 R128, R176, R18, R128 ;  /* 0x00000012b080723c */ /* 0x000fe20000001880 */
[----:B------:R-:W-:Y:S07]  /*e280*/  @!UPT UIADD3 URZ, URZ, URZ, URZ ;  /* 0x0000003f3f3ff290 */ /* 0x000fee000fffe03f */
[----:B-1----:R-:W-:-:S11]  /*e290*/  @P0 BRA `(.L_x_1067) ;  /* 0xffffc4a000000947 */ /* 0x002fd6000383ffff */
.L_x_1060:
[----:B------:R-:W-:Y:S05]  /*e2a0*/  BRA.DIV ~URZ, `(.L_x_1068) ;  /* 0x000045327f007947 */ /* 0x000fea000b800000 */
[----:B------:R-:W2:Y:S04]  /*e2b0*/  LDL R0, [R1+0x78] ;  /* 0x0000780001007983 */ /* 0x000ea80000100800 */
[----:B--2---:R1:W2:Y:S02]  /*e2c0*/  SHFL.BFLY PT, R4, R0, 0x2, 0x1f ;  /* 0x0c401f0000047f89 */ /* 0x0042a400000e0000 */
.L_x_1096:
[----:B-1----:R-:W3:Y:S02]  /*e2d0*/  LDL.LU R0, [R1+0x78] ;  /* 0x0000780001007983 */ /* 0x002ee40000300800 */
[----:B--23--:R-:W-:Y:S01]  /*e2e0*/  FADD.FTZ R4, R4, R0 ;  /* 0x0000000004047221 */ /* 0x00cfe20000010000 */
[----:B------:R-:W-:Y:S05]  /*e2f0*/  BRA.DIV ~URZ, `(.L_x_1069) ;  /* 0x000045427f007947 */ /* 0x000fea000b800000 */
[----:B------:R-:W2:Y:S04]  /*e300*/  LDL.LU R2, [R1+0x88] ;  /* 0x0000880001027983 */ /* 0x000ea80000300800 */
[----:B------:R-:W1:Y:S02]  /*e310*/  SHFL.BFLY PT, R0, R4, 0x1, 0x1f ;  /* 0x0c201f0004007f89 */ /* 0x000e6400000e0000 */
[----:B-1----:R-:W-:-:S02]  /*e320*/  FADD.FTZ R4, R4, R0 ;  /* 0x0000000004047221 */ /* 0x002fc40000010000 */
[----:B--2---:R-:W1:Y:S02]  /*e330*/  SHFL.BFLY PT, R5, R2, 0x2, 0x1f ;  /* 0x0c401f0002057f89 */ /* 0x004e6400000e0000 */
[----:B-1----:R-:W-:-:S05]  /*e340*/  FADD.FTZ R5, R5, R2 ;  /* 0x0000000205057221 */ /* 0x002fca0000010000 */
[----:B------:R1:W2:Y:S02]  /*e350*/  SHFL.BFLY PT, R3, R5, 0x1, 0x1f ;  /* 0x0c201f0005037f89 */ /* 0x0002a400000e0000 */
.L_x_1097:
[----:B------:R-:W-:Y:S01]  /*e360*/  FSETP.NE.FTZ.AND P1, PT, R4, RZ, PT ;  /* 0x000000ff0400720b */ /* 0x000fe20003f35000 */
[----:B--2---:R-:W-:Y:S01]  /*e370*/  FADD.FTZ R3, R3, R5 ;  /* 0x0000000503037221 */ /* 0x004fe20000010000 */
[----:B------:R-:W-:Y:S02]  /*e380*/  MOV R2, RZ ;  /* 0x000000ff00027202 */ /* 0x000fe40000000f00 */
[----:B------:R-:W-:Y:S02]  /*e390*/  MOV R0, RZ ;  /* 0x000000ff00007202 */ /* 0x000fe40000000f00 */
[----:B------:R-:W-:Y:S02]  /*e3a0*/  FSETP.NE.FTZ.AND P0, PT, R3, RZ, PT ;  /* 0x000000ff0300720b */ /* 0x000fe40003f15000 */
[----:B------:R-:W-:Y:S02]  /*e3b0*/  MOV R13, 0xff800000 ;  /* 0xff800000000d7802 */ /* 0x000fe40000000f00 */
[----:B------:R-:W-:-:S03]  /*e3c0*/  MOV R12, 0xff800000 ;  /* 0xff800000000c7802 */ /* 0x000fc60000000f00 */
[----:B------:R-:W2:Y:S08]  /*e3d0*/  @P1 MUFU.RCP R2, R4 ;  /* 0x0000000400021308 */ /* 0x000eb00000001000 */
[----:B------:R3:W4:Y:S01]  /*e3e0*/  @P1 MUFU.LG2 R6, R4 ;  /* 0x0000000400061308 */ /* 0x0007220000000c00 */
[----:B--2---:R-:W-:-:S07]  /*e3f0*/  FMUL.FTZ R164, R2, R164 ;  /* 0x000000a402a47220 */ /* 0x004fce0000410000 */
[----:B------:R-:W2:Y:S01]  /*e400*/  @P0 MUFU.RCP R0, R3 ;  /* 0x0000000300000308 */ /* 0x000ea20000001000 */
[C---:B------:R-:W-:Y:S02]  /*e410*/  FMUL.FTZ R165, R2.reuse, R165 ;  /* 0x000000a502a57220 */ /* 0x040fe40000410000 */
[C---:B------:R-:W-:Y:S02]  /*e420*/  FMUL.FTZ R160, R2.reuse, R160 ;  /* 0x000000a002a07220 */ /* 0x040fe40000410000 */
[C---:B------:R-:W-:Y:S02]  /*e430*/  FMUL.FTZ R161, R2.reuse, R161 ;  /* 0x000000a102a17220 */ /* 0x040fe40000410000 */
[C---:B------:R-:W-:Y:S01]  /*e440*/  FMUL.FTZ R156, R2.reuse, R156 ;  /* 0x0000009c029c7220 */ /* 0x040fe20000410000 */
[----:B---3--:R-:W-:Y:S01]  /*e450*/  @P1 MOV R4, 0x3f317218 ;  /* 0x3f31721800041802 */ /* 0x008fe20000000f00 */
        /* <DEDUP_REMOVED lines=59> */
[----:B------:R3:W5:Y:S01]  /*e810*/  @P0 MUFU.LG2 R2, R3 ;  /* 0x0000000300020308 */ /* 0x0007620000000c00 */
[----:B----4-:R-:W-:Y:S02]  /*e820*/  @P1 FMUL.FTZ R6, R6, 0.69314718246459960938 ;  /* 0x3f31721806061820 */ /* 0x010fe40000410000 */
[----:B------:R-:W-:Y:S02]  /*e830*/  @P1 FMUL.FTZ R4, R4, c[0x0][0x2d0] ;  /* 0x0000b40004041a20 */ /* 0x000fe40000410000 */
[----:B--2---:R-:W-:-:S02]  /*e840*/  FMUL.FTZ R166, R0, R166 ;  /* 0x000000a600a67220 */ /* 0x004fc40000410000 */
[----:B------:R-:W-:Y:S01]  /*e850*/  @P1 FFMA.FTZ R13, R4, R133, R6 ;  /* 0x00000085040d1223 */ /* 0x000fe20000010006 */
[----:B------:R-:W-:Y:S01]  /*e860*/  MOV R4, 0x1 ;  /* 0x0000000100047802 */ /* 0x000fe20000000f00 */
[C---:B------:R-:W-:Y:S02]  /*e870*/  FMUL.FTZ R167, R0.reuse, R167 ;  /* 0x000000a700a77220 */ /* 0x040fe40000410000 */
[C---:B------:R-:W-:Y:S02]  /*e880*/  FMUL.FTZ R162, R0.reuse, R162 ;  /* 0x000000a200a27220 */ /* 0x040fe40000410000 */
[C---:B------:R-:W-:Y:S02]  /*e890*/  FMUL.FTZ R163, R0.reuse, R163 ;  /* 0x000000a300a37220 */ /* 0x040fe40000410000 */
[----:B------:R-:W-:Y:S01]  /*e8a0*/  FMUL.FTZ R158, R0, R158 ;  /* 0x0000009e009e7220 */ /* 0x000fe20000410000 */
[----:B---3--:R-:W-:Y:S01]  /*e8b0*/  @P0 MOV R3, 0x3f317218 ;  /* 0x3f31721800030802 */ /* 0x008fe20000000f00 */
[----:B-----5:R-:W-:-:S02]  /*e8c0*/  @P0 FMUL.FTZ R2, R2, 0.69314718246459960938 ;  /* 0x3f31721802020820 */ /* 0x020fc40000410000 */
[C---:B------:R-:W-:Y:S02]  /*e8d0*/  FMUL.FTZ R159, R0.reuse, R159 ;  /* 0x0000009f009f7220 */ /* 0x040fe40000410000 */
[----:B------:R-:W-:Y:S02]  /*e8e0*/  @P0 FMUL.FTZ R3, R3, c[0x0][0x2d0] ;  /* 0x0000b40003030a20 */ /* 0x000fe40000410000 */
        /* <DEDUP_REMOVED lines=58> */
[----:B------:R-:W-:Y:S01]  /*ec90*/  PRMT R0, R4, 0x7610, R0 ;  /* 0x0000761004007816 */ /* 0x000fe20000000000 */
[----:B------:R-:W-:-:S02]  /*eca0*/  @P0 FFMA.FTZ R12, R3, R16, R2 ;  /* 0x00000010030c0223 */ /* 0x000fc40000010002 */
.L_x_1041:
[----:B-1----:R-:W2:Y:S04]  /*ecb0*/  LDL.LU R2, [R1+0xd0] ;  /* 0x0000d00001027983 */ /* 0x002ea80000300800 */
[----:B------:R-:W1:Y:S04]  /*ecc0*/  S2R R6, SR_TID.X ;  /* 0x0000000000067919 */ /* 0x000e680000002100 */
[----:B------:R3:W5:Y:S01]  /*ecd0*/  LDL R7, [R1+0xd8] ;  /* 0x0000d80001077983 */ /* 0x0007620000100800 */
[----:B------:R-:W-:Y:S01]  /*ece0*/  BSSY B0, `(.L_x_1070) ;  /* 0x0000014000007945 */ /* 0x000fe20003800000 */
[----:B-1----:R-:W-:-:S02]  /*ecf0*/  LOP3.LUT P0, RZ, R6, 0xff, RZ, 0xc0, !PT ;  /* 0x000000ff06ff7812 */ /* 0x002fc4000780c0ff */
[----:B--2---:R-:W-:-:S11]  /*ed00*/  LOP3.LUT R2, R2, 0xfffffffd, RZ, 0xc0, !PT ;  /* 0xfffffffd02027812 */ /* 0x004fd600078ec0ff */
[----:B------:R-:W-:-:S05]  /*ed10*/  @P0 LOP3.LUT R2, R2, 0x2, RZ, 0xfc, !PT ;  /* 0x0000000202020812 */ /* 0x000fca00078efcff */
[----:B------:R3:W-:Y:S01]  /*ed20*/  STL [R1+0xd0], R2 ;  /* 0x0000d00201007387 */ /* 0x0007e20000100800 */
[----:B------:R-:W-:Y:S05]  /*ed30*/  @P0 BRA `(.L_x_1071) ;  /* 0x000000e000000947 */ /* 0x000fea0003800000 */
[----:B------:R-:W1:Y:S01]  /*ed40*/  S2R R4, SR_LANEID ;  /* 0x0000000000047919 */ /* 0x000e620000000000 */
[----:B------:R-:W-:Y:S01]  /*ed50*/  VOTEU.ANY UR4, UPT, PT ;  /* 0x0000000000047886 */ /* 0x000fe200038e0100 */
[----:B------:R-:W-:Y:S01]  /*ed60*/  IMAD.MOV.U32 R5, RZ, RZ, c[0x0][0x584] ;  /* 0x00016100ff057624 */ /* 0x000fe200078e00ff */
[----:B------:R-:W1:Y:S08]  /*ed70*/  FLO.U32 R3, UR4 ;  /* 0x0000000400037d00 */ /* 0x000e7000080e0000 */
[----:B---3--:R-:W2:Y:S01]  /*ed80*/  POPC R2, UR4 ;  /* 0x0000000400027d09 */ /* 0x008ea20008000000 */
[----:B-1----:R-:W-:Y:S01]  /*ed90*/  ISETP.EQ.U32.AND P0, PT, R3, R4, PT ;  /* 0x000000040300720c */ /* 0x002fe20003f02070 */
[----:B------:R-:W-:-:S12]  /*eda0*/  IMAD.MOV.U32 R4, RZ, RZ, c[0x0][0x580] ;  /* 0x00016000ff047624 */ /* 0x000fd800078e00ff */
[----:B--2---:R1:W2:Y:S04]  /*edb0*/  @P0 ATOMG.E.ADD.STRONG.GPU PT, R2, [R4.64], R2 ;  /* 0x00000002040209a8 */ /* 0x0042a800081ee1c6 */
[----:B-1----:R-:W1:Y:S04]  /*edc0*/  S2R R4, SR_LTMASK ;  /* 0x0000000000047919 */ /* 0x002e680000003900 */
[----:B--2---:R1:W2:Y:S02]  /*edd0*/  SHFL.IDX PT, R3, R2, R3, 0x1f ;  /* 0x00001f0302037589 */ /* 0x0042a400000e0000 */
[----:B-1----:R-:W-:-:S06]  /*ede0*/  LOP3.LUT R2, R4, UR4, RZ, 0xc0, !PT ;  /* 0x0000000404027c12 */ /* 0x002fcc000f8ec0ff */
[----:B------:R-:W2:Y:S02]  /*edf0*/  POPC R2, R2 ;  /* 0x0000000200027309 */ /* 0x000ea40000000000 */
[----:B--2--5:R-:W-:-:S05]  /*ee00*/  IADD3 R7, R3, c[0x0][0xc], R2 ;  /* 0x0000030003077a10 */ /* 0x024fca0007ffe002 */
[----:B------:R1:W-:Y:S02]  /*ee10*/  STL [R1+0xd8], R7 ;  /* 0x0000d80701007387 */ /* 0x0003e40000100800 */
.L_x_1071:
[----:B------:R-:W-:Y:S05]  /*ee20*/  BSYNC B0 ;  /* 0x0000000000007941 */ /* 0x000fea0003800000 */
.L_x_1070:
[----:B------:R-:W-:Y:S01]  /*ee30*/  PRMT R0, R0, 0x9910, RZ ;  /* 0x0000991000007816 */ /* 0x000fe200000000ff */
[----:B------:R-:W-:Y:S01]  /*ee40*/  BSSY B1, `(.L_x_1072) ;  /* 0x00001dc000017945 */ /* 0x000fe20003800000 */
[----:B-----5:R-:W-:Y:S02]  /*ee50*/  IMAD.MOV.U32 R14, RZ, RZ, R7 ;  /* 0x000000ffff0e7224 */ /* 0x020fe400078e0007 */
[----:B------:R-:W-:-:S13]  /*ee60*/  ISETP.NE.AND P0, PT, R0, RZ, PT ;  /* 0x000000ff0000720c */ /* 0x000fda0003f05270 */
[----:B------:R-:W-:Y:S05]  /*ee70*/  @!P0 BRA `(.L_x_1073) ;  /* 0x00001ac000008947 */ /* 0x000fea0003800000 */
[----:B------:R-:W-:Y:S01]  /*ee80*/  WARPSYNC 0xffffffff ;  /* 0xffffffff00007948 */ /* 0x000fe20003800000 */
[----:B------:R-:W-:Y:S06]  /*ee90*/  BAR.SYNC.DEFER_BLOCKING 0x1, 0x100 ;  /* 0x0044000000007b1d */ /* 0x000fec0000010000 */
[----:B------:R-:W-:Y:S05]  /*eea0*/  BRA.CONV ~URZ, `(.L_x_1074) ;  /* 0x000000837f007947 */ /* 0x000fea000b800000 */
[----:B------:R2:W-:Y:S01]  /*eeb0*/  STL [R1+0x70], RZ ;  /* 0x000070ff01007387 */ /* 0x0005e20000100800 */
[----:B---3--:R-:W-:Y:S01]  /*eec0*/  SHF.R.S32.HI R2, RZ, 0x1f, R6 ;  /* 0x0000001fff027819 */ /* 0x008fe20000011406 */
[----:B------:R-:W-:-:S03]  /*eed0*/  IMAD.MOV.U32 R3, RZ, RZ, 0x1f ;  /* 0x0000001fff037424 */ /* 0x000fc600078e00ff */
[----:B------:R-:W-:-:S04]  /*eee0*/  LEA.HI R2, R2, R6, RZ, 0x7 ;  /* 0x0000000602027211 */ /* 0x000fc800078f38ff */
[----:B------:R-:W-:-:S05]  /*eef0*/  SHF.R.S32.HI R2, RZ, 0x7, R2 ;  /* 0x00000007ff027819 */ /* 0x000fca0000011402 */
[----:B------:R-:W-:Y:S01]  /*ef00*/  IMAD.MOV.U32 R0, RZ, RZ, R2 ;  /* 0x000000ffff007224 */ /* 0x000fe200078e0002 */
[----:B------:R-:W-:Y:S02]  /*ef10*/  MOV R2, 0xef30 ;  /* 0x0000ef3000027802 */ /* 0x000fe40000000f00 */
[----:B-12---:R-:W-:Y:S05]  /*ef20*/  CALL.REL.NOINC `($__internal_18_$__cuda_sm70_shflsync_idx_p) ;  /* 0x00003ae000007944 */ /* 0x006fea0003c00000 */
.L_x_1074:
[----:B------:R-:W2:Y:S04]  /*ef30*/  LDL R6, [R1+0x1e4] ;  /* 0x0001e40001067983 */ /* 0x000ea80000100800 */
[----:B------:R-:W4:Y:S04]  /*ef40*/  LDL.LU R18, [R1+0xc8] ;  /* 0x0000c80001127983 */ /* 0x000f280000300800 */
[----:B---3--:R-:W3:Y:S04]  /*ef50*/  LDL.LU R16, [R1+0xc4] ;  /* 0x0000c40001107983 */ /* 0x008ee80000300800 */
[----:B------:R-:W2:Y:S04]  /*ef60*/  LDL.LU R15, [R1+0xcc] ;  /* 0x0000cc00010f7983 */ /* 0x000ea80000300800 */
[----:B------:R-:W2:Y:S01]  /*ef70*/  LDL.LU R17, [R1+0xd4] ;  /* 0x0000d40001117983 */ /* 0x000ea20000300800 */
[----:B-----5:R-:W-:-:S03]  /*ef80*/  MOV R5, 0x1 ;  /* 0x0000000100057802 */ /* 0x020fc60000000f00 */
[----:B------:R1:W5:Y:S01]  /*ef90*/  LDL R205, [R1+0xc0] ;  /* 0x0000c00001cd7983 */ /* 0x0003620000100800 */
[----:B------:R-:W-:-:S03]  /*efa0*/  ISETP.NE.AND P0, PT, R5, c[0x0][0x4e8], PT ;  /* 0x00013a0005007a0c */ /* 0x000fc60003f05270 */
[----:B------:R1:W5:Y:S04]  /*efb0*/  LDL R204, [R1+0x1e0] ;  /* 0x0001e00001cc7983 */ /* 0x0003680000100800 */
        /* <DEDUP_REMOVED lines=56> */
[----:B------:R1:W5:Y:S02]  /*f340*/  LDL R19, [R1+0xe4] ;  /* 0x0000e40001137983 */ /* 0x0003640000100800 */
[----:B-1--4-:R-:W-:Y:S01]  /*f350*/  SHF.R.S32.HI R7, RZ, 0x1f, R18 ;  /* 0x0000001fff077819 */ /* 0x012fe20000011412 */
[----:B------:R-:W-:Y:S01]  /*f360*/  IMAD.WIDE.U32 R2, R18, c[0x0][0x4d0], RZ ;  /* 0x0001340012027a25 */ /* 0x000fe200078e00ff */
[----:B---3--:R-:W-:-:S03]  /*f370*/  SHF.R.S32.HI R10, RZ, 0x1f, R16 ;  /* 0x0000001fff0a7819 */ /* 0x008fc60000011410 */
[----:B------:R-:W-:Y:S01]  /*f380*/  IMAD R0, R7, c[0x0][0x4d0], RZ ;  /* 0x0001340007007a24 */ /* 0x000fe200078e02ff */
[----:B--2---:R-:W-:-:S03]  /*f390*/  SHF.R.S32.HI R11, RZ, 0x1f, R15 ;  /* 0x0000001fff0b7819 */ /* 0x004fc6000001140f */
[----:B------:R-:W-:Y:S02]  /*f3a0*/  IMAD R0, R18, c[0x0][0x4d4], R0 ;  /* 0x0001350012007a24 */ /* 0x000fe400078e0200 */
[----:B------:R-:W-:Y:S01]  /*f3b0*/  IMAD R4, R10, c[0x0][0x4d8], RZ ;  /* 0x000136000a047a24 */ /* 0x000fe200078e02ff */
[----:B------:R-:W-:Y:S02]  /*f3c0*/  IADD3 R6, R6, R17, RZ ;  /* 0x0000001106067210 */ /* 0x000fe40007ffe0ff */
[----:B------:R-:W-:Y:S01]  /*f3d0*/  IADD3 R3, R3, R0, RZ ;  /* 0x0000000003037210 */ /* 0x000fe20007ffe0ff */
[C---:B------:R-:W-:Y:S02]  /*f3e0*/  IMAD R4, R16.reuse, c[0x0][0x4dc], R4 ;  /* 0x0001370010047a24 */ /* 0x040fe400078e0204 */
[----:B------:R-:W-:Y:S02]  /*f3f0*/  IMAD.MOV.U32 R0, RZ, RZ, R6 ;  /* 0x000000ffff007224 */ /* 0x000fe400078e0006 */
[----:B------:R-:W-:-:S04]  /*f400*/  IMAD.WIDE.U32 R2, R16, c[0x0][0x4d8], R2 ;  /* 0x0001360010027a25 */ /* 0x000fc800078e0002 */
[----:B------:R-:W-:Y:S02]  /*f410*/  IMAD.IADD R3, R3, 0x1, R4 ;  /* 0x0000000103037824 */ /* 0x000fe400078e0204 */
[----:B------:R-:W-:-:S04]  /*f420*/  @P0 IMAD.HI.U32 R4, R6, c[0x0][0x4ec], RZ ;  /* 0x00013b0006040a27 */ /* 0x000fc800078e00ff */
[----:B------:R-:W-:Y:S01]  /*f430*/  IMAD.WIDE.U32 R2, R15, c[0x0][0x4e0], R2 ;  /* 0x000138000f027a25 */ /* 0x000fe200078e0002 */
[----:B------:R-:W-:-:S03]  /*f440*/  @P0 SHF.R.U32.HI R0, RZ, c[0x0][0x4f0], R4 ;  /* 0x00013c00ff000a19 */ /* 0x000fc60000011604 */
[----:B------:R-:W-:Y:S01]  /*f450*/  IMAD R4, R11, c[0x0][0x4e0], RZ ;  /* 0x000138000b047a24 */ /* 0x000fe200078e02ff */
[----:B------:R-:W-:Y:S02]  /*f460*/  SHF.R.S32.HI R5, RZ, 0x1f, R0 ;  /* 0x0000001fff057819 */ /* 0x000fe40000011400 */
[----:B------:R-:W-:Y:S01]  /*f470*/  IADD3 R8, P1, R0, R2, RZ ;  /* 0x0000000200087210 */ /* 0x000fe20007f3e0ff */
[----:B------:R-:W-:Y:S02]  /*f480*/  IMAD R4, R15, c[0x0][0x4e4], R4 ;  /* 0x000139000f047a24 */ /* 0x000fe400078e0204 */
[----:B------:R-:W-:-:S03]  /*f490*/  IMAD R2, R7, c[0x0][0x438], RZ ;  /* 0x00010e0007027a24 */ /* 0x000fc600078e02ff */
[----:B------:R-:W-:Y:S01]  /*f4a0*/  IADD3.X R9, R5, R3, R4, P1, !PT ;  /* 0x0000000305097210 */ /* 0x000fe20000ffe404 */
[C---:B------:R-:W-:Y:S02]  /*f4b0*/  IMAD R4, R18.reuse, c[0x0][0x43c], R2 ;  /* 0x00010f0012047a24 */ /* 0x040fe400078e0202 */
[----:B------:R-:W-:-:S05]  /*f4c0*/  IMAD.WIDE.U32 R2, R18, c[0x0][0x438], RZ ;  /* 0x00010e0012027a25 */ /* 0x000fca00078e00ff */
[----:B------:R-:W-:Y:S01]  /*f4d0*/  IADD3 R3, R3, R4, RZ ;  /* 0x0000000403037210 */ /* 0x000fe20007ffe0ff */
[----:B------:R-:W-:-:S04]  /*f4e0*/  IMAD R4, R10, c[0x0][0x440], RZ ;  /* 0x000110000a047a24 */ /* 0x000fc800078e02ff */
[C---:B------:R-:W-:Y:S01]  /*f4f0*/  IMAD R5, R16.reuse, c[0x0][0x444], R4 ;  /* 0x0001110010057a24 */ /* 0x040fe200078e0204 */
[----:B------:R-:W1:Y:S01]  /*f500*/  S2R R18, SR_TID.X ;  /* 0x0000000000127919 */ /* 0x000e620000002100 */
[----:B------:R-:W-:Y:S01]  /*f510*/  IMAD.WIDE.U32 R2, R16, c[0x0][0x440], R2 ;  /* 0x0001100010027a25 */ /* 0x000fe200078e0002 */
[----:B------:R-:W-:Y:S02]  /*f520*/  IADD3 R4, -R0, RZ, RZ ;  /* 0x000000ff00047210 */ /* 0x000fe40007ffe1ff */
[----:B------:R-:W2:Y:S01]  /*f530*/  LDL R16, [R1+0x1ec] ;  /* 0x0001ec0001107983 */ /* 0x000ea20000100800 */
[----:B------:R-:W-:Y:S01]  /*f540*/  IMAD.IADD R3, R3, 0x1, R5 ;  /* 0x0000000103037824 */ /* 0x000fe200078e0205 */
[----:B------:R-:W-:Y:S01]  /*f550*/  MOV R0, R6 ;  /* 0x0000000600007202 */ /* 0x000fe20000000f00 */
[----:B------:R-:W-:Y:S01]  /*f560*/  IMAD R4, R4, c[0x0][0x4e8], R6 ;  /* 0x00013a0004047a24 */ /* 0x000fe200078e0206 */
[----:B------:R-:W-:Y:S01]  /*f570*/  ULDC UR5, c[0x0][0x4e8] ;  /* 0x00013a0000057ab9 */ /* 0x000fe20000000800 */
[----:B------:R-:W-:Y:S01]  /*f580*/  IMAD R7, R11, c[0x0][0x448], RZ ;  /* 0x000112000b077a24 */ /* 0x000fe200078e02ff */
[----:B------:R-:W-:Y:S01]  /*f590*/  ULDC UR4, c[0x0][0x388] ;  /* 0x0000e20000047ab9 */ /* 0x000fe20000000800 */
[----:B------:R-:W-:Y:S01]  /*f5a0*/  @P0 IMAD.HI.U32 R5, R6, c[0x0][0x4ec], RZ ;  /* 0x00013b0006050a27 */ /* 0x000fe200078e00ff */
[----:B------:R-:W-:Y:S01]  /*f5b0*/  SHF.R.S32.HI R10, RZ, 0x1f, R4 ;  /* 0x0000001fff0a7819 */ /* 0x000fe20000011404 */
[----:B------:R-:W-:-:S02]  /*f5c0*/  UIMAD UR4, UR5, UR4, URZ ;  /* 0x00000004050472a4 */ /* 0x000fc4000f8e023f */
[C---:B------:R-:W-:Y:S01]  /*f5d0*/  IMAD R7, R15.reuse, c[0x0][0x44c], R7 ;  /* 0x000113000f077a24 */ /* 0x040fe200078e0207 */
[----:B------:R-:W-:Y:S01]  /*f5e0*/  @P0 SHF.R.U32.HI R0, RZ, c[0x0][0x4f0], R5 ;  /* 0x00013c00ff000a19 */ /* 0x000fe20000011605 */
[----:B------:R-:W-:-:S03]  /*f5f0*/  IMAD.WIDE.U32 R2, R15, c[0x0][0x448], R2 ;  /* 0x000112000f027a25 */ /* 0x000fc600078e0002 */
[----:B------:R-:W-:Y:S01]  /*f600*/  SHF.R.S32.HI R11, RZ, 0x1f, R0 ;  /* 0x0000001fff0b7819 */ /* 0x000fe20000011400 */
[----:B------:R-:W-:Y:S02]  /*f610*/  IMAD R10, R10, c[0x0][0x4c8], RZ ;  /* 0x000132000a0a7a24 */ /* 0x000fe400078e02ff */
[----:B------:R-:W-:Y:S01]  /*f620*/  IMAD.IADD R3, R3, 0x1, R7 ;  /* 0x0000000103037824 */ /* 0x000fe200078e0207 */
[----:B-1----:R-:W-:Y:S01]  /*f630*/  SHF.R.S32.HI R15, RZ, 0x1f, R18 ;  /* 0x0000001fff0f7819 */ /* 0x002fe20000011412 */
[C---:B------:R-:W-:Y:S02]  /*f640*/  IMAD R10, R4.reuse, c[0x0][0x4cc], R10 ;  /* 0x00013300040a7a24 */ /* 0x040fe400078e020a */
[----:B------:R-:W-:Y:S01]  /*f650*/  IMAD.WIDE.U32 R4, R4, c[0x0][0x4c8], R8 ;  /* 0x0001320004047a25 */ /* 0x000fe200078e0008 */
[----:B------:R-:W-:Y:S02]  /*f660*/  LEA.HI R15, R15, R18, RZ, 0x5 ;  /* 0x000000120f0f7211 */ /* 0x000fe400078f28ff */
[C---:B------:R-:W-:Y:S01]  /*f670*/  IADD3 R8, -R0.reuse, RZ, RZ ;  /* 0x000000ff00087210 */ /* 0x040fe20007ffe1ff */
[----:B------:R-:W-:Y:S01]  /*f680*/  IMAD.WIDE.U32 R2, R0, c[0x0][0x430], R2 ;  /* 0x00010c0000027a25 */ /* 0x000fe200078e0002 */
[----:B------:R-:W-:-:S02]  /*f690*/  LOP3.LUT R15, R15, 0xffffffe0, RZ, 0xc0, !PT ;  /* 0xffffffe00f0f7812 */ /* 0x000fc400078ec0ff */
[----:B------:R-:W-:Y:S01]  /*f6a0*/  IADD3 R7, R5, R10, RZ ;  /* 0x0000000a05077210 */ /* 0x000fe20007ffe0ff */
[----:B------:R-:W-:Y:S01]  /*f6b0*/  IMAD R5, R11, c[0x0][0x430], RZ ;  /* 0x00010c000b057a24 */ /* 0x000fe200078e02ff */
[----:B------:R-:W-:Y:S01]  /*f6c0*/  LEA R9, P0, R4, c[0x0][0x4a8], 0x2 ;  /* 0x00012a0004097a11 */ /* 0x000fe200078010ff */
[----:B------:R-:W-:Y:S01]  /*f6d0*/  IMAD R8, R8, c[0x0][0x4e8], R6 ;  /* 0x00013a0008087a24 */ /* 0x000fe200078e0206 */
[----:B------:R-:W-:Y:S01]  /*f6e0*/  IADD3 R15, -R15, R18, RZ ;  /* 0x000000120f0f7210 */ /* 0x000fe20007ffe1ff */
[----:B------:R-:W-:Y:S01]  /*f6f0*/  IMAD R10, R0, c[0x0][0x434], R5 ;  /* 0x00010d00000a7a24 */ /* 0x000fe200078e0205 */
[----:B------:R-:W-:Y:S01]  /*f700*/  LEA.HI.X R7, R4, c[0x0][0x4ac], R7, 0x2, P0 ;  /* 0x00012b0004077a11 */ /* 0x000fe200000f1407 */
[----:B------:R1:W5:Y:S01]  /*f710*/  LDL R18, [R1+0x16c] ;  /* 0x00016c0001127983 */ /* 0x0003620000100800 */
[----:B------:R-:W-:Y:S01]  /*f720*/  LOP3.LUT P0, RZ, R15, 0x3, RZ, 0xc0, !PT ;  /* 0x000000030fff7812 */ /* 0x000fe2000780c0ff */
[----:B------:R-:W-:Y:S02]  /*f730*/  IMAD.IADD R3, R3, 0x1, R10 ;  /* 0x0000000103037824 */ /* 0x000fe400078e020a */
[----:B------:R1:W5:Y:S04]  /*f740*/  LDL R15, [R1+0xdc] ;  /* 0x0000dc00010f7983 */ /* 0x0003680000100800 */
[----:B------:R-:W-:Y:S04]  /*f750*/  SHFL.IDX PT, R4, R9, RZ, 0x1c1f ;  /* 0x001c1fff09047589 */ /* 0x000fe800000e0000 */
[----:B------:R3:W-:Y:S04]  /*f760*/  SHFL.IDX PT, R6, R9, 0x1, 0x1c1f ;  /* 0x003c1f0009067f89 */ /* 0x0007e800000e0000 */
[----:B------:R-:W4:Y:S04]  /*f770*/  SHFL.IDX PT, R5, R7, RZ, 0x1c1f ;  /* 0x001c1fff07057589 */ /* 0x000f2800000e0000 */
[----:B------:R-:W1:Y:S01]  /*f780*/  SHFL.IDX PT, R7, R7, 0x1, 0x1c1f ;  /* 0x003c1f0007077f89 */ /* 0x000e6200000e0000 */
[----:B--2---:R-:W-:-:S03]  /*f790*/  IADD3 R0, R16, R17, RZ ;  /* 0x0000001110007210 */ /* 0x004fc60007ffe0ff */
[----:B------:R2:W5:Y:S01]  /*f7a0*/  LDL R17, [R1+0xe0] ;  /* 0x0000e00001117983 */ /* 0x0005620000100800 */
[----:B---3--:R-:W-:-:S03]  /*f7b0*/  SHF.R.S32.HI R9, RZ, 0x1f, R8 ;  /* 0x0000001fff097819 */ /* 0x008fc60000011408 */
[----:B------:R2:W5:Y:S02]  /*f7c0*/  LDL R16, [R1+0x168] ;  /* 0x0001680001107983 */ /* 0x0005640000100800 */
[----:B------:R-:W-:Y:S01]  /*f7d0*/  IMAD R10, R9, c[0x0][0x428], RZ ;  /* 0x00010a00090a7a24 */ /* 0x000fe200078e02ff */
[----:B------:R-:W-:Y:S01]  /*f7e0*/  IADD3 R9, R0, 0x8, RZ ;  /* 0x0000000800097810 */ /* 0x000fe20007ffe0ff */
[----:B------:R-:W-:-:S04]  /*f7f0*/  IMAD.WIDE.U32 R2, R8, c[0x0][0x428], R2 ;  /* 0x00010a0008027a25 */ /* 0x000fc800078e0002 */
[----:B------:R-:W-:Y:S01]  /*f800*/  IMAD R10, R8, c[0x0][0x42c], R10 ;  /* 0x00010b00080a7a24 */ /* 0x000fe200078e020a */
[----:B------:R-:W-:Y:S02]  /*f810*/  ISETP.GE.OR P2, PT, R0, UR4, P0 ;  /* 0x0000000400007c0c */ /* 0x000fe40008746670 */
[----:B------:R-:W-:Y:S02]  /*f820*/  ISETP.GE.OR P1, PT, R9, UR4, P0 ;  /* 0x0000000409007c0c */ /* 0x000fe40008726670 */
[----:B------:R-:W-:Y:S02]  /*f830*/  IADD3 R3, R3, R10, RZ ;  /* 0x0000000a03037210 */ /* 0x000fe40007ffe0ff */
[----:B------:R-:W-:-:S04]  /*f840*/  LEA R11, P0, R2, c[0x0][0x400], 0x2 ;  /* 0x00010000020b7a11 */ /* 0x000fc800078010ff */
[----:B------:R-:W-:Y:S02]  /*f850*/  LEA.HI.X R10, R2, c[0x0][0x404], R3, 0x2, P0 ;  /* 0x00010100020a7a11 */ /* 0x000fe400000f1403 */
[----:B------:R-:W-:Y:S01]  /*f860*/  ISETP.GE.AND P0, PT, R0, UR4, PT ;  /* 0x0000000400007c0c */ /* 0x000fe2000bf06270 */
[----:B----4-:R2:W-:Y:S01]  /*f870*/  @!P2 ST.E [R4.64], R13 ;  /* 0x0000000d0400a985 */ /* 0x0105e2000c101906 */
[----:B------:R-:W-:Y:S03]  /*f880*/  BSSY B0, `(.L_x_1075) ;  /* 0x0000086000007945 */ /* 0x000fe60003800000 */
[----:B-1----:R2:W-:Y:S01]  /*f890*/  @!P1 ST.E [R6.64], R12 ;  /* 0x0000000c06009985 */ /* 0x0025e2000c101906 */
[----:B------:R-:W-:-:S03]  /*f8a0*/  ISETP.GE.AND P1, PT, R9, UR4, PT ;  /* 0x0000000409007c0c */ /* 0x000fc6000bf26270 */
[----:B------:R2:W1:Y:S01]  /*f8b0*/  SHFL.IDX PT, R2, R11, RZ, 0x1c1f ;  /* 0x001c1fff0b027589 */ /* 0x00046200000e0000 */
[----:B------:R-:W-:-:S03]  /*f8c0*/  P2R R0, PR, RZ, 0x2 ;  /* 0x00000002ff007803 */ /* 0x000fc60000000000 */
[----:B------:R2:W3:Y:S01]  /*f8d0*/  SHFL.IDX PT, R3, R10, RZ, 0x1c1f ;  /* 0x001c1fff0a037589 */ /* 0x0004e200000e0000 */
[----:B------:R-:W-:Y:S05]  /*f8e0*/  @P0 BRA `(.L_x_1076) ;  /* 0x000007f000000947 */ /* 0x000fea0003800000 */
[----:B-----5:R-:W-:Y:S02]  /*f8f0*/  ISETP.GE.AND P1, PT, R203, c[0x0][0x3c8], PT ;  /* 0x0000f200cb007a0c */ /* 0x020fe40003f26270 */
[----:B------:R-:W-:Y:S02]  /*f900*/  ISETP.GE.AND P0, PT, R205, c[0x0][0x3c8], PT ;  /* 0x0000f200cd007a0c */ /* 0x000fe40003f06270 */
[----:B------:R-:W-:Y:S02]  /*f910*/  ISETP.GE.AND P2, PT, R201, c[0x0][0x3c8], PT ;  /* 0x0000f200c9007a0c */ /* 0x000fe40003f46270 */
[----:B------:R-:W-:Y:S02]  /*f920*/  ISETP.GE.AND P4, PT, R199, c[0x0][0x3c8], PT ;  /* 0x0000f200c7007a0c */ /* 0x000fe40003f86270 */
[----:B------:R-:W-:Y:S02]  /*f930*/  ISETP.GE.AND P5, PT, R195, c[0x0][0x3c8], PT ;  /* 0x0000f200c3007a0c */ /* 0x000fe40003fa6270 */
[----:B------:R-:W-:-:S03]  /*f940*/  ISETP.GE.AND P6, PT, R21, c[0x0][0x3c8], PT ;  /* 0x0000f20015007a0c */ /* 0x000fc60003fc6270 */
[----:B-12---:R-:W-:Y:S02]  /*f950*/  @!P1 LEA R4, P3, R203, R2, 0x2 ;  /* 0x00000002cb049211 */ /* 0x006fe400078610ff */
[----:B---3--:R-:W-:Y:S02]  /*f960*/  @!P0 IMAD.WIDE R6, R205, 0x4, R2 ;  /* 0x00000004cd068825 */ /* 0x008fe400078e0202 */
[----:B------:R-:W-:Y:S02]  /*f970*/  @!P1 LEA.HI.X R5, R203, R3, R204, 0x2, P3 ;  /* 0x00000003cb059211 */ /* 0x000fe400018f14cc */
[----:B------:R-:W-:Y:S01]  /*f980*/  ISETP.GE.AND P3, PT, R197, c[0x0][0x3c8], PT ;  /* 0x0000f200c5007a0c */ /* 0x000fe20003f66270 */
[----:B------:R1:W-:Y:S04]  /*f990*/  @!P0 ST.E.64 [R6.64], R164 ;  /* 0x000000a406008985 */ /* 0x0003e8000c101b06 */
[----:B------:R2:W-:Y:S01]  /*f9a0*/  @!P1 ST.E.64 [R4.64], R160 ;  /* 0x000000a004009985 */ /* 0x0005e2000c101b06 */
[----:B------:R-:W-:-:S02]  /*f9b0*/  ISETP.GE.AND P1, PT, R193, c[0x0][0x3c8], PT ;  /* 0x0000f200c1007a0c */ /* 0x000fc40003f26270 */
[----:B-1----:R-:W-:-:S04]  /*f9c0*/  @!P2 LEA R6, P0, R201, R2, 0x2 ;  /* 0x00000002c906a211 */ /* 0x002fc800078010ff */
[----:B------:R-:W-:Y:S02]  /*f9d0*/  @!P2 LEA.HI.X R7, R201, R3, R202, 0x2, P0 ;  /* 0x00000003c907a211 */ /* 0x000fe400000f14ca */
[----:B--2---:R-:W-:-:S03]  /*f9e0*/  @!P4 LEA R4, P0, R199, R2, 0x2 ;  /* 0x00000002c704c211 */ /* 0x004fc600078010ff */
[----:B------:R1:W-:Y:S01]  /*f9f0*/  @!P2 ST.E.64 [R6.64], R156 ;  /* 0x0000009c0600a985 */ /* 0x0003e2000c101b06 */
[----:B------:R-:W-:Y:S02]  /*fa00*/  @!P4 LEA.HI.X R5, R199, R3, R200, 0x2, P0 ;  /* 0x00000003c705c211 */ /* 0x000fe400000f14c8 */
[----:B------:R-:W-:-:S03]  /*fa10*/  ISETP.GE.AND P2, PT, R189, c[0x0][0x3c8], PT ;  /* 0x0000f200bd007a0c */ /* 0x000fc60003f46270 */
[----:B------:R2:W-:Y:S01]  /*fa20*/  @!P4 ST.E.64 [R4.64], R152 ;  /* 0x000000980400c985 */ /* 0x0005e2000c101b06 */
[----:B------:R-:W-:Y:S02]  /*fa30*/  ISETP.GE.AND P4, PT, R191, c[0x0][0x3c8], PT ;  /* 0x0000f200bf007a0c */ /* 0x000fe40003f86270 */
        /* <DEDUP_REMOVED lines=12> */
[----:B------:R-:W-:Y:S02]  /*fb00*/  ISETP.GE.AND P1, PT, R185, c[0x0][0x3c8], PT ;  /* 0x0000f200b9007a0c */ /* 0x000fe40003f26270 */
[----:B------:R-:W-:-:S05]  /*fb10*/  @!P4 LEA.HI.X R5, R191, R3, R192, 0x2, P0 ;  /* 0x00000003bf05c211 */ /* 0x000fca00000f14c0 */
        /* <DEDUP_REMOVED lines=72> */
[----:B-1----:R-:W-:-:S04]  /*ffa0*/  @!P2 LEA R6, P1, R25, R2, 0x2 ;  /* 0x000000021906a211 */ /* 0x002fc800078210ff */
[-C--:B------:R-:W-:Y:S02]  /*ffb0*/  @!P2 LEA.HI.X R7, R25, R3.reuse, R26, 0x2, P1 ;  /* 0x000000031907a211 */ /* 0x080fe400008f141a */
[----:B------:R-:W-:Y:S02]  /*ffc0*/  ISETP.GE.AND P1, PT, R15, c[0x0][0x3c8], PT ;  /* 0x0000f2000f007a0c */ /* 0x000fe40003f26270 */
[-C--:B--2---:R-:W-:Y:S01]  /*ffd0*/  @!P5 LEA R4, P0, R23, R2.reuse, 0x2 ;  /* 0x000000021704d211 */ /* 0x084fe200078010ff */
[----:B------:R1:W-:Y:S01]  /*ffe0*/  @!P2 ST.E.64 [R6.64], R108 ;  /* 0x0000006c0600a985 */ /* 0x0003e2000c101b06 */
[----:B------:R-:W-:Y:S02]  /*fff0*/  ISETP.GE.AND P2, PT, R17, c[0x0][0x3c8], PT ;  /* 0x0000f20011007a0c */ /* 0x000fe40003f46270 */
[----:B------:R-:W-:Y:S02]  /*10000*/  @!P5 LEA.HI.X R5, R23, R3, R24, 0x2, P0 ;  /* 0x000000031705d211 */ /* 0x000fe400000f1418 */
[----:B------:R-:W-:-:S03]  /*10010*/  @!P6 LEA R8, P0, R21, R2, 0x2 ;  /* 0x000000021508e211 */ /* 0x000fc600078010ff */
[----:B------:R2:W-:Y:S01]  /*10020*/  @!P5 ST.E.64 [R4.64], R112 ;  /* 0x000000700400d985 */ /* 0x0005e2000c101b06 */
[----:B------:R-:W-:-:S05]  /*10030*/  @!P6 LEA.HI.X R9, R21, R3, R22, 0x2, P0 ;  /* 0x000000031509e211 */ /* 0x000fca00000f1416 */
[----:B------:R3:W-:Y:S01]  /*10040*/  @!P6 ST.E.64 [R8.64], R116 ;  /* 0x000000740800e985 */ /* 0x0007e2000c101b06 */
[----:B-1----:R-:W-:-:S04]  /*10050*/  @!P3 LEA R6, P0, R19, R2, 0x2 ;  /* 0x000000021306b211 */ /* 0x002fc800078010ff */
[----:B------:R-:W-:Y:S02]  /*10060*/  @!P3 LEA.HI.X R7, R19, R3, R20, 0x2, P0 ;  /* 0x000000031307b211 */ /* 0x000fe400000f1414 */
[----:B--2---:R-:W-:-:S03]  /*10070*/  @!P2 LEA R4, P0, R17, R2, 0x2 ;  /* 0x000000021104a211 */ /* 0x004fc600078010ff */
[----:B------:R3:W-:Y:S01]  /*10080*/  @!P3 ST.E.64 [R6.64], R120 ;  /* 0x000000780600b985 */ /* 0x0007e2000c101b06 */
[----:B------:R-:W-:Y:S02]  /*10090*/  @!P2 LEA.HI.X R5, R17, R3, R18, 0x2, P0 ;  /* 0x000000031105a211 */ /* 0x000fe400000f1412 */
[----:B------:R-:W-:-:S03]  /*100a0*/  @!P1 LEA R2, P0, R15, R2, 0x2 ;  /* 0x000000020f029211 */ /* 0x000fc600078010ff */
[----:B------:R3:W-:Y:S01]  /*100b0*/  @!P2 ST.E.64 [R4.64], R124 ;  /* 0x0000007c0400a985 */ /* 0x0007e2000c101b06 */
[----:B------:R-:W-:-:S05]  /*100c0*/  @!P1 LEA.HI.X R3, R15, R3, R16, 0x2, P0 ;  /* 0x000000030f039211 */ /* 0x000fca00000f1410 */
[----:B------:R3:W-:Y:S04]  /*100d0*/  @!P1 ST.E.64 [R2.64], R128 ;  /* 0x0000008002009985 */ /* 0x0007e8000c101b06 */
.L_x_1076:
[----:B------:R-:W-:Y:S05]  /*100e0*/  BSYNC B0 ;  /* 0x0000000000007941 */ /* 0x000fea0003800000 */
.L_x_1075:
[----:B------:R-:W-:Y:S01]  /*100f0*/  ISETP.NE.AND P0, PT, R0, RZ, PT ;  /* 0x000000ff0000720c */ /* 0x000fe20003f05270 */
[----:B---3--:R3:W4:Y:S04]  /*10100*/  SHFL.IDX PT, R3, R10, 0x1, 0x1c1f ;  /* 0x003c1f000a037f89 */ /* 0x00872800000e0000 */
[----:B-1----:R3:W1:Y:S08]  /*10110*/  SHFL.IDX PT, R2, R11, 0x1, 0x1c1f ;  /* 0x003c1f000b027f89 */ /* 0x00267000000e0000 */
[----:B------:R-:W-:Y:S05]  /*10120*/  @P0 BRA `(.L_x_1077) ;  /* 0x00000ad000000947 */ /* 0x000fea0003800000 */
[----:B-----5:R-:W-:Y:S02]  /*10130*/  ISETP.GE.AND P0, PT, R205, c[0x0][0x3c8], PT ;  /* 0x0000f200cd007a0c */ /* 0x020fe40003f06270 */
[----:B------:R-:W-:-:S02]  /*10140*/  ISETP.GE.AND P1, PT, R203, c[0x0][0x3c8], PT ;  /* 0x0000f200cb007a0c */ /* 0x000fc40003f26270 */
[----:B------:R-:W-:Y:S02]  /*10150*/  ISETP.GE.AND P2, PT, R201, c[0x0][0x3c8], PT ;  /* 0x0000f200c9007a0c */ /* 0x000fe40003f46270 */
[----:B------:R-:W-:Y:S02]  /*10160*/  ISETP.GE.AND P4, PT, R199, c[0x0][0x3c8], PT ;  /* 0x0000f200c7007a0c */ /* 0x000fe40003f86270 */
[----:B------:R-:W-:-:S05]  /*10170*/  ISETP.GE.AND P6, PT, R27, c[0x0][0x3c8], PT ;  /* 0x0000f2001b007a0c */ /* 0x000fca0003fc6270 */
[----:B-12-4-:R-:W-:Y:S02]  /*10180*/  @!P0 IMAD.WIDE R6, R205, 0x4, R2 ;  /* 0x00000004cd068825 */ /* 0x016fe400078e0202 */
[----:B------:R-:W-:-:S03]  /*10190*/  @!P1 LEA R4, P5, R203, R2, 0x2 ;  /* 0x00000002cb049211 */ /* 0x000fc600078a10ff */
[----:B------:R1:W-:Y:S01]  /*101a0*/  @!P0 ST.E.64 [R6.64], R166 ;  /* 0x000000a606008985 */ /* 0x0003e2000c101b06 */
[----:B------:R-:W-:Y:S02]  /*101b0*/  ISETP.GE.AND P0, PT, R197, c[0x0][0x3c8], PT ;  /* 0x0000f200c5007a0c */ /* 0x000fe40003f06270 */
[----:B------:R-:W-:-:S05]  /*101c0*/  @!P1 LEA.HI.X R5, R203, R3, R204, 0x2, P5 ;  /* 0x00000003cb059211 */ /* 0x000fca00028f14cc */
[----:B------:R2:W-:Y:S01]  /*101d0*/  @!P1 ST.E.64 [R4.64], R162 ;  /* 0x000000a204009985 */ /* 0x0005e2000c101b06 */
[----:B------:R-:W-:Y:S02]  /*101e0*/  ISETP.GE.AND P1, PT, R195, c[0x0][0x3c8], PT ;  /* 0x0000f200c3007a0c */ /* 0x000fe40003f26270 */
[----:B-1----:R-:W-:-:S04]  /*101f0*/  @!P2 LEA R6, P3, R201, R2, 0x2 ;  /* 0x00000002c906a211 */ /* 0x002fc800078610ff */
[-C--:B------:R-:W-:Y:S02]  /*10200*/  @!P2 LEA.HI.X R7, R201, R3.reuse, R202, 0x2, P3 ;  /* 0x00000003c907a211 */ /* 0x080fe400018f14ca */
[----:B------:R-:W-:Y:S02]  /*10210*/  ISETP.GE.AND P3, PT, R193, c[0x0][0x3c8], PT ;  /* 0x0000f200c1007a0c */ /* 0x000fe40003f66270 */
[C---:B--2---:R-:W-:Y:S01]  /*10220*/  @!P4 LEA R4, P5, R199.reuse, R2, 0x2 ;  /* 0x00000002c704c211 */ /* 0x044fe200078a10ff */
[----:B------:R1:W-:Y:S03]  /*10230*/  @!P2 ST.E.64 [R6.64], R158 ;  /* 0x0000009e0600a985 */ /* 0x0003e6000c101b06 */
        /* <DEDUP_REMOVED lines=13> */
[----:B--2---:R-:W-:Y:S01]  /*10310*/  @!P4 LEA R4, P5, R191, R2, 0x2 ;  /* 0x00000002bf04c211 */ /* 0x004fe200078a10ff */
        /* <DEDUP_REMOVED lines=48> */
[-C--:B--2---:R-:W-:Y:S01]  /*10620*/  @!P4 LEA R4, P5, R135, R2.reuse, 0x2 ;  /* 0x000000028704c211 */ /* 0x084fe200078a10ff */
[----:B------:R1:W-:Y:S01]  /*10630*/  @!P0 ST.E.64 [R6.64], R78 ;  /* 0x0000004e06008985 */ /* 0x0003e2000c101b06 */
[----:B------:R-:W-:Y:S02]  /*10640*/  @!P3 LEA R8, P0, R133, R2, 0x2 ;  /* 0x000000028508b211 */ /* 0x000fe400078010ff */
[-C--:B------:R-:W-:Y:S02]  /*10650*/  @!P4 LEA.HI.X R5, R135, R3.reuse, R168, 0x2, P5 ;  /* 0x000000038705c211 */ /* 0x080fe400028f14a8 */
[----:B------:R-:W-:-:S02]  /*10660*/  @!P3 LEA.HI.X R9, R133, R3, R134, 0x2, P0 ;  /* 0x000000038509b211 */ /* 0x000fc400000f1486 */
[----:B------:R-:W-:Y:S01]  /*10670*/  ISETP.GE.AND P0, PT, R31, c[0x0][0x3c8], PT ;  /* 0x0000f2001f007a0c */ /* 0x000fe20003f06270 */
[----:B------:R2:W-:Y:S01]  /*10680*/  @!P4 ST.E.64 [R4.64], R82 ;  /* 0x000000520400c985 */ /* 0x0005e2000c101b06 */
[----:B------:R-:W-:-:S03]  /*10690*/  ISETP.GE.AND P4, PT, R29, c[0x0][0x3c8], PT ;  /* 0x0000f2001d007a0c */ /* 0x000fc60003f86270 */
[----:B------:R4:W-:Y:S01]  /*106a0*/  @!P3 ST.E.64 [R8.64], R86 ;  /* 0x000000560800b985 */ /* 0x0009e2000c101b06 */
[----:B-1----:R-:W-:-:S04]  /*106b0*/  @!P2 LEA R6, P5, R35, R2, 0x2 ;  /* 0x000000022306a211 */ /* 0x002fc800078a10ff */
[-C--:B------:R-:W-:Y:S02]  /*106c0*/  @!P2 LEA.HI.X R7, R35, R3.reuse, R132, 0x2, P5 ;  /* 0x000000032307a211 */ /* 0x080fe400028f1484 */
[----:B------:R-:W-:Y:S02]  /*106d0*/  ISETP.GE.AND P5, PT, R25, c[0x0][0x3c8], PT ;  /* 0x0000f20019007a0c */ /* 0x000fe40003fa6270 */
[-C--:B--2---:R-:W-:Y:S01]  /*106e0*/  @!P1 LEA R4, P3, R33, R2.reuse, 0x2 ;  /* 0x0000000221049211 */ /* 0x084fe200078610ff */
[----:B------:R1:W-:Y:S01]  /*106f0*/  @!P2 ST.E.64 [R6.64], R90 ;  /* 0x0000005a0600a985 */ /* 0x0003e2000c101b06 */
[----:B----4-:R-:W-:Y:S02]  /*10700*/  @!P0 LEA R8, P2, R31, R2, 0x2 ;  /* 0x000000021f088211 */ /* 0x010fe400078410ff */
[-C--:B------:R-:W-:Y:S02]  /*10710*/  @!P1 LEA.HI.X R5, R33, R3.reuse, R34, 0x2, P3 ;  /* 0x0000000321059211 */ /* 0x080fe400018f1422 */
[----:B------:R-:W-:-:S02]  /*10720*/  @!P0 LEA.HI.X R9, R31, R3, R32, 0x2, P2 ;  /* 0x000000031f098211 */ /* 0x000fc400010f1420 */
[----:B------:R-:W-:Y:S01]  /*10730*/  ISETP.GE.AND P3, PT, R23, c[0x0][0x3c8], PT ;  /* 0x0000f20017007a0c */ /* 0x000fe20003f66270 */
[----:B------:R2:W-:Y:S04]  /*10740*/  @!P1 ST.E.64 [R4.64], R94 ;  /* 0x0000005e04009985 */ /* 0x0005e8000c101b06 */
[----:B------:R-:W-:Y:S01]  /*10750*/  @!P0 ST.E.64 [R8.64], R98 ;  /* 0x0000006208008985 */ /* 0x000fe2000c101b06 */
[----:B------:R-:W-:Y:S02]  /*10760*/  ISETP.GE.AND P0, PT, R17, c[0x0][0x3c8], PT ;  /* 0x0000f20011007a0c */ /* 0x000fe40003f06270 */
[----:B-1----:R-:W-:-:S04]  /*10770*/  @!P6 LEA R6, P2, R27, R2, 0x2 ;  /* 0x000000021b06e211 */ /* 0x002fc800078410ff */
[----:B------:R-:W-:Y:S02]  /*10780*/  @!P6 LEA.HI.X R7, R27, R3, R28, 0x2, P2 ;  /* 0x000000031b07e211 */ /* 0x000fe400010f141c */
[----:B------:R-:W-:Y:S02]  /*10790*/  ISETP.GE.AND P2, PT, R21, c[0x0][0x3c8], PT ;  /* 0x0000f20015007a0c */ /* 0x000fe40003f46270 */
[----:B--2---:R-:W-:-:S04]  /*107a0*/  @!P4 LEA R4, P1, R29, R2, 0x2 ;  /* 0x000000021d04c211 */ /* 0x004fc800078210ff */
[----:B------:R-:W-:Y:S02]  /*107b0*/  @!P4 LEA.HI.X R5, R29, R3, R30, 0x2, P1 ;  /* 0x000000031d05c211 */ /* 0x000fe400008f141e */
[----:B------:R-:W-:-:S03]  /*107c0*/  ISETP.GE.AND P1, PT, R19, c[0x0][0x3c8], PT ;  /* 0x0000f20013007a0c */ /* 0x000fc60003f26270 */
[----:B------:R1:W-:Y:S04]  /*107d0*/  @!P4 ST.E.64 [R4.64], R102 ;  /* 0x000000660400c985 */ /* 0x0003e8000c101b06 */
[----:B------:R2:W-:Y:S01]  /*107e0*/  @!P6 ST.E.64 [R6.64], R106 ;  /* 0x0000006a0600e985 */ /* 0x0005e2000c101b06 */
[----:B---3--:R-:W-:-:S04]  /*107f0*/  @!P3 LEA R10, P6, R23, R2, 0x2 ;  /* 0x00000002170ab211 */ /* 0x008fc800078c10ff */
[----:B------:R-:W-:Y:S02]  /*10800*/  @!P3 LEA.HI.X R11, R23, R3, R24, 0x2, P6 ;  /* 0x00000003170bb211 */ /* 0x000fe400030f1418 */
[----:B-1----:R-:W-:-:S04]  /*10810*/  @!P5 LEA R4, P4, R25, R2, 0x2 ;  /* 0x000000021904d211 */ /* 0x002fc800078810ff */
[----:B------:R-:W-:Y:S02]  /*10820*/  @!P5 LEA.HI.X R5, R25, R3, R26, 0x2, P4 ;  /* 0x000000031905d211 */ /* 0x000fe400020f141a */
[----:B------:R-:W-:-:S03]  /*10830*/  @!P2 LEA R8, P4, R21, R2, 0x2 ;  /* 0x000000021508a211 */ /* 0x000fc600078810ff */
[----:B------:R1:W-:Y:S01]  /*10840*/  @!P5 ST.E.64 [R4.64], R110 ;  /* 0x0000006e0400d985 */ /* 0x0003e2000c101b06 */
[----:B--2---:R-:W-:Y:S02]  /*10850*/  @!P1 LEA R6, P5, R19, R2, 0x2 ;  /* 0x0000000213069211 */ /* 0x004fe400078a10ff */
[-C--:B------:R-:W-:Y:S01]  /*10860*/  @!P2 LEA.HI.X R9, R21, R3.reuse, R22, 0x2, P4 ;  /* 0x000000031509a211 */ /* 0x080fe200020f1416 */
[----:B------:R2:W-:Y:S01]  /*10870*/  @!P3 ST.E.64 [R10.64], R114 ;  /* 0x000000720a00b985 */ /* 0x0005e2000c101b06 */
[----:B------:R-:W-:-:S03]  /*10880*/  @!P1 LEA.HI.X R7, R19, R3, R20, 0x2, P5 ;  /* 0x0000000313079211 */ /* 0x000fc600028f1414 */
[----:B------:R2:W-:Y:S04]  /*10890*/  @!P2 ST.E.64 [R8.64], R118 ;  /* 0x000000760800a985 */ /* 0x0005e8000c101b06 */
[----:B------:R2:W-:Y:S01]  /*108a0*/  @!P1 ST.E.64 [R6.64], R122 ;  /* 0x0000007a06009985 */ /* 0x0005e2000c101b06 */
[----:B-1----:R-:W-:-:S04]  /*108b0*/  @!P0 LEA R4, P4, R17, R2, 0x2 ;  /* 0x0000000211048211 */ /* 0x002fc800078810ff */
[----:B------:R-:W-:-:S05]  /*108c0*/  @!P0 LEA.HI.X R5, R17, R3, R18, 0x2, P4 ;  /* 0x0000000311058211 */ /* 0x000fca00020f1412 */
[----:B------:R2:W-:Y:S01]  /*108d0*/  @!P0 ST.E.64 [R4.64], R126 ;  /* 0x0000007e04008985 */ /* 0x0005e2000c101b06 */
[----:B------:R-:W-:-:S13]  /*108e0*/  ISETP.GE.AND P0, PT, R15, c[0x0][0x3c8], PT ;  /* 0x0000f2000f007a0c */ /* 0x000fda0003f06270 */
[----:B------:R-:W-:Y:S05]  /*108f0*/  @P0 BRA `(.L_x_1077) ;  /* 0x0000030000000947 */ /* 0x000fea0003800000 */
[----:B------:R-:W-:-:S04]  /*10900*/  LEA R2, P0, R15, R2, 0x2 ;  /* 0x000000020f027211 */ /* 0x000fc800078010ff */
[----:B------:R-:W-:-:S05]  /*10910*/  LEA.HI.X R3, R15, R3, R16, 0x2, P0 ;  /* 0x000000030f037211 */ /* 0x000fca00000f1410 */
[----:B------:R1:W-:Y:S01]  /*10920*/  ST.E.64 [R2.64], R130 ;  /* 0x0000008202007985 */ /* 0x0003e2000c101b06 */
[----:B------:R-:W-:Y:S05]  /*10930*/  BRA `(.L_x_1077) ;  /* 0x000002c000007947 */ /* 0x000fea0003800000 */
.L_x_1073:
[----:B------:R-:W2:Y:S02]  /*10940*/  S2R R4, SR_TID.X ;  /* 0x0000000000047919 */ /* 0x000ea40000002100 */
[----:B--2---:R-:W-:-:S13]  /*10950*/  ISETP.GT.AND P0, PT, R4, 0x7f, PT ;  /* 0x0000007f0400780c */ /* 0x004fda0003f04270 */
[----:B------:R-:W-:Y:S05]  /*10960*/  @P0 BRA `(.L_x_1077) ;  /* 0x0000029000000947 */ /* 0x000fea0003800000 */
[----:B------:R-:W2:Y:S01]  /*10970*/  LDL.LU R3, [R1+0xd4] ;  /* 0x0000d40001037983 */ /* 0x000ea20000300800 */
[----:B---3--:R-:W-:-:S05]  /*10980*/  MOV R2, c[0x0][0x4e8] ;  /* 0x00013a0000027a02 */ /* 0x008fca0000000f00 */
[----:B------:R-:W-:Y:S01]  /*10990*/  IMAD R0, R2, c[0x0][0x388], RZ ;  /* 0x0000e20002007a24 */ /* 0x000fe200078e02ff */
[----:B--2---:R-:W-:-:S04]  /*109a0*/  IADD3 R6, R3, R4, RZ ;  /* 0x0000000403067210 */ /* 0x004fc80007ffe0ff */
[----:B------:R-:W-:-:S13]  /*109b0*/  ISETP.GE.AND P0, PT, R6, R0, PT ;  /* 0x000000000600720c */ /* 0x000fda0003f06270 */
[----:B------:R-:W-:Y:S05]  /*109c0*/  @P0 BRA `(.L_x_1077) ;  /* 0x0000023000000947 */ /* 0x000fea0003800000 */
[----:B------:R-:W2:Y:S04]  /*109d0*/  LDL.LU R3, [R1+0xc8] ;  /* 0x0000c80001037983 */ /* 0x000ea80000300800 */
[----:B------:R-:W3:Y:S04]  /*109e0*/  LDL.LU R9, [R1+0xc4] ;  /* 0x0000c40001097983 */ /* 0x000ee80000300800 */
[----:B------:R-:W4:Y:S01]  /*109f0*/  LDL.LU R8, [R1+0xcc] ;  /* 0x0000cc0001087983 */ /* 0x000f220000300800 */
[----:B------:R-:W-:-:S13]  /*10a00*/  ISETP.NE.AND P0, PT, R2, 0x1, PT ;  /* 0x000000010200780c */ /* 0x000fda0003f05270 */
[----:B-1----:R-:W-:Y:S01]  /*10a10*/  @P0 IMAD.HI.U32 R7, R6, c[0x0][0x4ec], RZ ;  /* 0x00013b0006070a27 */ /* 0x002fe200078e00ff */
[----:B--2---:R-:W-:Y:S02]  /*10a20*/  SHF.R.S32.HI R0, RZ, 0x1f, R3 ;  /* 0x0000001fff007819 */ /* 0x004fe40000011403 */
[----:B---3--:R-:W-:-:S03]  /*10a30*/  SHF.R.S32.HI R5, RZ, 0x1f, R9 ;  /* 0x0000001fff057819 */ /* 0x008fc60000011409 */
[----:B------:R-:W-:-:S04]  /*10a40*/  IMAD R0, R0, c[0x0][0x4d0], RZ ;  /* 0x0001340000007a24 */ /* 0x000fc800078e02ff */
[C---:B------:R-:W-:Y:S01]  /*10a50*/  IMAD R4, R3.reuse, c[0x0][0x4d4], R0 ;  /* 0x0001350003047a24 */ /* 0x040fe200078e0200 */
[----:B------:R-:W-:Y:S01]  /*10a60*/  MOV R0, R6 ;  /* 0x0000000600007202 */ /* 0x000fe20000000f00 */
[----:B------:R-:W-:Y:S01]  /*10a70*/  IMAD.WIDE.U32 R2, R3, c[0x0][0x4d0], RZ ;  /* 0x0001340003027a25 */ /* 0x000fe200078e00ff */
[----:B------:R-:W-:-:S03]  /*10a80*/  @P0 SHF.R.U32.HI R0, RZ, c[0x0][0x4f0], R7 ;  /* 0x00013c00ff000a19 */ /* 0x000fc60000011607 */
[----:B------:R-:W-:Y:S01]  /*10a90*/  IMAD R5, R5, c[0x0][0x4d8], RZ ;  /* 0x0001360005057a24 */ /* 0x000fe200078e02ff */
[----:B------:R-:W-:Y:S02]  /*10aa0*/  IADD3 R3, R3, R4, RZ ;  /* 0x0000000403037210 */ /* 0x000fe40007ffe0ff */
[----:B----4-:R-:W-:Y:S01]  /*10ab0*/  SHF.R.S32.HI R4, RZ, 0x1f, R8 ;  /* 0x0000001fff047819 */ /* 0x010fe20000011408 */
[C---:B------:R-:W-:Y:S01]  /*10ac0*/  IMAD R7, R9.reuse, c[0x0][0x4dc], R5 ;  /* 0x0001370009077a24 */ /* 0x040fe200078e0205 */
[----:B------:R-:W-:Y:S01]  /*10ad0*/  IADD3 R5, -R0, RZ, RZ ;  /* 0x000000ff00057210 */ /* 0x000fe20007ffe1ff */
[----:B------:R-:W-:-:S05]  /*10ae0*/  IMAD.WIDE.U32 R2, R9, c[0x0][0x4d8], R2 ;  /* 0x0001360009027a25 */ /* 0x000fca00078e0002 */
[----:B------:R-:W-:Y:S01]  /*10af0*/  IADD3 R3, R3, R7, RZ ;  /* 0x0000000703037210 */ /* 0x000fe20007ffe0ff */
[----:B------:R-:W-:Y:S02]  /*10b00*/  IMAD R7, R4, c[0x0][0x4e0], RZ ;  /* 0x0001380004077a24 */ /* 0x000fe400078e02ff */
[----:B------:R-:W-:Y:S02]  /*10b10*/  IMAD R4, R5, c[0x0][0x4e8], R6 ;  /* 0x00013a0005047a24 */ /* 0x000fe400078e0206 */
[----:B------:R-:W-:-:S03]  /*10b20*/  IMAD.WIDE.U32 R2, R8, c[0x0][0x4e0], R2 ;  /* 0x0001380008027a25 */ /* 0x000fc600078e0002 */
[----:B------:R-:W-:Y:S01]  /*10b30*/  SHF.R.S32.HI R5, RZ, 0x1f, R4 ;  /* 0x0000001fff057819 */ /* 0x000fe20000011404 */
[----:B------:R-:W-:Y:S01]  /*10b40*/  IMAD R6, R8, c[0x0][0x4e4], R7 ;  /* 0x0001390008067a24 */ /* 0x000fe200078e0207 */
[----:B------:R-:W-:Y:S02]  /*10b50*/  SHF.R.S32.HI R7, RZ, 0x1f, R0 ;  /* 0x0000001fff077819 */ /* 0x000fe40000011400 */
[----:B------:R-:W-:Y:S01]  /*10b60*/  IADD3 R2, P0, R0, R2, RZ ;  /* 0x0000000200027210 */ /* 0x000fe20007f1e0ff */
[----:B------:R-:W-:-:S03]  /*10b70*/  IMAD R0, R5, c[0x0][0x4c8], RZ ;  /* 0x0001320005007a24 */ /* 0x000fc600078e02ff */
[----:B------:R-:W-:Y:S01]  /*10b80*/  IADD3.X R3, R7, R3, R6, P0, !PT ;  /* 0x0000000307037210 */ /* 0x000fe200007fe406 */
[----:B------:R-:W-:-:S04]  /*10b90*/  IMAD R0, R4, c[0x0][0x4cc], R0 ;  /* 0x0001330004007a24 */ /* 0x000fc800078e0200 */
[----:B------:R-:W-:-:S05]  /*10ba0*/  IMAD.WIDE.U32 R2, R4, c[0x0][0x4c8], R2 ;  /* 0x0001320004027a25 */ /* 0x000fca00078e0002 */
[----:B------:R-:W-:Y:S02]  /*10bb0*/  IADD3 R0, R3, R0, RZ ;  /* 0x0000000003007210 */ /* 0x000fe40007ffe0ff */
[----:B------:R-:W-:-:S04]  /*10bc0*/  LEA R4, P0, R2, c[0x0][0x4a8], 0x2 ;  /* 0x00012a0002047a11 */ /* 0x000fc800078010ff */
[----:B------:R-:W-:Y:S02]  /*10bd0*/  LEA.HI.X R5, R2, c[0x0][0x4ac], R0, 0x2, P0 ;  /* 0x00012b0002057a11 */ /* 0x000fe400000f1400 */
[----:B------:R-:W-:-:S05]  /*10be0*/  MOV R0, 0xff800000 ;  /* 0xff80000000007802 */ /* 0x000fca0000000f00 */
[----:B------:R1:W-:Y:S02]  /*10bf0*/  STG.E [R4.64], R0 ;  /* 0x0000000004007986 */ /* 0x0003e4000c101906 */
.L_x_1077:
[----:B------:R-:W-:Y:S05]  /*10c00*/  BSYNC B1 ;  /* 0x0000000000017941 */ /* 0x000fea0003800000 */
.L_x_1072:
[----:B-12---:R-:W2:Y:S02]  /*10c10*/  LDL R0, [R1+0x1e8] ;  /* 0x0001e80001007983 */ /* 0x006ea40000100800 */
[----:B--2---:R-:W-:-:S13]  /*10c20*/  ISETP.NE.AND P0, PT, R0, RZ, PT ;  /* 0x000000ff0000720c */ /* 0x004fda0003f05270 */
[----:B------:R-:W-:Y:S01]  /*10c30*/  @P0 WARPSYNC 0xffffffff ;  /* 0xffffffff00000948 */ /* 0x000fe20003800000 */
[----:B------:R-:W-:Y:S06]  /*10c40*/  @P0 BAR.SYNC.DEFER_BLOCKING 0x5, 0x100 ;  /* 0x0144000000000b1d */ /* 0x000fec0000010000 */
[----:B------:R-:W1:Y:S04]  /*10c50*/  @P0 LDS R0, [0x18100] ;  /* 0x01810000ff000984 */ /* 0x000e680000000800 */
[----:B-1----:R1:W-:Y:S04]  /*10c60*/  @P0 STL [R1+0xd8], R0 ;  /* 0x0000d80001000387 */ /* 0x0023e80000100800 */
[----:B------:R-:W-:Y:S06]  /*10c70*/  @P0 BAR.ARV 0x4, 0x100 ;  /* 0x0104000000000b1d */ /* 0x000fec0000002000 */
[----:B------:R-:W-:Y:S05]  /*10c80*/  @P0 BRA `(.L_x_1078) ;  /* 0x0000009000000947 */ /* 0x000fea0003800000 */
[----:B------:R-:W-:Y:S05]  /*10c90*/  BRA.DIV ~URZ, `(.L_x_1079) ;  /* 0x00001cb27f007947 */ /* 0x000fea000b800000 */
[----:B-1----:R1:W2:Y:S02]  /*10ca0*/  SHFL.IDX PT, R0, R14, RZ, 0x1f ;  /* 0x00001fff0e007589 */ /* 0x0022a400000e0000 */
.L_x_1098:
[----:B---3--:R-:W3:Y:S01]  /*10cb0*/  S2R R2, SR_TID.X ;  /* 0x0000000000027919 */ /* 0x008ee20000002100 */
[----:B------:R-:W-:Y:S03]  /*10cc0*/  WARPSYNC 0xffffffff ;  /* 0xffffffff00007948 */ /* 0x000fe60003800000 */
[----:B------:R-:W-:Y:S06]  /*10cd0*/  BAR.SYNC.DEFER_BLOCKING 0x4, 0x100 ;  /* 0x0104000000007b1d */ /* 0x000fec0000010000 */
[----:B--2---:R2:W-:Y:S01]  /*10ce0*/  STL [R1+0xd8], R0 ;  /* 0x0000d80001007387 */ /* 0x0045e20000100800 */
[----:B---3--:R-:W-:-:S13]  /*10cf0*/  LOP3.LUT P0, RZ, R2, 0xff, RZ, 0xc0, !PT ;  /* 0x000000ff02ff7812 */ /* 0x008fda000780c0ff */
[----:B------:R2:W-:Y:S04]  /*10d00*/  @!P0 STS [0x18100], R14 ;  /* 0x0181000eff008388 */ /* 0x0005e80000000800 */
[----:B------:R-:W-:Y:S06]  /*10d10*/  BAR.ARV 0x5, 0x100 ;  /* 0x0144000000007b1d */ /* 0x000fec0000002000 */
.L_x_1078:
[----:B-12---:R-:W2:Y:S02]  /*10d20*/  LDL R0, [R1+0xd8] ;  /* 0x0000d80001007983 */ /* 0x006ea40000100800 */
[----:B--2---:R-:W-:-:S13]  /*10d30*/  ISETP.GE.AND P0, PT, R0, c[0x0][0x538], PT ;  /* 0x00014e0000007a0c */ /* 0x004fda0003f06270 */
[----:B---345:R-:W-:Y:S01]  /*10d40*/  @P0 CALL.REL.NOINC `(.L_x_1080) ;  /* 0x0000001000000944 */ /* 0x038fe20003c00000 */
[----:B------:R-:W-:Y:S05]  /*10d50*/  BRA `(.L_x_1081) ;  /* 0xffff01f000007947 */ /* 0x000fea000383ffff */
.L_x_1080:
[----:B------:R-:W-:Y:S05]  /*10d60*/  EXIT ;  /* 0x000000000000794d */ /* 0x000fea0003800000 */
.L_x_1044:
[----:B------:R2:W-:Y:S01]  /*10d70*/  STL [R1+0x70], RZ ;  /* 0x000070ff01007387 */ /* 0x0005e20000100800 */
[----:B------:R-:W-:Y:S01]  /*10d80*/  IMAD.MOV.U32 R0, RZ, RZ, R5 ;  /* 0x000000ffff007224 */ /* 0x000fe200078e0005 */
[----:B------:R-:W-:Y:S02]  /*10d90*/  MOV R3, 0x181f ;  /* 0x0000181f00037802 */ /* 0x000fe40000000f00 */
[----:B------:R-:W-:Y:S02]  /*10da0*/  MOV R2, 0x10dc0 ;  /* 0x00010dc000027802 */ /* 0x000fe40000000f00 */
[----:B-12---:R-:W-:Y:S05]  /*10db0*/  CALL.REL.NOINC `($__internal_18_$__cuda_sm70_shflsync_idx_p) ;  /* 0x00001c5000007944 */ /* 0x006fea0003c00000 */
[----:B-----5:R-:W-:Y:S01]  /*10dc0*/  MOV R4, R0 ;  /* 0x0000000000047202 */ /* 0x020fe20000000f00 */
[----:B-1----:R-:W-:Y:S05]  /*10dd0*/  BRA `(.L_x_1082) ;  /* 0xffff317000007947 */ /* 0x002fea000383ffff */
.L_x_1045:
[----:B------:R4:W-:Y:S01]  /*10de0*/  STL [R1+0x70], RZ ;  /* 0x000070ff01007387 */ /* 0x0009e20000100800 */
[----:B------:R-:W-:Y:S01]  /*10df0*/  IMAD.MOV.U32 R0, RZ, RZ, R15 ;  /* 0x000000ffff007224 */ /* 0x000fe200078e000f */
[----:B------:R-:W-:Y:S02]  /*10e00*/  MOV R3, 0x181f ;  /* 0x0000181f00037802 */ /* 0x000fe40000000f00 */
[----:B------:R-:W-:Y:S02]  /*10e10*/  MOV R2, 0x10e30 ;  /* 0x00010e3000027802 */ /* 0x000fe40000000f00 */
[----:B-1234-:R-:W-:Y:S05]  /*10e20*/  CALL.REL.NOINC `($__internal_18_$__cuda_sm70_shflsync_idx_p) ;  /* 0x00001be000007944 */ /* 0x01efea0003c00000 */
[----:B------:R-:W2:Y:S04]  /*10e30*/  LDL R2, [R1+0x64] ;  /* 0x0000640001027983 */ /* 0x000ea80000100800 */
[----:B------:R-:W3:Y:S04]  /*10e40*/  LDL R9, [R1+0x84] ;  /* 0x0000840001097983 */ /* 0x000ee80000100800 */
[----:B------:R-:W4:Y:S04]  /*10e50*/  LDL R6, [R1+0x58] ;  /* 0x0000580001067983 */ /* 0x000f280000100800 */
[----:B------:R-:W4:Y:S04]  /*10e60*/  LDL R8, [R1+0x80] ;  /* 0x0000800001087983 */ /* 0x000f280000100800 */
[----:B------:R-:W4:Y:S01]  /*10e70*/  LDL R7, [R1+0x7c] ;  /* 0x00007c0001077983 */ /* 0x000f220000100800 */
[----:B--2---:R-:W-:-:S02]  /*10e80*/  ISETP.GE.AND P3, PT, R2, c[0x0][0x1d4], PT ;  /* 0x0000750002007a0c */ /* 0x004fc40003f66270 */
[----:B------:R-:W-:Y:S02]  /*10e90*/  IADD3 R2, P0, R0, R80, RZ ;  /* 0x0000005000027210 */ /* 0x000fe40007f1e0ff */
[----:B---3--:R-:W-:-:S03]  /*10ea0*/  ISETP.GE.AND P2, PT, R9, c[0x0][0x1d4], PT ;  /* 0x0000750009007a0c */ /* 0x008fc60003f46270 */
[----:B-----5:R-:W-:-:S06]  /*10eb0*/  IMAD.X R3, R4, 0x1, R73, P0 ;  /* 0x0000000104037824 */ /* 0x020fcc00000e0649 */
[----:B------:R-:W-:Y:S01]  /*10ec0*/  @!PT LDS RZ, [RZ] ;  /* 0x00000000fffff984 */ /* 0x000fe20000000800 */
[----:B------:R-:W-:Y:S01]  /*10ed0*/  @!PT LDS RZ, [RZ] ;  /* 0x00000000fffff984 */ /* 0x000fe20000000800 */
[----:B------:R-:W-:Y:S01]  /*10ee0*/  @!PT LDS RZ, [RZ] ;  /* 0x00000000fffff984 */ /* 0x000fe20000000800 */
[----:B----4-:R2:W-:Y:S01]  /*10ef0*/  LDGSTS.E.BYPASS.LTC128B.128 [R6+0x10100], [R2.64], !P3 ;  /* 0x1010000002067fae */ /* 0x0105e2000d901d46 */
[----:B------:R-:W-:Y:S02]  /*10f00*/  ISETP.GE.AND P1, PT, R8, c[0x0][0x1d4], PT ;  /* 0x0000750008007a0c */ /* 0x000fe40003f26270 */
[----:B--2---:R-:W-:-:S05]  /*10f10*/  IADD3 R2, P0, R0, R79, RZ ;  /* 0x0000004f00027210 */ /* 0x004fca0007f1e0ff */
[----:B------:R-:W-:-:S05]  /*10f20*/  IMAD.X R3, R4, 0x1, R74, P0 ;  /* 0x0000000104037824 */ /* 0x000fca00000e064a */
[----:B------:R2:W-:Y:S02]  /*10f30*/  LDGSTS.E.BYPASS.LTC128B.128 [R6+0x12100], [R2.64], !P2 ;  /* 0x1210000002067fae */ /* 0x0005e4000d101d46 */
[----:B--2---:R-:W-:-:S05]  /*10f40*/  IADD3 R2, P0, R0, R81, RZ ;  /* 0x0000005100027210 */ /* 0x004fca0007f1e0ff */
[----:B------:R-:W-:-:S05]  /*10f50*/  IMAD.X R3, R4, 0x1, R75, P0 ;  /* 0x0000000104037824 */ /* 0x000fca00000e064b */
[----:B------:R2:W-:Y:S01]  /*10f60*/  LDGSTS.E.BYPASS.LTC128B.128 [R6+0x14100], [R2.64], !P1 ;  /* 0x1410000002067fae */ /* 0x0005e2000c901d46 */
[----:B------:R-:W-:Y:S02]  /*10f70*/  SEL R14, RZ, 0x10, P3 ;  /* 0x00000010ff0e7807 */ /* 0x000fe40001800000 */
[----:B--2---:R-:W-:-:S05]  /*10f80*/  IADD3 R2, P0, R0, R82, RZ ;  /* 0x0000005200027210 */ /* 0x004fca0007f1e0ff */
[----:B------:R-:W-:Y:S01]  /*10f90*/  IMAD.X R3, R4, 0x1, R76, P0 ;  /* 0x0000000104037824 */ /* 0x000fe200000e064c */
[----:B------:R-:W-:Y:S01]  /*10fa0*/  ISETP.GE.AND P0, PT, R7, c[0x0][0x1d4], PT ;  /* 0x0000750007007a0c */ /* 0x000fe20003f06270 */
[----:B------:R-:W-:Y:S01]  /*10fb0*/  IMAD.MOV.U32 R0, RZ, RZ, R5 ;  /* 0x000000ffff007224 */ /* 0x000fe200078e0005 */
[----:B------:R-:W-:Y:S02]  /*10fc0*/  SEL R13, RZ, 0x10, P2 ;  /* 0x00000010ff0d7807 */ /* 0x000fe40001000000 */
[----:B------:R-:W-:Y:S02]  /*10fd0*/  SEL R12, RZ, 0x10, P1 ;  /* 0x00000010ff0c7807 */ /* 0x000fe40000800000 */
[----:B------:R-:W-:-:S07]  /*10fe0*/  SEL R5, RZ, 0x10, P0 ;  /* 0x00000010ff057807 */ /* 0x000fce0000000000 */
[----:B------:R2:W-:Y:S02]  /*10ff0*/  LDGSTS.E.BYPASS.LTC128B.128 [R6+0x16100], [R2.64], !P0 ;  /* 0x1610000002067fae */ /* 0x0005e4000c101d46 */
[----:B--2---:R-:W-:Y:S02]  /*11000*/  IMAD.MOV.U32 R2, RZ, RZ, 0x1 ;  /* 0x00000001ff027424 */ /* 0x004fe400078e00ff */
[----:B------:R-:W-:-:S03]  /*11010*/  IMAD.MOV.U32 R3, RZ, RZ, 0x181f ;  /* 0x0000181fff037424 */ /* 0x000fc600078e00ff */
[----:B------:R2:W-:Y:S02]  /*11020*/  STL [R1+0x70], R2 ;  /* 0x0000700201007387 */ /* 0x0005e40000100800 */
[----:B--2---:R-:W-:Y:S02]  /*11030*/  MOV R2, 0x11050 ;  /* 0x0001105000027802 */ /* 0x004fe40000000f00 */
[----:B-1----:R-:W-:Y:S05]  /*11040*/  CALL.REL.NOINC `($__internal_18_$__cuda_sm70_shflsync_idx_p) ;  /* 0x000019c000007944 */ /* 0x002fea0003c00000 */
[----:B------:R-:W-:Y:S01]  /*11050*/  MOV R2, 0x1 ;  /* 0x0000000100027802 */ /* 0x000fe20000000f00 */
[----:B-----5:R-:W-:Y:S01]  /*11060*/  IMAD.MOV.U32 R4, RZ, RZ, R0 ;  /* 0x000000ffff047224 */ /* 0x020fe200078e0000 */
[----:B------:R-:W-:Y:S01]  /*11070*/  MOV R3, 0x181f ;  /* 0x0000181f00037802 */ /* 0x000fe20000000f00 */
[----:B------:R-:W-:Y:S02]  /*11080*/  IMAD.MOV.U32 R0, RZ, RZ, R15 ;  /* 0x000000ffff007224 */ /* 0x000fe400078e000f */
[----:B------:R2:W-:Y:S02]  /*11090*/  STL [R1+0x70], R2 ;  /* 0x0000700201007387 */ /* 0x0005e40000100800 */
[----:B--2---:R-:W-:Y:S02]  /*110a0*/  MOV R2, 0x110c0 ;  /* 0x000110c000027802 */ /* 0x004fe40000000f00 */
[----:B-1----:R-:W-:Y:S05]  /*110b0*/  CALL.REL.NOINC `($__internal_18_$__cuda_sm70_shflsync_idx_p) ;  /* 0x0000195000007944 */ /* 0x002fea0003c00000 */
[----:B-1---5:R-:W-:Y:S05]  /*110c0*/  BRA `(.L_x_1083) ;  /* 0xffff305000007947 */ /* 0x022fea000383ffff */
.L_x_1046:
[----:B------:R1:W-:Y:S01]  /*110d0*/  STL [R1+0x70], RZ ;  /* 0x000070ff01007387 */ /* 0x0003e20000100800 */
[----:B------:R-:W-:Y:S01]  /*110e0*/  IMAD.MOV.U32 R0, RZ, RZ, R4 ;  /* 0x000000ffff007224 */ /* 0x000fe200078e0004 */
[----:B------:R-:W-:-:S02]  /*110f0*/  MOV R3, 0x1c1f ;  /* 0x00001c1f00037802 */ /* 0x000fc40000000f00 */
[----:B------:R-:W-:Y:S02]  /*11100*/  MOV R2, 0x11120 ;  /* 0x0001112000027802 */ /* 0x000fe40000000f00 */
[----:B-1----:R-:W-:Y:S05]  /*11110*/  CALL.REL.NOINC `($__internal_18_$__cuda_sm70_shflsync_idx_p) ;  /* 0x000018f000007944 */ /* 0x002fea0003c00000 */
[----:B-1---5:R-:W-:Y:S05]  /*11120*/  BRA `(.L_x_1084) ;  /* 0xffff32e000007947 */ /* 0x022fea000383ffff */
.L_x_1047:
[----:B------:R-:W-:Y:S01]  /*11130*/  MOV R2, 0x1 ;  /* 0x0000000100027802 */ /* 0x000fe20000000f00 */
[----:B------:R-:W-:Y:S02]  /*11140*/  IMAD.MOV.U32 R0, RZ, RZ, R4 ;  /* 0x000000ffff007224 */ /* 0x000fe400078e0004 */
[----:B------:R-:W-:Y:S02]  /*11150*/  IMAD.MOV.U32 R3, RZ, RZ, 0x1c1f ;  /* 0x00001c1fff037424 */ /* 0x000fe400078e00ff */
[----:B------:R2:W-:Y:S02]  /*11160*/  STL [R1+0x70], R2 ;  /* 0x0000700201007387 */ /* 0x0005e40000100800 */
[----:B--2---:R-:W-:Y:S02]  /*11170*/  MOV R2, 0x11190 ;  /* 0x0001119000027802 */ /* 0x004fe40000000f00 */
[----:B-1----:R-:W-:Y:S05]  /*11180*/  CALL.REL.NOINC `($__internal_18_$__cuda_sm70_shflsync_idx_p) ;  /* 0x0000188000007944 */ /* 0x002fea0003c00000 */
[----:B-----5:R-:W-:-:S05]  /*11190*/  IMAD.IADD R0, R5, 0x1, R0 ;  /* 0x0000000105007824 */ /* 0x020fca00078e0200 */
[----:B------:R-:W-:-:S04]  /*111a0*/  IMNMX R0, R6, R0, PT ;  /* 0x0000000006007217 */ /* 0x000fc80003800200 */
[C---:B------:R-:W-:Y:S02]  /*111b0*/  ISETP.GT.AND P3, PT, R0.reuse, RZ, PT ;  /* 0x000000ff0000720c */ /* 0x040fe40003f64270 */
[C---:B------:R-:W-:Y:S02]  /*111c0*/  ISETP.GT.AND P2, PT, R0.reuse, 0x1, PT ;  /* 0x000000010000780c */ /* 0x040fe40003f44270 */
[C---:B------:R-:W-:Y:S02]  /*111d0*/  ISETP.GT.AND P1, PT, R0.reuse, 0x8, PT ;  /* 0x000000080000780c */ /* 0x040fe40003f24270 */
[----:B------:R-:W-:Y:S02]  /*111e0*/  ISETP.GT.AND P0, PT, R0, 0x9, PT ;  /* 0x000000090000780c */ /* 0x000fe40003f04270 */
[----:B------:R-:W-:Y:S02]  /*111f0*/  FSEL R5, R54, -INF , P3 ;  /* 0xff80000036057808 */ /* 0x000fe40001800000 */
[----:B------:R-:W-:-:S02]  /*11200*/  FSEL R4, R55, -INF , P2 ;  /* 0xff80000037047808 */ /* 0x000fc40001000000 */
[----:B------:R-:W-:Y:S02]  /*11210*/  FSEL R7, R50, -INF , P1 ;  /* 0xff80000032077808 */ /* 0x000fe40000800000 */
[----:B------:R-:W-:Y:S02]  /*11220*/  FSEL R6, R51, -INF , P0 ;  /* 0xff80000033067808 */ /* 0x000fe40000000000 */
[C---:B------:R-:W-:Y:S02]  /*11230*/  ISETP.GT.AND P3, PT, R0.reuse, 0x10, PT ;  /* 0x000000100000780c */ /* 0x040fe40003f64270 */
[C---:B------:R-:W-:Y:S02]  /*11240*/  ISETP.GT.AND P2, PT, R0.reuse, 0x11, PT ;  /* 0x000000110000780c */ /* 0x040fe40003f44270 */
[C---:B------:R-:W-:Y:S02]  /*11250*/  ISETP.GT.AND P1, PT, R0.reuse, 0x18, PT ;  /* 0x000000180000780c */ /* 0x040fe40003f24270 */
[----:B------:R-:W-:-:S02]  /*11260*/  ISETP.GT.AND P0, PT, R0, 0x19, PT ;  /* 0x000000190000780c */ /* 0x000fc40003f04270 */
[----:B------:R-:W-:Y:S02]  /*11270*/  FSEL R11, R46, -INF , P3 ;  /* 0xff8000002e0b7808 */ /* 0x000fe40001800000 */
[----:B------:R-:W-:Y:S02]  /*11280*/  FSEL R10, R47, -INF , P2 ;  /* 0xff8000002f0a7808 */ /* 0x000fe40001000000 */
[----:B------:R-:W-:Y:S02]  /*11290*/  FSEL R9, R42, -INF , P1 ;  /* 0xff8000002a097808 */ /* 0x000fe40000800000 */
[----:B------:R-:W-:Y:S02]  /*112a0*/  FSEL R8, R43, -INF , P0 ;  /* 0xff8000002b087808 */ /* 0x000fe40000000000 */
[C---:B------:R-:W-:Y:S02]  /*112b0*/  ISETP.GT.AND P3, PT, R0.reuse, 0x20, PT ;  /* 0x000000200000780c */ /* 0x040fe40003f64270 */
[----:B------:R-:W-:-:S02]  /*112c0*/  ISETP.GT.AND P2, PT, R0, 0x21, PT ;  /* 0x000000210000780c */ /* 0x000fc40003f44270 */
[C---:B------:R-:W-:Y:S02]  /*112d0*/  ISETP.GT.AND P1, PT, R0.reuse, 0x28, PT ;  /* 0x000000280000780c */ /* 0x040fe40003f24270 */
[----:B------:R-:W-:Y:S02]  /*112e0*/  ISETP.GT.AND P0, PT, R0, 0x29, PT ;  /* 0x000000290000780c */ /* 0x000fe40003f04270 */
[----:B------:R-:W-:Y:S02]  /*112f0*/  FSEL R79, R38, -INF , P3 ;  /* 0xff800000264f7808 */ /* 0x000fe40001800000 */
[----:B------:R-:W-:Y:S02]  /*11300*/  FSEL R78, R39, -INF , P2 ;  /* 0xff800000274e7808 */ /* 0x000fe40001000000 */
[----:B------:R-:W-:Y:S02]  /*11310*/  FSEL R77, R34, -INF , P1 ;  /* 0xff800000224d7808 */ /* 0x000fe40000800000 */
[----:B------:R-:W-:-:S02]  /*11320*/  FSEL R76, R35, -INF , P0 ;  /* 0xff800000234c7808 */ /* 0x000fc40000000000 */
[C---:B------:R-:W-:Y:S02]  /*11330*/  ISETP.GT.AND P3, PT, R0.reuse, 0x30, PT ;  /* 0x000000300000780c */ /* 0x040fe40003f64270 */
[C---:B------:R-:W-:Y:S02]  /*11340*/  ISETP.GT.AND P2, PT, R0.reuse, 0x31, PT ;  /* 0x000000310000780c */ /* 0x040fe40003f44270 */
[C---:B------:R-:W-:Y:S02]  /*11350*/  ISETP.GT.AND P1, PT, R0.reuse, 0x38, PT ;  /* 0x000000380000780c */ /* 0x040fe40003f24270 */
[----:B------:R-:W-:Y:S02]  /*11360*/  ISETP.GT.AND P0, PT, R0, 0x39, PT ;  /* 0x000000390000780c */ /* 0x000fe40003f04270 */
        /* <DEDUP_REMOVED lines=21> */
[----:B------:R-:W-:Y:S02]  /*114c0*/  FSEL R75, R26, -INF , P3 ;  /* 0xff8000001a4b7808 */ /* 0x000fe40001800000 */
[----:B------:R-:W-:Y:S02]  /*114d0*/  FMNMX.FTZ R0, R83, R0, !PT ;  /* 0x0000000053007209 */ /* 0x000fe40007810000 */
[----:B------:R-:W-:Y:S02]  /*114e0*/  FMNMX.FTZ R16, R76, R3, !PT ;  /* 0x000000034c107209 */ /* 0x000fe40007810000 */
[----:B------:R-:W-:Y:S02]  /*114f0*/  FMNMX.FTZ R0, R82, R0, !PT ;  /* 0x0000000052007209 */ /* 0x000fe40007810000 */
[----:B------:R-:W-:-:S02]  /*11500*/  FSEL R74, R27, -INF , P2 ;  /* 0xff8000001b4a7808 */ /* 0x000fc40001000000 */
[----:B------:R-:W-:Y:S02]  /*11510*/  FMNMX.FTZ R16, R75, R16, !PT ;  /* 0x000000104b107209 */ /* 0x000fe40007810000 */
[----:B------:R-:W-:Y:S02]  /*11520*/  FMNMX.FTZ R0, R81, R0, !PT ;  /* 0x0000000051007209 */ /* 0x000fe40007810000 */
[----:B------:R-:W-:Y:S02]  /*11530*/  FSEL R73, R22, -INF , P1 ;  /* 0xff80000016497808 */ /* 0x000fe40000800000 */
[----:B------:R-:W-:Y:S02]  /*11540*/  FMNMX.FTZ R16, R74, R16, !PT ;  /* 0x000000104a107209 */ /* 0x000fe40007810000 */
[----:B------:R-:W-:Y:S01]  /*11550*/  FMNMX.FTZ R133, R80, R0, !PT ;  /* 0x0000000050857209 */ /* 0x000fe20007810000 */
[----:B------:R-:W-:Y:S01]  /*11560*/  IMAD.MOV.U32 R0, RZ, RZ, 0x2 ;  /* 0x00000002ff007424 */ /* 0x000fe200078e00ff */
[----:B------:R-:W-:-:S02]  /*11570*/  FSEL R72, R23, -INF , P0 ;  /* 0xff80000017487808 */ /* 0x000fc40000000000 */
[----:B------:R-:W-:Y:S01]  /*11580*/  FMNMX.FTZ R16, R73, R16, !PT ;  /* 0x0000001049107209 */ /* 0x000fe20007810000 */
[----:B------:R-:W-:Y:S01]  /*11590*/  IMAD.MOV.U32 R132, RZ, RZ, R133 ;  /* 0x000000ffff847224 */ /* 0x000fe200078e0085 */
[----:B------:R-:W-:Y:S02]  /*115a0*/  MOV R2, 0x115d0 ;  /* 0x000115d000027802 */ /* 0x000fe40000000f00 */
[----:B------:R-:W-:Y:S02]  /*115b0*/  FMNMX.FTZ R16, R72, R16, !PT ;  /* 0x0000001048107209 */ /* 0x000fe40007810000 */
[----:B-1----:R-:W-:Y:S05]  /*115c0*/  CALL.REL.NOINC `($__internal_17_$__cuda_sm70_shflsync_bfly_p) ;  /* 0x000013e000007944 */ /* 0x002fea0003c00000 */
[----:B------:R-:W-:Y:S01]  /*115d0*/  FMNMX.FTZ R133, R133, R0, !PT ;  /* 0x0000000085857209 */ /* 0x000fe20007810000 */
[----:B------:R-:W-:Y:S01]  /*115e0*/  IMAD.MOV.U32 R0, RZ, RZ, 0x1 ;  /* 0x00000001ff007424 */ /* 0x000fe200078e00ff */
[----:B------:R-:W-:-:S03]  /*115f0*/  MOV R2, 0x11620 ;  /* 0x0001162000027802 */ /* 0x000fc60000000f00 */
[----:B------:R-:W-:Y:S02]  /*11600*/  IMAD.MOV.U32 R132, RZ, RZ, R133 ;  /* 0x000000ffff847224 */ /* 0x000fe400078e0085 */
[----:B------:R-:W-:Y:S05]  /*11610*/  CALL.REL.NOINC `($__internal_17_$__cuda_sm70_shflsync_bfly_p) ;  /* 0x0000139000007944 */ /* 0x000fea0003c00000 */
[----:B------:R-:W-:Y:S01]  /*11620*/  FMNMX.FTZ R133, R133, R0, !PT ;  /* 0x0000000085857209 */ /* 0x000fe20007810000 */
[----:B------:R-:W-:Y:S01]  /*11630*/  IMAD.MOV.U32 R132, RZ, RZ, R16 ;  /* 0x000000ffff847224 */ /* 0x000fe200078e0010 */
[----:B------:R-:W-:Y:S01]  /*11640*/  MOV R2, 0x11670 ;  /* 0x0001167000027802 */ /* 0x000fe20000000f00 */
[----:B------:R-:W-:Y:S02]  /*11650*/  IMAD.MOV.U32 R0, RZ, RZ, 0x2 ;  /* 0x00000002ff007424 */ /* 0x000fe400078e00ff */
[----:B------:R-:W-:Y:S05]  /*11660*/  CALL.REL.NOINC `($__internal_17_$__cuda_sm70_shflsync_bfly_p) ;  /* 0x0000134000007944 */ /* 0x000fea0003c00000 */
[----:B------:R-:W-:Y:S01]  /*11670*/  FMNMX.FTZ R16, R16, R0, !PT ;  /* 0x0000000010107209 */ /* 0x000fe20007810000 */
[----:B------:R-:W-:Y:S01]  /*11680*/  IMAD.MOV.U32 R0, RZ, RZ, 0x1 ;  /* 0x00000001ff007424 */ /* 0x000fe200078e00ff */
[----:B------:R-:W-:-:S03]  /*11690*/  MOV R2, 0x116c0 ;  /* 0x000116c000027802 */ /* 0x000fc60000000f00 */
[----:B------:R-:W-:Y:S02]  /*116a0*/  IMAD.MOV.U32 R132, RZ, RZ, R16 ;  /* 0x000000ffff847224 */ /* 0x000fe400078e0010 */
[----:B------:R-:W-:Y:S05]  /*116b0*/  CALL.REL.NOINC `($__internal_17_$__cuda_sm70_shflsync_bfly_p) ;  /* 0x000012f000007944 */ /* 0x000fea0003c00000 */
[----:B------:R-:W-:Y:S01]  /*116c0*/  MOV R3, R0 ;  /* 0x0000000000037202 */ /* 0x000fe20000000f00 */
[----:B------:R-:W-:Y:S05]  /*116d0*/  BRA `(.L_x_1085) ;  /* 0xffff33e000007947 */ /* 0x000fea000383ffff */
.L_x_1051:
[----:B------:R-:W-:Y:S01]  /*116e0*/  MOV R3, 0x181f ;  /* 0x0000181f00037802 */ /* 0x000fe20000000f00 */
[----:B------:R2:W-:Y:S01]  /*116f0*/  STL [R1+0x70], RZ ;  /* 0x000070ff01007387 */ /* 0x0005e20000100800 */
[----:B------:R-:W-:Y:S01]  /*11700*/  MOV R2, 0x11730 ;  /* 0x0001173000027802 */ /* 0x000fe20000000f00 */
[----:B------:R-:W-:Y:S02]  /*11710*/  IMAD.MOV.U32 R0, RZ, RZ, R5 ;  /* 0x000000ffff007224 */ /* 0x000fe400078e0005 */
[----:B-12---:R-:W-:Y:S05]  /*11720*/  CALL.REL.NOINC `($__internal_18_$__cuda_sm70_shflsync_idx_p) ;  /* 0x000012e000007944 */ /* 0x006fea0003c00000 */
[----:B-----5:R-:W-:Y:S01]  /*11730*/  MOV R4, R0 ;  /* 0x0000000000047202 */ /* 0x020fe20000000f00 */
[----:B-1----:R-:W-:-:S05]  /*11740*/  BRA `(.L_x_1086) ;  /* 0xffff505000007947 */ /* 0x002fca000383ffff */
.L_x_1052:
[----:B------:R-:W-:Y:S01]  /*11750*/  MOV R3, 0x181f ;  /* 0x0000181f00037802 */ /* 0x000fe20000000f00 */
[----:B------:R4:W-:Y:S01]  /*11760*/  STL [R1+0x70], RZ ;  /* 0x000070ff01007387 */ /* 0x0009e20000100800 */
[----:B------:R-:W-:Y:S01]  /*11770*/  MOV R2, 0x117a0 ;  /* 0x000117a000027802 */ /* 0x000fe20000000f00 */
[----:B------:R-:W-:Y:S02]  /*11780*/  IMAD.MOV.U32 R0, RZ, RZ, R21 ;  /* 0x000000ffff007224 */ /* 0x000fe400078e0015 */
[----:B-1234-:R-:W-:Y:S05]  /*11790*/  CALL.REL.NOINC `($__internal_18_$__cuda_sm70_shflsync_idx_p) ;  /* 0x0000127000007944 */ /* 0x01efea0003c00000 */
[----:B------:R-:W2:Y:S01]  /*117a0*/  LDL R3, [R1+0x64] ;  /* 0x0000640001037983 */ /* 0x000ea20000100800 */
[----:B------:R-:W-:Y:S03]  /*117b0*/  IADD3 R6, P0, R0, R30, RZ ;  /* 0x0000001e00067210 */ /* 0x000fe60007f1e0ff */
[----:B------:R-:W3:Y:S02]  /*117c0*/  LDL R2, [R1+0x84] ;  /* 0x0000840001027983 */ /* 0x000ee40000100800 */
[----:B-----5:R-:W-:Y:S02]  /*117d0*/  IMAD.X R7, R4, 0x1, R22, P0 ;  /* 0x0000000104077824 */ /* 0x020fe400000e0616 */
[----:B------:R-:W4:Y:S04]  /*117e0*/  LDL R12, [R1+0x58] ;  /* 0x00005800010c7983 */ /* 0x000f280000100800 */
[----:B------:R-:W4:Y:S04]  /*117f0*/  LDL R14, [R1+0x80] ;  /* 0x00008000010e7983 */ /* 0x000f280000100800 */
[----:B------:R-:W4:Y:S01]  /*11800*/  LDL R13, [R1+0x7c] ;  /* 0x00007c00010d7983 */ /* 0x000f220000100800 */
[----:B--2---:R-:W-:Y:S02]  /*11810*/  ISETP.GE.AND P3, PT, R3, c[0x0][0x1d4], PT ;  /* 0x0000750003007a0c */ /* 0x004fe40003f66270 */
[----:B---3--:R-:W-:Y:S02]  /*11820*/  ISETP.GE.AND P2, PT, R2, c[0x0][0x1d4], PT ;  /* 0x0000750002007a0c */ /* 0x008fe40003f46270 */
[----:B------:R-:W-:Y:S02]  /*11830*/  IADD3 R2, P0, R0, R31, RZ ;  /* 0x0000001f00027210 */ /* 0x000fe40007f1e0ff */
[----:B------:R-:W-:Y:S03]  /*11840*/  SEL R20, RZ, 0x10, P2 ;  /* 0x00000010ff147807 */ /* 0x000fe60001000000 */
[----:B------:R-:W-:Y:S01]  /*11850*/  IMAD.X R3, R4, 0x1, R23, P0 ;  /* 0x0000000104037824 */ /* 0x000fe200000e0617 */
[----:B----4-:R-:W-:Y:S03]  /*11860*/  ISETP.GE.AND P1, PT, R14, c[0x0][0x1d4], PT ;  /* 0x000075000e007a0c */ /* 0x010fe60003f26270 */
[----:B------:R-:W-:Y:S01]  /*11870*/  @!PT LDS RZ, [RZ] ;  /* 0x00000000fffff984 */ /* 0x000fe20000000800 */
[----:B------:R-:W-:Y:S01]  /*11880*/  @!PT LDS RZ, [RZ] ;  /* 0x00000000fffff984 */ /* 0x000fe20000000800 */
[----:B------:R-:W-:Y:S01]  /*11890*/  @!PT LDS RZ, [RZ] ;  /* 0x00000000fffff984 */ /* 0x000fe20000000800 */
[----:B------:R2:W-:Y:S01]  /*118a0*/  LDGSTS.E.BYPASS.LTC128B.128 [R12+0x100], [R6.64], !P3 ;  /* 0x00100000060c7fae */ /* 0x0005e2000d901d46 */
[----:B------:R-:W-:Y:S03]  /*118b0*/  SEL R15, RZ, 0x10, P1 ;  /* 0x00000010ff0f7807 */ /* 0x000fe60000800000 */
[----:B------:R3:W-:Y:S02]  /*118c0*/  LDGSTS.E.BYPASS.LTC128B.128 [R12+0x2100], [R2.64], !P2 ;  /* 0x02100000020c7fae */ /* 0x0007e4000d101d46 */
[----:B---3--:R-:W-:Y:S05]  /*118d0*/  IADD3 R2, P0, R0, R132, RZ ;  /* 0x0000008400027210 */ /* 0x008fea0007f1e0ff */
[----:B------:R-:W-:Y:S05]  /*118e0*/  IMAD.X R3, R4, 0x1, R28, P0 ;  /* 0x0000000104037824 */ /* 0x000fea00000e061c */
[----:B------:R3:W-:Y:S02]  /*118f0*/  LDGSTS.E.BYPASS.LTC128B.128 [R12+0x4100], [R2.64], !P1 ;  /* 0x04100000020c7fae */ /* 0x0007e4000c901d46 */
[----:B---3--:R-:W-:Y:S01]  /*11900*/  IADD3 R2, P0, R0, R133, RZ ;  /* 0x0000008500027210 */ /* 0x008fe20007f1e0ff */
[----:B------:R-:W-:Y:S01]  /*11910*/  IMAD.MOV.U32 R0, RZ, RZ, R5 ;  /* 0x000000ffff007224 */ /* 0x000fe200078e0005 */
[----:B------:R-:W-:Y:S03]  /*11920*/  SEL R5, RZ, 0x10, P3 ;  /* 0x00000010ff057807 */ /* 0x000fe60001800000 */
[----:B------:R-:W-:Y:S01]  /*11930*/  IMAD.X R3, R4, 0x1, R29, P0 ;  /* 0x0000000104037824 */ /* 0x000fe200000e061d */
[----:B------:R-:W-:Y:S04]  /*11940*/  ISETP.GE.AND P0, PT, R13, c[0x0][0x1d4], PT ;  /* 0x000075000d007a0c */ /* 0x000fe80003f06270 */
[----:B------:R-:W-:Y:S09]  /*11950*/  SEL R14, RZ, 0x10, P0 ;  /* 0x00000010ff0e7807 */ /* 0x000ff20000000000 */
[----:B------:R3:W-:Y:S02]  /*11960*/  LDGSTS.E.BYPASS.LTC128B.128 [R12+0x6100], [R2.64], !P0 ;  /* 0x06100000020c7fae */ /* 0x0007e4000c101d46 */
[----:B---3--:R-:W-:Y:S02]  /*11970*/  IMAD.MOV.U32 R2, RZ, RZ, 0x1 ;  /* 0x00000001ff027424 */ /* 0x008fe400078e00ff */
[----:B------:R-:W-:Y:S03]  /*11980*/  IMAD.MOV.U32 R3, RZ, RZ, 0x181f ;  /* 0x0000181fff037424 */ /* 0x000fe600078e00ff */
[----:B------:R3:W-:Y:S02]  /*11990*/  STL [R1+0x70], R2 ;  /* 0x0000700201007387 */ /* 0x0007e40000100800 */
[----:B---3--:R-:W-:Y:S02]  /*119a0*/  MOV R2, 0x119c0 ;  /* 0x000119c000027802 */ /* 0x008fe40000000f00 */
[----:B-12---:R-:W-:Y:S05]  /*119b0*/  CALL.REL.NOINC `($__internal_18_$__cuda_sm70_shflsync_idx_p) ;  /* 0x0000105000007944 */ /* 0x006fea0003c00000 */
[----:B------:R-:W-:Y:S01]  /*119c0*/  MOV R2, 0x1 ;  /* 0x0000000100027802 */ /* 0x000fe20000000f00 */
[----:B-----5:R-:W-:Y:S01]  /*119d0*/  IMAD.MOV.U32 R4, RZ, RZ, R0 ;  /* 0x000000ffff047224 */ /* 0x020fe200078e0000 */
[----:B------:R-:W-:Y:S01]  /*119e0*/  MOV R3, 0x181f ;  /* 0x0000181f00037802 */ /* 0x000fe20000000f00 */
[----:B------:R-:W-:Y:S02]  /*119f0*/  IMAD.MOV.U32 R0, RZ, RZ, R21 ;  /* 0x000000ffff007224 */ /* 0x000fe400078e0015 */
[----:B------:R2:W-:Y:S02]  /*11a00*/  STL [R1+0x70], R2 ;  /* 0x0000700201007387 */ /* 0x0005e40000100800 */
[----:B--2---:R-:W-:Y:S02]  /*11a10*/  MOV R2, 0x11a30 ;  /* 0x00011a3000027802 */ /* 0x004fe40000000f00 */
[----:B-1----:R-:W-:Y:S05]  /*11a20*/  CALL.REL.NOINC `($__internal_18_$__cuda_sm70_shflsync_idx_p) ;  /* 0x00000fe000007944 */ /* 0x002fea0003c00000 */
[----:B-1---5:R-:W-:-:S05]  /*11a30*/  BRA `(.L_x_1087) ;  /* 0xffff4f5000007947 */ /* 0x022fca000383ffff */
.L_x_1055:
[----:B--2---:R-:W-:Y:S01]  /*11a40*/  MOV R3, 0x181f ;  /* 0x0000181f00037802 */ /* 0x004fe20000000f00 */
[----:B------:R1:W-:Y:S01]  /*11a50*/  STL [R1+0x70], RZ ;  /* 0x000070ff01007387 */ /* 0x0003e20000100800 */
[----:B------:R-:W-:Y:S01]  /*11a60*/  MOV R2, 0x11a90 ;  /* 0x00011a9000027802 */ /* 0x000fe20000000f00 */
[----:B------:R-:W-:Y:S02]  /*11a70*/  IMAD.MOV.U32 R0, RZ, RZ, R133 ;  /* 0x000000ffff007224 */ /* 0x000fe400078e0085 */
[----:B-1----:R-:W-:Y:S05]  /*11a80*/  CALL.REL.NOINC `($__internal_18_$__cuda_sm70_shflsync_idx_p) ;  /* 0x00000f8000007944 */ /* 0x002fea0003c00000 */
[----:B------:R-:W-:Y:S01]  /*11a90*/  MOV R132, R0 ;  /* 0x0000000000847202 */ /* 0x000fe20000000f00 */
[----:B-1---5:R-:W-:-:S05]  /*11aa0*/  BRA `(.L_x_1088) ;  /* 0xffff618000007947 */ /* 0x022fca000383ffff */
.L_x_1056:
[----:B------:R-:W-:Y:S01]  /*11ab0*/  MOV R3, 0x181f ;  /* 0x0000181f00037802 */ /* 0x000fe20000000f00 */
[----:B------:R3:W-:Y:S01]  /*11ac0*/  STL [R1+0x70], RZ ;  /* 0x000070ff01007387 */ /* 0x0007e20000100800 */
[----:B------:R-:W-:Y:S01]  /*11ad0*/  MOV R2, 0x11b00 ;  /* 0x00011b0000027802 */ /* 0x000fe20000000f00 */
[----:B------:R-:W-:Y:S02]  /*11ae0*/  IMAD.MOV.U32 R0, RZ, RZ, R183 ;  /* 0x000000ffff007224 */ /* 0x000fe400078e00b7 */
[----:B-123--:R-:W-:Y:S05]  /*11af0*/  CALL.REL.NOINC `($__internal_18_$__cuda_sm70_shflsync_idx_p) ;  /* 0x00000f1000007944 */ /* 0x00efea0003c00000 */
[----:B------:R-:W2:Y:S01]  /*11b00*/  LDL R3, [R1+0x64] ;  /* 0x0000640001037983 */ /* 0x000ea20000100800 */
[----:B------:R-:W-:Y:S03]  /*11b10*/  IADD3 R176, P0, R0, R188, RZ ;  /* 0x000000bc00b07210 */ /* 0x000fe60007f1e0ff */
[----:B------:R-:W3:Y:S02]  /*11b20*/  LDL R2, [R1+0x84] ;  /* 0x0000840001027983 */ /* 0x000ee40000100800 */
[----:B------:R-:W-:Y:S02]  /*11b30*/  IMAD.X R177, R132, 0x1, R184, P0 ;  /* 0x0000000184b17824 */ /* 0x000fe400000e06b8 */
        /* <DEDUP_REMOVED lines=29> */
[----:B-12--5:R-:W-:Y:S05]  /*11d10*/  CALL.REL.NOINC `($__internal_18_$__cuda_sm70_shflsync_idx_p) ;  /* 0x00000cf000007944 */ /* 0x026fea0003c00000 */
[----:B------:R-:W-:Y:S01]  /*11d20*/  MOV R2, 0x1 ;  /* 0x0000000100027802 */ /* 0x000fe20000000f00 */
[----:B------:R-:W-:Y:S01]  /*11d30*/  IMAD.MOV.U32 R132, RZ, RZ, R0 ;  /* 0x000000ffff847224 */ /* 0x000fe200078e0000 */
[----:B------:R-:W-:Y:S01]  /*11d40*/  MOV R3, 0x181f ;  /* 0x0000181f00037802 */ /* 0x000fe20000000f00 */
[----:B------:R-:W-:Y:S02]  /*11d50*/  IMAD.MOV.U32 R0, RZ, RZ, R183 ;  /* 0x000000ffff007224 */ /* 0x000fe400078e00b7 */
[----:B------:R2:W-:Y:S02]  /*11d60*/  STL [R1+0x70], R2 ;  /* 0x0000700201007387 */ /* 0x0005e40000100800 */
[----:B--2---:R-:W-:Y:S02]  /*11d70*/  MOV R2, 0x11d90 ;  /* 0x00011d9000027802 */ /* 0x004fe40000000f00 */
[----:B-1---5:R-:W-:Y:S05]  /*11d80*/  CALL.REL.NOINC `($__internal_18_$__cuda_sm70_shflsync_idx_p) ;  /* 0x00000c8000007944 */ /* 0x022fea0003c00000 */
[----:B-1---5:R-:W-:-:S05]  /*11d90*/  BRA `(.L_x_1089) ;  /* 0xffff608000007947 */ /* 0x022fca000383ffff */
.L_x_1057:
[----:B------:R-:W-:Y:S01]  /*11da0*/  MOV R3, 0x1c1f ;  /* 0x00001c1f00037802 */ /* 0x000fe20000000f00 */
[----:B------:R1:W-:Y:S01]  /*11db0*/  STL [R1+0x70], RZ ;  /* 0x000070ff01007387 */ /* 0x0003e20000100800 */
[----:B------:R-:W-:Y:S01]  /*11dc0*/  MOV R2, 0x11df0 ;  /* 0x00011df000027802 */ /* 0x000fe20000000f00 */
[----:B------:R-:W-:Y:S02]  /*11dd0*/  IMAD.MOV.U32 R0, RZ, RZ, R132 ;  /* 0x000000ffff007224 */ /* 0x000fe400078e0084 */
[----:B-1----:R-:W-:Y:S05]  /*11de0*/  CALL.REL.NOINC `($__internal_18_$__cuda_sm70_shflsync_idx_p) ;  /* 0x00000c2000007944 */ /* 0x002fea0003c00000 */
[----:B-1---5:R-:W-:-:S05]  /*11df0*/  BRA `(.L_x_1090) ;  /* 0xffff630000007947 */ /* 0x022fca000383ffff */
.L_x_1058:
[----:B------:R-:W-:Y:S01]  /*11e00*/  MOV R2, 0x1 ;  /* 0x0000000100027802 */ /* 0x000fe20000000f00 */
[----:B------:R-:W-:Y:S02]  /*11e10*/  IMAD.MOV.U32 R0, RZ, RZ, R132 ;  /* 0x000000ffff007224 */ /* 0x000fe400078e0084 */
[----:B------:R-:W-:Y:S02]  /*11e20*/  IMAD.MOV.U32 R3, RZ, RZ, 0x1c1f ;  /* 0x00001c1fff037424 */ /* 0x000fe400078e00ff */
[----:B------:R2:W-:Y:S02]  /*11e30*/  STL [R1+0x70], R2 ;  /* 0x0000700201007387 */ /* 0x0005e40000100800 */
[----:B--2---:R-:W-:Y:S02]  /*11e40*/  MOV R2, 0x11e60 ;  /* 0x00011e6000027802 */ /* 0x004fe40000000f00 */
[----:B-1----:R-:W-:Y:S05]  /*11e50*/  CALL.REL.NOINC `($__internal_18_$__cuda_sm70_shflsync_idx_p) ;  /* 0x00000bb000007944 */ /* 0x002fea0003c00000 */
[----:B------:R-:W-:Y:S05]  /*11e60*/  IMAD.IADD R0, R133, 0x1, R0 ;  /* 0x0000000185007824 */ /* 0x000fea00078e0200 */
        /* <DEDUP_REMOVED lines=28> */
[----:B-----5:R-:W-:Y:S02]  /*12030*/  FMNMX.FTZ R0, R4, R134, !PT ;  /* 0x0000008604007209 */ /* 0x020fe40007810000 */
        /* <DEDUP_REMOVED lines=22> */
[----:B------:R-:W-:Y:S02]  /*121a0*/  FSEL R30, R30, -INF , P3 ;  /* 0xff8000001e1e7808 */ /* 0x000fe40001800000 */
[----:B------:R-:W-:Y:S02]  /*121b0*/  FMNMX.FTZ R176, R27, R2, !PT ;  /* 0x000000021bb07209 */ /* 0x000fe40007810000 */
[----:B------:R-:W-:Y:S01]  /*121c0*/  FMNMX.FTZ R132, R28, R0, !PT ;  /* 0x000000001c847209 */ /* 0x000fe20007810000 */
[----:B------:R-:W-:Y:S01]  /*121d0*/  IMAD.MOV.U32 R0, RZ, RZ, 0x2 ;  /* 0x00000002ff007424 */ /* 0x000fe200078e00ff */
[----:B------:R-:W-:Y:S02]  /*121e0*/  FSEL R31, R31, -INF , P2 ;  /* 0xff8000001f1f7808 */ /* 0x000fe40001000000 */
[----:B------:R-:W-:Y:S02]  /*121f0*/  FMNMX.FTZ R176, R30, R176, !PT ;  /* 0x000000b01eb07209 */ /* 0x000fe40007810000 */
[----:B------:R-:W-:Y:S02]  /*12200*/  FMNMX.FTZ R132, R29, R132, !PT ;  /* 0x000000841d847209 */ /* 0x000fe40007810000 */
[----:B------:R-:W-:Y:S02]  /*12210*/  FSEL R34, R34, -INF , P1 ;  /* 0xff80000022227808 */ /* 0x000fe40000800000 */
[----:B------:R-:W-:Y:S02]  /*12220*/  FMNMX.FTZ R176, R31, R176, !PT ;  /* 0x000000b01fb07209 */ /* 0x000fe40007810000 */
[----:B------:R-:W-:Y:S02]  /*12230*/  FMNMX.FTZ R132, R32, R132, !PT ;  /* 0x0000008420847209 */ /* 0x000fe40007810000 */
[----:B------:R-:W-:Y:S02]  /*12240*/  FSEL R35, R35, -INF , P0 ;  /* 0xff80000023237808 */ /* 0x000fe40000000000 */
[----:B------:R-:W-:Y:S02]  /*12250*/  FMNMX.FTZ R176, R34, R176, !PT ;  /* 0x000000b022b07209 */ /* 0x000fe40007810000 */
[----:B------:R-:W-:Y:S02]  /*12260*/  FMNMX.FTZ R132, R33, R132, !PT ;  /* 0x0000008421847209 */ /* 0x000fe40007810000 */
[----:B------:R-:W-:Y:S02]  /*12270*/  FMNMX.FTZ R176, R35, R176, !PT ;  /* 0x000000b023b07209 */ /* 0x000fe40007810000 */
[----:B------:R-:W-:Y:S02]  /*12280*/  MOV R2, 0x122a0 ;  /* 0x000122a000027802 */ /* 0x000fe40000000f00 */
[----:B-1----:R-:W-:Y:S05]  /*12290*/  CALL.REL.NOINC `($__internal_17_$__cuda_sm70_shflsync_bfly_p) ;  /* 0x0000071000007944 */ /* 0x002fea0003c00000 */
[----:B------:R-:W-:Y:S01]  /*122a0*/  FMNMX.FTZ R132, R132, R0, !PT ;  /* 0x0000000084847209 */ /* 0x000fe20007810000 */
[----:B------:R-:W-:Y:S01]  /*122b0*/  IMAD.MOV.U32 R0, RZ, RZ, 0x1 ;  /* 0x00000001ff007424 */ /* 0x000fe200078e00ff */
[----:B------:R-:W-:Y:S02]  /*122c0*/  MOV R2, 0x122e0 ;  /* 0x000122e000027802 */ /* 0x000fe40000000f00 */
        /* <DEDUP_REMOVED lines=8> */
[----:B------:R-:W-:Y:S02]  /*12350*/  MOV R2, 0x12370 ;  /* 0x0001237000027802 */ /* 0x000fe40000000f00 */
[----:B------:R-:W-:Y:S05]  /*12360*/  CALL.REL.NOINC `($__internal_17_$__cuda_sm70_shflsync_bfly_p) ;  /* 0x0000064000007944 */ /* 0x000fea0003c00000 */
[----:B------:R-:W-:-:S05]  /*12370*/  BRA `(.L_x_1091) ;  /* 0xffff643000007947 */ /* 0x000fca000383ffff */
.L_x_1061:
[----:B-1-3--:R-:W-:Y:S01]  /*12380*/  MOV R3, 0x181f ;  /* 0x0000181f00037802 */ /* 0x00afe20000000f00 */
[----:B------:R1:W-:Y:S01]  /*12390*/  STL [R1+0x70], RZ ;  /* 0x000070ff01007387 */ /* 0x0003e20000100800 */
[----:B------:R-:W-:Y:S01]  /*123a0*/  MOV R2, 0x123d0 ;  /* 0x000123d000027802 */ /* 0x000fe20000000f00 */
[----:B------:R-:W-:Y:S02]  /*123b0*/  IMAD.MOV.U32 R0, RZ, RZ, R5 ;  /* 0x000000ffff007224 */ /* 0x000fe400078e0005 */
[----:B-1----:R-:W-:Y:S05]  /*123c0*/  CALL.REL.NOINC `($__internal_18_$__cuda_sm70_shflsync_idx_p) ;  /* 0x0000064000007944 */ /* 0x002fea0003c00000 */
[----:B-1---5:R-:W-:-:S05]  /*123d0*/  BRA `(.L_x_1092) ;  /* 0xffff868000007947 */ /* 0x022fca000383ffff */
.L_x_1064:
[----:B------:R-:W-:Y:S01]  /*123e0*/  MOV R3, 0x181f ;  /* 0x0000181f00037802 */ /* 0x000fe20000000f00 */
[----:B------:R1:W-:Y:S01]  /*123f0*/  STL [R1+0x70], RZ ;  /* 0x000070ff01007387 */ /* 0x0003e20000100800 */
[----:B------:R-:W-:Y:S01]  /*12400*/  MOV R2, 0x12430 ;  /* 0x0001243000027802 */ /* 0x000fe20000000f00 */
[----:B------:R-:W-:Y:S02]  /*12410*/  IMAD.MOV.U32 R0, RZ, RZ, R133 ;  /* 0x000000ffff007224 */ /* 0x000fe400078e0085 */
[----:B-1---5:R-:W-:Y:S05]  /*12420*/  CALL.REL.NOINC `($__internal_18_$__cuda_sm70_shflsync_idx_p) ;  /* 0x000005e000007944 */ /* 0x022fea0003c00000 */
[----:B------:R-:W-:Y:S01]  /*12430*/  MOV R132, R0 ;  /* 0x0000000000847202 */ /* 0x000fe20000000f00 */
[----:B-1---5:R-:W-:-:S05]  /*12440*/  BRA `(.L_x_1093) ;  /* 0xffff9a5000007947 */ /* 0x022fca000383ffff */
.L_x_1065:
[----:B------:R-:W-:Y:S01]  /*12450*/  MOV R3, 0x181f ;  /* 0x0000181f00037802 */ /* 0x000fe20000000f00 */
[----:B------:R3:W-:Y:S01]  /*12460*/  STL [R1+0x70], RZ ;  /* 0x000070ff01007387 */ /* 0x0007e20000100800 */
[----:B------:R-:W-:Y:S01]  /*12470*/  MOV R2, 0x124a0 ;  /* 0x000124a000027802 */ /* 0x000fe20000000f00 */
[----:B------:R-:W-:Y:S02]  /*12480*/  IMAD.MOV.U32 R0, RZ, RZ, R178 ;  /* 0x000000ffff007224 */ /* 0x000fe400078e00b2 */
[----:B-123-5:R-:W-:Y:S05]  /*12490*/  CALL.REL.NOINC `($__internal_18_$__cuda_sm70_shflsync_idx_p) ;  /* 0x0000057000007944 */ /* 0x02efea0003c00000 */
[----:B------:R-:W2:Y:S04]  /*124a0*/  LDL R176, [R1+0x5c] ;  /* 0x00005c0001b07983 */ /* 0x000ea80000100800 */
[----:B------:R-:W3:Y:S01]  /*124b0*/  LDL R187, [R1+0x58] ;  /* 0x0000580001bb7983 */ /* 0x000ee20000100800 */
[----:B--2---:R-:W-:Y:S04]  /*124c0*/  IADD3 R2, -R176, 0x10, RZ ;  /* 0x00000010b0027810 */ /* 0x004fe80007ffe1ff */
[----:B------:R-:W-:Y:S04]  /*124d0*/  LOP3.LUT R2, R2, 0xf, RZ, 0xc0, !PT ;  /* 0x0000000f02027812 */ /* 0x000fe800078ec0ff */
[----:B------:R-:W-:Y:S04]  /*124e0*/  IADD3 R2, P1, P0, R2, R0, R183 ;  /* 0x0000000002027210 */ /* 0x000fe8000783e0b7 */
[----:B------:R-:W-:Y:S02]  /*124f0*/  IADD3.X R3, RZ, R132, R179, P1, P0 ;  /* 0x00000084ff037210 */ /* 0x000fe40000fe04b3 */
[----:B------:R-:W-:Y:S11]  /*12500*/  ISETP.NE.U32.AND P0, PT, R176, RZ, PT ;  /* 0x000000ffb000720c */ /* 0x000ff60003f05070 */
[----:B------:R-:W-:Y:S02]  /*12510*/  @!UPT UIADD3 URZ, URZ, URZ, URZ ;  /* 0x0000003f3f3ff290 */ /* 0x000fe4000fffe03f */
[----:B------:R-:W-:Y:S01]  /*12520*/  @!PT LDS RZ, [RZ] ;  /* 0x00000000fffff984 */ /* 0x000fe20000000800 */
[----:B------:R-:W-:Y:S01]  /*12530*/  @!PT LDS RZ, [RZ] ;  /* 0x00000000fffff984 */ /* 0x000fe20000000800 */
[----:B------:R-:W-:Y:S01]  /*12540*/  @!PT LDS RZ, [RZ] ;  /* 0x00000000fffff984 */ /* 0x000fe20000000800 */
[----:B---3--:R2:W-:Y:S02]  /*12550*/  LDGSTS.E.BYPASS.LTC128B.128.ZFILL [R187+0x10100], [R2.64], P0 ;  /* 0x1010000002bb7fae */ /* 0x0085e40008141d46 */
[----:B--2---:R-:W-:Y:S05]  /*12560*/  IADD3 R2, P0, R0, R184, RZ ;  /* 0x000000b800027210 */ /* 0x004fea0007f1e0ff */
[----:B------:R-:W-:Y:S01]  /*12570*/  IMAD.X R3, R132, 0x1, R180, P0 ;  /* 0x0000000184037824 */ /* 0x000fe200000e06b4 */
[----:B------:R-:W-:Y:S04]  /*12580*/  IADD3 R176, P0, R0, R185, RZ ;  /* 0x000000b900b07210 */ /* 0x000fe80007f1e0ff */
[----:B------:R2:W-:Y:S01]  /*12590*/  LDGSTS.E.BYPASS.LTC128B.128 [R187+0x12100], [R2.64], !P5 ;  /* 0x1210000002bb7fae */ /* 0x0005e2000e901d46 */
[----:B------:R-:W-:Y:S05]  /*125a0*/  IMAD.X R177, R132, 0x1, R181, P0 ;  /* 0x0000000184b17824 */ /* 0x000fea00000e06b5 */
[----:B------:R3:W-:Y:S01]  /*125b0*/  LDGSTS.E.BYPASS.LTC128B.128 [R187+0x14100], [R176.64], !P4 ;  /* 0x14100000b0bb7fae */ /* 0x0007e2000e101d46 */
[----:B--2---:R-:W-:Y:S01]  /*125c0*/  IADD3 R2, P0, R0, R186, RZ ;  /* 0x000000ba00027210 */ /* 0x004fe20007f1e0ff */
[----:B------:R-:W-:Y:S04]  /*125d0*/  IMAD.MOV.U32 R0, RZ, RZ, R133 ;  /* 0x000000ffff007224 */ /* 0x000fe800078e0085 */
[----:B------:R-:W-:Y:S05]  /*125e0*/  IMAD.X R3, R132, 0x1, R182, P0 ;  /* 0x0000000184037824 */ /* 0x000fea00000e06b6 */
[----:B------:R2:W-:Y:S02]  /*125f0*/  LDGSTS.E.BYPASS.LTC128B.128 [R187+0x16100], [R2.64], !P3 ;  /* 0x1610000002bb7fae */ /* 0x0005e4000d901d46 */
[----:B--2---:R-:W-:Y:S02]  /*12600*/  IMAD.MOV.U32 R2, RZ, RZ, 0x1 ;  /* 0x00000001ff027424 */ /* 0x004fe400078e00ff */
[----:B------:R-:W-:Y:S03]  /*12610*/  IMAD.MOV.U32 R3, RZ, RZ, 0x181f ;  /* 0x0000181fff037424 */ /* 0x000fe600078e00ff */
[----:B------:R2:W-:Y:S02]  /*12620*/  STL [R1+0x70], R2 ;  /* 0x0000700201007387 */ /* 0x0005e40000100800 */
[----:B--2---:R-:W-:Y:S02]  /*12630*/  MOV R2, 0x12650 ;  /* 0x0001265000027802 */ /* 0x004fe40000000f00 */
[----:B-1-3-5:R-:W-:Y:S05]  /*12640*/  CALL.REL.NOINC `($__internal_18_$__cuda_sm70_shflsync_idx_p) ;  /* 0x000003c000007944 */ /* 0x02afea0003c00000 */
        /* <DEDUP_REMOVED lines=8> */
.L_x_1066:
[----:B------:R-:W-:Y:S02]  /*126d0*/  MOV R0, 0x2 ;  /* 0x0000000200007802 */ /* 0x000fe40000000f00 */
[----:B------:R-:W-:Y:S02]  /*126e0*/  MOV R2, 0x12700 ;  /* 0x0001270000027802 */ /* 0x000fe40000000f00 */
[----:B-----5:R-:W-:Y:S05]  /*126f0*/  CALL.REL.NOINC `($__internal_17_$__cuda_sm70_shflsync_bfly_p) ;  /* 0x000002b000007944 */ /* 0x020fea0003c00000 */
        /* <DEDUP_REMOVED lines=14> */
.L_x_1068:
[----:B------:R1:W5:Y:S01]  /*127e0*/  LDL R132, [R1+0x78] ;  /* 0x0000780001847983 */ /* 0x0003620000100800 */
[----:B------:R-:W-:-:S02]  /*127f0*/  MOV R0, 0x2 ;  /* 0x0000000200007802 */ /* 0x000fc40000000f00 */
[----:B------:R-:W-:Y:S02]  /*12800*/  MOV R2, 0x12820 ;  /* 0x0001282000027802 */ /* 0x000fe40000000f00 */
[----:B-1---5:R-:W-:Y:S05]  /*12810*/  CALL.REL.NOINC `($__internal_17_$__cuda_sm70_shflsync_bfly_p) ;  /* 0x0000019000007944 */ /* 0x022fea0003c00000 */
[----:B------:R-:W-:Y:S01]  /*12820*/  MOV R4, R0 ;  /* 0x0000000000047202 */ /* 0x000fe20000000f00 */
[----:B------:R-:W-:Y:S05]  /*12830*/  BRA `(.L_x_1096) ;  /* 0xffffba9000007947 */ /* 0x000fea000383ffff */
.L_x_1069:
[----:B------:R-:W-:Y:S01]  /*12840*/  IMAD.MOV.U32 R132, RZ, RZ, R4 ;  /* 0x000000ffff847224 */ /* 0x000fe200078e0004 */
[----:B------:R-:W-:Y:S02]  /*12850*/  MOV R0, 0x1 ;  /* 0x0000000100007802 */ /* 0x000fe40000000f00 */
[----:B------:R-:W-:Y:S02]  /*12860*/  MOV R2, 0x12880 ;  /* 0x0001288000027802 */ /* 0x000fe40000000f00 */
[----:B------:R-:W-:Y:S05]  /*12870*/  CALL.REL.NOINC `($__internal_17_$__cuda_sm70_shflsync_bfly_p) ;  /* 0x0000013000007944 */ /* 0x000fea0003c00000 */
[----:B------:R1:W5:Y:S01]  /*12880*/  LDL R132, [R1+0x88] ;  /* 0x0000880001847983 */ /* 0x0003620000100800 */
[----:B------:R-:W-:Y:S01]  /*12890*/  FADD.FTZ R4, R4, R0 ;  /* 0x0000000004047221 */ /* 0x000fe20000010000 */
[----:B------:R-:W-:Y:S02]  /*128a0*/  MOV R0, 0x2 ;  /* 0x0000000200007802 */ /* 0x000fe40000000f00 */
[----:B------:R-:W-:Y:S02]  /*128b0*/  MOV R2, 0x128d0 ;  /* 0x000128d000027802 */ /* 0x000fe40000000f00 */
[----:B-1---5:R-:W-:Y:S05]  /*128c0*/  CALL.REL.NOINC `($__internal_17_$__cuda_sm70_shflsync_bfly_p) ;  /* 0x000000e000007944 */ /* 0x022fea0003c00000 */
[----:B------:R-:W2:Y:S02]  /*128d0*/  LDL.LU R2, [R1+0x88] ;  /* 0x0000880001027983 */ /* 0x000ea40000300800 */
[----:B--2---:R-:W-:Y:S01]  /*128e0*/  FADD.FTZ R5, R2, R0 ;  /* 0x0000000002057221 */ /* 0x004fe20000010000 */
[----:B------:R-:W-:-:S02]  /*128f0*/  MOV R0, 0x1 ;  /* 0x0000000100007802 */ /* 0x000fc40000000f00 */
[----:B------:R-:W-:Y:S02]  /*12900*/  MOV R2, 0x12930 ;  /* 0x0001293000027802 */ /* 0x000fe40000000f00 */
[----:B------:R-:W-:Y:S02]  /*12910*/  MOV R132, R5 ;  /* 0x0000000500847202 */ /* 0x000fe40000000f00 */
[----:B------:R-:W-:Y:S05]  /*12920*/  CALL.REL.NOINC `($__internal_17_$__cuda_sm70_shflsync_bfly_p) ;  /* 0x0000008000007944 */ /* 0x000fea0003c00000 */
[----:B------:R-:W-:Y:S01]  /*12930*/  MOV R3, R0 ;  /* 0x0000000000037202 */ /* 0x000fe20000000f00 */
[----:B------:R-:W-:Y:S05]  /*12940*/  BRA `(.L_x_1097) ;  /* 0xffffba1000007947 */ /* 0x000fea000383ffff */
.L_x_1079:
[----:B------:R2:W-:Y:S01]  /*12950*/  STL [R1+0x70], RZ ;  /* 0x000070ff01007387 */ /* 0x0005e20000100800 */
[----:B-1----:R-:W-:Y:S01]  /*12960*/  IMAD.MOV.U32 R0, RZ, RZ, R14 ;  /* 0x000000ffff007224 */ /* 0x002fe200078e000e */
[----:B----4-:R-:W-:Y:S02]  /*12970*/  MOV R3, 0x1f ;  /* 0x0000001f00037802 */ /* 0x010fe40000000f00 */
[----:B---3--:R-:W-:Y:S02]  /*12980*/  MOV R2, 0x129a0 ;  /* 0x000129a000027802 */ /* 0x008fe40000000f00 */
[----:B--2--5:R-:W-:Y:S05]  /*12990*/  CALL.REL.NOINC `($__internal_18_$__cuda_sm70_shflsync_idx_p) ;  /* 0x0000007000007944 */ /* 0x024fea0003c00000 */
[----:B-1---5:R-:W-:Y:S05]  /*129a0*/  BRA `(.L_x_1098) ;  /* 0xffffe30000007947 */ /* 0x022fea000383ffff */
        .weak           $__internal_17_$__cuda_sm70_shflsync_bfly_p
        .type           $__internal_17_$__cuda_sm70_shflsync_bfly_p,@function
        .size           $__internal_17_$__cuda_sm70_shflsync_bfly_p,($__internal_18_$__cuda_sm70_shflsync_idx_p - $__internal_17_$__cuda_sm70_shflsync_bfly_p)
$__internal_17_$__cuda_sm70_shflsync_bfly_p:
[----:B------:R-:W-:Y:S02]  /*129b0*/  MOV R177, 0xffffffff ;  /* 0xffffffff00b17802 */ /* 0x000fe40000000f00 */
[----:B------:R-:W-:Y:S02]  /*129c0*/  MOV R3, 0x1f ;  /* 0x0000001f00037802 */ /* 0x000fe40000000f00 */
[----:B------:R-:W-:Y:S04]  /*129d0*/  WARPSYNC R177 ;  /* 0x000000b100007348 */ /* 0x000fe80003800000 */
[----:B------:R1:W2:Y:S02]  /*129e0*/  SHFL.BFLY PT, R0, R132, R0, R3 ;  /* 0x0c00000084007389 */ /* 0x0002a400000e0003 */
[----:B-1----:R-:W-:-:S04]  /*129f0*/  MOV R3, 0x0 ;  /* 0x0000000000037802 */ /* 0x002fc80000000f00 */
[----:B--2---:R-:W-:Y:S05]  /*12a00*/  RET.REL.NODEC R2 `(_ZN7cutlass13device_kernelIN5flash19enable_sm80_to_sm89INS1_16FlashAttnFwdSm80INS1_25CollectiveMainloopFwdSm80ILi8ELi1ELb1EN4cute5tupleIJNS5_1CILi128EEENS7_ILi64EEENS7_ILi256EEEEEELi256ENS_6half_tEfNS_4arch4Sm80ELb1ELb0ELb0ELb0ELb1ELb0ELb1ELb1EEENS1_21CollectiveEpilogueFwdINS6_IJS8_SA_S9_EEENS6_IJNS7_ILi1EEESI_SI_EEESC_SE_Li256ELb0ELb1ELb1ELb0EEENS1_30DynamicPersistentTileSchedulerILi256ELi256ELb1ELb1ELb0EEEEEEEEEvNT_6ParamsE) ;  /* 0xfffed5f002007950 */ /* 0x004fea0003c3ffff */
        .weak           $__internal_18_$__cuda_sm70_shflsync_idx_p
        .type           $__internal_18_$__cuda_sm70_shflsync_idx_p,@function
        .size           $__internal_18_$__cuda_sm70_shflsync_idx_p,(.L_x_3251 - $__internal_18_$__cuda_sm70_shflsync_idx_p)
$__internal_18_$__cuda_sm70_shflsync_idx_p:
[----:B------:R1:W-:Y:S04]  /*12a10*/  STL [R1+0x1f4], R5 ;  /* 0x0001f40501007387 */ /* 0x0003e80000100800 */
[----:B------:R2:W-:Y:S01]  /*12a20*/  STL [R1+0x1f0], R4 ;  /* 0x0001f00401007387 */ /* 0x0005e20000100800 */
[----:B-1----:R-:W-:-:S03]  /*12a30*/  MOV R5, 0xffffffff ;  /* 0xffffffff00057802 */ /* 0x002fc60000000f00 */
[----:B--2---:R-:W2:Y:S01]  /*12a40*/  LDL.LU R4, [R1+0x70] ;  /* 0x0000700001047983 */ /* 0x004ea20000300800 */
[----:B------:R-:W-:Y:S04]  /*12a50*/  WARPSYNC R5 ;  /* 0x0000000500007348 */ /* 0x000fe80003800000 */
[----:B--2---:R1:W2:Y:S04]  /*12a60*/  SHFL.IDX PT, R0, R0, R4, R3 ;  /* 0x0000000400007389 */ /* 0x0042a800000e0003 */
[----:B-1----:R1:W5:Y:S04]  /*12a70*/  LDL.LU R5, [R1+0x1f4] ;  /* 0x0001f40001057983 */ /* 0x0023680000300800 */
[----:B------:R1:W5:Y:S01]  /*12a80*/  LDL.LU R4, [R1+0x1f0] ;  /* 0x0001f00001047983 */ /* 0x0003620000300800 */
[----:B------:R-:W-:-:S04]  /*12a90*/  MOV R3, 0x0 ;  /* 0x0000000000037802 */ /* 0x000fc80000000f00 */
[----:B--2---:R-:W-:Y:S05]  /*12aa0*/  RET.REL.NODEC R2 `(_ZN7cutlass13device_kernelIN5flash19enable_sm80_to_sm89INS1_16FlashAttnFwdSm80INS1_25CollectiveMainloopFwdSm80ILi8ELi1ELb1EN4cute5tupleIJNS5_1CILi128EEENS7_ILi64EEENS7_ILi256EEEEEELi256ENS_6half_tEfNS_4arch4Sm80ELb1ELb0ELb0ELb0ELb1ELb0ELb1ELb1EEENS1_21CollectiveEpilogueFwdINS6_IJS8_SA_S9_EEENS6_IJNS7_ILi1EEESI_SI_EEESC_SE_Li256ELb0ELb1ELb1ELb0EEENS1_30DynamicPersistentTileSchedulerILi256ELi256ELb1ELb1ELb0EEEEEEEEEvNT_6ParamsE) ;  /* 0xfffed55002007950 */ /* 0x004fea0003c3ffff */
.L_x_1099:
        /* <DEDUP_REMOVED lines=13> */
.L_x_3251:


//--------------------- .text._ZN7cutlass13device_kernelIN5flash19enable_sm80_to_sm89INS1_16FlashAttnFwdSm80INS1_25CollectiveMainloopFwdSm80ILi8ELi1ELb1EN4cute5tupleIJNS5_1CILi128EEENS7_ILi48EEENS7_ILi256EEEEEELi256ENS_6half_tEfNS_4arch4Sm80ELb1ELb0ELb0ELb1ELb1ELb0ELb1ELb1EEENS1_21CollectiveEpilogueFwdINS6_IJS8_SA_S9_EEENS6_IJNS7_ILi1EEESI_SI_EEESC_SE_Li256ELb1ELb1ELb1ELb0EEENS1_36VarlenDynamicPersistentTileSchedulerILi128ELi48ELi256ELi256ELb1ELb1ELb0ELb1ELb1ELb1EEEEEEEEEvNT_6ParamsE --------------------------
	.section	.text._ZN7cutlass13device_kernelIN5flash19enable_sm80_to_sm89INS1_16FlashAttnFwdSm80INS1_25CollectiveMainloopFwdSm80ILi8ELi1ELb1EN4cute5tupleIJNS5_1CILi128EEENS7_ILi48EEENS7_ILi256EEEEEELi256ENS_6half_tEfNS_4arch4Sm80ELb1ELb0ELb0ELb1ELb1ELb0ELb1ELb1EEENS1_21CollectiveEpilogueFwdINS6_IJS8_SA_S9_EEENS6_IJNS7_ILi1EEESI_SI_EEESC_SE_Li256ELb1ELb1ELb1ELb0EEENS1_36VarlenDynamicPersistentTileSchedulerILi128ELi48ELi256ELi256ELb1ELb1ELb0ELb1ELb1ELb1EEEEEEEEEvNT_6ParamsE,"ax",@progbits
	.sectioninfo	@"SHI_REGISTERS=255"
	.align	128
.text._ZN7cutlass13device_kernelIN5flash19enable_sm80_to_sm89INS1_16FlashAttnFwdSm80INS1_25CollectiveMainloopFwdSm80ILi8ELi1ELb1EN4cute5tupleIJNS5_1CILi128EEENS7_ILi48EEENS7_ILi256EEEEEELi256ENS_6half_tEfNS_4arch4Sm80ELb1ELb0ELb0ELb1ELb1ELb0ELb1ELb1EEENS1_21CollectiveEpilogueFwdINS6_IJS8_SA_S9_EEENS6_IJNS7_ILi1EEESI_SI_EEESC_SE_Li256ELb1ELb1ELb1ELb0EEENS1_36VarlenDynamicPersistentTileSchedulerILi128ELi48ELi256ELi256ELb1ELb1ELb0ELb1ELb1ELb1EEEEEEEEEvNT_6ParamsE:
        .type           _ZN7cutlass13device_kernelIN5flash19enable_sm80_to_sm89INS1_16FlashAttnFwdSm80INS1_25CollectiveMainloopFwdSm80ILi8ELi1ELb1EN4cute5tupleIJNS5_1CILi128EEENS7_ILi48EEENS7_ILi256EEEEEELi256ENS_6half_tEfNS_4arch4Sm80ELb1ELb0ELb0ELb1ELb1ELb0ELb1ELb1EEENS1_21CollectiveEpilogueFwdINS6_IJS8_SA_S9_EEENS6_IJNS7_ILi1EEESI_SI_EEESC_SE_Li256ELb1ELb1ELb1ELb0EEENS1_36VarlenDynamicPersistentTileSchedulerILi128ELi48ELi256ELi256ELb1ELb1ELb0ELb1ELb1ELb1EEEEEEEEEvNT_6ParamsE,@function
        .size           _ZN7cutlass13device_kernelIN5flash19enable_sm80_to_sm89INS1_16FlashAttnFwdSm80INS1_25CollectiveMainloopFwdSm80ILi8ELi1ELb1EN4cute5tupleIJNS5_1CILi128EEENS7_ILi48EEENS7_ILi256EEEEEELi256ENS_6half_tEfNS_4arch4Sm80ELb1ELb0ELb0ELb1ELb1ELb0ELb1ELb1EEENS1_21CollectiveEpilogueFwdINS6_IJS8_SA_S9_EEENS6_IJNS7_ILi1EEESI_SI_EEESC_SE_Li256ELb1ELb1ELb1ELb0EEENS1_36VarlenDynamicPersistentTileSchedulerILi128ELi48ELi256ELi256ELb1ELb1ELb0ELb1ELb1ELb1EEEEEEEEEvNT_6ParamsE,(.L_x_3254 - _ZN7cutlass13device_kernelIN5flash19enable_sm80_to_sm89INS1_16FlashAttnFwdSm80INS1_25CollectiveMainloopFwdSm80ILi8ELi1ELb1EN4cute5tupleIJNS5_1CILi128EEENS7_ILi48EEENS7_ILi256EEEEEELi256ENS_6half_tEfNS_4arch4Sm80ELb1ELb0ELb0ELb1ELb1ELb0ELb1ELb1EEENS1_21CollectiveEpilogueFwdINS6_IJS8_SA_S9_EEENS6_IJNS7_ILi1EEESI_SI_EEESC_SE_Li256ELb1ELb1ELb1ELb0EEENS1_36VarlenDynamicPersistentTileSchedulerILi128ELi48ELi256ELi256ELb1ELb1ELb0ELb1ELb1ELb1EEEEEEEEEvNT_6ParamsE)
        .other          _ZN7cutlass13device_kernelIN5flash19enable_sm80_to_sm89INS1_16FlashAttnFwdSm80INS1_25CollectiveMainloopFwdSm80ILi8ELi1ELb1EN4cute5tupleIJNS5_1CILi128EEENS7_ILi48EEENS7_ILi256EEEEEELi256ENS_6half_tEfNS_4arch4Sm80ELb1ELb0ELb0ELb1ELb1ELb0ELb1ELb1EEENS1_21CollectiveEpilogueFwdINS6_IJS8_SA_S9_EEENS6_IJNS7_ILi1EEESI_SI_EEESC_SE_Li256ELb1ELb1ELb1ELb0EEENS1_36VarlenDynamicPersistentTileSchedulerILi128ELi48ELi256ELi256ELb1ELb1ELb0ELb1ELb1ELb1EEEEEEEEEvNT_6ParamsE,@"STO_CUDA_ENTRY STV_DEFAULT"
_ZN7cutlass13device_kernelIN5flash19enable_sm80_to_sm89INS1_16FlashAttnFwdSm80INS1_25CollectiveMainloopFwdSm80ILi8ELi1ELb1EN4cute5tupleIJNS5_1CILi128EEENS7_ILi48EEENS7_ILi256EEEEEELi256ENS_6half_tEfNS_4arch4Sm80ELb1ELb0ELb0ELb1ELb1ELb0ELb1ELb1EEENS1_21CollectiveEpilogueFwdINS6_IJS8_SA_S9_EEENS6_IJNS7_ILi1EEESI_SI_EEESC_SE_Li256ELb1ELb1ELb1ELb0EEENS1_36VarlenDynamicPersistentTileSchedulerILi128ELi48ELi256ELi256ELb1ELb1ELb0ELb1ELb1ELb1EEEEEEEEEvNT_6ParamsE:
        /* <DEDUP_REMOVED lines=54> */
.L_x_1105:
        /* <DEDUP_REMOVED lines=16> */
.L_x_1223:
        /* <DEDUP_REMOVED lines=16> */
.L_x_1224:
[----:B--2---:R-:W-:-:S05]  /*0560*/  IMAD R0, R0, c[0x0][0x538], RZ ;  /* 0x00014e0000007a24 */ /* 0x004fca00078e02ff */
[----:B------:R-:W-:-:S04]  /*0570*/  IADD3 R6, R0, R6, RZ ;  /* 0x0000000600067210 */ /* 0x000fc80007ffe0ff */
[----:B------:R-:W-:-:S13]  /*0580*/  ISETP.GT.AND P0, PT, R6, UR4, PT ;  /* 0x0000000406007c0c */ /* 0x000fda000bf04270 */
[----:B-1----:R-:W-:Y:S05]  /*0590*/  @!P0 BRA `(.L_x_1105) ;  /* 0xfffffdc000008947 */ /* 0x002fea000383ffff */
.L_x_1101:
[----:B------:R-:W-:-:S05]  /*05a0*/  IADD3 R11, -R0, R6, RZ ;  /* 0x00000006000b7210 */ /* 0x000fca0007ffe1ff */
[----:B------:R-:W-:-:S05]  /*05b0*/  IMAD R0, R4, c[0x0][0x538], R11 ;  /* 0x00014e0004007a24 */ /* 0x000fca00078e020b */
[----:B------:R-:W-:Y:S01]  /*05c0*/  ISETP.GT.AND P0, PT, R0, UR4, PT ;  /* 0x0000000400007c0c */ /* 0x000fe2000bf04270 */
[----:B------:R-:W-:-:S12]  /*05d0*/  BRA.DIV ~URZ, `(.L_x_1106) ;  /* 0x000136027f007947 */ /* 0x000fd8000b800000 */
[----:B------:R-:W-:-:S04]  /*05e0*/  VOTE.ANY R10, PT, !P0 ;  /* 0x00000000000a7806 */ /* 0x000fc800040e0100 */
.L_x_1225:
[----:B------:R-:W1:Y:S02]  /*05f0*/  POPC R5, R10 ;  /* 0x0000000a00057309 */ /* 0x000e640000000000 */
[----:B-1----:R-:W-:-:S05]  /*0600*/  IADD3 R0, R5, R7, RZ ;  /* 0x0000000705007210 */ /* 0x002fca0007ffe0ff */
[----:B------:R1:W-:Y:S01]  /*0610*/  STL [R1+0xb4], R0 ;  /* 0x0000b40001007387 */ /* 0x0003e20000100800 */
[----:B------:R-:W-:Y:S05]  /*0620*/  BRA.DIV ~URZ, `(.L_x_1107) ;  /* 0x000136027f007947 */ /* 0x000fea000b800000 */
[----:B------:R2:W3:Y:S01]  /*0630*/  SHFL.IDX PT, R12, R9, R5, 0x1f ;  /* 0x00001f05090c7589 */ /* 0x0004e200000e0000 */
[----:B------:R-:W-:-:S03]  /*0640*/  MOV R6, RZ ;  /* 0x000000ff00067202 */ /* 0x000fc60000000f00 */
[----:B------:R2:W4:Y:S04]  /*0650*/  SHFL.IDX PT, R9, R8, R5, 0x1f ;  /* 0x00001f0508097589 */ /* 0x00052800000e0000 */
.L_x_1226:
[----:B------:R-:W-:Y:S01]  /*0660*/  ISETP.NE.AND P0, PT, R10, RZ, PT ;  /* 0x000000ff0a00720c */ /* 0x000fe20003f05270 */
[----:B------:R-:W-:-:S12]  /*0670*/  BSSY B0, `(.L_x_1108) ;  /* 0x0000005000007945 */ /* 0x000fd80003800000 */
[----:B------:R-:W-:Y:S05]  /*0680*/  @!P0 BRA `(.L_x_1109) ;  /* 0x0000003000008947 */ /* 0x000fea0003800000 */
[----:B-1----:R-:W-:Y:S01]  /*0690*/  IADD3 R0, R5, -0x1, RZ ;  /* 0xffffffff05007810 */ /* 0x002fe20007ffe0ff */
[----:B------:R-:W-:Y:S05]  /*06a0*/  BRA.DIV ~URZ, `(.L_x_1110) ;  /* 0x000136627f007947 */ /* 0x000fea000b800000 */
[----:B------:R1:W2:Y:S02]  /*06b0*/  SHFL.IDX PT, R6, R4, R0, 0x1f ;  /* 0x00001f0004067589 */ /* 0x0002a400000e0000 */
.L_x_1109:
[----:B------:R-:W-:Y:S05]  /*06c0*/  BSYNC B0 ;  /* 0x0000000000007941 */ /* 0x000fea0003800000 */
.L_x_1108:
        /* <DEDUP_REMOVED lines=69> */
.L_x_1112:
        /* <DEDUP_REMOVED lines=70> */
.L_x_1113:
[----:B------:R-:W-:Y:S05]  /*0f80*/  BSYNC B0 ;  /* 0x0000000000007941 */ /* 0x000fea0003800000 */
.L_x_1111:
[----:B------:R-:W-:-:S04]  /*0f90*/  LOP3.LUT R0, RZ, R0, RZ, 0x33, !PT ;  /* 0x00000000ff007212 */ /* 0x000fc800078e33ff */
[----:B------:R-:W-:-:S05]  /*0fa0*/  IADD3 R0, R0, R12, RZ ;  /* 0x0000000c00007210 */ /* 0x000fca0007ffe0ff */
[----:B------:R2:W-:Y:S01]  /*0fb0*/  STL [R1+0xac], R0 ;  /* 0x0000ac0001007387 */ /* 0x0005e20000100800 */
[----:B------:R-:W-:Y:S05]  /*0fc0*/  BRA `(.L_x_1114) ;  /* 0x0000006000007947 */ /* 0x000fea0003800000 */
.L_x_1102:
[----:B------:R-:W-:Y:S01]  /*0fd0*/  MOV R0, UR4 ;  /* 0x0000000400007c02 */ /* 0x000fe20008000f00 */
[----:B------:R-:W-:Y:S04]  /*0fe0*/  STL [R1+0xac], RZ ;  /* 0x0000acff01007387 */ /* 0x000fe80000100800 */
[----:B------:R-:W-:Y:S04]  /*0ff0*/  STL [R1+0xb0], RZ ;  /* 0x0000b0ff01007387 */ /* 0x000fe80000100800 */
[----:B------:R1:W-:Y:S02]  /*1000*/  STL [R1+0xa8], R0 ;  /* 0x0000a80001007387 */ /* 0x0003e40000100800 */
[----:B-1----:R-:W-:-:S05]  /*1010*/  MOV R0, c[0x0][0x53c] ;  /* 0x00014f0000007a02 */ /* 0x002fca0000000f00 */
[----:B------:R1:W-:Y:S02]  /*1020*/  STL [R1+0xb4], R0 ;  /* 0x0000b40001007387 */ /* 0x0003e40000100800 */
.L_x_1114:
        /* <DEDUP_REMOVED lines=8> */
.L_x_1100:
        /* <DEDUP_REMOVED lines=39> */
[----:B------:R-:W-:Y:S02]  /*1320*/  LOP3.LUT R3, R10, 0xffffffe0, RZ, 0xc0, !PT ;  /* 0xffffffe00a037812 */ /* 0x000fe400078ec0ff */
[----:B------:R-:W-:Y:S01]  /*1330*/  LOP3.LUT R0, R6, 0x1c0, RZ, 0xc0, !PT ;  /* 0x000001c006007812 */ /* 0x000fe200078ec0ff */
[----:B------:R-:W-:Y:S01]  /*1340*/  IMAD.IADD R6, R2, 0x1, -R4 ;  /* 0x0000000102067824 */ /* 0x000fe200078e0a04 */
        /* <DEDUP_REMOVED lines=21> */
[----:B------:R-:W-:Y:S01]  /*14a0*/  IMAD.SHL.U32 R2, R6, 0x40, RZ ;  /* 0x0000004006027824 */ /* 0x000fe200078e00ff */
        /* <DEDUP_REMOVED lines=206> */
.L_x_1222:
[----:B--2---:R-:W2:Y:S01]  /*2190*/  LDL R0, [R1+0xb4] ;  /* 0x0000b40001007983 */ /* 0x004ea20000100800 */
[----:B------:R-:W-:Y:S01]  /*21a0*/  IMAD.MOV.U32 R8, RZ, RZ, 0x4 ;  /* 0x00000004ff087424 */ /* 0x000fe200078e00ff */
[----:B------:R-:W-:-:S02]  /*21b0*/  ISETP.NE.U32.AND P0, PT, RZ, c[0x0][0x370], PT ;  /* 0x0000dc00ff007a0c */ /* 0x000fc40003f05070 */
[----:B------:R-:W-:Y:S01]  /*21c0*/  ISETP.NE.U32.AND P1, PT, RZ, c[0x0][0x360], PT ;  /* 0x0000d800ff007a0c */ /* 0x000fe20003f25070 */
[----:B--2---:R-:W-:-:S05]  /*21d0*/  IMAD.WIDE R2, R0, R8, c[0x0][0x588] ;  /* 0x0001620000027625 */ /* 0x004fca00078e0208 */
[----:B------:R-:W2:Y:S01]  /*21e0*/  LDG.E R17, [R2.64] ;  /* 0x0000000602117981 */ /* 0x000ea2000c1e1900 */
[----:B------:R-:W-:Y:S01]  /*21f0*/  ISETP.NE.AND.EX P3, PT, RZ, c[0x0][0x374], PT, P0 ;  /* 0x0000dd00ff007a0c */ /* 0x000fe20003f65300 */
[----:B------:R-:W-:Y:S01]  /*2200*/  IMAD.MOV.U32 R15, RZ, RZ, RZ ;  /* 0x000000ffff0f7224 */ /* 0x000fe200078e00ff */
[----:B------:R-:W-:Y:S01]  /*2210*/  ISETP.NE.AND.EX P1, PT, RZ, c[0x0][0x364], PT, P1 ;  /* 0x0000d900ff007a0c */ /* 0x000fe20003f25310 */
[----:B------:R-:W-:Y:S01]  /*2220*/  IMAD.MOV.U32 R11, RZ, RZ, RZ ;  /* 0x000000ffff0b7224 */ /* 0x000fe200078e00ff */
[----:B------:R-:W-:-:S04]  /*2230*/  ISETP.NE.U32.AND P4, PT, RZ, c[0x0][0x348], PT ;  /* 0x0000d200ff007a0c */ /* 0x000fc80003f85070 */
[----:B------:R-:W-:Y:S01]  /*2240*/  ISETP.NE.AND.EX P4, PT, RZ, c[0x0][0x34c], PT, P4 ;  /* 0x0000d300ff007a0c */ /* 0x000fe20003f85340 */
[C---:B--2---:R-:W-:Y:S01]  /*2250*/  IMAD.SHL.U32 R114, R17.reuse, 0x4, RZ ;  /* 0x0000000411727824 */ /* 0x044fe200078e00ff */
[----:B------:R-:W-:Y:S01]  /*2260*/  SHF.R.S32.HI R106, RZ, 0x1f, R17 ;  /* 0x0000001fff6a7819 */ /* 0x000fe20000011411 */
[----:B------:R1:W-:Y:S02]  /*2270*/  STL [R1+0xbc], R17 ;  /* 0x0000bc1101007387 */ /* 0x0003e40000100800 */
[C---:B------:R-:W-:Y:S02]  /*2280*/  @P3 LEA R6, P0, R17.reuse, c[0x0][0x370], 0x2 ;  /* 0x0000dc0011063a11 */ /* 0x040fe400078010ff */
[C-C-:B------:R-:W-:Y:S01]  /*2290*/  SHF.L.U64.HI R107, R17.reuse, 0x2, R106.reuse ;  /* 0x00000002116b7819 */ /* 0x140fe2000001026a */
[----:B------:R1:W-:Y:S01]  /*22a0*/  STL [R1+0xf8], R106 ;  /* 0x0000f86a01007387 */ /* 0x0003e20000100800 */
[----:B------:R-:W-:Y:S02]  /*22b0*/  @P1 IADD3 R4, P2, R114, c[0x0][0x360], RZ ;  /* 0x0000d80072041a10 */ /* 0x000fe40007f5e0ff */
[----:B------:R-:W-:Y:S01]  /*22c0*/  @P3 LEA.HI.X R7, R17, c[0x0][0x374], R106, 0x2, P0 ;  /* 0x0000dd0011073a11 */ /* 0x000fe200000f146a */
[----:B------:R1:W-:Y:S01]  /*22d0*/  STL [R1+0xc4], R114 ;  /* 0x0000c47201007387 */ /* 0x0003e20000100800 */
[----:B------:R-:W-:-:S02]  /*22e0*/  @P1 IADD3.X R5, R107, c[0x0][0x364], RZ, P2, !PT ;  /* 0x0000d9006b051a10 */ /* 0x000fc400017fe4ff */
[----:B------:R-:W-:Y:S01]  /*22f0*/  IADD3 R2, P0, R114, c[0x0][0x348], RZ ;  /* 0x0000d20072027a10 */ /* 0x000fe20007f1e0ff */
[----:B------:R-:W2:Y:S03]  /*2300*/  @P3 LDG.E R15, [R6.64] ;  /* 0x00000006060f3981 */ /* 0x000ea6000c1e1900 */
[----:B------:R-:W-:Y:S01]  /*2310*/  IADD3.X R3, R107, c[0x0][0x34c], RZ, P0, !PT ;  /* 0x0000d3006b037a10 */ /* 0x000fe200007fe4ff */
[----:B------:R-:W3:Y:S04]  /*2320*/  @P1 LDG.E R0, [R4.64] ;  /* 0x0000000604001981 */ /* 0x000ee8000c1e1900 */
[----:B------:R1:W5:Y:S04]  /*2330*/  @P4 LDG.E R11, [R2.64] ;  /* 0x00000006020b4981 */ /* 0x000368000c1e1900 */
[----:B------:R1:W-:Y:S01]  /*2340*/  STL [R1+0xc8], R107 ;  /* 0x0000c86b01007387 */ /* 0x0003e20000100800 */
        /* <DEDUP_REMOVED lines=11> */
.L_x_1115:
[----:B------:R-:W-:-:S04]  /*2400*/  ISETP.NE.U32.AND P0, PT, RZ, c[0x0][0x368], PT ;  /* 0x0000da00ff007a0c */ /* 0x000fc80003f05070 */
[----:B------:R-:W-:-:S13]  /*2410*/  ISETP.NE.AND.EX P0, PT, RZ, c[0x0][0x36c], PT, P0 ;  /* 0x0000db00ff007a0c */ /* 0x000fda0003f05300 */
[----:B------:R-:W-:Y:S05]  /*2420*/  @!P0 BRA `(.L_x_1116) ;  /* 0x0000004000008947 */ /* 0x000fea0003800000 */
[----:B-1----:R-:W-:-:S04]  /*2430*/  IADD3 R2, P0, R114, c[0x0][0x368], RZ ;  /* 0x0000da0072027a10 */ /* 0x002fc80007f1e0ff */
[----:B------:R-:W-:-:S05]  /*2440*/  IADD3.X R3, R107, c[0x0][0x36c], RZ, P0, !PT ;  /* 0x0000db006b037a10 */ /* 0x000fca00007fe4ff */
[----:B------:R1:W5:Y:S01]  /*2450*/  LDG.E R0, [R2.64] ;  /* 0x0000000602007981 */ /* 0x000362000c1e1900 */
[----:B------:R-:W-:Y:S05]  /*2460*/  BRA `(.L_x_1117) ;  /* 0x0000008000007947 */ /* 0x000fea0003800000 */
.L_x_1116:
        /* <DEDUP_REMOVED lines=8> */
.L_x_1117:
[----:B-1----:R-:W2:Y:S04]  /*24f0*/  LDL R3, [R1+0x98] ;  /* 0x0000980001037983 */ /* 0x002ea80000100800 */
[----:B------:R-:W3:Y:S04]  /*2500*/  LDL.LU R2, [R1+0xac] ;  /* 0x0000ac0001027983 */ /* 0x000ee80000300800 */
[----:B------:R-:W4:Y:S04]  /*2510*/  LDL.LU R16, [R1+0xc0] ;  /* 0x0000c00001107983 */ /* 0x000f280000300800 */
[----:B------:R-:W4:Y:S01]  /*2520*/  LDL R14, [R1+0xb0] ;  /* 0x0000b000010e7983 */ /* 0x000f220000100800 */
[----:B-----5:R-:W-:Y:S01]  /*2530*/  IMAD.IADD R110, R0, 0x1, -R15 ;  /* 0x00000001006e7824 */ /* 0x020fe200078e0a0f */
[----:B------:R-:W-:Y:S01]  /*2540*/  BSSY B0, `(.L_x_1118) ;  /* 0x0000041000007945 */ /* 0x000fe20003800000 */
[----:B--2---:R-:W-:-:S02]  /*2550*/  IMAD.MOV.U32 R13, RZ, RZ, R3 ;  /* 0x000000ffff0d7224 */ /* 0x004fc400078e0003 */
[----:B------:R-:W-:Y:S02]  /*2560*/  IMAD.MOV.U32 R3, RZ, RZ, c[0x0][0x2c4] ;  /* 0x0000b100ff037624 */ /* 0x000fe400078e00ff */
[----:B---3--:R-:W-:-:S03]  /*2570*/  IMAD.SHL.U32 R12, R2, 0x80, RZ ;  /* 0x00000080020c7824 */ /* 0x008fc600078e00ff */
[----:B------:R-:W-:Y:S02]  /*2580*/  ISETP.NE.AND P3, PT, R3, 0x1, PT ;  /* 0x000000010300780c */ /* 0x000fe40003f65270 */
[----:B------:R-:W-:Y:S01]  /*2590*/  IADD3 R2, R12, 0x7f, RZ ;  /* 0x0000007f0c027810 */ /* 0x000fe20007ffe0ff */
[----:B------:R1:W-:Y:S01]  /*25a0*/  STL [R1+0xa0], R12 ;  /* 0x0000a00c01007387 */ /* 0x0003e20000100800 */
[----:B----4-:R-:W-:-:S03]  /*25b0*/  LOP3.LUT R16, R16, 0xfffffffb, RZ, 0xc0, !PT ;  /* 0xfffffffb10107812 */ /* 0x010fc600078ec0ff */
[----:B------:R-:W-:Y:S01]  /*25c0*/  IMAD.MOV.U32 R0, RZ, RZ, R2 ;  /* 0x000000ffff007224 */ /* 0x000fe200078e0002 */
[----:B------:R1:W-:Y:S05]  /*25d0*/  STL [R1+0x9c], R110 ;  /* 0x00009c6e01007387 */ /* 0x0003ea0000100800 */
[----:B------:R-:W-:Y:S01]  /*25e0*/  @P3 IMAD.HI.U32 R3, R2, c[0x0][0x2c8], RZ ;  /* 0x0000b20002033a27 */ /* 0x000fe200078e00ff */
[----:B------:R-:W-:Y:S02]  /*25f0*/  IADD3 R2, R110, 0x30, -R13 ;  /* 0x000000306e027810 */ /* 0x000fe40007ffe80d */
[----:B------:R-:W-:Y:S02]  /*2600*/  @P3 LOP3.LUT R16, R16, 0x4, RZ, 0xfc, !PT ;  /* 0x0000000410103812 */ /* 0x000fe400078efcff */
[----:B------:R-:W-:-:S02]  /*2610*/  @P3 SHF.R.U32.HI R0, RZ, c[0x0][0x2cc], R3 ;  /* 0x0000b300ff003a19 */ /* 0x000fc40000011603 */
[----:B------:R-:W-:Y:S01]  /*2620*/  IADD3 R3, R110, 0x2f, RZ ;  /* 0x0000002f6e037810 */ /* 0x000fe20007ffe0ff */
[----:B------:R1:W-:Y:S02]  /*2630*/  STL [R1+0xc0], R16 ;  /* 0x0000c01001007387 */ /* 0x0003e40000100800 */
[----:B------:R-:W-:Y:S02]  /*2640*/  IMAD.IADD R0, R2, 0x1, R0 ;  /* 0x0000000102007824 */ /* 0x000fe400078e0200 */
[----:B------:R-:W-:-:S04]  /*2650*/  IMAD.HI R2, R3, 0x2aaaaaab, RZ ;  /* 0x2aaaaaab03027827 */ /* 0x000fc800078e02ff */
[----:B------:R-:W-:Y:S01]  /*2660*/  IMAD.HI R0, R0, 0x2aaaaaab, RZ ;  /* 0x2aaaaaab00007827 */ /* 0x000fe200078e02ff */
[----:B------:R-:W-:-:S04]  /*2670*/  SHF.R.U32.HI R4, RZ, 0x1f, R2 ;  /* 0x0000001fff047819 */ /* 0x000fc80000011602 */
[----:B------:R-:W-:Y:S02]  /*2680*/  SHF.R.U32.HI R3, RZ, 0x1f, R0 ;  /* 0x0000001fff037819 */ /* 0x000fe40000011600 */
[----:B------:R-:W-:Y:S02]  /*2690*/  LEA.HI.SX32 R4, R2, R4, 0x1d ;  /* 0x0000000402047211 */ /* 0x000fe400078feaff */
[----:B------:R-:W-:Y:S02]  /*26a0*/  LEA.HI.SX32 R0, R0, R3, 0x1d ;  /* 0x0000000300007211 */ /* 0x000fe400078feaff */
[----:B------:R-:W-:Y:S02]  /*26b0*/  LOP3.LUT R2, R14, 0xff000000, RZ, 0xc0, !PT ;  /* 0xff0000000e027812 */ /* 0x000fe400078ec0ff */
[----:B------:R-:W-:Y:S02]  /*26c0*/  IMNMX R7, R4, R0, PT ;  /* 0x0000000004077217 */ /* 0x000fe40003800200 */
[----:B------:R-:W-:-:S02]  /*26d0*/  LOP3.LUT R3, R14, 0xff0000, RZ, 0xc0, !PT ;  /* 0x00ff00000e037812 */ /* 0x000fc400078ec0ff */
[----:B------:R-:W-:Y:S01]  /*26e0*/  SHF.R.U32.HI R0, RZ, 0x8, R2 ;  /* 0x00000008ff007819 */ /* 0x000fe20000011602 */
[----:B------:R-:W-:Y:S01]  /*26f0*/  IMAD.MOV.U32 R2, RZ, RZ, RZ ;  /* 0x000000ffff027224 */ /* 0x000fe200078e00ff */
[----:B------:R-:W-:Y:S02]  /*2700*/  ISETP.GE.AND P0, PT, R7, 0x1, PT ;  /* 0x000000010700780c */ /* 0x000fe40003f06270 */
        /* <DEDUP_REMOVED lines=36> */
.L_x_1119:
[----:B------:R-:W-:Y:S05]  /*2950*/  BSYNC B0 ;  /* 0x0000000000007941 */ /* 0x000fea0003800000 */
.L_x_1118:
        /* <DEDUP_REMOVED lines=75> */
[----:B------:R-:W-:-:S04]  /*2e10*/  @P0 IADD3 R2, P1, R114, c[0x0][0x340], RZ ;  /* 0x0000d00072020a10 */ /* 0x000fc80007f3e0ff */
[----:B------:R-:W-:-:S05]  /*2e20*/  @P0 IADD3.X R3, R107, c[0x0][0x344], RZ, P1, !PT ;  /* 0x0000d1006b030a10 */ /* 0x000fca0000ffe4ff */
[----:B------:R1:W5:Y:S01]  /*2e30*/  @P0 LDG.E R0, [R2.64] ;  /* 0x0000000602000981 */ /* 0x000362000c1e1900 */
[----:B------:R-:W-:Y:S01]  /*2e40*/  WARPSYNC 0xffffffff ;  /* 0xffffffff00007948 */ /* 0x000fe20003800000 */
[----:B------:R-:W-:Y:S02]  /*2e50*/  SEL R7, R17, RZ, !P4 ;  /* 0x000000ff11077207 */ /* 0x000fe40006000000 */
[----:B------:R-:W-:Y:S01]  /*2e60*/  SEL R6, R106, RZ, !P4 ;  /* 0x000000ff6a067207 */ /* 0x000fe20006000000 */
[----:B------:R-:W-:Y:S02]  /*2e70*/  @!P0 IMAD.MOV.U32 R0, RZ, RZ, R17 ;  /* 0x000000ffff008224 */ /* 0x000fe400078e0011 */
[----:B-1----:R-:W2:Y:S01]  /*2e80*/  LDL R106, [R1+0x68] ;  /* 0x00006800016a7983 */ /* 0x002ea20000100800 */
[----:B------:R-:W-:Y:S02]  /*2e90*/  IMAD.MOV.U32 R58, RZ, RZ, 0x30 ;  /* 0x00000030ff3a7424 */ /* 0x000fe400078e00ff */
[----:B------:R-:W-:Y:S02]  /*2ea0*/  IMAD.MOV.U32 R2, RZ, RZ, c[0x0][0x2b8] ;  /* 0x0000ae00ff027624 */ /* 0x000fe400078e00ff */
[----:B------:R-:W-:Y:S01]  /*2eb0*/  IMAD R58, R111, R58, -0x30 ;  /* 0xffffffd06f3a7424 */ /* 0x000fe200078e023a */
[----:B-----5:R-:W-:Y:S01]  /*2ec0*/  SHF.R.S32.HI R3, RZ, 0x1f, R0 ;  /* 0x0000001fff037819 */ /* 0x020fe20000011400 */
[----:B------:R-:W-:Y:S01]  /*2ed0*/  IMAD.MOV.U32 R107, RZ, RZ, R16 ;  /* 0x000000ffff6b7224 */ /* 0x000fe200078e0010 */
[----:B------:R-:W-:Y:S01]  /*2ee0*/  ISETP.NE.AND P1, PT, R2, 0x1, PT ;  /* 0x000000010200780c */ /* 0x000fe20003f25270 */
[----:B------:R-:W-:-:S05]  /*2ef0*/  IMAD.WIDE.U32 R8, R0, c[0x0][0x2b0], RZ ;  /* 0x0000ac0000087a25 */ /* 0x000fca00078e00ff */
[----:B------:R-:W-:Y:S01]  /*2f00*/  STL.64 [R1+0x80], R8 ;  /* 0x0000800801007387 */ /* 0x000fe20000100a00 */
[----:B------:R-:W-:-:S06]  /*2f10*/  LOP3.LUT R107, R107, 0xfffffffd, RZ, 0xc0, !PT ;  /* 0xfffffffd6b6b7812 */ /* 0x000fcc00078ec0ff */
[----:B------:R-:W-:Y:S01]  /*2f20*/  @P1 LOP3.LUT R107, R107, 0x2, RZ, 0xfc, !PT ;  /* 0x000000026b6b1812 */ /* 0x000fe200078efcff */
[----:B------:R-:W-:Y:S01]  /*2f30*/  IMAD.MOV.U32 R34, RZ, RZ, RZ ;  /* 0x000000ffff227224 */ /* 0x000fe200078e00ff */
[----:B------:R-:W-:Y:S01]  /*2f40*/  LOP3.LUT R24, R14, 0xffff, RZ, 0xc0, !PT ;  /* 0x0000ffff0e187812 */ /* 0x000fe200078ec0ff */
[----:B------:R-:W-:-:S04]  /*2f50*/  IMAD R6, R6, c[0x0][0x1c0], RZ ;  /* 0x0000700006067a24 */ /* 0x000fc800078e02ff */
[----:B------:R-:W-:Y:S01]  /*2f60*/  IMAD R6, R7, c[0x0][0x1c4], R6 ;  /* 0x0000710007067a24 */ /* 0x000fe200078e0206 */
[----:B------:R-:W-:Y:S01]  /*2f70*/  BAR.SYNC.DEFER_BLOCKING 0x0 ;  /* 0x0000000000007b1d */ /* 0x000fe20000010000 */
[----:B--2---:R-:W-:-:S04]  /*2f80*/  IMAD.IADD R2, R106, 0x1, R58 ;  /* 0x000000016a027824 */ /* 0x004fc800078e023a */
[C---:B------:R-:W-:Y:S01]  /*2f90*/  IMAD.IADD R23, R2.reuse, 0x1, R15 ;  /* 0x0000000102177824 */ /* 0x040fe200078e020f */
[----:B------:R-:W-:Y:S01]  /*2fa0*/  ISETP.GE.AND P0, PT, R2, R110, PT ;  /* 0x0000006e0200720c */ /* 0x000fe20003f06270 */
[----:B------:R-:W-:-:S04]  /*2fb0*/  IMAD R2, R3, c[0x0][0x2b0], RZ ;  /* 0x0000ac0003027a24 */ /* 0x000fc800078e02ff */
[----:B------:R-:W-:-:S04]  /*2fc0*/  IMAD R2, R0, c[0x0][0x2b4], R2 ;  /* 0x0000ad0000027a24 */ /* 0x000fc800078e0202 */
[----:B------:R-:W-:-:S05]  /*2fd0*/  IMAD.IADD R4, R9, 0x1, R2 ;  /* 0x0000000109047824 */ /* 0x000fca00078e0202 */
[----:B------:R1:W-:Y:S04]  /*2fe0*/  STL [R1+0x90], R4 ;  /* 0x0000900401007387 */ /* 0x0003e80000100800 */
[----:B------:R-:W2:Y:S04]  /*2ff0*/  LDL R25, [R1+0x5c] ;  /* 0x00005c0001197983 */ /* 0x000ea80000100800 */
[----:B------:R-:W3:Y:S04]  /*3000*/  LDL R27, [R1+0x20c] ;  /* 0x00020c00011b7983 */ /* 0x000ee80000100800 */
[----:B------:R-:W4:Y:S04]  /*3010*/  LDL R29, [R1+0x60] ;  /* 0x00006000011d7983 */ /* 0x000f280000100800 */
[----:B------:R-:W4:Y:S04]  /*3020*/  LDL R30, [R1+0x204] ;  /* 0x00020400011e7983 */ /* 0x000f280000100800 */
[----:B------:R-:W4:Y:S04]  /*3030*/  LDL R32, [R1+0x38] ;  /* 0x0000380001207983 */ /* 0x000f280000100800 */
[----:B------:R-:W4:Y:S04]  /*3040*/  LDL R31, [R1+0x58] ;  /* 0x00005800011f7983 */ /* 0x000f280000100800 */
[----:B------:R-:W4:Y:S04]  /*3050*/  LDL R33, [R1+0x210] ;  /* 0x0002100001217983 */ /* 0x000f280000100800 */
[----:B------:R-:W4:Y:S04]  /*3060*/  LDL R36, [R1+0x208] ;  /* 0x0002080001247983 */ /* 0x000f280000100800 */
[----:B------:R-:W4:Y:S01]  /*3070*/  LDL R28, [R1+0x28] ;  /* 0x00002800011c7983 */ /* 0x000f220000100800 */
[----:B------:R-:W-:Y:S01]  /*3080*/  ISETP.GT.OR P0, PT, R106, 0x2f, P0 ;  /* 0x0000002f6a00780c */ /* 0x000fe20000704670 */
[----:B------:R-:W-:-:S04]  /*3090*/  @P1 IMAD.HI.U32 R3, R23, c[0x0][0x2bc], RZ ;  /* 0x0000af0017031a27 */ /* 0x000fc800078e00ff */
[----:B------:R-:W-:Y:S01]  /*30a0*/  IMAD.MOV.U32 R22, RZ, RZ, R23 ;  /* 0x000000ffff167224 */ /* 0x000fe200078e0017 */
[----:B------:R-:W-:-:S07]  /*30b0*/  @P1 SHF.R.U32.HI R22, RZ, c[0x0][0x2c0], R3 ;  /* 0x0000b000ff161a19 */ /* 0x000fce0000011603 */
[----:B------:R-:W-:-:S04]  /*30c0*/  @!P0 IADD3 R0, P1, R22, R8, RZ ;  /* 0x0000000816008210 */ /* 0x000fc80007f3e0ff */
[----:B------:R-:W-:Y:S02]  /*30d0*/  @!P0 LEA.HI.X.SX32 R3, R22, R4, 0x1, P1 ;  /* 0x0000000416038211 */ /* 0x000fe400008f0eff */
[----:B------:R-:W-:-:S04]  /*30e0*/  @!P0 LEA R2, P1, R0, c[0x0][0x2a0], 0x2 ;  /* 0x0000a80000028a11 */ /* 0x000fc800078210ff */
[----:B------:R-:W-:-:S05]  /*30f0*/  @!P0 LEA.HI.X R3, R0, c[0x0][0x2a4], R3, 0x2, P1 ;  /* 0x0000a90000038a11 */ /* 0x000fca00008f1403 */
        /* <DEDUP_REMOVED lines=12> */
[----:B------:R-:W1:Y:S03]  /*31c0*/  S2R R8, SR_TID.X ;  /* 0x0000000000087919 */ /* 0x000e660000002100 */
        /* <DEDUP_REMOVED lines=21> */
[----:B------:R-:W3:Y:S02]  /*3320*/  SHFL.IDX PT, R4, R16, RZ, 0x181f ;  /* 0x00181fff10047589 */ /* 0x000ee400000e0000 */
[----:B------:R-:W-:-:S05]  /*3330*/  IMAD.IADD R20, R26, 0x1, R12 ;  /* 0x000000011a147824 */ /* 0x000fca00078e020c */
[C---:B------:R-:W-:Y:S01]  /*3340*/  ISETP.GE.AND P0, PT, R20.reuse, R21, PT ;  /* 0x000000151400720c */ /* 0x040fe20003f06270 */
[----:B------:R-:W1:Y:S01]  /*3350*/  SHFL.IDX PT, R0, R17, 0x1, 0x181f ;  /* 0x00381f0011007f89 */ /* 0x000e6200000e0000 */
[----:B------:R-:W-:-:S03]  /*3360*/  IADD3 R5, R20, 0x20, RZ ;  /* 0x0000002014057810 */ /* 0x000fc60007ffe0ff */
[----:B------:R-:W1:Y:S01]  /*3370*/  SHFL.IDX PT, R2, R16, 0x1, 0x181f ;  /* 0x00381f0010027f89 */ /* 0x000e6200000e0000 */
[----:B------:R-:W-:Y:S01]  /*3380*/  ISETP.GE.AND P1, PT, R5, R21, PT ;  /* 0x000000150500720c */ /* 0x000fe20003f26270 */
[----:B------:R-:W-:Y:S01]  /*3390*/  IMAD.WIDE.U32 R38, R24, c[0x0][0x1e8], RZ ;  /* 0x00007a0018267a25 */ /* 0x000fe200078e00ff */
[----:B------:R-:W-:-:S05]  /*33a0*/  IADD3 R57, R111, -0x1, RZ ;  /* 0xffffffff6f397810 */ /* 0x000fca0007ffe0ff */
[----:B------:R-:W-:Y:S01]  /*33b0*/  IMAD R56, R57, -0x30, R110 ;  /* 0xffffffd039387824 */ /* 0x000fe200078e026e */
[----:B--2---:R-:W-:-:S04]  /*33c0*/  @!P0 LEA R10, P3, R25, R3, 0x1 ;  /* 0x00000003190a8211 */ /* 0x004fc800078608ff */
[-C--:B---3--:R-:W-:Y:S02]  /*33d0*/  @!P0 LEA.HI.X R11, R25, R4.reuse, R27, 0x1, P3 ;  /* 0x00000004190b8211 */ /* 0x088fe400018f0c1b */
[-C--:B----4-:R-:W-:Y:S02]  /*33e0*/  @!P0 LEA R6, P3, R29, R3.reuse, 0x1 ;  /* 0x000000031d068211 */ /* 0x090fe400078608ff */
[----:B------:R-:W-:Y:S02]  /*33f0*/  ISETP.GE.AND P4, PT, R25, c[0x0][0x198], PT ;  /* 0x0000660019007a0c */ /* 0x000fe40003f86270 */
[----:B------:R-:W-:Y:S02]  /*3400*/  @!P0 LEA.HI.X R7, R29, R4, R30, 0x1, P3 ;  /* 0x000000041d078211 */ /* 0x000fe400018f0c1e */
[C---:B------:R-:W-:Y:S02]  /*3410*/  ISETP.GE.AND P3, PT, R32.reuse, c[0x0][0x198], PT ;  /* 0x0000660020007a0c */ /* 0x040fe40003f66270 */
[----:B------:R-:W-:-:S02]  /*3420*/  @!P0 LEA R12, P2, R32, R3, 0x1 ;  /* 0x00000003200c8211 */ /* 0x000fc400078408ff */
[----:B------:R-:W-:Y:S02]  /*3430*/  ISETP.GE.AND P5, PT, R31, c[0x0][0x198], PT ;  /* 0x000066001f007a0c */ /* 0x000fe40003fa6270 */
        /* <DEDUP_REMOVED lines=23> */
[----:B------:R3:W-:Y:S06]  /*35b0*/  @!P1 LDGSTS.E.BYPASS.LTC128B.128 [R28+0x11080], [R4.64], !P6 ;  /* 0x11080000041c9fae */ /* 0x0007ec000f101d46 */
[----:B--2---:R-:W-:-:S04]  /*35c0*/  @!P0 LEA R8, P1, R25, R0, 0x1 ;  /* 0x0000000019088211 */ /* 0x004fc800078208ff */
[----:B----4-:R-:W-:Y:S02]  /*35d0*/  @!P0 LEA.HI.X R9, R25, R2, R27, 0x1, P1 ;  /* 0x0000000219098211 */ /* 0x010fe400008f0c1b */
[-C--:B------:R-:W-:Y:S02]  /*35e0*/  @!P0 LEA R14, P2, R32, R0.reuse, 0x1 ;  /* 0x00000000200e8211 */ /* 0x080fe400078408ff */
[----:B-1----:R-:W-:-:S04]  /*35f0*/  @!P0 LEA R6, P1, R31, R0, 0x1 ;  /* 0x000000001f068211 */ /* 0x002fc800078208ff */
[----:B------:R-:W-:Y:S02]  /*3600*/  @!P0 LEA.HI.X R7, R31, R2, R36, 0x1, P1 ;  /* 0x000000021f078211 */ /* 0x000fe400008f0c24 */
[C---:B---3--:R-:W-:Y:S02]  /*3610*/  @!P0 LEA R4, P1, R29.reuse, R0, 0x1 ;  /* 0x000000001d048211 */ /* 0x048fe400078208ff */
[----:B------:R-:W-:Y:S02]  /*3620*/  IADD3 R0, R20, 0x60, RZ ;  /* 0x0000006014007810 */ /* 0x000fe40007ffe0ff */
[-C--:B------:R-:W-:Y:S02]  /*3630*/  @!P0 LEA.HI.X R15, R32, R2.reuse, R33, 0x1, P2 ;  /* 0x00000002200f8211 */ /* 0x080fe400010f0c21 */
[----:B------:R-:W-:Y:S01]  /*3640*/  ISETP.GE.AND P2, PT, R0, R21, PT ;  /* 0x000000150000720c */ /* 0x000fe20003f46270 */
[----:B------:R-:W-:Y:S01]  /*3650*/  IMAD.MOV R0, RZ, RZ, -R22 ;  /* 0x000000ffff007224 */ /* 0x000fe200078e0a16 */
[----:B------:R-:W1:Y:S03]  /*3660*/  SHFL.IDX PT, R12, R17, 0x3, 0x181f ;  /* 0x00781f00110c7f89 */ /* 0x000e6600000e0000 */
[----:B------:R-:W-:Y:S01]  /*3670*/  IMAD R23, R0, c[0x0][0x2b8], R23 ;  /* 0x0000ae0000177a24 */ /* 0x000fe200078e0217 */
[----:B------:R2:W-:Y:S04]  /*3680*/  @!P0 LDGSTS.E.BYPASS.LTC128B.128 [R28+0x6080], [R14.64], !P3 ;  /* 0x060800000e1c8fae */ /* 0x0005e8000d901d46 */
[----:B------:R3:W-:Y:S04]  /*3690*/  @!P0 LDGSTS.E.BYPASS.LTC128B.128 [R28+0xa080], [R8.64], !P4 ;  /* 0x0a080000081c8fae */ /* 0x0007e8000e101d46 */
[----:B------:R4:W-:Y:S04]  /*36a0*/  @!P0 LDGSTS.E.BYPASS.LTC128B.128 [R28+0xe080], [R6.64], !P5 ;  /* 0x0e080000061c8fae */ /* 0x0009e8000e901d46 */
[----:B------:R-:W1:Y:S01]  /*36b0*/  SHFL.IDX PT, R13, R16, 0x3, 0x181f ;  /* 0x00781f00100d7f89 */ /* 0x000e6200000e0000 */
[----:B------:R-:W-:Y:S01]  /*36c0*/  @!P0 LEA.HI.X R5, R29, R2, R30, 0x1, P1 ;  /* 0x000000021d058211 */ /* 0x000fe200008f0c1e */
[----:B------:R-:W-:-:S04]  /*36d0*/  IMAD.WIDE.U32 R2, R23, c[0x0][0x1e0], RZ ;  /* 0x0000780017027a25 */ /* 0x000fc800078e00ff */
[----:B------:R1:W-:Y:S01]  /*36e0*/  @!P0 LDGSTS.E.BYPASS.LTC128B.128 [R28+0x12080], [R4.64], !P6 ;  /* 0x12080000041c8fae */ /* 0x0003e2000f101d46 */
[----:B----4-:R-:W-:-:S05]  /*36f0*/  SHF.R.S32.HI R7, RZ, 0x1f, R23 ;  /* 0x0000001fff077819 */ /* 0x010fca0000011417 */
[----:B------:R-:W-:Y:S01]  /*3700*/  IMAD R0, R7, c[0x0][0x1e0], RZ ;  /* 0x0000780007007a24 */ /* 0x000fe200078e02ff */
[----:B--2---:R-:W-:-:S03]  /*3710*/  SHF.R.S32.HI R14, RZ, 0x1f, R34 ;  /* 0x0000001fff0e7819 */ /* 0x004fc60000011422 */
[----:B------:R-:W-:-:S04]  /*3720*/  IMAD R0, R23, c[0x0][0x1e4], R0 ;  /* 0x0000790017007a24 */ /* 0x000fc800078e0200 */
[----:B------:R-:W-:Y:S02]  /*3730*/  IMAD.IADD R3, R3, 0x1, R0 ;  /* 0x0000000103037824 */ /* 0x000fe400078e0200 */
[----:B------:R-:W-:Y:S02]  /*3740*/  IMAD R0, R14, c[0x0][0x1f0], RZ ;  /* 0x00007c000e007a24 */ /* 0x000fe400078e02ff */
[----:B------:R-:W-:Y:S01]  /*3750*/  IMAD.WIDE.U32 R2, R34, c[0x0][0x1f0], R2 ;  /* 0x00007c0022027a25 */ /* 0x000fe200078e0002 */
[----:B-1----:R-:W-:-:S03]  /*3760*/  @!P2 LEA R10, P1, R32, R12, 0x1 ;  /* 0x0000000c200aa211 */ /* 0x002fc600078208ff */
[----:B------:R-:W-:Y:S02]  /*3770*/  IMAD R5, R24, c[0x0][0x1ec], R39 ;  /* 0x00007b0018057a24 */ /* 0x000fe400078e0227 */
[----:B------:R-:W-:Y:S01]  /*3780*/  IMAD R4, R34, c[0x0][0x1f4], R0 ;  /* 0x00007d0022047a24 */ /* 0x000fe200078e0200 */
[----:B------:R-:W-:Y:S02]  /*3790*/  IADD3 R0, P0, R2, R38, RZ ;  /* 0x0000002602007210 */ /* 0x000fe40007f1e0ff */
[----:B------:R-:W-:Y:S02]  /*37a0*/  @!P2 LEA.HI.X R11, R32, R13, R33, 0x1, P1 ;  /* 0x0000000d200ba211 */ /* 0x000fe400008f0c21 */
[----:B------:R-:W-:Y:S02]  /*37b0*/  IADD3.X R2, R5, R3, R4, P0, !PT ;  /* 0x0000000305027210 */ /* 0x000fe400007fe404 */
[----:B------:R-:W-:Y:S01]  /*37c0*/  LEA R6, P0, R0, c[0x0][0x1c8], 0x1 ;  /* 0x0000720000067a11 */ /* 0x000fe200078008ff */
[----:B------:R1:W-:Y:S01]  /*37d0*/  @!P2 LDGSTS.E.BYPASS.LTC128B.128 [R28+0x7080], [R10.64], !P3 ;  /* 0x070800000a1cafae */ /* 0x0003e2000d901d46 */
[----:B------:R-:W-:-:S05]  /*37e0*/  IMNMX R3, R56, 0x30, PT ;  /* 0x0000003038037817 */ /* 0x000fca0003800200 */
[----:B---3--:R-:W-:-:S05]  /*37f0*/  IMAD.IADD R8, R3, 0x1, -R26 ;  /* 0x0000000103087824 */ /* 0x008fca00078e0a1a */
[----:B------:R-:W-:Y:S02]  /*3800*/  ISETP.GE.AND P1, PT, R8, 0x1, PT ;  /* 0x000000010800780c */ /* 0x000fe40003f26270 */
[----:B-1----:R-:W-:Y:S02]  /*3810*/  LEA.HI.X R11, R0, c[0x0][0x1cc], R2, 0x1, P0 ;  /* 0x00007300000b7a11 */ /* 0x002fe400000f0c02 */
[----:B------:R-:W1:Y:S01]  /*3820*/  SHFL.IDX PT, R0, R6, RZ, 0x181f ;  /* 0x00181fff06007589 */ /* 0x000e6200000e0000 */
[----:B------:R-:W-:-:S03]  /*3830*/  @!P2 LEA R2, P0, R25, R12, 0x1 ;  /* 0x0000000c1902a211 */ /* 0x000fc600078008ff */
[----:B------:R-:W2:Y:S01]  /*3840*/  SHFL.IDX PT, R9, R11, RZ, 0x181f ;  /* 0x00181fff0b097589 */ /* 0x000ea200000e0000 */
[----:B------:R-:W-:-:S05]  /*3850*/  @!P2 LEA.HI.X R3, R25, R13, R27, 0x1, P0 ;  /* 0x0000000d1903a211 */ /* 0x000fca00000f0c1b */
[----:B------:R3:W-:Y:S01]  /*3860*/  @!P2 LDGSTS.E.BYPASS.LTC128B.128 [R28+0xb080], [R2.64], !P4 ;  /* 0x0b080000021cafae */ /* 0x0007e2000e101d46 */
[----:B------:R-:W-:-:S03]  /*3870*/  @P1 ISETP.GE.AND P3, PT, R32, c[0x0][0x1d4], PT ;  /* 0x0000750020001a0c */ /* 0x000fc60003f66270 */
[----:B------:R-:W-:Y:S04]  /*3880*/  STL [R1+0x2c], R34 ;  /* 0x00002c2201007387 */ /* 0x000fe80000100800 */
[----:B------:R-:W-:Y:S04]  /*3890*/  STL [R1+0x30], R23 ;  /* 0x0000301701007387 */ /* 0x000fe80000100800 */
[----:B------:R-:W-:Y:S04]  /*38a0*/  STL.64 [R1+0x78], R38 ;  /* 0x0000782601007387 */ /* 0x000fe80000100a00 */
[----:B------:R4:W-:Y:S01]  /*38b0*/  STL [R1+0x74], R5 ;  /* 0x0000740501007387 */ /* 0x0009e20000100800 */
[----:B---3--:R-:W-:-:S04]  /*38c0*/  @!P2 LEA R2, P0, R31, R12, 0x1 ;  /* 0x0000000c1f02a211 */ /* 0x008fc800078008ff */
[----:B------:R-:W-:Y:S02]  /*38d0*/  @!P2 LEA.HI.X R3, R31, R13, R36, 0x1, P0 ;  /* 0x0000000d1f03a211 */ /* 0x000fe400000f0c24 */
[----:B------:R-:W-:-:S03]  /*38e0*/  @!P2 LEA R4, P0, R29, R12, 0x1 ;  /* 0x0000000c1d04a211 */ /* 0x000fc600078008ff */
[----:B------:R1:W-:Y:S01]  /*38f0*/  @!P2 LDGSTS.E.BYPASS.LTC128B.128 [R28+0xf080], [R2.64], !P5 ;  /* 0x0f080000021cafae */ /* 0x0003e2000e901d46 */
[----:B----4-:R-:W-:-:S05]  /*3900*/  @!P2 LEA.HI.X R5, R29, R13, R30, 0x1, P0 ;  /* 0x0000000d1d05a211 */ /* 0x010fca00000f0c1e */
[----:B------:R3:W-:Y:S01]  /*3910*/  @!P2 LDGSTS.E.BYPASS.LTC128B.128 [R28+0x13080], [R4.64], !P6 ;  /* 0x13080000041cafae */ /* 0x0007e2000f101d46 */
[----:B------:R-:W-:-:S03]  /*3920*/  @P1 ISETP.GE.AND P4, PT, R25, c[0x0][0x1d4], PT ;  /* 0x0000750019001a0c */ /* 0x000fc60003f86270 */
[----:B------:R-:W0:Y:S01]  /*3930*/  LDGDEPBAR ;  /* 0x00000000000079af */ /* 0x000e220000000000 */
[----:B-1----:R-:W-:-:S04]  /*3940*/  @P1 LEA R2, P0, R32, R0, 0x1 ;  /* 0x0000000020021211 */ /* 0x002fc800078008ff */
[----:B--2---:R-:W-:Y:S01]  /*3950*/  @P1 LEA.HI.X R3, R32, R9, R33, 0x1, P0 ;  /* 0x0000000920031211 */ /* 0x004fe200000f0c21 */
[----:B------:R1:W3:Y:S04]  /*3960*/  SHFL.IDX PT, R10, R6, 0x1, 0x181f ;  /* 0x00381f00060a7f89 */ /* 0x0002e800000e0000 */
[----:B------:R4:W-:Y:S01]  /*3970*/  @P1 LDGSTS.E.BYPASS.LTC128B.128 [R28+0x14080], [R2.64], !P3 ;  /* 0x14080000021c1fae */ /* 0x0009e2000d901d46 */
[----:B---3--:R-:W-:Y:S01]  /*3980*/  IMAD R4, R7, c[0x0][0x208], RZ ;  /* 0x0000820007047a24 */ /* 0x008fe200078e02ff */
[----:B------:R-:W-:-:S03]  /*3990*/  @P1 ISETP.GE.AND P3, PT, R31, c[0x0][0x1d4], PT ;  /* 0x000075001f001a0c */ /* 0x000fc60003f66270 */
[----:B------:R-:W-:Y:S02]  /*39a0*/  IMAD R4, R23, c[0x0][0x20c], R4 ;  /* 0x0000830017047a24 */ /* 0x000fe400078e0204 */
[----:B------:R-:W-:Y:S01]  /*39b0*/  IMAD.WIDE.U32 R16, R24, c[0x0][0x210], RZ ;  /* 0x0000840018107a25 */ /* 0x000fe200078e00ff */
[----:B-1----:R-:W-:-:S03]  /*39c0*/  @P1 LEA R6, P0, R25, R0, 0x1 ;  /* 0x0000000019061211 */ /* 0x002fc600078008ff */
[----:B----4-:R-:W-:-:S04]  /*39d0*/  IMAD.WIDE.U32 R2, R23, c[0x0][0x208], RZ ;  /* 0x0000820017027a25 */ /* 0x010fc800078e00ff */
[----:B------:R-:W-:Y:S01]  /*39e0*/  IMAD.IADD R3, R3, 0x1, R4 ;  /* 0x0000000103037824 */ /* 0x000fe200078e0204 */
[----:B------:R-:W-:Y:S02]  /*39f0*/  @P1 LEA R4, P2, R31, R0, 0x1 ;  /* 0x000000001f041211 */ /* 0x000fe400078408ff */
[-C--:B------:R-:W-:Y:S02]  /*3a00*/  @P1 LEA.HI.X R7, R25, R9.reuse, R27, 0x1, P0 ;  /* 0x0000000919071211 */ /* 0x080fe400000f0c1b */
[----:B------:R-:W-:Y:S01]  /*3a10*/  @P1 LEA.HI.X R5, R31, R9, R36, 0x1, P2 ;  /* 0x000000091f051211 */ /* 0x000fe200010f0c24 */
[----:B------:R-:W-:Y:S02]  /*3a20*/  IMAD R12, R24, c[0x0][0x214], R17 ;  /* 0x00008500180c7a24 */ /* 0x000fe400078e0211 */
[----:B------:R1:W-:Y:S01]  /*3a30*/  @P1 LDGSTS.E.BYPASS.LTC128B.128 [R28+0x15880], [R6.64], !P4 ;  /* 0x15880000061c1fae */ /* 0x0003e2000e101d46 */
[----:B------:R-:W-:-:S03]  /*3a40*/  IMAD.WIDE.U32 R2, R34, c[0x0][0x218], R2 ;  /* 0x0000860022027a25 */ /* 0x000fc600078e0002 */
[----:B------:R3:W-:Y:S04]  /*3a50*/  @P1 LDGSTS.E.BYPASS.LTC128B.128 [R28+0x17080], [R4.64], !P3 ;  /* 0x17080000041c1fae */ /* 0x0007e8000d901d46 */
[----:B------:R4:W-:Y:S04]  /*3a60*/  STL.64 [R1+0x88], R16 ;  /* 0x0000881001007387 */ /* 0x0009e80000100a00 */
[----:B------:R-:W-:Y:S04]  /*3a70*/  STL [R1+0x94], R12 ;  /* 0x0000940c01007387 */ /* 0x000fe80000100800 */
[----:B------:R-:W2:Y:S01]  /*3a80*/  LDL R15, [R1+0x24] ;  /* 0x00002400010f7983 */ /* 0x000ea20000100800 */
[----:B---3--:R-:W-:Y:S01]  /*3a90*/  @P1 LEA R4, P2, R29, R0, 0x1 ;  /* 0x000000001d041211 */ /* 0x008fe200078408ff */
[----:B-1----:R-:W-:-:S02]  /*3aa0*/  IMAD R6, R14, c[0x0][0x218], RZ ;  /* 0x000086000e067a24 */ /* 0x002fc400078e02ff */
[----:B------:R-:W3:Y:S01]  /*3ab0*/  LDL R14, [R1+0x20] ;  /* 0x00002000010e7983 */ /* 0x000ee20000100800 */
[----:B------:R-:W-:Y:S02]  /*3ac0*/  @P1 LEA.HI.X R5, R29, R9, R30, 0x1, P2 ;  /* 0x000000091d051211 */ /* 0x000fe400010f0c1e */
[----:B------:R-:W-:Y:S02]  /*3ad0*/  IADD3 R0, P2, R2, R16, RZ ;  /* 0x0000001002007210 */ /* 0x000fe40007f5e0ff */
[----:B----4-:R-:W4:Y:S04]  /*3ae0*/  LDL R16, [R1+0x1c] ;  /* 0x00001c0001107983 */ /* 0x010f280000100800 */
[----:B------:R-:W1:Y:S01]  /*3af0*/  SHFL.IDX PT, R11, R11, 0x1, 0x181f ;  /* 0x00381f000b0b7f89 */ /* 0x000e6200000e0000 */
[----:B------:R-:W-:-:S02]  /*3b00*/  ISETP.GE.AND P0, PT, R8, 0x21, PT ;  /* 0x000000210800780c */ /* 0x000fc40003f06270 */
[----:B------:R-:W-:Y:S01]  /*3b10*/  @P1 ISETP.GE.AND P4, PT, R29, c[0x0][0x1d4], PT ;  /* 0x000075001d001a0c */ /* 0x000fe20003f86270 */
[----:B------:R-:W-:-:S10]  /*3b20*/  IMAD R6, R34, c[0x0][0x21c], R6 ;  /* 0x0000870022067a24 */ /* 0x000fd400078e0206 */
[C---:B------:R-:W-:Y:S02]  /*3b30*/  @P0 LEA R8, P3, R32.reuse, R10, 0x1 ;  /* 0x0000000a20080211 */ /* 0x040fe400078608ff */
[----:B------:R1:W-:Y:S02]  /*3b40*/  @P1 LDGSTS.E.BYPASS.LTC128B.128 [R28+0x18880], [R4.64], !P4 ;  /* 0x18880000041c1fae */ /* 0x0003e4000e101d46 */
[C---:B-1----:R-:W-:Y:S02]  /*3b50*/  @P0 LEA.HI.X R9, R32.reuse, R11, R33, 0x1, P3 ;  /* 0x0000000b20090211 */ /* 0x042fe400018f0c21 */
[----:B------:R-:W-:Y:S02]  /*3b60*/  @P0 ISETP.GE.AND P3, PT, R32, c[0x0][0x1d4], PT ;  /* 0x0000750020000a0c */ /* 0x000fe40003f66270 */
[----:B------:R-:W-:Y:S02]  /*3b70*/  IADD3.X R2, R12, R3, R6, P2, !PT ;  /* 0x000000030c027210 */ /* 0x000fe400017fe406 */
[----:B------:R-:W-:-:S02]  /*3b80*/  LEA R13, P2, R0, c[0x0][0x1f8], 0x1 ;  /* 0x00007e00000d7a11 */ /* 0x000fc400078408ff */
[C---:B------:R-:W-:Y:S02]  /*3b90*/  @P0 ISETP.GE.AND P4, PT, R25.reuse, c[0x0][0x1d4], PT ;  /* 0x0000750019000a0c */ /* 0x040fe40003f86270 */
[----:B------:R-:W-:Y:S02]  /*3ba0*/  LEA.HI.X R12, R0, c[0x0][0x1fc], R2, 0x1, P2 ;  /* 0x00007f00000c7a11 */ /* 0x000fe400010f0c02 */
[----:B------:R-:W-:-:S03]  /*3bb0*/  @P0 LEA R6, P2, R25, R10, 0x1 ;  /* 0x0000000a19060211 */ /* 0x000fc600078408ff */
[----:B------:R1:W-:Y:S01]  /*3bc0*/  @P0 LDGSTS.E.BYPASS.LTC128B.128 [R28+0x15080], [R8.64], !P3 ;  /* 0x15080000081c0fae */ /* 0x0003e2000d901d46 */
[CC--:B------:R-:W-:Y:S02]  /*3bd0*/  @P0 LEA R4, P1, R31.reuse, R10.reuse, 0x1 ;  /* 0x0000000a1f040211 */ /* 0x0c0fe400078208ff */
[C---:B------:R-:W-:Y:S02]  /*3be0*/  @P0 ISETP.GE.AND P3, PT, R31.reuse, c[0x0][0x1d4], PT ;  /* 0x000075001f000a0c */ /* 0x040fe40003f66270 */
[-C--:B------:R-:W-:Y:S02]  /*3bf0*/  @P0 LEA.HI.X R5, R31, R11.reuse, R36, 0x1, P1 ;  /* 0x0000000b1f050211 */ /* 0x080fe400008f0c24 */
[----:B------:R-:W-:Y:S01]  /*3c00*/  @P0 ISETP.GE.AND P1, PT, R29, c[0x0][0x1d4], PT ;  /* 0x000075001d000a0c */ /* 0x000fe20003f26270 */
[----:B------:R-:W1:Y:S01]  /*3c10*/  S2R R18, SR_TID.X ;  /* 0x0000000000127919 */ /* 0x000e620000002100 */
[----:B------:R-:W-:Y:S02]  /*3c20*/  @P0 LEA.HI.X R7, R25, R11, R27, 0x1, P2 ;  /* 0x0000000b19070211 */ /* 0x000fe400010f0c1b */
[----:B------:R-:W-:-:S03]  /*3c30*/  @P0 LEA R2, P2, R29, R10, 0x1 ;  /* 0x0000000a1d020211 */ /* 0x000fc600078408ff */
[----:B------:R1:W-:Y:S01]  /*3c40*/  @P0 LDGSTS.E.BYPASS.LTC128B.128 [R28+0x16880], [R6.64], !P4 ;  /* 0x16880000061c0fae */ /* 0x0003e2000e101d46 */
[----:B------:R-:W-:-:S03]  /*3c50*/  @P0 LEA.HI.X R3, R29, R11, R30, 0x1, P2 ;  /* 0x0000000b1d030211 */ /* 0x000fc600010f0c1e */
[----:B------:R1:W-:Y:S04]  /*3c60*/  @P0 LDGSTS.E.BYPASS.LTC128B.128 [R28+0x18080], [R4.64], !P3 ;  /* 0x18080000041c0fae */ /* 0x0003e8000d901d46 */
[----:B------:R1:W-:Y:S04]  /*3c70*/  @P0 LDGSTS.E.BYPASS.LTC128B.128 [R28+0x19880], [R2.64], !P1 ;  /* 0x19880000021c0fae */ /* 0x0003e8000c901d46 */
[----:B------:R-:W0:Y:S01]  /*3c80*/  LDGDEPBAR ;  /* 0x00000000000079af */ /* 0x000e220000000000 */
[----:B-1----:R-:W-:-:S04]  /*3c90*/  SHF.R.S32.HI R17, RZ, 0x1f, R18 ;  /* 0x0000001fff117819 */ /* 0x002fc80000011412 */
        /* <DEDUP_REMOVED lines=16> */
[----:B------:R-:W-:Y:S01]  /*3da0*/  ISETP.GE.AND P6, PT, R25, c[0x0][0x1d4], PT ;  /* 0x0000750019007a0c */ /* 0x000fe20003fc6270 */
[----:B------:R-:W-:Y:S01]  /*3db0*/  IMAD.IADD R4, R56, 0x1, -R26 ;  /* 0x0000000138047824 */ /* 0x000fe200078e0a1a */
[C---:B------:R-:W-:Y:S01]  /*3dc0*/  ISETP.GE.AND P5, PT, R32.reuse, c[0x0][0x1d4], PT ;  /* 0x0000750020007a0c */ /* 0x040fe20003fa6270 */
[----:B------:R-:W-:Y:S01]  /*3dd0*/  IMAD.SHL.U32 R2, R32, 0x2, RZ ;  /* 0x0000000220027824 */ /* 0x000fe200078e00ff */
[----:B------:R-:W-:-:S02]  /*3de0*/  LOP3.LUT R107, R107, 0xfffffffe, RZ, 0xc0, !PT ;  /* 0xfffffffe6b6b7812 */ /* 0x000fc400078ec0ff */
[----:B------:R-:W-:Y:S02]  /*3df0*/  IADD3 R247, R240, 0x20, RZ ;  /* 0x00000020f0f77810 */ /* 0x000fe40007ffe0ff */
[----:B------:R-:W-:Y:S02]  /*3e00*/  SHF.L.U64.HI R3, R32, 0x1, R33 ;  /* 0x0000000120037819 */ /* 0x000fe40000010221 */
[----:B------:R-:W-:Y:S01]  /*3e10*/  @P1 IADD3 R247, R240, -0x20, RZ ;  /* 0xffffffe0f0f71810 */ /* 0x000fe20007ffe0ff */
[----:B------:R1:W-:Y:S01]  /*3e20*/  STL [R1+0x104], R2 ;  /* 0x0001040201007387 */ /* 0x0003e20000100800 */
[----:B------:R-:W-:Y:S02]  /*3e30*/  ISETP.LT.OR P1, PT, R4, 0x1, P5 ;  /* 0x000000010400780c */ /* 0x000fe40002f21670 */
[----:B------:R-:W-:Y:S02]  /*3e40*/  @P6 LOP3.LUT R107, R107, 0x1, RZ, 0xfc, !PT ;  /* 0x000000016b6b6812 */ /* 0x000fe400078efcff */
[----:B------:R-:W-:-:S02]  /*3e50*/  SHF.L.U64.HI R5, R25, 0x1, R27 ;  /* 0x0000000119057819 */ /* 0x000fc4000001021b */
[----:B-1----:R-:W-:Y:S01]  /*3e60*/  IADD3 R6, P0, R8, R2, RZ ;  /* 0x0000000208067210 */ /* 0x002fe20007f1e0ff */
[----:B------:R-:W-:Y:S01]  /*3e70*/  STL [R1+0x3c], R3 ;  /* 0x00003c0301007387 */ /* 0x000fe20000100800 */
[----:B------:R-:W-:-:S03]  /*3e80*/  ISETP.LT.OR P2, PT, R4, 0x1, P6 ;  /* 0x000000010400780c */ /* 0x000fc60003741670 */
[----:B------:R-:W-:Y:S01]  /*3e90*/  STL [R1+0xc0], R107 ;  /* 0x0000c06b01007387 */ /* 0x000fe20000100800 */
[----:B------:R-:W-:-:S03]  /*3ea0*/  IMAD.X R7, R0, 0x1, R3, P0 ;  /* 0x0000000100077824 */ /* 0x000fc600000e0603 */
[----:B------:R-:W-:Y:S01]  /*3eb0*/  STL [R1+0x40], R5 ;  /* 0x0000400501007387 */ /* 0x000fe20000100800 */
[----:B------:R-:W-:-:S05]  /*3ec0*/  IMAD.SHL.U32 R2, R25, 0x2, RZ ;  /* 0x0000000219027824 */ /* 0x000fca00078e00ff */
[----:B------:R1:W-:Y:S01]  /*3ed0*/  STL [R1+0x108], R2 ;  /* 0x0001080201007387 */ /* 0x0003e20000100800 */
[----:B------:R-:W-:Y:S02]  /*3ee0*/  ISETP.GE.AND P4, PT, R31, c[0x0][0x1d4], PT ;  /* 0x000075001f007a0c */ /* 0x000fe40003f86270 */
[----:B-1----:R-:W-:-:S05]  /*3ef0*/  IADD3 R2, P0, R8, R2, RZ ;  /* 0x0000000208027210 */ /* 0x002fca0007f1e0ff */
[----:B------:R-:W-:Y:S01]  /*3f00*/  IMAD.X R3, R0, 0x1, R5, P0 ;  /* 0x0000000100037824 */ /* 0x000fe200000e0605 */
[----:B------:R-:W-:Y:S01]  /*3f10*/  SHF.L.U64.HI R5, R31, 0x1, R36 ;  /* 0x000000011f057819 */ /* 0x000fe20000010224 */
[----:B--2---:R-:W1:Y:S04]  /*3f20*/  LDSM.16.M88.4 R184, [R15] ;  /* 0x000000000fb8783b */ /* 0x004e680000000200 */
[----:B------:R-:W2:Y:S04]  /*3f30*/  LDSM.16.M88.4 R200, [R15+0x4000] ;  /* 0x004000000fc8783b */ /* 0x000ea80000000200 */
[----:B------:R-:W1:Y:S04]  /*3f40*/  LDSM.16.M88.4 R216, [R15+0x8000] ;  /* 0x008000000fd8783b */ /* 0x000e680000000200 */
[----:B------:R-:W1:Y:S04]  /*3f50*/  LDSM.16.M88.4 R232, [R15+0xc000] ;  /* 0x00c000000fe8783b */ /* 0x000e680000000200 */
[----:B---3--:R-:W3:Y:S04]  /*3f60*/  LDSM.16.M88.4 R188, [R14] ;  /* 0x000000000ebc783b */ /* 0x008ee80000000200 */
[----:B------:R-:W1:Y:S04]  /*3f70*/  LDSM.16.M88.4 R204, [R14+0x4000] ;  /* 0x004000000ecc783b */ /* 0x000e680000000200 */
[----:B----4-:R-:W4:Y:S04]  /*3f80*/  LDSM.16.M88.4 R168, [R16] ;  /* 0x0000000010a8783b */ /* 0x010f280000000200 */
[----:B------:R-:W1:Y:S04]  /*3f90*/  LDSM.16.M88.4 R196, [R16+0x4000] ;  /* 0x0040000010c4783b */ /* 0x000e680000000200 */
[----:B------:R-:W1:Y:S04]  /*3fa0*/  LDSM.16.M88.4 R212, [R16+0x8000] ;  /* 0x0080000010d4783b */ /* 0x000e680000000200 */
[----:B------:R-:W1:Y:S04]  /*3fb0*/  LDSM.16.M88.4 R220, [R14+0x8000] ;  /* 0x008000000edc783b */ /* 0x000e680000000200 */
[----:B------:R-:W1:Y:S04]  /*3fc0*/  LDSM.16.M88.4 R228, [R16+0xc000] ;  /* 0x00c0000010e4783b */ /* 0x000e680000000200 */
[----:B------:R-:W1:Y:S04]  /*3fd0*/  LDSM.16.M88.4 R236, [R14+0xc000] ;  /* 0x00c000000eec783b */ /* 0x000e680000000200 */
[----:B------:R-:W-:Y:S06]  /*3fe0*/  BAR.SYNC.DEFER_BLOCKING 0x0 ;  /* 0x0000000000007b1d */ /* 0x000fec0000010000 */
[----:B------:R-:W-:-:S04]  /*3ff0*/  DEPBAR.LE SB0, 0x0 ;  /* 0x000080000000791a */ /* 0x000fc80000000000 */
[----:B------:R-:W-:Y:S01]  /*4000*/  BAR.SYNC.DEFER_BLOCKING 0x0 ;  /* 0x0000000000007b1d */ /* 0x000fe20000010000 */
[----:B------:R-:W-:-:S05]  /*4010*/  ISETP.GE.AND P3, PT, R29, c[0x0][0x1d4], PT ;  /* 0x000075001d007a0c */ /* 0x000fca0003f66270 */
[----:B------:R-:W1:Y:S04]  /*4020*/  LDSM.16.M88.4 R16, [R240] ;  /* 0x00000000f010783b */ /* 0x000e680000000200 */
        /* <DEDUP_REMOVED lines=9> */
[----:B------:R-:W-:-:S03]  /*40c0*/  ISETP.LT.OR P1, PT, R4, 0x1, P4 ;  /* 0x000000010400780c */ /* 0x000fc60002721670 */
[----:B------:R3:W-:Y:S01]  /*40d0*/  LDGSTS.E.BYPASS.LTC128B.128 [R28+0x5880], [R2.64], !P2 ;  /* 0x05880000021c7fae */ /* 0x0007e2000d101d46 */
[----:B--2---:R-:W-:-:S05]  /*40e0*/  IMAD.SHL.U32 R6, R31, 0x2, RZ ;  /* 0x000000021f067824 */ /* 0x004fca00078e00ff */
[----:B---3--:R-:W-:Y:S01]  /*40f0*/  IADD3 R2, P0, R8, R6, RZ ;  /* 0x0000000608027210 */ /* 0x008fe20007f1e0ff */
[----:B------:R2:W-:Y:S04]  /*4100*/  STL [R1+0x100], R6 ;  /* 0x0001000601007387 */ /* 0x0005e80000100800 */
[----:B------:R-:W-:Y:S01]  /*4110*/  IMAD.X R3, R0, 0x1, R5, P0 ;  /* 0x0000000100037824 */ /* 0x000fe200000e0605 */
[----:B------:R3:W-:Y:S04]  /*4120*/  STL [R1+0x44], R5 ;  /* 0x0000440501007387 */ /* 0x0007e80000100800 */
[----:B------:R1:W-:Y:S01]  /*4130*/  LDGSTS.E.BYPASS.LTC128B.128 [R28+0x7080], [R2.64], !P1 ;  /* 0x07080000021c7fae */ /* 0x0003e2000c901d46 */
[C---:B--2---:R-:W-:Y:S01]  /*4140*/  IMAD.SHL.U32 R6, R29.reuse, 0x2, RZ ;  /* 0x000000021d067824 */ /* 0x044fe200078e00ff */
[----:B---3--:R-:W-:-:S04]  /*4150*/  SHF.L.U64.HI R5, R29, 0x1, R30 ;  /* 0x000000011d057819 */ /* 0x008fc8000001021e */
[----:B------:R-:W-:Y:S01]  /*4160*/  STL [R1+0xfc], R6 ;  /* 0x0000fc0601007387 */ /* 0x000fe20000100800 */
[----:B-1----:R-:W-:-:S03]  /*4170*/  IADD3 R2, P0, R8, R6, RZ ;  /* 0x0000000608027210 */ /* 0x002fc60007f1e0ff */
[----:B------:R1:W-:Y:S02]  /*4180*/  STL [R1+0x48], R5 ;  /* 0x0000480501007387 */ /* 0x0003e40000100800 */
[----:B------:R-:W-:Y:S01]  /*4190*/  IMAD.X R3, R0, 0x1, R5, P0 ;  /* 0x0000000100037824 */ /* 0x000fe200000e0605 */
[----:B------:R-:W-:Y:S02]  /*41a0*/  ISETP.LT.OR P0, PT, R4, 0x1, P3 ;  /* 0x000000010400780c */ /* 0x000fe40001f01670 */
[----:B------:R-:W-:-:S11]  /*41b0*/  IADD3 R0, R247, 0x800, RZ ;  /* 0x00000800f7007810 */ /* 0x000fd60007ffe0ff */
[----:B------:R2:W-:Y:S04]  /*41c0*/  LDGSTS.E.BYPASS.LTC128B.128 [R28+0x8880], [R2.64], !P0 ;  /* 0x08880000021c7fae */ /* 0x0005e8000c101d46 */
[----:B-1----:R-:W1:Y:S01]  /*41d0*/  S2R R5, SR_TID.X ;  /* 0x0000000000057919 */ /* 0x002e620000002100 */
[----:B--2---:R-:W-:-:S05]  /*41e0*/  IADD3 R2, R247, 0x1000, RZ ;  /* 0x00001000f7027810 */ /* 0x004fca0007ffe0ff */
[----:B------:R2:W-:Y:S04]  /*41f0*/  STL [R1+0x18], R2 ;  /* 0x0000180201007387 */ /* 0x0005e80000100800 */
[----:B------:R2:W-:Y:S01]  /*4200*/  STL [R1+0x14], R0 ;  /* 0x0000140001007387 */ /* 0x0005e20000100800 */
[----:B-1----:R-:W-:Y:S01]  /*4210*/  ISETP.GT.AND P0, PT, R5, 0x7f, PT ;  /* 0x0000007f0500780c */ /* 0x002fe20003f04270 */
[----:B------:R-:W-:Y:S01]  /*4220*/  BSSY B0, `(.L_x_1121) ;  /* 0x0000024000007945 */ /* 0x000fe20003800000 */
[----:B------:R-:W-:-:S11]  /*4230*/  ISETP.GT.AND P6, PT, R106, 0x2f, PT ;  /* 0x0000002f6a00780c */ /* 0x000fd60003fc4270 */
[----:B------:R-:W-:Y:S05]  /*4240*/  @P0 BRA `(.L_x_1122) ;  /* 0x0000021000000947 */ /* 0x000fea0003800000 */
[----:B----4-:R-:W-:Y:S05]  /*4250*/  BRA.DIV ~URZ, `(.L_x_1123) ;  /* 0x0000fb127f007947 */ /* 0x010fea000b800000 */
[----:B------:R1:W3:Y:S04]  /*4260*/  SHFL.IDX PT, R5, R12, 0x1, 0x181f ;  /* 0x00381f000c057f89 */ /* 0x0002e800000e0000 */
[----:B--2---:R1:W2:Y:S02]  /*4270*/  SHFL.IDX PT, R0, R13, 0x1, 0x181f ;  /* 0x00381f000d007f89 */ /* 0x0042a400000e0000 */
.L_x_1227:
[----:B------:R-:W4:Y:S04]  /*4280*/  LDL R2, [R1+0x108] ;  /* 0x0001080001027983 */ /* 0x000f280000100800 */
[----:B------:R-:W5:Y:S04]  /*4290*/  LDL R14, [R1+0x40] ;  /* 0x00004000010e7983 */ /* 0x000f680000100800 */
[----:B---3--:R-:W3:Y:S04]  /*42a0*/  LDL R6, [R1+0x104] ;  /* 0x0001040001067983 */ /* 0x008ee80000100800 */
[----:B--2---:R-:W2:Y:S04]  /*42b0*/  LDL R7, [R1+0x5c] ;  /* 0x00005c0001077983 */ /* 0x004ea80000100800 */
[----:B-1----:R-:W2:Y:S04]  /*42c0*/  LDL R13, [R1+0x3c] ;  /* 0x00003c00010d7983 */ /* 0x002ea80000100800 */
[----:B------:R-:W2:Y:S04]  /*42d0*/  LDL R8, [R1+0x28] ;  /* 0x0000280001087983 */ /* 0x000ea80000100800 */
[----:B------:R-:W2:Y:S04]  /*42e0*/  LDL R12, [R1+0x100] ;  /* 0x00010000010c7983 */ /* 0x000ea80000100800 */
[----:B------:R-:W2:Y:S04]  /*42f0*/  LDL R11, [R1+0x44] ;  /* 0x00004400010b7983 */ /* 0x000ea80000100800 */
[----:B------:R-:W2:Y:S04]  /*4300*/  LDL R10, [R1+0xfc] ;  /* 0x0000fc00010a7983 */ /* 0x000ea80000100800 */
[----:B------:R-:W2:Y:S01]  /*4310*/  LDL R9, [R1+0x48] ;  /* 0x0000480001097983 */ /* 0x000ea20000100800 */
[----:B------:R-:W-:-:S02]  /*4320*/  ISETP.LT.OR P1, PT, R4, 0x21, P5 ;  /* 0x000000210400780c */ /* 0x000fc40002f21670 */
[----:B----4-:R-:W-:-:S05]  /*4330*/  IADD3 R2, P0, R0, R2, RZ ;  /* 0x0000000200027210 */ /* 0x010fca0007f1e0ff */
[----:B-----5:R-:W-:Y:S01]  /*4340*/  IMAD.X R3, R5, 0x1, R14, P0 ;  /* 0x0000000105037824 */ /* 0x020fe200000e060e */
[----:B---3--:R-:W-:Y:S02]  /*4350*/  IADD3 R6, P0, R0, R6, RZ ;  /* 0x0000000600067210 */ /* 0x008fe40007f1e0ff */
[----:B--2---:R-:W-:-:S03]  /*4360*/  ISETP.GE.AND P2, PT, R7, c[0x0][0x1d4], PT ;  /* 0x0000750007007a0c */ /* 0x004fc60003f46270 */
[----:B------:R-:W-:Y:S01]  /*4370*/  IMAD.X R7, R5, 0x1, R13, P0 ;  /* 0x0000000105077824 */ /* 0x000fe200000e060d */
[----:B------:R-:W-:-:S04]  /*4380*/  ISETP.LT.OR P0, PT, R4, 0x21, P2 ;  /* 0x000000210400780c */ /* 0x000fc80001701670 */
[----:B------:R-:W-:Y:S01]  /*4390*/  @!PT LDS RZ, [RZ] ;  /* 0x00000000fffff984 */ /* 0x000fe20000000800 */
[----:B------:R-:W-:Y:S01]  /*43a0*/  @!PT LDS RZ, [RZ] ;  /* 0x00000000fffff984 */ /* 0x000fe20000000800 */
[----:B------:R-:W-:Y:S01]  /*43b0*/  @!PT LDS RZ, [RZ] ;  /* 0x00000000fffff984 */ /* 0x000fe20000000800 */
[----:B------:R1:W-:Y:S01]  /*43c0*/  LDGSTS.E.BYPASS.LTC128B.128 [R8+0x5080], [R6.64], !P1 ;  /* 0x0508000006087fae */ /* 0x0003e2000c901d46 */
[C---:B------:R-:W-:Y:S02]  /*43d0*/  ISETP.LT.OR P2, PT, R4.reuse, 0x21, P4 ;  /* 0x000000210400780c */ /* 0x040fe40002741670 */
[----:B------:R-:W-:-:S06]  /*43e0*/  ISETP.LT.OR P1, PT, R4, 0x21, P3 ;  /* 0x000000210400780c */ /* 0x000fcc0001f21670 */
[----:B------:R2:W-:Y:S01]  /*43f0*/  LDGSTS.E.BYPASS.LTC128B.128 [R8+0x6880], [R2.64], !P0 ;  /* 0x0688000002087fae */ /* 0x0005e2000c101d46 */
[----:B-1----:R-:W-:-:S05]  /*4400*/  IADD3 R6, P0, R0, R12, RZ ;  /* 0x0000000c00067210 */ /* 0x002fca0007f1e0ff */
[----:B------:R-:W-:Y:S01]  /*4410*/  IMAD.X R7, R5, 0x1, R11, P0 ;  /* 0x0000000105077824 */ /* 0x000fe200000e060b */
[----:B--2---:R-:W-:-:S04]  /*4420*/  IADD3 R2, P0, R0, R10, RZ ;  /* 0x0000000a00027210 */ /* 0x004fc80007f1e0ff */
[----:B------:R1:W-:Y:S01]  /*4430*/  LDGSTS.E.BYPASS.LTC128B.128 [R8+0x8080], [R6.64], !P2 ;  /* 0x0808000006087fae */ /* 0x0003e2000d101d46 */
[----:B------:R-:W-:-:S05]  /*4440*/  IMAD.X R3, R5, 0x1, R9, P0 ;  /* 0x0000000105037824 */ /* 0x000fca00000e0609 */
[----:B------:R1:W-:Y:S03]  /*4450*/  LDGSTS.E.BYPASS.LTC128B.128 [R8+0x9880], [R2.64], !P1 ;  /* 0x0988000002087fae */ /* 0x0003e6000c901d46 */
.L_x_1122:
[----:B----4-:R-:W-:Y:S05]  /*4460*/  BSYNC B0 ;  /* 0x0000000000007941 */ /* 0x010fea0003800000 */
.L_x_1121:
[----:B-12---:R-:W1:Y:S04]  /*4470*/  S2R R2, SR_TID.X ;  /* 0x0000000000027919 */ /* 0x006e680000002100 */
[----:B------:R-:W0:Y:S01]  /*4480*/  LDGDEPBAR ;  /* 0x00000000000079af */ /* 0x000e220000000000 */
[----:B------:R-:W-:Y:S01]  /*4490*/  WARPSYNC 0xffffffff ;  /* 0xffffffff00007948 */ /* 0x000fe20003800000 */
[C---:B------:R-:W-:Y:S08]  /*44a0*/  HMMA.16816.F32 R8, R164.reuse, R16, RZ ;  /* 0x00000010a408723c */ /* 0x040ff000000018ff */
[C---:B------:R-:W-:Y:S08]  /*44b0*/  HMMA.16816.F32 R4, R164.reuse, R18, RZ ;  /* 0x00000012a404723c */ /* 0x040ff000000018ff */
[----:B------:R-:W-:Y:S01]  /*44c0*/  HMMA.16816.F32 R12, R164, R40, RZ ;  /* 0x00000028a40c723c */ /* 0x000fe200000018ff */
[----:B-1----:R-:W-:-:S04]  /*44d0*/  SHF.R.S32.HI R0, RZ, 0x1f, R2 ;  /* 0x0000001fff007819 */ /* 0x002fc80000011402 */
[----:B------:R-:W-:-:S03]  /*44e0*/  LEA.HI R0, R0, R2, RZ, 0x3 ;  /* 0x0000000200007211 */ /* 0x000fc600078f18ff */
[----:B------:R-:W-:Y:S01]  /*44f0*/  HMMA.16816.F32 R36, R168, R32, R8 ;  /* 0x00000020a824723c */ /* 0x000fe20000001808 */
[----:B------:R-:W-:-:S05]  /*4500*/  LOP3.LUT R0, R0, 0xfffffff8, RZ, 0xc0, !PT ;  /* 0xfffffff800007812 */ /* 0x000fca00078ec0ff */
[----:B------:R-:W-:Y:S02]  /*4510*/  IMAD.IADD R0, R2, 0x1, -R0 ;  /* 0x0000000102007824 */ /* 0x000fe400078e0a00 */
[----:B------:R-:W-:Y:S01]  /*4520*/  HMMA.16816.F32 R32, R168, R34, R4 ;  /* 0x00000022a820723c */ /* 0x000fe20000001804 */
[----:B------:R-:W2:Y:S02]  /*4530*/  LDL R2, [R1+0x64] ;  /* 0x0000640001027983 */ /* 0x000ea40000100800 */
[----:B------:R-:W-:-:S05]  /*4540*/  LOP3.LUT P0, RZ, R0, 0x4, RZ, 0xc0, !PT ;  /* 0x0000000400ff7812 */ /* 0x000fca000780c0ff */
[C---:B------:R-:W-:Y:S08]  /*4550*/  HMMA.16816.F32 R8, R164.reuse, R20, RZ ;  /* 0x00000014a408723c */ /* 0x040ff000000018ff */
[----:B------:R-:W-:Y:S01]  /*4560*/  HMMA.16816.F32 R4, R164, R22, RZ ;  /* 0x00000016a404723c */ /* 0x000fe200000018ff */
[----:B------:R-:W-:-:S05]  /*4570*/  IMAD.MOV.U32 R0, RZ, RZ, 0x40 ;  /* 0x00000040ff007424 */ /* 0x000fca00078e00ff */
[----:B------:R-:W-:-:S05]  /*4580*/  SEL R0, R0, 0xffffffc0, !P0 ;  /* 0xffffffc000007807 */ /* 0x000fca0004000000 */
[----:B------:R-:W-:-:S05]  /*4590*/  IMAD.IADD R242, R240, 0x1, R0 ;  /* 0x00000001f0f27824 */ /* 0x000fca00078e0200 */
[C---:B------:R-:W-:Y:S01]  /*45a0*/  HMMA.16816.F32 R28, R168.reuse, R24, R8 ;  /* 0x00000018a81c723c */ /* 0x040fe20000001808 */
[----:B------:R-:W1:Y:S07]  /*45b0*/  LDSM.16.M88.4 R8, [R242] ;  /* 0x00000000f208783b */ /* 0x000e6e0000000200 */
[C---:B------:R-:W-:Y:S01]  /*45c0*/  HMMA.16816.F32 R16, R168.reuse, R26, R4 ;  /* 0x0000001aa810723c */ /* 0x040fe20000001804 */
[----:B------:R-:W3:Y:S04]  /*45d0*/  LDSM.16.M88.4 R4, [R242+0x800] ;  /* 0x00080000f204783b */ /* 0x000ee80000000200 */
[----:B------:R-:W4:Y:S03]  /*45e0*/  LDSM.16.M88.4 R24, [R242+0x1000] ;  /* 0x00100000f218783b */ /* 0x000f260000000200 */
[----:B------:R-:W-:Y:S08]  /*45f0*/  HMMA.16816.F32 R20, R168, R52, R12 ;  /* 0x00000034a814723c */ /* 0x000ff0000000180c */
[----:B------:R-:W-:Y:S01]  /*4600*/  HMMA.16816.F32 R12, R164, R42, RZ ;  /* 0x0000002aa40c723c */ /* 0x000fe200000018ff */
[----:B------:R-:W-:-:S07]  /*4610*/  IMAD.IADD R241, R247, 0x1, R0 ;  /* 0x00000001f7f17824 */ /* 0x000fce00078e0200 */
[C---:B-1----:R-:W-:Y:S08]  /*4620*/  HMMA.16816.F32 R48, R184.reuse, R8, R36 ;  /* 0x00000008b830723c */ /* 0x042ff00000001824 */
[C---:B---3--:R-:W-:Y:S01]  /*4630*/  HMMA.16816.F32 R40, R184.reuse, R4, R28 ;  /* 0x00000004b828723c */ /* 0x048fe2000000181c */
[----:B------:R-:W-:Y:S07]  /*4640*/  LDSM.16.M88.4 R28, [R240+0x1800] ;  /* 0x00180000f01c783b */ /* 0x000fee0000000200 */
[----:B------:R-:W-:Y:S08]  /*4650*/  HMMA.16816.F32 R36, R184, R6, R16 ;  /* 0x00000006b824723c */ /* 0x000ff00000001810 */
[----:B------:R-:W-:Y:S08]  /*4660*/  HMMA.16816.F32 R4, R168, R54, R12 ;  /* 0x00000036a804723c */ /* 0x000ff0000000180c */
[C---:B------:R-:W-:Y:S01]  /*4670*/  HMMA.16816.F32 R44, R184.reuse, R10, R32 ;  /* 0x0000000ab82c723c */ /* 0x040fe20000001820 */
[----:B------:R-:W1:Y:S07]  /*4680*/  LDSM.16.M88.4 R8, [R241] ;  /* 0x00000000f108783b */ /* 0x000e6e0000000200 */
[C---:B----4-:R-:W-:Y:S01]  /*4690*/  HMMA.16816.F32 R32, R184.reuse, R24, R20 ;  /* 0x00000018b820723c */ /* 0x050fe20000001814 */
[----:B------:R-:W-:Y:S07]  /*46a0*/  LDSM.16.M88.4 R20, [R241+0x1000] ;  /* 0x00100000f114783b */ /* 0x000fee0000000200 */
        /* <DEDUP_REMOVED lines=8> */
[C---:B------:R-:W-:Y:S08]  /*4730*/  HMMA.16816.F32 R40, R188.reuse, R20, R32 ;  /* 0x00000014bc28723c */ /* 0x040ff00000001820 */
[----:B------:R-:W-:Y:S01]  /*4740*/  HMMA.16816.F32 R36, R188, R22, R16 ;  /* 0x00000016bc24723c */ /* 0x000fe20000001810 */
[----:B------:R-:W4:Y:S07]  /*4750*/  LDSM.16.M88.4 R20, [R247+0x1800] ;  /* 0x00180000f714783b */ /* 0x000f2e0000000200 */
[C---:B------:R-:W-:Y:S08]  /*4760*/  HMMA.16816.F32 R32, R192.reuse, R28, R4 ;  /* 0x0000001cc020723c */ /* 0x040ff00000001804 */
[C---:B------:R-:W-:Y:S01]  /*4770*/  HMMA.16816.F32 R16, R192.reuse, R30, R12 ;  /* 0x0000001ec010723c */ /* 0x040fe2000000180c */
[----:B------:R-:W5:Y:S07]  /*4780*/  LDSM.16.M88.4 R28, [R247+0x2000] ;  /* 0x00200000f71c783b */ /* 0x000f6e0000000200 */
[C---:B-1----:R-:W-:Y:S08]  /*4790*/  HMMA.16816.F32 R4, R192.reuse, R8, R48 ;  /* 0x00000008c004723c */ /* 0x042ff00000001830 */
[C---:B------:R-:W-:Y:S01]  /*47a0*/  HMMA.16816.F32 R12, R192.reuse, R10, R44 ;  /* 0x0000000ac00c723c */ /* 0x040fe2000000182c */
[----:B------:R-:W1:Y:S07]  /*47b0*/  LDSM.16.M88.4 R8, [R247+0x2800] ;  /* 0x00280000f708783b */ /* 0x000e6e0000000200 */
[C---:B---3--:R-:W-:Y:S08]  /*47c0*/  HMMA.16816.F32 R48, R192.reuse, R24, R40 ;  /* 0x00000018c030723c */ /* 0x048ff00000001828 */
[----:B------:R-:W-:Y:S01]  /*47d0*/  HMMA.16816.F32 R44, R192, R26, R36 ;  /* 0x0000001ac02c723c */ /* 0x000fe20000001824 */
[----:B------:R-:W3:Y:S07]  /*47e0*/  LDSM.16.M88.4 R24, [R242+0x1800] ;  /* 0x00180000f218783b */ /* 0x000eee0000000200 */
[C---:B----4-:R-:W-:Y:S08]  /*47f0*/  HMMA.16816.F32 R40, R196.reuse, R20, R32 ;  /* 0x00000014c428723c */ /* 0x050ff00000001820 */
[C---:B------:R-:W-:Y:S01]  /*4800*/  HMMA.16816.F32 R36, R196.reuse, R22, R16 ;  /* 0x00000016c424723c */ /* 0x040fe20000001810 */
[----:B------:R-:W4:Y:S07]  /*4810*/  LDSM.16.M88.4 R20, [R242+0x2000] ;  /* 0x00200000f214783b */ /* 0x000f2e0000000200 */
[C---:B-----5:R-:W-:Y:S08]  /*4820*/  HMMA.16816.F32 R32, R196.reuse, R28, R4 ;  /* 0x0000001cc420723c */ /* 0x060ff00000001804 */
[C---:B------:R-:W-:Y:S01]  /*4830*/  HMMA.16816.F32 R16, R196.reuse, R30, R12 ;  /* 0x0000001ec410723c */ /* 0x040fe2000000180c */
[----:B------:R-:W5:Y:S07]  /*4840*/  LDSM.16.M88.4 R28, [R242+0x2800] ;  /* 0x00280000f21c783b */ /* 0x000f6e0000000200 */
[C---:B-1----:R-:W-:Y:S08]  /*4850*/  HMMA.16816.F32 R4, R196.reuse, R8, R48 ;  /* 0x00000008c404723c */ /* 0x042ff00000001830 */
[----:B------:R-:W-:Y:S01]  /*4860*/  HMMA.16816.F32 R12, R196, R10, R44 ;  /* 0x0000000ac40c723c */ /* 0x000fe2000000182c */
[----:B------:R-:W1:Y:S07]  /*4870*/  LDSM.16.M88.4 R8, [R241+0x1800] ;  /* 0x00180000f108783b */ /* 0x000e6e0000000200 */
[C---:B---3--:R-:W-:Y:S08]  /*4880*/  HMMA.16816.F32 R48, R200.reuse, R24, R40 ;  /* 0x00000018c830723c */ /* 0x048ff00000001828 */
[C---:B------:R-:W-:Y:S01]  /*4890*/  HMMA.16816.F32 R44, R200.reuse, R26, R36 ;  /* 0x0000001ac82c723c */ /* 0x040fe20000001824 */
[----:B------:R-:W3:Y:S07]  /*48a0*/  LDSM.16.M88.4 R24, [R241+0x2000] ;  /* 0x00200000f118783b */ /* 0x000eee0000000200 */
[C---:B----4-:R-:W-:Y:S08]  /*48b0*/  HMMA.16816.F32 R40, R200.reuse, R20, R32 ;  /* 0x00000014c828723c */ /* 0x050ff00000001820 */
[C---:B------:R-:W-:Y:S01]  /*48c0*/  HMMA.16816.F32 R36, R200.reuse, R22, R16 ;  /* 0x00000016c824723c */ /* 0x040fe20000001810 */
[----:B------:R-:W4:Y:S07]  /*48d0*/  LDSM.16.M88.4 R20, [R241+0x2800] ;  /* 0x00280000f114783b */ /* 0x000f2e0000000200 */
[C---:B-----5:R-:W-:Y:S08]  /*48e0*/  HMMA.16816.F32 R32, R200.reuse, R28, R4 ;  /* 0x0000001cc820723c */ /* 0x060ff00000001804 */
[----:B------:R-:W-:Y:S01]  /*48f0*/  HMMA.16816.F32 R16, R200, R30, R12 ;  /* 0x0000001ec810723c */ /* 0x000fe2000000180c */
[----:B------:R-:W5:Y:S07]  /*4900*/  LDSM.16.M88.4 R28, [R240+0x3000] ;  /* 0x00300000f01c783b */ /* 0x000f6e0000000200 */
        /* <DEDUP_REMOVED lines=8> */
[----:B------:R-:W4:Y:S04]  /*4990*/  LDSM.16.M88.4 R20, [R240+0x4000] ;  /* 0x00400000f014783b */ /* 0x000f280000000200 */
[----:B------:R-:W2:Y:S03]  /*49a0*/  LDSM.16.M88.4 R16, [R247+0x3000] ;  /* 0x00300000f710783b */ /* 0x000ea60000000200 */
[C---:B-----5:R-:W-:Y:S08]  /*49b0*/  HMMA.16816.F32 R32, R208.reuse, R28, R4 ;  /* 0x0000001cd020723c */ /* 0x060ff00000001804 */
[C---:B-1----:R-:W-:Y:S08]  /*49c0*/  HMMA.16816.F32 R4, R208.reuse, R8, R48 ;  /* 0x00000008d004723c */ /* 0x042ff00000001830 */
[C---:B------:R-:W-:Y:S08]  /*49d0*/  HMMA.16816.F32 R12, R208.reuse, R30, R12 ;  /* 0x0000001ed00c723c */ /* 0x040ff0000000180c */
[----:B------:R-:W-:Y:S08]  /*49e0*/  HMMA.16816.F32 R8, R208, R10, R44 ;  /* 0x0000000ad008723c */ /* 0x000ff0000000182c */
[----:B---3--:R-:W-:Y:S01]  /*49f0*/  HMMA.16816.F32 R28, R212, R24, R4 ;  /* 0x00000018d41c723c */ /* 0x008fe20000001804 */
[----:B------:R-:W1:Y:S07]  /*4a00*/  LDSM.16.M88.4 R4, [R247+0x4000] ;  /* 0x00400000f704783b */ /* 0x000e6e0000000200 */
[C---:B----4-:R-:W-:Y:S08]  /*4a10*/  HMMA.16816.F32 R44, R208.reuse, R20, R40 ;  /* 0x00000014d02c723c */ /* 0x050ff00000001828 */
[----:B------:R-:W-:Y:S01]  /*4a20*/  HMMA.16816.F32 R40, R208, R22, R36 ;  /* 0x00000016d028723c */ /* 0x000fe20000001824 */
[----:B------:R-:W3:Y:S07]  /*4a30*/  LDSM.16.M88.4 R20, [R242+0x3000] ;  /* 0x00300000f214783b */ /* 0x000eee0000000200 */
[C---:B--2---:R-:W-:Y:S08]  /*4a40*/  HMMA.16816.F32 R36, R212.reuse, R16, R32 ;  /* 0x00000010d424723c */ /* 0x044ff00000001820 */
[C---:B------:R-:W-:Y:S01]  /*4a50*/  HMMA.16816.F32 R32, R212.reuse, R18, R12 ;  /* 0x00000012d420723c */ /* 0x040fe2000000180c */
[----:B------:R-:W2:Y:S07]  /*4a60*/  LDSM.16.M88.4 R16, [R242+0x3800] ;  /* 0x00380000f210783b */ /* 0x000eae0000000200 */
[C---:B------:R-:W-:Y:S01]  /*4a70*/  HMMA.16816.F32 R12, R212.reuse, R26, R8 ;  /* 0x0000001ad40c723c */ /* 0x040fe20000001808 */
[----:B------:R-:W4:Y:S07]  /*4a80*/  LDSM.16.M88.4 R24, [R242+0x4000] ;  /* 0x00400000f218783b */ /* 0x000f2e0000000200 */
[C---:B-1----:R-:W-:Y:S08]  /*4a90*/  HMMA.16816.F32 R8, R212.reuse, R4, R44 ;  /* 0x00000004d408723c */ /* 0x042ff0000000182c */
[----:B------:R-:W-:Y:S08]  /*4aa0*/  HMMA.16816.F32 R4, R212, R6, R40 ;  /* 0x00000006d404723c */ /* 0x000ff00000001828 */
[C---:B---3--:R-:W-:Y:S08]  /*4ab0*/  HMMA.16816.F32 R44, R216.reuse, R20, R36 ;  /* 0x00000014d82c723c */ /* 0x048ff00000001824 */
[C---:B------:R-:W-:Y:S01]  /*4ac0*/  HMMA.16816.F32 R40, R216.reuse, R22, R32 ;  /* 0x00000016d828723c */ /* 0x040fe20000001820 */
[----:B------:R-:W1:Y:S07]  /*4ad0*/  LDSM.16.M88.4 R20, [R241+0x3000] ;  /* 0x00300000f114783b */ /* 0x000e6e0000000200 */
[C---:B--2---:R-:W-:Y:S01]  /*4ae0*/  HMMA.16816.F32 R32, R216.reuse, R18, R12 ;  /* 0x00000012d820723c */ /* 0x044fe2000000180c */
[----:B------:R-:W2:Y:S07]  /*4af0*/  LDSM.16.M88.4 R12, [R241+0x4000] ;  /* 0x00400000f10c783b */ /* 0x000eae0000000200 */
[C---:B------:R-:W-:Y:S01]  /*4b00*/  HMMA.16816.F32 R36, R216.reuse, R16, R28 ;  /* 0x00000010d824723c */ /* 0x040fe2000000181c */
[----:B------:R-:W3:Y:S07]  /*4b10*/  LDSM.16.M88.4 R16, [R241+0x3800] ;  /* 0x00380000f110783b */ /* 0x000eee0000000200 */
[C---:B----4-:R-:W-:Y:S08]  /*4b20*/  HMMA.16816.F32 R28, R216.reuse, R24, R8 ;  /* 0x00000018d81c723c */ /* 0x050ff00000001808 */
[----:B------:R-:W-:Y:S01]  /*4b30*/  HMMA.16816.F32 R8, R216, R26, R4 ;  /* 0x0000001ad808723c */ /* 0x000fe20000001804 */
[----:B------:R-:W4:Y:S07]  /*4b40*/  LDSM.16.M88.4 R24, [R240+0x4800] ;  /* 0x00480000f018783b */ /* 0x000f2e0000000200 */
[C---:B-1----:R-:W-:Y:S08]  /*4b50*/  HMMA.16816.F32 R4, R220.reuse, R20, R44 ;  /* 0x00000014dc04723c */ /* 0x042ff0000000182c */
[C---:B------:R-:W-:Y:S08]  /*4b60*/  HMMA.16816.F32 R20, R220.reuse, R22, R40 ;  /* 0x00000016dc14723c */ /* 0x040ff00000001828 */
[C---:B--2---:R-:W-:Y:S08]  /*4b70*/  HMMA.16816.F32 R40, R220.reuse, R12, R28 ;  /* 0x0000000cdc28723c */ /* 0x044ff0000000181c */
[C---:B------:R-:W-:Y:S01]  /*4b80*/  HMMA.16816.F32 R28, R220.reuse, R14, R8 ;  /* 0x0000000edc1c723c */ /* 0x040fe20000001808 */
[----:B------:R-:W1:Y:S07]  /*4b90*/  LDSM.16.M88.4 R8, [R240+0x5000] ;  /* 0x00500000f008783b */ /* 0x000e6e0000000200 */
[C---:B---3--:R-:W-:Y:S01]  /*4ba0*/  HMMA.16816.F32 R44, R220.reuse, R16, R36 ;  /* 0x00000010dc2c723c */ /* 0x048fe20000001824 */
[----:B------:R-:W-:Y:S07]  /*4bb0*/  LDSM.16.M88.4 R36, [R247+0x5000] ;  /* 0x00500000f724783b */ /* 0x000fee0000000200 */
[----:B------:R-:W-:Y:S08]  /*4bc0*/  HMMA.16816.F32 R32, R220, R18, R32 ;  /* 0x00000012dc20723c */ /* 0x000ff00000001820 */
[C---:B----4-:R-:W-:Y:S08]  /*4bd0*/  HMMA.16816.F32 R16, R224.reuse, R24, R4 ;  /* 0x00000018e010723c */ /* 0x050ff00000001804 */
[C---:B------:R-:W-:Y:S01]  /*4be0*/  HMMA.16816.F32 R12, R224.reuse, R26, R20 ;  /* 0x0000001ae00c723c */ /* 0x040fe20000001814 */
[----:B------:R-:W2:Y:S04]  /*4bf0*/  LDSM.16.M88.4 R24, [R240+0x5800] ;  /* 0x00580000f018783b */ /* 0x000ea80000000200 */
[----:B------:R-:W3:Y:S03]  /*4c00*/  LDSM.16.M88.4 R20, [R247+0x4800] ;  /* 0x00480000f714783b */ /* 0x000ee60000000200 */
[C---:B-1----:R-:W-:Y:S08]  /*4c10*/  HMMA.16816.F32 R4, R224.reuse, R8, R44 ;  /* 0x00000008e004723c */ /* 0x042ff0000000182c */
[C---:B------:R-:W-:Y:S01]  /*4c20*/  HMMA.16816.F32 R32, R224.reuse, R10, R32 ;  /* 0x0000000ae020723c */ /* 0x040fe20000001820 */
[----:B------:R-:W1:Y:S07]  /*4c30*/  LDSM.16.M88.4 R8, [R247+0x5800] ;  /* 0x00580000f708783b */ /* 0x000e6e0000000200 */
[C---:B--2---:R-:W-:Y:S08]  /*4c40*/  HMMA.16816.F32 R48, R224.reuse, R24, R40 ;  /* 0x00000018e030723c */ /* 0x044ff00000001828 */
[----:B------:R-:W-:Y:S01]  /*4c50*/  HMMA.16816.F32 R44, R224, R26, R28 ;  /* 0x0000001ae02c723c */ /* 0x000fe2000000181c */
[----:B------:R-:W2:Y:S07]  /*4c60*/  LDSM.16.M88.4 R24, [R242+0x4800] ;  /* 0x00480000f218783b */ /* 0x000eae0000000200 */
[C---:B---3--:R-:W-:Y:S08]  /*4c70*/  HMMA.16816.F32 R40, R228.reuse, R20, R16 ;  /* 0x00000014e428723c */ /* 0x048ff00000001810 */
[C---:B------:R-:W-:Y:S01]  /*4c80*/  HMMA.16816.F32 R28, R228.reuse, R22, R12 ;  /* 0x00000016e41c723c */ /* 0x040fe2000000180c */
[----:B------:R-:W3:Y:S07]  /*4c90*/  LDSM.16.M88.4 R20, [R242+0x5000] ;  /* 0x00500000f214783b */ /* 0x000eee0000000200 */
[C---:B------:R-:W-:Y:S08]  /*4ca0*/  HMMA.16816.F32 R16, R228.reuse, R36, R4 ;  /* 0x00000024e410723c */ /* 0x040ff00000001804 */
[C---:B------:R-:W-:Y:S01]  /*4cb0*/  HMMA.16816.F32 R12, R228.reuse, R38, R32 ;  /* 0x00000026e40c723c */ /* 0x040fe20000001820 */
[----:B------:R-:W4:Y:S07]  /*4cc0*/  LDSM.16.M88.4 R36, [R242+0x5800] ;  /* 0x00580000f224783b */ /* 0x000f2e0000000200 */
[C---:B-1----:R-:W-:Y:S08]  /*4cd0*/  HMMA.16816.F32 R4, R228.reuse, R8, R48 ;  /* 0x00000008e404723c */ /* 0x042ff00000001830 */
[----:B------:R-:W-:Y:S08]  /*4ce0*/  HMMA.16816.F32 R44, R228, R10, R44 ;  /* 0x0000000ae42c723c */ /* 0x000ff0000000182c */
[C---:B--2---:R-:W-:Y:S08]  /*4cf0*/  HMMA.16816.F32 R40, R232.reuse, R24, R40 ;  /* 0x00000018e828723c */ /* 0x044ff00000001828 */
[C---:B------:R-:W-:Y:S08]  /*4d00*/  HMMA.16816.F32 R32, R232.reuse, R26, R28 ;  /* 0x0000001ae820723c */ /* 0x040ff0000000181c */
[C---:B---3--:R-:W-:Y:S01]  /*4d10*/  HMMA.16816.F32 R28, R232.reuse, R20, R16 ;  /* 0x00000014e81c723c */ /* 0x048fe20000001810 */
[----:B------:R-:W-:Y:S07]  /*4d20*/  LDSM.16.M88.4 R16, [R241+0x5000] ;  /* 0x00500000f110783b */ /* 0x000fee0000000200 */
[----:B------:R-:W-:Y:S01]  /*4d30*/  HMMA.16816.F32 R24, R232, R22, R12 ;  /* 0x00000016e818723c */ /* 0x000fe2000000180c */
[----:B------:R-:W1:Y:S04]  /*4d40*/  LDSM.16.M88.4 R20, [R241+0x4800] ;  /* 0x00480000f114783b */ /* 0x000e680000000200 */
[----:B------:R-:W2:Y:S01]  /*4d50*/  LDSM.16.M88.4 R12, [R241+0x5800] ;  /* 0x00580000f10c783b */ /* 0x000ea20000000200 */
[----:B------:R-:W-:Y:S01]  /*4d60*/  IADD3 R0, R247, 0x4800, RZ ;  /* 0x00004800f7007810 */ /* 0x000fe20007ffe0ff */
[----:B------:R-:W-:-:S04]  /*4d70*/  DEPBAR.LE SB0, 0x0 ;  /* 0x000080000000791a */ /* 0x000fc80000000000 */
[----:B----4-:R-:W-:Y:S01]  /*4d80*/  HMMA.16816.F32 R8, R232, R36, R4 ;  /* 0x00000024e808723c */ /* 0x010fe20000001804 */
[----:B------:R-:W-:Y:S01]  /*4d90*/  ISETP.GT.AND P0, PT, R57, R2, PT ;  /* 0x000000023900720c */ /* 0x000fe20003f04270 */
[----:B------:R3:W-:Y:S01]  /*4da0*/  STL [R1+0xc], R0 ;  /* 0x00000c0001007387 */ /* 0x0007e20000100800 */
[C---:B------:R-:W-:Y:S02]  /*4db0*/  IADD3 R3, R247.reuse, 0x5800, RZ ;  /* 0x00005800f7037810 */ /* 0x040fe40007ffe0ff */
[----:B------:R-:W-:-:S03]  /*4dc0*/  IADD3 R2, R247, 0x5000, RZ ;  /* 0x00005000f7027810 */ /* 0x000fc60007ffe0ff */
[----:B------:R-:W-:Y:S01]  /*4dd0*/  HMMA.16816.F32 R4, R232, R38, R44 ;  /* 0x00000026e804723c */ /* 0x000fe2000000182c */
[----:B------:R4:W-:Y:S04]  /*4de0*/  STL [R1+0x8], R3 ;  /* 0x0000080301007387 */ /* 0x0009e80000100800 */
[----:B------:R4:W-:Y:S01]  /*4df0*/  STL [R1+0x4], R2 ;  /* 0x0000040201007387 */ /* 0x0009e20000100800 */
[----:B---3--:R-:W-:-:S05]  /*4e00*/  IADD3 R0, R247, 0x3000, RZ ;  /* 0x00003000f7007810 */ /* 0x008fca0007ffe0ff */
[----:B------:R4:W-:Y:S01]  /*4e10*/  STL [R1], R0 ;  /* 0x0000000001007387 */ /* 0x0009e20000100800 */
[----:B-1----:R-:W-:Y:S01]  /*4e20*/  HMMA.16816.F32 R40, R236, R20, R40 ;  /* 0x00000014ec28723c */ /* 0x002fe20000001828 */
[----:B------:R-:W-:Y:S01]  /*4e30*/  BSSY B1, `(.L_x_1124) ;  /* 0x0000084000017945 */ /* 0x000fe20003800000 */
[----:B------:R-:W-:-:S06]  /*4e40*/  IADD3 R252, R247, 0x4000, RZ ;  /* 0x00004000f7fc7810 */ /* 0x000fcc0007ffe0ff */
[----:B------:R-:W-:Y:S01]  /*4e50*/  HMMA.16816.F32 R36, R236, R22, R32 ;  /* 0x00000016ec24723c */ /* 0x000fe20000001820 */
[C---:B------:R-:W-:Y:S02]  /*4e60*/  IADD3 R251, R247.reuse, 0x3800, RZ ;  /* 0x00003800f7fb7810 */ /* 0x040fe40007ffe0ff */
[----:B------:R-:W-:-:S05]  /*4e70*/  IADD3 R250, R247, 0x1800, RZ ;  /* 0x00001800f7fa7810 */ /* 0x000fca0007ffe0ff */
[----:B------:R-:W-:Y:S01]  /*4e80*/  HMMA.16816.F32 R32, R236, R16, R28 ;  /* 0x00000010ec20723c */ /* 0x000fe2000000181c */
[C---:B------:R-:W-:Y:S02]  /*4e90*/  IADD3 R249, R247.reuse, 0x2800, RZ ;  /* 0x00002800f7f97810 */ /* 0x040fe40007ffe0ff */
[----:B------:R-:W-:-:S05]  /*4ea0*/  IADD3 R248, R247, 0x2000, RZ ;  /* 0x00002000f7f87810 */ /* 0x000fca0007ffe0ff */
[C---:B------:R-:W-:Y:S08]  /*4eb0*/  HMMA.16816.F32 R20, R236.reuse, R18, R24 ;  /* 0x00000012ec14723c */ /* 0x040ff00000001818 */
[C---:B--2---:R-:W-:Y:S08]  /*4ec0*/  HMMA.16816.F32 R28, R236.reuse, R12, R8 ;  /* 0x0000000cec1c723c */ /* 0x044ff00000001808 */
[----:B------:R-:W-:Y:S01]  /*4ed0*/  HMMA.16816.F32 R24, R236, R14, R4 ;  /* 0x0000000eec18723c */ /* 0x000fe20000001804 */
[----:B------:R-:W-:Y:S06]  /*4ee0*/  BAR.SYNC.DEFER_BLOCKING 0x0 ;  /* 0x0000000000007b1d */ /* 0x000fec0000010000 */
[----:B------:R-:W-:Y:S01]  /*4ef0*/  @!UPT UIADD3 URZ, URZ, URZ, URZ ;  /* 0x0000003f3f3ff290 */ /* 0x000fe2000fffe03f */
[----:B------:R-:W-:Y:S11]  /*4f00*/  @!P0 BRA `(.L_x_1125) ;  /* 0x0000076000008947 */ /* 0x000ff60003800000 */
[----:B----4-:R-:W2:Y:S04]  /*4f10*/  LDL R3, [R1+0x70] ;  /* 0x0000700001037983 */ /* 0x010ea80000100800 */
        /* <DEDUP_REMOVED lines=43> */
.L_x_1228:
[----:B------:R-:W-:Y:S05]  /*51d0*/  BRA.DIV ~URZ, `(.L_x_1127) ;  /* 0x0000ecc27f007947 */ /* 0x000fea000b800000 */
[----:B------:R4:W1:Y:S02]  /*51e0*/  SHFL.IDX PT, R0, R6, RZ, 0x181f ;  /* 0x00181fff06007589 */ /* 0x00086400000e0000 */
.L_x_1229:
        /* <DEDUP_REMOVED lines=34> */
.L_x_1129:
[----:B------:R-:W-:Y:S05]  /*5410*/  BSYNC B0 ;  /* 0x0000000000007941 */ /* 0x000fea0003800000 */
.L_x_1128:
[----:B------:R-:W-:Y:S01]  /*5420*/  ISETP.GE.AND P0, PT, R7, 0x21, PT ;  /* 0x000000210700780c */ /* 0x000fe20003f06270 */
[----:B------:R-:W-:Y:S06]  /*5430*/  BRA.DIV ~URZ, `(.L_x_1130) ;  /* 0x0000eac27f007947 */ /* 0x000fec000b800000 */
[----:B---3--:R3:W2:Y:S04]  /*5440*/  SHFL.IDX PT, R4, R5, 0x1, 0x181f ;  /* 0x00381f0005047f89 */ /* 0x0086a800000e0000 */
[----:B-1----:R3:W1:Y:S02]  /*5450*/  SHFL.IDX PT, R0, R6, 0x1, 0x181f ;  /* 0x00381f0006007f89 */ /* 0x00266400000e0000 */
.L_x_1230:
        /* <DEDUP_REMOVED lines=33> */
.L_x_1125:
[----:B----4-:R-:W-:Y:S05]  /*5670*/  BSYNC B1 ;  /* 0x0000000000017941 */ /* 0x010fea0003800000 */
.L_x_1124:
[----:B-1----:R-:W4:Y:S01]  /*5680*/  LDL R2, [R1+0xa0] ;  /* 0x0000a00001027983 */ /* 0x002f220000100800 */
[----:B--2---:R-:W-:-:S03]  /*5690*/  IMAD.MOV.U32 R4, RZ, RZ, c[0x0][0x2c4] ;  /* 0x0000b100ff047624 */ /* 0x004fc600078e00ff */
[----:B------:R-:W4:Y:S04]  /*56a0*/  LDL R0, [R1+0xb8] ;  /* 0x0000b80001007983 */ /* 0x000f280000100800 */
[----:B---3--:R-:W2:Y:S04]  /*56b0*/  LDL R5, [R1+0xa4] ;  /* 0x0000a40001057983 */ /* 0x008ea80000100800 */
[----:B------:R-:W3:Y:S01]  /*56c0*/  LDL R3, [R1+0x98] ;  /* 0x0000980001037983 */ /* 0x000ee20000100800 */
[----:B------:R-:W-:-:S03]  /*56d0*/  ISETP.NE.AND P0, PT, R4, 0x1, PT ;  /* 0x000000010400780c */ /* 0x000fc60003f05270 */
[----:B------:R-:W0:Y:S01]  /*56e0*/  LDGDEPBAR ;  /* 0x00000000000079af */ /* 0x000e220000000000 */
[----:B----4-:R-:W-:Y:S02]  /*56f0*/  IADD3 R0, R0, R2, RZ ;  /* 0x0000000200007210 */ /* 0x010fe40007ffe0ff */
[----:B--2---:R-:W-:-:S07]  /*5700*/  IADD3 R6, -R5, R56, RZ ;  /* 0x0000003805067210 */ /* 0x004fce0007ffe1ff */
[----:B------:R-:W-:-:S04]  /*5710*/  @P0 IMAD.HI.U32 R2, R0, c[0x0][0x2c8], RZ ;  /* 0x0000b20000020a27 */ /* 0x000fc800078e00ff */
[----:B------:R-:W-:Y:S01]  /*5720*/  IMAD.MOV.U32 R4, RZ, RZ, R0 ;  /* 0x000000ffff047224 */ /* 0x000fe200078e0000 */
[----:B------:R-:W-:Y:S02]  /*5730*/  IADD3 R0, -R5, 0x1, R56 ;  /* 0x0000000105007810 */ /* 0x000fe40007ffe138 */
[----:B------:R-:W-:-:S03]  /*5740*/  @P0 SHF.R.U32.HI R4, RZ, c[0x0][0x2cc], R2 ;  /* 0x0000b300ff040a19 */ /* 0x000fc60000011602 */
[----:B---3--:R-:W-:Y:S01]  /*5750*/  IMAD.IADD R5, R0, 0x1, -R3 ;  /* 0x0000000100057824 */ /* 0x008fe200078e0a03 */
[----:B------:R-:W-:Y:S05]  /*5760*/  BRA.DIV ~URZ, `(.L_x_1131) ;  /* 0x0000e8527f007947 */ /* 0x000fea000b800000 */
[----:B------:R1:W2:Y:S02]  /*5770*/  SHFL.IDX PT, R0, R4, RZ, 0x1c1f ;  /* 0x001c1fff04007589 */ /* 0x0002a400000e0000 */
.L_x_1231:
[----:B--2---:R-:W-:-:S05]  /*5780*/  IMAD.IADD R0, R5, 0x1, R0 ;  /* 0x0000000105007824 */ /* 0x004fca00078e0200 */
[----:B------:R-:W-:-:S04]  /*5790*/  IMNMX R0, R6, R0, PT ;  /* 0x0000000006007217 */ /* 0x000fc80003800200 */
[C---:B------:R-:W-:Y:S02]  /*57a0*/  ISETP.GT.AND P1, PT, R0.reuse, RZ, PT ;  /* 0x000000ff0000720c */ /* 0x040fe40003f24270 */
[----:B------:R-:W-:Y:S02]  /*57b0*/  ISETP.GT.AND P0, PT, R0, 0x1, PT ;  /* 0x000000010000780c */ /* 0x000fe40003f04270 */
        /* <DEDUP_REMOVED lines=21> */
[----:B------:R-:W-:Y:S01]  /*5910*/  FSEL R72, R25, -INF , P0 ;  /* 0xff80000019487808 */ /* 0x000fe20000000000 */
[----:B------:R-:W-:Y:S05]  /*5920*/  BRA.DIV ~URZ, `(.L_x_1132) ;  /* 0x0000e6f27f007947 */ /* 0x000fea000b800000 */
[----:B------:R-:W2:Y:S02]  /*5930*/  SHFL.IDX PT, R0, R4, 0x1, 0x1c1f ;  /* 0x003c1f0004007f89 */ /* 0x000ea400000e0000 */
[----:B--2---:R-:W-:-:S05]  /*5940*/  IMAD.IADD R0, R5, 0x1, R0 ;  /* 0x0000000105007824 */ /* 0x004fca00078e0200 */
        /* <DEDUP_REMOVED lines=34> */
[----:B------:R-:W-:Y:S02]  /*5b70*/  FSEL R71, R30, -INF , P3 ;  /* 0xff8000001e477808 */ /* 0x000fe40001800000 */
[----:B------:R-:W-:Y:S02]  /*5b80*/  FMNMX.FTZ R0, R75, R0, !PT ;  /* 0x000000004b007209 */ /* 0x000fe40007810000 */
[----:B------:R-:W-:-:S02]  /*5b90*/  FMNMX.FTZ R2, R12, R2, !PT ;  /* 0x000000020c027209 */ /* 0x000fc40007810000 */
[----:B------:R-:W-:Y:S02]  /*5ba0*/  FSEL R70, R31, -INF , P2 ;  /* 0xff8000001f467808 */ /* 0x000fe40001000000 */
[----:B------:R-:W-:Y:S02]  /*5bb0*/  FMNMX.FTZ R0, R74, R0, !PT ;  /* 0x000000004a007209 */ /* 0x000fe40007810000 */
[----:B------:R-:W-:Y:S02]  /*5bc0*/  FMNMX.FTZ R2, R71, R2, !PT ;  /* 0x0000000247027209 */ /* 0x000fe40007810000 */
[----:B------:R-:W-:Y:S02]  /*5bd0*/  FSEL R69, R26, -INF , P1 ;  /* 0xff8000001a457808 */ /* 0x000fe40000800000 */
[----:B------:R-:W-:Y:S02]  /*5be0*/  FMNMX.FTZ R0, R73, R0, !PT ;  /* 0x0000000049007209 */ /* 0x000fe40007810000 */
[----:B------:R-:W-:-:S02]  /*5bf0*/  FMNMX.FTZ R2, R70, R2, !PT ;  /* 0x0000000246027209 */ /* 0x000fc40007810000 */
[----:B------:R-:W-:Y:S02]  /*5c00*/  FSEL R68, R27, -INF , P0 ;  /* 0xff8000001b447808 */ /* 0x000fe40000000000 */
[----:B------:R-:W-:Y:S02]  /*5c10*/  FMNMX.FTZ R0, R72, R0, !PT ;  /* 0x0000000048007209 */ /* 0x000fe40007810000 */
[----:B------:R-:W-:-:S03]  /*5c20*/  FMNMX.FTZ R2, R69, R2, !PT ;  /* 0x0000000245027209 */ /* 0x000fc60007810000 */
[----:B------:R-:W2:Y:S01]  /*5c30*/  SHFL.BFLY PT, R3, R0, 0x2, 0x1f ;  /* 0x0c401f0000037f89 */ /* 0x000ea200000e0000 */
[----:B------:R-:W-:-:S05]  /*5c40*/  FMNMX.FTZ R2, R68, R2, !PT ;  /* 0x0000000244027209 */ /* 0x000fca0007810000 */
[----:B-1----:R-:W1:Y:S01]  /*5c50*/  SHFL.BFLY PT, R4, R2, 0x2, 0x1f ;  /* 0x0c401f0002047f89 */ /* 0x002e6200000e0000 */
[----:B--2---:R-:W-:Y:S02]  /*5c60*/  FMNMX.FTZ R0, R3, R0, !PT ;  /* 0x0000000003007209 */ /* 0x004fe40007810000 */
[----:B-1----:R-:W-:-:S03]  /*5c70*/  FMNMX.FTZ R4, R2, R4, !PT ;  /* 0x0000000402047209 */ /* 0x002fc60007810000 */
[----:B------:R-:W1:Y:S04]  /*5c80*/  SHFL.BFLY PT, R2, R0, 0x1, 0x1f ;  /* 0x0c201f0000027f89 */ /* 0x000e6800000e0000 */
[----:B------:R2:W3:Y:S01]  /*5c90*/  SHFL.BFLY PT, R3, R4, 0x1, 0x1f ;  /* 0x0c201f0004037f89 */ /* 0x0004e200000e0000 */
[----:B-1----:R-:W-:-:S04]  /*5ca0*/  FMNMX.FTZ R134, R0, R2, !PT ;  /* 0x0000000200867209 */ /* 0x002fc80007810000 */
.L_x_1232:
[----:B------:R-:W4:Y:S01]  /*5cb0*/  LDL R44, [R1+0x10] ;  /* 0x00001000012c7983 */ /* 0x000f220000100800 */
[C---:B------:R-:W-:Y:S01]  /*5cc0*/  FMUL.FTZ R2, R134.reuse, c[0x0][0x2d0] ;  /* 0x0000b40086027a20 */ /* 0x040fe20000410000 */
[----:B------:R-:W-:Y:S01]  /*5cd0*/  FSETP.NEU.FTZ.AND P0, PT, R134, -INF , PT ;  /* 0xff8000008600780b */ /* 0x000fe20003f1d000 */
[----:B------:R-:W-:Y:S01]  /*5ce0*/  WARPSYNC 0xffffffff ;  /* 0xffffffff00007948 */ /* 0x000fe20003800000 */
[----:B---3--:R-:W-:Y:S01]  /*5cf0*/  FMNMX.FTZ R133, R3, R4, !PT ;  /* 0x0000000403857209 */ /* 0x008fe20007810000 */
[----:B------:R-:W-:Y:S01]  /*5d00*/  LDSM.16.MT88.4 R32, [R245] ;  /* 0x00000000f520783b */ /* 0x000fe20000004200 */
[----:B------:R-:W-:-:S02]  /*5d10*/  FSEL R2, R2, RZ, P0 ;  /* 0x000000ff02027208 */ /* 0x000fc40000000000 */
[C---:B------:R-:W-:Y:S01]  /*5d20*/  FSETP.NEU.FTZ.AND P0, PT, R133.reuse, -INF , PT ;  /* 0xff8000008500780b */ /* 0x040fe20003f1d000 */
[----:B--2---:R-:W-:Y:S01]  /*5d30*/  FMUL.FTZ R4, R133, c[0x0][0x2d0] ;  /* 0x0000b40085047a20 */ /* 0x004fe20000410000 */
[----:B------:R-:W-:Y:S01]  /*5d40*/  LDSM.16.MT88.4 R36, [R245+0x800] ;  /* 0x00080000f524783b */ /* 0x000fe20000004200 */
[--C-:B------:R-:W-:Y:S02]  /*5d50*/  FFMA.FTZ R0, R11, c[0x0][0x2d0], -R2.reuse ;  /* 0x0000b4000b007a23 */ /* 0x100fe40000010802 */
[--C-:B------:R-:W-:Y:S01]  /*5d60*/  FFMA.FTZ R3, R18, c[0x0][0x2d0], -R2.reuse ;  /* 0x0000b40012037a23 */ /* 0x100fe20000010802 */
[----:B------:R-:W-:Y:S01]  /*5d70*/  LDSM.16.MT88.4 R40, [R243+0x800] ;  /* 0x00080000f328783b */ /* 0x000fe20000004200 */
[----:B------:R1:W-:Y:S03]  /*5d80*/  MUFU.EX2 R101, R0 ;  /* 0x0000000000657308 */ /* 0x0003e60000000800 */
[----:B------:R-:W-:Y:S04]  /*5d90*/  LDSM.16.MT88.4 R24, [R244] ;  /* 0x00000000f418783b */ /* 0x000fe80000004200 */
[----:B------:R-:W-:Y:S01]  /*5da0*/  LDSM.16.MT88.4 R60, [R243+0x1800] ;  /* 0x00180000f33c783b */ /* 0x000fe20000004200 */
[----:B------:R-:W-:Y:S03]  /*5db0*/  MUFU.EX2 R127, R3 ;  /* 0x00000003007f7308 */ /* 0x000fe60000000800 */
[----:B------:R-:W-:Y:S04]  /*5dc0*/  LDSM.16.MT88.4 R48, [R244+0x800] ;  /* 0x00080000f430783b */ /* 0x000fe80000004200 */
[----:B------:R-:W-:Y:S01]  /*5dd0*/  LDSM.16.MT88.4 R56, [R245+0x1800] ;  /* 0x00180000f538783b */ /* 0x000fe20000004200 */
[----:B-1----:R-:W-:-:S03]  /*5de0*/  FFMA.FTZ R0, R10, c[0x0][0x2d0], -R2 ;  /* 0x0000b4000a007a23 */ /* 0x002fc60000010802 */
[----:B------:R-:W-:Y:S01]  /*5df0*/  LDSM.16.MT88.4 R64, [R245+0x2000] ;  /* 0x00200000f540783b */ /* 0x000fe20000004200 */
[----:B------:R1:W-:Y:S02]  /*5e00*/  MUFU.EX2 R100, R0 ;  /* 0x0000000000647308 */ /* 0x0003e40000000800 */
[----:B-1----:R-:W-:-:S06]  /*5e10*/  FFMA.FTZ R0, R17, c[0x0][0x2d0], -R2 ;  /* 0x0000b40011007a23 */ /* 0x002fcc0000010802 */
[----:B------:R1:W-:Y:S02]  /*5e20*/  MUFU.EX2 R116, R0 ;  /* 0x0000000000747308 */ /* 0x0003e40000000800 */
[----:B-1----:R-:W-:-:S06]  /*5e30*/  FFMA.FTZ R0, R16, c[0x0][0x2d0], -R2 ;  /* 0x0000b40010007a23 */ /* 0x002fcc0000010802 */
[----:B------:R1:W2:Y:S02]  /*5e40*/  MUFU.EX2 R111, R0 ;  /* 0x00000000006f7308 */ /* 0x0002a40000000800 */
[----:B-1----:R-:W-:Y:S01]  /*5e50*/  FFMA.FTZ R0, R15, c[0x0][0x2d0], -R2 ;  /* 0x0000b4000f007a23 */ /* 0x002fe20000010802 */
[----:B--2---:R-:W-:-:S05]  /*5e60*/  F2FP.PACK_AB R10, R111, R116 ;  /* 0x000000746f0a723e */ /* 0x004fca00000000ff */
[----:B------:R1:W-:Y:S02]  /*5e70*/  MUFU.EX2 R117, R0 ;  /* 0x0000000000757308 */ /* 0x0003e40000000800 */
[----:B-1----:R-:W-:Y:S02]  /*5e80*/  FFMA.FTZ R0, R19, c[0x0][0x2d0], -R2 ;  /* 0x0000b40013007a23 */ /* 0x002fe40000010802 */
[----:B------:R-:W1:Y:S04]  /*5e90*/  LDSM.16.MT88.4 R16, [R243] ;  /* 0x00000000f310783b */ /* 0x000e680000004200 */
[----:B------:R2:W3:Y:S02]  /*5ea0*/  MUFU.EX2 R126, R0 ;  /* 0x00000000007e7308 */ /* 0x0004e40000000800 */
[----:B--2---:R-:W-:-:S02]  /*5eb0*/  FSEL R0, R4, RZ, P0 ;  /* 0x000000ff04007208 */ /* 0x004fc40000000000 */
[----:B---3--:R-:W-:-:S03]  /*5ec0*/  F2FP.PACK_AB R4, R126, R117 ;  /* 0x000000757e04723e */ /* 0x008fc600000000ff */
[----:B------:R-:W-:-:S04]  /*5ed0*/  FFMA.FTZ R3, R6, c[0x0][0x2d0], -R0 ;  /* 0x0000b40006037a23 */ /* 0x000fc80000010800 */
[----:B------:R2:W-:Y:S02]  /*5ee0*/  MUFU.EX2 R109, R3 ;  /* 0x00000003006d7308 */ /* 0x0005e40000000800 */
[----:B--2---:R-:W-:-:S06]  /*5ef0*/  FFMA.FTZ R3, R5, c[0x0][0x2d0], -R0 ;  /* 0x0000b40005037a23 */ /* 0x004fcc0000010800 */
[----:B------:R2:W3:Y:S02]  /*5f00*/  MUFU.EX2 R108, R3 ;  /* 0x00000003006c7308 */ /* 0x0004e40000000800 */
[----:B--2---:R-:W-:Y:S01]  /*5f10*/  FFMA.FTZ R3, R9, c[0x0][0x2d0], -R0 ;  /* 0x0000b40009037a23 */ /* 0x004fe20000010800 */
[----:B---3--:R-:W-:-:S05]  /*5f20*/  F2FP.PACK_AB R9, R108, R109 ;  /* 0x0000006d6c09723e */ /* 0x008fca00000000ff */
[----:B------:R2:W-:Y:S02]  /*5f30*/  MUFU.EX2 R110, R3 ;  /* 0x00000003006e7308 */ /* 0x0005e40000000800 */
[----:B--2---:R-:W-:Y:S01]  /*5f40*/  FFMA.FTZ R3, R8, c[0x0][0x2d0], -R0 ;  /* 0x0000b40008037a23 */ /* 0x004fe20000010800 */
[----:B------:R-:W-:-:S05]  /*5f50*/  F2FP.PACK_AB R8, R100, R101 ;  /* 0x000000656408723e */ /* 0x000fca00000000ff */
[----:B------:R2:W3:Y:S02]  /*5f60*/  MUFU.EX2 R118, R3 ;  /* 0x0000000300767308 */ /* 0x0004e40000000800 */
[----:B--2---:R-:W-:Y:S01]  /*5f70*/  FFMA.FTZ R3, R20, c[0x0][0x2d0], -R2 ;  /* 0x0000b40014037a23 */ /* 0x004fe20000010802 */
[----:B---3--:R-:W-:-:S05]  /*5f80*/  F2FP.PACK_AB R11, R118, R110 ;  /* 0x0000006e760b723e */ /* 0x008fca00000000ff */
[----:B------:R2:W3:Y:S02]  /*5f90*/  MUFU.EX2 R125, R3 ;  /* 0x00000003007d7308 */ /* 0x0004e40000000800 */
[C---:B-1----:R-:W-:Y:S08]  /*5fa0*/  HMMA.16816.F32 R28, R8.reuse, R16, RZ ;  /* 0x00000010081c723c */ /* 0x042ff000000018ff */
[----:B------:R-:W-:Y:S01]  /*5fb0*/  HMMA.16816.F32 R20, R8, R18, RZ ;  /* 0x000000120814723c */ /* 0x000fe200000018ff */
[----:B--2---:R-:W-:Y:S01]  /*5fc0*/  FFMA.FTZ R3, R7, c[0x0][0x2d0], -R0 ;  /* 0x0000b40007037a23 */ /* 0x004fe20000010800 */
[----:B---3--:R-:W-:-:S03]  /*5fd0*/  F2FP.PACK_AB R6, R125, R127 ;  /* 0x0000007f7d06723e */ /* 0x008fc600000000ff */
[----:B------:R1:W-:Y:S03]  /*5fe0*/  MUFU.EX2 R119, R3 ;  /* 0x0000000300777308 */ /* 0x0003e60000000800 */
[----:B------:R-:W-:Y:S01]  /*5ff0*/  HMMA.16816.F32 R16, R8, R32, RZ ;  /* 0x000000200810723c */ /* 0x000fe200000018ff */
[----:B-1----:R-:W-:-:S04]  /*6000*/  FFMA.FTZ R3, R14, c[0x0][0x2d0], -R0 ;  /* 0x0000b4000e037a23 */ /* 0x002fc80000010800 */
[----:B------:R1:W2:Y:S02]  /*6010*/  MUFU.EX2 R124, R3 ;  /* 0x00000003007c7308 */ /* 0x0002a40000000800 */
[----:B-1----:R-:W-:Y:S01]  /*6020*/  FFMA.FTZ R3, R13, c[0x0][0x2d0], -R0 ;  /* 0x0000b4000d037a23 */ /* 0x002fe20000010800 */
[----:B--2---:R-:W-:-:S05]  /*6030*/  F2FP.PACK_AB R5, R124, R119 ;  /* 0x000000777c05723e */ /* 0x004fca00000000ff */
[----:B------:R1:W-:Y:S02]  /*6040*/  MUFU.EX2 R129, R3 ;  /* 0x0000000300817308 */ /* 0x0003e40000000800 */
[----:B-1----:R-:W-:Y:S02]  /*6050*/  FFMA.FTZ R3, R12, c[0x0][0x2d0], -R0 ;  /* 0x0000b4000c037a23 */ /* 0x002fe40000010800 */
[----:B------:R-:W-:Y:S01]  /*6060*/  HMMA.16816.F32 R12, R8, R34, RZ ;  /* 0x00000022080c723c */ /* 0x000fe200000018ff */
[----:B------:R-:W-:Y:S03]  /*6070*/  LDSM.16.MT88.4 R32, [R243+0x2000] ;  /* 0x00200000f320783b */ /* 0x000fe60000004200 */
[----:B------:R-:W1:Y:S01]  /*6080*/  MUFU.EX2 R128, R3 ;  /* 0x0000000300807308 */ /* 0x000e620000000800 */
[----:B----4-:R-:W2:Y:S01]  /*6090*/  LDSM.16.MT88.4 R44, [R44] ;  /* 0x000000002c2c783b */ /* 0x010ea20000004200 */
[----:B-1----:R-:W-:-:S07]  /*60a0*/  F2FP.PACK_AB R7, R128, R129 ;  /* 0x000000818007723e */ /* 0x002fce00000000ff */
[C---:B------:R-:W-:Y:S11]  /*60b0*/  HMMA.16816.F32 R152, R4.reuse, R36, R16 ;  /* 0x000000240498723c */ /* 0x040ff60000001810 */
[C---:B------:R-:W-:Y:S01]  /*60c0*/  HMMA.16816.F32 R52, R4.reuse, R38, R12 ;  /* 0x000000260434723c */ /* 0x040fe2000000180c */
[----:B------:R-:W1:Y:S07]  /*60d0*/  LDSM.16.MT88.4 R36, [R246+0x800] ;  /* 0x00080000f624783b */ /* 0x000e6e0000004200 */
[C---:B------:R-:W-:Y:S08]  /*60e0*/  HMMA.16816.F32 R160, R4.reuse, R40, R28 ;  /* 0x0000002804a0723c */ /* 0x040ff0000000181c */
[----:B------:R-:W-:Y:S08]  /*60f0*/  HMMA.16816.F32 R140, R4, R42, R20 ;  /* 0x0000002a048c723c */ /* 0x000ff00000001814 */
[----:B------:R-:W-:Y:S01]  /*6100*/  HMMA.16816.F32 R40, R8, R24, RZ ;  /* 0x000000180828723c */ /* 0x000fe200000018ff */
[----:B------:R-:W-:Y:S01]  /*6110*/  MOV R159, R52 ;  /* 0x00000034009f7202 */ /* 0x000fe20000000f00 */
[----:B------:R-:W-:Y:S01]  /*6120*/  IMAD.MOV.U32 R157, RZ, RZ, R54 ;  /* 0x000000ffff9d7224 */ /* 0x000fe200078e0036 */
[----:B------:R-:W-:-:S02]  /*6130*/  MOV R158, R53 ;  /* 0x00000035009e7202 */ /* 0x000fc40000000f00 */
[----:B------:R-:W-:Y:S02]  /*6140*/  MOV R156, R55 ;  /* 0x00000037009c7202 */ /* 0x000fe40000000f00 */
[----:B------:R-:W-:Y:S01]  /*6150*/  LDSM.16.MT88.4 R52, [R246+0x1800] ;  /* 0x00180000f634783b */ /* 0x000fe20000004200 */
[C---:B------:R-:W-:Y:S08]  /*6160*/  HMMA.16816.F32 R28, R8.reuse, R26, RZ ;  /* 0x0000001a081c723c */ /* 0x040ff000000018ff */
[C---:B--2---:R-:W-:Y:S08]  /*6170*/  HMMA.16816.F32 R24, R8.reuse, R44, RZ ;  /* 0x0000002c0818723c */ /* 0x044ff000000018ff */
[C---:B------:R-:W-:Y:S01]  /*6180*/  HMMA.16816.F32 R20, R8.reuse, R46, RZ ;  /* 0x0000002e0814723c */ /* 0x040fe200000018ff */
[----:B------:R-:W2:Y:S07]  /*6190*/  LDSM.16.MT88.4 R44, [R244+0x1800] ;  /* 0x00180000f42c783b */ /* 0x000eae0000004200 */
[C---:B------:R-:W-:Y:S08]  /*61a0*/  HMMA.16816.F32 R16, R8.reuse, R60, RZ ;  /* 0x0000003c0810723c */ /* 0x040ff000000018ff */
[----:B------:R-:W-:Y:S01]  /*61b0*/  HMMA.16816.F32 R12, R8, R62, RZ ;  /* 0x0000003e080c723c */ /* 0x000fe200000018ff */
[----:B------:R-:W3:Y:S07]  /*61c0*/  LDSM.16.MT88.4 R60, [R244+0x2000] ;  /* 0x00200000f43c783b */ /* 0x000eee0000004200 */
        /* <DEDUP_REMOVED lines=8> */
[----:B------:R-:W4:Y:S01]  /*6250*/  LDSM.16.MT88.4 R48, [R246+0x2000] ;  /* 0x00200000f630783b */ /* 0x000f220000004200 */
[----:B------:R-:W-:-:S03]  /*6260*/  MOV R148, R79 ;  /* 0x0000004f00947202 */ /* 0x000fc60000000f00 */
[----:B------:R-:W-:Y:S01]  /*6270*/  HMMA.16816.F32 R40, R8, R56, RZ ;  /* 0x000000380828723c */ /* 0x000fe200000018ff */
[----:B------:R-:W-:Y:S01]  /*6280*/  IMAD.MOV.U32 R81, RZ, RZ, R26 ;  /* 0x000000ffff517224 */ /* 0x000fe200078e001a */
[----:B------:R-:W-:Y:S01]  /*6290*/  MOV R80, R27 ;  /* 0x0000001b00507202 */ /* 0x000fe20000000f00 */
[----:B------:R-:W-:Y:S01]  /*62a0*/  IMAD.MOV.U32 R78, RZ, RZ, R24 ;  /* 0x000000ffff4e7224 */ /* 0x000fe200078e0018 */
[----:B------:R-:W-:-:S04]  /*62b0*/  MOV R79, R25 ;  /* 0x00000019004f7202 */ /* 0x000fc80000000f00 */
[----:B------:R-:W-:Y:S01]  /*62c0*/  HMMA.16816.F32 R16, R4, R32, R16 ;  /* 0x000000200410723c */ /* 0x000fe20000001810 */
[----:B------:R-:W-:Y:S01]  /*62d0*/  MOV R77, R22 ;  /* 0x00000016004d7202 */ /* 0x000fe20000000f00 */
[----:B------:R-:W-:Y:S01]  /*62e0*/  IMAD.MOV.U32 R92, RZ, RZ, R21 ;  /* 0x000000ffff5c7224 */ /* 0x000fe200078e0015 */
[----:B------:R-:W-:Y:S02]  /*62f0*/  MOV R76, R23 ;  /* 0x00000017004c7202 */ /* 0x000fe40000000f00 */
[----:B------:R-:W-:-:S03]  /*6300*/  MOV R87, R20 ;  /* 0x0000001400577202 */ /* 0x000fc60000000f00 */
[----:B------:R-:W-:Y:S01]  /*6310*/  HMMA.16816.F32 R12, R4, R34, R12 ;  /* 0x00000022040c723c */ /* 0x000fe2000000180c */
[----:B------:R-:W-:Y:S07]  /*6320*/  LDSM.16.MT88.4 R32, [R245+0x3800] ;  /* 0x00380000f520783b */ /* 0x000fee0000004200 */
[C---:B------:R-:W-:Y:S08]  /*6330*/  HMMA.16816.F32 R28, R8.reuse, R58, RZ ;  /* 0x0000003a081c723c */ /* 0x040ff000000018ff */
[----:B--2---:R-:W-:Y:S01]  /*6340*/  HMMA.16816.F32 R24, R8, R44, RZ ;  /* 0x0000002c0818723c */ /* 0x004fe200000018ff */
[----:B------:R-:W-:Y:S01]  /*6350*/  MOV R135, R16 ;  /* 0x0000001000877202 */ /* 0x000fe20000000f00 */
[----:B------:R-:W-:Y:S01]  /*6360*/  IMAD.MOV.U32 R132, RZ, RZ, R17 ;  /* 0x000000ffff847224 */ /* 0x000fe200078e0011 */
[----:B------:R-:W-:-:S02]  /*6370*/  MOV R131, R18 ;  /* 0x0000001200837202 */ /* 0x000fc40000000f00 */
[----:B------:R-:W-:-:S03]  /*6380*/  MOV R130, R19 ;  /* 0x0000001300827202 */ /* 0x000fc60000000f00 */
[----:B------:R-:W-:Y:S01]  /*6390*/  HMMA.16816.F32 R20, R8, R46, RZ ;  /* 0x0000002e0814723c */ /* 0x000fe200000018ff */
[----:B------:R-:W2:Y:S01]  /*63a0*/  LDSM.16.MT88.4 R44, [R245+0x3000] ;  /* 0x00300000f52c783b */ /* 0x000ea20000004200 */
[----:B------:R-:W-:Y:S01]  /*63b0*/  IMAD.MOV.U32 R86, RZ, RZ, R13 ;  /* 0x000000ffff567224 */ /* 0x000fe200078e000d */
[----:B------:R-:W-:Y:S01]  /*63c0*/  MOV R85, R14 ;  /* 0x0000000e00557202 */ /* 0x000fe20000000f00 */
[----:B------:R-:W-:Y:S01]  /*63d0*/  IMAD.MOV.U32 R3, RZ, RZ, R12 ;  /* 0x000000ffff037224 */ /* 0x000fe200078e000c */
[----:B------:R-:W-:-:S03]  /*63e0*/  MOV R84, R15 ;  /* 0x0000000f00547202 */ /* 0x000fc60000000f00 */
[----:B------:R-:W-:Y:S01]  /*63f0*/  HMMA.16816.F32 R56, R4, R64, R40 ;  /* 0x000000400438723c */ /* 0x000fe20000001828 */
[----:B------:R-:W5:Y:S07]  /*6400*/  LDSM.16.MT88.4 R40, [R243+0x3800] ;  /* 0x00380000f328783b */ /* 0x000f6e0000004200 */
[C---:B------:R-:W-:Y:S08]  /*6410*/  HMMA.16816.F32 R16, R8.reuse, R52, RZ ;  /* 0x000000340810723c */ /* 0x040ff000000018ff */
[----:B------:R-:W-:Y:S01]  /*6420*/  HMMA.16816.F32 R12, R8, R54, RZ ;  /* 0x00000036080c723c */ /* 0x000fe200000018ff */
[----:B------:R-:W2:Y:S07]  /*6430*/  LDSM.16.MT88.4 R52, [R244+0x3000] ;  /* 0x00300000f434783b */ /* 0x000eae0000004200 */
[C---:B------:R-:W-:Y:S08]  /*6440*/  HMMA.16816.F32 R180, R4.reuse, R66, R28 ;  /* 0x0000004204b4723c */ /* 0x040ff0000000181c */
[----:B---3--:R-:W-:Y:S08]  /*6450*/  HMMA.16816.F32 R64, R4, R60, R24 ;  /* 0x0000003c0440723c */ /* 0x008ff00000001818 */
[C---:B-1----:R-:W-:Y:S08]  /*6460*/  HMMA.16816.F32 R28, R8.reuse, R36, RZ ;  /* 0x00000024081c723c */ /* 0x042ff000000018ff */
[----:B------:R-:W-:Y:S01]  /*6470*/  HMMA.16816.F32 R24, R8, R38, RZ ;  /* 0x000000260818723c */ /* 0x000fe200000018ff */
[----:B------:R-:W1:Y:S07]  /*6480*/  LDSM.16.MT88.4 R36, [R246+0x3000] ;  /* 0x00300000f624783b */ /* 0x000e6e0000004200 */
[C---:B------:R-:W-:Y:S08]  /*6490*/  HMMA.16816.F32 R176, R4.reuse, R62, R20 ;  /* 0x0000003e04b0723c */ /* 0x040ff00000001814 */
[C---:B----4-:R-:W-:Y:S08]  /*64a0*/  HMMA.16816.F32 R60, R4.reuse, R48, R16 ;  /* 0x00000030043c723c */ /* 0x050ff00000001810 */
[----:B------:R-:W-:Y:S01]  /*64b0*/  HMMA.16816.F32 R172, R4, R50, R12 ;  /* 0x0000003204ac723c */ /* 0x000fe2000000180c */
[----:B------:R-:W3:Y:S07]  /*64c0*/  LDSM.16.MT88.4 R48, [R244+0x3800] ;  /* 0x00380000f430783b */ /* 0x000eee0000004200 */
[----:B--2---:R-:W-:Y:S07]  /*64d0*/  HMMA.16816.F32 R16, R8, R46, RZ ;  /* 0x0000002e0810723c */ /* 0x004fee00000018ff */
[----:B------:R-:W-:Y:S01]  /*64e0*/  MOV R46, R85 ;  /* 0x00000055002e7202 */ /* 0x000fe20000000f00 */
[----:B-----5:R-:W-:Y:S01]  /*64f0*/  HMMA.16816.F32 R88, R4, R42, R24 ;  /* 0x0000002a0458723c */ /* 0x020fe20000001818 */
[----:B------:R-:W2:Y:S01]  /*6500*/  LDSM.16.MT88.4 R24, [R246+0x3800] ;  /* 0x00380000f618783b */ /* 0x000ea20000004200 */
[----:B------:R-:W-:-:S05]  /*6510*/  MOV R47, R84 ;  /* 0x00000054002f7202 */ /* 0x000fca0000000f00 */
[----:B------:R-:W-:Y:S01]  /*6520*/  MOV R42, R77 ;  /* 0x0000004d002a7202 */ /* 0x000fe20000000f00 */
[----:B------:R-:W-:Y:S01]  /*6530*/  HMMA.16816.F32 R20, R8, R44, RZ ;  /* 0x0000002c0814723c */ /* 0x000fe200000018ff */
[----:B------:R-:W-:-:S06]  /*6540*/  MOV R43, R76 ;  /* 0x0000004c002b7202 */ /* 0x000fcc0000000f00 */
[----:B------:R-:W-:Y:S01]  /*6550*/  MOV R45, R86 ;  /* 0x00000056002d7202 */ /* 0x000fe20000000f00 */
[----:B------:R-:W-:Y:S01]  /*6560*/  HMMA.16816.F32 R12, R8, R52, RZ ;  /* 0x00000034080c723c */ /* 0x000fe200000018ff */
[----:B------:R-:W-:Y:S02]  /*6570*/  IMAD.MOV.U32 R44, RZ, RZ, R3 ;  /* 0x000000ffff2c7224 */ /* 0x000fe400078e0003 */
[----:B------:R-:W-:-:S04]  /*6580*/  FADD.FTZ R3, R101, R100 ;  /* 0x0000006465037221 */ /* 0x000fc80000010000 */
[----:B------:R-:W-:Y:S01]  /*6590*/  MOV R52, R81 ;  /* 0x0000005100347202 */ /* 0x000fe20000000f00 */
[----:B------:R-:W-:Y:S01]  /*65a0*/  HMMA.16816.F32 R96, R4, R34, R16 ;  /* 0x000000220460723c */ /* 0x000fe20000001810 */
[----:B------:R-:W-:Y:S01]  /*65b0*/  MOV R53, R80 ;  /* 0x0000005000357202 */ /* 0x000fe20000000f00 */
[----:B------:R-:W-:-:S04]  /*65c0*/  FADD.FTZ R3, R116, R3 ;  /* 0x0000000374037221 */ /* 0x000fc80000010000 */
[----:B------:R-:W-:Y:S01]  /*65d0*/  FADD.FTZ R3, R111, R3 ;  /* 0x000000036f037221 */ /* 0x000fe20000010000 */
[----:B------:R-:W-:Y:S01]  /*65e0*/  MOV R34, R157 ;  /* 0x0000009d00227202 */ /* 0x000fe20000000f00 */
[----:B------:R-:W-:Y:S01]  /*65f0*/  HMMA.16816.F32 R80, R4, R40, R28 ;  /* 0x000000280450723c */ /* 0x000fe2000000181c */
[----:B------:R-:W4:Y:S01]  /*6600*/  LDSM.16.MT88.4 R28, [R243+0x4800] ;  /* 0x00480000f31c783b */ /* 0x000f220000004200 */
[----:B------:R-:W-:-:S05]  /*6610*/  MOV R35, R156 ;  /* 0x0000009c00237202 */ /* 0x000fca0000000f00 */
[----:B------:R-:W-:Y:S01]  /*6620*/  MOV R41, R79 ;  /* 0x0000004f00297202 */ /* 0x000fe20000000f00 */
[----:B-1----:R-:W-:Y:S01]  /*6630*/  HMMA.16816.F32 R16, R8, R36, RZ ;  /* 0x000000240810723c */ /* 0x002fe200000018ff */
[----:B------:R-:W-:-:S07]  /*6640*/  IMAD.MOV.U32 R40, RZ, RZ, R78 ;  /* 0x000000ffff287224 */ /* 0x000fce00078e004e */
[C---:B------:R-:W-:Y:S07]  /*6650*/  HMMA.16816.F32 R76, R4.reuse, R32, R20 ;  /* 0x00000020044c723c */ /* 0x040fee0000001814 */
[----:B------:R-:W-:Y:S01]  /*6660*/  IMAD.MOV.U32 R32, RZ, RZ, R87 ;  /* 0x000000ffff207224 */ /* 0x000fe200078e0057 */
[----:B------:R-:W-:Y:S01]  /*6670*/  MOV R33, R92 ;  /* 0x0000005c00217202 */ /* 0x000fe20000000f00 */
[----:B---3--:R-:W-:Y:S03]  /*6680*/  HMMA.16816.F32 R84, R4, R48, R12 ;  /* 0x000000300454723c */ /* 0x008fe6000000180c */
[----:B------:R-:W-:-:S02]  /*6690*/  MOV R36, R32 ;  /* 0x0000002000247202 */ /* 0x000fc40000000f00 */
[----:B------:R-:W-:Y:S01]  /*66a0*/  MOV R37, R33 ;  /* 0x0000002100257202 */ /* 0x000fe20000000f00 */
[----:B------:R-:W-:Y:S01]  /*66b0*/  IMAD.MOV.U32 R33, RZ, RZ, R158 ;  /* 0x000000ffff217224 */ /* 0x000fe200078e009e */
[----:B------:R-:W-:Y:S01]  /*66c0*/  MOV R48, R151 ;  /* 0x0000009700307202 */ /* 0x000fe20000000f00 */
[----:B------:R-:W-:Y:S01]  /*66d0*/  HMMA.16816.F32 R12, R8, R38, RZ ;  /* 0x00000026080c723c */ /* 0x000fe200000018ff */
[----:B------:R-:W-:Y:S01]  /*66e0*/  IMAD.MOV.U32 R49, RZ, RZ, R150 ;  /* 0x000000ffff317224 */ /* 0x000fe200078e0096 */
[----:B------:R-:W-:Y:S02]  /*66f0*/  MOV R32, R159 ;  /* 0x0000009f00207202 */ /* 0x000fe40000000f00 */
[----:B------:R-:W-:Y:S03]  /*6700*/  LDSM.16.MT88.4 R156, [R243+0x1000] ;  /* 0x00100000f39c783b */ /* 0x000fe60000004200 */
[----:B------:R-:W-:Y:S01]  /*6710*/  MOV R38, R42 ;  /* 0x0000002a00267202 */ /* 0x000fe20000000f00 */
[----:B--2---:R-:W-:Y:S01]  /*6720*/  HMMA.16816.F32 R92, R4, R24, R16 ;  /* 0x00000018045c723c */ /* 0x004fe20000001810 */
[----:B------:R-:W1:Y:S01]  /*6730*/  LDSM.16.MT88.4 R16, [R243+0x5000] ;  /* 0x00500000f310783b */ /* 0x000e620000004200 */
[----:B------:R-:W-:Y:S01]  /*6740*/  IMAD.MOV.U32 R39, RZ, RZ, R43 ;  /* 0x000000ffff277224 */ /* 0x000fe200078e002b */
[----:B------:R-:W-:-:S02]  /*6750*/  MOV R42, R52 ;  /* 0x00000034002a7202 */ /* 0x000fc40000000f00 */
[----:B------:R-:W-:Y:S01]  /*6760*/  MOV R43, R53 ;  /* 0x00000035002b7202 */ /* 0x000fe20000000f00 */
[----:B------:R-:W-:Y:S01]  /*6770*/  IMAD.MOV.U32 R53, RZ, RZ, R132 ;  /* 0x000000ffff357224 */ /* 0x000fe200078e0084 */
[----:B------:R-:W-:Y:S01]  /*6780*/  MOV R52, R135 ;  /* 0x0000008700347202 */ /* 0x000fe20000000f00 */
[----:B------:R-:W-:Y:S01]  /*6790*/  HMMA.16816.F32 R20, R8, R54, RZ ;  /* 0x000000360814723c */ /* 0x000fe200000018ff */
[----:B------:R-:W-:-:S06]  /*67a0*/  FADD.FTZ R25, R117, R3 ;  /* 0x0000000375197221 */ /* 0x000fcc0000010000 */
[----:B------:R-:W-:Y:S01]  /*67b0*/  MOV R55, R130 ;  /* 0x0000008200377202 */ /* 0x000fe20000000f00 */
[----:B------:R-:W-:Y:S01]  /*67c0*/  HMMA.16816.F32 R112, R4, R26, R12 ;  /* 0x0000001a0470723c */ /* 0x000fe2000000180c */
[----:B------:R-:W-:-:S06]  /*67d0*/  MOV R54, R131 ;  /* 0x0000008300367202 */ /* 0x000fcc0000000f00 */
[--C-:B------:R-:W-:Y:S01]  /*67e0*/  FFMA.FTZ R27, R74, c[0x0][0x2d0], -R2.reuse ;  /* 0x0000b4004a1b7a23 */ /* 0x100fe20000010802 */
[----:B----4-:R-:W-:Y:S01]  /*67f0*/  HMMA.16816.F32 R12, R8, R28, RZ ;  /* 0x0000001c080c723c */ /* 0x010fe200000018ff */
[----:B------:R-:W-:-:S06]  /*6800*/  FFMA.FTZ R26, R73, c[0x0][0x2d0], -R2 ;  /* 0x0000b400491a7a23 */ /* 0x000fcc0000010802 */
[----:B------:R-:W-:Y:S01]  /*6810*/  FFMA.FTZ R28, R75, c[0x0][0x2d0], -R2 ;  /* 0x0000b4004b1c7a23 */ /* 0x000fe20000010802 */
[----:B------:R-:W-:Y:S01]  /*6820*/  HMMA.16816.F32 R104, R4, R50, R20 ;  /* 0x000000320468723c */ /* 0x000fe20000001814 */
[----:B------:R-:W2:Y:S01]  /*6830*/  LDSM.16.MT88.4 R20, [R245+0x4800] ;  /* 0x00480000f514783b */ /* 0x000ea20000004200 */
[----:B------:R-:W-:-:S05]  /*6840*/  FFMA.FTZ R29, R70, c[0x0][0x2d0], -R0 ;  /* 0x0000b400461d7a23 */ /* 0x000fca0000010800 */
[----:B------:R-:W-:Y:S02]  /*6850*/  MOV R50, R149 ;  /* 0x0000009500327202 */ /* 0x000fe40000000f00 */
[----:B------:R-:W-:Y:S02]  /*6860*/  MOV R51, R148 ;  /* 0x0000009400337202 */ /* 0x000fe40000000f00 */
[----:B------:R-:W-:Y:S05]  /*6870*/  LDSM.16.MT88.4 R148, [R245+0x1000] ;  /* 0x00100000f594783b */ /* 0x000fea0000004200 */
        /* <DEDUP_REMOVED lines=72> */
[C---:B----4-:R-:W-:Y:S01]  /*6d00*/  HMMA.16816.F32 R16, R4.reuse, R8, R16 ;  /* 0x000000080410723c */ /* 0x050fe20000001810 */
[----:B------:R-:W2:Y:S07]  /*6d10*/  LDL R9, [R1+0x9c] ;  /* 0x00009c0001097983 */ /* 0x000eae0000100800 */
[----:B------:R-:W-:Y:S01]  /*6d20*/  HMMA.16816.F32 R12, R4, R10, R12 ;  /* 0x0000000a040c723c */ /* 0x000fe2000000180c */
[----:B------:R-:W2:Y:S04]  /*6d30*/  LDL R10, [R1+0x98] ;  /* 0x00009800010a7983 */ /* 0x000ea80000100800 */
[----:B------:R-:W4:Y:S03]  /*6d40*/  LDL.LU R8, [R1+0x34] ;  /* 0x0000340001087983 */ /* 0x000f260000300800 */
[C---:B------:R-:W-:Y:S01]  /*6d50*/  HMMA.16816.F32 R72, R128.reuse, R74, R88 ;  /* 0x0000004a8048723c */ /* 0x040fe20000001858 */
[----:B------:R-:W4:Y:S04]  /*6d60*/  LDL R3, [R1+0x64] ;  /* 0x0000640001037983 */ /* 0x000f280000100800 */
[----:B------:R-:W1:Y:S03]  /*6d70*/  LDSM.16.MT88.4 R88, [R244+0x4000] ;  /* 0x00400000f458783b */ /* 0x000e660000004200 */
[----:B------:R-:W-:Y:S01]  /*6d80*/  HMMA.16816.F32 R140, R128, R142, R48 ;  /* 0x0000008e808c723c */ /* 0x000fe20000001830 */
[----:B------:R-:W1:Y:S01]  /*6d90*/  LDSM.16.MT88.4 R48, [R245+0x2800] ;  /* 0x00280000f530783b */ /* 0x000e620000004200 */
[----:B------:R-:W-:-:S03]  /*6da0*/  MOV R2, c[0x0][0x2c4] ;  /* 0x0000b10000027a02 */ /* 0x000fc60000000f00 */
[----:B------:R-:W-:Y:S03]  /*6db0*/  LDSM.16.MT88.4 R4, [R246+0x5800] ;  /* 0x00580000f604783b */ /* 0x000fe60000004200 */
        /* <DEDUP_REMOVED lines=10> */
[----:B------:R-:W3:Y:S01]  /*6e60*/  LDSM.16.MT88.4 R56, [R244+0x2800] ;  /* 0x00280000f438783b */ /* 0x000ee20000004200 */
[----:B------:R-:W-:-:S06]  /*6e70*/  ISETP.NE.AND P1, PT, R2, 0x1, PT ;  /* 0x000000010200780c */ /* 0x000fcc0003f25270 */
[C---:B-1----:R-:W-:Y:S08]  /*6e80*/  HMMA.16816.F32 R100, R128.reuse, R104, R100 ;  /* 0x000000688064723c */ /* 0x042ff00000001864 */
[C---:B---3--:R-:W-:Y:S08]  /*6e90*/  HMMA.16816.F32 R92, R128.reuse, R96, R92 ;  /* 0x00000060805c723c */ /* 0x048ff0000000185c */
[C---:B------:R-:W-:Y:S01]  /*6ea0*/  HMMA.16816.F32 R104, R128.reuse, R106, R120 ;  /* 0x0000006a8068723c */ /* 0x040fe20000001878 */
[----:B------:R-:W1:Y:S07]  /*6eb0*/  LDSM.16.MT88.4 R120, [R244+0x5800] ;  /* 0x00580000f478783b */ /* 0x000e6e0000004200 */
[C---:B------:R-:W-:Y:S01]  /*6ec0*/  HMMA.16816.F32 R52, R128.reuse, R56, R64 ;  /* 0x000000388034723c */ /* 0x040fe20000001840 */
[----:B------:R-:W3:Y:S07]  /*6ed0*/  LDSM.16.MT88.4 R64, [R246+0x2800] ;  /* 0x00280000f640783b */ /* 0x000eee0000004200 */
[C---:B------:R-:W-:Y:S01]  /*6ee0*/  HMMA.16816.F32 R96, R128.reuse, R98, R112 ;  /* 0x000000628060723c */ /* 0x040fe20000001870 */
[----:B------:R-:W3:Y:S07]  /*6ef0*/  LDSM.16.MT88.4 R112, [R245+0x5800] ;  /* 0x00580000f570783b */ /* 0x000eee0000004200 */
[C---:B------:R-:W-:Y:S08]  /*6f00*/  HMMA.16816.F32 R48, R128.reuse, R50, R180 ;  /* 0x000000328030723c */ /* 0x040ff000000018b4 */
[C---:B------:R-:W-:Y:S08]  /*6f10*/  HMMA.16816.F32 R56, R128.reuse, R58, R176 ;  /* 0x0000003a8038723c */ /* 0x040ff000000018b0 */
[C---:B-1----:R-:W-:Y:S08]  /*6f20*/  HMMA.16816.F32 R116, R128.reuse, R120, R116 ;  /* 0x000000788074723c */ /* 0x042ff00000001874 */
        /* <DEDUP_REMOVED lines=8> */
[----:B------:R-:W-:-:S04]  /*6fb0*/  @P1 SHF.R.U32.HI R0, RZ, c[0x0][0x2cc], R2 ;  /* 0x0000b300ff001a19 */ /* 0x000fc80000011602 */
[----:B--2---:R-:W-:-:S05]  /*6fc0*/  IADD3 R0, R0, R9, -R10 ;  /* 0x0000000900007210 */ /* 0x004fca0007ffe80a */
[----:B------:R-:W-:-:S05]  /*6fd0*/  IMAD.HI R0, R0, 0x2aaaaaab, RZ ;  /* 0x2aaaaaab00007827 */ /* 0x000fca00078e02ff */
[----:B------:R-:W-:-:S04]  /*6fe0*/  SHF.R.U32.HI R2, RZ, 0x1f, R0 ;  /* 0x0000001fff027819 */ /* 0x000fc80000011600 */
[----:B------:R-:W-:-:S04]  /*6ff0*/  LEA.HI.SX32 R0, R0, R2, 0x1d ;  /* 0x0000000200007211 */ /* 0x000fc800078feaff */
[----:B----4-:R-:W-:Y:S02]  /*7000*/  IMNMX R0, R3, R0, !PT ;  /* 0x0000000003007217 */ /* 0x010fe40007800200 */
[----:B------:R-:W-:-:S03]  /*7010*/  IADD3 R180, R8, -0x2, RZ ;  /* 0xfffffffe08b47810 */ /* 0x000fc60007ffe0ff */
[----:B------:R1:W-:Y:S01]  /*7020*/  STL [R1+0x6c], R0 ;  /* 0x00006c0001007387 */ /* 0x0003e20000100800 */
[----:B------:R-:W-:Y:S11]  /*7030*/  ISETP.GE.AND P0, PT, R180, R0, PT ;  /* 0x00000000b400720c */ /* 0x000ff60003f06270 */
[----:B------:R-:W-:Y:S02]  /*7040*/  @!UPT UIADD3 URZ, URZ, URZ, URZ ;  /* 0x0000003f3f3ff290 */ /* 0x000fe4000fffe03f */
[----:B------:R-:W-:Y:S05]  /*7050*/  @!P0 BRA `(.L_x_1133) ;  /* 0x0000367000008947 */ /* 0x000fea0003800000 */
[----:B------:R2:W-:Y:S01]  /*7060*/  STL [R1+0x34], R180 ;  /* 0x000034b401007387 */ /* 0x0005e20000100800 */
[----:B------:R-:W-:Y:S02]  /*7070*/  MOV R136, R133 ;  /* 0x0000008500887202 */ /* 0x000fe40000000f00 */
[----:B------:R-:W-:Y:S02]  /*7080*/  MOV R135, R134 ;  /* 0x0000008600877202 */ /* 0x000fe40000000f00 */
.L_x_1146:
[----:B------:R-:W3:Y:S01]  /*7090*/  LDL R4, [R1+0x14] ;  /* 0x0000140001047983 */ /* 0x000ee20000100800 */
[----:B------:R-:W-:Y:S04]  /*70a0*/  DEPBAR.LE SB0, 0x0 ;  /* 0x000080000000791a */ /* 0x000fe80000000000 */
[----:B------:R-:W4:Y:S01]  /*70b0*/  LDL R2, [R1+0x34] ;  /* 0x0000340001027983 */ /* 0x000f220000100800 */
[----:B------:R-:W-:Y:S01]  /*70c0*/  WARPSYNC 0xffffffff ;  /* 0xffffffff00007948 */ /* 0x000fe20003800000 */
[----:B------:R-:W-:Y:S02]  /*70d0*/  BSSY B0, `(.L_x_1134) ;  /* 0x0000061000007945 */ /* 0x000fe40003800000 */
[----:B------:R-:W5:Y:S04]  /*70e0*/  LDL R3, [R1+0x18] ;  /* 0x0000180001037983 */ /* 0x000f680000100800 */
[----:B-1----:R-:W4:Y:S04]  /*70f0*/  LDL R0, [R1+0x64] ;  /* 0x0000640001007983 */ /* 0x002f280000100800 */
[----:B------:R-:W-:Y:S06]  /*7100*/  BAR.SYNC.DEFER_BLOCKING 0x0 ;  /* 0x0000000000007b1d */ /* 0x000fec0000010000 */
[----:B------:R1:W2:Y:S04]  /*7110*/  LDSM.16.M88.4 R8, [R240] ;  /* 0x00000000f008783b */ /* 0x0002a80000000200 */
[----:B------:R1:W1:Y:S04]  /*7120*/  LDSM.16.M88.4 R16, [R240+0x800] ;  /* 0x00080000f010783b */ /* 0x0002680000000200 */
[----:B------:R1:W1:Y:S04]  /*7130*/  LDSM.16.M88.4 R24, [R240+0x1000] ;  /* 0x00100000f018783b */ /* 0x0002680000000200 */
[----:B------:R1:W1:Y:S04]  /*7140*/  LDSM.16.M88.4 R172, [R247] ;  /* 0x00000000f7ac783b */ /* 0x0002680000000200 */
[----:B---3--:R3:W1:Y:S04]  /*7150*/  LDSM.16.M88.4 R176, [R4] ;  /* 0x0000000004b0783b */ /* 0x0086680000000200 */
[----:B--2--5:R3:W2:Y:S01]  /*7160*/  LDSM.16.M88.4 R180, [R3] ;  /* 0x0000000003b4783b */ /* 0x0246a20000000200 */
[----:B----4-:R-:W-:Y:S11]  /*7170*/  ISETP.GT.AND P0, PT, R0, R2, PT ;  /* 0x000000020000720c */ /* 0x010ff60003f04270 */
[----:B------:R-:W-:Y:S02]  /*7180*/  @!UPT UIADD3 URZ, URZ, URZ, URZ ;  /* 0x0000003f3f3ff290 */ /* 0x000fe4000fffe03f */
[----:B------:R-:W-:-:S05]  /*7190*/  @P0 BRA `(.L_x_1135) ;  /* 0x0000054000000947 */ /* 0x000fca0003800000 */
[----:B---3--:R-:W3:Y:S04]  /*71a0*/  LDL R4, [R1+0x30] ;  /* 0x0000300001047983 */ /* 0x008ee80000100800 */
[----:B------:R-:W4:Y:S04]  /*71b0*/  LDL R12, [R1+0x2c] ;  /* 0x00002c00010c7983 */ /* 0x000f280000100800 */
[----:B------:R-:W5:Y:S04]  /*71c0*/  LDL.64 R6, [R1+0x88] ;  /* 0x0000880001067983 */ /* 0x000f680000100a00 */
[----:B--2---:R-:W2:Y:S01]  /*71d0*/  LDL R5, [R1+0x94] ;  /* 0x0000940001057983 */ /* 0x004ea20000100800 */
[----:B---3--:R-:W-:Y:S01]  /*71e0*/  IMAD.WIDE.U32 R2, R4, c[0x0][0x208], RZ ;  /* 0x0000820004027a25 */ /* 0x008fe200078e00ff */
[----:B------:R-:W-:Y:S05]  /*71f0*/  SHF.R.S32.HI R0, RZ, 0x1f, R4 ;  /* 0x0000001fff007819 */ /* 0x000fea0000011404 */
[----:B------:R-:W-:Y:S04]  /*7200*/  IMAD R0, R0, c[0x0][0x208], RZ ;  /* 0x0000820000007a24 */ /* 0x000fe800078e02ff */
[----:B------:R-:W-:Y:S05]  /*7210*/  IMAD R0, R4, c[0x0][0x20c], R0 ;  /* 0x0000830004007a24 */ /* 0x000fea00078e0200 */
[----:B------:R-:W-:Y:S02]  /*7220*/  IADD3 R3, R3, R0, RZ ;  /* 0x0000000003037210 */ /* 0x000fe40007ffe0ff */
[----:B----4-:R-:W-:Y:S03]  /*7230*/  SHF.R.S32.HI R0, RZ, 0x1f, R12 ;  /* 0x0000001fff007819 */ /* 0x010fe6000001140c */
[----:B------:R-:W-:Y:S04]  /*7240*/  IMAD.WIDE.U32 R2, R12, c[0x0][0x218], R2 ;  /* 0x000086000c027a25 */ /* 0x000fe800078e0002 */
[----:B------:R-:W-:Y:S01]  /*7250*/  IMAD R4, R0, c[0x0][0x218], RZ ;  /* 0x0000860000047a24 */ /* 0x000fe200078e02ff */
[----:B-----5:R-:W-:Y:S03]  /*7260*/  IADD3 R0, P0, R6, R2, RZ ;  /* 0x0000000206007210 */ /* 0x020fe60007f1e0ff */
[----:B------:R-:W-:Y:S05]  /*7270*/  IMAD R4, R12, c[0x0][0x21c], R4 ;  /* 0x000087000c047a24 */ /* 0x000fea00078e0204 */
[----:B--2---:R-:W-:Y:S02]  /*7280*/  IADD3.X R2, R5, R3, R4, P0, !PT ;  /* 0x0000000305027210 */ /* 0x004fe400007fe404 */
[C---:B------:R-:W-:Y:S04]  /*7290*/  LEA R12, P0, R0.reuse, c[0x0][0x1f8], 0x1 ;  /* 0x00007e00000c7a11 */ /* 0x040fe800078008ff */
[----:B------:R-:W-:Y:S01]  /*72a0*/  LEA.HI.X R5, R0, c[0x0][0x1fc], R2, 0x1, P0 ;  /* 0x00007f0000057a11 */ /* 0x000fe200000f0c02 */
[----:B------:R-:W-:-:S06]  /*72b0*/  BRA.DIV ~URZ, `(.L_x_1136) ;  /* 0x0000d2027f007947 */ /* 0x000fcc000b800000 */
[----:B------:R2:W3:Y:S02]  /*72c0*/  SHFL.IDX PT, R4, R5, RZ, 0x181f ;  /* 0x00181fff05047589 */ /* 0x0004e400000e0000 */
.L_x_1233:
[----:B------:R-:W-:-:S05]  /*72d0*/  BRA.DIV ~URZ, `(.L_x_1137) ;  /* 0x0000d2527f007947 */ /* 0x000fca000b800000 */
[----:B------:R4:W2:Y:S02]  /*72e0*/  SHFL.IDX PT, R0, R12, RZ, 0x181f ;  /* 0x00181fff0c007589 */ /* 0x0008a400000e0000 */
.L_x_1234:
        /* <DEDUP_REMOVED lines=27> */
[----:B------:R-:W-:Y:S05]  /*74a0*/  IMAD.X R3, R4, 0x1, R21, P0 ;  /* 0x0000000104037824 */ /* 0x000fea00000e0615 */
[----:B------:R3:W-:Y:S02]  /*74b0*/  LDGSTS.E.BYPASS.LTC128B.128 [R14+0x7080], [R2.64], !P4 ;  /* 0x07080000020e7fae */ /* 0x0007e4000e101d46 */
[----:B---3--:R-:W-:Y:S02]  /*74c0*/  IADD3 R2, P0, R0, R13, RZ ;  /* 0x0000000d00027210 */ /* 0x008fe40007f1e0ff */
[----:B------:R-:W3:Y:S03]  /*74d0*/  S2R R13, SR_TID.X ;  /* 0x00000000000d7919 */ /* 0x000ee60000002100 */
[----:B------:R-:W-:Y:S05]  /*74e0*/  IMAD.X R3, R4, 0x1, R20, P0 ;  /* 0x0000000104037824 */ /* 0x000fea00000e0614 */
[----:B------:R2:W-:Y:S01]  /*74f0*/  LDGSTS.E.BYPASS.LTC128B.128 [R14+0x8880], [R2.64], !P1 ;  /* 0x08880000020e7fae */ /* 0x0005e2000c901d46 */
[----:B---3--:R-:W-:Y:S11]  /*7500*/  ISETP.GT.AND P0, PT, R13, 0x7f, PT ;  /* 0x0000007f0d00780c */ /* 0x008ff60003f04270 */
[----:B------:R-:W-:Y:S02]  /*7510*/  @!UPT UIADD3 URZ, URZ, URZ, URZ ;  /* 0x0000003f3f3ff290 */ /* 0x000fe4000fffe03f */
[----:B------:R-:W-:-:S05]  /*7520*/  @P0 BRA `(.L_x_1135) ;  /* 0x000001b000000947 */ /* 0x000fca0003800000 */
[----:B--2---:R-:W-:-:S05]  /*7530*/  BRA.DIV ~URZ, `(.L_x_1138) ;  /* 0x0000d0527f007947 */ /* 0x004fca000b800000 */
[----:B------:R2:W3:Y:S04]  /*7540*/  SHFL.IDX PT, R4, R5, 0x1, 0x181f ;  /* 0x00381f0005047f89 */ /* 0x0004e800000e0000 */
[----:B------:R2:W4:Y:S02]  /*7550*/  SHFL.IDX PT, R0, R12, 0x1, 0x181f ;  /* 0x00381f000c007f89 */ /* 0x00052400000e0000 */
.L_x_1235:
        /* <DEDUP_REMOVED lines=9> */
[----:B-----5:R-:W-:Y:S05]  /*75f0*/  IADD3 R2, P0, R0, R2, RZ ;  /* 0x0000000200027210 */ /* 0x020fea0007f1e0ff */
[----:B--2---:R-:W-:Y:S05]  /*7600*/  IMAD.X R3, R4, 0x1, R20, P0 ;  /* 0x0000000104037824 */ /* 0x004fea00000e0614 */
[----:B------:R-:W-:Y:S01]  /*7610*/  @!PT LDS RZ, [RZ] ;  /* 0x00000000fffff984 */ /* 0x000fe20000000800 */
[----:B------:R-:W-:Y:S01]  /*7620*/  @!PT LDS RZ, [RZ] ;  /* 0x00000000fffff984 */ /* 0x000fe20000000800 */
[----:B------:R-:W-:Y:S01]  /*7630*/  @!PT LDS RZ, [RZ] ;  /* 0x00000000fffff984 */ /* 0x000fe20000000800 */
[----:B----4-:R3:W-:Y:S02]  /*7640*/  LDGSTS.E.BYPASS.LTC128B.128 [R5+0x5080], [R2.64], !P3 ;  /* 0x0508000002057fae */ /* 0x0107e4000d901d46 */
[----:B---3--:R-:W-:Y:S05]  /*7650*/  IADD3 R2, P0, R0, R15, RZ ;  /* 0x0000000f00027210 */ /* 0x008fea0007f1e0ff */
        /* <DEDUP_REMOVED lines=8> */
.L_x_1135:
[----:B--2---:R-:W-:Y:S05]  /*76e0*/  BSYNC B0 ;  /* 0x0000000000007941 */ /* 0x004fea0003800000 */
.L_x_1134:
[----:B------:R-:W0:Y:S01]  /*76f0*/  LDGDEPBAR ;  /* 0x00000000000079af */ /* 0x000e220000000000 */
[----:B------:R-:W-:Y:S01]  /*7700*/  WARPSYNC 0xffffffff ;  /* 0xffffffff00007948 */ /* 0x000fe20003800000 */
[C---:B---3--:R-:W-:Y:S01]  /*7710*/  HMMA.16816.F32 R4, R164.reuse, R8, RZ ;  /* 0x00000008a404723c */ /* 0x048fe200000018ff */
        /* <DEDUP_REMOVED lines=156> */
[----:B------:R-:W5:Y:S04]  /*80e0*/  LDL R134, [R1+0x74] ;  /* 0x0000740001867983 */ /* 0x000f680000100800 */
[----:B------:R-:W1:Y:S01]  /*80f0*/  S2R R137, SR_TID.X ;  /* 0x0000000000897919 */ /* 0x000e620000002100 */
[----:B--2---:R-:W-:Y:S05]  /*8100*/  IMAD R2, R2, 0x30, R3 ;  /* 0x0000003002027824 */ /* 0x004fea00078e0203 */
[----:B---3--:R-:W-:Y:S05]  /*8110*/  IADD3 R2, R2, -0x30, R0 ;  /* 0xffffffd002027810 */ /* 0x008fea0007ffe000 */
        /* <DEDUP_REMOVED lines=33> */
.L_x_1236:
[----:B------:R-:W-:-:S05]  /*8330*/  BRA.DIV ~URZ, `(.L_x_1142) ;  /* 0x0000c3827f007947 */ /* 0x000fca000b800000 */
[----:B------:R3:W4:Y:S02]  /*8340*/  SHFL.IDX PT, R0, R137, RZ, 0x181f ;  /* 0x00181fff89007589 */ /* 0x00072400000e0000 */
.L_x_1237:
        /* <DEDUP_REMOVED lines=13> */
[----:B-----5:R-:W-:Y:S02]  /*8420*/  @P0 ISETP.GE.AND P1, PT, R139, c[0x0][0x1d4], PT ;  /* 0x000075008b000a0c */ /* 0x020fe40003f26270 */
[----:B---3--:R-:W-:Y:S05]  /*8430*/  @P0 IADD3 R138, P2, R0, R138, RZ ;  /* 0x0000008a008a0210 */ /* 0x008fea0007f5e0ff */
[----:B----4-:R-:W-:Y:S06]  /*8440*/  @P0 IMAD.X R139, R132, 0x1, R180, P2 ;  /* 0x00000001848b0824 */ /* 0x010fec00010e06b4 */
[----:B------:R-:W-:Y:S01]  /*8450*/  @!PT LDS RZ, [RZ] ;  /* 0x00000000fffff984 */ /* 0x000fe20000000800 */
[----:B------:R-:W-:Y:S01]  /*8460*/  @!PT LDS RZ, [RZ] ;  /* 0x00000000fffff984 */ /* 0x000fe20000000800 */
[----:B------:R-:W-:Y:S01]  /*8470*/  @!PT LDS RZ, [RZ] ;  /* 0x00000000fffff984 */ /* 0x000fe20000000800 */
[----:B--2---:R2:W-:Y:S01]  /*8480*/  @P0 LDGSTS.E.BYPASS.LTC128B.128 [R172+0x14080], [R138.64], !P1 ;  /* 0x140800008aac0fae */ /* 0x0045e2000c901d46 */
[----:B------:R-:W-:Y:S02]  /*8490*/  @P0 ISETP.GE.AND P1, PT, R3, c[0x0][0x1d4], PT ;  /* 0x0000750003000a0c */ /* 0x000fe40003f26270 */
[----:B------:R-:W-:Y:S05]  /*84a0*/  @P0 IADD3 R2, P2, R0, R2, RZ ;  /* 0x0000000200020210 */ /* 0x000fea0007f5e0ff */
[----:B------:R-:W-:Y:S06]  /*84b0*/  @P0 IMAD.X R3, R132, 0x1, R179, P2 ;  /* 0x0000000184030824 */ /* 0x000fec00010e06b3 */
[----:B------:R3:W-:Y:S01]  /*84c0*/  @P0 LDGSTS.E.BYPASS.LTC128B.128 [R172+0x15880], [R2.64], !P1 ;  /* 0x1588000002ac0fae */ /* 0x0007e2000c901d46 */
[----:B------:R-:W-:Y:S02]  /*84d0*/  @P0 ISETP.GE.AND P1, PT, R178, c[0x0][0x1d4], PT ;  /* 0x00007500b2000a0c */ /* 0x000fe40003f26270 */
[----:B---3--:R-:W-:Y:S05]  /*84e0*/  @P0 IADD3 R2, P2, R0, R177, RZ ;  /* 0x000000b100020210 */ /* 0x008fea0007f5e0ff */
[----:B------:R-:W-:Y:S06]  /*84f0*/  @P0 IMAD.X R3, R132, 0x1, R176, P2 ;  /* 0x0000000184030824 */ /* 0x000fec00010e06b0 */
[----:B------:R3:W-:Y:S01]  /*8500*/  @P0 LDGSTS.E.BYPASS.LTC128B.128 [R172+0x17080], [R2.64], !P1 ;  /* 0x1708000002ac0fae */ /* 0x0007e2000c901d46 */
[----:B------:R-:W-:Y:S02]  /*8510*/  @P0 ISETP.GE.AND P1, PT, R175, c[0x0][0x1d4], PT ;  /* 0x00007500af000a0c */ /* 0x000fe40003f26270 */
[----:B---3--:R-:W-:Y:S05]  /*8520*/  @P0 IADD3 R2, P2, R0, R174, RZ ;  /* 0x000000ae00020210 */ /* 0x008fea0007f5e0ff */
[----:B------:R-:W-:Y:S06]  /*8530*/  @P0 IMAD.X R3, R132, 0x1, R173, P2 ;  /* 0x0000000184030824 */ /* 0x000fec00010e06ad */
[----:B------:R2:W-:Y:S01]  /*8540*/  @P0 LDGSTS.E.BYPASS.LTC128B.128 [R172+0x18880], [R2.64], !P1 ;  /* 0x1888000002ac0fae */ /* 0x0005e2000c901d46 */
[----:B------:R-:W-:Y:S01]  /*8550*/  ISETP.GE.AND P0, PT, R133, 0x21, PT ;  /* 0x000000218500780c */ /* 0x000fe20003f06270 */
[----:B------:R-:W-:-:S06]  /*8560*/  BRA.DIV ~URZ, `(.L_x_1143) ;  /* 0x0000c1b27f007947 */ /* 0x000fcc000b800000 */
[----:B------:R3:W4:Y:S04]  /*8570*/  SHFL.IDX PT, R132, R134, 0x1, 0x181f ;  /* 0x00381f0086847f89 */ /* 0x00072800000e0000 */
[----:B------:R3:W1:Y:S02]  /*8580*/  SHFL.IDX PT, R0, R137, 0x1, 0x181f ;  /* 0x00381f0089007f89 */ /* 0x00066400000e0000 */
.L_x_1238:
        /* <DEDUP_REMOVED lines=13> */
[----:B--2---:R-:W-:Y:S02]  /*8660*/  @P0 ISETP.GE.AND P1, PT, R139, c[0x0][0x1d4], PT ;  /* 0x000075008b000a0c */ /* 0x004fe40003f26270 */
[----:B-----5:R-:W-:Y:S05]  /*8670*/  @P0 IADD3 R138, P2, R0, R138, RZ ;  /* 0x0000008a008a0210 */ /* 0x020fea0007f5e0ff */
[----:B---3--:R-:W-:Y:S06]  /*8680*/  @P0 IMAD.X R139, R132, 0x1, R177, P2 ;  /* 0x00000001848b0824 */ /* 0x008fec00010e06b1 */
[----:B------:R-:W-:Y:S01]  /*8690*/  @!PT LDS RZ, [RZ] ;  /* 0x00000000fffff984 */ /* 0x000fe20000000800 */
[----:B------:R-:W-:Y:S01]  /*86a0*/  @!PT LDS RZ, [RZ] ;  /* 0x00000000fffff984 */ /* 0x000fe20000000800 */
[----:B------:R-:W-:Y:S01]  /*86b0*/  @!PT LDS RZ, [RZ] ;  /* 0x00000000fffff984 */ /* 0x000fe20000000800 */
[----:B----4-:R1:W-:Y:S01]  /*86c0*/  @P0 LDGSTS.E.BYPASS.LTC128B.128 [R133+0x15080], [R138.64], !P1 ;  /* 0x150800008a850fae */ /* 0x0103e2000c901d46 */
[----:B------:R-:W-:Y:S02]  /*86d0*/  @P0 ISETP.GE.AND P1, PT, R3, c[0x0][0x1d4], PT ;  /* 0x0000750003000a0c */ /* 0x000fe40003f26270 */
[----:B------:R-:W-:Y:S05]  /*86e0*/  @P0 IADD3 R2, P2, R0, R2, RZ ;  /* 0x0000000200020210 */ /* 0x000fea0007f5e0ff */
[----:B------:R-:W-:Y:S06]  /*86f0*/  @P0 IMAD.X R3, R132, 0x1, R176, P2 ;  /* 0x0000000184030824 */ /* 0x000fec00010e06b0 */
[----:B------:R2:W-:Y:S01]  /*8700*/  @P0 LDGSTS.E.BYPASS.LTC128B.128 [R133+0x16880], [R2.64], !P1 ;  /* 0x1688000002850fae */ /* 0x0005e2000c901d46 */
[----:B------:R-:W-:Y:S02]  /*8710*/  @P0 ISETP.GE.AND P1, PT, R175, c[0x0][0x1d4], PT ;  /* 0x00007500af000a0c */ /* 0x000fe40003f26270 */
[----:B--2---:R-:W-:Y:S05]  /*8720*/  @P0 IADD3 R2, P2, R0, R174, RZ ;  /* 0x000000ae00020210 */ /* 0x004fea0007f5e0ff */
[----:B------:R-:W-:Y:S06]  /*8730*/  @P0 IMAD.X R3, R132, 0x1, R173, P2 ;  /* 0x0000000184030824 */ /* 0x000fec00010e06ad */
[----:B------:R2:W-:Y:S01]  /*8740*/  @P0 LDGSTS.E.BYPASS.LTC128B.128 [R133+0x18080], [R2.64], !P1 ;  /* 0x1808000002850fae */ /* 0x0005e2000c901d46 */
[----:B------:R-:W-:Y:S02]  /*8750*/  @P0 ISETP.GE.AND P1, PT, R172, c[0x0][0x1d4], PT ;  /* 0x00007500ac000a0c */ /* 0x000fe40003f26270 */
[----:B--2---:R-:W-:Y:S05]  /*8760*/  @P0 IADD3 R2, P2, R0, R137, RZ ;  /* 0x0000008900020210 */ /* 0x004fea0007f5e0ff */
[----:B------:R-:W-:Y:S06]  /*8770*/  @P0 IMAD.X R3, R132, 0x1, R134, P2 ;  /* 0x0000000184030824 */ /* 0x000fec00010e0686 */
[----:B------:R1:W-:Y:S02]  /*8780*/  @P0 LDGSTS.E.BYPASS.LTC128B.128 [R133+0x19880], [R2.64], !P1 ;  /* 0x1988000002850fae */ /* 0x0003e4000c901d46 */
.L_x_1140:
[----:B------:R-:W-:Y:S05]  /*8790*/  BSYNC B0 ;  /* 0x0000000000007941 */ /* 0x000fea0003800000 */
.L_x_1139:
[----:B------:R-:W2:Y:S01]  /*87a0*/  LDL R132, [R1+0xa0] ;  /* 0x0000a00001847983 */ /* 0x000ea20000100800 */
[----:B------:R-:W-:Y:S03]  /*87b0*/  IMAD.MOV.U32 R137, RZ, RZ, c[0x0][0x2c4] ;  /* 0x0000b100ff897624 */ /* 0x000fe600078e00ff */
[----:B------:R-:W2:Y:S02]  /*87c0*/  LDL R0, [R1+0xb8] ;  /* 0x0000b80001007983 */ /* 0x000ea40000100800 */
[----:B------:R-:W-:Y:S02]  /*87d0*/  ISETP.NE.AND P0, PT, R137, 0x1, PT ;  /* 0x000000018900780c */ /* 0x000fe40003f05270 */
[----:B------:R-:W3:Y:S04]  /*87e0*/  LDL R134, [R1+0x34] ;  /* 0x0000340001867983 */ /* 0x000ee80000100800 */
[----:B-1----:R-:W4:Y:S04]  /*87f0*/  LDL R133, [R1+0xa4] ;  /* 0x0000a40001857983 */ /* 0x002f280000100800 */
[----:B------:R-:W5:Y:S04]  /*8800*/  LDL R3, [R1+0x9c] ;  /* 0x00009c0001037983 */ /* 0x000f680000100800 */
[----:B------:R-:W5:Y:S04]  /*8810*/  LDL R2, [R1+0x98] ;  /* 0x0000980001027983 */ /* 0x000f680000100800 */
[----:B------:R-:W0:Y:S01]  /*8820*/  LDGDEPBAR ;  /* 0x00000000000079af */ /* 0x000e220000000000 */
[----:B--2---:R-:W-:Y:S04]  /*8830*/  IMAD.IADD R132, R0, 0x1, R132 ;  /* 0x0000000100847824 */ /* 0x004fe800078e0284 */
[----:B------:R-:W-:Y:S05]  /*8840*/  @P0 IMAD.HI.U32 R0, R132, c[0x0][0x2c8], RZ ;  /* 0x0000b20084000a27 */ /* 0x000fea00078e00ff */
[----:B------:R-:W-:Y:S01]  /*8850*/  @P0 SHF.R.U32.HI R132, RZ, c[0x0][0x2cc], R0 ;  /* 0x0000b300ff840a19 */ /* 0x000fe20000011600 */
[----:B---3--:R-:W-:Y:S05]  /*8860*/  IMAD R0, R134, -0x30, RZ ;  /* 0xffffffd086007824 */ /* 0x008fea00078e02ff */
[----:B----4-:R-:W-:Y:S04]  /*8870*/  IADD3 R0, -R133, 0x1, R0 ;  /* 0x0000000185007810 */ /* 0x010fe80007ffe100 */
[----:B-----5:R-:W-:Y:S01]  /*8880*/  IADD3 R133, -R2, R0, R3 ;  /* 0x0000000002857210 */ /* 0x020fe20007ffe103 */
[----:B------:R-:W-:-:S05]  /*8890*/  BRA.DIV ~URZ, `(.L_x_1144) ;  /* 0x0000bf427f007947 */ /* 0x000fca000b800000 */
[----:B------:R1:W2:Y:S02]  /*88a0*/  SHFL.IDX PT, R0, R132, RZ, 0x1c1f ;  /* 0x001c1fff84007589 */ /* 0x0002a400000e0000 */
.L_x_1239:
[----:B--2---:R-:W-:Y:S05]  /*88b0*/  IMAD.IADD R0, R133, 0x1, R0 ;  /* 0x0000000185007824 */ /* 0x004fea00078e0200 */
[C---:B------:R-:W-:Y:S02]  /*88c0*/  ISETP.GT.AND P1, PT, R0.reuse, RZ, PT ;  /* 0x000000ff0000720c */ /* 0x040fe40003f24270 */
[C---:B------:R-:W-:Y:S02]  /*88d0*/  ISETP.GT.AND P0, PT, R0.reuse, 0x1, PT ;  /* 0x000000010000780c */ /* 0x040fe40003f04270 */
[C---:B------:R-:W-:Y:S02]  /*88e0*/  ISETP.GT.AND P3, PT, R0.reuse, 0x8, PT ;  /* 0x000000080000780c */ /* 0x040fe40003f64270 */
        /* <DEDUP_REMOVED lines=77> */
[----:B-12---:R-:W-:Y:S06]  /*8dc0*/  FMNMX.FTZ R132, R0, R2, !PT ;  /* 0x0000000200847209 */ /* 0x006fec0007810000 */
[----:B------:R1:W2:Y:S02]  /*8dd0*/  SHFL.BFLY PT, R0, R132, 0x1, 0x1f ;  /* 0x0c201f0084007f89 */ /* 0x0002a400000e0000 */
.L_x_1240:
[----:B------:R-:W3:Y:S01]  /*8de0*/  LDL.LU R23, [R1+0x54] ;  /* 0x0000540001177983 */ /* 0x000ee20000300800 */
[C---:B------:R-:W-:Y:S01]  /*8df0*/  FSETP.NEU.FTZ.AND P0, PT, R134.reuse, -INF , PT ;  /* 0xff8000008600780b */ /* 0x040fe20003f1d000 */
[----:B------:R-:W-:Y:S01]  /*8e00*/  FMUL.FTZ R2, R134, c[0x0][0x2d0] ;  /* 0x0000b40086027a20 */ /* 0x000fe20000410000 */
        /* <DEDUP_REMOVED lines=20> */
[----:B------:R-:W-:Y:S03]  /*8f50*/  FFMA.FTZ R24, R21, c[0x0][0x2d0], -R2 ;  /* 0x0000b40015187a23 */ /* 0x000fe60000010802 */
[----:B------:R-:W2:Y:S10]  /*8f60*/  MUFU.EX2 R4, R18 ;  /* 0x0000001200047308 */ /* 0x000eb40000000800 */
[----:B------:R-:W-:Y:S01]  /*8f70*/  MUFU.EX2 R135, R135 ;  /* 0x0000008700877308 */ /* 0x000fe20000000800 */
[----:B---3--:R-:W-:Y:S01]  /*8f80*/  FFMA.FTZ R2, R0, R23, R20 ;  /* 0x0000001700027223 */ /* 0x008fe20000010014 */
[----:B--2---:R-:W-:Y:S01]  /*8f90*/  F2FP.PACK_AB R172, R4, R20 ;  /* 0x0000001404ac723e */ /* 0x004fe200000000ff */
[----:B------:R-:W-:Y:S07]  /*8fa0*/  FMUL.FTZ R21, R0, R145 ;  /* 0x0000009100157220 */ /* 0x000fee0000410000 */
[----:B------:R-:W-:Y:S01]  /*8fb0*/  MUFU.EX2 R20, R19 ;  /* 0x0000001300147308 */ /* 0x000fe20000000800 */
        /* <DEDUP_REMOVED lines=8> */
[----:B------:R-:W2:Y:S01]  /*9040*/  LDL.LU R136, [R1+0x50] ;  /* 0x0000500001887983 */ /* 0x000ea20000300800 */
[----:B------:R-:W3:Y:S01]  /*9050*/  MUFU.EX2 R19, R22 ;  /* 0x0000001600137308 */ /* 0x000ee20000000800 */
[----:B------:R-:W-:Y:S01]  /*9060*/  FMUL.FTZ R25, R0, R141 ;  /* 0x0000008d00197220 */ /* 0x000fe20000410000 */
[----:B------:R-:W-:Y:S01]  /*9070*/  MOV R141, R27 ;  /* 0x0000001b008d7202 */ /* 0x000fe20000000f00 */
[--C-:B------:R-:W-:Y:S02]  /*9080*/  FFMA.FTZ R12, R12, c[0x0][0x2d0], -R4.reuse ;  /* 0x0000b4000c0c7a23 */ /* 0x100fe40000010804 */
[--C-:B------:R-:W-:Y:S02]  /*9090*/  FFMA.FTZ R18, R17, c[0x0][0x2d0], -R4.reuse ;  /* 0x0000b40011127a23 */ /* 0x100fe40000010804 */
[--C-:B-1----:R-:W-:Y:S02]  /*90a0*/  FFMA.FTZ R132, R16, c[0x0][0x2d0], -R4.reuse ;  /* 0x0000b40010847a23 */ /* 0x102fe40000010804 */
[--C-:B------:R-:W-:Y:S01]  /*90b0*/  FFMA.FTZ R133, R13, c[0x0][0x2d0], -R4.reuse ;  /* 0x0000b4000d857a23 */ /* 0x100fe20000010804 */
[----:B------:R1:W-:Y:S01]  /*90c0*/  MUFU.EX2 R173, R12 ;  /* 0x0000000c00ad7308 */ /* 0x0003e20000000800 */
[--C-:B------:R-:W-:Y:S02]  /*90d0*/  FFMA.FTZ R178, R14, c[0x0][0x2d0], -R4.reuse ;  /* 0x0000b4000eb27a23 */ /* 0x100fe40000010804 */
[--C-:B------:R-:W-:Y:S02]  /*90e0*/  FFMA.FTZ R179, R10, c[0x0][0x2d0], -R4.reuse ;  /* 0x0000b4000ab37a23 */ /* 0x100fe40000010804 */
[--C-:B------:R-:W-:Y:S02]  /*90f0*/  FFMA.FTZ R180, R9, c[0x0][0x2d0], -R4.reuse ;  /* 0x0000b40009b47a23 */ /* 0x100fe40000010804 */
[--C-:B------:R-:W-:Y:S02]  /*9100*/  FFMA.FTZ R26, R8, c[0x0][0x2d0], -R4.reuse ;  /* 0x0000b400081a7a23 */ /* 0x100fe40000010804 */
[--C-:B------:R-:W-:Y:S02]  /*9110*/  FFMA.FTZ R7, R7, c[0x0][0x2d0], -R4.reuse ;  /* 0x0000b40007077a23 */ /* 0x100fe40000010804 */
[--C-:B------:R-:W-:Y:S01]  /*9120*/  FFMA.FTZ R23, R5, c[0x0][0x2d0], -R4.reuse ;  /* 0x0000b40005177a23 */ /* 0x100fe20000010804 */
[----:B------:R-:W-:Y:S01]  /*9130*/  MUFU.EX2 R180, R180 ;  /* 0x000000b400b47308 */ /* 0x000fe20000000800 */
[--C-:B------:R-:W-:Y:S01]  /*9140*/  FFMA.FTZ R176, R11, c[0x0][0x2d0], -R4.reuse ;  /* 0x0000b4000bb07a23 */ /* 0x100fe20000010804 */
[----:B---3--:R-:W-:Y:S01]  /*9150*/  F2FP.PACK_AB R174, R19, R20 ;  /* 0x0000001413ae723e */ /* 0x008fe200000000ff */
        /* <DEDUP_REMOVED lines=8> */
[C---:B-1----:R-:W-:Y:S02]  /*91e0*/  FMUL.FTZ R12, R0.reuse, R152 ;  /* 0x00000098000c7220 */ /* 0x042fe40000410000 */
        /* <DEDUP_REMOVED lines=70> */
[----:B------:R-:W3:Y:S01]  /*9650*/  LDL R0, [R1+0x10] ;  /* 0x0000100001007983 */ /* 0x000ee20000100800 */
        /* <DEDUP_REMOVED lines=66> */
[C---:B--2---:R-:W-:Y:S01]  /*9a80*/  FFMA.FTZ R148, R2.reuse, R136, R173 ;  /* 0x0000008802947223 */ /* 0x044fe200000100ad */
        /* <DEDUP_REMOVED lines=8> */
[----:B------:R-:W2:Y:S10]  /*9b10*/  MUFU.EX2 R2, R182 ;  /* 0x000000b600027308 */ /* 0x000eb40000000800 */
        /* <DEDUP_REMOVED lines=10> */
[----:B---3--:R1:W3:Y:S03]  /*9bc0*/  LDSM.16.MT88.4 R136, [R0] ;  /* 0x000000000088783b */ /* 0x0082e60000004200 */
[----:B-1----:R-:W-:Y:S02]  /*9bd0*/  FADD.FTZ R0, R132, R177 ;  /* 0x000000b184007221 */ /* 0x002fe40000010000 */
[----:B------:R-:W1:Y:S02]  /*9be0*/  MUFU.EX2 R177, R160 ;  /* 0x000000a000b17308 */ /* 0x000e640000000800 */
[C---:B--2---:R-:W-:Y:S04]  /*9bf0*/  FADD.FTZ R0, R2.reuse, R0 ;  /* 0x0000000002007221 */ /* 0x044fe80000010000 */
[----:B------:R-:W-:Y:S04]  /*9c00*/  FADD.FTZ R0, R135, R0 ;  /* 0x0000000087007221 */ /* 0x000fe80000010000 */
[C---:B------:R-:W-:Y:S01]  /*9c10*/  FADD.FTZ R0, R133.reuse, R0 ;  /* 0x0000000085007221 */ /* 0x040fe20000010000 */
[C---:B---3--:R-:W-:Y:S08]  /*9c20*/  HMMA.16816.F32 R28, R172.reuse, R136, R28 ;  /* 0x00000088ac1c723c */ /* 0x048ff0000000181c */
        /* <DEDUP_REMOVED lines=134> */
[C---:B---3--:R-:W-:Y:S01]  /*a490*/  HMMA.16816.F32 R44, R172.reuse, R12, R44 ;  /* 0x0000000cac2c723c */ /* 0x048fe2000000182c */
[----:B------:R-:W-:Y:S07]  /*a4a0*/  STL [R1+0x50], R0 ;  /* 0x0000500001007387 */ /* 0x000fee0000100800 */
        /* <DEDUP_REMOVED lines=32> */
[----:B------:R1:W-:Y:S10]  /*a6b0*/  STL [R1+0x34], R180 ;  /* 0x000034b401007387 */ /* 0x0003f40000100800 */
[----:B-1----:R-:W-:-:S05]  /*a6c0*/  @P0 BRA `(.L_x_1146) ;  /* 0xffffc9c000000947 */ /* 0x002fca000383ffff */
.L_x_1133:
[----:B-1----:R-:W2:Y:S02]  /*a6d0*/  LDL R0, [R1+0x64] ;  /* 0x0000640001007983 */ /* 0x002ea40000100800 */
[----:B--2---:R-:W-:-:S13]  /*a6e0*/  ISETP.GE.AND P0, PT, R180, R0, PT ;  /* 0x00000000b400720c */ /* 0x004fda0003f06270 */
[----:B------:R-:W-:Y:S05]  /*a6f0*/  @!P0 BRA `(.L_x_1147) ;  /* 0x0000305000008947 */ /* 0x000fea0003800000 */
.L_x_1159:
[----:B------:R-:W2:Y:S01]  /*a700*/  LDL R4, [R1+0x30] ;  /* 0x0000300001047983 */ /* 0x000ea20000100800 */
[----:B------:R-:W-:Y:S04]  /*a710*/  DEPBAR.LE SB0, 0x0 ;  /* 0x000080000000791a */ /* 0x000fe80000000000 */
[----:B------:R-:W3:Y:S01]  /*a720*/  LDL R6, [R1+0x94] ;  /* 0x0000940001067983 */ /* 0x000ee20000100800 */
[----:B------:R-:W-:Y:S01]  /*a730*/  WARPSYNC 0xffffffff ;  /* 0xffffffff00007948 */ /* 0x000fe20003800000 */
[----:B------:R-:W-:Y:S02]  /*a740*/  MOV R135, R134 ;  /* 0x0000008600877202 */ /* 0x000fe40000000f00 */
        /* <DEDUP_REMOVED lines=26> */
.L_x_1241:
        /* <DEDUP_REMOVED lines=27> */
[----:B------:R2:W-:Y:S02]  /*aaa0*/  LDGSTS.E.BYPASS.LTC128B.128 [R13+0x5880], [R4.64], !P3 ;  /* 0x05880000040d7fae */ /* 0x0005e4000d901d46 */
[----:B--2---:R-:W-:Y:S05]  /*aab0*/  IADD3 R4, P0, R2, R20, RZ ;  /* 0x0000001402047210 */ /* 0x004fea0007f1e0ff */
[----:B------:R-:W-:Y:S01]  /*aac0*/  IMAD.X R5, R0, 0x1, R15, P0 ;  /* 0x0000000100057824 */ /* 0x000fe200000e060f */
[----:B------:R-:W-:Y:S04]  /*aad0*/  IADD3 R2, P0, R2, R3, RZ ;  /* 0x0000000302027210 */ /* 0x000fe80007f1e0ff */
[----:B------:R2:W-:Y:S01]  /*aae0*/  LDGSTS.E.BYPASS.LTC128B.128 [R13+0x7080], [R4.64], !P5 ;  /* 0x07080000040d7fae */ /* 0x0005e2000e901d46 */
[----:B------:R-:W-:Y:S01]  /*aaf0*/  IMAD.X R3, R0, 0x1, R14, P0 ;  /* 0x0000000100037824 */ /* 0x000fe200000e060e */
[----:B---3--:R-:W-:Y:S04]  /*ab00*/  ISETP.GT.AND P0, PT, R12, 0x7f, PT ;  /* 0x0000007f0c00780c */ /* 0x008fe80003f04270 */
[----:B------:R2:W-:Y:S09]  /*ab10*/  LDGSTS.E.BYPASS.LTC128B.128 [R13+0x8880], [R2.64], !P2 ;  /* 0x08880000020d7fae */ /* 0x0005f2000d101d46 */
[----:B------:R-:W-:-:S05]  /*ab20*/  @P0 BRA `(.L_x_1150) ;  /* 0x000001b000000947 */ /* 0x000fca0003800000 */
[----:B------:R-:W-:-:S05]  /*ab30*/  BRA.DIV ~URZ, `(.L_x_1151) ;  /* 0x0000a1d27f007947 */ /* 0x000fca000b800000 */
[----:B--2---:R2:W3:Y:S04]  /*ab40*/  SHFL.IDX PT, R4, R6, 0x1, 0x181f ;  /* 0x00381f0006047f89 */ /* 0x0044e800000e0000 */
[----:B------:R2:W4:Y:S02]  /*ab50*/  SHFL.IDX PT, R0, R7, 0x1, 0x181f ;  /* 0x00381f0007007f89 */ /* 0x00052400000e0000 */
.L_x_1242:
        /* <DEDUP_REMOVED lines=24> */
.L_x_1150:
[----:B------:R-:W-:Y:S05]  /*ace0*/  BSYNC B0 ;  /* 0x0000000000007941 */ /* 0x000fea0003800000 */
.L_x_1149:
[----:B------:R-:W0:Y:S01]  /*acf0*/  LDGDEPBAR ;  /* 0x00000000000079af */ /* 0x000e220000000000 */
[----:B------:R-:W-:Y:S01]  /*ad00*/  WARPSYNC 0xffffffff ;  /* 0xffffffff00007948 */ /* 0x000fe20003800000 */
[C---:B-123--:R-:W-:Y:S01]  /*ad10*/  HMMA.16816.F32 R4, R164.reuse, R8, RZ ;  /* 0x00000008a404723c */ /* 0x04efe200000018ff */
[----:B------:R-:W-:Y:S03]  /*ad20*/  BSSY B0, `(.L_x_1152) ;  /* 0x00000f6000007945 */ /* 0x000fe60003800000 */
[----:B------:R-:W2:Y:S04]  /*ad30*/  LDL R0, [R1] ;  /* 0x0000000001007983 */ /* 0x000ea80000100800 */
[C---:B------:R-:W-:Y:S02]  /*ad40*/  HMMA.16816.F32 R8, R164.reuse, R10, RZ ;  /* 0x0000000aa408723c */ /* 0x040fe400000018ff */
[----:B------:R-:W3:Y:S06]  /*ad50*/  LDL R3, [R1+0x4] ;  /* 0x0000040001037983 */ /* 0x000eec0000100800 */
[C---:B------:R-:W-:Y:S01]  /*ad60*/  HMMA.16816.F32 R12, R164.reuse, R16, RZ ;  /* 0x00000010a40c723c */ /* 0x040fe200000018ff */
[----:B------:R-:W4:Y:S07]  /*ad70*/  LDL R2, [R1+0x8] ;  /* 0x0000080001027983 */ /* 0x000f2e0000100800 */
        /* <DEDUP_REMOVED lines=8> */
[----:B------:R-:W5:Y:S07]  /*ae00*/  LDSM.16.M88.4 R172, [R242+0x800] ;  /* 0x00080000f2ac783b */ /* 0x000f6e0000000200 */
[C---:B------:R-:W-:Y:S08]  /*ae10*/  HMMA.16816.F32 R20, R168.reuse, R176, R20 ;  /* 0x000000b0a814723c */ /* 0x040ff00000001814 */
[----:B------:R-:W-:Y:S01]  /*ae20*/  HMMA.16816.F32 R24, R168, R178, R24 ;  /* 0x000000b2a818723c */ /* 0x000fe20000001818 */
[----:B------:R-:W5:Y:S07]  /*ae30*/  LDSM.16.M88.4 R176, [R242+0x1000] ;  /* 0x00100000f2b0783b */ /* 0x000f6e0000000200 */
[C---:B-1----:R-:W-:Y:S08]  /*ae40*/  HMMA.16816.F32 R4, R184.reuse, R136, R4 ;  /* 0x00000088b804723c */ /* 0x042ff00000001804 */
[C---:B------:R-:W-:Y:S01]  /*ae50*/  HMMA.16816.F32 R8, R184.reuse, R138, R8 ;  /* 0x0000008ab808723c */ /* 0x040fe20000001808 */
[----:B------:R-:W1:Y:S07]  /*ae60*/  LDSM.16.M88.4 R136, [R241] ;  /* 0x00000000f188783b */ /* 0x000e6e0000000200 */
[C---:B-----5:R-:W-:Y:S08]  /*ae70*/  HMMA.16816.F32 R12, R184.reuse, R172, R12 ;  /* 0x000000acb80c723c */ /* 0x060ff0000000180c */
[C---:B------:R-:W-:Y:S01]  /*ae80*/  HMMA.16816.F32 R16, R184.reuse, R174, R16 ;  /* 0x000000aeb810723c */ /* 0x040fe20000001810 */
[----:B------:R-:W5:Y:S07]  /*ae90*/  LDSM.16.M88.4 R172, [R241+0x800] ;  /* 0x00080000f1ac783b */ /* 0x000f6e0000000200 */
[C---:B------:R-:W-:Y:S08]  /*aea0*/  HMMA.16816.F32 R20, R184.reuse, R176, R20 ;  /* 0x000000b0b814723c */ /* 0x040ff00000001814 */
[----:B------:R-:W-:Y:S01]  /*aeb0*/  HMMA.16816.F32 R24, R184, R178, R24 ;  /* 0x000000b2b818723c */ /* 0x000fe20000001818 */
[----:B------:R-:W5:Y:S07]  /*aec0*/  LDSM.16.M88.4 R176, [R241+0x1000] ;  /* 0x00100000f1b0783b */ /* 0x000f6e0000000200 */
[C---:B-1----:R-:W-:Y:S08]  /*aed0*/  HMMA.16816.F32 R4, R188.reuse, R136, R4 ;  /* 0x00000088bc04723c */ /* 0x042ff00000001804 */
[C---:B------:R-:W-:Y:S01]  /*aee0*/  HMMA.16816.F32 R8, R188.reuse, R138, R8 ;  /* 0x0000008abc08723c */ /* 0x040fe20000001808 */
[----:B------:R-:W1:Y:S07]  /*aef0*/  LDSM.16.M88.4 R136, [R240+0x1800] ;  /* 0x00180000f088783b */ /* 0x000e6e0000000200 */
        /* <DEDUP_REMOVED lines=11> */
[----:B------:R-:W5:Y:S07]  /*afb0*/  LDSM.16.M88.4 R172, [R248] ;  /* 0x00000000f8ac783b */ /* 0x000f6e0000000200 */
[C---:B------:R-:W-:Y:S08]  /*afc0*/  HMMA.16816.F32 R20, R192.reuse, R176, R20 ;  /* 0x000000b0c014723c */ /* 0x040ff00000001814 */
[----:B------:R-:W-:Y:S01]  /*afd0*/  HMMA.16816.F32 R24, R192, R178, R24 ;  /* 0x000000b2c018723c */ /* 0x000fe20000001818 */
[----:B------:R-:W5:Y:S07]  /*afe0*/  LDSM.16.M88.4 R176, [R249] ;  /* 0x00000000f9b0783b */ /* 0x000f6e0000000200 */
        /* <DEDUP_REMOVED lines=8> */
[----:B------:R-:W2:Y:S07]  /*b070*/  LDSM.16.M88.4 R176, [R242+0x2800] ;  /* 0x00280000f2b0783b */ /* 0x000eae0000000200 */
[C---:B-1----:R-:W-:Y:S08]  /*b080*/  HMMA.16816.F32 R4, R200.reuse, R136, R4 ;  /* 0x00000088c804723c */ /* 0x042ff00000001804 */
[C---:B------:R-:W-:Y:S01]  /*b090*/  HMMA.16816.F32 R8, R200.reuse, R138, R8 ;  /* 0x0000008ac808723c */ /* 0x040fe20000001808 */
[----:B------:R-:W1:Y:S07]  /*b0a0*/  LDSM.16.M88.4 R136, [R241+0x1800] ;  /* 0x00180000f188783b */ /* 0x000e6e0000000200 */
[C---:B-----5:R-:W-:Y:S08]  /*b0b0*/  HMMA.16816.F32 R12, R200.reuse, R172, R12 ;  /* 0x000000acc80c723c */ /* 0x060ff0000000180c */
[C---:B------:R-:W-:Y:S01]  /*b0c0*/  HMMA.16816.F32 R16, R200.reuse, R174, R16 ;  /* 0x000000aec810723c */ /* 0x040fe20000001810 */
[----:B------:R-:W5:Y:S07]  /*b0d0*/  LDSM.16.M88.4 R172, [R241+0x2000] ;  /* 0x00200000f1ac783b */ /* 0x000f6e0000000200 */
[C---:B--2---:R-:W-:Y:S08]  /*b0e0*/  HMMA.16816.F32 R20, R200.reuse, R176, R20 ;  /* 0x000000b0c814723c */ /* 0x044ff00000001814 */
        /* <DEDUP_REMOVED lines=13> */
[----:B------:R1:W3:Y:S07]  /*b1c0*/  LDSM.16.M88.4 R136, [R0] ;  /* 0x000000000088783b */ /* 0x0002ee0000000200 */
[C---:B-----5:R-:W-:Y:S08]  /*b1d0*/  HMMA.16816.F32 R12, R208.reuse, R172, R12 ;  /* 0x000000acd00c723c */ /* 0x060ff0000000180c */
[C---:B------:R-:W-:Y:S01]  /*b1e0*/  HMMA.16816.F32 R16, R208.reuse, R174, R16 ;  /* 0x000000aed010723c */ /* 0x040fe20000001810 */
[----:B------:R-:W5:Y:S07]  /*b1f0*/  LDSM.16.M88.4 R172, [R251] ;  /* 0x00000000fbac783b */ /* 0x000f6e0000000200 */
[C---:B--2---:R-:W-:Y:S01]  /*b200*/  HMMA.16816.F32 R20, R208.reuse, R176, R20 ;  /* 0x000000b0d014723c */ /* 0x044fe20000001814 */
[----:B-1----:R-:W2:Y:S07]  /*b210*/  LDL R0, [R1+0xc] ;  /* 0x00000c0001007983 */ /* 0x002eae0000100800 */
[----:B------:R-:W-:Y:S01]  /*b220*/  HMMA.16816.F32 R24, R208, R178, R24 ;  /* 0x000000b2d018723c */ /* 0x000fe20000001818 */
[----:B------:R-:W1:Y:S07]  /*b230*/  LDSM.16.M88.4 R176, [R252] ;  /* 0x00000000fcb0783b */ /* 0x000e6e0000000200 */
[C---:B---3--:R-:W-:Y:S08]  /*b240*/  HMMA.16816.F32 R4, R212.reuse, R136, R4 ;  /* 0x00000088d404723c */ /* 0x048ff00000001804 */
[C---:B------:R-:W-:Y:S01]  /*b250*/  HMMA.16816.F32 R8, R212.reuse, R138, R8 ;  /* 0x0000008ad408723c */ /* 0x040fe20000001808 */
[----:B------:R-:W3:Y:S07]  /*b260*/  LDSM.16.M88.4 R136, [R242+0x3000] ;  /* 0x00300000f288783b */ /* 0x000eee0000000200 */
        /* <DEDUP_REMOVED lines=22> */
[----:B------:R-:W-:Y:S08]  /*b3d0*/  HMMA.16816.F32 R24, R220, R178, R24 ;  /* 0x000000b2dc18723c */ /* 0x000ff00000001818 */
[C---:B---3--:R-:W-:Y:S08]  /*b3e0*/  HMMA.16816.F32 R4, R224.reuse, R136, R4 ;  /* 0x00000088e004723c */ /* 0x048ff00000001804 */
[C---:B------:R-:W-:Y:S01]  /*b3f0*/  HMMA.16816.F32 R8, R224.reuse, R138, R8 ;  /* 0x0000008ae008723c */ /* 0x040fe20000001808 */
[----:B------:R-:W1:Y:S07]  /*b400*/  LDSM.16.M88.4 R136, [R240+0x5800] ;  /* 0x00580000f088783b */ /* 0x000e6e0000000200 */
[C---:B-----5:R-:W-:Y:S08]  /*b410*/  HMMA.16816.F32 R12, R224.reuse, R172, R12 ;  /* 0x000000ace00c723c */ /* 0x060ff0000000180c */
[C---:B------:R-:W-:Y:S01]  /*b420*/  HMMA.16816.F32 R16, R224.reuse, R174, R16 ;  /* 0x000000aee010723c */ /* 0x040fe20000001810 */
[----:B----4-:R-:W-:Y:S07]  /*b430*/  LDSM.16.M88.4 R172, [R2] ;  /* 0x0000000002ac783b */ /* 0x010fee0000000200 */
[C---:B-1----:R-:W-:Y:S08]  /*b440*/  HMMA.16816.F32 R20, R224.reuse, R136, R20 ;  /* 0x00000088e014723c */ /* 0x042ff00000001814 */
[----:B------:R-:W-:Y:S01]  /*b450*/  HMMA.16816.F32 R24, R224, R138, R24 ;  /* 0x0000008ae018723c */ /* 0x000fe20000001818 */
[----:B------:R-:W-:Y:S06]  /*b460*/  LDSM.16.M88.4 R136, [R3] ;  /* 0x000000000388783b */ /* 0x000fec0000000200 */
[----:B--2---:R1:W2:Y:S06]  /*b470*/  LDSM.16.M88.4 R176, [R0] ;  /* 0x0000000000b0783b */ /* 0x0042ac0000000200 */
        /* <DEDUP_REMOVED lines=31> */
[----:B------:R-:W-:Y:S02]  /*b670*/  IMAD.MOV.U32 R136, RZ, RZ, RZ ;  /* 0x000000ffff887224 */ /* 0x000fe400078e00ff */
[----:B------:R-:W-:Y:S01]  /*b680*/  IMAD.MOV.U32 R3, RZ, RZ, c[0x0][0x2b8] ;  /* 0x0000ae00ff037624 */ /* 0x000fe200078e00ff */
[----:B------:R-:W3:Y:S04]  /*b690*/  LDL R0, [R1+0x68] ;  /* 0x0000680001007983 */ /* 0x000ee80000100800 */
[----:B------:R-:W-:Y:S01]  /*b6a0*/  ISETP.NE.AND P1, PT, R3, 0x1, PT ;  /* 0x000000010300780c */ /* 0x000fe20003f25270 */
[----:B------:R-:W4:Y:S04]  /*b6b0*/  LDL.64 R172, [R1+0x80] ;  /* 0x0000800001ac7983 */ /* 0x000f280000100a00 */
[----:B------:R-:W5:Y:S04]  /*b6c0*/  LDL R181, [R1+0x90] ;  /* 0x0000900001b57983 */ /* 0x000f680000100800 */
[----:B------:R-:W4:Y:S04]  /*b6d0*/  LDL.64 R182, [R1+0x78] ;  /* 0x0000780001b67983 */ /* 0x000f280000100a00 */
[----:B------:R-:W5:Y:S01]  /*b6e0*/  LDL R137, [R1+0x74] ;  /* 0x0000740001897983 */ /* 0x000f620000100800 */
        /* <DEDUP_REMOVED lines=10> */
[----:B------:R-:W1:Y:S03]  /*b790*/  S2R R181, SR_TID.X ;  /* 0x0000000000b57919 */ /* 0x000e660000002100 */
        /* <DEDUP_REMOVED lines=24> */
.L_x_1243:
[----:B------:R-:W-:-:S05]  /*b920*/  BRA.DIV ~URZ, `(.L_x_1155) ;  /* 0x000095127f007947 */ /* 0x000fca000b800000 */
[----:B------:R3:W4:Y:S02]  /*b930*/  SHFL.IDX PT, R0, R172, RZ, 0x181f ;  /* 0x00181fffac007589 */ /* 0x00072400000e0000 */
.L_x_1244:
        /* <DEDUP_REMOVED lines=8> */
[----:B------:R-:W2:Y:S01]  /*b9c0*/  LDL R174, [R1+0x48] ;  /* 0x0000480001ae7983 */ /* 0x000ea20000100800 */
[----:B-----5:R-:W-:Y:S05]  /*b9d0*/  @P0 IADD3 R138, P1, R0, R138, RZ ;  /* 0x0000008a008a0210 */ /* 0x020fea0007f3e0ff */
[----:B---3--:R-:W-:Y:S01]  /*b9e0*/  @P0 IMAD.X R139, R132, 0x1, R3, P1 ;  /* 0x00000001848b0824 */ /* 0x008fe200008e0603 */
[----:B----4-:R-:W-:Y:S05]  /*b9f0*/  @P0 IADD3 R2, P1, R0, R2, RZ ;  /* 0x0000000200020210 */ /* 0x010fea0007f3e0ff */
[----:B--2---:R-:W-:Y:S01]  /*ba00*/  @P0 IMAD.X R3, R132, 0x1, R178, P1 ;  /* 0x0000000184030824 */ /* 0x004fe200008e06b2 */
[----:B------:R-:W-:Y:S01]  /*ba10*/  @!PT LDS RZ, [RZ] ;  /* 0x00000000fffff984 */ /* 0x000fe20000000800 */
[----:B------:R-:W-:Y:S01]  /*ba20*/  @!PT LDS RZ, [RZ] ;  /* 0x00000000fffff984 */ /* 0x000fe20000000800 */
[----:B------:R-:W-:Y:S01]  /*ba30*/  @!PT LDS RZ, [RZ] ;  /* 0x00000000fffff984 */ /* 0x000fe20000000800 */
[----:B------:R2:W-:Y:S04]  /*ba40*/  @P0 LDGSTS.E.BYPASS.LTC128B.128 [R173+0x14080], [R138.64], !P4 ;  /* 0x140800008aad0fae */ /* 0x0005e8000e101d46 */
[----:B------:R3:W-:Y:S02]  /*ba50*/  @P0 LDGSTS.E.BYPASS.LTC128B.128 [R173+0x15880], [R2.64], !P3 ;  /* 0x1588000002ad0fae */ /* 0x0007e4000d901d46 */
[----:B---3--:R-:W-:Y:S05]  /*ba60*/  @P0 IADD3 R2, P1, R0, R177, RZ ;  /* 0x000000b100020210 */ /* 0x008fea0007f3e0ff */
[----:B------:R-:W-:Y:S05]  /*ba70*/  @P0 IMAD.X R3, R132, 0x1, R176, P1 ;  /* 0x0000000184030824 */ /* 0x000fea00008e06b0 */
[----:B------:R3:W-:Y:S02]  /*ba80*/  @P0 LDGSTS.E.BYPASS.LTC128B.128 [R173+0x17080], [R2.64], !P5 ;  /* 0x1708000002ad0fae */ /* 0x0007e4000e901d46 */
[----:B---3--:R-:W-:Y:S05]  /*ba90*/  @P0 IADD3 R2, P1, R0, R175, RZ ;  /* 0x000000af00020210 */ /* 0x008fea0007f3e0ff */
[----:B------:R-:W-:Y:S05]  /*baa0*/  @P0 IMAD.X R3, R132, 0x1, R174, P1 ;  /* 0x0000000184030824 */ /* 0x000fea00008e06ae */
[----:B------:R2:W-:Y:S01]  /*bab0*/  @P0 LDGSTS.E.BYPASS.LTC128B.128 [R173+0x18880], [R2.64], !P2 ;  /* 0x1888000002ad0fae */ /* 0x0005e2000d101d46 */
[----:B------:R-:W-:Y:S01]  /*bac0*/  ISETP.GE.AND P0, PT, R136, 0x21, PT ;  /* 0x000000218800780c */ /* 0x000fe20003f06270 */
[----:B------:R-:W-:-:S06]  /*bad0*/  BRA.DIV ~URZ, `(.L_x_1156) ;  /* 0x000093c27f007947 */ /* 0x000fcc000b800000 */
[----:B------:R3:W4:Y:S04]  /*bae0*/  SHFL.IDX PT, R132, R137, 0x1, 0x181f ;  /* 0x00381f0089847f89 */ /* 0x00072800000e0000 */
[----:B------:R3:W1:Y:S02]  /*baf0*/  SHFL.IDX PT, R0, R172, 0x1, 0x181f ;  /* 0x00381f00ac007f89 */ /* 0x00066400000e0000 */
.L_x_1245:
[----:B--2---:R-:W2:Y:S04]  /*bb00*/  LDL R2, [R1+0x104] ;  /* 0x0001040001027983 */ /* 0x004ea80000100800 */
[----:B------:R-:W5:Y:S04]  /*bb10*/  LDL R175, [R1+0x3c] ;  /* 0x00003c0001af7983 */ /* 0x000f680000100800 */
[----:B---3--:R-:W3:Y:S04]  /*bb20*/  LDL R138, [R1+0x28] ;  /* 0x00002800018a7983 */ /* 0x008ee80000100800 */
[----:B----4-:R-:W4:Y:S04]  /*bb30*/  LDL R174, [R1+0x108] ;  /* 0x0001080001ae7983 */ /* 0x010f280000100800 */
[----:B-1----:R-:W4:Y:S04]  /*bb40*/  LDL R137, [R1+0x40] ;  /* 0x0000400001897983 */ /* 0x002f280000100800 */
[----:B------:R-:W4:Y:S04]  /*bb50*/  LDL R136, [R1+0x100] ;  /* 0x0001000001887983 */ /* 0x000f280000100800 */
[----:B------:R-:W4:Y:S04]  /*bb60*/  LDL R173, [R1+0x44] ;  /* 0x0000440001ad7983 */ /* 0x000f280000100800 */
[----:B------:R-:W4:Y:S04]  /*bb70*/  LDL R172, [R1+0xfc] ;  /* 0x0000fc0001ac7983 */ /* 0x000f280000100800 */
[----:B------:R-:W4:Y:S01]  /*bb80*/  LDL R139, [R1+0x48] ;  /* 0x00004800018b7983 */ /* 0x000f220000100800 */
[----:B--2---:R-:W-:Y:S05]  /*bb90*/  @P0 IADD3 R2, P1, R0, R2, RZ ;  /* 0x0000000200020210 */ /* 0x004fea0007f3e0ff */
[----:B-----5:R-:W-:Y:S05]  /*bba0*/  @P0 IMAD.X R3, R132, 0x1, R175, P1 ;  /* 0x0000000184030824 */ /* 0x020fea00008e06af */
[----:B------:R-:W-:Y:S01]  /*bbb0*/  @!PT LDS RZ, [RZ] ;  /* 0x00000000fffff984 */ /* 0x000fe20000000800 */
[----:B------:R-:W-:Y:S01]  /*bbc0*/  @!PT LDS RZ, [RZ] ;  /* 0x00000000fffff984 */ /* 0x000fe20000000800 */
[----:B------:R-:W-:Y:S01]  /*bbd0*/  @!PT LDS RZ, [RZ] ;  /* 0x00000000fffff984 */ /* 0x000fe20000000800 */
[----:B---3--:R4:W-:Y:S02]  /*bbe0*/  @P0 LDGSTS.E.BYPASS.LTC128B.128 [R138+0x15080], [R2.64], !P4 ;  /* 0x15080000028a0fae */ /* 0x0089e4000e101d46 */
[----:B----4-:R-:W-:Y:S05]  /*bbf0*/  @P0 IADD3 R2, P1, R0, R174, RZ ;  /* 0x000000ae00020210 */ /* 0x010fea0007f3e0ff */
[----:B------:R-:W-:Y:S01]  /*bc00*/  @P0 IMAD.X R3, R132, 0x1, R137, P1 ;  /* 0x0000000184030824 */ /* 0x000fe200008e0689 */
[----:B------:R-:W-:Y:S04]  /*bc10*/  @P0 IADD3 R136, P1, R0, R136, RZ ;  /* 0x0000008800880210 */ /* 0x000fe80007f3e0ff */
[----:B------:R1:W-:Y:S01]  /*bc20*/  @P0 LDGSTS.E.BYPASS.LTC128B.128 [R138+0x16880], [R2.64], !P3 ;  /* 0x16880000028a0fae */ /* 0x0003e2000d901d46 */
[----:B------:R-:W-:Y:S05]  /*bc30*/  @P0 IMAD.X R137, R132, 0x1, R173, P1 ;  /* 0x0000000184890824 */ /* 0x000fea00008e06ad */
[----:B------:R2:W-:Y:S01]  /*bc40*/  @P0 LDGSTS.E.BYPASS.LTC128B.128 [R138+0x18080], [R136.64], !P5 ;  /* 0x18080000888a0fae */ /* 0x0005e2000e901d46 */
[----:B-1----:R-:W-:Y:S05]  /*bc50*/  @P0 IADD3 R2, P1, R0, R172, RZ ;  /* 0x000000ac00020210 */ /* 0x002fea0007f3e0ff */
[----:B------:R-:W-:Y:S05]  /*bc60*/  @P0 IMAD.X R3, R132, 0x1, R139, P1 ;  /* 0x0000000184030824 */ /* 0x000fea00008e068b */
[----:B------:R2:W-:Y:S03]  /*bc70*/  @P0 LDGSTS.E.BYPASS.LTC128B.128 [R138+0x19880], [R2.64], !P2 ;  /* 0x19880000028a0fae */ /* 0x0005e6000d101d46 */
.L_x_1153:
[----:B------:R-:W-:Y:S05]  /*bc80*/  BSYNC B0 ;  /* 0x0000000000007941 */ /* 0x000fea0003800000 */
.L_x_1152:
        /* <DEDUP_REMOVED lines=27> */
.L_x_1246:
[----:B-12---:R-:W-:Y:S01]  /*be40*/  FMNMX.FTZ R132, R132, R0, !PT ;  /* 0x0000000084847209 */ /* 0x006fe20007810000 */
[----:B------:R-:W-:-:S05]  /*be50*/  BRA.DIV ~URZ, `(.L_x_1158) ;  /* 0x000091427f007947 */ /* 0x000fca000b800000 */
[----:B------:R-:W1:Y:S02]  /*be60*/  SHFL.BFLY PT, R0, R132, 0x1, 0x1f ;  /* 0x0c201f0084007f89 */ /* 0x000e6400000e0000 */
[----:B-1----:R-:W-:Y:S02]  /*be70*/  FMNMX.FTZ R134, R132, R0, !PT ;  /* 0x0000000084867209 */ /* 0x002fe40007810000 */
[----:B------:R-:W1:Y:S02]  /*be80*/  SHFL.BFLY PT, R0, R136, 0x2, 0x1f ;  /* 0x0c401f0088007f89 */ /* 0x000e6400000e0000 */
[----:B-1----:R-:W-:Y:S05]  /*be90*/  FMNMX.FTZ R132, R136, R0, !PT ;  /* 0x0000000088847209 */ /* 0x002fea0007810000 */
[----:B------:R1:W2:Y:S02]  /*bea0*/  SHFL.BFLY PT, R0, R132, 0x1, 0x1f ;  /* 0x0c201f0084007f89 */ /* 0x0002a400000e0000 */
.L_x_1247:
[----:B------:R-:W3:Y:S01]  /*beb0*/  LDL.LU R137, [R1+0x54] ;  /* 0x0000540001897983 */ /* 0x000ee20000300800 */
[----:B--2---:R-:W-:Y:S01]  /*bec0*/  FMNMX.FTZ R3, R0, R132, !PT ;  /* 0x0000008400037209 */ /* 0x004fe20007810000 */
[C---:B------:R-:W-:Y:S01]  /*bed0*/  FADD.FTZ R0, -R134.reuse, R135 ;  /* 0x0000008786007221 */ /* 0x040fe20000010100 */
[----:B------:R-:W-:Y:S01]  /*bee0*/  WARPSYNC 0xffffffff ;  /* 0xffffffff00007948 */ /* 0x000fe20003800000 */
[----:B-1----:R-:W-:Y:S02]  /*bef0*/  FMUL.FTZ R132, R134, c[0x0][0x2d0] ;  /* 0x0000b40086847a20 */ /* 0x002fe40000410000 */
        /* <DEDUP_REMOVED lines=14> */
[----:B------:R-:W1:Y:S01]  /*bfe0*/  MUFU.EX2 R8, R135 ;  /* 0x0000008700087308 */ /* 0x000e620000000800 */
[----:B------:R-:W-:Y:S09]  /*bff0*/  FFMA.FTZ R132, R25, c[0x0][0x2d0], -R132 ;  /* 0x0000b40019847a23 */ /* 0x000ff20000010884 */
[----:B------:R-:W-:Y:S10]  /*c000*/  MUFU.EX2 R13, R5 ;  /* 0x00000005000d7308 */ /* 0x000ff40000000800 */
[----:B------:R2:W4:Y:S10]  /*c010*/  MUFU.EX2 R12, R4 ;  /* 0x00000004000c7308 */ /* 0x0005340000000800 */
[----:B------:R-:W-:Y:S01]  /*c020*/  MUFU.EX2 R132, R132 ;  /* 0x0000008400847308 */ /* 0x000fe20000000800 */
[----:B--2---:R-:W-:Y:S04]  /*c030*/  FMUL.FTZ R4, R3, c[0x0][0x2d0] ;  /* 0x0000b40003047a20 */ /* 0x004fe80000410000 */
        /* <DEDUP_REMOVED lines=12> */
[----:B-1----:R-:W-:Y:S01]  /*c100*/  F2FP.PACK_AB R136, R8, R9 ;  /* 0x000000090888723e */ /* 0x002fe200000000ff */
[C---:B------:R-:W-:Y:S01]  /*c110*/  FMUL.FTZ R20, R2.reuse, R144 ;  /* 0x0000009002147220 */ /* 0x040fe20000410000 */
[----:B------:R-:W-:Y:S01]  /*c120*/  MOV R144, R139 ;  /* 0x0000008b00907202 */ /* 0x000fe20000000f00 */
[C---:B------:R-:W-:Y:S01]  /*c130*/  FMUL.FTZ R9, R2.reuse, R157 ;  /* 0x0000009d02097220 */ /* 0x040fe20000410000 */
[----:B------:R-:W2:Y:S01]  /*c140*/  LDL.LU R139, [R1+0x50] ;  /* 0x00005000018b7983 */ /* 0x000ea20000300800 */
[----:B------:R-:W-:Y:S01]  /*c150*/  MOV R157, R21 ;  /* 0x00000015009d7202 */ /* 0x000fe20000000f00 */
[----:B------:R-:W-:Y:S01]  /*c160*/  FMUL.FTZ R21, R2, R145 ;  /* 0x0000009102157220 */ /* 0x000fe20000410000 */
[----:B----4-:R-:W-:Y:S01]  /*c170*/  F2FP.PACK_AB R138, R12, R13 ;  /* 0x0000000d0c8a723e */ /* 0x010fe200000000ff */
[----:B------:R-:W3:Y:S01]  /*c180*/  LDL R145, [R1+0x10] ;  /* 0x0000100001917983 */ /* 0x000ee20000100800 */
[----:B------:R-:W-:Y:S01]  /*c190*/  FADD.FTZ R5, R8, R0 ;  /* 0x0000000008057221 */ /* 0x000fe20000010000 */
[----:B------:R-:W-:Y:S01]  /*c1a0*/  MUFU.EX2 R137, R6 ;  /* 0x0000000600897308 */ /* 0x000fe20000000800 */
[----:B------:R-:W-:Y:S02]  /*c1b0*/  FADD.FTZ R0, -R3, R133 ;  /* 0x0000008503007221 */ /* 0x000fe40000010100 */
[----:B------:R-:W-:Y:S02]  /*c1c0*/  FMUL.FTZ R25, R2, R141 ;  /* 0x0000008d02197220 */ /* 0x000fe40000410000 */
[----:B------:R-:W-:Y:S02]  /*c1d0*/  FMUL.FTZ R0, R0, c[0x0][0x2d0] ;  /* 0x0000b40000007a20 */ /* 0x000fe40000410000 */
[C---:B------:R-:W-:Y:S01]  /*c1e0*/  FMUL.FTZ R8, R2.reuse, R156 ;  /* 0x0000009c02087220 */ /* 0x040fe20000410000 */
[----:B------:R-:W-:Y:S01]  /*c1f0*/  MOV R156, R24 ;  /* 0x00000018009c7202 */ /* 0x000fe20000000f00 */
[----:B------:R-:W-:Y:S02]  /*c200*/  FMUL.FTZ R24, R2, R140 ;  /* 0x0000008c02187220 */ /* 0x000fe40000410000 */
[----:B------:R-:W1:Y:S01]  /*c210*/  MUFU.EX2 R0, R0 ;  /* 0x0000000000007308 */ /* 0x000e620000000800 */
[----:B------:R-:W-:Y:S02]  /*c220*/  FADD.FTZ R5, R13, R5 ;  /* 0x000000050d057221 */ /* 0x000fe40000010000 */
[----:B------:R-:W-:Y:S02]  /*c230*/  FFMA.FTZ R133, R10, c[0x0][0x2d0], -R4 ;  /* 0x0000b4000a857a23 */ /* 0x000fe40000010804 */
[----:B------:R-:W-:Y:S02]  /*c240*/  FADD.FTZ R181, R12, R5 ;  /* 0x000000050cb57221 */ /* 0x000fe40000010000 */
[C---:B------:R-:W-:Y:S01]  /*c250*/  FMUL.FTZ R4, R2.reuse, R160 ;  /* 0x000000a002047220 */ /* 0x040fe20000410000 */
[----:B------:R-:W-:Y:S01]  /*c260*/  MOV R160, R17 ;  /* 0x0000001100a07202 */ /* 0x000fe20000000f00 */
[C---:B------:R-:W-:Y:S02]  /*c270*/  FMUL.FTZ R12, R2.reuse, R152 ;  /* 0x00000098020c7220 */ /* 0x040fe40000410000 */
[C---:B------:R-:W-:Y:S01]  /*c280*/  FMUL.FTZ R13, R2.reuse, R153 ;  /* 0x00000099020d7220 */ /* 0x040fe20000410000 */
[----:B------:R-:W-:Y:S01]  /*c290*/  MUFU.EX2 R152, R133 ;  /* 0x0000008500987308 */ /* 0x000fe20000000800 */
[C---:B------:R-:W-:Y:S02]  /*c2a0*/  FMUL.FTZ R17, R2.reuse, R149 ;  /* 0x0000009502117220 */ /* 0x040fe40000410000 */
[C---:B------:R-:W-:Y:S01]  /*c2b0*/  FMUL.FTZ R5, R2.reuse, R161 ;  /* 0x000000a102057220 */ /* 0x040fe20000410000 */
[----:B------:R-:W-:Y:S01]  /*c2c0*/  MOV R161, R16 ;  /* 0x0000001000a17202 */ /* 0x000fe20000000f00 */
[C---:B------:R-:W-:Y:S02]  /*c2d0*/  FMUL.FTZ R16, R2.reuse, R148 ;  /* 0x0000009402107220 */ /* 0x040fe40000410000 */
[C---:B------:R-:W-:Y:S02]  /*c2e0*/  FMUL.FTZ R28, R2.reuse, R28 ;  /* 0x0000001c021c7220 */ /* 0x040fe40000410000 */
[C---:B------:R-:W-:Y:S01]  /*c2f0*/  FMUL.FTZ R29, R2.reuse, R29 ;  /* 0x0000001d021d7220 */ /* 0x040fe20000410000 */
[----:B------:R4:W-:Y:S01]  /*c300*/  MUFU.EX2 R149, R7 ;  /* 0x0000000700957308 */ /* 0x0009e20000000800 */
[----:B------:R-:W-:Y:S02]  /*c310*/  FMUL.FTZ R32, R2, R32 ;  /* 0x0000002002207220 */ /* 0x000fe40000410000 */
[C---:B-1----:R-:W-:Y:S02]  /*c320*/  FMUL.FTZ R26, R0.reuse, R142 ;  /* 0x0000008e001a7220 */ /* 0x042fe40000410000 */
[C---:B------:R-:W-:Y:S02]  /*c330*/  FMUL.FTZ R27, R0.reuse, R143 ;  /* 0x0000008f001b7220 */ /* 0x040fe40000410000 */
[----:B------:R-:W1:Y:S01]  /*c340*/  LDSM.16.MT88.4 R140, [R243] ;  /* 0x00000000f38c783b */ /* 0x000e620000004200 */
[C---:B------:R-:W-:Y:S01]  /*c350*/  FMUL.FTZ R6, R0.reuse, R162 ;  /* 0x000000a200067220 */ /* 0x040fe20000410000 */
[----:B------:R-:W-:Y:S01]  /*c360*/  MOV R162, R157 ;  /* 0x0000009d00a27202 */ /* 0x000fe20000000f00 */
[----:B------:R-:W-:Y:S01]  /*c370*/  MUFU.EX2 R153, R135 ;  /* 0x0000008700997308 */ /* 0x000fe20000000800 */
        /* <DEDUP_REMOVED lines=10> */
[C---:B------:R-:W-:Y:S02]  /*c420*/  FMUL.FTZ R23, R0.reuse, R147 ;  /* 0x0000009300177220 */ /* 0x040fe40000410000 */
[C---:B----4-:R-:W-:Y:S02]  /*c430*/  FMUL.FTZ R7, R0.reuse, R163 ;  /* 0x000000a300077220 */ /* 0x050fe40000410000 */
[C---:B------:R-:W-:Y:S02]  /*c440*/  FMUL.FTZ R22, R0.reuse, R146 ;  /* 0x0000009200167220 */ /* 0x040fe40000410000 */
[C---:B------:R-:W-:Y:S01]  /*c450*/  FMUL.FTZ R30, R0.reuse, R30 ;  /* 0x0000001e001e7220 */ /* 0x040fe20000410000 */
[----:B------:R-:W-:Y:S01]  /*c460*/  MUFU.EX2 R146, R175 ;  /* 0x000000af00927308 */ /* 0x000fe20000000800 */
[----:B------:R-:W-:Y:S02]  /*c470*/  FMUL.FTZ R31, R0, R31 ;  /* 0x0000001f001f7220 */ /* 0x000fe40000410000 */
        /* <DEDUP_REMOVED lines=22> */
[----:B------:R-:W4:Y:S01]  /*c5e0*/  MUFU.EX2 R155, R172 ;  /* 0x000000ac009b7308 */ /* 0x000f220000000800 */
        /* <DEDUP_REMOVED lines=11> */
[----:B------:R4:W-:Y:S01]  /*c6a0*/  MUFU.EX2 R179, R182 ;  /* 0x000000b600b37308 */ /* 0x0009e20000000800 */
        /* <DEDUP_REMOVED lines=12> */
[----:B----4-:R-:W-:Y:S01]  /*c770*/  MOV R182, R155 ;  /* 0x0000009b00b67202 */ /* 0x010fe20000000f00 */
        /* <DEDUP_REMOVED lines=54> */
[C---:B------:R-:W-:Y:S01]  /*cae0*/  FMUL.FTZ R126, R0.reuse, R126 ;  /* 0x0000007e007e7220 */ /* 0x040fe20000410000 */
[----:B------:R-:W-:Y:S01]  /*caf0*/  MUFU.EX2 R2, R178 ;  /* 0x000000b200027308 */ /* 0x000fe20000000800 */
[C---:B------:R-:W-:Y:S02]  /*cb00*/  FMUL.FTZ R127, R0.reuse, R127 ;  /* 0x0000007f007f7220 */ /* 0x040fe40000410000 */
[C---:B------:R-:W-:Y:S02]  /*cb10*/  FMUL.FTZ R130, R0.reuse, R130 ;  /* 0x0000008200827220 */ /* 0x040fe40000410000 */
[C---:B------:R-:W-:Y:S05]  /*cb20*/  FMUL.FTZ R131, R0.reuse, R131 ;  /* 0x0000008300837220 */ /* 0x040fea0000410000 */
[----:B------:R-:W4:Y:S02]  /*cb30*/  MUFU.EX2 R178, R183 ;  /* 0x000000b700b27308 */ /* 0x000f240000000800 */
[----:B----4-:R-:W-:Y:S02]  /*cb40*/  F2FP.PACK_AB R173, R179, R178 ;  /* 0x000000b2b3ad723e */ /* 0x010fe400000000ff */
[----:B------:R-:W-:Y:S01]  /*cb50*/  MOV R183, R160 ;  /* 0x000000a000b77202 */ /* 0x000fe20000000f00 */
[----:B--2---:R-:W-:Y:S01]  /*cb60*/  FFMA.FTZ R148, R0, R139, R137 ;  /* 0x0000008b00947223 */ /* 0x004fe20000010089 */
[----:B------:R-:W-:Y:S01]  /*cb70*/  F2FP.PACK_AB R137, R149, R137 ;  /* 0x000000899589723e */ /* 0x000fe200000000ff */
[----:B------:R-:W-:Y:S01]  /*cb80*/  FADD.FTZ R0, R133, R181 ;  /* 0x000000b585007221 */ /* 0x000fe20000010000 */
[----:B------:R-:W-:Y:S02]  /*cb90*/  F2FP.PACK_AB R139, R153, R152 ;  /* 0x00000098998b723e */ /* 0x000fe400000000ff */
[----:B------:R-:W-:Y:S01]  /*cba0*/  MOV R181, R146 ;  /* 0x0000009200b57202 */ /* 0x000fe20000000f00 */
[----:B------:R-:W-:Y:S04]  /*cbb0*/  FADD.FTZ R0, R2, R0 ;  /* 0x0000000002007221 */ /* 0x000fe80000010000 */
        /* <DEDUP_REMOVED lines=8> */
[----:B---3--:R1:W2:Y:S03]  /*cc40*/  LDSM.16.MT88.4 R140, [R145] ;  /* 0x00000000918c783b */ /* 0x0082a60000004200 */
[----:B-1----:R-:W-:Y:S02]  /*cc50*/  MOV R145, R144 ;  /* 0x0000009000917202 */ /* 0x002fe40000000f00 */
[----:B------:R-:W1:Y:S02]  /*cc60*/  MUFU.EX2 R144, R177 ;  /* 0x000000b100907308 */ /* 0x000e640000000800 */
[----:B------:R-:W-:Y:S08]  /*cc70*/  MOV R163, R145 ;  /* 0x0000009100a37202 */ /* 0x000ff00000000f00 */
[----:B------:R-:W3:Y:S01]  /*cc80*/  MUFU.EX2 R177, R161 ;  /* 0x000000a100b17308 */ /* 0x000ee20000000800 */
[C---:B--2---:R-:W-:Y:S08]  /*cc90*/  HMMA.16816.F32 R28, R136.reuse, R140, R28 ;  /* 0x0000008c881c723c */ /* 0x044ff0000000181c */
[C---:B------:R-:W-:Y:S01]  /*cca0*/  HMMA.16816.F32 R32, R136.reuse, R142, R32 ;  /* 0x0000008e8820723c */ /* 0x040fe20000001820 */
[----:B------:R-:W2:Y:S03]  /*ccb0*/  LDSM.16.MT88.4 R140, [R243+0x1800] ;  /* 0x00180000f38c783b */ /* 0x000ea60000004200 */
[----:B-1----:R-:W-:Y:S04]  /*ccc0*/  FADD.FTZ R0, R144, R0 ;  /* 0x0000000090007221 */ /* 0x002fe80000010000 */
[----:B------:R-:W-:Y:S01]  /*ccd0*/  FADD.FTZ R0, R135, R0 ;  /* 0x0000000087007221 */ /* 0x000fe20000010000 */
[----:B---3--:R-:W-:Y:S01]  /*cce0*/  F2FP.PACK_AB R175, R177, R176 ;  /* 0x000000b0b1af723e */ /* 0x008fe200000000ff */
        /* <DEDUP_REMOVED lines=38> */
[----:B------:R3:W4:Y:S02]  /*cf50*/  MUFU.EX2 R135, R157 ;  /* 0x0000009d00877308 */ /* 0x0007240000000800 */
[----:B------:R-:W-:Y:S02]  /*cf60*/  F2FP.PACK_AB R136, R2, R133 ;  /* 0x000000850288723e */ /* 0x000fe400000000ff */
[----:B------:R-:W-:Y:S02]  /*cf70*/  F2FP.PACK_AB R137, R155, R154 ;  /* 0x0000009a9b89723e */ /* 0x000fe400000000ff */
[----:B------:R-:W-:Y:S04]  /*cf80*/  F2FP.PACK_AB R139, R181, R160 ;  /* 0x000000a0b58b723e */ /* 0x000fe800000000ff */
[----:B------:R-:W5:Y:S10]  /*cf90*/  MUFU.EX2 R133, R163 ;  /* 0x000000a300857308 */ /* 0x000f740000000800 */
[----:B------:R-:W2:Y:S01]  /*cfa0*/  MUFU.EX2 R2, R162 ;  /* 0x000000a200027308 */ /* 0x000ea20000000800 */
[----:B---3--:R-:W-:Y:S01]  /*cfb0*/  LDSM.16.MT88.4 R156, [R243+0x1000] ;  /* 0x00100000f39c783b */ /* 0x008fe20000004200 */
[----:B----4-:R-:W-:Y:S01]  /*cfc0*/  F2FP.PACK_AB R174, R132, R135 ;  /* 0x0000008784ae723e */ /* 0x010fe200000000ff */
[C---:B-1----:R-:W-:Y:S03]  /*cfd0*/  HMMA.16816.F32 R4, R136.reuse, R140, R4 ;  /* 0x0000008c8804723c */ /* 0x042fe60000001804 */
[----:B-----5:R-:W-:Y:S05]  /*cfe0*/  FADD.FTZ R0, R133, R0 ;  /* 0x0000000085007221 */ /* 0x020fea0000010000 */
[C---:B------:R-:W-:Y:S01]  /*cff0*/  HMMA.16816.F32 R8, R136.reuse, R142, R8 ;  /* 0x0000008e8808723c */ /* 0x040fe20000001808 */
[----:B------:R-:W1:Y:S03]  /*d000*/  LDSM.16.MT88.4 R140, [R244+0x800] ;  /* 0x00080000f48c783b */ /* 0x000e660000004200 */
[C---:B--2---:R-:W-:Y:S01]  /*d010*/  F2FP.PACK_AB R172, R2.reuse, R133 ;  /* 0x0000008502ac723e */ /* 0x044fe200000000ff */
[----:B------:R-:W-:Y:S03]  /*d020*/  FADD.FTZ R0, R2, R0 ;  /* 0x0000000002007221 */ /* 0x000fe60000010000 */
[C---:B------:R-:W-:Y:S04]  /*d030*/  HMMA.16816.F32 R12, R136.reuse, R144, R12 ;  /* 0x00000090880c723c */ /* 0x040fe8000000180c */
[----:B------:R-:W-:Y:S02]  /*d040*/  FADD.FTZ R2, R149, R148 ;  /* 0x0000009495027221 */ /* 0x000fe40000010000 */
[----:B------:R-:W-:Y:S01]  /*d050*/  LDSM.16.MT88.4 R148, [R245+0x1000] ;  /* 0x00100000f594783b */ /* 0x000fe20000004200 */
[----:B------:R-:W-:Y:S01]  /*d060*/  FADD.FTZ R0, R135, R0 ;  /* 0x0000000087007221 */ /* 0x000fe20000010000 */
[C---:B------:R-:W-:Y:S04]  /*d070*/  HMMA.16816.F32 R16, R136.reuse, R146, R16 ;  /* 0x000000928810723c */ /* 0x040fe80000001810 */
[----:B------:R-:W-:Y:S02]  /*d080*/  FADD.FTZ R0, R132, R0 ;  /* 0x0000000084007221 */ /* 0x000fe40000010000 */
[----:B------:R-:W2:Y:S08]  /*d090*/  LDSM.16.MT88.4 R144, [R246+0x800] ;  /* 0x00080000f690783b */ /* 0x000eb00000004200 */
[----:B------:R3:W-:Y:S04]  /*d0a0*/  STL [R1+0x54], R0 ;  /* 0x0000540001007387 */ /* 0x0007e80000100800 */
[----:B------:R-:W4:Y:S01]  /*d0b0*/  LDL R133, [R1+0x64] ;  /* 0x0000640001857983 */ /* 0x000f220000100800 */
[C---:B-1----:R-:W-:Y:S08]  /*d0c0*/  HMMA.16816.F32 R20, R136.reuse, R140, R20 ;  /* 0x0000008c8814723c */ /* 0x042ff00000001814 */
[C---:B------:R-:W-:Y:S01]  /*d0d0*/  HMMA.16816.F32 R24, R136.reuse, R142, R24 ;  /* 0x0000008e8818723c */ /* 0x040fe20000001818 */
[----:B------:R-:W1:Y:S03]  /*d0e0*/  LDSM.16.MT88.4 R140, [R243+0x2000] ;  /* 0x00200000f38c783b */ /* 0x000e660000004200 */
[----:B---3--:R-:W-:Y:S04]  /*d0f0*/  FADD.FTZ R0, R152, R2 ;  /* 0x0000000298007221 */ /* 0x008fe80000010000 */
        /* <DEDUP_REMOVED lines=32> */
[----:B------:R-:W2:Y:S02]  /*d300*/  LDSM.16.MT88.4 R144, [R246+0x5000] ;  /* 0x00500000f690783b */ /* 0x000ea40000004200 */
[----:B----4-:R-:W-:Y:S05]  /*d310*/  ISETP.GT.AND P0, PT, R180, R133, PT ;  /* 0x00000085b400720c */ /* 0x010fea0003f04270 */
[C---:B-1----:R-:W-:Y:S04]  /*d320*/  HMMA.16816.F32 R116, R136.reuse, R140, R116 ;  /* 0x0000008c8874723c */ /* 0x042fe80000001874 */
[----:B------:R-:W-:Y:S04]  /*d330*/  MOV R133, R3 ;  /* 0x0000000300857202 */ /* 0x000fe80000000f00 */
[C---:B------:R-:W-:Y:S01]  /*d340*/  HMMA.16816.F32 R120, R136.reuse, R142, R120 ;  /* 0x0000008e8878723c */ /* 0x040fe20000001878 */
[----:B------:R-:W1:Y:S07]  /*d350*/  LDSM.16.MT88.4 R140, [R244+0x1000] ;  /* 0x00100000f48c783b */ /* 0x000e6e0000004200 */
[C---:B--2---:R-:W-:Y:S08]  /*d360*/  HMMA.16816.F32 R124, R136.reuse, R144, R124 ;  /* 0x00000090887c723c */ /* 0x044ff0000000187c */
[----:B------:R-:W-:Y:S07]  /*d370*/  HMMA.16816.F32 R128, R136, R146, R128 ;  /* 0x000000928880723c */ /* 0x000fee0000001880 */
[----:B------:R-:W-:Y:S01]  /*d380*/  MOV R139, R154 ;  /* 0x0000009a008b7202 */ /* 0x000fe20000000f00 */
[C---:B------:R-:W-:Y:S01]  /*d390*/  HMMA.16816.F32 R160, R172.reuse, R156, R4 ;  /* 0x0000009caca0723c */ /* 0x040fe20000001804 */
[----:B------:R-:W2:Y:S04]  /*d3a0*/  LDSM.16.MT88.4 R4, [R246+0x1000] ;  /* 0x00100000f604783b */ /* 0x000ea80000004200 */
[----:B------:R-:W-:Y:S03]  /*d3b0*/  MOV R138, R153 ;  /* 0x00000099008a7202 */ /* 0x000fe60000000f00 */
[C---:B------:R-:W-:Y:S01]  /*d3c0*/  HMMA.16816.F32 R156, R172.reuse, R158, R8 ;  /* 0x0000009eac9c723c */ /* 0x040fe20000001808 */
[----:B------:R-:W3:Y:S03]  /*d3d0*/  LDSM.16.MT88.4 R8, [R243+0x2800] ;  /* 0x00280000f308783b */ /* 0x000ee60000004200 */
[----:B------:R-:W-:Y:S04]  /*d3e0*/  FADD.FTZ R0, R138, R0 ;  /* 0x000000008a007221 */ /* 0x000fe80000010000 */
[C---:B------:R-:W-:Y:S01]  /*d3f0*/  HMMA.16816.F32 R152, R172.reuse, R148, R12 ;  /* 0x00000094ac98723c */ /* 0x040fe2000000180c */
[----:B------:R-:W4:Y:S03]  /*d400*/  LDSM.16.MT88.4 R12, [R245+0x2800] ;  /* 0x00280000f50c783b */ /* 0x000f260000004200 */
[----:B------:R-:W-:Y:S04]  /*d410*/  FADD.FTZ R0, R139, R0 ;  /* 0x000000008b007221 */ /* 0x000fe80000010000 */
[C---:B------:R-:W-:Y:S04]  /*d420*/  HMMA.16816.F32 R148, R172.reuse, R150, R16 ;  /* 0x00000096ac94723c */ /* 0x040fe80000001810 */
[----:B------:R-:W-:Y:S04]  /*d430*/  FADD.FTZ R0, R182, R0 ;  /* 0x00000000b6007221 */ /* 0x000fe80000010000 */
[C---:B-1----:R-:W-:Y:S04]  /*d440*/  HMMA.16816.F32 R144, R172.reuse, R140, R20 ;  /* 0x0000008cac90723c */ /* 0x042fe80000001814 */
[----:B------:R-:W-:Y:S04]  /*d450*/  FADD.FTZ R0, R183, R0 ;  /* 0x00000000b7007221 */ /* 0x000fe80000010000 */
[C---:B------:R-:W-:Y:S04]  /*d460*/  HMMA.16816.F32 R140, R172.reuse, R142, R24 ;  /* 0x0000008eac8c723c */ /* 0x040fe80000001818 */
[----:B------:R-:W-:Y:S04]  /*d470*/  FADD.FTZ R0, R181, R0 ;  /* 0x00000000b5007221 */ /* 0x000fe80000010000 */
[C---:B--2---:R-:W-:Y:S04]  /*d480*/  HMMA.16816.F32 R28, R172.reuse, R4, R28 ;  /* 0x00000004ac1c723c */ /* 0x044fe8000000181c */
[----:B------:R-:W-:Y:S04]  /*d490*/  FADD.FTZ R0, R178, R0 ;  /* 0x00000000b2007221 */ /* 0x000fe80000010000 */
[C---:B------:R-:W-:Y:S01]  /*d4a0*/  HMMA.16816.F32 R32, R172.reuse, R6, R32 ;  /* 0x00000006ac20723c */ /* 0x040fe20000001820 */
[----:B------:R-:W1:Y:S03]  /*d4b0*/  LDSM.16.MT88.4 R4, [R244+0x2800] ;  /* 0x00280000f404783b */ /* 0x000e660000004200 */
[----:B------:R-:W-:Y:S04]  /*d4c0*/  FADD.FTZ R0, R179, R0 ;  /* 0x00000000b3007221 */ /* 0x000fe80000010000 */
[C---:B---3--:R-:W-:Y:S04]  /*d4d0*/  HMMA.16816.F32 R36, R172.reuse, R8, R36 ;  /* 0x00000008ac24723c */ /* 0x048fe80000001824 */
[----:B------:R-:W-:Y:S01]  /*d4e0*/  FADD.FTZ R2, R176, R0 ;  /* 0x00000000b0027221 */ /* 0x000fe20000010000 */
[----:B------:R-:W-:Y:S03]  /*d4f0*/  IADD3 R0, R180, -0x1, RZ ;  /* 0xffffffffb4007810 */ /* 0x000fe60007ffe0ff */
[C---:B------:R-:W-:Y:S01]  /*d500*/  HMMA.16816.F32 R40, R172.reuse, R10, R40 ;  /* 0x0000000aac28723c */ /* 0x040fe20000001828 */
[----:B------:R-:W2:Y:S03]  /*d510*/  LDSM.16.MT88.4 R8, [R246+0x2800] ;  /* 0x00280000f608783b */ /* 0x000ea60000004200 */
[----:B------:R-:W-:Y:S01]  /*d520*/  FADD.FTZ R2, R177, R2 ;  /* 0x00000002b1027221 */ /* 0x000fe20000010000 */
[----:B------:R-:W-:Y:S03]  /*d530*/  MOV R180, R0 ;  /* 0x0000000000b47202 */ /* 0x000fe60000000f00 */
[C---:B----4-:R-:W-:Y:S01]  /*d540*/  HMMA.16816.F32 R44, R172.reuse, R12, R44 ;  /* 0x0000000cac2c723c */ /* 0x050fe2000000182c */
[----:B------:R-:W-:Y:S07]  /*d550*/  STL [R1+0x50], R2 ;  /* 0x0000500201007387 */ /* 0x000fee0000100800 */
        /* <DEDUP_REMOVED lines=26> */
[C---:B------:R-:W-:Y:S08]  /*d700*/  HMMA.16816.F32 R120, R172.reuse, R14, R120 ;  /* 0x0000000eac78723c */ /* 0x040ff00000001878 */
[C---:B-1----:R-:W-:Y:S08]  /*d710*/  HMMA.16816.F32 R124, R172.reuse, R4, R124 ;  /* 0x00000004ac7c723c */ /* 0x042ff0000000187c */
[----:B------:R-:W-:Y:S01]  /*d720*/  HMMA.16816.F32 R128, R172, R6, R128 ;  /* 0x00000006ac80723c */ /* 0x000fe20000001880 */
[----:B------:R-:W-:Y:S07]  /*d730*/  @!UPT UIADD3 URZ, URZ, URZ, URZ ;  /* 0x0000003f3f3ff290 */ /* 0x000fee000fffe03f */
[----:B------:R-:W-:-:S11]  /*d740*/  @P0 BRA `(.L_x_1159) ;  /* 0xffffcfb000000947 */ /* 0x000fd6000383ffff */
.L_x_1147:
[----:B------:R-:W-:Y:S05]  /*d750*/  BRA.DIV ~URZ, `(.L_x_1160) ;  /* 0x000079127f007947 */ /* 0x000fea000b800000 */
[----:B------:R-:W2:Y:S04]  /*d760*/  LDL R2, [R1+0x54] ;  /* 0x0000540001027983 */ /* 0x000ea80000100800 */
[----:B--2---:R1:W2:Y:S02]  /*d770*/  SHFL.BFLY PT, R0, R2, 0x2, 0x1f ;  /* 0x0c401f0002007f89 */ /* 0x0042a400000e0000 */
.L_x_1248:
[----:B-1----:R-:W3:Y:S02]  /*d780*/  LDL.LU R2, [R1+0x54] ;  /* 0x0000540001027983 */ /* 0x002ee40000300800 */
[----:B--23--:R-:W-:Y:S01]  /*d790*/  FADD.FTZ R4, R0, R2 ;  /* 0x0000000200047221 */ /* 0x00cfe20000010000 */
[----:B------:R-:W-:Y:S05]  /*d7a0*/  BRA.DIV ~URZ, `(.L_x_1161) ;  /* 0x000079127f007947 */ /* 0x000fea000b800000 */
[----:B------:R-:W2:Y:S04]  /*d7b0*/  LDL.LU R2, [R1+0x50] ;  /* 0x0000500001027983 */ /* 0x000ea80000300800 */
[----:B--2---:R-:W1:Y:S02]  /*d7c0*/  SHFL.BFLY PT, R0, R2, 0x2, 0x1f ;  /* 0x0c401f0002007f89 */ /* 0x004e6400000e0000 */
[----:B-1----:R-:W-:-:S02]  /*d7d0*/  FADD.FTZ R5, R0, R2 ;  /* 0x0000000200057221 */ /* 0x002fc40000010000 */
[----:B------:R-:W1:Y:S04]  /*d7e0*/  SHFL.BFLY PT, R0, R4, 0x1, 0x1f ;  /* 0x0c201f0004007f89 */ /* 0x000e6800000e0000 */
[----:B------:R2:W3:Y:S01]  /*d7f0*/  SHFL.BFLY PT, R3, R5, 0x1, 0x1f ;  /* 0x0c201f0005037f89 */ /* 0x0004e200000e0000 */
[----:B-1----:R-:W-:-:S05]  /*d800*/  FADD.FTZ R4, R4, R0 ;  /* 0x0000000004047221 */ /* 0x002fca0000010000 */
.L_x_1249:
        /* <DEDUP_REMOVED lines=148> */
.L_x_1120:
        /* <DEDUP_REMOVED lines=19> */
.L_x_1163:
[----:B-1----:R-:W-:Y:S05]  /*e280*/  BSYNC B0 ;  /* 0x0000000000007941 */ /* 0x002fea0003800000 */
.L_x_1162:
        /* <DEDUP_REMOVED lines=166> */
.L_x_1166:
        /* <DEDUP_REMOVED lines=12> */
[----:B-----5:R-:W-:-:S07]  /*edb0*/  SHF.R.S32.HI R11, RZ, 0x1f, R0 ;  /* 0x0000001fff0b7819 */ /* 0x020fce0000011400 */
[----:B------:R-:W1:Y:S08]  /*edc0*/  LDC.64 R12, c[0x0][R15+0x168] ;  /* 0x00005a000f0c7b82 */ /* 0x000e700000000a00 */
[----:B------:R-:W1:Y:S01]  /*edd0*/  LDC.64 R16, c[0x0][R15+0x178] ;  /* 0x00005e000f107b82 */ /* 0x000e620000000a00 */
[----:B--2---:R-:W-:Y:S02]  /*ede0*/  SEL R8, R6, RZ, !P0 ;  /* 0x000000ff06087207 */ /* 0x004fe40004000000 */
[----:B---3--:R-:W-:-:S02]  /*edf0*/  LOP3.LUT R10, R3, 0xffff, RZ, 0xc0, !PT ;  /* 0x0000ffff030a7812 */ /* 0x008fc400078ec0ff */
[----:B----4-:R-:W-:Y:S01]  /*ee00*/  SEL R3, R2, RZ, !P0 ;  /* 0x000000ff02037207 */ /* 0x010fe20004000000 */
[----:B-1----:R-:W-:Y:S02]  /*ee10*/  IMAD R2, R5, R8, RZ ;  /* 0x0000000805027224 */ /* 0x002fe400078e02ff */
[----:B------:R-:W-:Y:S02]  /*ee20*/  IMAD R6, R13, R10, RZ ;  /* 0x0000000a0d067224 */ /* 0x000fe400078e02ff */
[C---:B------:R-:W-:Y:S02]  /*ee30*/  IMAD R7, R4.reuse, R3, R2 ;  /* 0x0000000304077224 */ /* 0x040fe400078e0202 */
[----:B------:R-:W-:-:S04]  /*ee40*/  IMAD.WIDE.U32 R2, R4, R8, RZ ;  /* 0x0000000804027225 */ /* 0x000fc800078e00ff */
[----:B------:R-:W-:-:S04]  /*ee50*/  IMAD.WIDE.U32 R4, R12, R10, RZ ;  /* 0x0000000a0c047225 */ /* 0x000fc800078e00ff */
[----:B------:R-:W-:Y:S01]  /*ee60*/  IMAD.IADD R7, R3, 0x1, R7 ;  /* 0x0000000103077824 */ /* 0x000fe200078e0207 */
[----:B------:R-:W-:Y:S01]  /*ee70*/  IADD3 R12, P1, P0, R2, R4, R0 ;  /* 0x00000004020c7210 */ /* 0x000fe2000783e000 */
[----:B------:R-:W-:Y:S02]  /*ee80*/  IMAD.MOV.U32 R2, RZ, RZ, c[0x0][0x4e8] ;  /* 0x00013a00ff027624 */ /* 0x000fe400078e00ff */
[----:B------:R-:W-:Y:S02]  /*ee90*/  IMAD.IADD R4, R5, 0x1, R6 ;  /* 0x0000000105047824 */ /* 0x000fe400078e0206 */
[----:B------:R-:W-:Y:S01]  /*eea0*/  IMAD.IADD R9, R9, 0x1, R110 ;  /* 0x0000000109097824 */ /* 0x000fe200078e026e */
[----:B------:R-:W-:Y:S02]  /*eeb0*/  ISETP.NE.AND P3, PT, R2, 0x1, PT ;  /* 0x000000010200780c */ /* 0x000fe40003f65270 */
[----:B------:R-:W-:Y:S02]  /*eec0*/  SEL R2, R107, RZ, P2 ;  /* 0x000000ff6b027207 */ /* 0x000fe40001000000 */
[----:B------:R-:W-:-:S03]  /*eed0*/  IADD3.X R7, R7, R4, R11, P1, P0 ;  /* 0x0000000407077210 */ /* 0x000fc60000fe040b */
        /* <DEDUP_REMOVED lines=8> */
[--C-:B------:R-:W-:Y:S01]  /*ef60*/  SHF.R.S32.HI R3, RZ, 0x1f, R2.reuse ;  /* 0x0000001fff037819 */ /* 0x100fe20000011402 */
[----:B------:R-:W3:Y:S01]  /*ef70*/  S2R R111, SR_TID.X ;  /* 0x00000000006f7919 */ /* 0x000ee20000002100 */
[----:B------:R-:W-:Y:S02]  /*ef80*/  IMAD.MOV R2, RZ, RZ, -R2 ;  /* 0x000000ffff027224 */ /* 0x000fe400078e0a02 */
[----:B------:R-:W-:Y:S02]  /*ef90*/  IMAD.IADD R6, R5, 0x1, R6 ;  /* 0x0000000105067824 */ /* 0x000fe400078e0206 */
[----:B------:R-:W-:-:S03]  /*efa0*/  IMAD R2, R2, c[0x0][0x4e8], R9 ;  /* 0x00013a0002027a24 */ /* 0x000fc600078e0209 */
[----:B------:R-:W-:Y:S02]  /*efb0*/  IADD3.X R5, R3, R7, R6, P1, P0 ;  /* 0x0000000703057210 */ /* 0x000fe40000fe0406 */
[----:B------:R-:W-:Y:S02]  /*efc0*/  SHF.R.S32.HI R6, RZ, 0x1f, R2 ;  /* 0x0000001fff067819 */ /* 0x000fe40000011402 */
[----:B---3--:R-:W-:-:S04]  /*efd0*/  SHF.R.S32.HI R107, RZ, 0x1f, R111 ;  /* 0x0000001fff6b7819 */ /* 0x008fc8000001146f */
[----:B------:R-:W-:Y:S01]  /*efe0*/  LEA.HI R107, R107, R111, RZ, 0x5 ;  /* 0x0000006f6b6b7211 */ /* 0x000fe200078f28ff */
        /* <DEDUP_REMOVED lines=9> */
[----:B------:R-:W-:Y:S02]  /*f080*/  LOP3.LUT R107, R107, 0xffffffe0, RZ, 0xc0, !PT ;  /* 0xffffffe06b6b7812 */ /* 0x000fe400078ec0ff */
[----:B------:R-:W-:Y:S01]  /*f090*/  LEA.HI.X R2, R2, R5, R3, 0x2, P0 ;  /* 0x0000000502027211 */ /* 0x000fe200000f1403 */
[----:B------:R-:W-:Y:S02]  /*f0a0*/  SHFL.IDX PT, R6, R4, RZ, 0x1c1f ;  /* 0x001c1fff04067589 */ /* 0x000fe400000e0000 */
[----:B------:R-:W-:-:S02]  /*f0b0*/  IMAD.IADD R107, R111, 0x1, -R107 ;  /* 0x000000016f6b7824 */ /* 0x000fc400078e0a6b */
[----:B------:R-:W1:Y:S01]  /*f0c0*/  SHFL.IDX PT, R7, R2, RZ, 0x1c1f ;  /* 0x001c1fff02077589 */ /* 0x000e6200000e0000 */
[----:B------:R-:W-:-:S03]  /*f0d0*/  IMAD R13, R14, c[0x0][0x4e8], RZ ;  /* 0x00013a000e0d7a24 */ /* 0x000fc600078e02ff */
[----:B------:R-:W-:Y:S01]  /*f0e0*/  SHFL.IDX PT, R4, R4, 0x1, 0x1c1f ;  /* 0x003c1f0004047f89 */ /* 0x000fe200000e0000 */
[----:B------:R-:W-:-:S03]  /*f0f0*/  LOP3.LUT P0, RZ, R107, 0x3, RZ, 0xc0, !PT ;  /* 0x000000036bff7812 */ /* 0x000fc6000780c0ff */
[----:B------:R2:W3:Y:S02]  /*f100*/  SHFL.IDX PT, R5, R2, 0x1, 0x1c1f ;  /* 0x003c1f0002057f89 */ /* 0x0004e400000e0000 */
        /* <DEDUP_REMOVED lines=15> */
[----:B------:R-:W-:Y:S02]  /*f200*/  IMAD R0, R0, c[0x0][0x3a4], R11 ;  /* 0x0000e90000007a24 */ /* 0x000fe400078e020b */
[----:B------:R-:W-:-:S03]  /*f210*/  IMAD R5, R5, c[0x0][0x3f0], RZ ;  /* 0x0000fc0005057a24 */ /* 0x000fc600078e02ff */
[----:B------:R-:W-:Y:S01]  /*f220*/  IADD3 R3, R3, R0, RZ ;  /* 0x0000000003037210 */ /* 0x000fe20007ffe0ff */
[----:B------:R-:W-:-:S04]  /*f230*/  IMAD R7, R8, c[0x0][0x3f4], R5 ;  /* 0x0000fd0008077a24 */ /* 0x000fc800078e0205 */
[----:B------:R-:W-:-:S04]  /*f240*/  IMAD.WIDE.U32 R2, R10, c[0x0][0x3e8], R2 ;  /* 0x0000fa000a027a25 */ /* 0x000fc800078e0002 */
[----:B------:R-:W-:-:S04]  /*f250*/  IMAD R3, R10, c[0x0][0x3ec], R3 ;  /* 0x0000fb000a037a24 */ /* 0x000fc800078e0203 */
[----:B------:R-:W-:-:S05]  /*f260*/  IMAD.WIDE.U32 R2, R8, c[0x0][0x3f0], R2 ;  /* 0x0000fc0008027a25 */ /* 0x000fca00078e0002 */
[----:B------:R-:W-:Y:S02]  /*f270*/  IADD3 R3, R3, R7, RZ ;  /* 0x0000000703037210 */ /* 0x000fe40007ffe0ff */
[----:B--2---:R-:W-:Y:S01]  /*f280*/  IADD3 R4, R16, R110, RZ ;  /* 0x0000006e10047210 */ /* 0x004fe20007ffe0ff */
[----:B---3--:R1:W2:Y:S04]  /*f290*/  LDS.128 R28, [R107+0x80] ;  /* 0x000080006b1c7984 */ /* 0x0082a80000000c00 */
[----:B------:R-:W-:Y:S01]  /*f2a0*/  @P3 IMAD.HI.U32 R6, R4, c[0x0][0x4ec], RZ ;  /* 0x00013b0004063a27 */ /* 0x000fe200078e00ff */
[----:B------:R-:W-:Y:S01]  /*f2b0*/  MOV R0, R4 ;  /* 0x0000000400007202 */ /* 0x000fe20000000f00 */
[----:B------:R1:W3:Y:S03]  /*f2c0*/  LDS.128 R44, [R107+0x1080] ;  /* 0x001080006b2c7984 */ /* 0x0002e60000000c00 */
[----:B------:R-:W-:Y:S01]  /*f2d0*/  @P3 SHF.R.U32.HI R0, RZ, c[0x0][0x4f0], R6 ;  /* 0x00013c00ff003a19 */ /* 0x000fe20000011606 */
[----:B------:R1:W4:Y:S03]  /*f2e0*/  LDS.128 R60, [R107+0x2080] ;  /* 0x002080006b3c7984 */ /* 0x0003260000000c00 */
[----:B------:R-:W-:Y:S01]  /*f2f0*/  SHF.R.S32.HI R6, RZ, 0x1f, R0 ;  /* 0x0000001fff067819 */ /* 0x000fe20000011400 */
[C---:B------:R-:W-:Y:S01]  /*f300*/  IMAD.WIDE.U32 R2, R0.reuse, c[0x0][0x3e0], R2 ;  /* 0x0000f80000027a25 */ /* 0x040fe200078e0002 */
[----:B------:R1:W1:Y:S01]  /*f310*/  LDS.128 R72, [R107+0x3080] ;  /* 0x003080006b487984 */ /* 0x0002620000000c00 */
[----:B------:R-:W-:-:S02]  /*f320*/  IADD3 R5, -R0, RZ, RZ ;  /* 0x000000ff00057210 */ /* 0x000fc40007ffe1ff */
[----:B------:R-:W-:Y:S01]  /*f330*/  IMAD R6, R6, c[0x0][0x3e0], RZ ;  /* 0x0000f80006067a24 */ /* 0x000fe200078e02ff */
[----:B------:R1:W1:Y:S02]  /*f340*/  LDS.128 R24, [R107+0x4080] ;  /* 0x004080006b187984 */ /* 0x0002640000000c00 */
[----:B------:R-:W-:Y:S02]  /*f350*/  IMAD R4, R5, c[0x0][0x4e8], R4 ;  /* 0x00013a0005047a24 */ /* 0x000fe400078e0204 */
[----:B------:R1:W1:Y:S01]  /*f360*/  LDS.128 R40, [R107+0x5080] ;  /* 0x005080006b287984 */ /* 0x0002620000000c00 */
[----:B------:R-:W-:Y:S02]  /*f370*/  IMAD R5, R0, c[0x0][0x3e4], R6 ;  /* 0x0000f90000057a24 */ /* 0x000fe400078e0206 */
[----:B------:R-:W-:Y:S01]  /*f380*/  SHF.R.S32.HI R0, RZ, 0x1f, R4 ;  /* 0x0000001fff007819 */ /* 0x000fe20000011404 */
[----:B------:R1:W1:Y:S02]  /*f390*/  LDS.128 R56, [R107+0x6080] ;  /* 0x006080006b387984 */ /* 0x0002640000000c00 */
[----:B------:R-:W-:-:S02]  /*f3a0*/  IADD3 R3, R3, R5, RZ ;  /* 0x0000000503037210 */ /* 0x000fc40007ffe0ff */
[----:B------:R1:W1:Y:S01]  /*f3b0*/  LDS.128 R68, [R107+0x7080] ;  /* 0x007080006b447984 */ /* 0x0002620000000c00 */
[----:B------:R-:W-:Y:S02]  /*f3c0*/  IMAD R0, R0, c[0x0][0x3d8], RZ ;  /* 0x0000f60000007a24 */ /* 0x000fe400078e02ff */
[C---:B------:R-:W-:Y:S01]  /*f3d0*/  IMAD.WIDE.U32 R2, R4.reuse, c[0x0][0x3d8], R2 ;  /* 0x0000f60004027a25 */ /* 0x040fe200078e0002 */
[----:B------:R1:W1:Y:S03]  /*f3e0*/  LDS.128 R20, [R107+0x8080] ;  /* 0x008080006b147984 */ /* 0x0002660000000c00 */
[----:B------:R-:W-:Y:S01]  /*f3f0*/  IMAD R0, R4, c[0x0][0x3dc], R0 ;  /* 0x0000f70004007a24 */ /* 0x000fe200078e0200 */
[----:B------:R1:W1:Y:S01]  /*f400*/  LDS.128 R36, [R107+0x9080] ;  /* 0x009080006b247984 */ /* 0x0002620000000c00 */
[----:B------:R-:W-:-:S03]  /*f410*/  LEA R14, P0, R2, c[0x0][0x380], 0x1 ;  /* 0x0000e000020e7a11 */ /* 0x000fc600078008ff */
[----:B------:R1:W1:Y:S01]  /*f420*/  LDS.128 R52, [R107+0xa080] ;  /* 0x00a080006b347984 */ /* 0x0002620000000c00 */
[----:B------:R-:W-:-:S03]  /*f430*/  IADD3 R0, R3, R0, RZ ;  /* 0x0000000003007210 */ /* 0x000fc60007ffe0ff */
[----:B------:R1:W1:Y:S01]  /*f440*/  LDS.128 R64, [R107+0xb080] ;  /* 0x00b080006b407984 */ /* 0x0002620000000c00 */
[----:B------:R-:W-:-:S03]  /*f450*/  LEA.HI.X R5, R2, c[0x0][0x384], R0, 0x1, P0 ;  /* 0x0000e10002057a11 */ /* 0x000fc600000f0c00 */
[----:B------:R1:W1:Y:S04]  /*f460*/  LDS.128 R16, [R107+0xc080] ;  /* 0x00c080006b107984 */ /* 0x0002680000000c00 */
[----:B------:R1:W1:Y:S04]  /*f470*/  LDS.128 R32, [R107+0xd080] ;  /* 0x00d080006b207984 */ /* 0x0002680000000c00 */
[----:B------:R1:W1:Y:S04]  /*f480*/  LDS.128 R48, [R107+0xe080] ;  /* 0x00e080006b307984 */ /* 0x0002680000000c00 */
[----:B------:R1:W1:Y:S01]  /*f490*/  LDS.128 R76, [R107+0xf080] ;  /* 0x00f080006b4c7984 */ /* 0x0002620000000c00 */
[----:B------:R-:W-:Y:S05]  /*f4a0*/  BRA.DIV ~URZ, `(.L_x_1168) ;  /* 0x00005d227f007947 */ /* 0x000fea000b800000 */
[----:B--234-:R2:W3:Y:S02]  /*f4b0*/  SHFL.IDX PT, R4, R5, RZ, 0x181f ;  /* 0x00181fff05047589 */ /* 0x01c4e400000e0000 */
.L_x_1250:
[----:B------:R-:W-:Y:S05]  /*f4c0*/  BRA.DIV ~URZ, `(.L_x_1169) ;  /* 0x00005d727f007947 */ /* 0x000fea000b800000 */
[----:B------:R4:W2:Y:S02]  /*f4d0*/  SHFL.IDX PT, R0, R14, RZ, 0x181f ;  /* 0x00181fff0e007589 */ /* 0x0008a400000e0000 */
.L_x_1251:
        /* <DEDUP_REMOVED lines=33> */
.L_x_1171:
[----:B------:R-:W-:Y:S05]  /*f6f0*/  BSYNC B0 ;  /* 0x0000000000007941 */ /* 0x000fea0003800000 */
.L_x_1170:
[----:B------:R-:W-:Y:S05]  /*f700*/  BRA.DIV ~URZ, `(.L_x_1172) ;  /* 0x00005b927f007947 */ /* 0x000fea000b800000 */
[----:B---3--:R3:W4:Y:S04]  /*f710*/  SHFL.IDX PT, R4, R5, 0x1, 0x181f ;  /* 0x00381f0005047f89 */ /* 0x00872800000e0000 */
[----:B--2---:R3:W2:Y:S02]  /*f720*/  SHFL.IDX PT, R0, R14, 0x1, 0x181f ;  /* 0x00381f000e007f89 */ /* 0x0046a400000e0000 */
.L_x_1252:
        /* <DEDUP_REMOVED lines=28> */
.L_x_1174:
[----:B------:R-:W-:Y:S05]  /*f8f0*/  BSYNC B0 ;  /* 0x0000000000007941 */ /* 0x000fea0003800000 */
.L_x_1173:
[----:B------:R-:W-:Y:S05]  /*f900*/  BRA.DIV ~URZ, `(.L_x_1175) ;  /* 0x00005a527f007947 */ /* 0x000fea000b800000 */
[----:B----4-:R4:W3:Y:S02]  /*f910*/  SHFL.IDX PT, R4, R5, 0x2, 0x181f ;  /* 0x00581f0005047f89 */ /* 0x0108e400000e0000 */
.L_x_1253:
[----:B------:R-:W-:Y:S05]  /*f920*/  BRA.DIV ~URZ, `(.L_x_1176) ;  /* 0x00005aa27f007947 */ /* 0x000fea000b800000 */
[----:B--2---:R2:W4:Y:S02]  /*f930*/  SHFL.IDX PT, R0, R14, 0x2, 0x181f ;  /* 0x00581f000e007f89 */ /* 0x00452400000e0000 */
.L_x_1254:
        /* <DEDUP_REMOVED lines=28> */
.L_x_1178:
[----:B------:R-:W-:Y:S05]  /*fb00*/  BSYNC B0 ;  /* 0x0000000000007941 */ /* 0x000fea0003800000 */
.L_x_1177:
[----:B------:R-:W-:Y:S05]  /*fb10*/  BRA.DIV ~URZ, `(.L_x_1179) ;  /* 0x000059127f007947 */ /* 0x000fea000b800000 */
[----:B---3--:R3:W1:Y:S04]  /*fb20*/  SHFL.IDX PT, R4, R5, 0x3, 0x181f ;  /* 0x00781f0005047f89 */ /* 0x00866800000e0000 */
[----:B----4-:R3:W4:Y:S02]  /*fb30*/  SHFL.IDX PT, R0, R14, 0x3, 0x181f ;  /* 0x00781f000e007f89 */ /* 0x01072400000e0000 */
.L_x_1255:
        /* <DEDUP_REMOVED lines=29> */
.L_x_1167:
[----:B-1----:R-:W2:Y:S01]  /*fd10*/  LDL.LU R5, [R1+0xf4] ;  /* 0x0000f40001057983 */ /* 0x002ea20000300800 */
[----:B------:R-:W-:-:S04]  /*fd20*/  IMAD R2, R11, c[0x0][0x408], RZ ;  /* 0x000102000b027a24 */ /* 0x000fc800078e02ff */
[C---:B------:R-:W-:Y:S02]  /*fd30*/  IMAD R4, R0.reuse, c[0x0][0x40c], R2 ;  /* 0x0001030000047a24 */ /* 0x040fe400078e0202 */
[----:B------:R-:W-:Y:S01]  /*fd40*/  IMAD.WIDE.U32 R2, R0, c[0x0][0x408], RZ ;  /* 0x0001020000027a25 */ /* 0x000fe200078e00ff */
[----:B------:R-:W-:-:S04]  /*fd50*/  SHF.R.S32.HI R0, RZ, 0x1f, R8 ;  /* 0x0000001fff007819 */ /* 0x000fc80000011408 */
[----:B------:R-:W-:Y:S01]  /*fd60*/  IADD3 R3, R3, R4, RZ ;  /* 0x0000000403037210 */ /* 0x000fe20007ffe0ff */
[----:B------:R-:W-:Y:S02]  /*fd70*/  IMAD R0, R0, c[0x0][0x440], RZ ;  /* 0x0001100000007a24 */ /* 0x000fe400078e02ff */
[----:B------:R-:W-:-:S04]  /*fd80*/  @P3 IMAD.HI.U32 R4, R9, c[0x0][0x4ec], RZ ;  /* 0x00013b0009043a27 */ /* 0x000fc800078e00ff */
        /* <DEDUP_REMOVED lines=25> */
.L_x_1256:
[----:B------:R-:W-:Y:S05]  /*ff20*/  BRA.DIV ~URZ, `(.L_x_1182) ;  /* 0x000056327f007947 */ /* 0x000fea000b800000 */
[----:B------:R3:W4:Y:S02]  /*ff30*/  SHFL.IDX PT, R0, R12, RZ, 0x1c1f ;  /* 0x001c1fff0c007589 */ /* 0x00072400000e0000 */
.L_x_1257:
        /* <DEDUP_REMOVED lines=194> */
.L_x_1184:
[----:B------:R-:W-:Y:S05]  /*10b60*/  BSYNC B0 ;  /* 0x0000000000007941 */ /* 0x000fea0003800000 */
.L_x_1183:
[----:B------:R-:W-:Y:S05]  /*10b70*/  BRA.DIV ~URZ, `(.L_x_1185) ;  /* 0x00004a427f007947 */ /* 0x000fea000b800000 */
[----:B--2---:R2:W1:Y:S04]  /*10b80*/  SHFL.IDX PT, R4, R5, 0x1, 0x1c1f ;  /* 0x003c1f0005047f89 */ /* 0x00446800000e0000 */
[----:B----4-:R2:W4:Y:S02]  /*10b90*/  SHFL.IDX PT, R0, R12, 0x1, 0x1c1f ;  /* 0x003c1f000c007f89 */ /* 0x01052400000e0000 */
.L_x_1258:
        /* <DEDUP_REMOVED lines=212> */
.L_x_1165:
        /* <DEDUP_REMOVED lines=22> */
.L_x_1186:
        /* <DEDUP_REMOVED lines=60> */
.L_x_1188:
[----:B------:R-:W-:Y:S05]  /*11e00*/  BSYNC B0 ;  /* 0x0000000000007941 */ /* 0x000fea0003800000 */
.L_x_1187:
        /* <DEDUP_REMOVED lines=36> */
.L_x_1259:
[----:B------:R-:W-:Y:S05]  /*12050*/  BRA.DIV ~URZ, `(.L_x_1190) ;  /* 0x000036927f007947 */ /* 0x000fea000b800000 */
[----:B------:R3:W4:Y:S02]  /*12060*/  SHFL.IDX PT, R0, R14, RZ, 0x181f ;  /* 0x00181fff0e007589 */ /* 0x00072400000e0000 */
.L_x_1260:
        /* <DEDUP_REMOVED lines=34> */
.L_x_1192:
[----:B------:R-:W-:Y:S05]  /*12290*/  BSYNC B0 ;  /* 0x0000000000007941 */ /* 0x000fea0003800000 */
.L_x_1191:
[----:B------:R-:W-:Y:S05]  /*122a0*/  BRA.DIV ~URZ, `(.L_x_1193) ;  /* 0x000034a27f007947 */ /* 0x000fea000b800000 */
[----:B--2---:R2:W1:Y:S04]  /*122b0*/  SHFL.IDX PT, R4, R5, 0x1, 0x181f ;  /* 0x00381f0005047f89 */ /* 0x00446800000e0000 */
[----:B----4-:R2:W4:Y:S02]  /*122c0*/  SHFL.IDX PT, R0, R14, 0x1, 0x181f ;  /* 0x00381f000e007f89 */ /* 0x01052400000e0000 */
.L_x_1261:
        /* <DEDUP_REMOVED lines=28> */
.L_x_1195:
[----:B------:R-:W-:Y:S05]  /*12490*/  BSYNC B0 ;  /* 0x0000000000007941 */ /* 0x000fea0003800000 */
.L_x_1194:
[----:B------:R-:W-:Y:S05]  /*124a0*/  BRA.DIV ~URZ, `(.L_x_1196) ;  /* 0x000033627f007947 */ /* 0x000fea000b800000 */
[----:B------:R1:W2:Y:S02]  /*124b0*/  SHFL.IDX PT, R4, R5, 0x2, 0x181f ;  /* 0x00581f0005047f89 */ /* 0x0002a400000e0000 */
.L_x_1262:
[----:B------:R-:W-:Y:S05]  /*124c0*/  BRA.DIV ~URZ, `(.L_x_1197) ;  /* 0x000033b27f007947 */ /* 0x000fea000b800000 */
[----:B----4-:R4:W1:Y:S02]  /*124d0*/  SHFL.IDX PT, R0, R14, 0x2, 0x181f ;  /* 0x00581f000e007f89 */ /* 0x01086400000e0000 */
.L_x_1263:
        /* <DEDUP_REMOVED lines=28> */
.L_x_1199:
[----:B------:R-:W-:Y:S05]  /*126a0*/  BSYNC B0 ;  /* 0x0000000000007941 */ /* 0x000fea0003800000 */
.L_x_1198:
[----:B------:R-:W-:Y:S05]  /*126b0*/  BRA.DIV ~URZ, `(.L_x_1200) ;  /* 0x000032227f007947 */ /* 0x000fea000b800000 */
[----:B--2---:R2:W1:Y:S04]  /*126c0*/  SHFL.IDX PT, R4, R5, 0x3, 0x181f ;  /* 0x00781f0005047f89 */ /* 0x00446800000e0000 */
[----:B------:R2:W3:Y:S02]  /*126d0*/  SHFL.IDX PT, R0, R14, 0x3, 0x181f ;  /* 0x00781f000e007f89 */ /* 0x0004e400000e0000 */
.L_x_1264:
        /* <DEDUP_REMOVED lines=27> */
.L_x_1180:
[----:B------:R-:W-:Y:S05]  /*12890*/  BSYNC B1 ;  /* 0x0000000000017941 */ /* 0x000fea0003800000 */
.L_x_1164:
        /* <DEDUP_REMOVED lines=15> */
.L_x_1265:
[----:B------:R-:W-:Y:S05]  /*12990*/  BRA.DIV ~URZ, `(.L_x_1203) ;  /* 0x000030727f007947 */ /* 0x000fea000b800000 */
[----:B------:R3:W4:Y:S02]  /*129a0*/  SHFL.IDX PT, R8, R106, 0x1, 0x1f ;  /* 0x00201f006a087f89 */ /* 0x00072400000e0000 */
.L_x_1266:
        /* <DEDUP_REMOVED lines=19> */
.L_x_1267:
        /* <DEDUP_REMOVED lines=16> */
.L_x_1268:
[----:B---3--:R-:W-:Y:S01]  /*12be0*/  IMAD R0, R0, c[0x0][0x538], RZ ;  /* 0x00014e0000007a24 */ /* 0x008fe200078e02ff */
[----:B------:R-:W-:Y:S04]  /*12bf0*/  BSSY B1, `(.L_x_1206) ;  /* 0x00000cf000017945 */ /* 0x000fe80003800000 */
[----:B----4-:R-:W-:-:S04]  /*12c00*/  IADD3 R8, R0, R8, RZ ;  /* 0x0000000800087210 */ /* 0x010fc80007ffe0ff */
[----:B--2---:R-:W-:-:S13]  /*12c10*/  ISETP.GT.AND P0, PT, R8, R9, PT ;  /* 0x000000090800720c */ /* 0x004fda0003f04270 */
[----:B------:R-:W-:Y:S05]  /*12c20*/  @P0 BRA `(.L_x_1207) ;  /* 0x0000025000000947 */ /* 0x000fea0003800000 */
.L_x_1211:
        /* <DEDUP_REMOVED lines=17> */
.L_x_1269:
        /* <DEDUP_REMOVED lines=16> */
.L_x_1270:
[----:B--2---:R-:W-:-:S05]  /*12e40*/  IMAD R0, R0, c[0x0][0x538], RZ ;  /* 0x00014e0000007a24 */ /* 0x004fca00078e02ff */
[----:B------:R-:W-:-:S04]  /*12e50*/  IADD3 R8, R0, R8, RZ ;  /* 0x0000000800087210 */ /* 0x000fc80007ffe0ff */
[----:B------:R-:W-:-:S13]  /*12e60*/  ISETP.GT.AND P0, PT, R8, R9, PT ;  /* 0x000000090800720c */ /* 0x000fda0003f04270 */
[----:B-1----:R-:W-:Y:S05]  /*12e70*/  @!P0 BRA `(.L_x_1211) ;  /* 0xfffffdb000008947 */ /* 0x002fea000383ffff */
.L_x_1207:
[----:B------:R-:W-:-:S05]  /*12e80*/  IADD3 R8, -R0, R8, RZ ;  /* 0x0000000800087210 */ /* 0x000fca0007ffe1ff */
[----:B------:R-:W-:-:S05]  /*12e90*/  IMAD R0, R4, c[0x0][0x538], R8 ;  /* 0x00014e0004007a24 */ /* 0x000fca00078e0208 */
[----:B------:R-:W-:Y:S01]  /*12ea0*/  ISETP.GT.AND P0, PT, R0, R9, PT ;  /* 0x000000090000720c */ /* 0x000fe20003f04270 */
[----:B------:R-:W-:-:S12]  /*12eb0*/  BRA.DIV ~URZ, `(.L_x_1212) ;  /* 0x00002f927f007947 */ /* 0x000fd8000b800000 */
[----:B------:R-:W-:-:S03]  /*12ec0*/  VOTE.ANY R10, PT, !P0 ;  /* 0x00000000000a7806 */ /* 0x000fc600040e0100 */
.L_x_1271:
[----:B------:R-:W2:Y:S01]  /*12ed0*/  LDL.LU R0, [R1+0xb4] ;  /* 0x0000b40001007983 */ /* 0x000ea20000300800 */
[----:B------:R-:W2:Y:S02]  /*12ee0*/  POPC R5, R10 ;  /* 0x0000000a00057309 */ /* 0x000ea40000000000 */
[----:B--2---:R-:W-:-:S05]  /*12ef0*/  IADD3 R0, R5, R0, RZ ;  /* 0x0000000005007210 */ /* 0x004fca0007ffe0ff */
[----:B------:R2:W-:Y:S01]  /*12f00*/  STL [R1+0xb4], R0 ;  /* 0x0000b40001007387 */ /* 0x0005e20000100800 */
[----:B------:R-:W-:Y:S05]  /*12f10*/  BRA.DIV ~URZ, `(.L_x_1213) ;  /* 0x00002f827f007947 */ /* 0x000fea000b800000 */
[----:B------:R3:W4:Y:S04]  /*12f20*/  SHFL.IDX PT, R11, R6, R5, 0x1f ;  /* 0x00001f05060b7589 */ /* 0x00072800000e0000 */
[----:B------:R3:W1:Y:S02]  /*12f30*/  SHFL.IDX PT, R7, R7, R5, 0x1f ;  /* 0x00001f0507077589 */ /* 0x00066400000e0000 */
.L_x_1272:
[----:B------:R-:W-:Y:S01]  /*12f40*/  ISETP.NE.AND P0, PT, R10, RZ, PT ;  /* 0x000000ff0a00720c */ /* 0x000fe20003f05270 */
[----:B------:R-:W-:-:S12]  /*12f50*/  BSSY B0, `(.L_x_1214) ;  /* 0x0000005000007945 */ /* 0x000fd80003800000 */
[----:B------:R-:W-:Y:S05]  /*12f60*/  @!P0 BRA `(.L_x_1215) ;  /* 0x0000003000008947 */ /* 0x000fea0003800000 */
[----:B---3--:R-:W-:Y:S01]  /*12f70*/  IADD3 R5, R5, -0x1, RZ ;  /* 0xffffffff05057810 */ /* 0x008fe20007ffe0ff */
[----:B------:R-:W-:Y:S05]  /*12f80*/  BRA.DIV ~URZ, `(.L_x_1216) ;  /* 0x00002fe27f007947 */ /* 0x000fea000b800000 */
[----:B------:R3:W2:Y:S02]  /*12f90*/  SHFL.IDX PT, R12, R4, R5, 0x1f ;  /* 0x00001f05040c7589 */ /* 0x0006a400000e0000 */
.L_x_1215:
[----:B------:R-:W-:Y:S05]  /*12fa0*/  BSYNC B0 ;  /* 0x0000000000007941 */ /* 0x000fea0003800000 */
.L_x_1214:
[----:B--2---:R-:W-:Y:S01]  /*12fb0*/  IMAD R0, R12, c[0x0][0x538], R8 ;  /* 0x00014e000c007a24 */ /* 0x004fe200078e0208 */
        /* <DEDUP_REMOVED lines=10> */
[----:B---3--:R-:W1:Y:S02]  /*13060*/  F2I.FTZ.U32.TRUNC.NTZ R5, R0 ;  /* 0x0000000000057305 */ /* 0x008e64000021f000 */
        /* <DEDUP_REMOVED lines=56> */
.L_x_1218:
[----:B-1----:R-:W2:Y:S01]  /*133f0*/  LDL R0, [R1+0xb4] ;  /* 0x0000b40001007983 */ /* 0x002ea20000100800 */
[----:B------:R-:W-:-:S04]  /*13400*/  IMAD.MOV.U32 R2, RZ, RZ, 0x4 ;  /* 0x00000004ff027424 */ /* 0x000fc800078e00ff */
[----:B--2---:R-:W-:-:S05]  /*13410*/  IMAD.WIDE R2, R0, R2, c[0x0][0x590] ;  /* 0x0001640000027625 */ /* 0x004fca00078e0202 */
[----:B---3--:R-:W2:Y:S02]  /*13420*/  LDG.E R4, [R2.64] ;  /* 0x0000000602047981 */ /* 0x008ea4000c1e1900 */
        /* <DEDUP_REMOVED lines=65> */
.L_x_1219:
[----:B------:R-:W-:Y:S05]  /*13840*/  BSYNC B0 ;  /* 0x0000000000007941 */ /* 0x000fea0003800000 */
.L_x_1217:
[----:B------:R-:W-:-:S04]  /*13850*/  LOP3.LUT R2, RZ, R2, RZ, 0x33, !PT ;  /* 0x00000002ff027212 */ /* 0x000fc800078e33ff */
[----:B-1----:R-:W-:-:S05]  /*13860*/  IADD3 R0, R2, R11, RZ ;  /* 0x0000000b02007210 */ /* 0x002fca0007ffe0ff */
[----:B------:R1:W-:Y:S01]  /*13870*/  STL [R1+0xac], R0 ;  /* 0x0000ac0001007387 */ /* 0x0003e20000100800 */
[----:B------:R-:W-:Y:S05]  /*13880*/  BRA `(.L_x_1220) ;  /* 0x0000005000007947 */ /* 0x000fea0003800000 */
.L_x_1208:
[----:B------:R-:W-:Y:S01]  /*13890*/  MOV R0, c[0x0][0x53c] ;  /* 0x00014f0000007a02 */ /* 0x000fe20000000f00 */
[----:B------:R2:W-:Y:S04]  /*138a0*/  STL [R1+0xa8], R9 ;  /* 0x0000a80901007387 */ /* 0x0005e80000100800 */
[----:B------:R2:W-:Y:S04]  /*138b0*/  STL [R1+0xac], RZ ;  /* 0x0000acff01007387 */ /* 0x0005e80000100800 */
[----:B------:R2:W-:Y:S04]  /*138c0*/  STL [R1+0xb0], RZ ;  /* 0x0000b0ff01007387 */ /* 0x0005e80000100800 */
[----:B------:R2:W-:Y:S02]  /*138d0*/  STL [R1+0xb4], R0 ;  /* 0x0000b40001007387 */ /* 0x0005e40000100800 */
.L_x_1220:
[----:B------:R-:W-:Y:S05]  /*138e0*/  BSYNC B1 ;  /* 0x0000000000017941 */ /* 0x000fea0003800000 */
.L_x_1206:
        /* <DEDUP_REMOVED lines=9> */
.L_x_1201:
[----:B--2---:R-:W2:Y:S02]  /*13980*/  LDL R0, [R1+0xb4] ;  /* 0x0000b40001007983 */ /* 0x004ea40000100800 */
[----:B--2---:R-:W-:-:S13]  /*13990*/  ISETP.GE.AND P0, PT, R0, c[0x0][0x53c], PT ;  /* 0x00014f0000007a0c */ /* 0x004fda0003f06270 */
[----:B-1----:R-:W-:Y:S01]  /*139a0*/  @P0 CALL.REL.NOINC `(.L_x_1221) ;  /* 0x0000001000000944 */ /* 0x002fe20003c00000 */
[----:B------:R-:W-:Y:S05]  /*139b0*/  BRA `(.L_x_1222) ;  /* 0xfffee7d000007947 */ /* 0x000fea000383ffff */
.L_x_1221:
[----:B------:R-:W-:Y:S05]  /*139c0*/  EXIT ;  /* 0x000000000000794d */ /* 0x000fea0003800000 */
.L_x_1103:
[----:B------:R-:W-:Y:S01]  /*139d0*/  IMAD.MOV.U32 R0, RZ, RZ, R5 ;  /* 0x000000ffff007224 */ /* 0x000fe200078e0005 */
[----:B------:R-:W-:Y:S02]  /*139e0*/  MOV R3, 0x1 ;  /* 0x0000000100037802 */ /* 0x000fe40000000f00 */
[----:B------:R-:W-:Y:S02]  /*139f0*/  MOV R2, 0x13a10 ;  /* 0x00013a1000027802 */ /* 0x000fe40000000f00 */
[----:B------:R-:W-:Y:S05]  /*13a00*/  CALL.REL.NOINC `($__internal_21_$__cuda_sm70_shflsync_up_p) ;  /* 0x000026d000007944 */ /* 0x000fea0003c00000 */
[----:B------:R-:W-:Y:S01]  /*13a10*/  MOV R0, R4 ;  /* 0x0000000400007202 */ /* 0x000fe20000000f00 */
[----:B------:R-:W-:Y:S05]  /*13a20*/  BRA `(.L_x_1223) ;  /* 0xfffeca3000007947 */ /* 0x000fea000383ffff */
.L_x_1104:
[----:B------:R-:W-:Y:S01]  /*13a30*/  IMAD.MOV.U32 R0, RZ, RZ, R5 ;  /* 0x000000ffff007224 */ /* 0x000fe200078e0005 */
[----:B------:R-:W-:Y:S02]  /*13a40*/  MOV R3, 0x2 ;  /* 0x0000000200037802 */ /* 0x000fe40000000f00 */
[----:B------:R-:W-:Y:S02]  /*13a50*/  MOV R2, 0x13a70 ;  /* 0x00013a7000027802 */ /* 0x000fe40000000f00 */
[----:B------:R-:W-:Y:S05]  /*13a60*/  CALL.REL.NOINC `($__internal_21_$__cuda_sm70_shflsync_up_p) ;  /* 0x0000267000007944 */ /* 0x000fea0003c00000 */
[----:B------:R-:W-:Y:S01]  /*13a70*/  SEL R4, R4, RZ, P4 ;  /* 0x000000ff04047207 */ /* 0x000fe20002000000 */
[----:B------:R-:W-:Y:S01]  /*13a80*/  IMAD.MOV.U32 R3, RZ, RZ, 0x4 ;  /* 0x00000004ff037424 */ /* 0x000fe200078e00ff */
[----:B------:R-:W-:-:S03]  /*13a90*/  MOV R2, 0x13ac0 ;  /* 0x00013ac000027802 */ /* 0x000fc60000000f00 */
[----:B------:R-:W-:Y:S02]  /*13aa0*/  IMAD.IADD R0, R5, 0x1, R4 ;  /* 0x0000000105007824 */ /* 0x000fe400078e0204 */
        /* <DEDUP_REMOVED lines=14> */
[----:B------:R-:W-:Y:S01]  /*13b90*/  IMAD.IADD R4, R0, 0x1, R4 ;  /* 0x0000000100047824 */ /* 0x000fe200078e0204 */
[----:B------:R-:W-:-:S04]  /*13ba0*/  MOV R0, 0x1f ;  /* 0x0000001f00007802 */ /* 0x000fc80000000f00 */
[----:B------:R1:W-:Y:S03]  /*13bb0*/  STL [R1+0x4c], R4 ;  /* 0x00004c0401007387 */ /* 0x0003e60000100800 */
[----:B-1----:R-:W-:Y:S05]  /*13bc0*/  CALL.REL.NOINC `($__internal_20_$__cuda_sm70_shflsync_idx_p) ;  /* 0x0000247000007944 */ /* 0x002fea0003c00000 */
[----:B-1---5:R-:W-:Y:S05]  /*13bd0*/  BRA `(.L_x_1224) ;  /* 0xfffec98000007947 */ /* 0x022fea000383ffff */
.L_x_1106:
[----:B------:R-:W-:Y:S02]  /*13be0*/  SEL R0, RZ, 0x1, P0 ;  /* 0x00000001ff007807 */ /* 0x000fe40000000000 */
[----:B------:R-:W-:Y:S02]  /*13bf0*/  MOV R2, 0x13c10 ;  /* 0x00013c1000027802 */ /* 0x000fe40000000f00 */
[----:B------:R-:W-:Y:S05]  /*13c00*/  CALL.REL.NOINC `($__internal_22_$__cuda_sm70_votesync_ballot) ;  /* 0x0000253000007944 */ /* 0x000fea0003c00000 */
[----:B------:R-:W-:Y:S01]  /*13c10*/  MOV R10, R0 ;  /* 0x00000000000a7202 */ /* 0x000fe20000000f00 */
[----:B------:R-:W-:Y:S05]  /*13c20*/  BRA `(.L_x_1225) ;  /* 0xfffec9c000007947 */ /* 0x000fea000383ffff */
.L_x_1107:
[----:B------:R2:W-:Y:S01]  /*13c30*/  STL [R1+0x4c], R9 ;  /* 0x00004c0901007387 */ /* 0x0005e20000100800 */
[----:B-1----:R-:W-:Y:S01]  /*13c40*/  IMAD.MOV.U32 R0, RZ, RZ, R5 ;  /* 0x000000ffff007224 */ /* 0x002fe200078e0005 */
[----:B------:R-:W-:Y:S02]  /*13c50*/  MOV R3, 0x1f ;  /* 0x0000001f00037802 */ /* 0x000fe40000000f00 */
[----:B------:R-:W-:Y:S02]  /*13c60*/  MOV R2, 0x13c80 ;  /* 0x00013c8000027802 */ /* 0x000fe40000000f00 */
[----:B--2---:R-:W-:Y:S05]  /*13c70*/  CALL.REL.NOINC `($__internal_20_$__cuda_sm70_shflsync_idx_p) ;  /* 0x000023c000007944 */ /* 0x004fea0003c00000 */
[----:B------:R2:W-:Y:S01]  /*13c80*/  STL [R1+0x4c], R8 ;  /* 0x00004c0801007387 */ /* 0x0005e20000100800 */
[----:B------:R-:W-:Y:S01]  /*13c90*/  IMAD.MOV.U32 R12, RZ, RZ, R0 ;  /* 0x000000ffff0c7224 */ /* 0x000fe200078e0000 */
[----:B-----5:R-:W-:Y:S01]  /*13ca0*/  MOV R0, R5 ;  /* 0x0000000500007202 */ /* 0x020fe20000000f00 */
[----:B------:R-:W-:Y:S01]  /*13cb0*/  IMAD.MOV.U32 R6, RZ, RZ, RZ ;  /* 0x000000ffff067224 */ /* 0x000fe200078e00ff */
[----:B------:R-:W-:-:S02]  /*13cc0*/  MOV R3, 0x1f ;  /* 0x0000001f00037802 */ /* 0x000fc40000000f00 */
[----:B------:R-:W-:Y:S02]  /*13cd0*/  MOV R2, 0x13cf0 ;  /* 0x00013cf000027802 */ /* 0x000fe40000000f00 */
[----:B-12---:R-:W-:Y:S05]  /*13ce0*/  CALL.REL.NOINC `($__internal_20_$__cuda_sm70_shflsync_idx_p) ;  /* 0x0000235000007944 */ /* 0x006fea0003c00000 */
[----:B------:R-:W-:Y:S01]  /*13cf0*/  MOV R9, R0 ;  /* 0x0000000000097202 */ /* 0x000fe20000000f00 */
[----:B-1---5:R-:W-:Y:S05]  /*13d00*/  BRA `(.L_x_1226) ;  /* 0xfffec95000007947 */ /* 0x022fea000383ffff */
.L_x_1110:
[----:B------:R1:W-:Y:S01]  /*13d10*/  STL [R1+0x4c], R4 ;  /* 0x00004c0401007387 */ /* 0x0003e20000100800 */
[----:B------:R-:W-:Y:S02]  /*13d20*/  MOV R3, 0x1f ;  /* 0x0000001f00037802 */ /* 0x000fe40000000f00 */
[----:B------:R-:W-:Y:S02]  /*13d30*/  MOV R2, 0x13d50 ;  /* 0x00013d5000027802 */ /* 0x000fe40000000f00 */
[----:B-1234-:R-:W-:Y:S05]  /*13d40*/  CALL.REL.NOINC `($__internal_20_$__cuda_sm70_shflsync_idx_p) ;  /* 0x000022f000007944 */ /* 0x01efea0003c00000 */
[----:B------:R-:W-:Y:S01]  /*13d50*/  MOV R6, R0 ;  /* 0x0000000000067202 */ /* 0x000fe20000000f00 */
[----:B-1---5:R-:W-:Y:S05]  /*13d60*/  BRA `(.L_x_1109) ;  /* 0xfffec95000007947 */ /* 0x022fea000383ffff */
.L_x_1123:
[----:B------:R1:W-:Y:S01]  /*13d70*/  STL [R1+0x4c], R12 ;  /* 0x00004c0c01007387 */ /* 0x0003e20000100800 */
[----:B--2---:R-:W-:Y:S01]  /*13d80*/  IMAD.MOV.U32 R0, RZ, RZ, 0x1 ;  /* 0x00000001ff007424 */ /* 0x004fe200078e00ff */
[----:B------:R-:W-:Y:S02]  /*13d90*/  MOV R3, 0x181f ;  /* 0x0000181f00037802 */ /* 0x000fe40000000f00 */
[----:B------:R-:W-:Y:S02]  /*13da0*/  MOV R2, 0x13dc0 ;  /* 0x00013dc000027802 */ /* 0x000fe40000000f00 */
[----:B-1----:R-:W-:Y:S05]  /*13db0*/  CALL.REL.NOINC `($__internal_20_$__cuda_sm70_shflsync_idx_p) ;  /* 0x0000228000007944 */ /* 0x002fea0003c00000 */
[----:B------:R2:W-:Y:S01]  /*13dc0*/  STL [R1+0x4c], R13 ;  /* 0x00004c0d01007387 */ /* 0x0005e20000100800 */
[----:B-----5:R-:W-:Y:S01]  /*13dd0*/  IMAD.MOV.U32 R5, RZ, RZ, R0 ;  /* 0x000000ffff057224 */ /* 0x020fe200078e0000 */
[----:B------:R-:W-:Y:S01]  /*13de0*/  MOV R0, 0x1 ;  /* 0x0000000100007802 */ /* 0x000fe20000000f00 */
[----:B------:R-:W-:Y:S01]  /*13df0*/  IMAD.MOV.U32 R3, RZ, RZ, 0x181f ;  /* 0x0000181fff037424 */ /* 0x000fe200078e00ff */
[----:B------:R-:W-:-:S02]  /*13e00*/  MOV R2, 0x13e20 ;  /* 0x00013e2000027802 */ /* 0x000fc40000000f00 */
[----:B-12---:R-:W-:Y:S05]  /*13e10*/  CALL.REL.NOINC `($__internal_20_$__cuda_sm70_shflsync_idx_p) ;  /* 0x0000222000007944 */ /* 0x006fea0003c00000 */
[----:B-1---5:R-:W-:Y:S05]  /*13e20*/  BRA `(.L_x_1227) ;  /* 0xffff045000007947 */ /* 0x022fea000383ffff */
.L_x_1126:
[----:B------:R2:W-:Y:S01]  /*13e30*/  STL [R1+0x4c], R5 ;  /* 0x00004c0501007387 */ /* 0x0005e20000100800 */
[----:B------:R-:W-:Y:S01]  /*13e40*/  IMAD.MOV.U32 R0, RZ, RZ, RZ ;  /* 0x000000ffff007224 */ /* 0x000fe200078e00ff */
[----:B------:R-:W-:-:S02]  /*13e50*/  MOV R3, 0x181f ;  /* 0x0000181f00037802 */ /* 0x000fc40000000f00 */
[----:B------:R-:W-:Y:S02]  /*13e60*/  MOV R2, 0x13e80 ;  /* 0x00013e8000027802 */ /* 0x000fe40000000f00 */
[----:B-12---:R-:W-:Y:S05]  /*13e70*/  CALL.REL.NOINC `($__internal_20_$__cuda_sm70_shflsync_idx_p) ;  /* 0x000021c000007944 */ /* 0x006fea0003c00000 */
[----:B-----5:R-:W-:Y:S01]  /*13e80*/  MOV R4, R0 ;  /* 0x0000000000047202 */ /* 0x020fe20000000f00 */
[----:B-1----:R-:W-:Y:S05]  /*13e90*/  BRA `(.L_x_1228) ;  /* 0xffff133000007947 */ /* 0x002fea000383ffff */
.L_x_1127:
[----:B------:R4:W-:Y:S01]  /*13ea0*/  STL [R1+0x4c], R6 ;  /* 0x00004c0601007387 */ /* 0x0009e20000100800 */
[----:B------:R-:W-:Y:S01]  /*13eb0*/  IMAD.MOV.U32 R0, RZ, RZ, RZ ;  /* 0x000000ffff007224 */ /* 0x000fe200078e00ff */
[----:B------:R-:W-:Y:S02]  /*13ec0*/  MOV R3, 0x181f ;  /* 0x0000181f00037802 */ /* 0x000fe40000000f00 */
[----:B------:R-:W-:Y:S02]  /*13ed0*/  MOV R2, 0x13ef0 ;  /* 0x00013ef000027802 */ /* 0x000fe40000000f00 */
[----:B-1234-:R-:W-:Y:S05]  /*13ee0*/  CALL.REL.NOINC `($__internal_20_$__cuda_sm70_shflsync_idx_p) ;  /* 0x0000215000007944 */ /* 0x01efea0003c00000 */
[----:B-1---5:R-:W-:Y:S05]  /*13ef0*/  BRA `(.L_x_1229) ;  /* 0xffff12f000007947 */ /* 0x022fea000383ffff */
.L_x_1130:
[----:B------:R2:W-:Y:S01]  /*13f00*/  STL [R1+0x4c], R5 ;  /* 0x00004c0501007387 */ /* 0x0005e20000100800 */
[----:B-1----:R-:W-:Y:S01]  /*13f10*/  IMAD.MOV.U32 R0, RZ, RZ, 0x1 ;  /* 0x00000001ff007424 */ /* 0x002fe200078e00ff */
[----:B------:R-:W-:Y:S02]  /*13f20*/  MOV R3, 0x181f ;  /* 0x0000181f00037802 */ /* 0x000fe40000000f00 */
[----:B------:R-:W-:Y:S02]  /*13f30*/  MOV R2, 0x13f50 ;  /* 0x00013f5000027802 */ /* 0x000fe40000000f00 */
[----:B--234-:R-:W-:Y:S05]  /*13f40*/  CALL.REL.NOINC `($__internal_20_$__cuda_sm70_shflsync_idx_p) ;  /* 0x000020f000007944 */ /* 0x01cfea0003c00000 */
[----:B------:R2:W-:Y:S01]  /*13f50*/  STL [R1+0x4c], R6 ;  /* 0x00004c0601007387 */ /* 0x0005e20000100800 */
[----:B-----5:R-:W-:Y:S01]  /*13f60*/  IMAD.MOV.U32 R4, RZ, RZ, R0 ;  /* 0x000000ffff047224 */ /* 0x020fe200078e0000 */
[----:B------:R-:W-:Y:S01]  /*13f70*/  MOV R0, 0x1 ;  /* 0x0000000100007802 */ /* 0x000fe20000000f00 */
[----:B------:R-:W-:Y:S01]  /*13f80*/  IMAD.MOV.U32 R3, RZ, RZ, 0x181f ;  /* 0x0000181fff037424 */ /* 0x000fe200078e00ff */
[----:B------:R-:W-:-:S02]  /*13f90*/  MOV R2, 0x13fb0 ;  /* 0x00013fb000027802 */ /* 0x000fc40000000f00 */
[----:B-12---:R-:W-:Y:S05]  /*13fa0*/  CALL.REL.NOINC `($__internal_20_$__cuda_sm70_shflsync_idx_p) ;  /* 0x0000209000007944 */ /* 0x006fea0003c00000 */
[----:B-1---5:R-:W-:Y:S05]  /*13fb0*/  BRA `(.L_x_1230) ;  /* 0xffff14a000007947 */ /* 0x022fea000383ffff */
.L_x_1131:
[----:B------:R1:W-:Y:S01]  /*13fc0*/  STL [R1+0x4c], R4 ;  /* 0x00004c0401007387 */ /* 0x0003e20000100800 */
[----:B------:R-:W-:Y:S01]  /*13fd0*/  IMAD.MOV.U32 R0, RZ, RZ, RZ ;  /* 0x000000ffff007224 */ /* 0x000fe200078e00ff */
[----:B------:R-:W-:-:S02]  /*13fe0*/  MOV R3, 0x1c1f ;  /* 0x00001c1f00037802 */ /* 0x000fc40000000f00 */
[----:B------:R-:W-:Y:S02]  /*13ff0*/  MOV R2, 0x14010 ;  /* 0x0001401000027802 */ /* 0x000fe40000000f00 */
[----:B-1----:R-:W-:Y:S05]  /*14000*/  CALL.REL.NOINC `($__internal_20_$__cuda_sm70_shflsync_idx_p) ;  /* 0x0000203000007944 */ /* 0x002fea0003c00000 */
[----:B-1---5:R-:W-:Y:S05]  /*14010*/  BRA `(.L_x_1231) ;  /* 0xffff176000007947 */ /* 0x022fea000383ffff */
.L_x_1132:
[----:B------:R2:W-:Y:S01]  /*14020*/  STL [R1+0x4c], R4 ;  /* 0x00004c0401007387 */ /* 0x0005e20000100800 */
[----:B------:R-:W-:Y:S01]  /*14030*/  IMAD.MOV.U32 R0, RZ, RZ, 0x1 ;  /* 0x00000001ff007424 */ /* 0x000fe200078e00ff */
[----:B------:R-:W-:Y:S02]  /*14040*/  MOV R3, 0x1c1f ;  /* 0x00001c1f00037802 */ /* 0x000fe40000000f00 */
[----:B------:R-:W-:Y:S02]  /*14050*/  MOV R2, 0x14070 ;  /* 0x0001407000027802 */ /* 0x000fe40000000f00 */
[----:B-12---:R-:W-:Y:S05]  /*14060*/  CALL.REL.NOINC `($__internal_20_$__cuda_sm70_shflsync_idx_p) ;  /* 0x00001fd000007944 */ /* 0x006fea0003c00000 */
        /* <DEDUP_REMOVED lines=38> */
[----:B------:R-:W-:Y:S02]  /*142d0*/  FMNMX.FTZ R0, R74, R0, !PT ;  /* 0x000000004a007209 */ /* 0x000fe40007810000 */
[----:B------:R-:W-:Y:S02]  /*142e0*/  FSEL R70, R31, -INF , P2 ;  /* 0xff8000001f467808 */ /* 0x000fe40001000000 */
[----:B------:R-:W-:Y:S02]  /*142f0*/  FMNMX.FTZ R4, R71, R4, !PT ;  /* 0x0000000447047209 */ /* 0x000fe40007810000 */
[----:B------:R-:W-:Y:S02]  /*14300*/  FMNMX.FTZ R0, R73, R0, !PT ;  /* 0x0000000049007209 */ /* 0x000fe40007810000 */
[----:B------:R-:W-:Y:S02]  /*14310*/  FSEL R69, R26, -INF , P1 ;  /* 0xff8000001a457808 */ /* 0x000fe40000800000 */
[----:B------:R-:W-:-:S02]  /*14320*/  FMNMX.FTZ R4, R70, R4, !PT ;  /* 0x0000000446047209 */ /* 0x000fc40007810000 */
[----:B------:R-:W-:Y:S01]  /*14330*/  FMNMX.FTZ R134, R72, R0, !PT ;  /* 0x0000000048867209 */ /* 0x000fe20007810000 */
[----:B------:R-:W-:Y:S01]  /*14340*/  IMAD.MOV.U32 R0, RZ, RZ, 0x2 ;  /* 0x00000002ff007424 */ /* 0x000fe200078e00ff */
[----:B------:R-:W-:Y:S02]  /*14350*/  FSEL R68, R27, -INF , P0 ;  /* 0xff8000001b447808 */ /* 0x000fe40000000000 */
[----:B------:R-:W-:Y:S01]  /*14360*/  FMNMX.FTZ R4, R69, R4, !PT ;  /* 0x0000000445047209 */ /* 0x000fe20007810000 */
[----:B------:R-:W-:Y:S01]  /*14370*/  IMAD.MOV.U32 R132, RZ, RZ, R134 ;  /* 0x000000ffff847224 */ /* 0x000fe200078e0086 */
[----:B------:R-:W-:Y:S02]  /*14380*/  MOV R2, 0x143b0 ;  /* 0x000143b000027802 */ /* 0x000fe40000000f00 */
[----:B------:R-:W-:Y:S02]  /*14390*/  FMNMX.FTZ R4, R68, R4, !PT ;  /* 0x0000000444047209 */ /* 0x000fe40007810000 */
[----:B-1----:R-:W-:Y:S05]  /*143a0*/  CALL.REL.NOINC `($__internal_19_$__cuda_sm70_shflsync_bfly_p) ;  /* 0x00001c3000007944 */ /* 0x002fea0003c00000 */
[----:B------:R-:W-:Y:S01]  /*143b0*/  FMNMX.FTZ R134, R134, R0, !PT ;  /* 0x0000000086867209 */ /* 0x000fe20007810000 */
[----:B------:R-:W-:Y:S01]  /*143c0*/  IMAD.MOV.U32 R0, RZ, RZ, 0x1 ;  /* 0x00000001ff007424 */ /* 0x000fe200078e00ff */
[----:B------:R-:W-:-:S03]  /*143d0*/  MOV R2, 0x14400 ;  /* 0x0001440000027802 */ /* 0x000fc60000000f00 */
[----:B------:R-:W-:Y:S02]  /*143e0*/  IMAD.MOV.U32 R132, RZ, RZ, R134 ;  /* 0x000000ffff847224 */ /* 0x000fe400078e0086 */
[----:B------:R-:W-:Y:S05]  /*143f0*/  CALL.REL.NOINC `($__internal_19_$__cuda_sm70_shflsync_bfly_p) ;  /* 0x00001be000007944 */ /* 0x000fea0003c00000 */
[----:B------:R-:W-:Y:S01]  /*14400*/  FMNMX.FTZ R134, R134, R0, !PT ;  /* 0x0000000086867209 */ /* 0x000fe20007810000 */
[----:B------:R-:W-:Y:S01]  /*14410*/  IMAD.MOV.U32 R132, RZ, RZ, R4 ;  /* 0x000000ffff847224 */ /* 0x000fe200078e0004 */
[----:B------:R-:W-:Y:S01]  /*14420*/  MOV R2, 0x14450 ;  /* 0x0001445000027802 */ /* 0x000fe20000000f00 */
[----:B------:R-:W-:Y:S02]  /*14430*/  IMAD.MOV.U32 R0, RZ, RZ, 0x2 ;  /* 0x00000002ff007424 */ /* 0x000fe400078e00ff */
[----:B------:R-:W-:Y:S05]  /*14440*/  CALL.REL.NOINC `($__internal_19_$__cuda_sm70_shflsync_bfly_p) ;  /* 0x00001b9000007944 */ /* 0x000fea0003c00000 */
[----:B------:R-:W-:Y:S01]  /*14450*/  FMNMX.FTZ R4, R4, R0, !PT ;  /* 0x0000000004047209 */ /* 0x000fe20007810000 */
[----:B------:R-:W-:Y:S01]  /*14460*/  IMAD.MOV.U32 R0, RZ, RZ, 0x1 ;  /* 0x00000001ff007424 */ /* 0x000fe200078e00ff */
[----:B------:R-:W-:-:S03]  /*14470*/  MOV R2, 0x144a0 ;  /* 0x000144a000027802 */ /* 0x000fc60000000f00 */
[----:B------:R-:W-:Y:S02]  /*14480*/  IMAD.MOV.U32 R132, RZ, RZ, R4 ;  /* 0x000000ffff847224 */ /* 0x000fe400078e0004 */
[----:B------:R-:W-:Y:S05]  /*14490*/  CALL.REL.NOINC `($__internal_19_$__cuda_sm70_shflsync_bfly_p) ;  /* 0x00001b4000007944 */ /* 0x000fea0003c00000 */
[----:B------:R-:W-:Y:S01]  /*144a0*/  MOV R3, R0 ;  /* 0x0000000000037202 */ /* 0x000fe20000000f00 */
[----:B------:R-:W-:Y:S05]  /*144b0*/  BRA `(.L_x_1232) ;  /* 0xffff17f000007947 */ /* 0x000fea000383ffff */
.L_x_1136:
[----:B------:R-:W-:Y:S01]  /*144c0*/  MOV R3, 0x181f ;  /* 0x0000181f00037802 */ /* 0x000fe20000000f00 */
[----:B------:R2:W-:Y:S01]  /*144d0*/  STL [R1+0x4c], R5 ;  /* 0x00004c0501007387 */ /* 0x0005e20000100800 */
[----:B------:R-:W-:Y:S01]  /*144e0*/  MOV R2, 0x14510 ;  /* 0x0001451000027802 */ /* 0x000fe20000000f00 */
[----:B------:R-:W-:Y:S02]  /*144f0*/  IMAD.MOV.U32 R0, RZ, RZ, RZ ;  /* 0x000000ffff007224 */ /* 0x000fe400078e00ff */
[----:B-12---:R-:W-:Y:S05]  /*14500*/  CALL.REL.NOINC `($__internal_20_$__cuda_sm70_shflsync_idx_p) ;  /* 0x00001b3000007944 */ /* 0x006fea0003c00000 */
[----:B-----5:R-:W-:Y:S01]  /*14510*/  MOV R4, R0 ;  /* 0x0000000000047202 */ /* 0x020fe20000000f00 */
[----:B-1----:R-:W-:-:S05]  /*14520*/  BRA `(.L_x_1233) ;  /* 0xffff2da000007947 */ /* 0x002fca000383ffff */
.L_x_1137:
[----:B------:R-:W-:Y:S01]  /*14530*/  MOV R3, 0x181f ;  /* 0x0000181f00037802 */ /* 0x000fe20000000f00 */
[----:B------:R4:W-:Y:S01]  /*14540*/  STL [R1+0x4c], R12 ;  /* 0x00004c0c01007387 */ /* 0x0009e20000100800 */
[----:B------:R-:W-:Y:S01]  /*14550*/  MOV R2, 0x14580 ;  /* 0x0001458000027802 */ /* 0x000fe20000000f00 */
[----:B------:R-:W-:Y:S02]  /*14560*/  IMAD.MOV.U32 R0, RZ, RZ, RZ ;  /* 0x000000ffff007224 */ /* 0x000fe400078e00ff */
[----:B-1234-:R-:W-:Y:S05]  /*14570*/  CALL.REL.NOINC `($__internal_20_$__cuda_sm70_shflsync_idx_p) ;  /* 0x00001ac000007944 */ /* 0x01efea0003c00000 */
[----:B-1---5:R-:W-:-:S05]  /*14580*/  BRA `(.L_x_1234) ;  /* 0xffff2d6000007947 */ /* 0x022fca000383ffff */
.L_x_1138:
[----:B------:R-:W-:Y:S01]  /*14590*/  MOV R3, 0x181f ;  /* 0x0000181f00037802 */ /* 0x000fe20000000f00 */
[----:B------:R2:W-:Y:S01]  /*145a0*/  STL [R1+0x4c], R5 ;  /* 0x00004c0501007387 */ /* 0x0005e20000100800 */
[----:B------:R-:W-:Y:S01]  /*145b0*/  MOV R2, 0x145e0 ;  /* 0x000145e000027802 */ /* 0x000fe20000000f00 */
[----:B------:R-:W-:Y:S02]  /*145c0*/  IMAD.MOV.U32 R0, RZ, RZ, 0x1 ;  /* 0x00000001ff007424 */ /* 0x000fe400078e00ff */
[----:B-12---:R-:W-:Y:S05]  /*145d0*/  CALL.REL.NOINC `($__internal_20_$__cuda_sm70_shflsync_idx_p) ;  /* 0x00001a6000007944 */ /* 0x006fea0003c00000 */
[----:B------:R-:W-:Y:S01]  /*145e0*/  MOV R2, 0x14640 ;  /* 0x0001464000027802 */ /* 0x000fe20000000f00 */
[----:B------:R2:W-:Y:S01]  /*145f0*/  STL [R1+0x4c], R12 ;  /* 0x00004c0c01007387 */ /* 0x0005e20000100800 */
[----:B-----5:R-:W-:Y:S01]  /*14600*/  IMAD.MOV.U32 R4, RZ, RZ, R0 ;  /* 0x000000ffff047224 */ /* 0x020fe200078e0000 */
[----:B------:R-:W-:Y:S01]  /*14610*/  MOV R0, 0x1 ;  /* 0x0000000100007802 */ /* 0x000fe20000000f00 */
[----:B------:R-:W-:Y:S02]  /*14620*/  IMAD.MOV.U32 R3, RZ, RZ, 0x181f ;  /* 0x0000181fff037424 */ /* 0x000fe400078e00ff */
[----:B-12---:R-:W-:Y:S05]  /*14630*/  CALL.REL.NOINC `($__internal_20_$__cuda_sm70_shflsync_idx_p) ;  /* 0x00001a0000007944 */ /* 0x006fea0003c00000 */
[----:B-1---5:R-:W-:-:S05]  /*14640*/  BRA `(.L_x_1235) ;  /* 0xffff2f1000007947 */ /* 0x022fca000383ffff */
.L_x_1141:
[----:B------:R-:W-:Y:S01]  /*14650*/  MOV R3, 0x181f ;  /* 0x0000181f00037802 */ /* 0x000fe20000000f00 */
[----:B------:R1:W-:Y:S01]  /*14660*/  STL [R1+0x4c], R134 ;  /* 0x00004c8601007387 */ /* 0x0003e20000100800 */
[----:B------:R-:W-:Y:S01]  /*14670*/  MOV R2, 0x146a0 ;  /* 0x000146a000027802 */ /* 0x000fe20000000f00 */
[----:B------:R-:W-:Y:S02]  /*14680*/  IMAD.MOV.U32 R0, RZ, RZ, RZ ;  /* 0x000000ffff007224 */ /* 0x000fe400078e00ff */
[----:B-1----:R-:W-:Y:S05]  /*14690*/  CALL.REL.NOINC `($__internal_20_$__cuda_sm70_shflsync_idx_p) ;  /* 0x000019a000007944 */ /* 0x002fea0003c00000 */
[----:B------:R-:W-:Y:S01]  /*146a0*/  MOV R132, R0 ;  /* 0x0000000000847202 */ /* 0x000fe20000000f00 */
[----:B-1---5:R-:W-:-:S05]  /*146b0*/  BRA `(.L_x_1236) ;  /* 0xffff3c7000007947 */ /* 0x022fca000383ffff */
.L_x_1142:
[----:B------:R-:W-:Y:S01]  /*146c0*/  MOV R3, 0x181f ;  /* 0x0000181f00037802 */ /* 0x000fe20000000f00 */
[----:B------:R3:W-:Y:S01]  /*146d0*/  STL [R1+0x4c], R137 ;  /* 0x00004c8901007387 */ /* 0x0007e20000100800 */
[----:B------:R-:W-:Y:S01]  /*146e0*/  MOV R2, 0x14710 ;  /* 0x0001471000027802 */ /* 0x000fe20000000f00 */
[----:B------:R-:W-:Y:S02]  /*146f0*/  IMAD.MOV.U32 R0, RZ, RZ, RZ ;  /* 0x000000ffff007224 */ /* 0x000fe400078e00ff */
[----:B-123--:R-:W-:Y:S05]  /*14700*/  CALL.REL.NOINC `($__internal_20_$__cuda_sm70_shflsync_idx_p) ;  /* 0x0000193000007944 */ /* 0x00efea0003c00000 */
[----:B-1---5:R-:W-:-:S05]  /*14710*/  BRA `(.L_x_1237) ;  /* 0xffff3c3000007947 */ /* 0x022fca000383ffff */
.L_x_1143:
[----:B--2---:R-:W-:Y:S01]  /*14720*/  MOV R3, 0x181f ;  /* 0x0000181f00037802 */ /* 0x004fe20000000f00 */
[----:B------:R2:W-:Y:S01]  /*14730*/  STL [R1+0x4c], R134 ;  /* 0x00004c8601007387 */ /* 0x0005e20000100800 */
[----:B------:R-:W-:Y:S01]  /*14740*/  MOV R2, 0x14770 ;  /* 0x0001477000027802 */ /* 0x000fe20000000f00 */
[----:B------:R-:W-:Y:S03]  /*14750*/  IMAD.MOV.U32 R0, RZ, RZ, 0x1 ;  /* 0x00000001ff007424 */ /* 0x000fe600078e00ff */
[----:B-12---:R-:W-:Y:S05]  /*14760*/  CALL.REL.NOINC `($__internal_20_$__cuda_sm70_shflsync_idx_p) ;  /* 0x000018d000007944 */ /* 0x006fea0003c00000 */
[----:B------:R-:W-:Y:S01]  /*14770*/  MOV R2, 0x147d0 ;  /* 0x000147d000027802 */ /* 0x000fe20000000f00 */
[----:B------:R2:W-:Y:S01]  /*14780*/  STL [R1+0x4c], R137 ;  /* 0x00004c8901007387 */ /* 0x0005e20000100800 */
[----:B------:R-:W-:Y:S01]  /*14790*/  IMAD.MOV.U32 R132, RZ, RZ, R0 ;  /* 0x000000ffff847224 */ /* 0x000fe200078e0000 */
[----:B------:R-:W-:Y:S01]  /*147a0*/  MOV R0, 0x1 ;  /* 0x0000000100007802 */ /* 0x000fe20000000f00 */
[----:B------:R-:W-:Y:S02]  /*147b0*/  IMAD.MOV.U32 R3, RZ, RZ, 0x181f ;  /* 0x0000181fff037424 */ /* 0x000fe400078e00ff */
[----:B-12--5:R-:W-:Y:S05]  /*147c0*/  CALL.REL.NOINC `($__internal_20_$__cuda_sm70_shflsync_idx_p) ;  /* 0x0000187000007944 */ /* 0x026fea0003c00000 */
[----:B-1---5:R-:W-:-:S05]  /*147d0*/  BRA `(.L_x_1238) ;  /* 0xffff3db000007947 */ /* 0x022fca000383ffff */
.L_x_1144:
[----:B------:R-:W-:Y:S01]  /*147e0*/  MOV R3, 0x1c1f ;  /* 0x00001c1f00037802 */ /* 0x000fe20000000f00 */
[----:B------:R1:W-:Y:S01]  /*147f0*/  STL [R1+0x4c], R132 ;  /* 0x00004c8401007387 */ /* 0x0003e20000100800 */
[----:B------:R-:W-:Y:S01]  /*14800*/  MOV R2, 0x14830 ;  /* 0x0001483000027802 */ /* 0x000fe20000000f00 */
[----:B------:R-:W-:Y:S02]  /*14810*/  IMAD.MOV.U32 R0, RZ, RZ, RZ ;  /* 0x000000ffff007224 */ /* 0x000fe400078e00ff */
[----:B-1----:R-:W-:Y:S05]  /*14820*/  CALL.REL.NOINC `($__internal_20_$__cuda_sm70_shflsync_idx_p) ;  /* 0x0000181000007944 */ /* 0x002fea0003c00000 */
[----:B-1---5:R-:W-:-:S05]  /*14830*/  BRA `(.L_x_1239) ;  /* 0xffff407000007947 */ /* 0x022fca000383ffff */
.L_x_1145:
[----:B------:R-:W-:Y:S01]  /*14840*/  MOV R3, 0x1c1f ;  /* 0x00001c1f00037802 */ /* 0x000fe20000000f00 */
[----:B------:R2:W-:Y:S01]  /*14850*/  STL [R1+0x4c], R132 ;  /* 0x00004c8401007387 */ /* 0x0005e20000100800 */
[----:B------:R-:W-:Y:S01]  /*14860*/  MOV R2, 0x14890 ;  /* 0x0001489000027802 */ /* 0x000fe20000000f00 */
[----:B------:R-:W-:Y:S02]  /*14870*/  IMAD.MOV.U32 R0, RZ, RZ, 0x1 ;  /* 0x00000001ff007424 */ /* 0x000fe400078e00ff */
[----:B-12---:R-:W-:Y:S05]  /*14880*/  CALL.REL.NOINC `($__internal_20_$__cuda_sm70_shflsync_idx_p) ;  /* 0x000017b000007944 */ /* 0x006fea0003c00000 */
        /* <DEDUP_REMOVED lines=46> */
[----:B-----5:R-:W-:Y:S02]  /*14b70*/  FSEL R5, R27, -INF , P0 ;  /* 0xff8000001b057808 */ /* 0x020fe40000000000 */
[----:B------:R-:W-:Y:S02]  /*14b80*/  FMNMX.FTZ R15, R6, R15, !PT ;  /* 0x0000000f060f7209 */ /* 0x000fe40007810000 */
[----:B------:R-:W-:Y:S02]  /*14b90*/  FMNMX.FTZ R132, R4, R132, !PT ;  /* 0x0000008404847209 */ /* 0x000fe40007810000 */
[----:B------:R-:W-:Y:S02]  /*14ba0*/  FMNMX.FTZ R15, R5, R15, !PT ;  /* 0x0000000f050f7209 */ /* 0x000fe40007810000 */
[----:B------:R-:W-:Y:S02]  /*14bb0*/  MOV R2, 0x14bd0 ;  /* 0x00014bd000027802 */ /* 0x000fe40000000f00 */
[----:B-1----:R-:W-:Y:S05]  /*14bc0*/  CALL.REL.NOINC `($__internal_19_$__cuda_sm70_shflsync_bfly_p) ;  /* 0x0000141000007944 */ /* 0x002fea0003c00000 */
[----:B------:R-:W-:Y:S01]  /*14bd0*/  FMNMX.FTZ R132, R132, R0, !PT ;  /* 0x0000000084847209 */ /* 0x000fe20007810000 */
[----:B------:R-:W-:Y:S01]  /*14be0*/  IMAD.MOV.U32 R0, RZ, RZ, 0x1 ;  /* 0x00000001ff007424 */ /* 0x000fe200078e00ff */
[----:B------:R-:W-:Y:S02]  /*14bf0*/  MOV R2, 0x14c10 ;  /* 0x00014c1000027802 */ /* 0x000fe40000000f00 */
        /* <DEDUP_REMOVED lines=8> */
[----:B------:R-:W-:Y:S02]  /*14c80*/  MOV R2, 0x14ca0 ;  /* 0x00014ca000027802 */ /* 0x000fe40000000f00 */
[----:B------:R-:W-:Y:S05]  /*14c90*/  CALL.REL.NOINC `($__internal_19_$__cuda_sm70_shflsync_bfly_p) ;  /* 0x0000134000007944 */ /* 0x000fea0003c00000 */
[----:B------:R-:W-:-:S05]  /*14ca0*/  BRA `(.L_x_1240) ;  /* 0xffff413000007947 */ /* 0x000fca000383ffff */
.L_x_1148:
[----:B------:R-:W-:Y:S01]  /*14cb0*/  MOV R3, 0x181f ;  /* 0x0000181f00037802 */ /* 0x000fe20000000f00 */
[----:B------:R2:W-:Y:S01]  /*14cc0*/  STL [R1+0x4c], R6 ;  /* 0x00004c0601007387 */ /* 0x0005e20000100800 */
[----:B------:R-:W-:Y:S01]  /*14cd0*/  MOV R2, 0x14d00 ;  /* 0x00014d0000027802 */ /* 0x000fe20000000f00 */
[----:B------:R-:W-:Y:S02]  /*14ce0*/  IMAD.MOV.U32 R0, RZ, RZ, RZ ;  /* 0x000000ffff007224 */ /* 0x000fe400078e00ff */
[----:B-1234-:R-:W-:Y:S05]  /*14cf0*/  CALL.REL.NOINC `($__internal_20_$__cuda_sm70_shflsync_idx_p) ;  /* 0x0000134000007944 */ /* 0x01efea0003c00000 */
[----:B-1---5:R-:W-:-:S05]  /*14d00*/  BRA `(.L_x_1241) ;  /* 0xffff5be000007947 */ /* 0x022fca000383ffff */
.L_x_1151:
[----:B--2---:R-:W-:Y:S01]  /*14d10*/  MOV R3, 0x181f ;  /* 0x0000181f00037802 */ /* 0x004fe20000000f00 */
        /* <DEDUP_REMOVED lines=11> */
.L_x_1154:
[----:B------:R-:W-:Y:S01]  /*14dd0*/  MOV R3, 0x181f ;  /* 0x0000181f00037802 */ /* 0x000fe20000000f00 */
[----:B------:R1:W-:Y:S01]  /*14de0*/  STL [R1+0x4c], R137 ;  /* 0x00004c8901007387 */ /* 0x0003e20000100800 */
[----:B------:R-:W-:Y:S01]  /*14df0*/  MOV R2, 0x14e20 ;  /* 0x00014e2000027802 */ /* 0x000fe20000000f00 */
[----:B------:R-:W-:Y:S02]  /*14e00*/  IMAD.MOV.U32 R0, RZ, RZ, RZ ;  /* 0x000000ffff007224 */ /* 0x000fe400078e00ff */
[----:B-1----:R-:W-:Y:S05]  /*14e10*/  CALL.REL.NOINC `($__internal_20_$__cuda_sm70_shflsync_idx_p) ;  /* 0x0000122000007944 */ /* 0x002fea0003c00000 */
[----:B------:R-:W-:Y:S01]  /*14e20*/  MOV R132, R0 ;  /* 0x0000000000847202 */ /* 0x000fe20000000f00 */
[----:B-1---5:R-:W-:-:S05]  /*14e30*/  BRA `(.L_x_1243) ;  /* 0xffff6ae000007947 */ /* 0x022fca000383ffff */
.L_x_1155:
[----:B------:R-:W-:Y:S01]  /*14e40*/  MOV R3, 0x181f ;  /* 0x0000181f00037802 */ /* 0x000fe20000000f00 */
[----:B------:R3:W-:Y:S01]  /*14e50*/  STL [R1+0x4c], R172 ;  /* 0x00004cac01007387 */ /* 0x0007e20000100800 */
[----:B------:R-:W-:Y:S01]  /*14e60*/  MOV R2, 0x14e90 ;  /* 0x00014e9000027802 */ /* 0x000fe20000000f00 */
[----:B------:R-:W-:Y:S02]  /*14e70*/  IMAD.MOV.U32 R0, RZ, RZ, RZ ;  /* 0x000000ffff007224 */ /* 0x000fe400078e00ff */
[----:B-123--:R-:W-:Y:S05]  /*14e80*/  CALL.REL.NOINC `($__internal_20_$__cuda_sm70_shflsync_idx_p) ;  /* 0x000011b000007944 */ /* 0x00efea0003c00000 */
[----:B-1---5:R-:W-:-:S05]  /*14e90*/  BRA `(.L_x_1244) ;  /* 0xffff6aa000007947 */ /* 0x022fca000383ffff */
.L_x_1156:
        /* <DEDUP_REMOVED lines=12> */
.L_x_1157:
[----:B------:R-:W-:Y:S02]  /*14f60*/  MOV R0, 0x2 ;  /* 0x0000000200007802 */ /* 0x000fe40000000f00 */
[----:B------:R-:W-:Y:S02]  /*14f70*/  MOV R2, 0x14f90 ;  /* 0x00014f9000027802 */ /* 0x000fe40000000f00 */
[----:B------:R-:W-:Y:S05]  /*14f80*/  CALL.REL.NOINC `($__internal_19_$__cuda_sm70_shflsync_bfly_p) ;  /* 0x0000105000007944 */ /* 0x000fea0003c00000 */
[----:B------:R-:W-:-:S05]  /*14f90*/  BRA `(.L_x_1246) ;  /* 0xffff6ea000007947 */ /* 0x000fca000383ffff */
.L_x_1158:
[----:B------:R-:W-:Y:S02]  /*14fa0*/  MOV R0, 0x1 ;  /* 0x0000000100007802 */ /* 0x000fe40000000f00 */
        /* <DEDUP_REMOVED lines=12> */
.L_x_1160:
[----:B------:R1:W5:Y:S01]  /*15070*/  LDL R132, [R1+0x54] ;  /* 0x0000540001847983 */ /* 0x0003620000100800 */
[----:B------:R-:W-:-:S02]  /*15080*/  MOV R0, 0x2 ;  /* 0x0000000200007802 */ /* 0x000fc40000000f00 */
[----:B------:R-:W-:Y:S02]  /*15090*/  MOV R2, 0x150b0 ;  /* 0x000150b000027802 */ /* 0x000fe40000000f00 */
[----:B-1---5:R-:W-:Y:S05]  /*150a0*/  CALL.REL.NOINC `($__internal_19_$__cuda_sm70_shflsync_bfly_p) ;  /* 0x00000f3000007944 */ /* 0x022fea0003c00000 */
[----:B------:R-:W-:Y:S05]  /*150b0*/  BRA `(.L_x_1248) ;  /* 0xffff86c000007947 */ /* 0x000fea000383ffff */
.L_x_1161:
[----:B------:R-:W-:Y:S01]  /*150c0*/  IMAD.MOV.U32 R132, RZ, RZ, R4 ;  /* 0x000000ffff847224 */ /* 0x000fe200078e0004 */
[----:B------:R-:W-:Y:S02]  /*150d0*/  MOV R0, 0x1 ;  /* 0x0000000100007802 */ /* 0x000fe40000000f00 */
[----:B------:R-:W-:Y:S02]  /*150e0*/  MOV R2, 0x15100 ;  /* 0x0001510000027802 */ /* 0x000fe40000000f00 */
[----:B------:R-:W-:Y:S05]  /*150f0*/  CALL.REL.NOINC `($__internal_19_$__cuda_sm70_shflsync_bfly_p) ;  /* 0x00000ee000007944 */ /* 0x000fea0003c00000 */
[----:B------:R1:W5:Y:S01]  /*15100*/  LDL R132, [R1+0x50] ;  /* 0x0000500001847983 */ /* 0x0003620000100800 */
[----:B------:R-:W-:Y:S01]  /*15110*/  FADD.FTZ R4, R4, R0 ;  /* 0x0000000004047221 */ /* 0x000fe20000010000 */
[----:B------:R-:W-:Y:S02]  /*15120*/  MOV R0, 0x2 ;  /* 0x0000000200007802 */ /* 0x000fe40000000f00 */
[----:B------:R-:W-:Y:S02]  /*15130*/  MOV R2, 0x15150 ;  /* 0x0001515000027802 */ /* 0x000fe40000000f00 */
[----:B-1---5:R-:W-:Y:S05]  /*15140*/  CALL.REL.NOINC `($__internal_19_$__cuda_sm70_shflsync_bfly_p) ;  /* 0x00000e9000007944 */ /* 0x022fea0003c00000 */
[----:B------:R-:W2:Y:S02]  /*15150*/  LDL.LU R2, [R1+0x50] ;  /* 0x0000500001027983 */ /* 0x000ea40000300800 */
[----:B--2---:R-:W-:Y:S01]  /*15160*/  FADD.FTZ R5, R2, R0 ;  /* 0x0000000002057221 */ /* 0x004fe20000010000 */
[----:B------:R-:W-:-:S02]  /*15170*/  MOV R0, 0x1 ;  /* 0x0000000100007802 */ /* 0x000fc40000000f00 */
[----:B------:R-:W-:Y:S02]  /*15180*/  MOV R2, 0x151b0 ;  /* 0x000151b000027802 */ /* 0x000fe40000000f00 */
[----:B------:R-:W-:Y:S02]  /*15190*/  MOV R132, R5 ;  /* 0x0000000500847202 */ /* 0x000fe40000000f00 */
[----:B------:R-:W-:Y:S05]  /*151a0*/  CALL.REL.NOINC `($__internal_19_$__cuda_sm70_shflsync_bfly_p) ;  /* 0x00000e3000007944 */ /* 0x000fea0003c00000 */
[----:B------:R-:W-:Y:S01]  /*151b0*/  MOV R3, R0 ;  /* 0x0000000000037202 */ /* 0x000fe20000000f00 */
[----:B------:R-:W-:Y:S05]  /*151c0*/  BRA `(.L_x_1249) ;  /* 0xffff864000007947 */ /* 0x000fea000383ffff */
.L_x_1168:
[----:B--234-:R2:W-:Y:S01]  /*151d0*/  STL [R1+0x4c], R5 ;  /* 0x00004c0501007387 */ /* 0x01c5e20000100800 */
[----:B------:R-:W-:Y:S01]  /*151e0*/  IMAD.MOV.U32 R0, RZ, RZ, RZ ;  /* 0x000000ffff007224 */ /* 0x000fe200078e00ff */
[----:B------:R-:W-:Y:S02]  /*151f0*/  MOV R3, 0x181f ;  /* 0x0000181f00037802 */ /* 0x000fe40000000f00 */
[----:B------:R-:W-:Y:S02]  /*15200*/  MOV R2, 0x15220 ;  /* 0x0001522000027802 */ /* 0x000fe40000000f00 */
[----:B-12---:R-:W-:Y:S05]  /*15210*/  CALL.REL.NOINC `($__internal_20_$__cuda_sm70_shflsync_idx_p) ;  /* 0x00000e2000007944 */ /* 0x006fea0003c00000 */
[----:B-----5:R-:W-:Y:S01]  /*15220*/  MOV R4, R0 ;  /* 0x0000000000047202 */ /* 0x020fe20000000f00 */
[----:B-1----:R-:W-:Y:S05]  /*15230*/  BRA `(.L_x_1250) ;  /* 0xffffa28000007947 */ /* 0x002fea000383ffff */
.L_x_1169:
[----:B------:R4:W-:Y:S01]  /*15240*/  STL [R1+0x4c], R14 ;  /* 0x00004c0e01007387 */ /* 0x0009e20000100800 */
[----:B------:R-:W-:Y:S01]  /*15250*/  IMAD.MOV.U32 R0, RZ, RZ, RZ ;  /* 0x000000ffff007224 */ /* 0x000fe200078e00ff */
[----:B------:R-:W-:-:S02]  /*15260*/  MOV R3, 0x181f ;  /* 0x0000181f00037802 */ /* 0x000fc40000000f00 */
[----:B------:R-:W-:Y:S02]  /*15270*/  MOV R2, 0x15290 ;  /* 0x0001529000027802 */ /* 0x000fe40000000f00 */
[----:B-1234-:R-:W-:Y:S05]  /*15280*/  CALL.REL.NOINC `($__internal_20_$__cuda_sm70_shflsync_idx_p) ;  /* 0x00000db000007944 */ /* 0x01efea0003c00000 */
[----:B-1---5:R-:W-:Y:S05]  /*15290*/  BRA `(.L_x_1251) ;  /* 0xffffa24000007947 */ /* 0x022fea000383ffff */
.L_x_1172:
[----:B------:R4:W-:Y:S01]  /*152a0*/  STL [R1+0x4c], R5 ;  /* 0x00004c0501007387 */ /* 0x0009e20000100800 */
[----:B--2---:R-:W-:Y:S01]  /*152b0*/  IMAD.MOV.U32 R0, RZ, RZ, 0x1 ;  /* 0x00000001ff007424 */ /* 0x004fe200078e00ff */
[----:B------:R-:W-:Y:S02]  /*152c0*/  MOV R3, 0x181f ;  /* 0x0000181f00037802 */ /* 0x000fe40000000f00 */
[----:B------:R-:W-:Y:S02]  /*152d0*/  MOV R2, 0x152f0 ;  /* 0x000152f000027802 */ /* 0x000fe40000000f00 */
[----:B-1-34-:R-:W-:Y:S05]  /*152e0*/  CALL.REL.NOINC `($__internal_20_$__cuda_sm70_shflsync_idx_p) ;  /* 0x00000d5000007944 */ /* 0x01afea0003c00000 */
[----:B------:R2:W-:Y:S01]  /*152f0*/  STL [R1+0x4c], R14 ;  /* 0x00004c0e01007387 */ /* 0x0005e20000100800 */
[----:B-----5:R-:W-:Y:S01]  /*15300*/  IMAD.MOV.U32 R4, RZ, RZ, R0 ;  /* 0x000000ffff047224 */ /* 0x020fe200078e0000 */
[----:B------:R-:W-:Y:S01]  /*15310*/  MOV R0, 0x1 ;  /* 0x0000000100007802 */ /* 0x000fe20000000f00 */
[----:B------:R-:W-:Y:S01]  /*15320*/  IMAD.MOV.U32 R3, RZ, RZ, 0x181f ;  /* 0x0000181fff037424 */ /* 0x000fe200078e00ff */
[----:B------:R-:W-:Y:S02]  /*15330*/  MOV R2, 0x15350 ;  /* 0x0001535000027802 */ /* 0x000fe40000000f00 */
[----:B-12---:R-:W-:Y:S05]  /*15340*/  CALL.REL.NOINC `($__internal_20_$__cuda_sm70_shflsync_idx_p) ;  /* 0x00000cf000007944 */ /* 0x006fea0003c00000 */
[----:B-1---5:R-:W-:Y:S05]  /*15350*/  BRA `(.L_x_1252) ;  /* 0xffffa3d000007947 */ /* 0x022fea000383ffff */
.L_x_1175:
[----:B------:R3:W-:Y:S01]  /*15360*/  STL [R1+0x4c], R5 ;  /* 0x00004c0501007387 */ /* 0x0007e20000100800 */
[----:B--2---:R-:W-:Y:S01]  /*15370*/  IMAD.MOV.U32 R0, RZ, RZ, 0x2 ;  /* 0x00000002ff007424 */ /* 0x004fe200078e00ff */
[----:B-1----:R-:W-:-:S02]  /*15380*/  MOV R3, 0x181f ;  /* 0x0000181f00037802 */ /* 0x002fc40000000f00 */
[----:B------:R-:W-:Y:S02]  /*15390*/  MOV R2, 0x153b0 ;  /* 0x000153b000027802 */ /* 0x000fe40000000f00 */
[----:B---34-:R-:W-:Y:S05]  /*153a0*/  CALL.REL.NOINC `($__internal_20_$__cuda_sm70_shflsync_idx_p) ;  /* 0x00000c9000007944 */ /* 0x018fea0003c00000 */
[----:B-----5:R-:W-:Y:S01]  /*153b0*/  MOV R4, R0 ;  /* 0x0000000000047202 */ /* 0x020fe20000000f00 */
[----:B-1----:R-:W-:Y:S05]  /*153c0*/  BRA `(.L_x_1253) ;  /* 0xffffa55000007947 */ /* 0x002fea000383ffff */
.L_x_1176:
[----:B------:R4:W-:Y:S01]  /*153d0*/  STL [R1+0x4c], R14 ;  /* 0x00004c0e01007387 */ /* 0x0009e20000100800 */
[----:B--2---:R-:W-:Y:S01]  /*153e0*/  IMAD.MOV.U32 R0, RZ, RZ, 0x2 ;  /* 0x00000002ff007424 */ /* 0x004fe200078e00ff */
[----:B-1----:R-:W-:Y:S02]  /*153f0*/  MOV R3, 0x181f ;  /* 0x0000181f00037802 */ /* 0x002fe40000000f00 */
[----:B------:R-:W-:Y:S02]  /*15400*/  MOV R2, 0x15420 ;  /* 0x0001542000027802 */ /* 0x000fe40000000f00 */
[----:B---34-:R-:W-:Y:S05]  /*15410*/  CALL.REL.NOINC `($__internal_20_$__cuda_sm70_shflsync_idx_p) ;  /* 0x00000c2000007944 */ /* 0x018fea0003c00000 */
[----:B-1---5:R-:W-:Y:S05]  /*15420*/  BRA `(.L_x_1254) ;  /* 0xffffa51000007947 */ /* 0x022fea000383ffff */
.L_x_1179:
[----:B------:R1:W-:Y:S01]  /*15430*/  STL [R1+0x4c], R5 ;  /* 0x00004c0501007387 */ /* 0x0003e20000100800 */
[----:B----4-:R-:W-:Y:S01]  /*15440*/  IMAD.MOV.U32 R0, RZ, RZ, 0x3 ;  /* 0x00000003ff007424 */ /* 0x010fe200078e00ff */
[----:B-1----:R-:W-:Y:S02]  /*15450*/  MOV R3, 0x181f ;  /* 0x0000181f00037802 */ /* 0x002fe40000000f00 */
[----:B------:R-:W-:Y:S02]  /*15460*/  MOV R2, 0x15480 ;  /* 0x0001548000027802 */ /* 0x000fe40000000f00 */
[----:B--23--:R-:W-:Y:S05]  /*15470*/  CALL.REL.NOINC `($__internal_20_$__cuda_sm70_shflsync_idx_p) ;  /* 0x00000bc000007944 */ /* 0x00cfea0003c00000 */
[----:B------:R2:W-:Y:S01]  /*15480*/  STL [R1+0x4c], R14 ;  /* 0x00004c0e01007387 */ /* 0x0005e20000100800 */
[----:B-----5:R-:W-:Y:S01]  /*15490*/  IMAD.MOV.U32 R4, RZ, RZ, R0 ;  /* 0x000000ffff047224 */ /* 0x020fe200078e0000 */
[----:B------:R-:W-:Y:S01]  /*154a0*/  MOV R0, 0x3 ;  /* 0x0000000300007802 */ /* 0x000fe20000000f00 */
[----:B------:R-:W-:Y:S01]  /*154b0*/  IMAD.MOV.U32 R3, RZ, RZ, 0x181f ;  /* 0x0000181fff037424 */ /* 0x000fe200078e00ff */
[----:B------:R-:W-:-:S02]  /*154c0*/  MOV R2, 0x154e0 ;  /* 0x000154e000027802 */ /* 0x000fc40000000f00 */
[----:B-12---:R-:W-:Y:S05]  /*154d0*/  CALL.REL.NOINC `($__internal_20_$__cuda_sm70_shflsync_idx_p) ;  /* 0x00000b6000007944 */ /* 0x006fea0003c00000 */
[----:B-1---5:R-:W-:Y:S05]  /*154e0*/  BRA `(.L_x_1255) ;  /* 0xffffa65000007947 */ /* 0x022fea000383ffff */
.L_x_1181:
[----:B------:R1:W-:Y:S01]  /*154f0*/  STL [R1+0x4c], R5 ;  /* 0x00004c0501007387 */ /* 0x0003e20000100800 */
[----:B------:R-:W-:Y:S01]  /*15500*/  IMAD.MOV.U32 R0, RZ, RZ, RZ ;  /* 0x000000ffff007224 */ /* 0x000fe200078e00ff */
[----:B------:R-:W-:-:S02]  /*15510*/  MOV R3, 0x1c1f ;  /* 0x00001c1f00037802 */ /* 0x000fc40000000f00 */
[----:B------:R-:W-:Y:S02]  /*15520*/  MOV R2, 0x15540 ;  /* 0x0001554000027802 */ /* 0x000fe40000000f00 */
[----:B-1----:R-:W-:Y:S05]  /*15530*/  CALL.REL.NOINC `($__internal_20_$__cuda_sm70_shflsync_idx_p) ;  /* 0x00000b0000007944 */ /* 0x002fea0003c00000 */
[----:B-----5:R-:W-:Y:S01]  /*15540*/  MOV R4, R0 ;  /* 0x0000000000047202 */ /* 0x020fe20000000f00 */
[----:B-1----:R-:W-:Y:S05]  /*15550*/  BRA `(.L_x_1256) ;  /* 0xffffa9c000007947 */ /* 0x002fea000383ffff */
.L_x_1182:
[----:B------:R3:W-:Y:S01]  /*15560*/  STL [R1+0x4c], R12 ;  /* 0x00004c0c01007387 */ /* 0x0007e20000100800 */
[----:B------:R-:W-:Y:S01]  /*15570*/  IMAD.MOV.U32 R0, RZ, RZ, RZ ;  /* 0x000000ffff007224 */ /* 0x000fe200078e00ff */
[----:B------:R-:W-:Y:S02]  /*15580*/  MOV R3, 0x1c1f ;  /* 0x00001c1f00037802 */ /* 0x000fe40000000f00 */
[----:B------:R-:W-:Y:S02]  /*15590*/  MOV R2, 0x155b0 ;  /* 0x000155b000027802 */ /* 0x000fe40000000f00 */
[----:B-123--:R-:W-:Y:S05]  /*155a0*/  CALL.REL.NOINC `($__internal_20_$__cuda_sm70_shflsync_idx_p) ;  /* 0x00000a9000007944 */ /* 0x00efea0003c00000 */
[----:B-1---5:R-:W-:Y:S05]  /*155b0*/  BRA `(.L_x_1257) ;  /* 0xffffa98000007947 */ /* 0x022fea000383ffff */
.L_x_1185:
[----:B------:R1:W-:Y:S01]  /*155c0*/  STL [R1+0x4c], R5 ;  /* 0x00004c0501007387 */ /* 0x0003e20000100800 */
[----:B----4-:R-:W-:Y:S01]  /*155d0*/  IMAD.MOV.U32 R0, RZ, RZ, 0x1 ;  /* 0x00000001ff007424 */ /* 0x010fe200078e00ff */
[----:B--2---:R-:W-:Y:S02]  /*155e0*/  MOV R3, 0x1c1f ;  /* 0x00001c1f00037802 */ /* 0x004fe40000000f00 */
[----:B------:R-:W-:Y:S02]  /*155f0*/  MOV R2, 0x15610 ;  /* 0x0001561000027802 */ /* 0x000fe40000000f00 */
[----:B-1-3--:R-:W-:Y:S05]  /*15600*/  CALL.REL.NOINC `($__internal_20_$__cuda_sm70_shflsync_idx_p) ;  /* 0x00000a3000007944 */ /* 0x00afea0003c00000 */
[----:B------:R2:W-:Y:S01]  /*15610*/  STL [R1+0x4c], R12 ;  /* 0x00004c0c01007387 */ /* 0x0005e20000100800 */
[----:B-----5:R-:W-:Y:S01]  /*15620*/  IMAD.MOV.U32 R4, RZ, RZ, R0 ;  /* 0x000000ffff047224 */ /* 0x020fe200078e0000 */
[----:B------:R-:W-:Y:S01]  /*15630*/  MOV R0, 0x1 ;  /* 0x0000000100007802 */ /* 0x000fe20000000f00 */
[----:B------:R-:W-:Y:S01]  /*15640*/  IMAD.MOV.U32 R3, RZ, RZ, 0x1c1f ;  /* 0x00001c1fff037424 */ /* 0x000fe200078e00ff */
[----:B------:R-:W-:-:S02]  /*15650*/  MOV R2, 0x15670 ;  /* 0x0001567000027802 */ /* 0x000fc40000000f00 */
[----:B-12---:R-:W-:Y:S05]  /*15660*/  CALL.REL.NOINC `($__internal_20_$__cuda_sm70_shflsync_idx_p) ;  /* 0x000009d000007944 */ /* 0x006fea0003c00000 */
[----:B-1---5:R-:W-:Y:S05]  /*15670*/  BRA `(.L_x_1258) ;  /* 0xffffb52000007947 */ /* 0x022fea000383ffff */
.L_x_1189:
[----:B------:R1:W-:Y:S01]  /*15680*/  STL [R1+0x4c], R5 ;  /* 0x00004c0501007387 */ /* 0x0003e20000100800 */
[----:B------:R-:W-:Y:S01]  /*15690*/  IMAD.MOV.U32 R0, RZ, RZ, RZ ;  /* 0x000000ffff007224 */ /* 0x000fe200078e00ff */
[----:B------:R-:W-:-:S02]  /*156a0*/  MOV R3, 0x181f ;  /* 0x0000181f00037802 */ /* 0x000fc40000000f00 */
[----:B------:R-:W-:Y:S02]  /*156b0*/  MOV R2, 0x156d0 ;  /* 0x000156d000027802 */ /* 0x000fe40000000f00 */
[----:B-1----:R-:W-:Y:S05]  /*156c0*/  CALL.REL.NOINC `($__internal_20_$__cuda_sm70_shflsync_idx_p) ;  /* 0x0000097000007944 */ /* 0x002fea0003c00000 */
[----:B-----5:R-:W-:Y:S01]  /*156d0*/  MOV R4, R0 ;  /* 0x0000000000047202 */ /* 0x020fe20000000f00 */
[----:B-1----:R-:W-:Y:S05]  /*156e0*/  BRA `(.L_x_1259) ;  /* 0xffffc96000007947 */ /* 0x002fea000383ffff */
.L_x_1190:
[----:B------:R3:W-:Y:S01]  /*156f0*/  STL [R1+0x4c], R14 ;  /* 0x00004c0e01007387 */ /* 0x0007e20000100800 */
[----:B------:R-:W-:Y:S01]  /*15700*/  IMAD.MOV.U32 R0, RZ, RZ, RZ ;  /* 0x000000ffff007224 */ /* 0x000fe200078e00ff */
[----:B------:R-:W-:Y:S02]  /*15710*/  MOV R3, 0x181f ;  /* 0x0000181f00037802 */ /* 0x000fe40000000f00 */
[----:B------:R-:W-:Y:S02]  /*15720*/  MOV R2, 0x15740 ;  /* 0x0001574000027802 */ /* 0x000fe40000000f00 */
[----:B-123--:R-:W-:Y:S05]  /*15730*/  CALL.REL.NOINC `($__internal_20_$__cuda_sm70_shflsync_idx_p) ;  /* 0x0000090000007944 */ /* 0x00efea0003c00000 */
[----:B-1---5:R-:W-:Y:S05]  /*15740*/  BRA `(.L_x_1260) ;  /* 0xffffc92000007947 */ /* 0x022fea000383ffff */
.L_x_1193:
        /* <DEDUP_REMOVED lines=12> */
.L_x_1196:
[----:B------:R1:W-:Y:S01]  /*15810*/  STL [R1+0x4c], R5 ;  /* 0x00004c0501007387 */ /* 0x0003e20000100800 */
[----:B----4-:R-:W-:Y:S01]  /*15820*/  IMAD.MOV.U32 R0, RZ, RZ, 0x2 ;  /* 0x00000002ff007424 */ /* 0x010fe200078e00ff */
[----:B-1----:R-:W-:-:S02]  /*15830*/  MOV R3, 0x181f ;  /* 0x0000181f00037802 */ /* 0x002fc40000000f00 */
[----:B------:R-:W-:Y:S02]  /*15840*/  MOV R2, 0x15860 ;  /* 0x0001586000027802 */ /* 0x000fe40000000f00 */
[----:B--23--:R-:W-:Y:S05]  /*15850*/  CALL.REL.NOINC `($__internal_20_$__cuda_sm70_shflsync_idx_p) ;  /* 0x000007e000007944 */ /* 0x00cfea0003c00000 */
[----:B-----5:R-:W-:Y:S01]  /*15860*/  MOV R4, R0 ;  /* 0x0000000000047202 */ /* 0x020fe20000000f00 */
[----:B-1----:R-:W-:Y:S05]  /*15870*/  BRA `(.L_x_1262) ;  /* 0xffffcc4000007947 */ /* 0x002fea000383ffff */
.L_x_1197:
[----:B------:R1:W-:Y:S01]  /*15880*/  STL [R1+0x4c], R14 ;  /* 0x00004c0e01007387 */ /* 0x0003e20000100800 */
[----:B----4-:R-:W-:Y:S01]  /*15890*/  IMAD.MOV.U32 R0, RZ, RZ, 0x2 ;  /* 0x00000002ff007424 */ /* 0x010fe200078e00ff */
[----:B-1----:R-:W-:Y:S02]  /*158a0*/  MOV R3, 0x181f ;  /* 0x0000181f00037802 */ /* 0x002fe40000000f00 */
[----:B------:R-:W-:Y:S02]  /*158b0*/  MOV R2, 0x158d0 ;  /* 0x000158d000027802 */ /* 0x000fe40000000f00 */
[----:B--23--:R-:W-:Y:S05]  /*158c0*/  CALL.REL.NOINC `($__internal_20_$__cuda_sm70_shflsync_idx_p) ;  /* 0x0000077000007944 */ /* 0x00cfea0003c00000 */
[----:B-1---5:R-:W-:Y:S05]  /*158d0*/  BRA `(.L_x_1263) ;  /* 0xffffcc0000007947 */ /* 0x022fea000383ffff */
.L_x_1200:
[----:B------:R1:W-:Y:S01]  /*158e0*/  STL [R1+0x4c], R5 ;  /* 0x00004c0501007387 */ /* 0x0003e20000100800 */
[----:B------:R-:W-:Y:S01]  /*158f0*/  IMAD.MOV.U32 R0, RZ, RZ, 0x3 ;  /* 0x00000003ff007424 */ /* 0x000fe200078e00ff */
[----:B-1----:R-:W-:Y:S02]  /*15900*/  MOV R3, 0x181f ;  /* 0x0000181f00037802 */ /* 0x002fe40000000f00 */
        /* <DEDUP_REMOVED lines=9> */
.L_x_1202:
[----:B------:R1:W-:Y:S01]  /*159a0*/  STL [R1+0x4c], R106 ;  /* 0x00004c6a01007387 */ /* 0x0003e20000100800 */
[----:B------:R-:W-:Y:S01]  /*159b0*/  IMAD.MOV.U32 R0, RZ, RZ, RZ ;  /* 0x000000ffff007224 */ /* 0x000fe200078e00ff */
[----:B------:R-:W-:-:S02]  /*159c0*/  MOV R3, 0x1f ;  /* 0x0000001f00037802 */ /* 0x000fc40000000f00 */
[----:B------:R-:W-:Y:S02]  /*159d0*/  MOV R2, 0x159f0 ;  /* 0x000159f000027802 */ /* 0x000fe40000000f00 */
[----:B-1----:R-:W-:Y:S05]  /*159e0*/  CALL.REL.NOINC `($__internal_20_$__cuda_sm70_shflsync_idx_p) ;  /* 0x0000065000007944 */ /* 0x002fea0003c00000 */
[----:B------:R-:W-:Y:S01]  /*159f0*/  MOV R9, R0 ;  /* 0x0000000000097202 */ /* 0x000fe20000000f00 */
[----:B-1---5:R-:W-:Y:S05]  /*15a00*/  BRA `(.L_x_1265) ;  /* 0xffffcf8000007947 */ /* 0x022fea000383ffff */
.L_x_1203:
[----:B------:R3:W-:Y:S01]  /*15a10*/  STL [R1+0x4c], R106 ;  /* 0x00004c6a01007387 */ /* 0x0007e20000100800 */
[----:B------:R-:W-:Y:S01]  /*15a20*/  IMAD.MOV.U32 R0, RZ, RZ, 0x1 ;  /* 0x00000001ff007424 */ /* 0x000fe200078e00ff */
[----:B------:R-:W-:Y:S02]  /*15a30*/  MOV R3, 0x1f ;  /* 0x0000001f00037802 */ /* 0x000fe40000000f00 */
[----:B------:R-:W-:Y:S02]  /*15a40*/  MOV R2, 0x15a60 ;  /* 0x00015a6000027802 */ /* 0x000fe40000000f00 */
[----:B-123--:R-:W-:Y:S05]  /*15a50*/  CALL.REL.NOINC `($__internal_20_$__cuda_sm70_shflsync_idx_p) ;  /* 0x000005e000007944 */ /* 0x00efea0003c00000 */
[----:B------:R-:W-:Y:S01]  /*15a60*/  MOV R8, R0 ;  /* 0x0000000000087202 */ /* 0x000fe20000000f00 */
[----:B-1---5:R-:W-:Y:S05]  /*15a70*/  BRA `(.L_x_1266) ;  /* 0xffffcf3000007947 */ /* 0x022fea000383ffff */
.L_x_1204:
[----:B------:R-:W-:Y:S02]  /*15a80*/  MOV R3, 0x1 ;  /* 0x0000000100037802 */ /* 0x000fe40000000f00 */
[----:B------:R-:W-:Y:S02]  /*15a90*/  MOV R2, 0x15ab0 ;  /* 0x00015ab000027802 */ /* 0x000fe40000000f00 */
[----:B-1234-:R-:W-:Y:S05]  /*15aa0*/  CALL.REL.NOINC `($__internal_21_$__cuda_sm70_shflsync_up_p) ;  /* 0x0000063000007944 */ /* 0x01efea0003c00000 */
[----:B------:R-:W-:Y:S05]  /*15ab0*/  BRA `(.L_x_1267) ;  /* 0xffffd02000007947 */ /* 0x000fea000383ffff */
.L_x_1205:
[----:B------:R-:W-:Y:S02]  /*15ac0*/  MOV R3, 0x2 ;  /* 0x0000000200037802 */ /* 0x000fe40000000f00 */
[----:B------:R-:W-:-:S02]  /*15ad0*/  MOV R2, 0x15af0 ;  /* 0x00015af000027802 */ /* 0x000fc40000000f00 */
[----:B--2-4-:R-:W-:Y:S05]  /*15ae0*/  CALL.REL.NOINC `($__internal_21_$__cuda_sm70_shflsync_up_p) ;  /* 0x000005f000007944 */ /* 0x014fea0003c00000 */
        /* <DEDUP_REMOVED lines=23> */
.L_x_1209:
[----:B------:R-:W-:Y:S02]  /*15c60*/  MOV R3, 0x1 ;  /* 0x0000000100037802 */ /* 0x000fe40000000f00 */
[----:B------:R-:W-:Y:S02]  /*15c70*/  MOV R2, 0x15c90 ;  /* 0x00015c9000027802 */ /* 0x000fe40000000f00 */
[----:B------:R-:W-:Y:S05]  /*15c80*/  CALL.REL.NOINC `($__internal_21_$__cuda_sm70_shflsync_up_p) ;  /* 0x0000045000007944 */ /* 0x000fea0003c00000 */
[----:B------:R-:W-:Y:S01]  /*15c90*/  MOV R2, R4 ;  /* 0x0000000400027202 */ /* 0x000fe20000000f00 */
[----:B------:R-:W-:Y:S05]  /*15ca0*/  BRA `(.L_x_1269) ;  /* 0xffffd09000007947 */ /* 0x000fea000383ffff */
.L_x_1210:
        /* <DEDUP_REMOVED lines=26> */
.L_x_1212:
[----:B------:R-:W-:Y:S02]  /*15e50*/  SEL R0, RZ, 0x1, P0 ;  /* 0x00000001ff007807 */ /* 0x000fe40000000000 */
[----:B------:R-:W-:Y:S02]  /*15e60*/  MOV R2, 0x15e80 ;  /* 0x00015e8000027802 */ /* 0x000fe40000000f00 */
[----:B-1----:R-:W-:Y:S05]  /*15e70*/  CALL.REL.NOINC `($__internal_22_$__cuda_sm70_votesync_ballot) ;  /* 0x000002c000007944 */ /* 0x002fea0003c00000 */
[----:B------:R-:W-:Y:S01]  /*15e80*/  MOV R10, R0 ;  /* 0x00000000000a7202 */ /* 0x000fe20000000f00 */
[----:B------:R-:W-:Y:S05]  /*15e90*/  BRA `(.L_x_1271) ;  /* 0xffffd03000007947 */ /* 0x000fea000383ffff */
.L_x_1213:
[----:B------:R3:W-:Y:S01]  /*15ea0*/  STL [R1+0x4c], R6 ;  /* 0x00004c0601007387 */ /* 0x0007e20000100800 */
[----:B--2---:R-:W-:Y:S01]  /*15eb0*/  IMAD.MOV.U32 R0, RZ, RZ, R5 ;  /* 0x000000ffff007224 */ /* 0x004fe200078e0005 */
[----:B------:R-:W-:Y:S02]  /*15ec0*/  MOV R3, 0x1f ;  /* 0x0000001f00037802 */ /* 0x000fe40000000f00 */
[----:B------:R-:W-:Y:S02]  /*15ed0*/  MOV R2, 0x15ef0 ;  /* 0x00015ef000027802 */ /* 0x000fe40000000f00 */
[----:B-1-3--:R-:W-:Y:S05]  /*15ee0*/  CALL.REL.NOINC `($__internal_20_$__cuda_sm70_shflsync_idx_p) ;  /* 0x0000015000007944 */ /* 0x00afea0003c00000 */
[----:B------:R2:W-:Y:S01]  /*15ef0*/  STL [R1+0x4c], R7 ;  /* 0x00004c0701007387 */ /* 0x0005e20000100800 */
[----:B------:R-:W-:Y:S01]  /*15f00*/  IMAD.MOV.U32 R11, RZ, RZ, R0 ;  /* 0x000000ffff0b7224 */ /* 0x000fe200078e0000 */
[----:B-----5:R-:W-:Y:S01]  /*15f10*/  MOV R0, R5 ;  /* 0x0000000500007202 */ /* 0x020fe20000000f00 */
[----:B------:R-:W-:Y:S01]  /*15f20*/  IMAD.MOV.U32 R3, RZ, RZ, 0x1f ;  /* 0x0000001fff037424 */ /* 0x000fe200078e00ff */
[----:B------:R-:W-:-:S02]  /*15f30*/  MOV R2, 0x15f50 ;  /* 0x00015f5000027802 */ /* 0x000fc40000000f00 */
[----:B-12---:R-:W-:Y:S05]  /*15f40*/  CALL.REL.NOINC `($__internal_20_$__cuda_sm70_shflsync_idx_p) ;  /* 0x000000f000007944 */ /* 0x006fea0003c00000 */
[----:B------:R-:W-:Y:S01]  /*15f50*/  MOV R7, R0 ;  /* 0x0000000000077202 */ /* 0x000fe20000000f00 */
[----:B-1---5:R-:W-:Y:S05]  /*15f60*/  BRA `(.L_x_1272) ;  /* 0xffffcfd000007947 */ /* 0x022fea000383ffff */
.L_x_1216:
[----:B------:R3:W-:Y:S01]  /*15f70*/  STL [R1+0x4c], R4 ;  /* 0x00004c0401007387 */ /* 0x0007e20000100800 */
[----:B--2---:R-:W-:Y:S01]  /*15f80*/  IMAD.MOV.U32 R0, RZ, RZ, R5 ;  /* 0x000000ffff007224 */ /* 0x004fe200078e0005 */
[----:B------:R-:W-:-:S02]  /*15f90*/  MOV R3, 0x1f ;  /* 0x0000001f00037802 */ /* 0x000fc40000000f00 */
[----:B------:R-:W-:Y:S02]  /*15fa0*/  MOV R2, 0x15fc0 ;  /* 0x00015fc000027802 */ /* 0x000fe40000000f00 */
[----:B-1-34-:R-:W-:Y:S05]  /*15fb0*/  CALL.REL.NOINC `($__internal_20_$__cuda_sm70_shflsync_idx_p) ;  /* 0x0000008000007944 */ /* 0x01afea0003c00000 */
[----:B------:R-:W-:Y:S01]  /*15fc0*/  MOV R12, R0 ;  /* 0x00000000000c7202 */ /* 0x000fe20000000f00 */
[----:B-1---5:R-:W-:Y:S05]  /*15fd0*/  BRA `(.L_x_1215) ;  /* 0xffffcfc000007947 */ /* 0x022fea000383ffff */
        .weak           $__internal_19_$__cuda_sm70_shflsync_bfly_p
        .type           $__internal_19_$__cuda_sm70_shflsync_bfly_p,@function
        .size           $__internal_19_$__cuda_sm70_shflsync_bfly_p,($__internal_20_$__cuda_sm70_shflsync_idx_p - $__internal_19_$__cuda_sm70_shflsync_bfly_p)
$__internal_19_$__cuda_sm70_shflsync_bfly_p:
[----:B------:R-:W-:Y:S02]  /*15fe0*/  MOV R178, 0xffffffff ;  /* 0xffffffff00b27802 */ /* 0x000fe40000000f00 */
[----:B------:R-:W-:Y:S02]  /*15ff0*/  MOV R3, 0x1f ;  /* 0x0000001f00037802 */ /* 0x000fe40000000f00 */
[----:B------:R-:W-:Y:S04]  /*16000*/  WARPSYNC R178 ;  /* 0x000000b200007348 */ /* 0x000fe80003800000 */
[----:B------:R1:W2:Y:S02]  /*16010*/  SHFL.BFLY PT, R0, R132, R0, R3 ;  /* 0x0c00000084007389 */ /* 0x0002a400000e0003 */
[----:B-1----:R-:W-:-:S04]  /*16020*/  MOV R3, 0x0 ;  /* 0x0000000000037802 */ /* 0x002fc80000000f00 */
[----:B--2---:R-:W-:Y:S05]  /*16030*/  RET.REL.NODEC R2 `(_ZN7cutlass13device_kernelIN5flash19enable_sm80_to_sm89INS1_16FlashAttnFwdSm80INS1_25CollectiveMainloopFwdSm80ILi8ELi1ELb1EN4cute5tupleIJNS5_1CILi128EEENS7_ILi48EEENS7_ILi256EEEEEELi256ENS_6half_tEfNS_4arch4Sm80ELb1ELb0ELb0ELb1ELb1ELb0ELb1ELb1EEENS1_21CollectiveEpilogueFwdINS6_IJS8_SA_S9_EEENS6_IJNS7_ILi1EEESI_SI_EEESC_SE_Li256ELb1ELb1ELb1ELb0EEENS1_36VarlenDynamicPersistentTileSchedulerILi128ELi48ELi256ELi256ELb1ELb1ELb0ELb1ELb1ELb1EEEEEEEEEvNT_6ParamsE) ;  /* 0xfffe9fc002007950 */ /* 0x004fea0003c3ffff */
        .weak           $__internal_20_$__cuda_sm70_shflsync_idx_p
        .type           $__internal_20_$__cuda_sm70_shflsync_idx_p,@function
        .size           $__internal_20_$__cuda_sm70_shflsync_idx_p,($__internal_21_$__cuda_sm70_shflsync_up_p - $__internal_20_$__cuda_sm70_shflsync_idx_p)
$__internal_20_$__cuda_sm70_shflsync_idx_p:
        /* <DEDUP_REMOVED lines=9> */
[----:B--2---:R-:W-:Y:S05]  /*160d0*/  RET.REL.NODEC R2 `(_ZN7cutlass13device_kernelIN5flash19enable_sm80_to_sm89INS1_16FlashAttnFwdSm80INS1_25CollectiveMainloopFwdSm80ILi8ELi1ELb1EN4cute5tupleIJNS5_1CILi128EEENS7_ILi48EEENS7_ILi256EEEEEELi256ENS_6half_tEfNS_4arch4Sm80ELb1ELb0ELb0ELb1ELb1ELb0ELb1ELb1EEENS1_21CollectiveEpilogueFwdINS6_IJS8_SA_S9_EEENS6_IJNS7_ILi1EEESI_SI_EEESC_SE_Li256ELb1ELb1ELb1ELb0EEENS1_36VarlenDynamicPersistentTileSchedulerILi128ELi48ELi256ELi256ELb1ELb1ELb0ELb1ELb1ELb1EEEEEEEEEvNT_6ParamsE) ;  /* 0xfffe9f2002007950 */ /* 0x004fea0003c3ffff */
        .weak           $__internal_21_$__cuda_sm70_shflsync_up_p
        .type           $__internal_21_$__cuda_sm70_shflsync_up_p,@function
        .size           $__internal_21_$__cuda_sm70_shflsync_up_p,($__internal_22_$__cuda_sm70_votesync_ballot - $__internal_21_$__cuda_sm70_shflsync_up_p)
$__internal_21_$__cuda_sm70_shflsync_up_p:
[----:B------:R-:W-:Y:S02]  /*160e0*/  MOV R4, RZ ;  /* 0x000000ff00047202 */ /* 0x000fe40000000f00 */
[----:B------:R-:W-:-:S04]  /*160f0*/  MOV R10, 0xffffffff ;  /* 0xffffffff000a7802 */ /* 0x000fc80000000f00 */
[----:B------:R-:W-:Y:S04]  /*16100*/  WARPSYNC R10 ;  /* 0x0000000a00007348 */ /* 0x000fe80003800000 */
[----:B------:R1:W2:Y:S02]  /*16110*/  SHFL.UP PT, R4, R0, R3, R4 ;  /* 0x0400000300047389 */ /* 0x0002a400000e0004 */
[----:B-1----:R-:W-:-:S04]  /*16120*/  MOV R3, 0x0 ;  /* 0x0000000000037802 */ /* 0x002fc80000000f00 */
[----:B--2---:R-:W-:Y:S05]  /*16130*/  RET.REL.NODEC R2 `(_ZN7cutlass13device_kernelIN5flash19enable_sm80_to_sm89INS1_16FlashAttnFwdSm80INS1_25CollectiveMainloopFwdSm80ILi8ELi1ELb1EN4cute5tupleIJNS5_1CILi128EEENS7_ILi48EEENS7_ILi256EEEEEELi256ENS_6half_tEfNS_4arch4Sm80ELb1ELb0ELb0ELb1ELb1ELb0ELb1ELb1EEENS1_21CollectiveEpilogueFwdINS6_IJS8_SA_S9_EEENS6_IJNS7_ILi1EEESI_SI_EEESC_SE_Li256ELb1ELb1ELb1ELb0EEENS1_36VarlenDynamicPersistentTileSchedulerILi128ELi48ELi256ELi256ELb1ELb1ELb0ELb1ELb1ELb1EEEEEEEEEvNT_6ParamsE) ;  /* 0xfffe9ec002007950 */ /* 0x004fea0003c3ffff */
        .weak           $__internal_22_$__cuda_sm70_votesync_ballot
        .type           $__internal_22_$__cuda_sm70_votesync_ballot,@function
        .size           $__internal_22_$__cuda_sm70_votesync_ballot,(.L_x_3254 - $__internal_22_$__cuda_sm70_votesync_ballot)
$__internal_22_$__cuda_sm70_votesync_ballot:
[----:B------:R-:W-:Y:S01]  /*16140*/  ISETP.NE.U32.AND P0, PT, R0, 0x1, PT ;  /* 0x000000010000780c */ /* 0x000fe20003f05070 */
[----:B------:R-:W-:-:S04]  /*16150*/  IMAD.MOV.U32 R3, RZ, RZ, -0x1 ;  /* 0xffffffffff037424 */ /* 0x000fc800078e00ff */
[----:B------:R-:W-:Y:S08]  /*16160*/  WARPSYNC R3 ;  /* 0x0000000300007348 */ /* 0x000ff00003800000 */
[----:B------:R-:W-:-:S04]  /*16170*/  VOTE.ANY R0, PT, !P0 ;  /* 0x0000000000007806 */ /* 0x000fc800040e0100 */
[----:B------:R-:W-:Y:S01]  /*16180*/  LOP3.LUT R0, R0, R3, RZ, 0xc0, !PT ;  /* 0x0000000300007212 */ /* 0x000fe200078ec0ff */
[----:B------:R-:W-:-:S04]  /*16190*/  IMAD.MOV.U32 R3, RZ, RZ, 0x0 ;  /* 0x00000000ff037424 */ /* 0x000fc800078e00ff */
[----:B------:R-:W-:Y:S05]  /*161a0*/  RET.REL.NODEC R2 `(_ZN7cutlass13device_kernelIN5flash19enable_sm80_to_sm89INS1_16FlashAttnFwdSm80INS1_25CollectiveMainloopFwdSm80ILi8ELi1ELb1EN4cute5tupleIJNS5_1CILi128EEENS7_ILi48EEENS7_ILi256EEEEEELi256ENS_6half_tEfNS_4arch4Sm80ELb1ELb0ELb0ELb1ELb1ELb0ELb1ELb1EEENS1_21CollectiveEpilogueFwdINS6_IJS8_SA_S9_EEENS6_IJNS7_ILi1EEESI_SI_EEESC_SE_Li256ELb1ELb1ELb1ELb0EEENS1_36VarlenDynamicPersistentTileSchedulerILi128ELi48ELi256ELi256ELb1ELb1ELb0ELb1ELb1ELb1EEEEEEEEEvNT_6ParamsE) ;  /* 0xfffe9e5002007950 */ /* 0x000fea0003c3ffff */
.L_x_1273:
        /* <DEDUP_REMOVED lines=13> */
.L_x_3254:


//--------------------- .text._ZN7cutlass13device_kernelIN5flash19enable_sm80_to_sm89INS1_16FlashAttnFwdSm80INS1_25CollectiveMainloopFwdSm80ILi8ELi1ELb0EN4cute5tupleIJNS5_1CILi128EEENS7_ILi32EEENS7_ILi256EEEEEELi256ENS_6half_tEfNS_4arch4Sm80ELb1ELb0ELb0ELb1ELb1ELb1ELb1ELb1EEENS1_21CollectiveEpilogueFwdINS6_IJS8_SA_S9_EEENS6_IJNS7_ILi1EEESI_SI_EEESC_SE_Li256ELb1ELb1ELb1ELb0EEENS1_36VarlenDynamicPersistentTileSchedulerILi128ELi32ELi256ELi256ELb1ELb1ELb0ELb1ELb1ELb1EEEEEEEEEvNT_6ParamsE --------------------------
	.section	.text._ZN7cutlass13device_kernelIN5flash19enable_sm80_to_sm89INS1_16FlashAttnFwdSm80INS1_25CollectiveMainloopFwdSm80ILi8ELi1ELb0EN4cute5tupleIJNS5_1CILi128EEENS7_ILi32EEENS7_ILi256EEEEEELi256ENS_6half_tEfNS_4arch4Sm80ELb1ELb0ELb0ELb1ELb1ELb1ELb1ELb1EEENS1_21CollectiveEpilogueFwdINS6_IJS8_SA_S9_EEENS6_IJNS7_ILi1EEESI_SI_EEESC_SE_Li256ELb1ELb1ELb1ELb0EEENS1_36VarlenDynamicPersistentTileSchedulerILi128ELi32ELi256ELi256ELb1ELb1ELb0ELb1ELb1ELb1EEEEEEEEEvNT_6ParamsE,"ax",@progbits
	.sectioninfo	@"SHI_REGISTERS=255"
	.align	128
.text._ZN7cutlass13device_kernelIN5flash19enable_sm80_to_sm89INS1_16FlashAttnFwdSm80INS1_25CollectiveMainloopFwdSm80ILi8ELi1ELb0EN4cute5tupleIJNS5_1CILi128EEENS7_ILi32EEENS7_ILi256EEEEEELi256ENS_6half_tEfNS_4arch4Sm80ELb1ELb0ELb0ELb1ELb1ELb1ELb1ELb1EEENS1_21CollectiveEpilogueFwdINS6_IJS8_SA_S9_EEENS6_IJNS7_ILi1EEESI_SI_EEESC_SE_Li256ELb1ELb1ELb1ELb0EEENS1_36VarlenDynamicPersistentTileSchedulerILi128ELi32ELi256ELi256ELb1ELb1ELb0ELb1ELb1ELb1EEEEEEEEEvNT_6ParamsE:
        .type           _ZN7cutlass13device_kernelIN5flash19enable_sm80_to_sm89INS1_16FlashAttnFwdSm80INS1_25CollectiveMainloopFwdSm80ILi8ELi1ELb0EN4cute5tupleIJNS5_1CILi128EEENS7_ILi32EEENS7_ILi256EEEEEELi256ENS_6half_tEfNS_4arch4Sm80ELb1ELb0ELb0ELb1ELb1ELb1ELb1ELb1EEENS1_21CollectiveEpilogueFwdINS6_IJS8_SA_S9_EEENS6_IJNS7_ILi1EEESI_SI_EEESC_SE_Li256ELb1ELb1ELb1ELb0EEENS1_36VarlenDynamicPersistentTileSchedulerILi128ELi32ELi256ELi256ELb1ELb1ELb0ELb1ELb1ELb1EEEEEEEEEvNT_6ParamsE,@function
        .size           _ZN7cutlass13device_kernelIN5flash19enable_sm80_to_sm89INS1_16FlashAttnFwdSm80INS1_25CollectiveMainloopFwdSm80ILi8ELi1ELb0EN4cute5tupleIJNS5_1CILi128EEENS7_ILi32EEENS7_ILi256EEEEEELi256ENS_6half_tEfNS_4arch4Sm80ELb1ELb0ELb0ELb1ELb1ELb1ELb1ELb1EEENS1_21CollectiveEpilogueFwdINS6_IJS8_SA_S9_EEENS6_IJNS7_ILi1EEESI_SI_EEESC_SE_Li256ELb1ELb1ELb1ELb0EEENS1_36VarlenDynamicPersistentTileSchedulerILi128ELi32ELi256ELi256ELb1ELb1ELb0ELb1ELb1ELb1EEEEEEEEEvNT_6ParamsE,(.L_x_3259 - _ZN7cutlass13device_kernelIN5flash19enable_sm80_to_sm89INS1_16FlashAttnFwdSm80INS1_25CollectiveMainloopFwdSm80ILi8ELi1ELb0EN4cute5tupleIJNS5_1CILi128EEENS7_ILi32EEENS7_ILi256EEEEEELi256ENS_6half_tEfNS_4arch4Sm80ELb1ELb0ELb0ELb1ELb1ELb1ELb1ELb1EEENS1_21CollectiveEpilogueFwdINS6_IJS8_SA_S9_EEENS6_IJNS7_ILi1EEESI_SI_EEESC_SE_Li256ELb1ELb1ELb1ELb0EEENS1_36VarlenDynamicPersistentTileSchedulerILi128ELi32ELi256ELi256ELb1ELb1ELb0ELb1ELb1ELb1EEEEEEEEEvNT_6ParamsE)
        .other          _ZN7cutlass13device_kernelIN5flash19enable_sm80_to_sm89INS1_16FlashAttnFwdSm80INS1_25CollectiveMainloopFwdSm80ILi8ELi1ELb0EN4cute5tupleIJNS5_1CILi128EEENS7_ILi32EEENS7_ILi256EEEEEELi256ENS_6half_tEfNS_4arch4Sm80ELb1ELb0ELb0ELb1ELb1ELb1ELb1ELb1EEENS1_21CollectiveEpilogueFwdINS6_IJS8_SA_S9_EEENS6_IJNS7_ILi1EEESI_SI_EEESC_SE_Li256ELb1ELb1ELb1ELb0EEENS1_36VarlenDynamicPersistentTileSchedulerILi128ELi32ELi256ELi256ELb1ELb1ELb0ELb1ELb1ELb1EEEEEEEEEvNT_6ParamsE,@"STO_CUDA_ENTRY STV_DEFAULT"
_ZN7cutlass13device_kernelIN5flash19enable_sm80_to_sm89INS1_16FlashAttnFwdSm80INS1_25CollectiveMainloopFwdSm80ILi8ELi1ELb0EN4cute5tupleIJNS5_1CILi128EEENS7_ILi32EEENS7_ILi256EEEEEELi256ENS_6half_tEfNS_4arch4Sm80ELb1ELb0ELb0ELb1ELb1ELb1ELb1ELb1EEENS1_21CollectiveEpilogueFwdINS6_IJS8_SA_S9_EEENS6_IJNS7_ILi1EEESI_SI_EEESC_SE_Li256ELb1ELb1ELb1ELb0EEENS1_36VarlenDynamicPersistentTileSchedulerILi128ELi32ELi256ELi256ELb1ELb1ELb0ELb1ELb1ELb1EEEEEEEEEvNT_6ParamsE:
        /* <DEDUP_REMOVED lines=52> */
.L_x_1279:
        /* <DEDUP_REMOVED lines=16> */
.L_x_1482:
        /* <DEDUP_REMOVED lines=16> */
.L_x_1483:
[----:B---3--:R-:W-:-:S05]  /*0540*/  IMAD R0, R0, c[0x0][0x538], RZ ;  /* 0x00014e0000007a24 */ /* 0x008fca00078e02ff */
[----:B------:R-:W-:-:S04]  /*0550*/  IADD3 R6, R0, R6, RZ ;  /* 0x0000000600067210 */ /* 0x000fc80007ffe0ff */
[----:B------:R-:W-:-:S13]  /*0560*/  ISETP.GT.AND P0, PT, R6, UR4, PT ;  /* 0x0000000406007c0c */ /* 0x000fda000bf04270 */
[----:B-12---:R-:W-:Y:S05]  /*0570*/  @!P0 BRA `(.L_x_1279) ;  /* 0xfffffdc000008947 */ /* 0x006fea000383ffff */
.L_x_1275:
[----:B------:R-:W-:-:S05]  /*0580*/  IADD3 R11, -R0, R6, RZ ;  /* 0x00000006000b7210 */ /* 0x000fca0007ffe1ff */
[----:B------:R-:W-:-:S05]  /*0590*/  IMAD R0, R4, c[0x0][0x538], R11 ;  /* 0x00014e0004007a24 */ /* 0x000fca00078e020b */
[----:B------:R-:W-:Y:S01]  /*05a0*/  ISETP.GT.AND P0, PT, R0, UR4, PT ;  /* 0x0000000400007c0c */ /* 0x000fe2000bf04270 */
[----:B------:R-:W-:-:S12]  /*05b0*/  BRA.DIV ~URZ, `(.L_x_1280) ;  /* 0x0001c3227f007947 */ /* 0x000fd8000b800000 */
[----:B------:R-:W-:-:S04]  /*05c0*/  VOTE.ANY R10, PT, !P0 ;  /* 0x00000000000a7806 */ /* 0x000fc800040e0100 */
.L_x_1484:
[----:B------:R-:W1:Y:S02]  /*05d0*/  POPC R5, R10 ;  /* 0x0000000a00057309 */ /* 0x000e640000000000 */
[----:B-12---:R-:W-:Y:S01]  /*05e0*/  IADD3 R235, R5, R7, RZ ;  /* 0x0000000705eb7210 */ /* 0x006fe20007ffe0ff */
[----:B------:R-:W-:Y:S05]  /*05f0*/  BRA.DIV ~URZ, `(.L_x_1281) ;  /* 0x0001c3327f007947 */ /* 0x000fea000b800000 */
[----:B------:R1:W2:Y:S01]  /*0600*/  SHFL.IDX PT, R12, R9, R5, 0x1f ;  /* 0x00001f05090c7589 */ /* 0x0002a200000e0000 */
[----:B------:R-:W-:-:S03]  /*0610*/  MOV R6, RZ ;  /* 0x000000ff00067202 */ /* 0x000fc60000000f00 */
[----:B------:R1:W3:Y:S04]  /*0620*/  SHFL.IDX PT, R9, R8, R5, 0x1f ;  /* 0x00001f0508097589 */ /* 0x0002e800000e0000 */
.L_x_1485:
[----:B------:R-:W-:Y:S01]  /*0630*/  ISETP.NE.AND P0, PT, R10, RZ, PT ;  /* 0x000000ff0a00720c */ /* 0x000fe20003f05270 */
[----:B------:R-:W-:-:S12]  /*0640*/  BSSY B0, `(.L_x_1282) ;  /* 0x0000005000007945 */ /* 0x000fd80003800000 */
[----:B------:R-:W-:Y:S05]  /*0650*/  @!P0 BRA `(.L_x_1283) ;  /* 0x0000003000008947 */ /* 0x000fea0003800000 */
[----:B------:R-:W-:Y:S01]  /*0660*/  IADD3 R2, R5, -0x1, RZ ;  /* 0xffffffff05027810 */ /* 0x000fe20007ffe0ff */
[----:B------:R-:W-:Y:S05]  /*0670*/  BRA.DIV ~URZ, `(.L_x_1284) ;  /* 0x0001c3927f007947 */ /* 0x000fea000b800000 */
[----:B------:R4:W1:Y:S02]  /*0680*/  SHFL.IDX PT, R6, R4, R2, 0x1f ;  /* 0x00001f0204067589 */ /* 0x00086400000e0000 */
.L_x_1283:
[----:B------:R-:W-:Y:S05]  /*0690*/  BSYNC B0 ;  /* 0x0000000000007941 */ /* 0x000fea0003800000 */
.L_x_1282:
        /* <DEDUP_REMOVED lines=67> */
.L_x_1286:
        /* <DEDUP_REMOVED lines=68> */
.L_x_1287:
[----:B------:R-:W-:Y:S05]  /*0f10*/  BSYNC B0 ;  /* 0x0000000000007941 */ /* 0x000fea0003800000 */
.L_x_1285:
[----:B------:R-:W-:-:S04]  /*0f20*/  LOP3.LUT R0, RZ, R0, RZ, 0x33, !PT ;  /* 0x00000000ff007212 */ /* 0x000fc800078e33ff */
[----:B------:R-:W-:Y:S01]  /*0f30*/  IADD3 R233, R0, R12, RZ ;  /* 0x0000000c00e97210 */ /* 0x000fe20007ffe0ff */
[----:B------:R-:W-:Y:S05]  /*0f40*/  BRA `(.L_x_1288) ;  /* 0x0000004000007947 */ /* 0x000fea0003800000 */
.L_x_1276:
[----:B--2---:R-:W-:Y:S01]  /*0f50*/  IMAD.MOV.U32 R233, RZ, RZ, RZ ;  /* 0x000000ffffe97224 */ /* 0x004fe200078e00ff */
[----:B------:R-:W-:Y:S01]  /*0f60*/  MOV R234, RZ ;  /* 0x000000ff00ea7202 */ /* 0x000fe20000000f00 */
[----:B------:R-:W-:Y:S01]  /*0f70*/  IMAD.U32 R232, RZ, RZ, UR4 ;  /* 0x00000004ffe87e24 */ /* 0x000fe2000f8e00ff */
[----:B------:R-:W-:Y:S02]  /*0f80*/  MOV R235, c[0x0][0x53c] ;  /* 0x00014f0000eb7a02 */ /* 0x000fe40000000f00 */
.L_x_1288:
[----:B------:R-:W-:Y:S01]  /*0f90*/  ISETP.NE.AND P0, PT, R13, RZ, PT ;  /* 0x000000ff0d00720c */ /* 0x000fe20003f05270 */
[----:B------:R-:W-:-:S12]  /*0fa0*/  WARPSYNC 0xffffffff ;  /* 0xffffffff00007948 */ /* 0x000fd80003800000 */
[----:B------:R1:W-:Y:S04]  /*0fb0*/  @!P0 STS.128 [0x20080], R232 ;  /* 0x020080e8ff008388 */ /* 0x0003e80000000c00 */
[----:B------:R-:W-:Y:S06]  /*0fc0*/  BAR.ARV 0x5, 0x100 ;  /* 0x0144000000007b1d */ /* 0x000fec0000002000 */
.L_x_1274:
        /* <DEDUP_REMOVED lines=73> */
[C---:B------:R-:W-:Y:S01]  /*1460*/  IMAD.IADD R231, R6.reuse, 0x1, -R8 ;  /* 0x0000000106e77824 */ /* 0x040fe200078e0a08 */
        /* <DEDUP_REMOVED lines=44> */
[----:B------:R-:W-:Y:S02]  /*1730*/  LOP3.LUT R8, R4, R30, RZ, 0x3c, !PT ;  /* 0x0000001e04087212 */ /* 0x000fe400078e3cff */
[----:B------:R-:W-:Y:S01]  /*1740*/  LOP3.LUT R6, R3, R24, RZ, 0x3c, !PT ;  /* 0x0000001803067212 */ /* 0x000fe200078e3cff */
[----:B------:R-:W-:Y:S01]  /*1750*/  STL [R1+0x14], R21 ;  /* 0x0000141501007387 */ /* 0x000fe20000100800 */
[----:B------:R-:W-:-:S02]  /*1760*/  LOP3.LUT R2, R2, 0xffffe000, RZ, 0xc0, !PT ;  /* 0xffffe00002027812 */ /* 0x000fc400078ec0ff */
[----:B------:R-:W-:Y:S01]  /*1770*/  LOP3.LUT R4, R7, R22, RZ, 0x3c, !PT ;  /* 0x0000001607047212 */ /* 0x000fe200078e3cff */
[----:B------:R-:W-:Y:S01]  /*1780*/  STL [R1+0x10], R19 ;  /* 0x0000101301007387 */ /* 0x000fe20000100800 */
[----:B------:R-:W-:Y:S02]  /*1790*/  LOP3.LUT R3, R10, R20, RZ, 0x3c, !PT ;  /* 0x000000140a037212 */ /* 0x000fe400078e3cff */
[-C--:B------:R-:W-:Y:S02]  /*17a0*/  IADD3 R16, R8, R2.reuse, R227 ;  /* 0x0000000208107210 */ /* 0x080fe40007ffe0e3 */
[-C--:B------:R-:W-:Y:S02]  /*17b0*/  IADD3 R15, R6, R2.reuse, R23 ;  /* 0x00000002060f7210 */ /* 0x080fe40007ffe017 */
[-C--:B------:R-:W-:Y:S02]  /*17c0*/  IADD3 R14, R4, R2.reuse, R21 ;  /* 0x00000002040e7210 */ /* 0x080fe40007ffe015 */
[----:B------:R-:W-:-:S02]  /*17d0*/  IADD3 R13, R3, R2, R19 ;  /* 0x00000002030d7210 */ /* 0x000fc40007ffe013 */
[C---:B------:R-:W-:Y:S02]  /*17e0*/  IADD3 R2, R240.reuse, 0x80, RZ ;  /* 0x00000080f0027810 */ /* 0x040fe40007ffe0ff */
[----:B------:R-:W-:Y:S02]  /*17f0*/  IADD3 R241, R240, 0x70, RZ ;  /* 0x00000070f0f17810 */ /* 0x000fe40007ffe0ff */
[----:B------:R-:W-:Y:S02]  /*1800*/  @P0 IADD3 R241, R2, 0x10, RZ ;  /* 0x0000001002f10810 */ /* 0x000fe40007ffe0ff */
[----:B------:R-:W-:Y:S02]  /*1810*/  LOP3.LUT R2, R223, 0x38, R134, 0xf8, !PT ;  /* 0x00000038df027812 */ /* 0x000fe400078ef886 */
[----:B------:R-:W-:Y:S02]  /*1820*/  IADD3 R159, R156, 0x20, RZ ;  /* 0x000000209c9f7810 */ /* 0x000fe40007ffe0ff */
[----:B------:R-:W-:-:S02]  /*1830*/  SHF.R.S32.HI R6, RZ, 0x1f, R209 ;  /* 0x0000001fff067819 */ /* 0x000fc400000114d1 */
[----:B------:R-:W-:Y:S02]  /*1840*/  IADD3 R158, R156, 0x60, RZ ;  /* 0x000000609c9e7810 */ /* 0x000fe40007ffe0ff */
[----:B------:R-:W-:Y:S02]  /*1850*/  LOP3.LUT R6, R17, 0x7ffffffc, RZ, 0xc0, !PT ;  /* 0x7ffffffc11067812 */ /* 0x000fe400078ec0ff */
[----:B------:R-:W-:Y:S02]  /*1860*/  LOP3.LUT R8, R2, R30, RZ, 0x3c, !PT ;  /* 0x0000001e02087212 */ /* 0x000fe400078e3cff */
[----:B------:R-:W-:Y:S02]  /*1870*/  SHF.R.S32.HI R17, RZ, 0x1f, R159 ;  /* 0x0000001fff117819 */ /* 0x000fe4000001149f */
[----:B------:R-:W-:Y:S01]  /*1880*/  SHF.R.S32.HI R7, RZ, 0x1f, R139 ;  /* 0x0000001fff077819 */ /* 0x000fe2000001148b */
[----:B------:R1:W-:Y:S01]  /*1890*/  STL [R1+0x3c], R8 ;  /* 0x00003c0801007387 */ /* 0x0003e20000100800 */
[----:B------:R-:W-:-:S02]  /*18a0*/  SHF.R.S32.HI R2, RZ, 0x1f, R158 ;  /* 0x0000001fff027819 */ /* 0x000fc4000001149e */
[CC--:B------:R-:W-:Y:S01]  /*18b0*/  IADD3 R3, R11.reuse, R9.reuse, R12 ;  /* 0x000000090b037210 */ /* 0x0c0fe20007ffe00c */
[----:B------:R-:W-:Y:S01]  /*18c0*/  STL [R1+0x8], R17 ;  /* 0x0000081101007387 */ /* 0x000fe20000100800 */
[----:B------:R-:W-:Y:S01]  /*18d0*/  LOP3.LUT R4, R11, R9, RZ, 0xfc, !PT ;  /* 0x000000090b047212 */ /* 0x000fe200078efcff */
[----:B------:R-:W-:Y:S01]  /*18e0*/  IMAD.MOV.U32 R12, RZ, RZ, 0x20 ;  /* 0x00000020ff0c7424 */ /* 0x000fe200078e00ff */
[--C-:B------:R-:W-:Y:S01]  /*18f0*/  LOP3.LUT R11, R29, 0x38, R134.reuse, 0xf8, !PT ;  /* 0x000000381d0b7812 */ /* 0x100fe200078ef886 */
[----:B------:R2:W-:Y:S01]  /*1900*/  STL [R1+0x4], R7 ;  /* 0x0000040701007387 */ /* 0x0005e20000100800 */
[--C-:B------:R-:W-:Y:S02]  /*1910*/  LOP3.LUT R10, R28, 0x38, R134.reuse, 0xf8, !PT ;  /* 0x000000381c0a7812 */ /* 0x100fe400078ef886 */
[----:B------:R-:W-:Y:S01]  /*1920*/  LOP3.LUT R9, R27, 0x38, R134, 0xf8, !PT ;  /* 0x000000381b097812 */ /* 0x000fe200078ef886 */
[----:B------:R3:W-:Y:S01]  /*1930*/  STL [R1], R2 ;  /* 0x0000000201007387 */ /* 0x0007e20000100800 */
[----:B------:R-:W-:-:S02]  /*1940*/  LOP3.LUT R11, R23, R11, R24, 0xf6, !PT ;  /* 0x0000000b170b7212 */ /* 0x000fc400078ef618 */
[----:B------:R-:W-:Y:S02]  /*1950*/  LOP3.LUT R10, R21, R10, R22, 0xf6, !PT ;  /* 0x0000000a150a7212 */ /* 0x000fe400078ef616 */
[----:B------:R-:W-:Y:S02]  /*1960*/  LOP3.LUT R9, R19, R9, R20, 0xf6, !PT ;  /* 0x0000000913097212 */ /* 0x000fe400078ef614 */
[----:B------:R-:W-:Y:S02]  /*1970*/  LEA R178, R0, 0xc080, 0x1 ;  /* 0x0000c08000b27811 */ /* 0x000fe400078e08ff */
[----:B------:R-:W-:Y:S02]  /*1980*/  SHF.R.S32.HI R0, RZ, 0x3, R5 ;  /* 0x00000003ff007819 */ /* 0x000fe40000011405 */
[----:B------:R-:W-:Y:S02]  /*1990*/  LEA R11, R11, 0x10080, 0x1 ;  /* 0x000100800b0b7811 */ /* 0x000fe400078e08ff */
[----:B-1----:R-:W-:Y:S01]  /*19a0*/  LOP3.LUT R8, R8, R227, RZ, 0xfc, !PT ;  /* 0x000000e308087212 */ /* 0x002fe200078efcff */
[----:B------:R1:W-:Y:S01]  /*19b0*/  STL [R1+0xc], R0 ;  /* 0x00000c0001007387 */ /* 0x0003e20000100800 */
[----:B------:R-:W-:-:S02]  /*19c0*/  LOP3.LUT R202, R5, 0xfffffff8, RZ, 0xc0, !PT ;  /* 0xfffffff805ca7812 */ /* 0x000fc400078ec0ff */
[----:B------:R-:W-:Y:S01]  /*19d0*/  LEA R5, R9, 0x10080, 0x1 ;  /* 0x0001008009057811 */ /* 0x000fe200078e08ff */
[----:B------:R-:W-:Y:S01]  /*19e0*/  IMAD.SHL.U32 R216, R8, 0x2, RZ ;  /* 0x0000000208d87824 */ /* 0x000fe200078e00ff */
[----:B------:R-:W-:Y:S01]  /*19f0*/  LEA R8, R10, 0x10080, 0x1 ;  /* 0x000100800a087811 */ /* 0x000fe200078e08ff */
[----:B------:R4:W-:Y:S01]  /*1a00*/  STL [R1+0x34], R11 ;  /* 0x0000340b01007387 */ /* 0x0009e20000100800 */
[----:B--2---:R-:W-:Y:S02]  /*1a10*/  SEL R7, R18, 0xffffffc0, !P2 ;  /* 0xffffffc012077807 */ /* 0x004fe40005000000 */
[----:B------:R-:W-:Y:S01]  /*1a20*/  LEA R183, R3, 0x10080, 0x1 ;  /* 0x0001008003b77811 */ /* 0x000fe200078e08ff */
[----:B------:R-:W-:Y:S01]  /*1a30*/  STL [R1+0x30], R8 ;  /* 0x0000300801007387 */ /* 0x000fe20000100800 */
[----:B---3--:R-:W-:Y:S01]  /*1a40*/  IMAD.IADD R2, R26, 0x1, -R6 ;  /* 0x000000011a027824 */ /* 0x008fe200078e0a06 */
[----:B------:R-:W-:Y:S01]  /*1a50*/  SEL R6, R12, 0xffffffe0, !P1 ;  /* 0xffffffe00c067807 */ /* 0x000fe20004800000 */
[----:B------:R-:W-:Y:S01]  /*1a60*/  IMAD.IADD R247, R240, 0x1, R7 ;  /* 0x00000001f0f77824 */ /* 0x000fe200078e0207 */
[----:B------:R2:W-:Y:S01]  /*1a70*/  STL [R1+0x2c], R5 ;  /* 0x00002c0501007387 */ /* 0x0005e20000100800 */
[----:B------:R-:W-:Y:S01]  /*1a80*/  IMAD.SHL.U32 R230, R2, 0x2, RZ ;  /* 0x0000000202e67824 */ /* 0x000fe200078e00ff */
[----:B------:R-:W-:Y:S01]  /*1a90*/  SEL R2, R12, 0xffffffe0, !P4 ;  /* 0xffffffe00c027807 */ /* 0x000fe20006000000 */
[----:B------:R-:W-:Y:S01]  /*1aa0*/  IMAD.IADD R243, R240, 0x1, R6 ;  /* 0x00000001f0f37824 */ /* 0x000fe200078e0206 */
[----:B------:R-:W-:Y:S01]  /*1ab0*/  LEA R179, R4, 0x8080, 0x1 ;  /* 0x0000808004b37811 */ /* 0x000fe200078e08ff */
[----:B------:R-:W-:Y:S01]  /*1ac0*/  IMAD.IADD R242, R6, 0x1, R241 ;  /* 0x0000000106f27824 */ /* 0x000fe200078e02f1 */
[C---:B------:R-:W-:Y:S01]  /*1ad0*/  IADD3 R37, R230.reuse, 0x10, RZ ;  /* 0x00000010e6257810 */ /* 0x040fe20007ffe0ff */
[----:B------:R-:W-:Y:S01]  /*1ae0*/  IMAD.IADD R184, R183, 0x1, R2 ;  /* 0x00000001b7b87824 */ /* 0x000fe200078e0202 */
[----:B------:R-:W-:Y:S01]  /*1af0*/  IADD3 R249, R230, 0x28, RZ ;  /* 0x00000028e6f97810 */ /* 0x000fe20007ffe0ff */
[----:B------:R-:W-:Y:S01]  /*1b00*/  IMAD.IADD R180, R2, 0x1, R179 ;  /* 0x0000000102b47824 */ /* 0x000fe200078e02b3 */
[C---:B------:R-:W-:Y:S01]  /*1b10*/  IADD3 R33, R230.reuse, 0x40, RZ ;  /* 0x00000040e6217810 */ /* 0x040fe20007ffe0ff */
[C---:B------:R-:W-:Y:S01]  /*1b20*/  IMAD.IADD R246, R7.reuse, 0x1, R243 ;  /* 0x0000000107f67824 */ /* 0x040fe200078e02f3 */
[C---:B------:R-:W-:Y:S01]  /*1b30*/  IADD3 R30, R230.reuse, 0x58, RZ ;  /* 0x00000058e61e7810 */ /* 0x040fe20007ffe0ff */
[----:B------:R-:W-:Y:S01]  /*1b40*/  IMAD.IADD R245, R7, 0x1, R241 ;  /* 0x0000000107f57824 */ /* 0x000fe200078e02f1 */
[----:B------:R-:W-:Y:S01]  /*1b50*/  IADD3 R27, R230, 0x70, RZ ;  /* 0x00000070e61b7810 */ /* 0x000fe20007ffe0ff */
[----:B------:R-:W-:Y:S01]  /*1b60*/  IMAD.IADD R244, R242, 0x1, R7 ;  /* 0x00000001f2f47824 */ /* 0x000fe200078e0207 */
[----:B------:R-:W-:-:S02]  /*1b70*/  SHF.R.S32.HI R9, RZ, 0x1f, R37 ;  /* 0x0000001fff097819 */ /* 0x000fc40000011425 */
[----:B------:R-:W-:Y:S02]  /*1b80*/  IADD3 R24, R230, 0x88, RZ ;  /* 0x00000088e6187810 */ /* 0x000fe40007ffe0ff */
[----:B------:R-:W-:Y:S02]  /*1b90*/  SHF.R.S32.HI R9, RZ, 0x1f, R249 ;  /* 0x0000001fff097819 */ /* 0x000fe400000114f9 */
[----:B-1----:R-:W-:Y:S02]  /*1ba0*/  SEL R0, R18, 0xffffffc0, !P3 ;  /* 0xffffffc012007807 */ /* 0x002fe40005800000 */
[C---:B------:R-:W-:Y:S02]  /*1bb0*/  IADD3 R21, R230.reuse, 0xa0, RZ ;  /* 0x000000a0e6157810 */ /* 0x040fe40007ffe0ff */
[----:B------:R-:W-:Y:S01]  /*1bc0*/  SHF.R.S32.HI R9, RZ, 0x1f, R33 ;  /* 0x0000001fff097819 */ /* 0x000fe20000011421 */
[----:B------:R-:W-:Y:S01]  /*1bd0*/  IMAD.IADD R186, R183, 0x1, R0 ;  /* 0x00000001b7ba7824 */ /* 0x000fe200078e0200 */
[----:B------:R-:W-:Y:S01]  /*1be0*/  IADD3 R18, R230, 0xb8, RZ ;  /* 0x000000b8e6127810 */ /* 0x000fe20007ffe0ff */
[----:B------:R-:W-:Y:S01]  /*1bf0*/  IMAD.IADD R182, R0, 0x1, R179 ;  /* 0x0000000100b67824 */ /* 0x000fe200078e02b3 */
[----:B------:R-:W-:Y:S01]  /*1c00*/  SHF.R.S32.HI R9, RZ, 0x1f, R30 ;  /* 0x0000001fff097819 */ /* 0x000fe2000001141e */
[----:B------:R-:W-:Y:S01]  /*1c10*/  IMAD.IADD R185, R184, 0x1, R0 ;  /* 0x00000001b8b97824 */ /* 0x000fe200078e0200 */
[----:B----4-:R-:W-:Y:S01]  /*1c20*/  IADD3 R11, R230, 0xd0, RZ ;  /* 0x000000d0e60b7810 */ /* 0x010fe20007ffe0ff */
[----:B------:R-:W-:Y:S01]  /*1c30*/  IMAD.IADD R181, R0, 0x1, R180 ;  /* 0x0000000100b57824 */ /* 0x000fe200078e02b4 */
[----:B------:R-:W-:-:S02]  /*1c40*/  SHF.R.S32.HI R9, RZ, 0x1f, R27 ;  /* 0x0000001fff097819 */ /* 0x000fc4000001141b */
[C---:B--2---:R-:W-:Y:S02]  /*1c50*/  IADD3 R5, R230.reuse, 0xe8, RZ ;  /* 0x000000e8e6057810 */ /* 0x044fe40007ffe0ff */
[----:B------:R-:W-:Y:S02]  /*1c60*/  SHF.R.S32.HI R9, RZ, 0x1f, R24 ;  /* 0x0000001fff097819 */ /* 0x000fe40000011418 */
[----:B------:R-:W-:Y:S02]  /*1c70*/  IADD3 R251, R230, 0xf8, RZ ;  /* 0x000000f8e6fb7810 */ /* 0x000fe40007ffe0ff */
[----:B------:R-:W-:Y:S02]  /*1c80*/  SHF.R.S32.HI R9, RZ, 0x1f, R21 ;  /* 0x0000001fff097819 */ /* 0x000fe40000011415 */
[----:B------:R-:W-:Y:S02]  /*1c90*/  SHF.R.S32.HI R9, RZ, 0x1f, R18 ;  /* 0x0000001fff097819 */ /* 0x000fe40000011412 */
[----:B------:R-:W-:-:S02]  /*1ca0*/  SHF.R.S32.HI R9, RZ, 0x1f, R11 ;  /* 0x0000001fff097819 */ /* 0x000fc4000001140b */
[C---:B------:R-:W-:Y:S02]  /*1cb0*/  IADD3 R10, R230.reuse, 0xd8, RZ ;  /* 0x000000d8e60a7810 */ /* 0x040fe40007ffe0ff */
[----:B------:R-:W-:Y:S02]  /*1cc0*/  SHF.R.S32.HI R9, RZ, 0x1f, R5 ;  /* 0x0000001fff097819 */ /* 0x000fe40000011405 */
[C---:B------:R-:W-:Y:S02]  /*1cd0*/  IADD3 R8, R230.reuse, 0xe0, RZ ;  /* 0x000000e0e6087810 */ /* 0x040fe40007ffe0ff */
[----:B------:R-:W-:Y:S02]  /*1ce0*/  SHF.R.S32.HI R5, RZ, 0x1f, R251 ;  /* 0x0000001fff057819 */ /* 0x000fe400000114fb */
[----:B------:R-:W-:Y:S02]  /*1cf0*/  IADD3 R252, R230, 0xf0, RZ ;  /* 0x000000f0e6fc7810 */ /* 0x000fe40007ffe0ff */
[----:B------:R-:W-:-:S02]  /*1d00*/  LEA R5, R16, 0x10080, 0x1 ;  /* 0x0001008010057811 */ /* 0x000fc400078e08ff */
[----:B------:R-:W-:Y:S02]  /*1d10*/  SHF.R.S32.HI R11, RZ, 0x1f, R10 ;  /* 0x0000001fff0b7819 */ /* 0x000fe4000001140a */
[----:B------:R-:W-:Y:S01]  /*1d20*/  SHF.R.S32.HI R10, RZ, 0x1f, R8 ;  /* 0x0000001fff0a7819 */ /* 0x000fe20000011408 */
[----:B------:R1:W-:Y:S01]  /*1d30*/  STL [R1+0x28], R5 ;  /* 0x0000280501007387 */ /* 0x0003e20000100800 */
[----:B------:R-:W-:Y:S02]  /*1d40*/  SHF.R.S32.HI R8, RZ, 0x1f, R252 ;  /* 0x0000001fff087819 */ /* 0x000fe400000114fc */
[----:B------:R-:W-:Y:S02]  /*1d50*/  LEA R9, R15, 0x10080, 0x1 ;  /* 0x000100800f097811 */ /* 0x000fe400078e08ff */
[----:B------:R-:W-:Y:S02]  /*1d60*/  LEA R8, R14, 0x10080, 0x1 ;  /* 0x000100800e087811 */ /* 0x000fe400078e08ff */
[----:B------:R-:W-:Y:S01]  /*1d70*/  IADD3 R36, R230, 0x18, RZ ;  /* 0x00000018e6247810 */ /* 0x000fe20007ffe0ff */
[----:B------:R2:W-:Y:S01]  /*1d80*/  STL [R1+0x24], R9 ;  /* 0x0000240901007387 */ /* 0x0005e20000100800 */
[----:B------:R-:W-:-:S02]  /*1d90*/  IADD3 R198, R134, 0x80, RZ ;  /* 0x0000008086c67810 */ /* 0x000fc40007ffe0ff */
[----:B------:R-:W-:Y:S01]  /*1da0*/  IADD3 R199, R134, 0xc0, RZ ;  /* 0x000000c086c77810 */ /* 0x000fe20007ffe0ff */
[----:B------:R2:W-:Y:S01]  /*1db0*/  STL [R1+0x20], R8 ;  /* 0x0000200801007387 */ /* 0x0005e20000100800 */
[C---:B------:R-:W-:Y:S02]  /*1dc0*/  IADD3 R38, R230.reuse, 0x8, RZ ;  /* 0x00000008e6267810 */ /* 0x040fe40007ffe0ff */
[C---:B------:R-:W-:Y:S02]  /*1dd0*/  IADD3 R250, R230.reuse, 0x20, RZ ;  /* 0x00000020e6fa7810 */ /* 0x040fe40007ffe0ff */
[C---:B------:R-:W-:Y:S02]  /*1de0*/  IADD3 R35, R230.reuse, 0x30, RZ ;  /* 0x00000030e6237810 */ /* 0x040fe40007ffe0ff */
[C---:B------:R-:W-:Y:S02]  /*1df0*/  IADD3 R34, R230.reuse, 0x38, RZ ;  /* 0x00000038e6227810 */ /* 0x040fe40007ffe0ff */
[----:B------:R-:W-:-:S02]  /*1e00*/  IADD3 R32, R230, 0x48, RZ ;  /* 0x00000048e6207810 */ /* 0x000fc40007ffe0ff */
[C---:B------:R-:W-:Y:S02]  /*1e10*/  IADD3 R31, R230.reuse, 0x50, RZ ;  /* 0x00000050e61f7810 */ /* 0x040fe40007ffe0ff */
[----:B-1----:R-:W-:Y:S02]  /*1e20*/  LEA R5, R13, 0x10080, 0x1 ;  /* 0x000100800d057811 */ /* 0x002fe400078e08ff */
[C---:B------:R-:W-:Y:S02]  /*1e30*/  IADD3 R29, R230.reuse, 0x60, RZ ;  /* 0x00000060e61d7810 */ /* 0x040fe40007ffe0ff */
[C---:B------:R-:W-:Y:S01]  /*1e40*/  IADD3 R28, R230.reuse, 0x68, RZ ;  /* 0x00000068e61c7810 */ /* 0x040fe20007ffe0ff */
[----:B------:R2:W-:Y:S01]  /*1e50*/  STL [R1+0x1c], R5 ;  /* 0x00001c0501007387 */ /* 0x0005e20000100800 */
[C---:B------:R-:W-:Y:S02]  /*1e60*/  IADD3 R26, R230.reuse, 0x78, RZ ;  /* 0x00000078e61a7810 */ /* 0x040fe40007ffe0ff */
[----:B------:R-:W-:-:S02]  /*1e70*/  IADD3 R25, R230, 0x80, RZ ;  /* 0x00000080e6197810 */ /* 0x000fc40007ffe0ff */
[C---:B------:R-:W-:Y:S02]  /*1e80*/  IADD3 R23, R230.reuse, 0x90, RZ ;  /* 0x00000090e6177810 */ /* 0x040fe40007ffe0ff */
[C---:B------:R-:W-:Y:S02]  /*1e90*/  IADD3 R22, R230.reuse, 0x98, RZ ;  /* 0x00000098e6167810 */ /* 0x040fe40007ffe0ff */
[C---:B------:R-:W-:Y:S02]  /*1ea0*/  IADD3 R20, R230.reuse, 0xa8, RZ ;  /* 0x000000a8e6147810 */ /* 0x040fe40007ffe0ff */
[C---:B------:R-:W-:Y:S02]  /*1eb0*/  IADD3 R19, R230.reuse, 0xb0, RZ ;  /* 0x000000b0e6137810 */ /* 0x040fe40007ffe0ff */
[C---:B------:R-:W-:Y:S02]  /*1ec0*/  IADD3 R17, R230.reuse, 0xc0, RZ ;  /* 0x000000c0e6117810 */ /* 0x040fe40007ffe0ff */
[----:B------:R-:W-:-:S02]  /*1ed0*/  IADD3 R12, R230, 0xc8, RZ ;  /* 0x000000c8e60c7810 */ /* 0x000fc40007ffe0ff */
        /* <DEDUP_REMOVED lines=21> */
[----:B--2---:R-:W-:Y:S02]  /*2030*/  SHF.R.S32.HI R12, RZ, 0x1f, R12 ;  /* 0x0000001fff0c7819 */ /* 0x004fe4000001140c */
.L_x_1481:
        /* <DEDUP_REMOVED lines=14> */
[----:B------:R-:W-:Y:S01]  /*2120*/  IMAD.MOV.U32 R110, RZ, RZ, RZ ;  /* 0x000000ffff6e7224 */ /* 0x000fe200078e00ff */
[----:B------:R-:W-:Y:S01]  /*2130*/  CS2R R12, SRZ ;  /* 0x00000000000c7805 */ /* 0x000fe2000001ff00 */
        /* <DEDUP_REMOVED lines=25> */
.L_x_1289:
[----:B------:R-:W-:-:S04]  /*22d0*/  ISETP.NE.U32.AND P0, PT, RZ, c[0x0][0x368], PT ;  /* 0x0000da00ff007a0c */ /* 0x000fc80003f05070 */
[----:B------:R-:W-:-:S13]  /*22e0*/  ISETP.NE.AND.EX P0, PT, RZ, c[0x0][0x36c], PT, P0 ;  /* 0x0000db00ff007a0c */ /* 0x000fda0003f05300 */
[----:B------:R-:W-:Y:S05]  /*22f0*/  @!P0 BRA `(.L_x_1290) ;  /* 0x0000004000008947 */ /* 0x000fea0003800000 */
[----:B---3--:R-:W-:-:S04]  /*2300*/  IADD3 R4, P0, R236, c[0x0][0x368], RZ ;  /* 0x0000da00ec047a10 */ /* 0x008fc80007f1e0ff */
[----:B------:R-:W-:-:S05]  /*2310*/  IADD3.X R5, R237, c[0x0][0x36c], RZ, P0, !PT ;  /* 0x0000db00ed057a10 */ /* 0x000fca00007fe4ff */
[----:B------:R1:W5:Y:S01]  /*2320*/  LDG.E R11, [R4.64] ;  /* 0x00000008040b7981 */ /* 0x000362000c1e1900 */
[----:B------:R-:W-:Y:S05]  /*2330*/  BRA `(.L_x_1291) ;  /* 0x0000005000007947 */ /* 0x000fea0003800000 */
.L_x_1290:
[----:B------:R-:W-:Y:S01]  /*2340*/  MOV R11, UR6 ;  /* 0x00000006000b7c02 */ /* 0x000fe20008000f00 */
[----:B------:R-:W-:Y:S05]  /*2350*/  @!P5 BRA `(.L_x_1291) ;  /* 0x000000300000d947 */ /* 0x000fea0003800000 */
[----:B---3--:R-:W2:Y:S04]  /*2360*/  LDG.E R6, [R4.64] ;  /* 0x0000000804067981 */ /* 0x008ea8000c1e1900 */
[----:B------:R-:W2:Y:S02]  /*2370*/  LDG.E R0, [R4.64+0x4] ;  /* 0x0000040804007981 */ /* 0x000ea4000c1e1900 */
[----:B--2---:R-:W-:Y:S02]  /*2380*/  IADD3 R11, -R6, R0, RZ ;  /* 0x00000000060b7210 */ /* 0x004fe40007ffe1ff */
.L_x_1291:
[----:B-1-3--:R1:W2:Y:S04]  /*2390*/  @P6 LDG.E R5, [R2.64] ;  /* 0x0000000802056981 */ /* 0x00a2a8000c1e1900 */
[----:B------:R1:W2:Y:S01]  /*23a0*/  @P6 LDG.E R4, [R2.64+0x4] ;  /* 0x0000040802046981 */ /* 0x0002a2000c1e1900 */
[----:B------:R-:W-:Y:S01]  /*23b0*/  ISETP.NE.U32.AND P0, PT, RZ, c[0x0][0x378], PT ;  /* 0x0000de00ff007a0c */ /* 0x000fe20003f05070 */
[----:B-----5:R-:W-:-:S03]  /*23c0*/  IMAD.MOV.U32 R99, RZ, RZ, R11 ;  /* 0x000000ffff637224 */ /* 0x020fc600078e000b */
[----:B------:R-:W-:Y:S01]  /*23d0*/  ISETP.NE.AND.EX P1, PT, RZ, c[0x0][0x37c], PT, P0 ;  /* 0x0000df00ff007a0c */ /* 0x000fe20003f25300 */
[----:B------:R-:W-:Y:S02]  /*23e0*/  IMAD.MOV.U32 R0, RZ, RZ, c[0x0][0x2c4] ;  /* 0x0000b100ff007624 */ /* 0x000fe400078e00ff */
[----:B------:R-:W-:-:S03]  /*23f0*/  IMAD.SHL.U32 R226, R233, 0x80, RZ ;  /* 0x00000080e9e27824 */ /* 0x000fc600078e00ff */
[----:B------:R-:W-:Y:S01]  /*2400*/  ISETP.NE.AND P2, PT, R0, 0x1, PT ;  /* 0x000000010000780c */ /* 0x000fe20003f45270 */
[----:B------:R-:W-:Y:S01]  /*2410*/  IMAD.MOV.U32 R55, RZ, RZ, c[0x0][0x228] ;  /* 0x00008a00ff377624 */ /* 0x000fe200078e00ff */
[----:B------:R-:W-:Y:S01]  /*2420*/  IADD3 R0, R226, 0x7f, RZ ;  /* 0x0000007fe2007810 */ /* 0x000fe20007ffe0ff */
[----:B------:R-:W-:-:S04]  /*2430*/  IMAD.IADD R8, R11, 0x1, -R224 ;  /* 0x000000010b087824 */ /* 0x000fc800078e0ae0 */
[----:B-1----:R-:W-:-:S04]  /*2440*/  @P1 IADD3 R2, P0, R236, c[0x0][0x378], RZ ;  /* 0x0000de00ec021a10 */ /* 0x002fc80007f1e0ff */
[----:B------:R-:W-:-:S05]  /*2450*/  @P1 IADD3.X R3, R237, c[0x0][0x37c], RZ, P0, !PT ;  /* 0x0000df00ed031a10 */ /* 0x000fca00007fe4ff */
[----:B------:R1:W5:Y:S01]  /*2460*/  @P1 LDG.E R99, [R2.64] ;  /* 0x0000000802631981 */ /* 0x000362000c1e1900 */
[----:B------:R-:W-:Y:S01]  /*2470*/  LOP3.LUT R7, R234, 0xff0000, RZ, 0xc0, !PT ;  /* 0x00ff0000ea077812 */ /* 0x000fe200078ec0ff */
[----:B------:R-:W-:Y:S01]  /*2480*/  BSSY B0, `(.L_x_1292) ;  /* 0x0000038000007945 */ /* 0x000fe20003800000 */
[----:B------:R-:W-:-:S04]  /*2490*/  LOP3.LUT R208, R208, 0xffffffdf, RZ, 0xc0, !PT ;  /* 0xffffffdfd0d07812 */ /* 0x000fc800078ec0ff */
[----:B------:R-:W-:Y:S01]  /*24a0*/  @P2 LOP3.LUT R208, R208, 0x20, RZ, 0xfc, !PT ;  /* 0x00000020d0d02812 */ /* 0x000fe200078efcff */
[----:B-1----:R-:W-:Y:S01]  /*24b0*/  @P2 IMAD.HI.U32 R2, R0, c[0x0][0x2c8], RZ ;  /* 0x0000b20000022a27 */ /* 0x002fe200078e00ff */
[----:B------:R-:W-:-:S04]  /*24c0*/  LOP3.LUT R3, R234, 0xff000000, RZ, 0xc0, !PT ;  /* 0xff000000ea037812 */ /* 0x000fc800078ec0ff */
[----:B------:R-:W-:Y:S02]  /*24d0*/  @P2 SHF.R.U32.HI R0, RZ, c[0x0][0x2cc], R2 ;  /* 0x0000b300ff002a19 */ /* 0x000fe40000011602 */
[----:B------:R-:W-:Y:S01]  /*24e0*/  SHF.R.U32.HI R6, RZ, 0x8, R3 ;  /* 0x00000008ff067819 */ /* 0x000fe20000011603 */
[----:B--2---:R-:W-:-:S04]  /*24f0*/  @P6 IMAD.IADD R55, R4, 0x1, -R5 ;  /* 0x0000000104376824 */ /* 0x004fc800078e0a05 */
[----:B------:R-:W-:-:S05]  /*2500*/  IMAD.IADD R228, R8, 0x1, R55 ;  /* 0x0000000108e47824 */ /* 0x000fca00078e0237 */
[C---:B------:R-:W-:Y:S02]  /*2510*/  IADD3 R102, R228.reuse, 0x20, -R229 ;  /* 0x00000020e4667810 */ /* 0x040fe40007ffe8e5 */
[----:B------:R-:W-:-:S03]  /*2520*/  IADD3 R2, R228, 0x1f, RZ ;  /* 0x0000001fe4027810 */ /* 0x000fc60007ffe0ff */
[----:B------:R-:W-:Y:S01]  /*2530*/  IMAD.IADD R0, R102, 0x1, R0 ;  /* 0x0000000166007824 */ /* 0x000fe200078e0200 */
[----:B------:R-:W-:-:S04]  /*2540*/  SHF.R.S32.HI R4, RZ, 0x1f, R2 ;  /* 0x0000001fff047819 */ /* 0x000fc80000011402 */
[----:B------:R-:W-:Y:S02]  /*2550*/  SHF.R.S32.HI R5, RZ, 0x1f, R0 ;  /* 0x0000001fff057819 */ /* 0x000fe40000011400 */
[----:B------:R-:W-:Y:S02]  /*2560*/  LEA.HI R3, R4, R2, RZ, 0x5 ;  /* 0x0000000204037211 */ /* 0x000fe400078f28ff */
[----:B------:R-:W-:Y:S02]  /*2570*/  LEA.HI R0, R5, R0, RZ, 0x5 ;  /* 0x0000000005007211 */ /* 0x000fe400078f28ff */
[----:B------:R-:W-:Y:S02]  /*2580*/  SHF.R.S32.HI R101, RZ, 0x5, R3 ;  /* 0x00000005ff657819 */ /* 0x000fe40000011403 */
[----:B------:R-:W-:Y:S02]  /*2590*/  SHF.R.S32.HI R0, RZ, 0x5, R0 ;  /* 0x00000005ff007819 */ /* 0x000fe40000011400 */
[----:B------:R-:W-:-:S02]  /*25a0*/  LEA.HI R2, R7, R6, RZ, 0x10 ;  /* 0x0000000607027211 */ /* 0x000fc400078f80ff */
[----:B------:R-:W-:Y:S01]  /*25b0*/  IMNMX R5, R101, R0, PT ;  /* 0x0000000065057217 */ /* 0x000fe20003800200 */
[----:B------:R-:W-:Y:S01]  /*25c0*/  IMAD.MOV.U32 R0, RZ, RZ, RZ ;  /* 0x000000ffff007224 */ /* 0x000fe200078e00ff */
[----:B------:R-:W-:Y:S02]  /*25d0*/  SHF.R.U32.HI R233, RZ, 0x10, R2 ;  /* 0x00000010ffe97819 */ /* 0x000fe40000011602 */
[----:B------:R-:W-:Y:S02]  /*25e0*/  ISETP.GE.AND P0, PT, R5, 0x1, PT ;  /* 0x000000010500780c */ /* 0x000fe40003f06270 */
[C---:B------:R-:W-:Y:S02]  /*25f0*/  ISETP.NE.AND P1, PT, R233.reuse, RZ, PT ;  /* 0x000000ffe900720c */ /* 0x040fe40003f25270 */
[----:B------:R-:W-:Y:S02]  /*2600*/  LOP3.LUT R248, R2, 0xff, RZ, 0xc0, !PT ;  /* 0x000000ff02f87812 */ /* 0x000fe400078ec0ff */
[----:B------:R-:W-:-:S07]  /*2610*/  SEL R97, R233, c[0x0][0x338], P1 ;  /* 0x0000ce00e9617a07 */ /* 0x000fce0000800000 */
        /* <DEDUP_REMOVED lines=30> */
.L_x_1293:
[----:B------:R-:W-:Y:S05]  /*2800*/  BSYNC B0 ;  /* 0x0000000000007941 */ /* 0x000fea0003800000 */
.L_x_1292:
        /* <DEDUP_REMOVED lines=30> */
[----:B------:R-:W-:Y:S01]  /*29f0*/  ISETP.NE.U32.AND P1, PT, RZ, c[0x0][0x340], PT ;  /* 0x0000d000ff007a0c */ /* 0x000fe20003f25070 */
[----:B------:R-:W-:Y:S01]  /*2a00*/  IMAD R0, R45, -0x20, R95 ;  /* 0xffffffe02d007824 */ /* 0x000fe200078e025f */
[----:B------:R-:W-:Y:S01]  /*2a10*/  SEL R10, R238, RZ, !P6 ;  /* 0x000000ffee0a7207 */ /* 0x000fe20007000000 */
[----:B------:R-:W-:Y:S01]  /*2a20*/  IMAD R4, R58, c[0x0][0x23c], R4 ;  /* 0x00008f003a047a24 */ /* 0x000fe200078e0204 */
[----:B------:R-:W-:-:S02]  /*2a30*/  ISETP.NE.AND.EX P1, PT, RZ, c[0x0][0x344], PT, P1 ;  /* 0x0000d100ff007a0c */ /* 0x000fc40003f25310 */
[----:B------:R-:W-:Y:S01]  /*2a40*/  ISETP.GT.AND P0, PT, R0, RZ, PT ;  /* 0x000000ff0000720c */ /* 0x000fe20003f04270 */
[----:B------:R-:W-:Y:S01]  /*2a50*/  IMAD.IADD R3, R3, 0x1, R4 ;  /* 0x0000000103037824 */ /* 0x000fe200078e0204 */
[----:B------:R-:W-:Y:S01]  /*2a60*/  SHF.L.U64.HI R105, R108, R104, c[0x0][0x23c] ;  /* 0x00008f006c697619 */ /* 0x000fe20000010268 */
[----:B------:R-:W-:Y:S01]  /*2a70*/  IMAD R0, R8, c[0x0][0x248], RZ ;  /* 0x0000920008007a24 */ /* 0x000fe200078e02ff */
[----:B------:R-:W-:Y:S01]  /*2a80*/  ISETP.GE.AND P4, PT, R134, c[0x0][0x1d4], PT ;  /* 0x0000750086007a0c */ /* 0x000fe20003f86270 */
[----:B------:R-:W-:Y:S01]  /*2a90*/  IMAD.WIDE.U32 R2, R20, c[0x0][0x240], R2 ;  /* 0x0000900014027a25 */ /* 0x000fe200078e0002 */
[----:B------:R-:W-:Y:S02]  /*2aa0*/  LOP3.LUT R208, R208, 0xfffffffe, RZ, 0xc0, !PT ;  /* 0xfffffffed0d07812 */ /* 0x000fe400078ec0ff */
[----:B------:R-:W-:Y:S01]  /*2ab0*/  ISETP.GE.AND P6, PT, R138, c[0x0][0x1d4], PT ;  /* 0x000075008a007a0c */ /* 0x000fe20003fc6270 */
[----:B------:R-:W-:Y:S01]  /*2ac0*/  IMAD R3, R20, c[0x0][0x244], R3 ;  /* 0x0000910014037a24 */ /* 0x000fe200078e0203 */
[----:B------:R-:W-:Y:S01]  /*2ad0*/  ISETP.GE.AND P5, PT, R198, c[0x0][0x1d4], PT ;  /* 0x00007500c6007a0c */ /* 0x000fe20003fa6270 */
[----:B------:R-:W-:Y:S01]  /*2ae0*/  IMAD R4, R10, c[0x0][0x24c], R0 ;  /* 0x000093000a047a24 */ /* 0x000fe200078e0200 */
[----:B------:R-:W-:Y:S01]  /*2af0*/  @P1 IADD3 R6, P3, R236, c[0x0][0x340], RZ ;  /* 0x0000d000ec061a10 */ /* 0x000fe20007f7e0ff */
[----:B------:R-:W-:Y:S01]  /*2b00*/  IMAD.WIDE.U32 R62, R10, c[0x0][0x248], R2 ;  /* 0x000092000a3e7a25 */ /* 0x000fe200078e0002 */
[----:B------:R-:W-:-:S02]  /*2b10*/  @P0 SHF.R.S32.HI R2, RZ, 0x1f, R45 ;  /* 0x0000001fff020819 */ /* 0x000fc4000001142d */
[----:B------:R-:W-:Y:S01]  /*2b20*/  @P1 IADD3.X R7, R237, c[0x0][0x344], RZ, P3, !PT ;  /* 0x0000d100ed071a10 */ /* 0x000fe20001ffe4ff */
[----:B------:R-:W-:Y:S01]  /*2b30*/  IMAD.SHL.U32 R108, R108, 0x20, RZ ;  /* 0x000000206c6c7824 */ /* 0x000fe200078e00ff */
[----:B------:R-:W-:Y:S01]  /*2b40*/  @P4 LOP3.LUT R208, R208, 0x1, RZ, 0xfc, !PT ;  /* 0x00000001d0d04812 */ /* 0x000fe200078efcff */
[----:B------:R-:W-:Y:S01]  /*2b50*/  @P0 IMAD R0, R105, R45, RZ ;  /* 0x0000002d69000224 */ /* 0x000fe200078e02ff */
[----:B------:R-:W-:Y:S01]  /*2b60*/  ISETP.GE.AND P4, PT, R199, c[0x0][0x1d4], PT ;  /* 0x00007500c7007a0c */ /* 0x000fe20003f86270 */
[----:B------:R-:W-:Y:S02]  /*2b70*/  IMAD.IADD R61, R63, 0x1, R4 ;  /* 0x000000013f3d7824 */ /* 0x000fe400078e0204 */
[----:B------:R-:W-:Y:S02]  /*2b80*/  @P0 IMAD.MOV.U32 R60, RZ, RZ, R62 ;  /* 0x000000ffff3c0224 */ /* 0x000fe400078e003e */
[-C--:B------:R-:W-:Y:S02]  /*2b90*/  @P0 IMAD R0, R2, R108.reuse, R0 ;  /* 0x0000006c02000224 */ /* 0x080fe400078e0200 */
[----:B------:R-:W-:-:S04]  /*2ba0*/  @P0 IMAD.WIDE.U32 R4, R45, R108, R60 ;  /* 0x0000006c2d040225 */ /* 0x000fc800078e003c */
[----:B------:R-:W-:Y:S01]  /*2bb0*/  @P0 IMAD.IADD R0, R5, 0x1, R0 ;  /* 0x0000000105000824 */ /* 0x000fe200078e0200 */
[----:B------:R-:W-:-:S04]  /*2bc0*/  @P0 LEA R2, P2, R4, c[0x0][0x220], 0x1 ;  /* 0x0000880004020a11 */ /* 0x000fc800078408ff */
[----:B------:R-:W-:Y:S02]  /*2bd0*/  @P0 LEA.HI.X R3, R4, c[0x0][0x224], R0, 0x1, P2 ;  /* 0x0000890004030a11 */ /* 0x000fe400010f0c00 */
[C---:B------:R-:W-:Y:S01]  /*2be0*/  LOP3.LUT P2, RZ, R208.reuse, 0x1, RZ, 0xc0, !PT ;  /* 0x00000001d0ff7812 */ /* 0x040fe2000784c0ff */
[----:B------:R-:W2:Y:S01]  /*2bf0*/  @P1 LDG.E R0, [R6.64] ;  /* 0x0000000806001981 */ /* 0x000ea2000c1e1900 */
[----:B------:R-:W-:Y:S01]  /*2c00*/  IMAD.MOV.U32 R100, RZ, RZ, c[0x0][0x27c] ;  /* 0x00009f00ff647624 */ /* 0x000fe200078e00ff */
[----:B------:R-:W-:-:S10]  /*2c10*/  LOP3.LUT R208, R208, 0xfffffffd, RZ, 0xc0, !PT ;  /* 0xfffffffdd0d07812 */ /* 0x000fd400078ec0ff */
[----:B------:R-:W-:Y:S01]  /*2c20*/  @!PT LDS RZ, [RZ] ;  /* 0x00000000fffff984 */ /* 0x000fe20000000800 */
[----:B------:R-:W-:Y:S01]  /*2c30*/  @!PT LDS RZ, [RZ] ;  /* 0x00000000fffff984 */ /* 0x000fe20000000800 */
[----:B------:R-:W-:Y:S01]  /*2c40*/  @!PT LDS RZ, [RZ] ;  /* 0x00000000fffff984 */ /* 0x000fe20000000800 */
[----:B------:R1:W-:Y:S01]  /*2c50*/  @P0 LDGSTS.E.BYPASS.LTC128B.128 [R195+0xc080], [R2.64], !P2 ;  /* 0x0c08000002c30fae */ /* 0x0003e2000d101d48 */
[----:B------:R-:W-:-:S03]  /*2c60*/  ISETP.GE.AND P2, PT, R134, c[0x0][0x27c], PT ;  /* 0x00009f0086007a0c */ /* 0x000fc60003f46270 */
[----:B------:R1:W-:Y:S04]  /*2c70*/  @P0 LDGSTS.E.BYPASS.LTC128B.128 [R195+0xd080], [R2.64+0x80], !P6 ;  /* 0x0d08008002c30fae */ /* 0x0003e8000f101d48 */
[----:B------:R1:W-:Y:S04]  /*2c80*/  @P0 LDGSTS.E.BYPASS.LTC128B.128 [R195+0xe080], [R2.64+0x100], !P5 ;  /* 0x0e08010002c30fae */ /* 0x0003e8000e901d48 */
[----:B------:R1:W-:Y:S01]  /*2c90*/  @P0 LDGSTS.E.BYPASS.LTC128B.128 [R195+0xf080], [R2.64+0x180], !P4 ;  /* 0x0f08018002c30fae */ /* 0x0003e2000e101d48 */
[----:B-----5:R-:W-:-:S03]  /*2ca0*/  SHF.R.S32.HI R19, RZ, 0x1f, R99 ;  /* 0x0000001fff137819 */ /* 0x020fc60000011463 */
[----:B------:R-:W0:Y:S01]  /*2cb0*/  LDGDEPBAR ;  /* 0x00000000000079af */ /* 0x000e220000000000 */
[----:B------:R-:W-:Y:S01]  /*2cc0*/  WARPSYNC 0xffffffff ;  /* 0xffffffff00007948 */ /* 0x000fe20003800000 */
[----:B------:R-:W-:Y:S01]  /*2cd0*/  @P2 LOP3.LUT R208, R208, 0x2, RZ, 0xfc, !PT ;  /* 0x00000002d0d02812 */ /* 0x000fe200078efcff */
[----:B------:R-:W-:Y:S01]  /*2ce0*/  IMAD.SHL.U32 R100, R100, 0x2, RZ ;  /* 0x0000000264647824 */ /* 0x000fe200078e00ff */
[----:B--2---:R-:W-:Y:S01]  /*2cf0*/  @P1 SHF.R.S32.HI R18, RZ, 0x1f, R0 ;  /* 0x0000001fff121819 */ /* 0x004fe20000011400 */
[----:B------:R-:W-:Y:S02]  /*2d00*/  @!P1 IMAD.MOV.U32 R0, RZ, RZ, R238 ;  /* 0x000000ffff009224 */ /* 0x000fe400078e00ee */
[----:B------:R-:W-:Y:S02]  /*2d10*/  @!P1 IMAD.MOV.U32 R18, RZ, RZ, R239 ;  /* 0x000000ffff129224 */ /* 0x000fe400078e00ef */
[----:B-1----:R-:W-:Y:S01]  /*2d20*/  IMAD.WIDE.U32 R2, R20, c[0x0][0x260], R134 ;  /* 0x0000980014027a25 */ /* 0x002fe200078e0086 */
[----:B------:R-:W-:Y:S01]  /*2d30*/  ISETP.GE.AND P0, PT, R138, c[0x0][0x27c], PT ;  /* 0x00009f008a007a0c */ /* 0x000fe20003f06270 */
[----:B------:R-:W-:Y:S01]  /*2d40*/  BAR.SYNC.DEFER_BLOCKING 0x0 ;  /* 0x0000000000007b1d */ /* 0x000fe20000010000 */
[----:B------:R-:W-:Y:S01]  /*2d50*/  LOP3.LUT R208, R208, 0xfffffffb, RZ, 0xc0, !PT ;  /* 0xfffffffbd0d07812 */ /* 0x000fe200078ec0ff */
[----:B------:R-:W-:Y:S01]  /*2d60*/  IMAD R6, R9, c[0x0][0x290], RZ ;  /* 0x0000a40009067a24 */ /* 0x000fe200078e02ff */
        /* <DEDUP_REMOVED lines=61> */
[----:B------:R-:W-:Y:S01]  /*3140*/  IMAD R10, R99, c[0x0][0x294], R10 ;  /* 0x0000a500630a7a24 */ /* 0x000fe200078e020a */
[----:B------:R-:W-:Y:S01]  /*3150*/  SHF.L.U64.HI R104, R107, R104, c[0x0][0x284] ;  /* 0x0000a1006b687619 */ /* 0x000fe20000010268 */
[----:B------:R-:W-:Y:S01]  /*3160*/  IMAD R0, R99, c[0x0][0x284], R14 ;  /* 0x0000a10063007a24 */ /* 0x000fe200078e020e */
        /* <DEDUP_REMOVED lines=21> */
.L_x_1313:
        /* <DEDUP_REMOVED lines=92> */
.L_x_1299:
[----:B------:R-:W-:Y:S05]  /*3880*/  BSYNC B0 ;  /* 0x0000000000007941 */ /* 0x000fea0003800000 */
.L_x_1298:
        /* <DEDUP_REMOVED lines=38> */
[----:B------:R-:W-:Y:S02]  /*3af0*/  @!P0 SHF.R.U32.HI R25, RZ, 0x10, R25 ;  /* 0x00000010ff198819 */ /* 0x000fe40000011619 */
[----:B-1----:R-:W-:Y:S02]  /*3b00*/  @!P0 MOV R0, R8 ;  /* 0x0000000800008202 */ /* 0x002fe40000000f00 */
[----:B------:R-:W-:Y:S03]  /*3b10*/  @!P0 MOV R4, R9 ;  /* 0x0000000900048202 */ /* 0x000fe60000000f00 */
[--C-:B------:R-:W-:Y:S02]  /*3b20*/  @!P0 HADD2.F32 R21, -RZ, R0.reuse.H1_H1 ;  /* 0x30000000ff158230 */ /* 0x100fe40000004100 */
[----:B------:R-:W-:Y:S03]  /*3b30*/  @!P0 HADD2.F32 R2, -RZ, R0.H0_H0 ;  /* 0x20000000ff028230 */ /* 0x000fe60000004100 */
[CC--:B------:R-:W-:Y:S02]  /*3b40*/  @!P0 FMUL.FTZ R23, R21.reuse, R3.reuse ;  /* 0x0000000315178220 */ /* 0x0c0fe40000410000 */
[C---:B------:R-:W-:Y:S02]  /*3b50*/  @!P0 FMUL.FTZ R0, R2.reuse, R3 ;  /* 0x0000000302008220 */ /* 0x040fe40000410000 */
[-C--:B------:R-:W-:Y:S01]  /*3b60*/  @!P0 FFMA.FTZ R41, R2, R22.reuse, -R23 ;  /* 0x0000001602298223 */ /* 0x080fe20000010817 */
[----:B------:R-:W-:Y:S01]  /*3b70*/  @!P0 HADD2.F32 R2, -RZ, R5.H0_H0 ;  /* 0x20000005ff028230 */ /* 0x000fe20000004100 */
[----:B------:R-:W-:Y:S01]  /*3b80*/  @!P0 IMAD.MOV.U32 R3, RZ, RZ, R10 ;  /* 0x000000ffff038224 */ /* 0x000fe200078e000a */
[--C-:B------:R-:W-:Y:S01]  /*3b90*/  @!P0 HADD2.F32 R23, -RZ, R4.reuse.H1_H1 ;  /* 0x30000004ff178230 */ /* 0x100fe20000004100 */
[----:B------:R-:W-:Y:S01]  /*3ba0*/  @!P0 FFMA.FTZ R0, R21, R22, R0 ;  /* 0x0000001615008223 */ /* 0x000fe20000010000 */
[----:B------:R-:W-:Y:S02]  /*3bb0*/  @!P0 HADD2.F32 R4, -RZ, R4.H0_H0 ;  /* 0x20000004ff048230 */ /* 0x000fe40000004100 */
[----:B------:R-:W-:Y:S01]  /*3bc0*/  @!P0 HADD2.F32 R21, -RZ, R24.H0_H0 ;  /* 0x20000018ff158230 */ /* 0x000fe20000004100 */
[CC--:B------:R-:W-:Y:S01]  /*3bd0*/  @!P0 FMUL.FTZ R5, R23.reuse, R2.reuse ;  /* 0x0000000217058220 */ /* 0x0c0fe20000410000 */
[--C-:B------:R-:W-:Y:S01]  /*3be0*/  @!P0 HADD2.F32 R22, -RZ, R3.reuse.H1_H1 ;  /* 0x30000003ff168230 */ /* 0x100fe20000004100 */
[C---:B------:R-:W-:Y:S01]  /*3bf0*/  @!P0 FMUL.FTZ R2, R4.reuse, R2 ;  /* 0x0000000204028220 */ /* 0x040fe20000410000 */
[----:B------:R-:W-:Y:S01]  /*3c00*/  @!P0 HADD2.F32 R24, -RZ, R32.H0_H0 ;  /* 0x20000020ff188230 */ /* 0x000fe20000004100 */
[----:B------:R-:W-:Y:S01]  /*3c10*/  @!P0 FFMA.FTZ R38, R4, R21, -R5 ;  /* 0x0000001504268223 */ /* 0x000fe20000010805 */
[----:B------:R-:W-:Y:S01]  /*3c20*/  @!P0 MOV R5, R11 ;  /* 0x0000000b00058202 */ /* 0x000fe20000000f00 */
[-C--:B------:R-:W-:Y:S01]  /*3c30*/  @!P0 FMUL.FTZ R32, R22, R16.reuse ;  /* 0x0000001016208220 */ /* 0x080fe20000410000 */
[----:B------:R-:W-:Y:S01]  /*3c40*/  @!P0 HADD2.F32 R4, -RZ, R3.H0_H0 ;  /* 0x20000003ff048230 */ /* 0x000fe20000004100 */
[----:B------:R-:W-:Y:S04]  /*3c50*/  @!P0 FFMA.FTZ R2, R23, R21, R2 ;  /* 0x0000001517028223 */ /* 0x000fe80000010002 */
[----:B------:R-:W-:Y:S01]  /*3c60*/  @!P0 FMUL.FTZ R3, R4, R16 ;  /* 0x0000001004038220 */ /* 0x000fe20000410000 */
[----:B------:R-:W-:Y:S01]  /*3c70*/  @!P0 F2FP.PACK_AB R2, R2, R38 ;  /* 0x000000260202823e */ /* 0x000fe200000000ff */
[-C--:B------:R-:W-:Y:S01]  /*3c80*/  @!P0 FFMA.FTZ R32, R4, R24.reuse, -R32 ;  /* 0x0000001804208223 */ /* 0x080fe20000010820 */
[----:B------:R-:W-:Y:S01]  /*3c90*/  @!P0 HADD2.F32 R4, -RZ, R17.H0_H0 ;  /* 0x20000011ff048230 */ /* 0x000fe20000004100 */
[----:B------:R-:W-:Y:S01]  /*3ca0*/  @!P0 FFMA.FTZ R3, R22, R24, R3 ;  /* 0x0000001816038223 */ /* 0x000fe20000010003 */
[--C-:B------:R-:W-:Y:S01]  /*3cb0*/  @!P0 HADD2.F32 R16, -RZ, R5.reuse.H1_H1 ;  /* 0x30000005ff108230 */ /* 0x100fe20000004100 */
[----:B------:R-:W-:Y:S01]  /*3cc0*/  @!P0 IMAD.MOV.U32 R9, RZ, RZ, R2 ;  /* 0x000000ffff098224 */ /* 0x000fe200078e0002 */
[----:B------:R-:W-:Y:S02]  /*3cd0*/  @!P0 HADD2.F32 R5, -RZ, R5.H0_H0 ;  /* 0x20000005ff058230 */ /* 0x000fe40000004100 */
[----:B------:R-:W-:Y:S01]  /*3ce0*/  @!P0 F2FP.PACK_AB R3, R3, R32 ;  /* 0x000000200303823e */ /* 0x000fe200000000ff */
[----:B------:R-:W-:Y:S01]  /*3cf0*/  @!P0 HADD2.F32 R17, -RZ, R25.H0_H0 ;  /* 0x20000019ff118230 */ /* 0x000fe20000004100 */
[-C--:B------:R-:W-:Y:S02]  /*3d00*/  @!P0 FMUL.FTZ R25, R16, R4.reuse ;  /* 0x0000000410198220 */ /* 0x080fe40000410000 */
[----:B------:R-:W-:Y:S01]  /*3d10*/  @!P0 MOV R10, R3 ;  /* 0x00000003000a8202 */ /* 0x000fe20000000f00 */
[C---:B------:R-:W-:Y:S02]  /*3d20*/  @!P0 FMUL.FTZ R4, R5.reuse, R4 ;  /* 0x0000000405048220 */ /* 0x040fe40000410000 */
[----:B------:R-:W-:Y:S01]  /*3d30*/  @!P0 FFMA.FTZ R25, R5, R17, -R25 ;  /* 0x0000001105198223 */ /* 0x000fe20000010819 */
[----:B------:R-:W-:Y:S01]  /*3d40*/  @!P0 F2FP.PACK_AB R5, R0, R41 ;  /* 0x000000290005823e */ /* 0x000fe200000000ff */
[----:B------:R-:W-:Y:S03]  /*3d50*/  @!P0 FFMA.FTZ R4, R16, R17, R4 ;  /* 0x0000001110048223 */ /* 0x000fe60000010004 */
[----:B------:R-:W-:Y:S02]  /*3d60*/  @!P0 MOV R8, R5 ;  /* 0x0000000500088202 */ /* 0x000fe40000000f00 */
[----:B------:R-:W-:Y:S04]  /*3d70*/  @!P0 F2FP.PACK_AB R0, R4, R25 ;  /* 0x000000190400823e */ /* 0x000fe800000000ff */
[----:B------:R-:W-:Y:S05]  /*3d80*/  @!P0 MOV R11, R0 ;  /* 0x00000000000b8202 */ /* 0x000fea0000000f00 */
[----:B------:R1:W-:Y:S02]  /*3d90*/  ST.E.128 [R36.64], R8 ;  /* 0x0000000824007985 */ /* 0x0003e4000c101d08 */
.L_x_1302:
[----:B------:R-:W-:Y:S05]  /*3da0*/  BSYNC B0 ;  /* 0x0000000000007941 */ /* 0x000fea0003800000 */
.L_x_1301:
        /* <DEDUP_REMOVED lines=39> */
[--C-:B------:R-:W-:Y:S02]  /*4020*/  @!P0 HADD2.F32 R5, -RZ, R4.reuse.H0_H0 ;  /* 0x20000004ff058230 */ /* 0x100fe40000004100 */
        /* <DEDUP_REMOVED lines=18> */
.L_x_1304:
[----:B------:R-:W-:Y:S05]  /*4150*/  BSYNC B0 ;  /* 0x0000000000007941 */ /* 0x000fea0003800000 */
.L_x_1303:
        /* <DEDUP_REMOVED lines=58> */
.L_x_1306:
[----:B------:R-:W-:Y:S05]  /*4500*/  BSYNC B0 ;  /* 0x0000000000007941 */ /* 0x000fea0003800000 */
.L_x_1305:
        /* <DEDUP_REMOVED lines=58> */
.L_x_1297:
        /* <DEDUP_REMOVED lines=31> */
.L_x_1308:
[----:B------:R-:W-:Y:S05]  /*4aa0*/  BSYNC B0 ;  /* 0x0000000000007941 */ /* 0x000fea0003800000 */
.L_x_1307:
        /* <DEDUP_REMOVED lines=147> */
.L_x_1310:
[----:B------:R-:W-:Y:S05]  /*53e0*/  BSYNC B0 ;  /* 0x0000000000007941 */ /* 0x000fea0003800000 */
.L_x_1309:
        /* <DEDUP_REMOVED lines=25> */
[----:B------:R-:W-:Y:S01]  /*5580*/  @!P0 SHF.R.U32.HI R21, RZ, 0x10, R29 ;  /* 0x00000010ff158819 */ /* 0x000fe2000001161d */
[----:B------:R-:W-:Y:S01]  /*5590*/  IMAD.SHL.U32 R0, R0, 0x2, RZ ;  /* 0x0000000200007824 */ /* 0x000fe200078e00ff */
[----:B------:R-:W-:Y:S02]  /*55a0*/  @!P0 SHF.R.U32.HI R7, RZ, 0x10, R13 ;  /* 0x00000010ff078819 */ /* 0x000fe4000001160d */
[----:B------:R-:W-:Y:S02]  /*55b0*/  @!P0 SHF.R.U64 R13, R28, 0x10, R29 ;  /* 0x000000101c0d8819 */ /* 0x000fe4000000121d */
[----:B------:R-:W1:Y:S01]  /*55c0*/  LDS.128 R32, [R0+0xc080] ;  /* 0x00c0800000207984 */ /* 0x000e620000000c00 */
[----:B------:R-:W-:Y:S01]  /*55d0*/  @!P0 HADD2.F32 R7, -RZ, R7.H0_H0 ;  /* 0x20000007ff078230 */ /* 0x000fe20000004100 */
[--C-:B------:R-:W-:Y:S01]  /*55e0*/  @!P0 SHF.R.U64 R10, R14, 0x10, R15.reuse ;  /* 0x000000100e0a8819 */ /* 0x100fe2000000120f */
[----:B------:R-:W-:Y:S01]  /*55f0*/  @!P0 HADD2.F32 R13, -RZ, R13.H0_H0 ;  /* 0x2000000dff0d8230 */ /* 0x000fe20000004100 */
[----:B------:R-:W-:Y:S02]  /*5600*/  @!P0 SHF.R.U32.HI R8, RZ, 0x10, R15 ;  /* 0x00000010ff088819 */ /* 0x000fe4000001160f */
[----:B------:R-:W-:Y:S01]  /*5610*/  @!P0 SHF.R.U32.HI R15, RZ, 0x10, R31 ;  /* 0x00000010ff0f8819 */ /* 0x000fe2000001161f */
[----:B------:R-:W-:Y:S02]  /*5620*/  @!P0 HADD2.F32 R10, -RZ, R10.H0_H0 ;  /* 0x2000000aff0a8230 */ /* 0x000fe40000004100 */
[----:B------:R-:W-:Y:S02]  /*5630*/  @!P0 HADD2.F32 R8, -RZ, R8.H0_H0 ;  /* 0x20000008ff088230 */ /* 0x000fe40000004100 */
[----:B------:R-:W-:Y:S01]  /*5640*/  @!P0 HADD2.F32 R24, -RZ, R15.H0_H0 ;  /* 0x2000000fff188230 */ /* 0x000fe20000004100 */
[----:B-1----:R-:W-:Y:S01]  /*5650*/  @!P0 IMAD.MOV.U32 R12, RZ, RZ, R32 ;  /* 0x000000ffff0c8224 */ /* 0x002fe200078e0020 */
[----:B------:R-:W-:Y:S02]  /*5660*/  @!P0 MOV R0, R16 ;  /* 0x0000001000008202 */ /* 0x000fe40000000f00 */
[----:B------:R-:W-:Y:S02]  /*5670*/  @!P0 MOV R25, R34 ;  /* 0x0000002200198202 */ /* 0x000fe40000000f00 */
        /* <DEDUP_REMOVED lines=13> */
[----:B------:R-:W-:Y:S01]  /*5750*/  @!P0 HADD2.F32 R22, -RZ, R39.H0_H0 ;  /* 0x20000027ff168230 */ /* 0x000fe20000004100 */
[-C--:B------:R-:W-:Y:S01]  /*5760*/  @!P0 FFMA.FTZ R37, R3, R13.reuse, -R14 ;  /* 0x0000000d03258223 */ /* 0x080fe2000001080e */
[----:B------:R-:W-:Y:S01]  /*5770*/  @!P0 HADD2.F32 R14, -RZ, R21.H0_H0 ;  /* 0x20000015ff0e8230 */ /* 0x000fe20000004100 */
[----:B------:R-:W-:Y:S01]  /*5780*/  @!P0 FFMA.FTZ R2, R12, R13, R2 ;  /* 0x0000000d0c028223 */ /* 0x000fe20000010002 */
[----:B------:R-:W-:Y:S02]  /*5790*/  @!P0 HADD2.F32 R13, -RZ, R5.H1_H1 ;  /* 0x30000005ff0d8230 */ /* 0x000fe40000004100 */
[----:B------:R-:W-:Y:S02]  /*57a0*/  @!P0 HADD2.F32 R3, -RZ, R11.H1_H1 ;  /* 0x3000000bff038230 */ /* 0x000fe40000004100 */
[----:B------:R-:W-:Y:S01]  /*57b0*/  @!P0 HADD2.F32 R11, -RZ, R5.H0_H0 ;  /* 0x20000005ff0b8230 */ /* 0x000fe20000004100 */
[----:B------:R-:W-:Y:S01]  /*57c0*/  @!P0 FMUL.FTZ R21, R13, R7 ;  /* 0x000000070d158220 */ /* 0x000fe20000410000 */
[----:B------:R-:W-:Y:S02]  /*57d0*/  @!P0 HADD2.F32 R5, -RZ, R4.H1_H1 ;  /* 0x30000004ff058230 */ /* 0x000fe40000004100 */
[----:B------:R-:W-:Y:S02]  /*57e0*/  @!P0 HADD2.F32 R12, -RZ, R38.H1_H1 ;  /* 0x30000026ff0c8230 */ /* 0x000fe40000004100 */
[----:B------:R-:W-:Y:S01]  /*57f0*/  @!P0 HADD2.F32 R6, -RZ, R4.H0_H0 ;  /* 0x20000004ff068230 */ /* 0x000fe20000004100 */
[----:B------:R-:W-:Y:S01]  /*5800*/  @!P0 FMUL.FTZ R4, R11, R3 ;  /* 0x000000030b048220 */ /* 0x000fe20000410000 */
[--C-:B------:R-:W-:Y:S01]  /*5810*/  @!P0 HADD2.F32 R23, -RZ, R9.reuse.H1_H1 ;  /* 0x30000009ff178230 */ /* 0x100fe20000004100 */
[C---:B------:R-:W-:Y:S01]  /*5820*/  @!P0 FFMA.FTZ R27, R5.reuse, R14, -R21 ;  /* 0x0000000e051b8223 */ /* 0x040fe20000010815 */
[----:B------:R-:W-:Y:S01]  /*5830*/  @!P0 HADD2.F32 R21, -RZ, R9.H0_H0 ;  /* 0x20000009ff158230 */ /* 0x000fe20000004100 */
[C---:B------:R-:W-:Y:S02]  /*5840*/  @!P0 FFMA.FTZ R31, R6.reuse, R12, -R4 ;  /* 0x0000000c061f8223 */ /* 0x040fe40000010804 */
[----:B------:R-:W-:Y:S01]  /*5850*/  @!P0 FMUL.FTZ R4, R5, R7 ;  /* 0x0000000705048220 */ /* 0x000fe20000410000 */
[--C-:B------:R-:W-:Y:S01]  /*5860*/  @!P0 HADD2.F32 R7, -RZ, R20.reuse.H0_H0 ;  /* 0x20000014ff078230 */ /* 0x100fe20000004100 */
[----:B------:R-:W-:Y:S01]  /*5870*/  @!P0 IMAD.MOV.U32 R5, RZ, RZ, R19 ;  /* 0x000000ffff058224 */ /* 0x000fe200078e0013 */
[----:B------:R-:W-:Y:S01]  /*5880*/  @!P0 F2FP.PACK_AB R27, R27, R31 ;  /* 0x0000001f1b1b823e */ /* 0x000fe200000000ff */
[----:B------:R-:W-:Y:S02]  /*5890*/  @!P0 FMUL.FTZ R3, R6, R3 ;  /* 0x0000000306038220 */ /* 0x000fe40000410000 */
[----:B------:R-:W-:Y:S01]  /*58a0*/  @!P0 FMUL.FTZ R9, R23, R8 ;  /* 0x0000000817098220 */ /* 0x000fe20000410000 */
[--C-:B------:R-:W-:Y:S01]  /*58b0*/  @!P0 HADD2.F32 R6, -RZ, R5.reuse.H0_H0 ;  /* 0x20000005ff068230 */ /* 0x100fe20000004100 */
[-C--:B------:R-:W-:Y:S01]  /*58c0*/  @!P0 FMUL.FTZ R15, R21, R7.reuse ;  /* 0x00000007150f8220 */ /* 0x080fe20000410000 */
[----:B------:R-:W-:Y:S01]  /*58d0*/  @!P0 HADD2.F32 R5, -RZ, R5.H1_H1 ;  /* 0x30000005ff058230 */ /* 0x000fe20000004100 */
[----:B------:R-:W-:Y:S01]  /*58e0*/  @!P0 FFMA.FTZ R3, R11, R12, R3 ;  /* 0x0000000c0b038223 */ /* 0x000fe20000010003 */
[----:B------:R-:W-:Y:S01]  /*58f0*/  @!P0 HADD2.F32 R11, -RZ, R39.H1_H1 ;  /* 0x30000027ff0b8230 */ /* 0x000fe20000004100 */
[C---:B------:R-:W-:Y:S01]  /*5900*/  @!P0 FFMA.FTZ R30, R6.reuse, R22, -R15 ;  /* 0x00000016061e8223 */ /* 0x040fe2000001080f */
[--C-:B------:R-:W-:Y:S01]  /*5910*/  @!P0 HADD2.F32 R15, -RZ, R25.reuse.H0_H0 ;  /* 0x20000019ff0f8230 */ /* 0x100fe20000004100 */
[C---:B------:R-:W-:Y:S01]  /*5920*/  @!P0 FFMA.FTZ R29, R5.reuse, R24, -R9 ;  /* 0x00000018051d8223 */ /* 0x040fe20000010809 */
[----:B------:R-:W-:Y:S01]  /*5930*/  @!P0 HADD2.F32 R12, -RZ, R25.H1_H1 ;  /* 0x30000019ff0c8230 */ /* 0x000fe20000004100 */
[----:B------:R-:W-:Y:S02]  /*5940*/  @!P0 IMAD.MOV.U32 R9, RZ, RZ, R18 ;  /* 0x000000ffff098224 */ /* 0x000fe400078e0012 */
[----:B------:R-:W-:Y:S01]  /*5950*/  @!P0 FMUL.FTZ R8, R5, R8 ;  /* 0x0000000805088220 */ /* 0x000fe20000410000 */
[----:B------:R-:W-:Y:S01]  /*5960*/  @!P0 HADD2.F32 R5, -RZ, R20.H1_H1 ;  /* 0x30000014ff058230 */ /* 0x000fe20000004100 */
[----:B------:R-:W-:Y:S01]  /*5970*/  @!P0 FMUL.FTZ R7, R6, R7 ;  /* 0x0000000706078220 */ /* 0x000fe20000410000 */
[--C-:B------:R-:W-:Y:S01]  /*5980*/  @!P0 HADD2.F32 R6, -RZ, R9.reuse.H0_H0 ;  /* 0x20000009ff068230 */ /* 0x100fe20000004100 */
[----:B------:R-:W-:Y:S01]  /*5990*/  @!P0 FMUL.FTZ R25, R12, R10 ;  /* 0x0000000a0c198220 */ /* 0x000fe20000410000 */
[----:B------:R-:W-:Y:S01]  /*59a0*/  @!P0 HADD2.F32 R9, -RZ, R9.H1_H1 ;  /* 0x30000009ff098230 */ /* 0x000fe20000004100 */
[-C--:B------:R-:W-:Y:S02]  /*59b0*/  @!P0 FMUL.FTZ R20, R15, R5.reuse ;  /* 0x000000050f148220 */ /* 0x080fe40000410000 */
[C---:B------:R-:W-:Y:S02]  /*59c0*/  @!P0 FMUL.FTZ R5, R6.reuse, R5 ;  /* 0x0000000506058220 */ /* 0x040fe40000410000 */
[-C--:B------:R-:W-:Y:S01]  /*59d0*/  @!P0 FFMA.FTZ R28, R6, R11.reuse, -R20 ;  /* 0x0000000b061c8223 */ /* 0x080fe20000010814 */
[----:B------:R-:W-:Y:S01]  /*59e0*/  @!P0 HADD2.F32 R20, -RZ, R26.H0_H0 ;  /* 0x2000001aff148230 */ /* 0x000fe20000004100 */
[----:B------:R-:W-:Y:S01]  /*59f0*/  @!P0 F2FP.PACK_AB R26, R37, R44 ;  /* 0x0000002c251a823e */ /* 0x000fe200000000ff */
[----:B------:R-:W-:Y:S02]  /*5a00*/  @!P0 FMUL.FTZ R6, R9, R10 ;  /* 0x0000000a09068220 */ /* 0x000fe40000410000 */
[----:B------:R-:W-:Y:S01]  /*5a10*/  @!P0 FFMA.FTZ R4, R13, R14, R4 ;  /* 0x0000000e0d048223 */ /* 0x000fe20000010004 */
[----:B------:R-:W-:Y:S01]  /*5a20*/  @!P0 MOV R16, R26 ;  /* 0x0000001a00108202 */ /* 0x000fe20000000f00 */
[----:B------:R-:W-:Y:S01]  /*5a30*/  @!P0 FFMA.FTZ R10, R9, R20, -R25 ;  /* 0x00000014090a8223 */ /* 0x000fe20000010819 */
[----:B------:R-:W-:Y:S01]  /*5a40*/  @!P0 F2FP.PACK_AB R25, R29, R30 ;  /* 0x0000001e1d19823e */ /* 0x000fe200000000ff */
[----:B------:R-:W-:Y:S01]  /*5a50*/  @!P0 FFMA.FTZ R5, R15, R11, R5 ;  /* 0x0000000b0f058223 */ /* 0x000fe20000010005 */
[----:B------:R-:W-:Y:S01]  /*5a60*/  @!P0 F2FP.PACK_AB R9, R2, R0 ;  /* 0x000000000209823e */ /* 0x000fe200000000ff */
[----:B------:R-:W-:Y:S01]  /*5a70*/  @!P0 IMAD.MOV.U32 R17, RZ, RZ, R27 ;  /* 0x000000ffff118224 */ /* 0x000fe200078e001b */
        /* <DEDUP_REMOVED lines=21> */
.L_x_1296:
        /* <DEDUP_REMOVED lines=27> */
.L_x_1300:
[----:B------:R-:W-:Y:S05]  /*5d80*/  BSYNC B1 ;  /* 0x0000000000017941 */ /* 0x000fea0003800000 */
.L_x_1295:
        /* <DEDUP_REMOVED lines=59> */
.L_x_1312:
[----:B-123--:R-:W-:Y:S05]  /*6140*/  BSYNC B0 ;  /* 0x0000000000007941 */ /* 0x00efea0003800000 */
.L_x_1311:
        /* <DEDUP_REMOVED lines=23> */
.L_x_1294:
[----:B------:R-:W-:Y:S01]  /*62c0*/  IMAD.MOV.U32 R0, RZ, RZ, c[0x0][0x2c4] ;  /* 0x0000b100ff007624 */ /* 0x000fe200078e00ff */
[----:B------:R-:W-:Y:S04]  /*62d0*/  BSSY B0, `(.L_x_1314) ;  /* 0x000002a000007945 */ /* 0x000fe80003800000 */
[----:B------:R-:W-:-:S02]  /*62e0*/  ISETP.NE.AND P3, PT, R0, 0x1, PT ;  /* 0x000000010000780c */ /* 0x000fc40003f65270 */
[----:B------:R-:W-:-:S11]  /*62f0*/  IADD3 R0, R226, 0x7f, RZ ;  /* 0x0000007fe2007810 */ /* 0x000fd60007ffe0ff */
[----:B------:R-:W-:-:S05]  /*6300*/  @P3 IMAD.HI.U32 R2, R0, c[0x0][0x2c8], RZ ;  /* 0x0000b20000023a27 */ /* 0x000fca00078e00ff */
[----:B------:R-:W-:-:S05]  /*6310*/  @P3 SHF.R.U32.HI R0, RZ, c[0x0][0x2cc], R2 ;  /* 0x0000b300ff003a19 */ /* 0x000fca0000011602 */
[----:B------:R-:W-:-:S05]  /*6320*/  IMAD.IADD R0, R102, 0x1, R0 ;  /* 0x0000000166007824 */ /* 0x000fca00078e0200 */
[----:B------:R-:W-:-:S04]  /*6330*/  SHF.R.S32.HI R2, RZ, 0x1f, R0 ;  /* 0x0000001fff027819 */ /* 0x000fc80000011400 */
[----:B------:R-:W-:-:S04]  /*6340*/  LEA.HI R0, R2, R0, RZ, 0x5 ;  /* 0x0000000002007211 */ /* 0x000fc800078f28ff */
[----:B------:R-:W-:-:S04]  /*6350*/  SHF.R.S32.HI R0, RZ, 0x5, R0 ;  /* 0x00000005ff007819 */ /* 0x000fc80000011400 */
[----:B-1----:R-:W-:Y:S01]  /*6360*/  IMNMX R5, R101, R0, PT ;  /* 0x0000000065057217 */ /* 0x002fe20003800200 */
[----:B------:R-:W-:-:S03]  /*6370*/  IMAD.MOV.U32 R0, RZ, RZ, RZ ;  /* 0x000000ffff007224 */ /* 0x000fc600078e00ff */
[----:B------:R-:W-:-:S13]  /*6380*/  ISETP.GE.AND P0, PT, R5, 0x1, PT ;  /* 0x000000010500780c */ /* 0x000fda0003f06270 */
        /* <DEDUP_REMOVED lines=30> */
.L_x_1315:
[----:B------:R-:W-:Y:S05]  /*6570*/  BSYNC B0 ;  /* 0x0000000000007941 */ /* 0x000fea0003800000 */
.L_x_1314:
        /* <DEDUP_REMOVED lines=77> */
[----:B------:R-:W-:Y:S01]  /*6a50*/  SHF.R.S32.HI R0, RZ, 0x1f, R110 ;  /* 0x0000001fff007819 */ /* 0x000fe2000001146e */
[--C-:B------:R-:W-:Y:S01]  /*6a60*/  IMAD.IADD R4, R214, 0x1, R226.reuse ;  /* 0x00000001d6047824 */ /* 0x100fe200078e02e2 */
[----:B------:R-:W-:Y:S01]  /*6a70*/  ISETP.NE.U32.AND P0, PT, RZ, c[0x0][0x348], PT ;  /* 0x0000d200ff007a0c */ /* 0x000fe20003f05070 */
[----:B------:R-:W-:Y:S01]  /*6a80*/  IMAD.IADD R13, R209, 0x1, R226 ;  /* 0x00000001d10d7824 */ /* 0x000fe200078e02e2 */
[----:B------:R-:W-:Y:S01]  /*6a90*/  LOP3.LUT R215, R234, 0xffff, RZ, 0xc0, !PT ;  /* 0x0000ffffead77812 */ /* 0x000fe200078ec0ff */
[----:B------:R-:W-:Y:S01]  /*6aa0*/  IMAD R0, R0, c[0x0][0x178], RZ ;  /* 0x00005e0000007a24 */ /* 0x000fe200078e02ff */
[----:B------:R-:W-:Y:S01]  /*6ab0*/  ISETP.NE.AND.EX P0, PT, RZ, c[0x0][0x34c], PT, P0 ;  /* 0x0000d300ff007a0c */ /* 0x000fe20003f05300 */
[----:B------:R-:W-:Y:S01]  /*6ac0*/  @P3 IMAD.HI.U32 R7, R4, c[0x0][0x2c8], RZ ;  /* 0x0000b20004073a27 */ /* 0x000fe200078e00ff */
[----:B------:R-:W-:Y:S02]  /*6ad0*/  ISETP.GE.AND P5, PT, R134, c[0x0][0x198], PT ;  /* 0x0000660086007a0c */ /* 0x000fe40003fa6270 */
[----:B------:R-:W-:Y:S01]  /*6ae0*/  SEL R6, R239, RZ, !P0 ;  /* 0x000000ffef067207 */ /* 0x000fe20004000000 */
[----:B------:R-:W-:Y:S01]  /*6af0*/  IMAD R0, R110, c[0x0][0x17c], R0 ;  /* 0x00005f006e007a24 */ /* 0x000fe200078e0200 */
[----:B------:R-:W-:-:S02]  /*6b00*/  SEL R5, R238, RZ, !P0 ;  /* 0x000000ffee057207 */ /* 0x000fc40004000000 */
[----:B------:R-:W-:Y:S01]  /*6b10*/  ISETP.GE.AND P4, PT, R138, c[0x0][0x198], PT ;  /* 0x000066008a007a0c */ /* 0x000fe20003f86270 */
[----:B------:R-:W-:Y:S01]  /*6b20*/  IMAD R6, R6, c[0x0][0x1c0], RZ ;  /* 0x0000700006067a24 */ /* 0x000fe200078e02ff */
[----:B------:R-:W-:Y:S02]  /*6b30*/  ISETP.GE.AND P2, PT, R199, c[0x0][0x198], PT ;  /* 0x00006600c7007a0c */ /* 0x000fe40003f46270 */
[----:B------:R-:W-:Y:S01]  /*6b40*/  IADD3 R114, R196, -0x1, RZ ;  /* 0xffffffffc4727810 */ /* 0x000fe20007ffe0ff */
[----:B------:R-:W-:Y:S02]  /*6b50*/  IMAD R6, R5, c[0x0][0x1c4], R6 ;  /* 0x0000710005067a24 */ /* 0x000fe400078e0206 */
[----:B-1----:R-:W-:-:S04]  /*6b60*/  IMAD.WIDE.U32 R2, R110, c[0x0][0x178], RZ ;  /* 0x00005e006e027a25 */ /* 0x002fc800078e00ff */
[----:B------:R-:W-:Y:S01]  /*6b70*/  IMAD.IADD R3, R3, 0x1, R0 ;  /* 0x0000000103037824 */ /* 0x000fe200078e0200 */
[----:B------:R-:W-:Y:S02]  /*6b80*/  MOV R0, R4 ;  /* 0x0000000400007202 */ /* 0x000fe40000000f00 */
[----:B------:R-:W-:Y:S01]  /*6b90*/  @P3 SHF.R.U32.HI R0, RZ, c[0x0][0x2cc], R7 ;  /* 0x0000b300ff003a19 */ /* 0x000fe20000011607 */
[C---:B------:R-:W-:Y:S01]  /*6ba0*/  IMAD.WIDE.U32 R2, R215.reuse, c[0x0][0x1b8], R2 ;  /* 0x00006e00d7027a25 */ /* 0x040fe200078e0002 */
[----:B------:R-:W-:Y:S02]  /*6bb0*/  ISETP.GE.AND P3, PT, R198, c[0x0][0x198], PT ;  /* 0x00006600c6007a0c */ /* 0x000fe40003f66270 */
[----:B------:R-:W-:Y:S01]  /*6bc0*/  SHF.R.S32.HI R7, RZ, 0x1f, R0 ;  /* 0x0000001fff077819 */ /* 0x000fe20000011400 */
[----:B------:R-:W-:-:S04]  /*6bd0*/  IMAD R3, R215, c[0x0][0x1bc], R3 ;  /* 0x00006f00d7037a24 */ /* 0x000fc800078e0203 */
        /* <DEDUP_REMOVED lines=18> */
.L_x_1486:
[----:B------:R-:W-:Y:S05]  /*6d00*/  BRA.DIV ~URZ, `(.L_x_1318) ;  /* 0x00015dd27f007947 */ /* 0x000fea000b800000 */
[----:B------:R3:W4:Y:S02]  /*6d10*/  SHFL.IDX PT, R0, R12, RZ, 0x181f ;  /* 0x00181fff0c007589 */ /* 0x00072400000e0000 */
.L_x_1487:
        /* <DEDUP_REMOVED lines=21> */
.L_x_1320:
[----:B------:R-:W-:Y:S05]  /*6e70*/  BSYNC B0 ;  /* 0x0000000000007941 */ /* 0x000fea0003800000 */
.L_x_1319:
[----:B------:R-:W-:Y:S05]  /*6e80*/  BRA.DIV ~URZ, `(.L_x_1321) ;  /* 0x00015cb27f007947 */ /* 0x000fea000b800000 */
[----:B--2---:R2:W1:Y:S04]  /*6e90*/  SHFL.IDX PT, R4, R5, 0x1, 0x181f ;  /* 0x00381f0005047f89 */ /* 0x00446800000e0000 */
[----:B----4-:R2:W4:Y:S02]  /*6ea0*/  SHFL.IDX PT, R0, R12, 0x1, 0x181f ;  /* 0x00381f000c007f89 */ /* 0x01052400000e0000 */
.L_x_1488:
        /* <DEDUP_REMOVED lines=21> */
.L_x_1323:
[----:B------:R-:W-:Y:S05]  /*7000*/  BSYNC B0 ;  /* 0x0000000000007941 */ /* 0x000fea0003800000 */
.L_x_1322:
[----:B------:R-:W-:Y:S05]  /*7010*/  BRA.DIV ~URZ, `(.L_x_1324) ;  /* 0x00015be27f007947 */ /* 0x000fea000b800000 */
[----:B-1----:R1:W2:Y:S02]  /*7020*/  SHFL.IDX PT, R4, R5, 0x2, 0x181f ;  /* 0x00581f0005047f89 */ /* 0x0022a400000e0000 */
.L_x_1489:
[----:B------:R-:W-:Y:S05]  /*7030*/  BRA.DIV ~URZ, `(.L_x_1325) ;  /* 0x00015c327f007947 */ /* 0x000fea000b800000 */
[----:B----4-:R4:W1:Y:S02]  /*7040*/  SHFL.IDX PT, R0, R12, 0x2, 0x181f ;  /* 0x00581f000c007f89 */ /* 0x01086400000e0000 */
.L_x_1490:
        /* <DEDUP_REMOVED lines=21> */
.L_x_1327:
[----:B------:R-:W-:Y:S05]  /*71a0*/  BSYNC B0 ;  /* 0x0000000000007941 */ /* 0x000fea0003800000 */
.L_x_1326:
[----:B------:R-:W-:Y:S05]  /*71b0*/  BRA.DIV ~URZ, `(.L_x_1328) ;  /* 0x00015b127f007947 */ /* 0x000fea000b800000 */
[----:B--2---:R2:W3:Y:S04]  /*71c0*/  SHFL.IDX PT, R4, R5, 0x3, 0x181f ;  /* 0x00781f0005047f89 */ /* 0x0044e800000e0000 */
[----:B-1----:R2:W1:Y:S02]  /*71d0*/  SHFL.IDX PT, R0, R12, 0x3, 0x181f ;  /* 0x00781f000c007f89 */ /* 0x00246400000e0000 */
.L_x_1491:
[----:B------:R-:W-:Y:S01]  /*71e0*/  IADD3 R2, R13, 0x60, RZ ;  /* 0x000000600d027810 */ /* 0x000fe20007ffe0ff */
[----:B-----5:R-:W-:Y:S01]  /*71f0*/  IMAD.WIDE.U32 R220, R14, c[0x0][0x2b0], RZ ;  /* 0x0000ac000edc7a25 */ /* 0x020fe200078e00ff */
[----:B------:R-:W-:Y:S02]  /*7200*/  LOP3.LUT R208, R208, 0xfffffffe, RZ, 0xc0, !PT ;  /* 0xfffffffed0d07812 */ /* 0x000fe400078ec0ff */
[----:B------:R-:W-:-:S13]  /*7210*/  ISETP.GE.AND P1, PT, R2, R64, PT ;  /* 0x000000400200720c */ /* 0x000fda0003f26270 */
[----:B-1----:R-:W-:Y:S02]  /*7220*/  @!P1 LEA R10, P0, R134, R0, 0x1 ;  /* 0x00000000860a9211 */ /* 0x002fe400078008ff */
[----:B------:R-:W-:Y:S02]  /*7230*/  @P1 LOP3.LUT R208, R208, 0x1, RZ, 0xfc, !PT ;  /* 0x00000001d0d01812 */ /* 0x000fe400078efcff */
        /* <DEDUP_REMOVED lines=9> */
[----:B------:R-:W-:Y:S02]  /*72d0*/  @!P1 LEA.HI.X R7, R198, R4, R207, 0x1, P0 ;  /* 0x00000004c6079211 */ /* 0x000fe400000f0ccf */
[C---:B------:R-:W-:Y:S02]  /*72e0*/  @!P1 LEA R2, P0, R199.reuse, R0, 0x1 ;  /* 0x00000000c7029211 */ /* 0x040fe400078008ff */
[----:B------:R-:W-:Y:S01]  /*72f0*/  SHF.R.S32.HI R0, RZ, 0x1f, R14 ;  /* 0x0000001fff007819 */ /* 0x000fe2000001140e */
[----:B------:R1:W-:Y:S01]  /*7300*/  @!P1 LDGSTS.E.BYPASS.LTC128B.128 [R216+0x1b080], [R6.64], !P3 ;  /* 0x1b08000006d89fae */ /* 0x0003e2000d901d48 */
        /* <DEDUP_REMOVED lines=9> */
[----:B-1----:R-:W-:Y:S01]  /*73a0*/  IMAD R2, R114, 0x20, R214 ;  /* 0x0000002072027824 */ /* 0x002fe200078e02d6 */
[----:B------:R-:W-:Y:S01]  /*73b0*/  LOP3.LUT R208, R208, 0xfffffffd, RZ, 0xc0, !PT ;  /* 0xfffffffdd0d07812 */ /* 0x000fe200078ec0ff */
[----:B------:R-:W-:Y:S01]  /*73c0*/  IMAD.MOV.U32 R197, RZ, RZ, RZ ;  /* 0x000000ffffc57224 */ /* 0x000fe200078e00ff */
[----:B------:R-:W-:-:S02]  /*73d0*/  ISETP.NE.AND P1, PT, R122, 0x1, PT ;  /* 0x000000017a00780c */ /* 0x000fc40003f25270 */
[C---:B------:R-:W-:Y:S01]  /*73e0*/  ISETP.GE.AND P0, PT, R2.reuse, R228, PT ;  /* 0x000000e40200720c */ /* 0x040fe20003f06270 */
[----:B------:R-:W-:-:S03]  /*73f0*/  IMAD.IADD R2, R2, 0x1, R224 ;  /* 0x0000000102027824 */ /* 0x000fc600078e02e0 */
[----:B------:R-:W-:Y:S01]  /*7400*/  ISETP.GT.OR P0, PT, R214, 0x1f, P0 ;  /* 0x0000001fd600780c */ /* 0x000fe20000704670 */
[----:B------:R-:W-:-:S06]  /*7410*/  IMAD.MOV.U32 R0, RZ, RZ, R2 ;  /* 0x000000ffff007224 */ /* 0x000fcc00078e0002 */
[----:B------:R-:W-:Y:S01]  /*7420*/  @P1 IMAD.HI.U32 R3, R2, c[0x0][0x2bc], RZ ;  /* 0x0000af0002031a27 */ /* 0x000fe200078e00ff */
[----:B------:R-:W-:-:S04]  /*7430*/  @P1 LOP3.LUT R208, R208, 0x2, RZ, 0xfc, !PT ;  /* 0x00000002d0d01812 */ /* 0x000fc800078efcff */
[----:B------:R-:W-:-:S04]  /*7440*/  @P1 SHF.R.U32.HI R0, RZ, c[0x0][0x2c0], R3 ;  /* 0x0000b000ff001a19 */ /* 0x000fc80000011603 */
        /* <DEDUP_REMOVED lines=50> */
.L_x_1329:
        /* <DEDUP_REMOVED lines=54> */
[----:B------:R-:W-:-:S02]  /*7ad0*/  ISETP.GE.AND P2, PT, R159, c[0x0][0x27c], PT ;  /* 0x00009f009f007a0c */ /* 0x000fc40003f46270 */
[----:B------:R-:W-:-:S09]  /*7ae0*/  ISETP.GE.AND P1, PT, R139, c[0x0][0x27c], PT ;  /* 0x00009f008b007a0c */ /* 0x000fd20003f26270 */
[C---:B------:R-:W-:Y:S01]  /*7af0*/  @!P3 IMAD.SHL.U32 R6, R156.reuse, 0x2, RZ ;  /* 0x000000029c06b824 */ /* 0x040fe200078e00ff */
[----:B------:R-:W-:-:S04]  /*7b00*/  @!P3 SHF.L.U64.HI R5, R156, 0x1, R157 ;  /* 0x000000019c05b819 */ /* 0x000fc8000001029d */
[----:B--2---:R-:W-:-:S05]  /*7b10*/  @!P3 IADD3 R18, P0, R3, R6, RZ ;  /* 0x000000060312b210 */ /* 0x004fca0007f1e0ff */
[----:B----4-:R-:W-:Y:S01]  /*7b20*/  @!P3 IMAD.X R19, R4, 0x1, R5, P0 ;  /* 0x000000010413b824 */ /* 0x010fe200000e0605 */
[----:B---3--:R-:W-:Y:S02]  /*7b30*/  @!P3 IADD3 R16, P0, R0, R6, RZ ;  /* 0x000000060010b210 */ /* 0x008fe40007f1e0ff */
[----:B-----5:R-:W-:-:S03]  /*7b40*/  @!P2 SHF.L.U64.HI R6, R159, 0x1, R105 ;  /* 0x000000019f06a819 */ /* 0x020fc60000010269 */
[----:B-1----:R-:W-:Y:S02]  /*7b50*/  @!P3 IMAD.X R17, R2, 0x1, R5, P0 ;  /* 0x000000010211b824 */ /* 0x002fe400000e0605 */
[----:B------:R-:W-:-:S03]  /*7b60*/  @!P2 IMAD.SHL.U32 R5, R159, 0x2, RZ ;  /* 0x000000029f05a824 */ /* 0x000fc600078e00ff */
[----:B------:R1:W5:Y:S02]  /*7b70*/  @!P3 LD.E.64 R22, [R16.64] ;  /* 0x000000081016b980 */ /* 0x000364000c101b00 */
[----:B------:R-:W-:-:S05]  /*7b80*/  @!P2 IADD3 R14, P0, R3, R5, RZ ;  /* 0x00000005030ea210 */ /* 0x000fca0007f1e0ff */
        /* <DEDUP_REMOVED lines=9> */
[----:B------:R-:W-:-:S13]  /*7c20*/  ISETP.GE.AND P0, PT, R158, c[0x0][0x27c], PT ;  /* 0x00009f009e007a0c */ /* 0x000fda0003f06270 */
[C---:B------:R-:W-:Y:S01]  /*7c30*/  @!P0 IMAD.SHL.U32 R5, R158.reuse, 0x2, RZ ;  /* 0x000000029e058824 */ /* 0x040fe200078e00ff */
[----:B------:R-:W-:-:S04]  /*7c40*/  @!P0 SHF.L.U64.HI R20, R158, 0x1, R100 ;  /* 0x000000019e148819 */ /* 0x000fc80000010264 */
[----:B------:R-:W-:-:S05]  /*7c50*/  @!P0 IADD3 R6, P4, R3, R5, RZ ;  /* 0x0000000503068210 */ /* 0x000fca0007f9e0ff */
[----:B------:R-:W-:Y:S01]  /*7c60*/  @!P0 IMAD.X R7, R4, 0x1, R20, P4 ;  /* 0x0000000104078824 */ /* 0x000fe200020e0614 */
[----:B------:R-:W-:Y:S01]  /*7c70*/  @!P0 IADD3 R4, P4, R0, R5, RZ ;  /* 0x0000000500048210 */ /* 0x000fe20007f9e0ff */
[----:B-1----:R-:W-:-:S04]  /*7c80*/  CS2R R16, SRZ ;  /* 0x0000000000107805 */ /* 0x002fc8000001ff00 */
[----:B------:R-:W-:Y:S02]  /*7c90*/  @!P0 IMAD.X R5, R2, 0x1, R20, P4 ;  /* 0x0000000102058824 */ /* 0x000fe400020e0614 */
[----:B------:R-:W-:Y:S01]  /*7ca0*/  CS2R R20, SRZ ;  /* 0x0000000000147805 */ /* 0x000fe2000001ff00 */
[----:B------:R1:W5:Y:S01]  /*7cb0*/  @!P2 LD.E.64 R16, [R14.64] ;  /* 0x000000080e10a980 */ /* 0x000362000c101b00 */
[----:B------:R-:W-:Y:S01]  /*7cc0*/  CS2R R28, SRZ ;  /* 0x00000000001c7805 */ /* 0x000fe2000001ff00 */
[----:B------:R-:W-:Y:S01]  /*7cd0*/  CS2R R30, SRZ ;  /* 0x00000000001e7805 */ /* 0x000fe2000001ff00 */
[----:B------:R-:W-:Y:S02]  /*7ce0*/  CS2R R32, SRZ ;  /* 0x0000000000207805 */ /* 0x000fe4000001ff00 */
[----:B------:R2:W5:Y:S04]  /*7cf0*/  @!P3 LD.E.64 R20, [R18.64] ;  /* 0x000000081214b980 */ /* 0x000568000c101b00 */
[----:B------:R3:W5:Y:S04]  /*7d00*/  @!P1 LD.E.64 R28, [R8.64] ;  /* 0x00000008081c9980 */ /* 0x000768000c101b00 */
[----:B------:R3:W5:Y:S04]  /*7d10*/  @!P0 LD.E.64 R30, [R6.64] ;  /* 0x00000008061e8980 */ /* 0x000768000c101b00 */
[----:B------:R3:W5:Y:S01]  /*7d20*/  @!P0 LD.E.64 R32, [R4.64] ;  /* 0x0000000804208980 */ /* 0x000762000c101b00 */
[----:B-1----:R-:W-:Y:S01]  /*7d30*/  CS2R R14, SRZ ;  /* 0x00000000000e7805 */ /* 0x002fe2000001ff00 */
[----:B--2---:R-:W-:-:S05]  /*7d40*/  CS2R R18, SRZ ;  /* 0x0000000000127805 */ /* 0x004fca000001ff00 */
[----:B------:R3:W5:Y:S04]  /*7d50*/  @!P1 LD.E.64 R14, [R10.64] ;  /* 0x000000080a0e9980 */ /* 0x000768000c101b00 */
[----:B------:R3:W5:Y:S02]  /*7d60*/  @!P2 LD.E.64 R18, [R12.64] ;  /* 0x000000080c12a980 */ /* 0x000764000c101b00 */
.L_x_1333:
[----:B------:R-:W-:Y:S05]  /*7d70*/  BSYNC B0 ;  /* 0x0000000000007941 */ /* 0x000fea0003800000 */
.L_x_1332:
[----:B---345:R-:W-:Y:S01]  /*7d80*/  IMAD.MOV.U32 R4, RZ, RZ, R14 ;  /* 0x000000ffff047224 */ /* 0x038fe200078e000e */
[----:B------:R-:W-:Y:S01]  /*7d90*/  LOP3.LUT P0, RZ, R208, 0x8, RZ, 0xc0, !PT ;  /* 0x00000008d0ff7812 */ /* 0x000fe2000780c0ff */
[----:B--2---:R-:W-:Y:S01]  /*7da0*/  IMAD.MOV.U32 R3, RZ, RZ, R15 ;  /* 0x000000ffff037224 */ /* 0x004fe200078e000f */
[----:B------:R2:W3:Y:S01]  /*7db0*/  SHFL.IDX PT, R8, R24, 0x1, 0x181f ;  /* 0x00381f0018087f89 */ /* 0x0004e200000e0000 */
[----:B-1----:R-:W-:Y:S01]  /*7dc0*/  IMAD.MOV.U32 R2, RZ, RZ, R30 ;  /* 0x000000ffff027224 */ /* 0x002fe200078e001e */
[----:B------:R-:W-:Y:S01]  /*7dd0*/  BSSY B0, `(.L_x_1334) ;  /* 0x000004e000007945 */ /* 0x000fe20003800000 */
[----:B------:R-:W-:Y:S01]  /*7de0*/  IMAD.MOV.U32 R0, RZ, RZ, R31 ;  /* 0x000000ffff007224 */ /* 0x000fe200078e001f */
[----:B------:R-:W-:Y:S01]  /*7df0*/  PRMT R83, R4, 0x5410, R3 ;  /* 0x0000541004537816 */ /* 0x000fe20000000003 */
[----:B------:R-:W-:Y:S01]  /*7e00*/  IMAD.MOV.U32 R4, RZ, RZ, R20 ;  /* 0x000000ffff047224 */ /* 0x000fe200078e0014 */
[----:B------:R-:W-:Y:S01]  /*7e10*/  CS2R R42, SRZ ;  /* 0x00000000002a7805 */ /* 0x000fe2000001ff00 */
        /* <DEDUP_REMOVED lines=11> */
[----:B------:R-:W-:Y:S01]  /*7ed0*/  MOV R2, R32 ;  /* 0x0000002000027202 */ /* 0x000fe20000000f00 */
[----:B------:R2:W1:Y:S01]  /*7ee0*/  SHFL.IDX PT, R3, R26, 0x1, 0x181f ;  /* 0x00381f001a037f89 */ /* 0x00046200000e0000 */
[----:B------:R-:W-:Y:S01]  /*7ef0*/  PRMT R82, R5, 0x5410, R4 ;  /* 0x0000541005527816 */ /* 0x000fe20000000004 */
[----:B------:R-:W-:Y:S01]  /*7f00*/  IMAD.MOV.U32 R4, RZ, RZ, R23 ;  /* 0x000000ffff047224 */ /* 0x000fe200078e0017 */
[----:B------:R-:W-:Y:S01]  /*7f10*/  PRMT R85, R2, 0x7610, R85 ;  /* 0x0000761002557816 */ /* 0x000fe20000000055 */
[----:B------:R-:W-:Y:S01]  /*7f20*/  CS2R R40, SRZ ;  /* 0x0000000000287805 */ /* 0x000fe2000001ff00 */
[----:B------:R-:W-:Y:S01]  /*7f30*/  PRMT R86, R0, 0x7610, R86 ;  /* 0x0000761000567816 */ /* 0x000fe20000000056 */
[----:B------:R2:W4:Y:S01]  /*7f40*/  SHFL.IDX PT, R2, R27, 0x1, 0x181f ;  /* 0x00381f001b027f89 */ /* 0x00052200000e0000 */
[----:B------:R-:W-:Y:S01]  /*7f50*/  MOV R5, R22 ;  /* 0x0000001600057202 */ /* 0x000fe20000000f00 */
[----:B------:R-:W-:Y:S01]  /*7f60*/  CS2R R36, SRZ ;  /* 0x0000000000247805 */ /* 0x000fe2000001ff00 */
[----:B------:R-:W-:Y:S01]  /*7f70*/  PRMT R80, R7, 0x5410, R6 ;  /* 0x0000541007507816 */ /* 0x000fe20000000006 */
[----:B------:R2:W1:Y:S01]  /*7f80*/  SHFL.IDX PT, R0, R25, 0x1, 0x181f ;  /* 0x00381f0019007f89 */ /* 0x00046200000e0000 */
[----:B------:R-:W-:Y:S01]  /*7f90*/  PRMT R13, R5, 0x5410, R4 ;  /* 0x00005410050d7816 */ /* 0x000fe20000000004 */
[----:B------:R-:W-:Y:S01]  /*7fa0*/  CS2R R46, SRZ ;  /* 0x00000000002e7805 */ /* 0x000fe2000001ff00 */
[----:B------:R-:W-:Y:S01]  /*7fb0*/  CS2R R44, SRZ ;  /* 0x00000000002c7805 */ /* 0x000fe2000001ff00 */
[----:B------:R-:W-:Y:S01]  /*7fc0*/  CS2R R38, SRZ ;  /* 0x0000000000267805 */ /* 0x000fe2000001ff00 */
[----:B------:R-:W-:Y:S01]  /*7fd0*/  CS2R R34, SRZ ;  /* 0x0000000000227805 */ /* 0x000fe2000001ff00 */
[----:B------:R-:W-:Y:S05]  /*7fe0*/  @P0 BRA `(.L_x_1335) ;  /* 0x000002c000000947 */ /* 0x000fea0003800000 */
[----:B---3--:R-:W-:Y:S01]  /*7ff0*/  ISETP.GE.AND P0, PT, R156, c[0x0][0x27c], PT ;  /* 0x00009f009c007a0c */ /* 0x008fe20003f06270 */
[----:B------:R-:W-:Y:S01]  /*8000*/  CS2R R36, SRZ ;  /* 0x0000000000247805 */ /* 0x000fe2000001ff00 */
[----:B------:R-:W-:Y:S01]  /*8010*/  ISETP.GE.AND P2, PT, R159, c[0x0][0x27c], PT ;  /* 0x00009f009f007a0c */ /* 0x000fe20003f46270 */
[----:B------:R-:W-:-:S10]  /*8020*/  CS2R R34, SRZ ;  /* 0x0000000000227805 */ /* 0x000fd4000001ff00 */
[C---:B------:R-:W-:Y:S01]  /*8030*/  @!P0 IMAD.SHL.U32 R4, R156.reuse, 0x2, RZ ;  /* 0x000000029c048824 */ /* 0x040fe200078e00ff */
[----:B------:R-:W-:-:S04]  /*8040*/  @!P0 SHF.L.U64.HI R5, R156, 0x1, R157 ;  /* 0x000000019c058819 */ /* 0x000fc8000001029d */
[----:B----4-:R-:W-:-:S05]  /*8050*/  @!P0 IADD3 R6, P1, R2, R4, RZ ;  /* 0x0000000402068210 */ /* 0x010fca0007f3e0ff */
[----:B-1----:R-:W-:Y:S01]  /*8060*/  @!P0 IMAD.X R7, R3, 0x1, R5, P1 ;  /* 0x0000000103078824 */ /* 0x002fe200008e0605 */
[----:B------:R-:W-:Y:S01]  /*8070*/  @!P0 IADD3 R4, P1, R0, R4, RZ ;  /* 0x0000000400048210 */ /* 0x000fe20007f3e0ff */
[----:B------:R-:W-:-:S03]  /*8080*/  @!P2 IMAD.SHL.U32 R9, R159, 0x2, RZ ;  /* 0x000000029f09a824 */ /* 0x000fc600078e00ff */
[----:B------:R1:W5:Y:S01]  /*8090*/  @!P0 LD.E.64 R36, [R6.64] ;  /* 0x0000000806248980 */ /* 0x000362000c101b00 */
[----:B------:R-:W-:Y:S01]  /*80a0*/  @!P0 IMAD.X R5, R8, 0x1, R5, P1 ;  /* 0x0000000108058824 */ /* 0x000fe200008e0605 */
[----:B------:R-:W-:-:S04]  /*80b0*/  ISETP.GE.AND P1, PT, R139, c[0x0][0x27c], PT ;  /* 0x00009f008b007a0c */ /* 0x000fc80003f26270 */
[----:B------:R3:W5:Y:S01]  /*80c0*/  @!P0 LD.E.64 R34, [R4.64] ;  /* 0x0000000804228980 */ /* 0x000762000c101b00 */
[----:B------:R-:W-:Y:S01]  /*80d0*/  CS2R R40, SRZ ;  /* 0x0000000000287805 */ /* 0x000fe2000001ff00 */
[----:B------:R-:W-:Y:S01]  /*80e0*/  CS2R R38, SRZ ;  /* 0x0000000000267805 */ /* 0x000fe2000001ff00 */
[----:B-1----:R-:W-:Y:S02]  /*80f0*/  @!P2 IADD3 R6, P0, R2, R9, RZ ;  /* 0x000000090206a210 */ /* 0x002fe40007f1e0ff */
[----:B---3--:R-:W-:-:S05]  /*8100*/  @!P2 SHF.L.U64.HI R5, R159, 0x1, R105 ;  /* 0x000000019f05a819 */ /* 0x008fca0000010269 */
        /* <DEDUP_REMOVED lines=8> */
[----:B---3--:R-:W-:-:S05]  /*8190*/  @!P1 SHF.L.U64.HI R5, R139, 0x1, R104 ;  /* 0x000000018b059819 */ /* 0x008fca0000010268 */
        /* <DEDUP_REMOVED lines=11> */
[----:B---3--:R-:W-:-:S05]  /*8250*/  @!P0 IADD3 R4, P1, R2, R6, RZ ;  /* 0x0000000602048210 */ /* 0x008fca0007f3e0ff */
[----:B------:R-:W-:Y:S01]  /*8260*/  @!P0 IMAD.X R5, R3, 0x1, R7, P1 ;  /* 0x0000000103058824 */ /* 0x000fe200008e0607 */
[----:B------:R-:W-:-:S04]  /*8270*/  @!P0 IADD3 R2, P1, R0, R6, RZ ;  /* 0x0000000600028210 */ /* 0x000fc80007f3e0ff */
[----:B------:R1:W5:Y:S01]  /*8280*/  @!P0 LD.E.64 R52, [R4.64] ;  /* 0x0000000804348980 */ /* 0x000362000c101b00 */
[----:B------:R-:W-:-:S05]  /*8290*/  @!P0 IMAD.X R3, R8, 0x1, R7, P1 ;  /* 0x0000000108038824 */ /* 0x000fca00008e0607 */
[----:B------:R1:W5:Y:S03]  /*82a0*/  @!P0 LD.E.64 R46, [R2.64] ;  /* 0x00000008022e8980 */ /* 0x000366000c101b00 */
.L_x_1335:
[----:B---3--:R-:W-:Y:S05]  /*82b0*/  BSYNC B0 ;  /* 0x0000000000007941 */ /* 0x008fea0003800000 */
.L_x_1334:
[----:B-1---5:R-:W-:Y:S01]  /*82c0*/  IMAD.MOV.U32 R4, RZ, RZ, R52 ;  /* 0x000000ffff047224 */ /* 0x022fe200078e0034 */
[----:B------:R-:W-:Y:S01]  /*82d0*/  LOP3.LUT P0, RZ, R208, 0x10, RZ, 0xc0, !PT ;  /* 0x00000010d0ff7812 */ /* 0x000fe2000780c0ff */
[----:B----4-:R-:W-:Y:S01]  /*82e0*/  IMAD.MOV.U32 R2, RZ, RZ, R42 ;  /* 0x000000ffff027224 */ /* 0x010fe200078e002a */
[----:B------:R-:W-:Y:S01]  /*82f0*/  MOV R7, R39 ;  /* 0x0000002700077202 */ /* 0x000fe20000000f00 */
[----:B------:R-:W-:Y:S01]  /*8300*/  IMAD.MOV.U32 R0, RZ, RZ, R43 ;  /* 0x000000ffff007224 */ /* 0x000fe200078e002b */
[----:B------:R-:W-:Y:S01]  /*8310*/  PRMT R94, R94, 0x5410, R4 ;  /* 0x000054105e5e7816 */ /* 0x000fe20000000004 */
[----:B------:R-:W-:Y:S01]  /*8320*/  IMAD.MOV.U32 R3, RZ, RZ, R53 ;  /* 0x000000ffff037224 */ /* 0x000fe200078e0035 */
[----:B------:R-:W-:Y:S01]  /*8330*/  BSSY B0, `(.L_x_1336) ;  /* 0x0000050000007945 */ /* 0x000fe20003800000 */
        /* <DEDUP_REMOVED lines=18> */
[----:B------:R1:W3:Y:S01]  /*8460*/  SHFL.IDX PT, R4, R26, 0x2, 0x181f ;  /* 0x00581f001a047f89 */ /* 0x0002e200000e0000 */
[----:B------:R-:W-:Y:S01]  /*8470*/  PRMT R90, R2, 0x5410, R0 ;  /* 0x00005410025a7816 */ /* 0x000fe20000000000 */
[----:B------:R-:W-:Y:S01]  /*8480*/  CS2R R78, SRZ ;  /* 0x00000000004e7805 */ /* 0x000fe2000001ff00 */
[----:B------:R-:W-:Y:S01]  /*8490*/  PRMT R88, R8, 0x5410, R7 ;  /* 0x0000541008587816 */ /* 0x000fe20000000007 */
[----:B------:R1:W4:Y:S01]  /*84a0*/  SHFL.IDX PT, R3, R27, 0x2, 0x181f ;  /* 0x00581f001b037f89 */ /* 0x00032200000e0000 */
[----:B------:R-:W-:Y:S01]  /*84b0*/  PRMT R84, R6, 0x5410, R5 ;  /* 0x0000541006547816 */ /* 0x000fe20000000005 */
[----:B------:R-:W-:Y:S01]  /*84c0*/  CS2R R66, SRZ ;  /* 0x0000000000427805 */ /* 0x000fe2000001ff00 */
[----:B------:R-:W-:Y:S01]  /*84d0*/  CS2R R60, SRZ ;  /* 0x00000000003c7805 */ /* 0x000fe2000001ff00 */
[----:B------:R1:W2:Y:S01]  /*84e0*/  SHFL.IDX PT, R2, R24, 0x2, 0x181f ;  /* 0x00581f0018027f89 */ /* 0x0002a200000e0000 */
[----:B------:R-:W-:Y:S01]  /*84f0*/  CS2R R56, SRZ ;  /* 0x0000000000387805 */ /* 0x000fe2000001ff00 */
[----:B------:R-:W-:Y:S01]  /*8500*/  CS2R R48, SRZ ;  /* 0x0000000000307805 */ /* 0x000fe2000001ff00 */
[----:B------:R-:W-:Y:S01]  /*8510*/  CS2R R62, SRZ ;  /* 0x00000000003e7805 */ /* 0x000fe2000001ff00 */
[----:B------:R1:W1:Y:S01]  /*8520*/  SHFL.IDX PT, R0, R25, 0x2, 0x181f ;  /* 0x00581f0019007f89 */ /* 0x00026200000e0000 */
        /* <DEDUP_REMOVED lines=9> */
[----:B------:R-:W-:Y:S01]  /*85c0*/  @!P0 SHF.L.U64.HI R8, R156, 0x1, R157 ;  /* 0x000000019c088819 */ /* 0x000fe2000001029d */
[----:B------:R-:W-:-:S03]  /*85d0*/  @!P2 IMAD.SHL.U32 R12, R159, 0x2, RZ ;  /* 0x000000029f0ca824 */ /* 0x000fc600078e00ff */
[----:B----4-:R-:W-:-:S05]  /*85e0*/  @!P0 IADD3 R6, P1, R3, R5, RZ ;  /* 0x0000000503068210 */ /* 0x010fca0007f3e0ff */
[----:B---3--:R-:W-:Y:S01]  /*85f0*/  @!P0 IMAD.X R7, R4, 0x1, R8, P1 ;  /* 0x0000000104078824 */ /* 0x008fe200008e0608 */
[----:B-1----:R-:W-:-:S04]  /*8600*/  @!P0 IADD3 R10, P1, R0, R5, RZ ;  /* 0x00000005000a8210 */ /* 0x002fc80007f3e0ff */
[----:B------:R1:W5:Y:S01]  /*8610*/  @!P0 LD.E.64 R48, [R6.64] ;  /* 0x0000000806308980 */ /* 0x000362000c101b00 */
[----:B--2---:R-:W-:Y:S01]  /*8620*/  @!P0 IMAD.X R11, R2, 0x1, R8, P1 ;  /* 0x00000001020b8824 */ /* 0x004fe200008e0608 */
[----:B------:R-:W-:Y:S02]  /*8630*/  ISETP.GE.AND P1, PT, R139, c[0x0][0x27c], PT ;  /* 0x00009f008b007a0c */ /* 0x000fe40003f26270 */
[----:B------:R-:W-:Y:S02]  /*8640*/  @!P2 SHF.L.U64.HI R5, R159, 0x1, R105 ;  /* 0x000000019f05a819 */ /* 0x000fe40000010269 */
[----:B------:R2:W5:Y:S01]  /*8650*/  @!P0 LD.E.64 R50, [R10.64] ;  /* 0x000000080a328980 */ /* 0x000562000c101b00 */
[----:B------:R-:W-:Y:S01]  /*8660*/  @!P2 IADD3 R8, P3, R3, R12, RZ ;  /* 0x0000000c0308a210 */ /* 0x000fe20007f7e0ff */
[----:B------:R-:W-:Y:S01]  /*8670*/  CS2R R56, SRZ ;  /* 0x0000000000387805 */ /* 0x000fe2000001ff00 */
[----:B------:R-:W-:-:S03]  /*8680*/  CS2R R54, SRZ ;  /* 0x0000000000367805 */ /* 0x000fc6000001ff00 */
[----:B------:R-:W-:-:S05]  /*8690*/  @!P2 IMAD.X R9, R4, 0x1, R5, P3 ;  /* 0x000000010409a824 */ /* 0x000fca00018e0605 */
[----:B------:R3:W5:Y:S01]  /*86a0*/  @!P2 LD.E.64 R56, [R8.64] ;  /* 0x000000080838a980 */ /* 0x000762000c101b00 */
[----:B-1----:R-:W-:-:S05]  /*86b0*/  @!P2 IADD3 R6, P0, R0, R12, RZ ;  /* 0x0000000c0006a210 */ /* 0x002fca0007f1e0ff */
[----:B------:R-:W-:Y:S02]  /*86c0*/  @!P2 IMAD.X R7, R2, 0x1, R5, P0 ;  /* 0x000000010207a824 */ /* 0x000fe400000e0605 */
[----:B------:R-:W-:-:S03]  /*86d0*/  @!P1 IMAD.SHL.U32 R5, R139, 0x2, RZ ;  /* 0x000000028b059824 */ /* 0x000fc600078e00ff */
[----:B------:R1:W5:Y:S01]  /*86e0*/  @!P2 LD.E.64 R54, [R6.64] ;  /* 0x000000080636a980 */ /* 0x000362000c101b00 */
[----:B------:R-:W-:Y:S01]  /*86f0*/  CS2R R60, SRZ ;  /* 0x00000000003c7805 */ /* 0x000fe2000001ff00 */
[----:B---3--:R-:W-:Y:S01]  /*8700*/  @!P1 SHF.L.U64.HI R8, R139, 0x1, R104 ;  /* 0x000000018b089819 */ /* 0x008fe20000010268 */
        /* <DEDUP_REMOVED lines=18> */
.L_x_1337:
[----:B------:R-:W-:Y:S05]  /*8830*/  BSYNC B0 ;  /* 0x0000000000007941 */ /* 0x000fea0003800000 */
.L_x_1336:
[----:B--2--5:R-:W-:Y:S01]  /*8840*/  IMAD.MOV.U32 R2, RZ, RZ, R66 ;  /* 0x000000ffff027224 */ /* 0x024fe200078e0042 */
[----:B------:R-:W-:Y:S01]  /*8850*/  LOP3.LUT P0, RZ, R208, 0x1, RZ, 0xc0, !PT ;  /* 0x00000001d0ff7812 */ /* 0x000fe2000780c0ff */
[----:B-1----:R-:W-:Y:S01]  /*8860*/  IMAD.MOV.U32 R0, RZ, RZ, R67 ;  /* 0x000000ffff007224 */ /* 0x002fe200078e0043 */
[----:B------:R-:W1:Y:S01]  /*8870*/  SHFL.IDX PT, R7, R26, 0x3, 0x181f ;  /* 0x00781f001a077f89 */ /* 0x000e6200000e0000 */
[----:B----4-:R-:W-:Y:S01]  /*8880*/  IMAD.MOV.U32 R3, RZ, RZ, R54 ;  /* 0x000000ffff037224 */ /* 0x010fe200078e0036 */
[----:B------:R-:W-:Y:S01]  /*8890*/  BSSY B0, `(.L_x_1338) ;  /* 0x000004f000007945 */ /* 0x000fe20003800000 */
[----:B------:R-:W-:Y:S01]  /*88a0*/  CS2R R74, SRZ ;  /* 0x00000000004a7805 */ /* 0x000fe2000001ff00 */
[----:B------:R-:W-:Y:S01]  /*88b0*/  PRMT R103, R2, 0x5410, R0 ;  /* 0x0000541002677816 */ /* 0x000fe20000000000 */
[----:B------:R-:W-:Y:S01]  /*88c0*/  IMAD.MOV.U32 R2, RZ, RZ, R60 ;  /* 0x000000ffff027224 */ /* 0x000fe200078e003c */
[----:B------:R-:W2:Y:S01]  /*88d0*/  SHFL.IDX PT, R6, R24, 0x3, 0x181f ;  /* 0x00781f0018067f89 */ /* 0x000ea200000e0000 */
[----:B------:R-:W-:Y:S01]  /*88e0*/  IMAD.MOV.U32 R0, RZ, RZ, R61 ;  /* 0x000000ffff007224 */ /* 0x000fe200078e003d */
[----:B------:R-:W-:Y:S01]  /*88f0*/  CS2R R70, SRZ ;  /* 0x0000000000467805 */ /* 0x000fe2000001ff00 */
[----:B------:R-:W-:Y:S01]  /*8900*/  CS2R R76, SRZ ;  /* 0x00000000004c7805 */ /* 0x000fe2000001ff00 */
[----:B------:R4:W3:Y:S01]  /*8910*/  SHFL.IDX PT, R5, R25, 0x3, 0x181f ;  /* 0x00781f0019057f89 */ /* 0x0008e200000e0000 */
[----:B------:R-:W-:Y:S01]  /*8920*/  CS2R R72, SRZ ;  /* 0x0000000000487805 */ /* 0x000fe2000001ff00 */
[----:B------:R-:W-:Y:S01]  /*8930*/  PRMT R99, R2, 0x5410, R0 ;  /* 0x0000541002637816 */ /* 0x000fe20000000000 */
[----:B------:R-:W-:Y:S01]  /*8940*/  IMAD.MOV.U32 R0, RZ, RZ, R57 ;  /* 0x000000ffff007224 */ /* 0x000fe200078e0039 */
[----:B------:R-:W-:Y:S01]  /*8950*/  MOV R2, R56 ;  /* 0x0000003800027202 */ /* 0x000fe20000000f00 */
[----:B------:R-:W-:-:S03]  /*8960*/  CS2R R68, SRZ ;  /* 0x0000000000447805 */ /* 0x000fc6000001ff00 */
[----:B------:R-:W-:Y:S01]  /*8970*/  PRMT R97, R2, 0x5410, R0 ;  /* 0x0000541002617816 */ /* 0x000fe20000000000 */
[----:B------:R-:W-:Y:S02]  /*8980*/  IMAD.MOV.U32 R2, RZ, RZ, R48 ;  /* 0x000000ffff027224 */ /* 0x000fe400078e0030 */
[----:B------:R-:W-:-:S03]  /*8990*/  IMAD.MOV.U32 R0, RZ, RZ, R49 ;  /* 0x000000ffff007224 */ /* 0x000fc600078e0031 */
[----:B------:R-:W-:Y:S02]  /*89a0*/  PRMT R93, R93, 0x5410, R2 ;  /* 0x000054105d5d7816 */ /* 0x000fe40000000002 */
[----:B------:R-:W-:Y:S01]  /*89b0*/  PRMT R95, R0, 0x7610, R95 ;  /* 0x00007610005f7816 */ /* 0x000fe2000000005f */
[----:B------:R-:W-:Y:S01]  /*89c0*/  IMAD.MOV.U32 R0, RZ, RZ, R63 ;  /* 0x000000ffff007224 */ /* 0x000fe200078e003f */
[----:B------:R-:W-:-:S04]  /*89d0*/  MOV R2, R62 ;  /* 0x0000003e00027202 */ /* 0x000fc80000000f00 */
[----:B------:R-:W-:Y:S01]  /*89e0*/  PRMT R101, R2, 0x7610, R101 ;  /* 0x0000761002657816 */ /* 0x000fe20000000065 */
[----:B------:R-:W-:Y:S01]  /*89f0*/  IMAD.MOV.U32 R2, RZ, RZ, R58 ;  /* 0x000000ffff027224 */ /* 0x000fe200078e003a */
[----:B------:R-:W-:Y:S01]  /*8a00*/  PRMT R102, R0, 0x7610, R102 ;  /* 0x0000761000667816 */ /* 0x000fe20000000066 */
[----:B----4-:R-:W-:Y:S01]  /*8a10*/  CS2R R24, SRZ ;  /* 0x0000000000187805 */ /* 0x010fe2000001ff00 */
[----:B------:R-:W-:-:S04]  /*8a20*/  MOV R0, R59 ;  /* 0x0000003b00007202 */ /* 0x000fc80000000f00 */
[----:B------:R-:W-:Y:S01]  /*8a30*/  PRMT R98, R2, 0x5410, R0 ;  /* 0x0000541002627816 */ /* 0x000fe20000000000 */
[----:B------:R-:W-:Y:S01]  /*8a40*/  IMAD.MOV.U32 R2, RZ, RZ, R55 ;  /* 0x000000ffff027224 */ /* 0x000fe200078e0037 */
[----:B------:R4:W1:Y:S04]  /*8a50*/  SHFL.IDX PT, R0, R27, 0x3, 0x181f ;  /* 0x00781f001b007f89 */ /* 0x00086800000e0000 */
[----:B------:R-:W-:Y:S01]  /*8a60*/  PRMT R96, R3, 0x5410, R2 ;  /* 0x0000541003607816 */ /* 0x000fe20000000002 */
[----:B------:R-:W-:Y:S01]  /*8a70*/  IMAD.MOV.U32 R2, RZ, RZ, R51 ;  /* 0x000000ffff027224 */ /* 0x000fe200078e0033 */
[----:B------:R-:W-:-:S04]  /*8a80*/  MOV R3, R50 ;  /* 0x0000003200037202 */ /* 0x000fc80000000f00 */
[----:B------:R-:W-:Y:S01]  /*8a90*/  PRMT R92, R3, 0x5410, R2 ;  /* 0x00005410035c7816 */ /* 0x000fe20000000002 */
[----:B----4-:R-:W-:Y:S01]  /*8aa0*/  CS2R R26, SRZ ;  /* 0x00000000001a7805 */ /* 0x010fe2000001ff00 */
[----:B------:R-:W-:Y:S05]  /*8ab0*/  @P0 BRA `(.L_x_1339) ;  /* 0x000002c000000947 */ /* 0x000fea0003800000 */
[----:B-123--:R-:W-:Y:S01]  /*8ac0*/  ISETP.GE.AND P0, PT, R156, c[0x0][0x27c], PT ;  /* 0x00009f009c007a0c */ /* 0x00efe20003f06270 */
        /* <DEDUP_REMOVED lines=43> */
.L_x_1339:
[----:B-123--:R-:W-:Y:S05]  /*8d80*/  BSYNC B0 ;  /* 0x0000000000007941 */ /* 0x00efea0003800000 */
.L_x_1338:
        /* <DEDUP_REMOVED lines=80> */
.L_x_1343:
[----:B------:R-:W-:Y:S05]  /*9290*/  BSYNC B0 ;  /* 0x0000000000007941 */ /* 0x000fea0003800000 */
.L_x_1342:
        /* <DEDUP_REMOVED lines=24> */
[----:B------:R-:W-:Y:S01]  /*9420*/  HADD2.F32 R4, -RZ, R6.H0_H0 ;  /* 0x20000006ff047230 */ /* 0x000fe20000004100 */
        /* <DEDUP_REMOVED lines=20> */
.L_x_1345:
[----:B------:R-:W-:Y:S05]  /*9570*/  BSYNC B0 ;  /* 0x0000000000007941 */ /* 0x000fea0003800000 */
.L_x_1344:
        /* <DEDUP_REMOVED lines=45> */
.L_x_1347:
[----:B------:R-:W-:Y:S05]  /*9850*/  BSYNC B0 ;  /* 0x0000000000007941 */ /* 0x000fea0003800000 */
.L_x_1346:
[----:B------:R-:W-:-:S13]  /*9860*/  ISETP.GE.AND P0, PT, R158, c[0x0][0x27c], PT ;  /* 0x00009f009e007a0c */ /* 0x000fda0003f06270 */
[----:B------:R-:W-:Y:S05]  /*9870*/  @P0 BRA `(.L_x_1341) ;  /* 0x000002a000000947 */ /* 0x000fea0003800000 */
[----:B------:R-:W2:Y:S01]  /*9880*/  LDS.128 R8, [R195+0x1c080] ;  /* 0x01c08000c3087984 */ /* 0x000ea20000000c00 */
[----:B------:R-:W-:Y:S02]  /*9890*/  SHF.R.U32.HI R0, RZ, 0x10, R33 ;  /* 0x00000010ff007819 */ /* 0x000fe40000011621 */
[----:B------:R-:W-:Y:S02]  /*98a0*/  SHF.R.U32.HI R3, RZ, 0x10, R31 ;  /* 0x00000010ff037819 */ /* 0x000fe4000001161f */
[----:B------:R-:W-:Y:S01]  /*98b0*/  SHF.R.U64 R12, R32, 0x10, R33 ;  /* 0x00000010200c7819 */ /* 0x000fe20000001221 */
[----:B-1----:R-:W-:Y:S01]  /*98c0*/  HADD2.F32 R6, -RZ, R0.H0_H0 ;  /* 0x20000000ff067230 */ /* 0x002fe20000004100 */
[----:B------:R-:W-:Y:S01]  /*98d0*/  SHF.R.U64 R14, R30, 0x10, R31 ;  /* 0x000000101e0e7819 */ /* 0x000fe2000000121f */
[----:B------:R-:W-:Y:S02]  /*98e0*/  HADD2.F32 R5, -RZ, R3.H0_H0 ;  /* 0x20000003ff057230 */ /* 0x000fe40000004100 */
[----:B--2---:R-:W-:-:S02]  /*98f0*/  HADD2.F32 R2, -RZ, R11.H0_H0 ;  /* 0x2000000bff027230 */ /* 0x004fc40000004100 */
[----:B------:R-:W-:-:S03]  /*9900*/  HADD2.F32 R0, -RZ, R11.H1_H1 ;  /* 0x3000000bff007230 */ /* 0x000fc60000004100 */
[-C--:B------:R-:W-:Y:S02]  /*9910*/  FMUL.FTZ R3, R2, R6.reuse ;  /* 0x0000000602037220 */ /* 0x080fe40000410000 */
[C---:B------:R-:W-:Y:S02]  /*9920*/  FMUL.FTZ R4, R0.reuse, R6 ;  /* 0x0000000600047220 */ /* 0x040fe40000410000 */
[-C--:B------:R-:W-:Y:S01]  /*9930*/  FFMA.FTZ R7, R0, R5.reuse, R3 ;  /* 0x0000000500077223 */ /* 0x080fe20000010003 */
[--C-:B------:R-:W-:Y:S01]  /*9940*/  HADD2.F32 R3, -RZ, R8.reuse.H1_H1 ;  /* 0x30000008ff037230 */ /* 0x100fe20000004100 */
[----:B------:R-:W-:Y:S01]  /*9950*/  FFMA.FTZ R13, R2, R5, -R4 ;  /* 0x00000005020d7223 */ /* 0x000fe20000010804 */
[----:B------:R-:W-:Y:S02]  /*9960*/  HADD2.F32 R0, -RZ, R85.H0_H0 ;  /* 0x20000055ff007230 */ /* 0x000fe40000004100 */
[----:B------:R-:W-:Y:S02]  /*9970*/  HADD2.F32 R4, -RZ, R8.H0_H0 ;  /* 0x20000008ff047230 */ /* 0x000fe40000004100 */
[----:B------:R-:W-:Y:S01]  /*9980*/  HADD2.F32 R2, -RZ, R87.H0_H0 ;  /* 0x20000057ff027230 */ /* 0x000fe20000004100 */
        /* <DEDUP_REMOVED lines=8> */
[----:B------:R-:W-:-:S03]  /*9a10*/  HADD2.F32 R2, -RZ, R87.H1_H1 ;  /* 0x30000057ff027230 */ /* 0x000fc60000004100 */
[CC--:B------:R-:W-:Y:S02]  /*9a20*/  FMUL.FTZ R5, R3.reuse, R0.reuse ;  /* 0x0000000003057220 */ /* 0x0c0fe40000410000 */
[C---:B------:R-:W-:Y:S02]  /*9a30*/  FMUL.FTZ R0, R4.reuse, R0 ;  /* 0x0000000004007220 */ /* 0x040fe40000410000 */
[-C--:B------:R-:W-:Y:S02]  /*9a40*/  FFMA.FTZ R5, R4, R2.reuse, -R5 ;  /* 0x0000000204057223 */ /* 0x080fe40000010805 */
[----:B------:R-:W-:Y:S01]  /*9a50*/  FFMA.FTZ R6, R3, R2, R0 ;  /* 0x0000000203067223 */ /* 0x000fe20000010000 */
[----:B------:R-:W-:Y:S02]  /*9a60*/  HADD2.F32 R3, -RZ, R12.H0_H0 ;  /* 0x2000000cff037230 */ /* 0x000fe40000004100 */
        /* <DEDUP_REMOVED lines=11> */
.L_x_1341:
[----:B------:R-:W-:Y:S05]  /*9b20*/  BSYNC B1 ;  /* 0x0000000000017941 */ /* 0x000fea0003800000 */
.L_x_1340:
        /* <DEDUP_REMOVED lines=49> */
.L_x_1351:
[----:B------:R-:W-:Y:S05]  /*9e40*/  BSYNC B0 ;  /* 0x0000000000007941 */ /* 0x000fea0003800000 */
.L_x_1350:
        /* <DEDUP_REMOVED lines=45> */
.L_x_1353:
[----:B------:R-:W-:Y:S05]  /*a120*/  BSYNC B0 ;  /* 0x0000000000007941 */ /* 0x000fea0003800000 */
.L_x_1352:
[----:B------:R-:W-:Y:S01]  /*a130*/  ISETP.GE.AND P0, PT, R139, c[0x0][0x27c], PT ;  /* 0x00009f008b007a0c */ /* 0x000fe20003f06270 */
[----:B------:R-:W-:-:S12]  /*a140*/  BSSY B0, `(.L_x_1354) ;  /* 0x000002c000007945 */ /* 0x000fd80003800000 */
[----:B------:R-:W-:Y:S05]  /*a150*/  @P0 BRA `(.L_x_1355) ;  /* 0x000002a000000947 */ /* 0x000fea0003800000 */
[----:B------:R-:W2:Y:S01]  /*a160*/  LDS.128 R8, [R195+0x19080] ;  /* 0x01908000c3087984 */ /* 0x000ea20000000c00 */
[----:B------:R-:W-:Y:S01]  /*a170*/  SHF.R.U32.HI R0, RZ, 0x10, R45 ;  /* 0x00000010ff007819 */ /* 0x000fe2000001162d */
[----:B-1----:R-:W-:Y:S01]  /*a180*/  HADD2.F32 R6, -RZ, R91.H0_H0 ;  /* 0x2000005bff067230 */ /* 0x002fe20000004100 */
[----:B------:R-:W-:Y:S02]  /*a190*/  SHF.R.U32.HI R2, RZ, 0x10, R43 ;  /* 0x00000010ff027819 */ /* 0x000fe4000001162b */
[----:B------:R-:W-:Y:S01]  /*a1a0*/  SHF.R.U64 R12, R44, 0x10, R45 ;  /* 0x000000102c0c7819 */ /* 0x000fe2000000122d */
[----:B------:R-:W-:Y:S01]  /*a1b0*/  HADD2.F32 R0, -RZ, R0.H0_H0 ;  /* 0x20000000ff007230 */ /* 0x000fe20000004100 */
[----:B------:R-:W-:Y:S01]  /*a1c0*/  SHF.R.U64 R13, R42, 0x10, R43 ;  /* 0x000000102a0d7819 */ /* 0x000fe2000000122b */
[----:B------:R-:W-:-:S04]  /*a1d0*/  HADD2.F32 R2, -RZ, R2.H0_H0 ;  /* 0x20000002ff027230 */ /* 0x000fc80000004100 */
[----:B------:R-:W-:Y:S02]  /*a1e0*/  HADD2.F32 R13, -RZ, R13.H0_H0 ;  /* 0x2000000dff0d7230 */ /* 0x000fe40000004100 */
        /* <DEDUP_REMOVED lines=33> */
.L_x_1355:
[----:B------:R-:W-:Y:S05]  /*a400*/  BSYNC B0 ;  /* 0x0000000000007941 */ /* 0x000fea0003800000 */
.L_x_1354:
        /* <DEDUP_REMOVED lines=44> */
.L_x_1349:
[----:B------:R-:W-:Y:S05]  /*a6d0*/  BSYNC B1 ;  /* 0x0000000000017941 */ /* 0x000fea0003800000 */
.L_x_1348:
        /* <DEDUP_REMOVED lines=49> */
.L_x_1359:
[----:B------:R-:W-:Y:S05]  /*a9f0*/  BSYNC B0 ;  /* 0x0000000000007941 */ /* 0x000fea0003800000 */
.L_x_1358:
        /* <DEDUP_REMOVED lines=45> */
.L_x_1361:
[----:B------:R-:W-:Y:S05]  /*acd0*/  BSYNC B0 ;  /* 0x0000000000007941 */ /* 0x000fea0003800000 */
.L_x_1360:
        /* <DEDUP_REMOVED lines=45> */
.L_x_1363:
[----:B------:R-:W-:Y:S05]  /*afb0*/  BSYNC B0 ;  /* 0x0000000000007941 */ /* 0x000fea0003800000 */
.L_x_1362:
        /* <DEDUP_REMOVED lines=44> */
.L_x_1357:
[----:B------:R-:W-:Y:S05]  /*b280*/  BSYNC B1 ;  /* 0x0000000000017941 */ /* 0x000fea0003800000 */
.L_x_1356:
        /* <DEDUP_REMOVED lines=48> */
.L_x_1366:
[----:B------:R-:W-:Y:S05]  /*b590*/  BSYNC B0 ;  /* 0x0000000000007941 */ /* 0x000fea0003800000 */
.L_x_1365:
        /* <DEDUP_REMOVED lines=45> */
.L_x_1368:
[----:B------:R-:W-:Y:S05]  /*b870*/  BSYNC B0 ;  /* 0x0000000000007941 */ /* 0x000fea0003800000 */
.L_x_1367:
        /* <DEDUP_REMOVED lines=45> */
.L_x_1370:
[----:B------:R-:W-:Y:S05]  /*bb50*/  BSYNC B0 ;  /* 0x0000000000007941 */ /* 0x000fea0003800000 */
.L_x_1369:
        /* <DEDUP_REMOVED lines=45> */
.L_x_1331:
        /* <DEDUP_REMOVED lines=61> */
.L_x_1372:
[----:B------:R-:W-:Y:S05]  /*c200*/  BSYNC B0 ;  /* 0x0000000000007941 */ /* 0x000fea0003800000 */
.L_x_1371:
[----:B-1--45:R-:W-:Y:S01]  /*c210*/  IMAD.MOV.U32 R2, RZ, RZ, R26 ;  /* 0x000000ffff027224 */ /* 0x032fe200078e001a */
[----:B------:R-:W-:Y:S01]  /*c220*/  LOP3.LUT P0, RZ, R208, 0x8, RZ, 0xc0, !PT ;  /* 0x00000008d0ff7812 */ /* 0x000fe2000780c0ff */
[----:B------:R-:W-:Y:S01]  /*c230*/  IMAD.MOV.U32 R0, RZ, RZ, R27 ;  /* 0x000000ffff007224 */ /* 0x000fe200078e001b */
[----:B------:R1:W4:Y:S01]  /*c240*/  SHFL.IDX PT, R8, R14, 0x1, 0x181f ;  /* 0x00381f000e087f89 */ /* 0x00032200000e0000 */
        /* <DEDUP_REMOVED lines=9> */
[----:B------:R1:W3:Y:S01]  /*c2e0*/  SHFL.IDX PT, R6, R15, 0x1, 0x181f ;  /* 0x00381f000f067f89 */ /* 0x0002e200000e0000 */
[----:B------:R-:W-:Y:S01]  /*c2f0*/  IMAD.MOV.U32 R3, RZ, RZ, R17 ;  /* 0x000000ffff037224 */ /* 0x000fe200078e0011 */
[----:B------:R-:W-:Y:S01]  /*c300*/  PRMT R65, R2, 0x5410, R0 ;  /* 0x0000541002417816 */ /* 0x000fe20000000000 */
[----:B------:R-:W-:Y:S01]  /*c310*/  IMAD.MOV.U32 R0, RZ, RZ, R31 ;  /* 0x000000ffff007224 */ /* 0x000fe200078e001f */
[----:B------:R-:W-:Y:S01]  /*c320*/  MOV R2, R30 ;  /* 0x0000001e00027202 */ /* 0x000fe20000000f00 */
[----:B------:R1:W2:Y:S01]  /*c330*/  SHFL.IDX PT, R9, R12, 0x1, 0x181f ;  /* 0x00381f000c097f89 */ /* 0x0002a200000e0000 */
[----:B------:R-:W-:Y:S01]  /*c340*/  PRMT R34, R34, 0x5410, R4 ;  /* 0x0000541022227816 */ /* 0x000fe20000000004 */
[----:B------:R-:W-:Y:S01]  /*c350*/  IMAD.MOV.U32 R4, RZ, RZ, R22 ;  /* 0x000000ffff047224 */ /* 0x000fe200078e0016 */
[----:B------:R-:W-:Y:S01]  /*c360*/  PRMT R67, R67, 0x5410, R2 ;  /* 0x0000541043437816 */ /* 0x000fe20000000002 */
[----:B------:R-:W-:Y:S01]  /*c370*/  IMAD.MOV.U32 R2, RZ, RZ, R28 ;  /* 0x000000ffff027224 */ /* 0x000fe200078e001c */
[----:B------:R-:W-:Y:S01]  /*c380*/  PRMT R92, R92, 0x5410, R0 ;  /* 0x000054105c5c7816 */ /* 0x000fe20000000000 */
[----:B------:R-:W-:Y:S01]  /*c390*/  IMAD.MOV.U32 R0, RZ, RZ, R29 ;  /* 0x000000ffff007224 */ /* 0x000fe200078e001d */
[----:B------:R-:W-:Y:S01]  /*c3a0*/  PRMT R33, R33, 0x5410, R3 ;  /* 0x0000541021217816 */ /* 0x000fe20000000003 */
[----:B------:R1:W1:Y:S01]  /*c3b0*/  SHFL.IDX PT, R7, R13, 0x1, 0x181f ;  /* 0x00381f000d077f89 */ /* 0x00026200000e0000 */
[----:B------:R-:W-:Y:S01]  /*c3c0*/  PRMT R67, R2, 0x7610, R67 ;  /* 0x0000761002437816 */ /* 0x000fe20000000043 */
[----:B------:R-:W-:Y:S01]  /*c3d0*/  IMAD.MOV.U32 R2, RZ, RZ, R20 ;  /* 0x000000ffff027224 */ /* 0x000fe200078e0014 */
[----:B------:R-:W-:Y:S01]  /*c3e0*/  PRMT R66, R0, 0x7610, R66 ;  /* 0x0000761000427816 */ /* 0x000fe20000000042 */
[----:B------:R-:W-:Y:S01]  /*c3f0*/  IMAD.MOV.U32 R0, RZ, RZ, R21 ;  /* 0x000000ffff007224 */ /* 0x000fe200078e0015 */
[----:B------:R-:W-:Y:S01]  /*c400*/  MOV R3, R23 ;  /* 0x0000001700037202 */ /* 0x000fe20000000f00 */
[----:B------:R-:W-:Y:S01]  /*c410*/  CS2R R52, SRZ ;  /* 0x0000000000347805 */ /* 0x000fe2000001ff00 */
        /* <DEDUP_REMOVED lines=10> */
[----:B--234-:R-:W-:Y:S01]  /*c4c0*/  ISETP.GE.AND P1, PT, R134, c[0x0][0x27c], PT ;  /* 0x00009f0086007a0c */ /* 0x01cfe20003f26270 */
        /* <DEDUP_REMOVED lines=10> */
[----:B------:R-:W-:Y:S01]  /*c570*/  @!P1 IMAD.X R3, R9, 0x1, R0, P0 ;  /* 0x0000000109039824 */ /* 0x000fe200000e0600 */
        /* <DEDUP_REMOVED lines=14> */
.L_x_1374:
[----:B--234-:R-:W-:Y:S05]  /*c660*/  BSYNC B0 ;  /* 0x0000000000007941 */ /* 0x01cfea0003800000 */
.L_x_1373:
        /* <DEDUP_REMOVED lines=44> */
[----:B--23--:R-:W-:Y:S01]  /*c930*/  ISETP.GE.AND P1, PT, R134, c[0x0][0x27c], PT ;  /* 0x00009f0086007a0c */ /* 0x00cfe20003f26270 */
[----:B------:R-:W-:Y:S01]  /*c940*/  CS2R R58, SRZ ;  /* 0x00000000003a7805 */ /* 0x000fe2000001ff00 */
[----:B------:R-:W-:Y:S01]  /*c950*/  ISETP.GE.AND P0, PT, R138, c[0x0][0x27c], PT ;  /* 0x00009f008a007a0c */ /* 0x000fe20003f06270 */
[----:B------:R-:W-:-:S10]  /*c960*/  CS2R R56, SRZ ;  /* 0x0000000000387805 */ /* 0x000fd4000001ff00 */
[C---:B------:R-:W-:Y:S01]  /*c970*/  @!P1 IMAD.SHL.U32 R2, R134.reuse, 0x2, RZ ;  /* 0x0000000286029824 */ /* 0x040fe200078e00ff */
[----:B------:R-:W-:-:S04]  /*c980*/  @!P1 SHF.L.U64.HI R0, R134, 0x1, R135 ;  /* 0x0000000186009819 */ /* 0x000fc80000010287 */
[----:B------:R-:W-:-:S05]  /*c990*/  @!P1 IADD3 R4, P2, R6, R2, RZ ;  /* 0x0000000206049210 */ /* 0x000fca0007f5e0ff */
[--C-:B------:R-:W-:Y:S01]  /*c9a0*/  @!P1 IMAD.X R5, R9, 0x1, R0.reuse, P2 ;  /* 0x0000000109059824 */ /* 0x100fe200010e0600 */
[----:B-1----:R-:W-:Y:S01]  /*c9b0*/  @!P1 IADD3 R2, P2, R7, R2, RZ ;  /* 0x0000000207029210 */ /* 0x002fe20007f5e0ff */
[----:B------:R-:W-:Y:S01]  /*c9c0*/  CS2R R62, SRZ ;  /* 0x00000000003e7805 */ /* 0x000fe2000001ff00 */
[----:B------:R-:W-:Y:S02]  /*c9d0*/  CS2R R60, SRZ ;  /* 0x00000000003c7805 */ /* 0x000fe4000001ff00 */
[----:B------:R1:W5:Y:S01]  /*c9e0*/  @!P1 LD.E.128 R56, [R4.64] ;  /* 0x0000000804389980 */ /* 0x000362000c101d00 */
[----:B----4-:R-:W-:Y:S02]  /*c9f0*/  @!P1 IMAD.X R3, R8, 0x1, R0, P2 ;  /* 0x0000000108039824 */ /* 0x010fe400010e0600 */
[----:B------:R-:W-:-:S03]  /*ca00*/  @!P0 IMAD.SHL.U32 R0, R202, 0x2, RZ ;  /* 0x00000002ca008824 */ /* 0x000fc600078e00ff */
[----:B------:R2:W5:Y:S01]  /*ca10*/  @!P1 LD.E.128 R60, [R2.64] ;  /* 0x00000008023c9980 */ /* 0x000562000c101d00 */
[----:B------:R-:W-:Y:S01]  /*ca20*/  CS2R R74, SRZ ;  /* 0x00000000004a7805 */ /* 0x000fe2000001ff00 */
[----:B------:R-:W-:Y:S01]  /*ca30*/  CS2R R72, SRZ ;  /* 0x0000000000487805 */ /* 0x000fe2000001ff00 */
[----:B------:R-:W-:Y:S01]  /*ca40*/  CS2R R70, SRZ ;  /* 0x0000000000467805 */ /* 0x000fe2000001ff00 */
[----:B------:R-:W-:Y:S01]  /*ca50*/  CS2R R68, SRZ ;  /* 0x0000000000447805 */ /* 0x000fe2000001ff00 */
[-C--:B-1----:R-:W-:Y:S02]  /*ca60*/  @!P0 IADD3 R4, P2, R6, R0.reuse, RZ ;  /* 0x0000000006048210 */ /* 0x082fe40007f5e0ff */
[----:B--2---:R-:W-:Y:S02]  /*ca70*/  @!P0 SHF.L.U64.HI R3, R202, 0x1, R205 ;  /* 0x00000001ca038819 */ /* 0x004fe400000102cd */
[----:B------:R-:W-:-:S03]  /*ca80*/  @!P0 IADD3 R2, P1, R7, R0, RZ ;  /* 0x0000000007028210 */ /* 0x000fc60007f3e0ff */
[--C-:B------:R-:W-:Y:S02]  /*ca90*/  @!P0 IMAD.X R5, R9, 0x1, R3.reuse, P2 ;  /* 0x0000000109058824 */ /* 0x100fe400010e0603 */
[----:B------:R-:W-:-:S03]  /*caa0*/  @!P0 IMAD.X R3, R8, 0x1, R3, P1 ;  /* 0x0000000108038824 */ /* 0x000fc600008e0603 */
[----:B------:R1:W5:Y:S04]  /*cab0*/  @!P0 LD.E.128 R72, [R4.64] ;  /* 0x0000000804488980 */ /* 0x000368000c101d00 */
[----:B------:R1:W5:Y:S02]  /*cac0*/  @!P0 LD.E.128 R68, [R2.64] ;  /* 0x0000000802448980 */ /* 0x000364000c101d00 */
.L_x_1376:
[----:B--23--:R-:W-:Y:S05]  /*cad0*/  BSYNC B0 ;  /* 0x0000000000007941 */ /* 0x00cfea0003800000 */
.L_x_1375:
[----:B-1---5:R-:W-:Y:S01]  /*cae0*/  IMAD.MOV.U32 R2, RZ, RZ, R74 ;  /* 0x000000ffff027224 */ /* 0x022fe200078e004a */
[----:B------:R-:W-:Y:S01]  /*caf0*/  LOP3.LUT P0, RZ, R208, 0x1, RZ, 0xc0, !PT ;  /* 0x00000001d0ff7812 */ /* 0x000fe2000780c0ff */
[----:B------:R-:W-:Y:S01]  /*cb00*/  IMAD.MOV.U32 R0, RZ, RZ, R75 ;  /* 0x000000ffff007224 */ /* 0x000fe200078e004b */
[----:B----4-:R1:W2:Y:S01]  /*cb10*/  SHFL.IDX PT, R8, R14, 0x3, 0x181f ;  /* 0x00781f000e087f89 */ /* 0x0102a200000e0000 */
[----:B------:R-:W-:Y:S01]  /*cb20*/  BSSY B0, `(.L_x_1377) ;  /* 0x0000040000007945 */ /* 0x000fe20003800000 */
[----:B------:R-:W-:Y:S01]  /*cb30*/  CS2R R88, SRZ ;  /* 0x0000000000587805 */ /* 0x000fe2000001ff00 */
        /* <DEDUP_REMOVED lines=10> */
[----:B------:R1:W4:Y:S01]  /*cbe0*/  SHFL.IDX PT, R7, R12, 0x3, 0x181f ;  /* 0x00781f000c077f89 */ /* 0x00032200000e0000 */
[----:B------:R-:W-:Y:S01]  /*cbf0*/  MOV R0, R59 ;  /* 0x0000003b00007202 */ /* 0x000fe20000000f00 */
[----:B------:R-:W-:Y:S01]  /*cc00*/  CS2R R84, SRZ ;  /* 0x0000000000547805 */ /* 0x000fe2000001ff00 */
[----:B------:R-:W-:Y:S01]  /*cc10*/  CS2R R78, SRZ ;  /* 0x00000000004e7805 */ /* 0x000fe2000001ff00 */
[----:B------:R1:W1:Y:S01]  /*cc20*/  SHFL.IDX PT, R6, R13, 0x3, 0x181f ;  /* 0x00781f000d067f89 */ /* 0x00026200000e0000 */
[----:B------:R-:W-:Y:S01]  /*cc30*/  PRMT R105, R2, 0x5410, R0 ;  /* 0x0000541002697816 */ /* 0x000fe20000000000 */
[----:B------:R-:W-:Y:S01]  /*cc40*/  IMAD.MOV.U32 R2, RZ, RZ, R56 ;  /* 0x000000ffff027224 */ /* 0x000fe200078e0038 */
[----:B------:R-:W-:Y:S01]  /*cc50*/  CS2R R76, SRZ ;  /* 0x00000000004c7805 */ /* 0x000fe2000001ff00 */
        /* <DEDUP_REMOVED lines=44> */
.L_x_1378:
[----:B-1234-:R-:W-:Y:S05]  /*cf20*/  BSYNC B0 ;  /* 0x0000000000007941 */ /* 0x01efea0003800000 */
.L_x_1377:
        /* <DEDUP_REMOVED lines=136> */
.L_x_1382:
[----:B------:R-:W-:Y:S05]  /*d7b0*/  BSYNC B0 ;  /* 0x0000000000007941 */ /* 0x000fea0003800000 */
.L_x_1381:
        /* <DEDUP_REMOVED lines=99> */
.L_x_1380:
[----:B------:R-:W-:Y:S05]  /*ddf0*/  BSYNC B1 ;  /* 0x0000000000017941 */ /* 0x000fea0003800000 */
.L_x_1379:
        /* <DEDUP_REMOVED lines=17> */
[----:B------:R-:W-:Y:S02]  /*df10*/  SHF.R.U64 R16, R40, 0x10, R41 ;  /* 0x0000001028107819 */ /* 0x000fe40000001229 */
        /* <DEDUP_REMOVED lines=13> */
[----:B------:R-:W4:Y:S02]  /*dff0*/  LDS.128 R12, [R17+0x10080] ;  /* 0x01008000110c7984 */ /* 0x000f240000000c00 */
[----:B----4-:R-:W-:-:S05]  /*e000*/  HADD2.F32 R3, -RZ, R13.H0_H0 ;  /* 0x2000000dff037230 */ /* 0x010fca0000004100 */
[----:B-1----:R-:W-:Y:S01]  /*e010*/  FMUL.FTZ R5, R3, R0 ;  /* 0x0000000003057220 */ /* 0x002fe20000410000 */
[----:B---3--:R-:W1:Y:S02]  /*e020*/  LDS.128 R8, [R31] ;  /* 0x000000001f087984 */ /* 0x008e640000000c00 */
[----:B-1----:R-:W-:-:S05]  /*e030*/  HADD2.F32 R4, -RZ, R9.H0_H0 ;  /* 0x20000009ff047230 */ /* 0x002fca0000004100 */
[C---:B------:R-:W-:Y:S02]  /*e040*/  FMUL.FTZ R0, R4.reuse, R0 ;  /* 0x0000000004007220 */ /* 0x040fe40000410000 */
[-C--:B------:R-:W-:Y:S01]  /*e050*/  FFMA.FTZ R27, R4, R2.reuse, -R5 ;  /* 0x00000002041b7223 */ /* 0x080fe20000010805 */
[----:B------:R-:W-:Y:S01]  /*e060*/  SHF.R.U32.HI R4, RZ, 0x10, R37 ;  /* 0x00000010ff047819 */ /* 0x000fe20000011625 */
[----:B------:R-:W-:Y:S01]  /*e070*/  FFMA.FTZ R26, R3, R2, R0 ;  /* 0x00000002031a7223 */ /* 0x000fe20000010000 */
[----:B------:R-:W-:Y:S01]  /*e080*/  SHF.R.U32.HI R0, RZ, 0x10, R41 ;  /* 0x00000010ff007819 */ /* 0x000fe20000011629 */
[----:B------:R-:W-:Y:S01]  /*e090*/  HADD2.F32 R3, -RZ, R9.H1_H1 ;  /* 0x30000009ff037230 */ /* 0x000fe20000004100 */
[----:B------:R-:W-:Y:S01]  /*e0a0*/  SHF.R.U64 R9, R38, 0x10, R39 ;  /* 0x0000001026097819 */ /* 0x000fe20000001227 */
[----:B------:R-:W-:Y:S02]  /*e0b0*/  HADD2.F32 R2, -RZ, R13.H1_H1 ;  /* 0x3000000dff027230 */ /* 0x000fe40000004100 */
[----:B------:R-:W-:-:S02]  /*e0c0*/  HADD2.F32 R0, -RZ, R0.H0_H0 ;  /* 0x20000000ff007230 */ /* 0x000fc40000004100 */
[----:B------:R-:W-:Y:S02]  /*e0d0*/  HADD2.F32 R5, -RZ, R4.H0_H0 ;  /* 0x20000004ff057230 */ /* 0x000fe40000004100 */
[----:B------:R-:W-:Y:S01]  /*e0e0*/  HADD2.F32 R9, -RZ, R9.H0_H0 ;  /* 0x20000009ff097230 */ /* 0x000fe20000004100 */
[CC--:B------:R-:W-:Y:S02]  /*e0f0*/  FMUL.FTZ R4, R3.reuse, R0.reuse ;  /* 0x0000000003047220 */ /* 0x0c0fe40000410000 */
[C---:B------:R-:W-:Y:S02]  /*e100*/  FMUL.FTZ R0, R2.reuse, R0 ;  /* 0x0000000002007220 */ /* 0x040fe40000410000 */
[-C--:B------:R-:W-:Y:S01]  /*e110*/  FFMA.FTZ R24, R2, R5.reuse, R4 ;  /* 0x0000000502187223 */ /* 0x080fe20000010004 */
[----:B------:R-:W-:Y:S01]  /*e120*/  HADD2.F32 R4, -RZ, R8.H0_H0 ;  /* 0x20000008ff047230 */ /* 0x000fe20000004100 */
[----:B------:R-:W-:Y:S01]  /*e130*/  FFMA.FTZ R25, R3, R5, -R0 ;  /* 0x0000000503197223 */ /* 0x000fe20000010800 */
        /* <DEDUP_REMOVED lines=8> */
[----:B------:R-:W-:-:S02]  /*e1c0*/  HADD2.F32 R0, -RZ, R95.H1_H1 ;  /* 0x3000005fff007230 */ /* 0x000fc40000004100 */
        /* <DEDUP_REMOVED lines=13> */
[--C-:B------:R-:W-:Y:S01]  /*e2a0*/  SHF.R.U64 R5, R42, 0x10, R43.reuse ;  /* 0x000000102a057819 */ /* 0x100fe2000000122b */
[----:B------:R-:W-:Y:S01]  /*e2b0*/  FFMA.FTZ R13, R3, R2, R0 ;  /* 0x00000002030d7223 */ /* 0x000fe20000010000 */
[----:B------:R-:W-:Y:S01]  /*e2c0*/  SHF.R.U32.HI R0, RZ, 0x10, R43 ;  /* 0x00000010ff007819 */ /* 0x000fe2000001162b */
[----:B------:R-:W-:Y:S01]  /*e2d0*/  HADD2.F32 R2, -RZ, R11.H1_H1 ;  /* 0x3000000bff027230 */ /* 0x000fe20000004100 */
[----:B------:R-:W-:Y:S01]  /*e2e0*/  SHF.R.U32.HI R3, RZ, 0x10, R39 ;  /* 0x00000010ff037819 */ /* 0x000fe20000011627 */
[----:B------:R-:W-:-:S02]  /*e2f0*/  HADD2.F32 R5, -RZ, R5.H0_H0 ;  /* 0x20000005ff057230 */ /* 0x000fc40000004100 */
[----:B------:R-:W-:Y:S02]  /*e300*/  HADD2.F32 R4, -RZ, R0.H0_H0 ;  /* 0x20000000ff047230 */ /* 0x000fe40000004100 */
[----:B------:R-:W-:Y:S02]  /*e310*/  HADD2.F32 R0, -RZ, R15.H1_H1 ;  /* 0x3000000fff007230 */ /* 0x000fe40000004100 */
[----:B------:R-:W-:Y:S01]  /*e320*/  HADD2.F32 R6, -RZ, R3.H0_H0 ;  /* 0x20000003ff067230 */ /* 0x000fe20000004100 */
[-C--:B------:R-:W-:Y:S02]  /*e330*/  FMUL.FTZ R3, R2, R4.reuse ;  /* 0x0000000402037220 */ /* 0x080fe40000410000 */
[C---:B------:R-:W-:Y:S02]  /*e340*/  FMUL.FTZ R4, R0.reuse, R4 ;  /* 0x0000000400047220 */ /* 0x040fe40000410000 */
[-C--:B------:R-:W-:Y:S01]  /*e350*/  FFMA.FTZ R7, R0, R6.reuse, R3 ;  /* 0x0000000600077223 */ /* 0x080fe20000010003 */
[----:B------:R-:W-:Y:S01]  /*e360*/  HADD2.F32 R0, -RZ, R12.H1_H1 ;  /* 0x3000000cff007230 */ /* 0x000fe20000004100 */
[----:B------:R-:W-:Y:S01]  /*e370*/  FFMA.FTZ R11, R2, R6, -R4 ;  /* 0x00000006020b7223 */ /* 0x000fe20000010804 */
[----:B------:R-:W-:-:S02]  /*e380*/  HADD2.F32 R2, -RZ, R8.H1_H1 ;  /* 0x30000008ff027230 */ /* 0x000fc40000004100 */
[----:B------:R-:W-:Y:S01]  /*e390*/  HADD2.F32 R4, -RZ, R16.H0_H0 ;  /* 0x20000010ff047230 */ /* 0x000fe20000004100 */
[----:B------:R-:W-:Y:S01]  /*e3a0*/  F2FP.PACK_AB R7, R7, R13 ;  /* 0x0000000d0707723e */ /* 0x000fe200000000ff */
[----:B------:R-:W-:Y:S01]  /*e3b0*/  HADD2.F32 R8, -RZ, R20.H0_H0 ;  /* 0x20000014ff087230 */ /* 0x000fe20000004100 */
[----:B------:R-:W-:Y:S02]  /*e3c0*/  F2FP.PACK_AB R11, R11, R18 ;  /* 0x000000120b0b723e */ /* 0x000fe400000000ff */
[-C--:B------:R-:W-:Y:S02]  /*e3d0*/  FMUL.FTZ R3, R2, R4.reuse ;  /* 0x0000000402037220 */ /* 0x080fe40000410000 */
[C---:B------:R-:W-:Y:S02]  /*e3e0*/  FMUL.FTZ R4, R0.reuse, R4 ;  /* 0x0000000400047220 */ /* 0x040fe40000410000 */
[-C--:B------:R-:W-:Y:S01]  /*e3f0*/  FFMA.FTZ R6, R0, R8.reuse, R3 ;  /* 0x0000000800067223 */ /* 0x080fe20000010003 */
[----:B------:R-:W-:Y:S01]  /*e400*/  HADD2.F32 R0, -RZ, R14.H1_H1 ;  /* 0x3000000eff007230 */ /* 0x000fe20000004100 */
[----:B------:R-:W-:Y:S01]  /*e410*/  FFMA.FTZ R8, R2, R8, -R4 ;  /* 0x0000000802087223 */ /* 0x000fe20000010804 */
[----:B------:R-:W-:-:S03]  /*e420*/  HADD2.F32 R2, -RZ, R10.H1_H1 ;  /* 0x3000000aff027230 */ /* 0x000fc60000004100 */
[----:B------:R-:W-:Y:S01]  /*e430*/  FMUL.FTZ R4, R0, R5 ;  /* 0x0000000500047220 */ /* 0x000fe20000410000 */
[----:B------:R-:W-:Y:S01]  /*e440*/  F2FP.PACK_AB R8, R8, R23 ;  /* 0x000000170808723e */ /* 0x000fe200000000ff */
[----:B------:R-:W-:Y:S01]  /*e450*/  FMUL.FTZ R3, R2, R5 ;  /* 0x0000000502037220 */ /* 0x000fe20000410000 */
[----:B------:R-:W-:Y:S01]  /*e460*/  F2FP.PACK_AB R5, R24, R26 ;  /* 0x0000001a1805723e */ /* 0x000fe200000000ff */
[-C--:B------:R-:W-:Y:S01]  /*e470*/  FFMA.FTZ R2, R2, R9.reuse, -R4 ;  /* 0x0000000902027223 */ /* 0x080fe20000010804 */
[----:B------:R-:W-:Y:S01]  /*e480*/  F2FP.PACK_AB R4, R6, R22 ;  /* 0x000000160604723e */ /* 0x000fe200000000ff */
[----:B------:R-:W-:Y:S01]  /*e490*/  FFMA.FTZ R3, R0, R9, R3 ;  /* 0x0000000900037223 */ /* 0x000fe20000010003 */
[----:B------:R-:W-:Y:S02]  /*e4a0*/  F2FP.PACK_AB R9, R25, R27 ;  /* 0x0000001b1909723e */ /* 0x000fe400000000ff */
[----:B------:R-:W-:Y:S02]  /*e4b0*/  F2FP.PACK_AB R10, R2, R21 ;  /* 0x00000015020a723e */ /* 0x000fe400000000ff */
[----:B------:R-:W-:-:S03]  /*e4c0*/  F2FP.PACK_AB R6, R3, R19 ;  /* 0x000000130306723e */ /* 0x000fc600000000ff */
[----:B------:R1:W-:Y:S04]  /*e4d0*/  STS.128 [R31], R8 ;  /* 0x000000081f007388 */ /* 0x0003e80000000c00 */
[----:B------:R1:W-:Y:S02]  /*e4e0*/  STS.128 [R17+0x10080], R4 ;  /* 0x0100800411007388 */ /* 0x0003e40000000c00 */
.L_x_1386:
[----:B------:R-:W-:Y:S05]  /*e4f0*/  BSYNC B0 ;  /* 0x0000000000007941 */ /* 0x000fea0003800000 */
.L_x_1385:
[----:B------:R-:W-:-:S13]  /*e500*/  ISETP.GE.AND P0, PT, R138, c[0x0][0x27c], PT ;  /* 0x00009f008a007a0c */ /* 0x000fda0003f06270 */
[----:B------:R-:W-:Y:S05]  /*e510*/  @P0 BRA `(.L_x_1384) ;  /* 0x0000061000000947 */ /* 0x000fea0003800000 */
[----:B------:R-:W3:Y:S04]  /*e520*/  LDL R2, [R1+0xc] ;  /* 0x00000c0001027983 */ /* 0x000ee80000100800 */
[----:B------:R-:W4:Y:S01]  /*e530*/  LDL R25, [R1+0x24] ;  /* 0x0000240001197983 */ /* 0x000f220000100800 */
[----:B------:R-:W-:Y:S02]  /*e540*/  MOV R0, c[0x0][0x27c] ;  /* 0x00009f0000007a02 */ /* 0x000fe40000000f00 */
[----:B-1----:R-:W-:-:S05]  /*e550*/  SHF.R.U64 R6, R54, 0x10, R55 ;  /* 0x0000001036067819 */ /* 0x002fca0000001237 */
[----:B------:R-:W-:Y:S01]  /*e560*/  HADD2.F32 R6, -RZ, R6.H0_H0 ;  /* 0x20000006ff067230 */ /* 0x000fe20000004100 */
        /* <DEDUP_REMOVED lines=69> */
[----:B------:R-:W-:Y:S01]  /*e9c0*/  F2FP.PACK_AB R7, R7, R9 ;  /* 0x000000090707723e */ /* 0x000fe200000000ff */
[----:B------:R-:W-:Y:S01]  /*e9d0*/  HADD2.F32 R0, -RZ, R12.H1_H1 ;  /* 0x3000000cff007230 */ /* 0x000fe20000004100 */
[----:B------:R-:W-:Y:S01]  /*e9e0*/  F2FP.PACK_AB R11, R11, R13 ;  /* 0x0000000d0b0b723e */ /* 0x000fe200000000ff */
[----:B------:R-:W-:Y:S01]  /*e9f0*/  HADD2.F32 R12, -RZ, R2.H0_H0 ;  /* 0x20000002ff0c7230 */ /* 0x000fe20000004100 */
[-C--:B------:R-:W-:Y:S01]  /*ea00*/  FMUL.FTZ R2, R3, R4.reuse ;  /* 0x0000000403027220 */ /* 0x080fe20000410000 */
[----:B------:R-:W-:Y:S01]  /*ea10*/  HADD2.F32 R5, -RZ, R5.H0_H0 ;  /* 0x20000005ff057230 */ /* 0x000fe20000004100 */
[----:B------:R-:W-:Y:S01]  /*ea20*/  FMUL.FTZ R4, R0, R4 ;  /* 0x0000000400047220 */ /* 0x000fe20000410000 */
[----:B------:R-:W-:Y:S01]  /*ea30*/  F2FP.PACK_AB R9, R22, R24 ;  /* 0x000000181609723e */ /* 0x000fe200000000ff */
[----:B------:R-:W-:Y:S01]  /*ea40*/  FFMA.FTZ R8, R0, R12, R2 ;  /* 0x0000000c00087223 */ /* 0x000fe20000010002 */
[----:B------:R-:W-:-:S02]  /*ea50*/  HADD2.F32 R0, -RZ, R14.H1_H1 ;  /* 0x3000000eff007230 */ /* 0x000fc40000004100 */
[----:B------:R-:W-:Y:S01]  /*ea60*/  HADD2.F32 R2, -RZ, R10.H1_H1 ;  /* 0x3000000aff027230 */ /* 0x000fe20000004100 */
[----:B------:R-:W-:Y:S02]  /*ea70*/  FFMA.FTZ R10, R3, R12, -R4 ;  /* 0x0000000c030a7223 */ /* 0x000fe40000010804 */
[-C--:B------:R-:W-:Y:S02]  /*ea80*/  FMUL.FTZ R4, R0, R5.reuse ;  /* 0x0000000500047220 */ /* 0x080fe40000410000 */
[C---:B------:R-:W-:Y:S01]  /*ea90*/  FMUL.FTZ R3, R2.reuse, R5 ;  /* 0x0000000502037220 */ /* 0x040fe20000410000 */
[----:B------:R-:W-:Y:S01]  /*eaa0*/  F2FP.PACK_AB R5, R21, R23 ;  /* 0x000000171505723e */ /* 0x000fe200000000ff */
[-C--:B------:R-:W-:Y:S01]  /*eab0*/  FFMA.FTZ R2, R2, R6.reuse, -R4 ;  /* 0x0000000602027223 */ /* 0x080fe20000010804 */
[----:B------:R-:W-:Y:S01]  /*eac0*/  F2FP.PACK_AB R4, R8, R19 ;  /* 0x000000130804723e */ /* 0x000fe200000000ff */
[----:B------:R-:W-:Y:S01]  /*ead0*/  FFMA.FTZ R3, R0, R6, R3 ;  /* 0x0000000600037223 */ /* 0x000fe20000010003 */
[----:B------:R-:W-:-:S02]  /*eae0*/  F2FP.PACK_AB R8, R10, R20 ;  /* 0x000000140a08723e */ /* 0x000fc400000000ff */
[----:B------:R-:W-:Y:S02]  /*eaf0*/  F2FP.PACK_AB R10, R2, R17 ;  /* 0x00000011020a723e */ /* 0x000fe400000000ff */
[----:B------:R-:W-:-:S03]  /*eb00*/  F2FP.PACK_AB R6, R3, R18 ;  /* 0x000000120306723e */ /* 0x000fc600000000ff */
[----:B------:R1:W-:Y:S04]  /*eb10*/  STS.128 [R25], R8 ;  /* 0x0000000819007388 */ /* 0x0003e80000000c00 */
[----:B------:R1:W-:Y:S02]  /*eb20*/  STS.128 [R16+0x10080], R4 ;  /* 0x0100800410007388 */ /* 0x0003e40000000c00 */
.L_x_1384:
[----:B------:R-:W-:Y:S05]  /*eb30*/  BSYNC B1 ;  /* 0x0000000000017941 */ /* 0x000fea0003800000 */
.L_x_1383:
        /* <DEDUP_REMOVED lines=18> */
[----:B-1----:R-:W-:Y:S01]  /*ec60*/  SHF.R.U32.HI R9, RZ, 0x10, R57 ;  /* 0x00000010ff097819 */ /* 0x002fe20000011639 */
[----:B------:R-:W-:Y:S01]  /*ec70*/  HADD2.F32 R15, -RZ, R104.H0_H0 ;  /* 0x20000068ff0f7230 */ /* 0x000fe20000004100 */
[----:B------:R-:W-:Y:S01]  /*ec80*/  LEA.HI R0, R0, R225, RZ, 0x1d ;  /* 0x000000e100007211 */ /* 0x000fe200078fe8ff */
[----:B------:R-:W-:Y:S01]  /*ec90*/  HADD2.F32 R11, -RZ, R105.H0_H0 ;  /* 0x20000069ff0b7230 */ /* 0x000fe20000004100 */
[----:B------:R-:W-:Y:S01]  /*eca0*/  SHF.R.U32.HI R23, RZ, 0x10, R63 ;  /* 0x00000010ff177819 */ /* 0x000fe2000001163f */
[----:B------:R-:W-:Y:S01]  /*ecb0*/  HADD2.F32 R39, -RZ, R9.H0_H0 ;  /* 0x20000009ff277230 */ /* 0x000fe20000004100 */
[----:B------:R-:W-:-:S02]  /*ecc0*/  SHF.R.S32.HI R3, RZ, 0x1f, R0 ;  /* 0x0000001fff037819 */ /* 0x000fc40000011400 */
[----:B------:R-:W-:Y:S01]  /*ecd0*/  SHF.L.U32 R2, R0, 0x3, RZ ;  /* 0x0000000300027819 */ /* 0x000fe200000006ff */
[----:B------:R-:W-:Y:S01]  /*ece0*/  HADD2.F32 R23, -RZ, R23.H0_H0 ;  /* 0x20000017ff177230 */ /* 0x000fe20000004100 */
[----:B------:R-:W-:Y:S02]  /*ecf0*/  LEA.HI R0, R3, R0, RZ, 0x3 ;  /* 0x0000000003007211 */ /* 0x000fe400078f18ff */
[----:B------:R-:W-:Y:S02]  /*ed00*/  LOP3.LUT R2, R43, 0x38, R2, 0xf8, !PT ;  /* 0x000000382b027812 */ /* 0x000fe400078ef802 */
[----:B------:R-:W-:Y:S02]  /*ed10*/  SHF.L.U32 R0, R0, 0xa, RZ ;  /* 0x0000000a00007819 */ /* 0x000fe400000006ff */
[----:B------:R-:W-:Y:S02]  /*ed20*/  LOP3.LUT R2, R2, R41, RZ, 0x3c, !PT ;  /* 0x0000002902027212 */ /* 0x000fe400078e3cff */
[----:B------:R-:W-:-:S02]  /*ed30*/  LOP3.LUT R0, R0, 0x7fffe000, RZ, 0xc0, !PT ;  /* 0x7fffe00000007812 */ /* 0x000fc400078ec0ff */
        /* <DEDUP_REMOVED lines=12> */
[----:B------:R-:W-:Y:S02]  /*ee00*/  HADD2.F32 R27, -RZ, R32.H0_H0 ;  /* 0x20000020ff1b7230 */ /* 0x000fe40000004100 */
[----:B-1----:R-:W-:Y:S02]  /*ee10*/  HADD2.F32 R2, -RZ, R17.H0_H0 ;  /* 0x20000011ff027230 */ /* 0x002fe40000004100 */
[----:B------:R-:W-:-:S03]  /*ee20*/  HADD2.F32 R3, -RZ, R16.H0_H0 ;  /* 0x20000010ff037230 */ /* 0x000fc60000004100 */
[-C--:B------:R-:W-:Y:S01]  /*ee30*/  FMUL.FTZ R22, R2, R0.reuse ;  /* 0x0000000002167220 */ /* 0x080fe20000410000 */
[----:B----4-:R-:W1:Y:S02]  /*ee40*/  LDS.128 R4, [R42] ;  /* 0x000000002a047984 */ /* 0x010e640000000c00 */
[--C-:B-1----:R-:W-:Y:S02]  /*ee50*/  HADD2.F32 R14, -RZ, R5.reuse.H0_H0 ;  /* 0x20000005ff0e7230 */ /* 0x102fe40000004100 */
[----:B------:R-:W-:Y:S02]  /*ee60*/  HADD2.F32 R21, -RZ, R5.H1_H1 ;  /* 0x30000005ff157230 */ /* 0x000fe40000004100 */
[----:B------:R-:W-:Y:S01]  /*ee70*/  HADD2.F32 R20, -RZ, R4.H0_H0 ;  /* 0x20000004ff147230 */ /* 0x000fe20000004100 */
[----:B------:R-:W-:Y:S01]  /*ee80*/  FMUL.FTZ R8, R14, R0 ;  /* 0x000000000e087220 */ /* 0x000fe20000410000 */
[----:B------:R-:W-:Y:S01]  /*ee90*/  HADD2.F32 R0, -RZ, R102.H1_H1 ;  /* 0x30000066ff007230 */ /* 0x000fe20000004100 */
[----:B------:R-:W-:Y:S01]  /*eea0*/  FMUL.FTZ R5, R21, R10 ;  /* 0x0000000a15057220 */ /* 0x000fe20000410000 */
[--C-:B------:R-:W-:Y:S01]  /*eeb0*/  HADD2.F32 R12, -RZ, R6.reuse.H0_H0 ;  /* 0x20000006ff0c7230 */ /* 0x100fe20000004100 */
[----:B------:R-:W-:Y:S01]  /*eec0*/  FFMA.FTZ R37, R2, R13, R8 ;  /* 0x0000000d02257223 */ /* 0x000fe20000010008 */
[----:B------:R-:W-:Y:S01]  /*eed0*/  HADD2.F32 R2, -RZ, R17.H1_H1 ;  /* 0x30000011ff027230 */ /* 0x000fe20000004100 */
[-C--:B------:R-:W-:Y:S01]  /*eee0*/  FMUL.FTZ R8, R20, R0.reuse ;  /* 0x0000000014087220 */ /* 0x080fe20000410000 */
[----:B------:R-:W-:Y:S01]  /*eef0*/  HADD2.F32 R9, -RZ, R6.H1_H1 ;  /* 0x30000006ff097230 */ /* 0x000fe20000004100 */
[C---:B------:R-:W-:Y:S01]  /*ef00*/  FMUL.FTZ R28, R3.reuse, R0 ;  /* 0x00000000031c7220 */ /* 0x040fe20000410000 */
[----:B------:R-:W-:Y:S01]  /*ef10*/  HADD2.F32 R0, -RZ, R103.H1_H1 ;  /* 0x30000067ff007230 */ /* 0x000fe20000004100 */
[C---:B------:R-:W-:Y:S01]  /*ef20*/  FMUL.FTZ R31, R2.reuse, R10 ;  /* 0x0000000a021f7220 */ /* 0x040fe20000410000 */
[----:B------:R-:W-:Y:S01]  /*ef30*/  HADD2.F32 R10, -RZ, R4.H1_H1 ;  /* 0x30000004ff0a7230 */ /* 0x000fe20000004100 */
[----:B------:R-:W-:Y:S01]  /*ef40*/  FFMA.FTZ R36, R2, R39, R5 ;  /* 0x0000002702247223 */ /* 0x000fe20000010005 */
[----:B------:R-:W-:Y:S01]  /*ef50*/  HADD2.F32 R2, -RZ, R18.H0_H0 ;  /* 0x20000012ff027230 */ /* 0x000fe20000004100 */
[----:B------:R-:W-:Y:S01]  /*ef60*/  FFMA.FTZ R35, R3, R15, R8 ;  /* 0x0000000f03237223 */ /* 0x000fe20000010008 */
[----:B------:R-:W-:Y:S01]  /*ef70*/  HADD2.F32 R8, -RZ, R7.H0_H0 ;  /* 0x20000007ff087230 */ /* 0x000fe20000004100 */
[-C--:B------:R-:W-:Y:S01]  /*ef80*/  FMUL.FTZ R3, R12, R0.reuse ;  /* 0x000000000c037220 */ /* 0x080fe20000410000 */
[----:B------:R-:W-:Y:S01]  /*ef90*/  HADD2.F32 R4, -RZ, R19.H0_H0 ;  /* 0x20000013ff047230 */ /* 0x000fe20000004100 */
[C---:B------:R-:W-:Y:S01]  /*efa0*/  FMUL.FTZ R25, R2.reuse, R0 ;  /* 0x0000000002197220 */ /* 0x040fe20000410000 */
[----:B------:R-:W-:Y:S01]  /*efb0*/  HADD2.F32 R0, -RZ, R104.H1_H1 ;  /* 0x30000068ff007230 */ /* 0x000fe20000004100 */
[----:B------:R-:W-:Y:S01]  /*efc0*/  FFMA.FTZ R34, R2, R11, R3 ;  /* 0x0000000b02227223 */ /* 0x000fe20000010003 */
[----:B------:R-:W-:Y:S01]  /*efd0*/  HADD2.F32 R2, -RZ, R105.H1_H1 ;  /* 0x30000069ff027230 */ /* 0x000fe20000004100 */
[----:B------:R-:W-:Y:S01]  /*efe0*/  FFMA.FTZ R26, R14, R13, -R22 ;  /* 0x0000000d0e1a7223 */ /* 0x000fe20000010816 */
[----:B------:R-:W-:Y:S01]  /*eff0*/  HADD2.F32 R7, -RZ, R7.H1_H1 ;  /* 0x30000007ff077230 */ /* 0x000fe20000004100 */
[-C--:B------:R-:W-:Y:S01]  /*f000*/  FMUL.FTZ R13, R8, R0.reuse ;  /* 0x00000000080d7220 */ /* 0x080fe20000410000 */
[----:B------:R-:W-:Y:S01]  /*f010*/  HADD2.F32 R3, -RZ, R19.H1_H1 ;  /* 0x30000013ff037230 */ /* 0x000fe20000004100 */
[C---:B------:R-:W-:Y:S01]  /*f020*/  FMUL.FTZ R17, R4.reuse, R0 ;  /* 0x0000000004117220 */ /* 0x040fe20000410000 */
[----:B------:R-:W-:Y:S01]  /*f030*/  HADD2.F32 R6, -RZ, R16.H1_H1 ;  /* 0x30000010ff067230 */ /* 0x000fe20000004100 */
[----:B------:R-:W-:Y:S01]  /*f040*/  FFMA.FTZ R19, R4, R2, R13 ;  /* 0x0000000204137223 */ /* 0x000fe2000001000d */
[----:B------:R-:W-:Y:S01]  /*f050*/  HADD2.F32 R4, -RZ, R29.H0_H0 ;  /* 0x2000001dff047230 */ /* 0x000fe20000004100 */
[-C--:B------:R-:W-:Y:S01]  /*f060*/  FMUL.FTZ R0, R7, R23.reuse ;  /* 0x0000001707007220 */ /* 0x080fe20000410000 */
[----:B------:R-:W-:Y:S01]  /*f070*/  HADD2.F32 R14, -RZ, R30.H0_H0 ;  /* 0x2000001eff0e7230 */ /* 0x000fe20000004100 */
[C---:B------:R-:W-:Y:S01]  /*f080*/  FMUL.FTZ R13, R3.reuse, R23 ;  /* 0x00000017030d7220 */ /* 0x040fe20000410000 */
[----:B------:R-:W-:Y:S01]  /*f090*/  HADD2.F32 R5, -RZ, R18.H1_H1 ;  /* 0x30000012ff057230 */ /* 0x000fe20000004100 */
[----:B------:R-:W-:Y:S01]  /*f0a0*/  FFMA.FTZ R16, R3, R38, R0 ;  /* 0x0000002603107223 */ /* 0x000fe20000010000 */
[----:B------:R-:W-:Y:S01]  /*f0b0*/  HADD2.F32 R23, -RZ, R33.H0_H0 ;  /* 0x20000021ff177230 */ /* 0x000fe20000004100 */
[----:B------:R-:W-:-:S02]  /*f0c0*/  FMUL.FTZ R3, R10, R4 ;  /* 0x000000040a037220 */ /* 0x000fc40000410000 */
[----:B------:R-:W-:Y:S02]  /*f0d0*/  FMUL.FTZ R0, R9, R14 ;  /* 0x0000000e09007220 */ /* 0x000fe40000410000 */
[C---:B------:R-:W-:Y:S02]  /*f0e0*/  FFMA.FTZ R18, R6.reuse, R27, R3 ;  /* 0x0000001b06127223 */ /* 0x040fe40000010003 */
[----:B------:R-:W-:Y:S02]  /*f0f0*/  FMUL.FTZ R4, R6, R4 ;  /* 0x0000000406047220 */ /* 0x000fe40000410000 */
[C---:B------:R-:W-:Y:S02]  /*f100*/  FMUL.FTZ R3, R5.reuse, R14 ;  /* 0x0000000e05037220 */ /* 0x040fe40000410000 */
[----:B------:R-:W-:Y:S01]  /*f110*/  FFMA.FTZ R22, R5, R23, R0 ;  /* 0x0000001705167223 */ /* 0x000fe20000010000 */
[----:B------:R-:W-:Y:S01]  /*f120*/  F2FP.PACK_AB R5, R36, R37 ;  /* 0x000000252405723e */ /* 0x000fe200000000ff */
[----:B------:R-:W-:-:S02]  /*f130*/  FFMA.FTZ R14, R21, R39, -R31 ;  /* 0x00000027150e7223 */ /* 0x000fc4000001081f */
[----:B------:R-:W-:Y:S02]  /*f140*/  FFMA.FTZ R15, R20, R15, -R28 ;  /* 0x0000000f140f7223 */ /* 0x000fe4000001081c */
[----:B------:R-:W-:Y:S02]  /*f150*/  FFMA.FTZ R12, R12, R11, -R25 ;  /* 0x0000000b0c0c7223 */ /* 0x000fe40000010819 */
[----:B------:R-:W-:Y:S02]  /*f160*/  FFMA.FTZ R2, R8, R2, -R17 ;  /* 0x0000000208027223 */ /* 0x000fe40000010811 */
[----:B------:R-:W-:Y:S01]  /*f170*/  FFMA.FTZ R0, R7, R38, -R13 ;  /* 0x0000002607007223 */ /* 0x000fe2000001080d */
[----:B------:R-:W-:Y:S01]  /*f180*/  F2FP.PACK_AB R7, R16, R19 ;  /* 0x000000131007723e */ /* 0x000fe200000000ff */
[----:B------:R-:W-:Y:S01]  /*f190*/  FFMA.FTZ R6, R10, R27, -R4 ;  /* 0x0000001b0a067223 */ /* 0x000fe20000010804 */
[----:B------:R-:W-:Y:S01]  /*f1a0*/  F2FP.PACK_AB R4, R18, R35 ;  /* 0x000000231204723e */ /* 0x000fe200000000ff */
[----:B------:R-:W-:Y:S01]  /*f1b0*/  FFMA.FTZ R3, R9, R23, -R3 ;  /* 0x0000001709037223 */ /* 0x000fe20000010803 */
[----:B------:R-:W-:-:S02]  /*f1c0*/  F2FP.PACK_AB R11, R0, R2 ;  /* 0x00000002000b723e */ /* 0x000fc400000000ff */
[----:B------:R-:W-:Y:S02]  /*f1d0*/  F2FP.PACK_AB R9, R14, R26 ;  /* 0x0000001a0e09723e */ /* 0x000fe400000000ff */
[----:B------:R-:W-:Y:S02]  /*f1e0*/  F2FP.PACK_AB R8, R6, R15 ;  /* 0x0000000f0608723e */ /* 0x000fe400000000ff */
[----:B------:R-:W-:Y:S02]  /*f1f0*/  F2FP.PACK_AB R10, R3, R12 ;  /* 0x0000000c030a723e */ /* 0x000fe400000000ff */
[----:B------:R-:W-:-:S03]  /*f200*/  F2FP.PACK_AB R6, R22, R34 ;  /* 0x000000221606723e */ /* 0x000fc600000000ff */
[----:B------:R1:W-:Y:S04]  /*f210*/  STS.128 [R42], R8 ;  /* 0x000000082a007388 */ /* 0x0003e80000000c00 */
[----:B------:R1:W-:Y:S02]  /*f220*/  STS.128 [R24+0x10080], R4 ;  /* 0x0100800418007388 */ /* 0x0003e40000000c00 */
.L_x_1390:
[----:B------:R-:W-:Y:S05]  /*f230*/  BSYNC B0 ;  /* 0x0000000000007941 */ /* 0x000fea0003800000 */
.L_x_1389:
        /* <DEDUP_REMOVED lines=8> */
[----:B------:R-:W-:Y:S02]  /*f2c0*/  SHF.R.U32.HI R27, RZ, 0x10, R75 ;  /* 0x00000010ff1b7819 */ /* 0x000fe4000001164b */
        /* <DEDUP_REMOVED lines=14> */
[----:B-----5:R-:W-:Y:S01]  /*f3b0*/  IADD3 R0, R2, R0, R40 ;  /* 0x0000000002007210 */ /* 0x020fe20007ffe028 */
        /* <DEDUP_REMOVED lines=75> */
.L_x_1388:
[----:B------:R-:W-:Y:S05]  /*f870*/  BSYNC B1 ;  /* 0x0000000000017941 */ /* 0x000fea0003800000 */
.L_x_1387:
        /* <DEDUP_REMOVED lines=110> */
.L_x_1392:
[----:B------:R-:W-:Y:S05]  /*ff60*/  BSYNC B0 ;  /* 0x0000000000007941 */ /* 0x000fea0003800000 */
.L_x_1391:
        /* <DEDUP_REMOVED lines=8> */
[----:B------:R-:W-:Y:S01]  /*fff0*/  SHF.R.U32.HI R27, RZ, 0x10, R91 ;  /* 0x00000010ff1b7819 */ /* 0x000fe2000001165b */
[----:B------:R-:W-:Y:S01]  /*10000*/  HADD2.F32 R41, -RZ, R23.H0_H0 ;  /* 0x20000017ff297230 */ /* 0x000fe20000004100 */
[----:B------:R-:W-:Y:S02]  /*10010*/  SHF.R.U64 R32, R84, 0x10, R85 ;  /* 0x0000001054207819 */ /* 0x000fe40000001255 */
[----:B------:R-:W-:Y:S01]  /*10020*/  SHF.R.U64 R33, R86, 0x10, R87 ;  /* 0x0000001056217819 */ /* 0x000fe20000001257 */
[----:B-----5:R-:W-:Y:S01]  /*10030*/  HADD2.F32 R40, -RZ, R27.H0_H0 ;  /* 0x2000001bff287230 */ /* 0x020fe20000004100 */
        /* <DEDUP_REMOVED lines=86> */
.L_x_1364:
[----:B------:R-:W-:Y:S05]  /*105a0*/  BSYNC B2 ;  /* 0x0000000000027941 */ /* 0x000fea0003800000 */
.L_x_1330:
[----:B------:R-:W-:Y:S01]  /*105b0*/  IMAD R0, R120, c[0x0][0x208], RZ ;  /* 0x0000820078007a24 */ /* 0x000fe200078e02ff */
[----:B------:R-:W-:-:S04]  /*105c0*/  DEPBAR.LE SB0, 0x0 ;  /* 0x000080000000791a */ /* 0x000fc80000000000 */
[----:B------:R-:W-:Y:S01]  /*105d0*/  IMAD.WIDE.U32 R2, R200, c[0x0][0x208], RZ ;  /* 0x00008200c8027a25 */ /* 0x000fe200078e00ff */
        /* <DEDUP_REMOVED lines=17> */
[----:B------:R-:W1:Y:S01]  /*106f0*/  SHFL.IDX PT, R0, R3, RZ, 0x181f ;  /* 0x00181fff03007589 */ /* 0x000e6200000e0000 */
[----:B------:R-:W-:-:S03]  /*10700*/  ISETP.GT.AND P0, PT, R119, R209, PT ;  /* 0x000000d17700720c */ /* 0x000fc60003f04270 */
[----:B------:R-:W2:Y:S01]  /*10710*/  SHFL.IDX PT, R2, R2, RZ, 0x181f ;  /* 0x00181fff02027589 */ /* 0x000ea200000e0000 */
[----:B------:R-:W-:-:S03]  /*10720*/  ISETP.GE.OR P4, PT, R134, c[0x0][0x1d4], !P0 ;  /* 0x0000750086007a0c */ /* 0x000fc60004786670 */
[----:B------:R-:W3:Y:S04]  /*10730*/  LDSM.16.M88.4 R20, [R178+0x800] ;  /* 0x00080000b214783b */ /* 0x000ee80000000200 */
[----:B------:R-:W-:Y:S01]  /*10740*/  @P1 IADD3 R187, R178, -0x20, RZ ;  /* 0xffffffe0b2bb1810 */ /* 0x000fe20007ffe0ff */
[----:B----4-:R-:W-:Y:S03]  /*10750*/  LDSM.16.M88.4 R12, [R184] ;  /* 0x00000000b80c783b */ /* 0x010fe60000000200 */
[C---:B------:R-:W-:Y:S01]  /*10760*/  IADD3 R188, R187.reuse, 0x3000, RZ ;  /* 0x00003000bbbc7810 */ /* 0x040fe20007ffe0ff */
[----:B------:R-:W-:Y:S01]  /*10770*/  LDSM.16.M88.4 R36, [R187] ;  /* 0x00000000bb24783b */ /* 0x000fe20000000200 */
[----:B------:R-:W-:-:S02]  /*10780*/  IADD3 R190, R187, 0x1000, RZ ;  /* 0x00001000bbbe7810 */ /* 0x000fc40007ffe0ff */
[C---:B------:R-:W-:Y:S01]  /*10790*/  IADD3 R189, R187.reuse, 0x1800, RZ ;  /* 0x00001800bbbd7810 */ /* 0x040fe20007ffe0ff */
[----:B------:R-:W4:Y:S01]  /*107a0*/  LDSM.16.M88.4 R44, [R187+0x800] ;  /* 0x00080000bb2c783b */ /* 0x000f220000000200 */
[----:B------:R-:W-:Y:S02]  /*107b0*/  IADD3 R192, R187, 0x2000, RZ ;  /* 0x00002000bbc07810 */ /* 0x000fe40007ffe0ff */
[-C--:B-1----:R-:W-:Y:S02]  /*107c0*/  LEA R16, P1, R202, R0.reuse, 0x1 ;  /* 0x00000000ca107211 */ /* 0x082fe400078208ff */
[----:B------:R-:W-:Y:S02]  /*107d0*/  LEA R8, P3, R134, R0, 0x1 ;  /* 0x0000000086087211 */ /* 0x000fe400078608ff */
[----:B--2---:R-:W-:Y:S02]  /*107e0*/  LEA.HI.X R17, R202, R2, R205, 0x1, P1 ;  /* 0x00000002ca117211 */ /* 0x004fe400008f0ccd */
[----:B------:R-:W-:-:S02]  /*107f0*/  LEA R18, P1, R198, R0, 0x1 ;  /* 0x00000000c6127211 */ /* 0x000fc400078208ff */
[-C--:B------:R-:W-:Y:S02]  /*10800*/  LEA.HI.X R9, R134, R2.reuse, R135, 0x1, P3 ;  /* 0x0000000286097211 */ /* 0x080fe400018f0c87 */
[----:B------:R-:W-:Y:S02]  /*10810*/  LEA.HI.X R19, R198, R2, R207, 0x1, P1 ;  /* 0x00000002c6137211 */ /* 0x000fe400008f0ccf */
[C---:B------:R-:W-:Y:S01]  /*10820*/  LEA R10, P1, R199.reuse, R0, 0x1 ;  /* 0x00000000c70a7211 */ /* 0x040fe200078208ff */
[----:B------:R-:W-:Y:S01]  /*10830*/  IMAD.MOV.U32 R0, RZ, RZ, 0x40 ;  /* 0x00000040ff007424 */ /* 0x000fe200078e00ff */
[----:B------:R-:W-:Y:S01]  /*10840*/  ISETP.GE.OR P3, PT, R138, c[0x0][0x1d4], !P0 ;  /* 0x000075008a007a0c */ /* 0x000fe20004766670 */
[----:B-----5:R-:W-:Y:S01]  /*10850*/  HMMA.16816.F32 R28, R4, R24, RZ ;  /* 0x00000018041c723c */ /* 0x020fe200000018ff */
[----:B------:R-:W-:Y:S01]  /*10860*/  LEA.HI.X R11, R199, R2, R206, 0x1, P1 ;  /* 0x00000002c70b7211 */ /* 0x000fe200008f0cce */
[----:B------:R-:W-:Y:S01]  /*10870*/  @!PT LDS RZ, [RZ] ;  /* 0x00000000fffff984 */ /* 0x000fe20000000800 */
[----:B------:R-:W-:Y:S01]  /*10880*/  @!PT LDS RZ, [RZ] ;  /* 0x00000000fffff984 */ /* 0x000fe20000000800 */
[----:B------:R-:W-:Y:S01]  /*10890*/  @!PT LDS RZ, [RZ] ;  /* 0x00000000fffff984 */ /* 0x000fe20000000800 */
[----:B------:R1:W-:Y:S01]  /*108a0*/  LDGSTS.E.BYPASS.LTC128B.128 [R195+0x8080], [R8.64], !P4 ;  /* 0x0808000008c37fae */ /* 0x0003e2000e101d48 */
[----:B------:R-:W-:-:S02]  /*108b0*/  ISETP.GE.OR P1, PT, R198, c[0x0][0x1d4], !P0 ;  /* 0x00007500c6007a0c */ /* 0x000fc40004726670 */
[----:B------:R-:W-:Y:S02]  /*108c0*/  ISETP.GE.OR P0, PT, R199, c[0x0][0x1d4], !P0 ;  /* 0x00007500c7007a0c */ /* 0x000fe40004706670 */
[----:B------:R-:W-:Y:S01]  /*108d0*/  SEL R0, R0, 0xffffffc0, !P2 ;  /* 0xffffffc000007807 */ /* 0x000fe20005000000 */
[C---:B------:R-:W-:Y:S01]  /*108e0*/  HMMA.16816.F32 R32, R4.reuse, R26, RZ ;  /* 0x0000001a0420723c */ /* 0x040fe200000018ff */
[C---:B------:R-:W-:Y:S02]  /*108f0*/  IADD3 R191, R187.reuse, 0x2800, RZ ;  /* 0x00002800bbbf7810 */ /* 0x040fe40007ffe0ff */
[C---:B------:R-:W-:Y:S01]  /*10900*/  IADD3 R193, R187.reuse, 0x3800, RZ ;  /* 0x00003800bbc17810 */ /* 0x040fe20007ffe0ff */
[--C-:B------:R-:W-:Y:S01]  /*10910*/  IMAD.IADD R177, R178, 0x1, R0.reuse ;  /* 0x00000001b2b17824 */ /* 0x100fe200078e0200 */
[----:B------:R2:W-:Y:S01]  /*10920*/  LDGSTS.E.BYPASS.LTC128B.128 [R195+0x9080], [R16.64], !P3 ;  /* 0x0908000010c37fae */ /* 0x0005e2000d901d48 */
[----:B------:R-:W-:Y:S01]  /*10930*/  IMAD.IADD R176, R188, 0x1, R0 ;  /* 0x00000001bcb07824 */ /* 0x000fe200078e0200 */
[----:B------:R-:W-:Y:S01]  /*10940*/  IADD3 R194, R187, 0x800, RZ ;  /* 0x00000800bbc27810 */ /* 0x000fe20007ffe0ff */
[----:B---3--:R-:W-:Y:S01]  /*10950*/  HMMA.16816.F32 R24, R4, R20, RZ ;  /* 0x000000140418723c */ /* 0x008fe200000018ff */
[----:B------:R2:W-:Y:S04]  /*10960*/  LDGSTS.E.BYPASS.LTC128B.128 [R195+0xa080], [R18.64], !P1 ;  /* 0x0a08000012c37fae */ /* 0x0005e8000c901d48 */
[----:B------:R1:W-:Y:S01]  /*10970*/  LDGSTS.E.BYPASS.LTC128B.128 [R195+0xb080], [R10.64], !P0 ;  /* 0x0b0800000ac37fae */ /* 0x0003e2000c101d48 */
[----:B------:R-:W-:-:S02]  /*10980*/  ISETP.GT.AND P0, PT, R114, R211, PT ;  /* 0x000000d37200720c */ /* 0x000fc40003f04270 */
[----:B------:R-:W-:Y:S01]  /*10990*/  HMMA.16816.F32 R4, R4, R22, RZ ;  /* 0x000000160404723c */ /* 0x000fe200000018ff */
[----:B------:R-:W-:Y:S04]  /*109a0*/  LDSM.16.M88.4 R40, [R177] ;  /* 0x00000000b128783b */ /* 0x000fe80000000200 */
[----:B------:R-:W-:Y:S04]  /*109b0*/  LDSM.16.M88.4 R48, [R177+0x800] ;  /* 0x00080000b130783b */ /* 0x000fe80000000200 */
[----:B------:R-:W0:Y:S07]  /*109c0*/  LDGDEPBAR ;  /* 0x00000000000079af */ /* 0x000e2e0000000000 */
[C---:B----4-:R-:W-:Y:S01]  /*109d0*/  HMMA.16816.F32 R24, R12.reuse, R44, R24 ;  /* 0x0000002c0c18723c */ /* 0x050fe20000001818 */
[----:B-1----:R-:W1:Y:S07]  /*109e0*/  LDSM.16.M88.4 R8, [R186] ;  /* 0x00000000ba08783b */ /* 0x002e6e0000000200 */
        /* <DEDUP_REMOVED lines=131> */
.L_x_1492:
[----:B------:R-:W-:Y:S05]  /*11220*/  BRA.DIV ~URZ, `(.L_x_1396) ;  /* 0x0000bbc27f007947 */ /* 0x000fea000b800000 */
[----:B-1----:R1:W3:Y:S02]  /*11230*/  SHFL.IDX PT, R0, R5, RZ, 0x181f ;  /* 0x00181fff05007589 */ /* 0x0022e400000e0000 */
.L_x_1493:
        /* <DEDUP_REMOVED lines=19> */
.L_x_1394:
[----:B------:R-:W-:Y:S05]  /*11370*/  BSYNC B0 ;  /* 0x0000000000007941 */ /* 0x000fea0003800000 */
.L_x_1393:
[----:B------:R-:W-:Y:S01]  /*11380*/  IMAD.MOV.U32 R0, RZ, RZ, c[0x0][0x2c4] ;  /* 0x0000b100ff007624 */ /* 0x000fe200078e00ff */
[----:B------:R-:W0:Y:S01]  /*11390*/  LDGDEPBAR ;  /* 0x00000000000079af */ /* 0x000e220000000000 */
[----:B---3--:R-:W-:Y:S01]  /*113a0*/  IMAD.MOV.U32 R2, RZ, RZ, -0x20 ;  /* 0xffffffe0ff027424 */ /* 0x008fe200078e00ff */
[----:B------:R-:W-:Y:S02]  /*113b0*/  IADD3 R6, -R230, R119, RZ ;  /* 0x00000077e6067210 */ /* 0x000fe40007ffe1ff */
[----:B------:R-:W-:Y:S01]  /*113c0*/  ISETP.NE.AND P0, PT, R0, 0x1, PT ;  /* 0x000000010000780c */ /* 0x000fe20003f05270 */
[----:B------:R-:W-:Y:S01]  /*113d0*/  IMAD R2, R114, R2, 0x1 ;  /* 0x0000000172027424 */ /* 0x000fe200078e0202 */
[----:B------:R-:W-:-:S05]  /*113e0*/  IADD3 R0, R231, R226, RZ ;  /* 0x000000e2e7007210 */ /* 0x000fca0007ffe0ff */
[----:B------:R-:W-:-:S06]  /*113f0*/  IMAD.MOV.U32 R4, RZ, RZ, R0 ;  /* 0x000000ffff047224 */ /* 0x000fcc00078e0000 */
[----:B------:R-:W-:Y:S01]  /*11400*/  @P0 IMAD.HI.U32 R3, R0, c[0x0][0x2c8], RZ ;  /* 0x0000b20000030a27 */ /* 0x000fe200078e00ff */
[----:B------:R-:W-:-:S04]  /*11410*/  IADD3 R0, -R230, R2, R228 ;  /* 0x00000002e6007210 */ /* 0x000fc80007ffe1e4 */
[----:B------:R-:W-:Y:S02]  /*11420*/  @P0 SHF.R.U32.HI R4, RZ, c[0x0][0x2cc], R3 ;  /* 0x0000b300ff040a19 */ /* 0x000fe40000011603 */
[----:B-1----:R-:W-:Y:S01]  /*11430*/  IADD3 R5, R0, -R229, RZ ;  /* 0x800000e500057210 */ /* 0x002fe20007ffe0ff */
[----:B------:R-:W-:Y:S05]  /*11440*/  BRA.DIV ~URZ, `(.L_x_1397) ;  /* 0x0000ba027f007947 */ /* 0x000fea000b800000 */
[----:B------:R1:W2:Y:S02]  /*11450*/  SHFL.IDX PT, R0, R4, RZ, 0x1c1f ;  /* 0x001c1fff04007589 */ /* 0x0002a400000e0000 */
.L_x_1494:
        /* <DEDUP_REMOVED lines=10> */
[C---:B------:R-:W-:Y:S02]  /*11500*/  ISETP.GT.AND P1, PT, R0.reuse, 0x18, PT ;  /* 0x000000180000780c */ /* 0x040fe40003f24270 */
[----:B------:R-:W-:Y:S02]  /*11510*/  ISETP.GT.AND P0, PT, R0, 0x19, PT ;  /* 0x000000190000780c */ /* 0x000fe40003f04270 */
[----:B------:R-:W-:Y:S02]  /*11520*/  FSEL R12, R32, -INF , P3 ;  /* 0xff800000200c7808 */ /* 0x000fe40001800000 */
[----:B------:R-:W-:-:S02]  /*11530*/  FSEL R13, R33, -INF , P5 ;  /* 0xff800000210d7808 */ /* 0x000fc40002800000 */
[----:B------:R-:W-:Y:S02]  /*11540*/  FSEL R14, R16, -INF , P4 ;  /* 0xff800000100e7808 */ /* 0x000fe40002000000 */
[----:B------:R-:W-:Y:S02]  /*11550*/  FSEL R23, R17, -INF , P2 ;  /* 0xff80000011177808 */ /* 0x000fe40001000000 */
        /* <DEDUP_REMOVED lines=10> */
[----:B--2---:R-:W-:-:S05]  /*11600*/  IMAD.IADD R0, R5, 0x1, R0 ;  /* 0x0000000105007824 */ /* 0x004fca00078e0200 */
[----:B------:R-:W-:-:S04]  /*11610*/  IMNMX R0, R6, R0, PT ;  /* 0x0000000006007217 */ /* 0x000fc80003800200 */
[C---:B------:R-:W-:Y:S02]  /*11620*/  ISETP.GT.AND P1, PT, R0.reuse, RZ, PT ;  /* 0x000000ff0000720c */ /* 0x040fe40003f24270 */
[C---:B------:R-:W-:Y:S02]  /*11630*/  ISETP.GT.AND P0, PT, R0.reuse, 0x1, PT ;  /* 0x000000010000780c */ /* 0x040fe40003f04270 */
[----:B------:R-:W-:Y:S02]  /*11640*/  ISETP.GT.AND P2, PT, R0, 0x8, PT ;  /* 0x000000080000780c */ /* 0x000fe40003f44270 */
[----:B------:R-:W-:Y:S02]  /*11650*/  FSEL R6, R38, -INF , P1 ;  /* 0xff80000026067808 */ /* 0x000fe40000800000 */
[----:B------:R-:W-:Y:S02]  /*11660*/  FSEL R7, R39, -INF , P0 ;  /* 0xff80000027077808 */ /* 0x000fe40000000000 */
[----:B------:R-:W-:-:S02]  /*11670*/  ISETP.GT.AND P0, PT, R0, 0x9, PT ;  /* 0x000000090000780c */ /* 0x000fc40003f04270 */
[----:B------:R-:W-:Y:S02]  /*11680*/  FSEL R9, R34, -INF , P2 ;  /* 0xff80000022097808 */ /* 0x000fe40001000000 */
[----:B------:R-:W-:Y:S02]  /*11690*/  FMNMX.FTZ R3, R6, R7, !PT ;  /* 0x0000000706037209 */ /* 0x000fe40007810000 */
[----:B------:R-:W-:Y:S02]  /*116a0*/  FSEL R8, R35, -INF , P0 ;  /* 0xff80000023087808 */ /* 0x000fe40000000000 */
[C---:B------:R-:W-:Y:S02]  /*116b0*/  ISETP.GT.AND P1, PT, R0.reuse, 0x10, PT ;  /* 0x000000100000780c */ /* 0x040fe40003f24270 */
[----:B------:R-:W-:Y:S02]  /*116c0*/  FMNMX.FTZ R3, R9, R3, !PT ;  /* 0x0000000309037209 */ /* 0x000fe40007810000 */
        /* <DEDUP_REMOVED lines=9> */
[----:B------:R-:W-:Y:S02]  /*11760*/  FMNMX.FTZ R0, R26, R2, !PT ;  /* 0x000000021a007209 */ /* 0x000fe40007810000 */
[----:B------:R-:W-:Y:S02]  /*11770*/  FSEL R25, R31, -INF , P0 ;  /* 0xff8000001f197808 */ /* 0x000fe40000000000 */
[----:B------:R-:W-:Y:S02]  /*11780*/  FMNMX.FTZ R2, R22, R3, !PT ;  /* 0x0000000316027209 */ /* 0x000fe40007810000 */
[----:B------:R-:W2:Y:S02]  /*11790*/  SHFL.BFLY PT, R3, R0, 0x2, 0x1f ;  /* 0x0c401f0000037f89 */ /* 0x000ea400000e0000 */
[----:B------:R-:W-:-:S05]  /*117a0*/  FMNMX.FTZ R2, R25, R2, !PT ;  /* 0x0000000219027209 */ /* 0x000fca0007810000 */
[----:B-1----:R-:W1:Y:S01]  /*117b0*/  SHFL.BFLY PT, R4, R2, 0x2, 0x1f ;  /* 0x0c401f0002047f89 */ /* 0x002e6200000e0000 */
[----:B--2---:R-:W-:-:S05]  /*117c0*/  FMNMX.FTZ R0, R3, R0, !PT ;  /* 0x0000000003007209 */ /* 0x004fca0007810000 */
[----:B------:R-:W2:Y:S01]  /*117d0*/  SHFL.BFLY PT, R3, R0, 0x1, 0x1f ;  /* 0x0c201f0000037f89 */ /* 0x000ea200000e0000 */
[----:B-1----:R-:W-:-:S05]  /*117e0*/  FMNMX.FTZ R4, R2, R4, !PT ;  /* 0x0000000402047209 */ /* 0x002fca0007810000 */
[----:B------:R1:W3:Y:S01]  /*117f0*/  SHFL.BFLY PT, R5, R4, 0x1, 0x1f ;  /* 0x0c201f0004057f89 */ /* 0x0002e200000e0000 */
[----:B--2---:R-:W-:-:S05]  /*11800*/  FMNMX.FTZ R133, R0, R3, !PT ;  /* 0x0000000300857209 */ /* 0x004fca0007810000 */
.L_x_1495:
[C---:B------:R-:W-:Y:S01]  /*11810*/  FMUL.FTZ R2, R133.reuse, c[0x0][0x2d0] ;  /* 0x0000b40085027a20 */ /* 0x040fe20000410000 */
[----:B------:R-:W-:Y:S01]  /*11820*/  FSETP.NEU.FTZ.AND P0, PT, R133, -INF , PT ;  /* 0xff8000008500780b */ /* 0x000fe20003f1d000 */
[----:B------:R-:W-:Y:S01]  /*11830*/  WARPSYNC 0xffffffff ;  /* 0xffffffff00007948 */ /* 0x000fe20003800000 */
[----:B-1-3--:R-:W-:Y:S01]  /*11840*/  FMNMX.FTZ R4, R5, R4, !PT ;  /* 0x0000000405047209 */ /* 0x00afe20007810000 */
        /* <DEDUP_REMOVED lines=11> */
[----:B------:R-:W-:Y:S04]  /*11900*/  LDSM.16.MT88.4 R36, [R181] ;  /* 0x00000000b524783b */ /* 0x000fe80000004200 */
[----:B------:R-:W-:Y:S01]  /*11910*/  LDSM.16.MT88.4 R40, [R179+0x1000] ;  /* 0x00100000b328783b */ /* 0x000fe20000004200 */
[----:B------:R2:W-:Y:S03]  /*11920*/  MUFU.EX2 R119, R3 ;  /* 0x0000000300777308 */ /* 0x0005e60000000800 */
[----:B------:R-:W-:Y:S04]  /*11930*/  LDSM.16.MT88.4 R52, [R181+0x800] ;  /* 0x00080000b534783b */ /* 0x000fe80000004200 */
[----:B------:R-:W-:Y:S01]  /*11940*/  LDSM.16.MT88.4 R56, [R182+0x1000] ;  /* 0x00100000b638783b */ /* 0x000fe20000004200 */
[----:B-1----:R-:W-:-:S03]  /*11950*/  FFMA.FTZ R0, R11, c[0x0][0x2d0], -R2 ;  /* 0x0000b4000b007a23 */ /* 0x002fc60000010802 */
[----:B------:R-:W-:Y:S01]  /*11960*/  LDSM.16.MT88.4 R16, [R180] ;  /* 0x00000000b410783b */ /* 0x000fe20000004200 */
[----:B------:R1:W-:Y:S03]  /*11970*/  MUFU.EX2 R108, R0 ;  /* 0x00000000006c7308 */ /* 0x0003e60000000800 */
[----:B------:R-:W-:Y:S01]  /*11980*/  LDSM.16.MT88.4 R68, [R182+0x1800] ;  /* 0x00180000b644783b */ /* 0x000fe20000004200 */
[----:B--2---:R-:W-:-:S03]  /*11990*/  FFMA.FTZ R3, R14, c[0x0][0x2d0], -R2 ;  /* 0x0000b4000e037a23 */ /* 0x004fc60000010802 */
[----:B------:R-:W-:Y:S01]  /*119a0*/  LDSM.16.MT88.4 R72, [R179+0x2000] ;  /* 0x00200000b348783b */ /* 0x000fe20000004200 */
[----:B------:R-:W-:Y:S03]  /*119b0*/  MUFU.EX2 R118, R3 ;  /* 0x0000000300767308 */ /* 0x000fe60000000800 */
[----:B------:R-:W-:Y:S04]  /*119c0*/  LDSM.16.MT88.4 R140, [R180+0x800] ;  /* 0x00080000b48c783b */ /* 0x000fe80000004200 */
[----:B------:R-:W-:Y:S01]  /*119d0*/  LDSM.16.MT88.4 R60, [R180+0x1000] ;  /* 0x00100000b43c783b */ /* 0x000fe20000004200 */
[----:B-1----:R-:W-:-:S03]  /*119e0*/  FFMA.FTZ R0, R12, c[0x0][0x2d0], -R2 ;  /* 0x0000b4000c007a23 */ /* 0x002fc60000010802 */
[----:B------:R-:W1:Y:S01]  /*119f0*/  LDSM.16.MT88.4 R12, [R179] ;  /* 0x00000000b30c783b */ /* 0x000e620000004200 */
[----:B------:R2:W3:Y:S03]  /*11a00*/  MUFU.EX2 R109, R0 ;  /* 0x00000000006d7308 */ /* 0x0004e60000000800 */
[----:B------:R-:W-:Y:S04]  /*11a10*/  LDSM.16.MT88.4 R64, [R181+0x1000] ;  /* 0x00100000b540783b */ /* 0x000fe80000004200 */
[----:B------:R-:W-:Y:S04]  /*11a20*/  LDSM.16.MT88.4 R80, [R181+0x1800] ;  /* 0x00180000b550783b */ /* 0x000fe80000004200 */
[----:B------:R-:W4:Y:S04]  /*11a30*/  LDSM.16.MT88.4 R84, [R180+0x2000] ;  /* 0x00200000b454783b */ /* 0x000f280000004200 */
[----:B------:R-:W-:Y:S01]  /*11a40*/  LDSM.16.MT88.4 R92, [R180+0x2800] ;  /* 0x00280000b45c783b */ /* 0x000fe20000004200 */
[----:B--2---:R-:W-:Y:S01]  /*11a50*/  FMUL.FTZ R0, R4, c[0x0][0x2d0] ;  /* 0x0000b40004007a20 */ /* 0x004fe20000410000 */
[----:B---3--:R-:W-:-:S02]  /*11a60*/  F2FP.PACK_AB R10, R119, R109 ;  /* 0x0000006d770a723e */ /* 0x008fc400000000ff */
[----:B------:R-:W-:Y:S02]  /*11a70*/  LDSM.16.MT88.4 R96, [R181+0x2800] ;  /* 0x00280000b560783b */ /* 0x000fe40000004200 */
[----:B------:R-:W-:Y:S02]  /*11a80*/  FSEL R0, R0, RZ, P0 ;  /* 0x000000ff00007208 */ /* 0x000fe40000000000 */
[----:B------:R-:W-:Y:S03]  /*11a90*/  LDSM.16.MT88.4 R112, [R180+0x3000] ;  /* 0x00300000b470783b */ /* 0x000fe60000004200 */
[--C-:B------:R-:W-:Y:S01]  /*11aa0*/  FFMA.FTZ R3, R6, c[0x0][0x2d0], -R0.reuse ;  /* 0x0000b40006037a23 */ /* 0x100fe20000010800 */
[----:B------:R-:W-:Y:S03]  /*11ab0*/  LDSM.16.MT88.4 R120, [R182+0x3000] ;  /* 0x00300000b678783b */ /* 0x000fe60000004200 */
[----:B------:R2:W-:Y:S01]  /*11ac0*/  MUFU.EX2 R6, R3 ;  /* 0x0000000300067308 */ /* 0x0005e20000000800 */
[----:B------:R-:W-:Y:S04]  /*11ad0*/  LDSM.16.MT88.4 R48, [R180+0x1800] ;  /* 0x00180000b430783b */ /* 0x000fe80000004200 */
[----:B------:R-:W-:Y:S04]  /*11ae0*/  LDSM.16.MT88.4 R88, [R182+0x2000] ;  /* 0x00200000b658783b */ /* 0x000fe80000004200 */
[----:B------:R-:W3:Y:S01]  /*11af0*/  LDSM.16.MT88.4 R104, [R179+0x3000] ;  /* 0x00300000b368783b */ /* 0x000ee20000004200 */
[----:B--2---:R-:W-:-:S04]  /*11b00*/  FFMA.FTZ R3, R7, c[0x0][0x2d0], -R0 ;  /* 0x0000b40007037a23 */ /* 0x004fc80000010800 */
[----:B------:R2:W5:Y:S02]  /*11b10*/  MUFU.EX2 R5, R3 ;  /* 0x0000000300057308 */ /* 0x0005640000000800 */
[----:B--2---:R-:W-:Y:S01]  /*11b20*/  FFMA.FTZ R3, R9, c[0x0][0x2d0], -R0 ;  /* 0x0000b40009037a23 */ /* 0x004fe20000010800 */
[----:B-----5:R-:W-:-:S05]  /*11b30*/  F2FP.PACK_AB R9, R5, R6 ;  /* 0x000000060509723e */ /* 0x020fca00000000ff */
[----:B------:R2:W-:Y:S02]  /*11b40*/  MUFU.EX2 R116, R3 ;  /* 0x0000000300747308 */ /* 0x0005e40000000800 */
[----:B--2---:R-:W-:Y:S01]  /*11b50*/  FFMA.FTZ R3, R8, c[0x0][0x2d0], -R0 ;  /* 0x0000b40008037a23 */ /* 0x004fe20000010800 */
[----:B------:R-:W-:-:S05]  /*11b60*/  F2FP.PACK_AB R8, R108, R110 ;  /* 0x0000006e6c08723e */ /* 0x000fca00000000ff */
[----:B------:R2:W5:Y:S02]  /*11b70*/  MUFU.EX2 R7, R3 ;  /* 0x0000000300077308 */ /* 0x0005640000000800 */
[----:B--2---:R-:W-:Y:S01]  /*11b80*/  FFMA.FTZ R3, R23, c[0x0][0x2d0], -R2 ;  /* 0x0000b40017037a23 */ /* 0x004fe20000010802 */
[----:B-----5:R-:W-:-:S05]  /*11b90*/  F2FP.PACK_AB R11, R7, R116 ;  /* 0x00000074070b723e */ /* 0x020fca00000000ff */
[----:B------:R2:W5:Y:S02]  /*11ba0*/  MUFU.EX2 R124, R3 ;  /* 0x00000003007c7308 */ /* 0x0005640000000800 */
[C---:B-1----:R-:W-:Y:S08]  /*11bb0*/  HMMA.16816.F32 R152, R8.reuse, R12, RZ ;  /* 0x0000000c0898723c */ /* 0x042ff000000018ff */
[----:B------:R-:W-:Y:S01]  /*11bc0*/  HMMA.16816.F32 R12, R8, R14, RZ ;  /* 0x0000000e080c723c */ /* 0x000fe200000018ff */
[--C-:B--2---:R-:W-:Y:S01]  /*11bd0*/  FFMA.FTZ R3, R24, c[0x0][0x2d0], -R2.reuse ;  /* 0x0000b40018037a23 */ /* 0x104fe20000010802 */
[----:B-----5:R-:W-:Y:S01]  /*11be0*/  F2FP.PACK_AB R128, R124, R118 ;  /* 0x000000767c80723e */ /* 0x020fe200000000ff */
[----:B------:R-:W-:-:S02]  /*11bf0*/  FFMA.FTZ R2, R26, c[0x0][0x2d0], -R2 ;  /* 0x0000b4001a027a23 */ /* 0x000fc40000010802 */
[----:B------:R-:W-:Y:S03]  /*11c00*/  MUFU.EX2 R125, R3 ;  /* 0x00000003007d7308 */ /* 0x000fe60000000800 */
[C---:B------:R-:W-:Y:S05]  /*11c10*/  HMMA.16816.F32 R144, R8.reuse, R16, RZ ;  /* 0x000000100890723c */ /* 0x040fea00000018ff */
[----:B------:R1:W2:Y:S03]  /*11c20*/  MUFU.EX2 R204, R2 ;  /* 0x0000000200cc7308 */ /* 0x0002a60000000800 */
[C---:B------:R-:W-:Y:S08]  /*11c30*/  HMMA.16816.F32 R16, R8.reuse, R18, RZ ;  /* 0x000000120810723c */ /* 0x040ff000000018ff */
[----:B------:R-:W-:Y:S01]  /*11c40*/  HMMA.16816.F32 R44, R8, R60, RZ ;  /* 0x0000003c082c723c */ /* 0x000fe200000018ff */
[----:B-1----:R-:W-:Y:S01]  /*11c50*/  FFMA.FTZ R2, R21, c[0x0][0x2d0], -R0 ;  /* 0x0000b40015027a23 */ /* 0x002fe20000010800 */
[----:B--2---:R-:W-:-:S06]  /*11c60*/  F2FP.PACK_AB R130, R204, R125 ;  /* 0x0000007dcc82723e */ /* 0x004fcc00000000ff */
[C---:B----4-:R-:W-:Y:S01]  /*11c70*/  HMMA.16816.F32 R76, R8.reuse, R84, RZ ;  /* 0x00000054084c723c */ /* 0x050fe200000018ff */
[----:B------:R1:W-:Y:S07]  /*11c80*/  MUFU.EX2 R3, R2 ;  /* 0x0000000200037308 */ /* 0x0003ee0000000800 */
[C---:B---3--:R-:W-:Y:S08]  /*11c90*/  HMMA.16816.F32 R100, R8.reuse, R104, RZ ;  /* 0x000000680864723c */ /* 0x048ff000000018ff */
[----:B------:R-:W-:Y:S01]  /*11ca0*/  HMMA.16816.F32 R104, R8, R106, RZ ;  /* 0x0000006a0868723c */ /* 0x000fe200000018ff */
[----:B-1----:R-:W-:-:S04]  /*11cb0*/  FFMA.FTZ R2, R20, c[0x0][0x2d0], -R0 ;  /* 0x0000b40014027a23 */ /* 0x002fc80000010800 */
[----:B------:R1:W2:Y:S02]  /*11cc0*/  MUFU.EX2 R117, R2 ;  /* 0x0000000200757308 */ /* 0x0002a40000000800 */
[--C-:B-1----:R-:W-:Y:S01]  /*11cd0*/  FFMA.FTZ R2, R22, c[0x0][0x2d0], -R0.reuse ;  /* 0x0000b40016027a23 */ /* 0x102fe20000010800 */
[----:B--2---:R-:W-:Y:S01]  /*11ce0*/  F2FP.PACK_AB R129, R117, R3 ;  /* 0x000000037581723e */ /* 0x004fe200000000ff */
[----:B------:R-:W-:Y:S01]  /*11cf0*/  FFMA.FTZ R0, R25, c[0x0][0x2d0], -R0 ;  /* 0x0000b40019007a23 */ /* 0x000fe20000010800 */
[C---:B------:R-:W-:Y:S03]  /*11d00*/  HMMA.16816.F32 R20, R8.reuse, R28, RZ ;  /* 0x0000001c0814723c */ /* 0x040fe600000018ff */
[----:B------:R1:W-:Y:S05]  /*11d10*/  MUFU.EX2 R126, R2 ;  /* 0x00000002007e7308 */ /* 0x0003ea0000000800 */
[C---:B------:R-:W-:Y:S03]  /*11d20*/  HMMA.16816.F32 R24, R8.reuse, R30, RZ ;  /* 0x0000001e0818723c */ /* 0x040fe600000018ff */
[----:B------:R-:W2:Y:S05]  /*11d30*/  MUFU.EX2 R203, R0 ;  /* 0x0000000000cb7308 */ /* 0x000eaa0000000800 */
[----:B------:R-:W-:Y:S01]  /*11d40*/  HMMA.16816.F32 R28, R8, R36, RZ ;  /* 0x00000024081c723c */ /* 0x000fe200000018ff */
[----:B-1----:R-:W-:-:S04]  /*11d50*/  FADD.FTZ R2, R6, R5 ;  /* 0x0000000506027221 */ /* 0x002fc80000010000 */
[----:B------:R-:W-:Y:S01]  /*11d60*/  FADD.FTZ R2, R116, R2 ;  /* 0x0000000274027221 */ /* 0x000fe20000010000 */
[----:B--2---:R-:W-:Y:S01]  /*11d70*/  F2FP.PACK_AB R131, R203, R126 ;  /* 0x0000007ecb83723e */ /* 0x004fe200000000ff */
        /* <DEDUP_REMOVED lines=12> */
[C---:B------:R-:W-:Y:S03]  /*11e40*/  HMMA.16816.F32 R20, R128.reuse, R32, R20 ;  /* 0x000000208014723c */ /* 0x040fe60000001814 */
[----:B------:R-:W-:Y:S02]  /*11e50*/  FADD.FTZ R204, R204, R0 ;  /* 0x00000000cccc7221 */ /* 0x000fe40000010000 */
[----:B------:R-:W-:Y:S02]  /*11e60*/  FADD.FTZ R0, R126, R2 ;  /* 0x000000027e007221 */ /* 0x000fe40000010000 */
[----:B------:R-:W-:Y:S01]  /*11e70*/  @P1 IMAD.HI.U32 R2, R226, c[0x0][0x2c8], RZ ;  /* 0x0000b200e2021a27 */ /* 0x000fe200078e00ff */
[----:B------:R-:W-:Y:S03]  /*11e80*/  HMMA.16816.F32 R24, R128, R34, R24 ;  /* 0x000000228018723c */ /* 0x000fe60000001818 */
[----:B------:R-:W-:Y:S01]  /*11e90*/  FADD.FTZ R203, R203, R0 ;  /* 0x00000000cbcb7221 */ /* 0x000fe20000010000 */
[----:B------:R-:W-:-:S02]  /*11ea0*/  MOV R0, R226 ;  /* 0x000000e200007202 */ /* 0x000fc40000000f00 */
[----:B------:R-:W-:Y:S02]  /*11eb0*/  @P1 SHF.R.U32.HI R0, RZ, c[0x0][0x2cc], R2 ;  /* 0x0000b300ff001a19 */ /* 0x000fe40000011602 */
[----:B------:R-:W-:Y:S02]  /*11ec0*/  HMMA.16816.F32 R32, R8, R38, RZ ;  /* 0x000000260820723c */ /* 0x000fe400000018ff */
[----:B------:R-:W-:-:S04]  /*11ed0*/  IADD3 R0, R0, R228, -R229 ;  /* 0x000000e400007210 */ /* 0x000fc80007ffe8e5 */
[----:B------:R-:W-:Y:S02]  /*11ee0*/  SHF.R.S32.HI R2, RZ, 0x1f, R0 ;  /* 0x0000001fff027819 */ /* 0x000fe40000011400 */
[----:B------:R-:W-:Y:S02]  /*11ef0*/  HMMA.16816.F32 R36, R8, R40, RZ ;  /* 0x000000280824723c */ /* 0x000fe400000018ff */
[----:B------:R-:W-:-:S04]  /*11f00*/  LEA.HI R0, R2, R0, RZ, 0x5 ;  /* 0x0000000002007211 */ /* 0x000fc800078f28ff */
[----:B------:R-:W-:Y:S02]  /*11f10*/  SHF.R.S32.HI R0, RZ, 0x5, R0 ;  /* 0x00000005ff007819 */ /* 0x000fe40000011400 */
[----:B------:R-:W-:Y:S02]  /*11f20*/  HMMA.16816.F32 R40, R8, R42, RZ ;  /* 0x0000002a0828723c */ /* 0x000fe400000018ff */
[----:B------:R-:W-:-:S04]  /*11f30*/  IMNMX R210, R211, R0, !PT ;  /* 0x00000000d3d27217 */ /* 0x000fc80007800200 */
[----:B------:R-:W-:Y:S02]  /*11f40*/  ISETP.GE.AND P0, PT, R196, R210, PT ;  /* 0x000000d2c400720c */ /* 0x000fe40003f06270 */
        /* <DEDUP_REMOVED lines=10> */
[----:B------:R-:W-:Y:S08]  /*11ff0*/  HMMA.16816.F32 R72, R8, R74, RZ ;  /* 0x0000004a0848723c */ /* 0x000ff000000018ff */
[C---:B------:R-:W-:Y:S08]  /*12000*/  HMMA.16816.F32 R144, R128.reuse, R140, R144 ;  /* 0x0000008c8090723c */ /* 0x040ff00000001890 */
        /* <DEDUP_REMOVED lines=44> */
[----:B------:R-:W-:Y:S03]  /*122d0*/  @!UPT UIADD3 URZ, URZ, URZ, URZ ;  /* 0x0000003f3f3ff290 */ /* 0x000fe6000fffe03f */
[----:B------:R-:W-:Y:S11]  /*122e0*/  @!P0 BRA `(.L_x_1399) ;  /* 0x0000251000008947 */ /* 0x000ff60003800000 */
[----:B------:R-:W-:Y:S02]  /*122f0*/  MOV R137, R4 ;  /* 0x0000000400897202 */ /* 0x000fe40000000f00 */
[----:B------:R-:W-:-:S07]  /*12300*/  MOV R136, R133 ;  /* 0x0000008500887202 */ /* 0x000fce0000000f00 */
.L_x_1410:
        /* <DEDUP_REMOVED lines=12> */
[----:B------:R-:W-:Y:S01]  /*123d0*/  IMAD.WIDE.U32 R2, R200, c[0x0][0x208], RZ ;  /* 0x00008200c8027a25 */ /* 0x000fe200078e00ff */
[----:B------:R-:W-:Y:S05]  /*123e0*/  SHF.R.S32.HI R0, RZ, 0x1f, R200 ;  /* 0x0000001fff007819 */ /* 0x000fea00000114c8 */
[----:B------:R-:W-:Y:S04]  /*123f0*/  IMAD R0, R0, c[0x0][0x208], RZ ;  /* 0x0000820000007a24 */ /* 0x000fe800078e02ff */
[----:B------:R-:W-:Y:S05]  /*12400*/  IMAD R0, R200, c[0x0][0x20c], R0 ;  /* 0x00008300c8007a24 */ /* 0x000fea00078e0200 */
[----:B------:R-:W-:Y:S02]  /*12410*/  IADD3 R3, R3, R0, RZ ;  /* 0x0000000003037210 */ /* 0x000fe40007ffe0ff */
[----:B------:R-:W-:Y:S03]  /*12420*/  SHF.R.S32.HI R0, RZ, 0x1f, R197 ;  /* 0x0000001fff007819 */ /* 0x000fe600000114c5 */
        /* <DEDUP_REMOVED lines=9> */
.L_x_1496:
[----:B------:R-:W-:-:S05]  /*124c0*/  BRA.DIV ~URZ, `(.L_x_1403) ;  /* 0x0000ade27f007947 */ /* 0x000fca000b800000 */
[----:B----4-:R4:W3:Y:S02]  /*124d0*/  SHFL.IDX PT, R0, R5, RZ, 0x181f ;  /* 0x00181fff05007589 */ /* 0x0108e400000e0000 */
.L_x_1497:
        /* <DEDUP_REMOVED lines=20> */
.L_x_1401:
[----:B------:R-:W-:Y:S05]  /*12620*/  BSYNC B0 ;  /* 0x0000000000007941 */ /* 0x000fea0003800000 */
.L_x_1400:
        /* <DEDUP_REMOVED lines=144> */
.L_x_1498:
[----:B------:R-:W-:-:S05]  /*12f30*/  BRA.DIV ~URZ, `(.L_x_1407) ;  /* 0x0000a4327f007947 */ /* 0x000fca000b800000 */
[----:B-1----:R1:W3:Y:S02]  /*12f40*/  SHFL.IDX PT, R0, R133, RZ, 0x181f ;  /* 0x00181fff85007589 */ /* 0x0022e400000e0000 */
.L_x_1499:
        /* <DEDUP_REMOVED lines=20> */
.L_x_1405:
[----:B------:R-:W-:Y:S05]  /*13090*/  BSYNC B0 ;  /* 0x0000000000007941 */ /* 0x000fea0003800000 */
.L_x_1404:
[----:B------:R-:W-:Y:S01]  /*130a0*/  IMAD.MOV.U32 R0, RZ, RZ, c[0x0][0x2c4] ;  /* 0x0000b100ff007624 */ /* 0x000fe200078e00ff */
[----:B------:R-:W0:Y:S01]  /*130b0*/  LDGDEPBAR ;  /* 0x00000000000079af */ /* 0x000e220000000000 */
[----:B------:R-:W-:Y:S03]  /*130c0*/  IMAD.IADD R132, R231, 0x1, R226 ;  /* 0x00000001e7847824 */ /* 0x000fe600078e02e2 */
[----:B------:R-:W-:Y:S11]  /*130d0*/  ISETP.NE.AND P0, PT, R0, 0x1, PT ;  /* 0x000000010000780c */ /* 0x000ff60003f05270 */
[----:B------:R-:W-:Y:S02]  /*130e0*/  @!UPT UIADD3 URZ, URZ, URZ, URZ ;  /* 0x0000003f3f3ff290 */ /* 0x000fe4000fffe03f */
[----:B------:R-:W-:Y:S05]  /*130f0*/  @P0 IMAD.HI.U32 R0, R132, c[0x0][0x2c8], RZ ;  /* 0x0000b20084000a27 */ /* 0x000fea00078e00ff */
[----:B------:R-:W-:Y:S02]  /*13100*/  @P0 SHF.R.U32.HI R132, RZ, c[0x0][0x2cc], R0 ;  /* 0x0000b300ff840a19 */ /* 0x000fe40000011600 */
[----:B------:R-:W-:Y:S05]  /*13110*/  MOV R0, 0x1 ;  /* 0x0000000100007802 */ /* 0x000fea0000000f00 */
[----:B------:R-:W-:Y:S05]  /*13120*/  IMAD R0, R196, -0x20, R0 ;  /* 0xffffffe0c4007824 */ /* 0x000fea00078e0200 */
[----:B------:R-:W-:Y:S04]  /*13130*/  IADD3 R0, R228, R0, -R230 ;  /* 0x00000000e4007210 */ /* 0x000fe80007ffe8e6 */
[----:B-1----:R-:W-:Y:S01]  /*13140*/  IADD3 R133, R0, -R229, RZ ;  /* 0x800000e500857210 */ /* 0x002fe20007ffe0ff */
[----:B------:R-:W-:-:S05]  /*13150*/  BRA.DIV ~URZ, `(.L_x_1408) ;  /* 0x0000a2727f007947 */ /* 0x000fca000b800000 */
[----:B------:R1:W3:Y:S02]  /*13160*/  SHFL.IDX PT, R0, R132, RZ, 0x1c1f ;  /* 0x001c1fff84007589 */ /* 0x0002e400000e0000 */
.L_x_1500:
[----:B---3--:R-:W-:Y:S05]  /*13170*/  IMAD.IADD R0, R133, 0x1, R0 ;  /* 0x0000000185007824 */ /* 0x008fea00078e0200 */
        /* <DEDUP_REMOVED lines=8> */
[C---:B------:R-:W-:Y:S02]  /*13200*/  ISETP.GT.AND P1, PT, R0.reuse, 0x18, PT ;  /* 0x000000180000780c */ /* 0x040fe40003f24270 */
[----:B------:R-:W-:Y:S02]  /*13210*/  ISETP.GT.AND P0, PT, R0, 0x19, PT ;  /* 0x000000190000780c */ /* 0x000fe40003f04270 */
[----:B------:R-:W-:Y:S02]  /*13220*/  FSEL R164, R8, -INF , P3 ;  /* 0xff80000008a47808 */ /* 0x000fe40001800000 */
[----:B------:R-:W-:Y:S02]  /*13230*/  FSEL R163, R9, -INF , P5 ;  /* 0xff80000009a37808 */ /* 0x000fe40002800000 */
[----:B--2---:R-:W-:Y:S02]  /*13240*/  FSEL R161, R12, -INF , P4 ;  /* 0xff8000000ca17808 */ /* 0x004fe40002000000 */
        /* <DEDUP_REMOVED lines=29> */
[----:B------:R-:W-:Y:S05]  /*13420*/  FMNMX.FTZ R0, R4, R0, !PT ;  /* 0x0000000004007209 */ /* 0x000fea0007810000 */
[----:B------:R-:W2:Y:S02]  /*13430*/  SHFL.BFLY PT, R2, R0, 0x2, 0x1f ;  /* 0x0c401f0000027f89 */ /* 0x000ea400000e0000 */
[----:B--2---:R-:W-:Y:S05]  /*13440*/  FMNMX.FTZ R0, R2, R0, !PT ;  /* 0x0000000002007209 */ /* 0x004fea0007810000 */
        /* <DEDUP_REMOVED lines=11> */
[----:B-12---:R-:W-:Y:S05]  /*13500*/  FMNMX.FTZ R132, R0, R2, !PT ;  /* 0x0000000200847209 */ /* 0x006fea0007810000 */
[----:B------:R1:W2:Y:S02]  /*13510*/  SHFL.BFLY PT, R0, R132, 0x1, 0x1f ;  /* 0x0c201f0084007f89 */ /* 0x0002a400000e0000 */
.L_x_1501:
        /* <DEDUP_REMOVED lines=17> */
[----:B------:R-:W2:Y:S01]  /*13630*/  MUFU.EX2 R0, R0 ;  /* 0x0000000000007308 */ /* 0x000ea20000000800 */
[----:B------:R-:W-:Y:S09]  /*13640*/  FFMA.FTZ R170, R13, c[0x0][0x2d0], -R2 ;  /* 0x0000b4000daa7a23 */ /* 0x000ff20000010802 */
[----:B------:R-:W3:Y:S10]  /*13650*/  MUFU.EX2 R4, R16 ;  /* 0x0000001000047308 */ /* 0x000ef40000000800 */
[----:B------:R-:W-:Y:S10]  /*13660*/  MUFU.EX2 R16, R15 ;  /* 0x0000000f00107308 */ /* 0x000ff40000000800 */
[----:B------:R2:W4:Y:S02]  /*13670*/  MUFU.EX2 R15, R17 ;  /* 0x00000011000f7308 */ /* 0x0005240000000800 */
[----:B--2---:R-:W-:Y:S01]  /*13680*/  FMUL.FTZ R17, R0, R141 ;  /* 0x0000008d00117220 */ /* 0x004fe20000410000 */
[----:B---3--:R-:W-:Y:S01]  /*13690*/  F2FP.PACK_AB R160, R4, R14 ;  /* 0x0000000e04a0723e */ /* 0x008fe200000000ff */
[C---:B------:R-:W-:Y:S01]  /*136a0*/  FFMA.FTZ R2, R0.reuse, R204, R14 ;  /* 0x000000cc00027223 */ /* 0x040fe2000001000e */
[----:B----4-:R-:W-:Y:S01]  /*136b0*/  F2FP.PACK_AB R162, R15, R16 ;  /* 0x000000100fa2723e */ /* 0x010fe200000000ff */
        /* <DEDUP_REMOVED lines=10> */
[----:B------:R-:W-:Y:S01]  /*13760*/  IADD3 R196, R196, -0x1, RZ ;  /* 0xffffffffc4c47810 */ /* 0x000fe20007ffe0ff */
        /* <DEDUP_REMOVED lines=23> */
[C---:B------:R-:W-:Y:S02]  /*138e0*/  FMUL.FTZ R8, R0.reuse, R148 ;  /* 0x0000009400087220 */ /* 0x040fe40000410000 */
[----:B--2---:R-:W-:Y:S02]  /*138f0*/  FMUL.FTZ R9, R0, R149 ;  /* 0x0000009500097220 */ /* 0x004fe40000410000 */
        /* <DEDUP_REMOVED lines=240> */
.L_x_1399:
[----:B------:R-:W-:-:S13]  /*14800*/  ISETP.GE.AND P0, PT, R196, R211, PT ;  /* 0x000000d3c400720c */ /* 0x000fda0003f06270 */
[----:B------:R-:W-:Y:S05]  /*14810*/  @!P0 BRA `(.L_x_1411) ;  /* 0x0000211000008947 */ /* 0x000fea0003800000 */
[----:B------:R-:W-:Y:S02]  /*14820*/  MOV R137, R4 ;  /* 0x0000000400897202 */ /* 0x000fe40000000f00 */
[----:B------:R-:W-:Y:S02]  /*14830*/  MOV R136, R133 ;  /* 0x0000008500887202 */ /* 0x000fe40000000f00 */
.L_x_1418:
[----:B------:R-:W-:Y:S04]  /*14840*/  DEPBAR.LE SB0, 0x0 ;  /* 0x000080000000791a */ /* 0x000fe80000000000 */
[----:B------:R-:W-:Y:S01]  /*14850*/  WARPSYNC 0xffffffff ;  /* 0xffffffff00007948 */ /* 0x000fe20003800000 */
[----:B------:R-:W-:Y:S01]  /*14860*/  BAR.SYNC.DEFER_BLOCKING 0x0 ;  /* 0x0000000000007b1d */ /* 0x000fe20000010000 */
[----:B------:R-:W-:Y:S01]  /*14870*/  SHF.R.S32.HI R0, RZ, 0x1f, R200 ;  /* 0x0000001fff007819 */ /* 0x000fe200000114c8 */
[----:B------:R-:W-:Y:S01]  /*14880*/  IMAD.WIDE.U32 R2, R200, c[0x0][0x208], RZ ;  /* 0x00008200c8027a25 */ /* 0x000fe200078e00ff */
[----:B------:R-:W-:Y:S03]  /*14890*/  SHF.R.S32.HI R4, RZ, 0x1f, R197 ;  /* 0x0000001fff047819 */ /* 0x000fe600000114c5 */
[----:B------:R-:W-:Y:S02]  /*148a0*/  IMAD R0, R0, c[0x0][0x208], RZ ;  /* 0x0000820000007a24 */ /* 0x000fe400078e02ff */
[----:B------:R-:W-:Y:S02]  /*148b0*/  IMAD R4, R4, c[0x0][0x218], RZ ;  /* 0x0000860004047a24 */ /* 0x000fe400078e02ff */
[----:B------:R-:W-:Y:S02]  /*148c0*/  IMAD R0, R200, c[0x0][0x20c], R0 ;  /* 0x00008300c8007a24 */ /* 0x000fe400078e0200 */
[----:B------:R-:W-:Y:S03]  /*148d0*/  IMAD R4, R197, c[0x0][0x21c], R4 ;  /* 0x00008700c5047a24 */ /* 0x000fe600078e0204 */
        /* <DEDUP_REMOVED lines=14> */
.L_x_1502:
[C---:B--23--:R-:W-:Y:S01]  /*149c0*/  HMMA.16816.F32 R4, R16.reuse, R8, RZ ;  /* 0x000000081004723c */ /* 0x04cfe200000018ff */
[----:B------:R-:W2:Y:S01]  /*149d0*/  SHFL.IDX PT, R2, R132, RZ, 0x181f ;  /* 0x00181fff84027589 */ /* 0x000ea200000e0000 */
[----:B------:R-:W-:Y:S01]  /*149e0*/  BSSY B0, `(.L_x_1413) ;  /* 0x00000b1000007945 */ /* 0x000fe20003800000 */
[----:B------:R-:W-:Y:S02]  /*149f0*/  ISETP.GE.AND P3, PT, R134, c[0x0][0x1d4], PT ;  /* 0x0000750086007a0c */ /* 0x000fe40003f66270 */
[----:B------:R-:W-:Y:S02]  /*14a00*/  ISETP.GE.AND P2, PT, R138, c[0x0][0x1d4], PT ;  /* 0x000075008a007a0c */ /* 0x000fe40003f46270 */
[----:B------:R-:W-:Y:S01]  /*14a10*/  ISETP.GE.AND P4, PT, R198, c[0x0][0x1d4], PT ;  /* 0x00007500c6007a0c */ /* 0x000fe20003f86270 */
[C---:B------:R-:W-:Y:S08]  /*14a20*/  HMMA.16816.F32 R8, R16.reuse, R10, RZ ;  /* 0x0000000a1008723c */ /* 0x040ff000000018ff */
[C---:B----4-:R-:W-:Y:S08]  /*14a30*/  HMMA.16816.F32 R12, R16.reuse, R160, RZ ;  /* 0x000000a0100c723c */ /* 0x050ff000000018ff */
[----:B------:R-:W-:Y:S01]  /*14a40*/  HMMA.16816.F32 R16, R16, R162, RZ ;  /* 0x000000a21010723c */ /* 0x000fe200000018ff */
[-C--:B--2---:R-:W-:Y:S03]  /*14a50*/  LEA R132, P0, R134, R2.reuse, 0x1 ;  /* 0x0000000286847211 */ /* 0x084fe600078008ff */
[----:B------:R-:W-:Y:S02]  /*14a60*/  LEA R160, P1, R202, R2, 0x1 ;  /* 0x00000002caa07211 */ /* 0x000fe400078208ff */
[-C--:B------:R-:W-:Y:S02]  /*14a70*/  LEA.HI.X R133, R134, R0.reuse, R135, 0x1, P0 ;  /* 0x0000000086857211 */ /* 0x080fe400000f0c87 */
[C---:B-1----:R-:W-:Y:S03]  /*14a80*/  HMMA.16816.F32 R4, R164.reuse, R168, R4 ;  /* 0x000000a8a404723c */ /* 0x042fe60000001804 */
[----:B------:R-:W-:Y:S01]  /*14a90*/  @!PT LDS RZ, [RZ] ;  /* 0x00000000fffff984 */ /* 0x000fe20000000800 */
[----:B------:R-:W-:Y:S01]  /*14aa0*/  @!PT LDS RZ, [RZ] ;  /* 0x00000000fffff984 */ /* 0x000fe20000000800 */
[----:B------:R1:W-:Y:S02]  /*14ab0*/  LDGSTS.E.BYPASS.LTC128B.128 [R216+0x8080], [R132.64], !P3 ;  /* 0x0808000084d87fae */ /* 0x0003e4000d901d48 */
[----:B------:R-:W-:Y:S02]  /*14ac0*/  LEA.HI.X R161, R202, R0, R205, 0x1, P1 ;  /* 0x00000000caa17211 */ /* 0x000fe400008f0ccd */
[C---:B------:R-:W-:Y:S01]  /*14ad0*/  ISETP.GE.AND P1, PT, R199.reuse, c[0x0][0x1d4], PT ;  /* 0x00007500c7007a0c */ /* 0x040fe20003f26270 */
[C---:B------:R-:W-:Y:S02]  /*14ae0*/  HMMA.16816.F32 R8, R164.reuse, R170, R8 ;  /* 0x000000aaa408723c */ /* 0x040fe40000001808 */
[----:B------:R2:W-:Y:S06]  /*14af0*/  LDGSTS.E.BYPASS.LTC128B.128 [R216+0x9080], [R160.64], !P2 ;  /* 0x09080000a0d87fae */ /* 0x0005ec000d101d48 */
[C---:B------:R-:W-:Y:S08]  /*14b00*/  HMMA.16816.F32 R12, R164.reuse, R172, R12 ;  /* 0x000000aca40c723c */ /* 0x040ff0000000180c */
[----:B------:R-:W-:Y:S04]  /*14b10*/  HMMA.16816.F32 R16, R164, R174, R16 ;  /* 0x000000aea410723c */ /* 0x000fe80000001810 */
[C---:B-1----:R-:W-:Y:S04]  /*14b20*/  LEA R132, P0, R198.reuse, R2, 0x1 ;  /* 0x00000002c6847211 */ /* 0x042fe800078008ff */
[----:B------:R-:W-:Y:S04]  /*14b30*/  LEA.HI.X R133, R198, R0, R207, 0x1, P0 ;  /* 0x00000000c6857211 */ /* 0x000fe800000f0ccf */
[C---:B------:R-:W-:Y:S01]  /*14b40*/  LEA R2, P0, R199.reuse, R2, 0x1 ;  /* 0x00000002c7027211 */ /* 0x040fe200078008ff */
[----:B------:R1:W-:Y:S03]  /*14b50*/  LDGSTS.E.BYPASS.LTC128B.128 [R216+0xa080], [R132.64], !P4 ;  /* 0x0a08000084d87fae */ /* 0x0003e6000e101d48 */
[----:B------:R-:W-:Y:S02]  /*14b60*/  LEA.HI.X R3, R199, R0, R206, 0x1, P0 ;  /* 0x00000000c7037211 */ /* 0x000fe400000f0cce */
[----:B------:R-:W-:Y:S03]  /*14b70*/  ISETP.GT.AND P0, PT, R196, R211, PT ;  /* 0x000000d3c400720c */ /* 0x000fe60003f04270 */
[----:B------:R1:W-:Y:S04]  /*14b80*/  LDGSTS.E.BYPASS.LTC128B.128 [R216+0xb080], [R2.64], !P1 ;  /* 0x0b08000002d87fae */ /* 0x0003e8000c901d48 */
[----:B--2---:R-:W-:Y:S04]  /*14b90*/  LDSM.16.M88.4 R160, [R186] ;  /* 0x00000000baa0783b */ /* 0x004fe80000000200 */
[----:B------:R-:W2:Y:S04]  /*14ba0*/  LDSM.16.M88.4 R168, [R177] ;  /* 0x00000000b1a8783b */ /* 0x000ea80000000200 */
[----:B------:R-:W3:Y:S04]  /*14bb0*/  LDSM.16.M88.4 R164, [R177+0x800] ;  /* 0x00080000b1a4783b */ /* 0x000ee80000000200 */
[----:B------:R-:W0:Y:S04]  /*14bc0*/  LDGDEPBAR ;  /* 0x00000000000079af */ /* 0x000e280000000000 */
[----:B------:R-:W-:Y:S01]  /*14bd0*/  LDSM.16.M88.4 R172, [R176+-0x3000] ;  /* 0xffd00000b0ac783b */ /* 0x000fe20000000200 */
[C---:B--2---:R-:W-:Y:S08]  /*14be0*/  HMMA.16816.F32 R4, R160.reuse, R168, R4 ;  /* 0x000000a8a004723c */ /* 0x044ff00000001804 */
[C---:B------:R-:W-:Y:S01]  /*14bf0*/  HMMA.16816.F32 R8, R160.reuse, R170, R8 ;  /* 0x000000aaa008723c */ /* 0x040fe20000001808 */
[----:B------:R-:W2:Y:S07]  /*14c00*/  LDSM.16.M88.4 R168, [R185] ;  /* 0x00000000b9a8783b */ /* 0x000eae0000000200 */
        /* <DEDUP_REMOVED lines=125> */
.L_x_1503:
[----:B------:R-:W-:-:S05]  /*153e0*/  BRA.DIV ~URZ, `(.L_x_1416) ;  /* 0x000084627f007947 */ /* 0x000fca000b800000 */
[----:B-1----:R1:W3:Y:S02]  /*153f0*/  SHFL.IDX PT, R0, R133, RZ, 0x181f ;  /* 0x00181fff85007589 */ /* 0x0022e400000e0000 */
.L_x_1504:
        /* <DEDUP_REMOVED lines=15> */
.L_x_1414:
[----:B-1----:R-:W-:Y:S05]  /*154f0*/  BSYNC B0 ;  /* 0x0000000000007941 */ /* 0x002fea0003800000 */
.L_x_1413:
        /* <DEDUP_REMOVED lines=25> */
.L_x_1505:
        /* <DEDUP_REMOVED lines=298> */
.L_x_1411:
[----:B------:R-:W-:Y:S05]  /*16930*/  BRA.DIV ~URZ, `(.L_x_1419) ;  /* 0x000070827f007947 */ /* 0x000fea000b800000 */
[----:B------:R1:W2:Y:S02]  /*16940*/  SHFL.BFLY PT, R0, R204, 0x2, 0x1f ;  /* 0x0c401f00cc007f89 */ /* 0x0002a400000e0000 */
.L_x_1506:
[----:B--2---:R-:W-:Y:S01]  /*16950*/  FADD.FTZ R5, R0, R204 ;  /* 0x000000cc00057221 */ /* 0x004fe20000010000 */
[----:B------:R-:W-:Y:S05]  /*16960*/  BRA.DIV ~URZ, `(.L_x_1420) ;  /* 0x000070a27f007947 */ /* 0x000fea000b800000 */
[----:B------:R-:W2:Y:S02]  /*16970*/  SHFL.BFLY PT, R0, R5, 0x1, 0x1f ;  /* 0x0c201f0005007f89 */ /* 0x000ea400000e0000 */
[----:B--2---:R-:W-:-:S02]  /*16980*/  FADD.FTZ R5, R5, R0 ;  /* 0x0000000005057221 */ /* 0x004fc40000010000 */
[----:B------:R-:W2:Y:S02]  /*16990*/  SHFL.BFLY PT, R0, R203, 0x2, 0x1f ;  /* 0x0c401f00cb007f89 */ /* 0x000ea400000e0000 */
[----:B--2---:R-:W-:-:S05]  /*169a0*/  FADD.FTZ R6, R0, R203 ;  /* 0x000000cb00067221 */ /* 0x004fca0000010000 */
[----:B------:R2:W3:Y:S02]  /*169b0*/  SHFL.BFLY PT, R3, R6, 0x1, 0x1f ;  /* 0x0c201f0006037f89 */ /* 0x0004e400000e0000 */
.L_x_1507:
        /* <DEDUP_REMOVED lines=37> */
[C---:B------:R-:W-:Y:S02]  /*16c10*/  FMUL.FTZ R121, R0.reuse, R143 ;  /* 0x0000008f00797220 */ /* 0x040fe40000410000 */
[C---:B------:R-:W-:Y:S02]  /*16c20*/  FMUL.FTZ R128, R0.reuse, R26 ;  /* 0x0000001a00807220 */ /* 0x040fe40000410000 */
[----:B------:R-:W-:Y:S02]  /*16c30*/  FMUL.FTZ R129, R0, R27 ;  /* 0x0000001b00817220 */ /* 0x000fe40000410000 */
        /* <DEDUP_REMOVED lines=8> */
[----:B---3--:R-:W-:Y:S02]  /*16cc0*/  @P0 FMUL.FTZ R3, R3, 0.69314718246459960938 ;  /* 0x3f31721803030820 */ /* 0x008fe40000410000 */
        /* <DEDUP_REMOVED lines=54> */
[----:B------:R-:W-:Y:S01]  /*17030*/  FMUL.FTZ R67, R0, R131 ;  /* 0x0000008300437220 */ /* 0x000fe20000410000 */
[----:B------:R-:W-:Y:S01]  /*17040*/  MOV R0, 0x1 ;  /* 0x0000000100007802 */ /* 0x000fe20000000f00 */
[----:B------:R-:W-:Y:S02]  /*17050*/  @P0 FFMA.FTZ R18, R5, R4, R3 ;  /* 0x0000000405120223 */ /* 0x000fe40000010003 */
        /* <DEDUP_REMOVED lines=42> */
.L_x_1316:
        /* <DEDUP_REMOVED lines=17> */
.L_x_1422:
[----:B------:R-:W-:Y:S05]  /*17410*/  BSYNC B0 ;  /* 0x0000000000007941 */ /* 0x000fea0003800000 */
.L_x_1421:
        /* <DEDUP_REMOVED lines=143> */
[----:B------:R-:W-:-:S03]  /*17d10*/  IADD3 R4, P0, R236, c[0x0][0x500], RZ ;  /* 0x00014000ec047a10 */ /* 0x000fc60007f1e0ff */
[----:B------:R2:W5:Y:S01]  /*17d20*/  @P1 LDG.E R12, [R2.64] ;  /* 0x00000008020c1981 */ /* 0x000562000c1e1900 */
[----:B------:R-:W-:Y:S01]  /*17d30*/  IADD3.X R5, R237, c[0x0][0x504], RZ, P0, !PT ;  /* 0x00014100ed057a10 */ /* 0x000fe200007fe4ff */
        /* <DEDUP_REMOVED lines=9> */
.L_x_1425:
        /* <DEDUP_REMOVED lines=8> */
[----:B---3--:R-:W-:Y:S02]  /*17e50*/  LOP3.LUT R4, R234, 0xffff, RZ, 0xc0, !PT ;  /* 0x0000ffffea047812 */ /* 0x008fe400078ec0ff */
[----:B------:R-:W-:Y:S02]  /*17e60*/  SEL R0, R238, RZ, !P0 ;  /* 0x000000ffee007207 */ /* 0x000fe40004000000 */
[----:B------:R-:W-:Y:S02]  /*17e70*/  SEL R5, R239, RZ, !P0 ;  /* 0x000000ffef057207 */ /* 0x000fe40004000000 */
[----:B------:R-:W-:Y:S01]  /*17e80*/  SHF.R.S32.HI R19, RZ, 0x1f, R110 ;  /* 0x0000001fff137819 */ /* 0x000fe2000001146e */
[----:B------:R-:W3:Y:S03]  /*17e90*/  LDC.64 R10, c[0x0][R16+0x168] ;  /* 0x00005a00100a7b82 */ /* 0x000ee60000000a00 */
[----:B------:R-:W-:-:S04]  /*17ea0*/  LEA.HI R19, R19, R110, RZ, 0x5 ;  /* 0x0000006e13137211 */ /* 0x000fc800078f28ff */
[----:B------:R-:W-:Y:S01]  /*17eb0*/  LOP3.LUT R19, R19, 0xffffffe0, RZ, 0xc0, !PT ;  /* 0xffffffe013137812 */ /* 0x000fe200078ec0ff */
[----:B------:R-:W1:Y:S04]  /*17ec0*/  LDC.64 R14, c[0x0][R16+0x178] ;  /* 0x00005e00100e7b82 */ /* 0x000e680000000a00 */
        /* <DEDUP_REMOVED lines=103> */
.L_x_1508:
[----:B------:R-:W-:Y:S05]  /*18540*/  BRA.DIV ~URZ, `(.L_x_1428) ;  /* 0x000056327f007947 */ /* 0x000fea000b800000 */
[----:B------:R4:W2:Y:S02]  /*18550*/  SHFL.IDX PT, R0, R14, RZ, 0x181f ;  /* 0x00181fff0e007589 */ /* 0x0008a400000e0000 */
.L_x_1509:
        /* <DEDUP_REMOVED lines=19> */
.L_x_1430:
[----:B------:R-:W-:Y:S05]  /*18690*/  BSYNC B0 ;  /* 0x0000000000007941 */ /* 0x000fea0003800000 */
.L_x_1429:
[----:B------:R-:W-:Y:S05]  /*186a0*/  BRA.DIV ~URZ, `(.L_x_1431) ;  /* 0x000055327f007947 */ /* 0x000fea000b800000 */
[----:B---3--:R3:W4:Y:S04]  /*186b0*/  SHFL.IDX PT, R4, R13, 0x1, 0x181f ;  /* 0x00381f000d047f89 */ /* 0x00872800000e0000 */
[----:B--2---:R3:W2:Y:S02]  /*186c0*/  SHFL.IDX PT, R0, R14, 0x1, 0x181f ;  /* 0x00381f000e007f89 */ /* 0x0046a400000e0000 */
.L_x_1510:
        /* <DEDUP_REMOVED lines=20> */
.L_x_1433:
[----:B------:R-:W-:Y:S05]  /*18810*/  BSYNC B0 ;  /* 0x0000000000007941 */ /* 0x000fea0003800000 */
.L_x_1432:
[----:B------:R-:W-:Y:S05]  /*18820*/  BRA.DIV ~URZ, `(.L_x_1434) ;  /* 0x000054727f007947 */ /* 0x000fea000b800000 */
[----:B----4-:R4:W3:Y:S02]  /*18830*/  SHFL.IDX PT, R4, R13, 0x2, 0x181f ;  /* 0x00581f000d047f89 */ /* 0x0108e400000e0000 */
.L_x_1511:
[----:B------:R-:W-:Y:S05]  /*18840*/  BRA.DIV ~URZ, `(.L_x_1435) ;  /* 0x000054c27f007947 */ /* 0x000fea000b800000 */
[----:B--2---:R2:W4:Y:S02]  /*18850*/  SHFL.IDX PT, R0, R14, 0x2, 0x181f ;  /* 0x00581f000e007f89 */ /* 0x00452400000e0000 */
.L_x_1512:
        /* <DEDUP_REMOVED lines=20> */
.L_x_1437:
[----:B------:R-:W-:Y:S05]  /*189a0*/  BSYNC B0 ;  /* 0x0000000000007941 */ /* 0x000fea0003800000 */
.L_x_1436:
[----:B------:R-:W-:Y:S05]  /*189b0*/  BRA.DIV ~URZ, `(.L_x_1438) ;  /* 0x000053b27f007947 */ /* 0x000fea000b800000 */
[----:B---3--:R3:W2:Y:S04]  /*189c0*/  SHFL.IDX PT, R4, R13, 0x3, 0x181f ;  /* 0x00781f000d047f89 */ /* 0x0086a800000e0000 */
[----:B----4-:R3:W4:Y:S02]  /*189d0*/  SHFL.IDX PT, R0, R14, 0x3, 0x181f ;  /* 0x00781f000e007f89 */ /* 0x01072400000e0000 */
.L_x_1513:
        /* <DEDUP_REMOVED lines=21> */
.L_x_1426:
        /* <DEDUP_REMOVED lines=33> */
.L_x_1514:
[----:B------:R-:W-:Y:S05]  /*18d40*/  BRA.DIV ~URZ, `(.L_x_1441) ;  /* 0x000051527f007947 */ /* 0x000fea000b800000 */
[----:B------:R3:W4:Y:S02]  /*18d50*/  SHFL.IDX PT, R0, R12, RZ, 0x1c1f ;  /* 0x001c1fff0c007589 */ /* 0x00072400000e0000 */
.L_x_1515:
        /* <DEDUP_REMOVED lines=8> */
[----:B------:R-:W-:Y:S01]  /*18de0*/  IADD3 R14, R230, 0x60, RZ ;  /* 0x00000060e60e7810 */ /* 0x000fe20007ffe0ff */
[----:B----4-:R-:W-:Y:S01]  /*18df0*/  @!P0 IMAD.MOV.U32 R2, RZ, RZ, R0 ;  /* 0x000000ffff028224 */ /* 0x010fe200078e0000 */
[----:B------:R-:W-:Y:S01]  /*18e00*/  ISETP.GE.AND P2, PT, R6, c[0x0][0x3c8], PT ;  /* 0x0000f20006007a0c */ /* 0x000fe20003f46270 */
[----:B--2---:R-:W-:Y:S01]  /*18e10*/  @!P0 IMAD.MOV.U32 R3, RZ, RZ, R4 ;  /* 0x000000ffff038224 */ /* 0x004fe200078e0004 */
[C---:B------:R-:W-:Y:S02]  /*18e20*/  IADD3 R11, R230.reuse, 0x58, RZ ;  /* 0x00000058e60b7810 */ /* 0x040fe40007ffe0ff */
[C---:B------:R-:W-:Y:S01]  /*18e30*/  IADD3 R10, R230.reuse, 0x70, RZ ;  /* 0x00000070e60a7810 */ /* 0x040fe20007ffe0ff */
[----:B------:R-:W-:Y:S01]  /*18e40*/  @!P0 IMAD.WIDE R2, R230, 0x4, R2 ;  /* 0x00000004e6028825 */ /* 0x000fe200078e0202 */
[----:B------:R-:W-:-:S02]  /*18e50*/  SHF.R.S32.HI R11, RZ, 0x1f, R11 ;  /* 0x0000001fff0b7819 */ /* 0x000fc4000001140b */
[----:B------:R-:W-:Y:S02]  /*18e60*/  IADD3 R15, R230, 0x60, RZ ;  /* 0x00000060e60f7810 */ /* 0x000fe40007ffe0ff */
[----:B------:R2:W-:Y:S01]  /*18e70*/  @!P0 ST.E.64 [R2.64], R132 ;  /* 0x0000008402008985 */ /* 0x0005e2000c101b08 */
[----:B------:R-:W-:Y:S02]  /*18e80*/  ISETP.GE.AND P0, PT, R8, c[0x0][0x3c8], PT ;  /* 0x0000f20008007a0c */ /* 0x000fe40003f06270 */
[----:B------:R-:W-:Y:S02]  /*18e90*/  SHF.R.S32.HI R15, RZ, 0x1f, R15 ;  /* 0x0000001fff0f7819 */ /* 0x000fe4000001140f */
[C---:B------:R-:W-:Y:S02]  /*18ea0*/  IADD3 R16, R230.reuse, 0xa0, RZ ;  /* 0x000000a0e6107810 */ /* 0x040fe40007ffe0ff */
[C---:B------:R-:W-:Y:S02]  /*18eb0*/  IADD3 R17, R230.reuse, 0xb0, RZ ;  /* 0x000000b0e6117810 */ /* 0x040fe40007ffe0ff */
        /* <DEDUP_REMOVED lines=12> */
[----:B------:R-:W-:Y:S02]  /*18f80*/  IADD3 R7, R230, 0x18, RZ ;  /* 0x00000018e6077810 */ /* 0x000fe40007ffe0ff */
[----:B------:R-:W-:Y:S01]  /*18f90*/  ISETP.GE.AND P1, PT, R250, c[0x0][0x3c8], PT ;  /* 0x0000f200fa007a0c */ /* 0x000fe20003f26270 */
[----:B------:R2:W-:Y:S01]  /*18fa0*/  @!P0 ST.E.64 [R2.64], R144 ;  /* 0x0000009002008985 */ /* 0x0005e2000c101b08 */
[----:B------:R-:W-:Y:S02]  /*18fb0*/  SHF.R.S32.HI R7, RZ, 0x1f, R7 ;  /* 0x0000001fff077819 */ /* 0x000fe40000011407 */
[----:B------:R-:W-:Y:S02]  /*18fc0*/  SHF.R.S32.HI R8, RZ, 0x1f, R249 ;  /* 0x0000001fff087819 */ /* 0x000fe400000114f9 */
        /* <DEDUP_REMOVED lines=26> */
[----:B------:R-:W-:Y:S01]  /*19170*/  ISETP.GE.AND P0, PT, R7, c[0x0][0x3c8], PT ;  /* 0x0000f20007007a0c */ /* 0x000fe20003f06270 */
[----:B------:R2:W-:Y:S01]  /*19180*/  @!P2 ST.E.64 [R2.64], R32 ;  /* 0x000000200200a985 */ /* 0x0005e2000c101b08 */
[----:B------:R-:W-:Y:S02]  /*19190*/  SHF.R.S32.HI R9, RZ, 0x1f, R9 ;  /* 0x0000001fff097819 */ /* 0x000fe40000011409 */
[----:B------:R-:W-:-:S04]  /*191a0*/  IADD3 R6, R230, 0x50, RZ ;  /* 0x00000050e6067810 */ /* 0x000fc80007ffe0ff */
        /* <DEDUP_REMOVED lines=8> */
[----:B------:R-:W-:-:S02]  /*19230*/  ISETP.GE.AND P2, PT, R14, c[0x0][0x3c8], PT ;  /* 0x0000f2000e007a0c */ /* 0x000fc40003f46270 */
        /* <DEDUP_REMOVED lines=12> */
[C---:B------:R-:W-:Y:S02]  /*19300*/  IADD3 R8, R230.reuse, 0x78, RZ ;  /* 0x00000078e6087810 */ /* 0x040fe40007ffe0ff */
[----:B------:R-:W-:Y:S01]  /*19310*/  IADD3 R11, R230, 0x68, RZ ;  /* 0x00000068e60b7810 */ /* 0x000fe20007ffe0ff */
[----:B------:R4:W-:Y:S01]  /*19320*/  @!P4 ST.E.64 [R6.64], R48 ;  /* 0x000000300600c985 */ /* 0x0009e2000c101b08 */
[----:B------:R-:W-:Y:S02]  /*19330*/  ISETP.GE.AND P3, PT, R10, c[0x0][0x3c8], PT ;  /* 0x0000f2000a007a0c */ /* 0x000fe40003f66270 */
[----:B------:R-:W-:Y:S02]  /*19340*/  ISETP.GE.AND P4, PT, R8, c[0x0][0x3c8], PT ;  /* 0x0000f20008007a0c */ /* 0x000fe40003f86270 */
[----:B------:R-:W-:-:S02]  /*19350*/  SHF.R.S32.HI R11, RZ, 0x1f, R11 ;  /* 0x0000001fff0b7819 */ /* 0x000fc4000001140b */
[----:B--2---:R-:W-:-:S04]  /*19360*/  @!P2 LEA R2, P5, R14, R0, 0x2 ;  /* 0x000000000e02a211 */ /* 0x004fc800078a10ff */
[----:B------:R-:W-:Y:S02]  /*19370*/  @!P2 LEA.HI.X R3, R14, R4, R15, 0x2, P5 ;  /* 0x000000040e03a211 */ /* 0x000fe400028f140f */
[C---:B----4-:R-:W-:Y:S02]  /*19380*/  @!P1 LEA R6, P0, R9.reuse, R0, 0x2 ;  /* 0x0000000009069211 */ /* 0x050fe400078010ff */
[C---:B------:R-:W-:Y:S01]  /*19390*/  IADD3 R14, R230.reuse, 0x80, RZ ;  /* 0x00000080e60e7810 */ /* 0x040fe20007ffe0ff */
[----:B------:R2:W-:Y:S01]  /*193a0*/  @!P2 ST.E.64 [R2.64], R52 ;  /* 0x000000340200a985 */ /* 0x0005e2000c101b08 */
[----:B------:R-:W-:Y:S02]  /*193b0*/  @!P1 LEA.HI.X R7, R9, R4, R11, 0x2, P0 ;  /* 0x0000000409079211 */ /* 0x000fe400000f140b */
[C---:B------:R-:W-:Y:S02]  /*193c0*/  IADD3 R9, R230.reuse, 0x88, RZ ;  /* 0x00000088e6097810 */ /* 0x040fe40007ffe0ff */
[----:B------:R-:W-:Y:S01]  /*193d0*/  IADD3 R15, R230, 0x70, RZ ;  /* 0x00000070e60f7810 */ /* 0x000fe20007ffe0ff */
[----:B------:R4:W-:Y:S01]  /*193e0*/  @!P1 ST.E.64 [R6.64], R56 ;  /* 0x0000003806009985 */ /* 0x0009e2000c101b08 */
[----:B------:R-:W-:-:S02]  /*193f0*/  ISETP.GE.AND P2, PT, R14, c[0x0][0x3c8], PT ;  /* 0x0000f2000e007a0c */ /* 0x000fc40003f46270 */
[----:B------:R-:W-:Y:S02]  /*19400*/  IADD3 R11, R230, 0x78, RZ ;  /* 0x00000078e60b7810 */ /* 0x000fe40007ffe0ff */
[----:B------:R-:W-:Y:S02]  /*19410*/  ISETP.GE.AND P1, PT, R9, c[0x0][0x3c8], PT ;  /* 0x0000f20009007a0c */ /* 0x000fe40003f26270 */
[----:B------:R-:W-:Y:S02]  /*19420*/  SHF.R.S32.HI R15, RZ, 0x1f, R15 ;  /* 0x0000001fff0f7819 */ /* 0x000fe4000001140f */
[----:B------:R-:W-:Y:S02]  /*19430*/  SHF.R.S32.HI R11, RZ, 0x1f, R11 ;  /* 0x0000001fff0b7819 */ /* 0x000fe4000001140b */
[----:B--2---:R-:W-:-:S04]  /*19440*/  @!P3 LEA R2, P5, R10, R0, 0x2 ;  /* 0x000000000a02b211 */ /* 0x004fc800078a10ff */
[----:B------:R-:W-:Y:S02]  /*19450*/  @!P3 LEA.HI.X R3, R10, R4, R15, 0x2, P5 ;  /* 0x000000040a03b211 */ /* 0x000fe400028f140f */
[----:B----4-:R-:W-:Y:S02]  /*19460*/  @!P4 LEA R6, P0, R8, R0, 0x2 ;  /* 0x000000000806c211 */ /* 0x010fe400078010ff */
[----:B------:R-:W-:Y:S01]  /*19470*/  IADD3 R10, R230, 0x90, RZ ;  /* 0x00000090e60a7810 */ /* 0x000fe20007ffe0ff */
[----:B------:R2:W-:Y:S01]  /*19480*/  @!P3 ST.E.64 [R2.64], R60 ;  /* 0x0000003c0200b985 */ /* 0x0005e2000c101b08 */
[----:B------:R-:W-:Y:S02]  /*19490*/  @!P4 LEA.HI.X R7, R8, R4, R11, 0x2, P0 ;  /* 0x000000040807c211 */ /* 0x000fe400000f140b */
[C---:B------:R-:W-:Y:S02]  /*194a0*/  IADD3 R15, R230.reuse, 0x80, RZ ;  /* 0x00000080e60f7810 */ /* 0x040fe40007ffe0ff */
[C---:B------:R-:W-:Y:S01]  /*194b0*/  IADD3 R8, R230.reuse, 0x98, RZ ;  /* 0x00000098e6087810 */ /* 0x040fe20007ffe0ff */
[----:B------:R4:W-:Y:S01]  /*194c0*/  @!P4 ST.E.64 [R6.64], R64 ;  /* 0x000000400600c985 */ /* 0x0009e2000c101b08 */
[----:B------:R-:W-:-:S02]  /*194d0*/  IADD3 R11, R230, 0x88, RZ ;  /* 0x00000088e60b7810 */ /* 0x000fc40007ffe0ff */
[----:B------:R-:W-:Y:S02]  /*194e0*/  ISETP.GE.AND P3, PT, R10, c[0x0][0x3c8], PT ;  /* 0x0000f2000a007a0c */ /* 0x000fe40003f66270 */
[----:B------:R-:W-:Y:S02]  /*194f0*/  SHF.R.S32.HI R15, RZ, 0x1f, R15 ;  /* 0x0000001fff0f7819 */ /* 0x000fe4000001140f */
[----:B------:R-:W-:Y:S02]  /*19500*/  ISETP.GE.AND P4, PT, R8, c[0x0][0x3c8], PT ;  /* 0x0000f20008007a0c */ /* 0x000fe40003f86270 */
[----:B------:R-:W-:Y:S02]  /*19510*/  SHF.R.S32.HI R11, RZ, 0x1f, R11 ;  /* 0x0000001fff0b7819 */ /* 0x000fe4000001140b */
[----:B--2---:R-:W-:-:S04]  /*19520*/  @!P2 LEA R2, P5, R14, R0, 0x2 ;  /* 0x000000000e02a211 */ /* 0x004fc800078a10ff */
[----:B------:R-:W-:Y:S02]  /*19530*/  @!P2 LEA.HI.X R3, R14, R4, R15, 0x2, P5 ;  /* 0x000000040e03a211 */ /* 0x000fe400028f140f */
[C---:B----4-:R-:W-:Y:S02]  /*19540*/  @!P1 LEA R6, P0, R9.reuse, R0, 0x2 ;  /* 0x0000000009069211 */ /* 0x050fe400078010ff */
[C---:B------:R-:W-:Y:S01]  /*19550*/  IADD3 R14, R230.reuse, 0x90, RZ ;  /* 0x00000090e60e7810 */ /* 0x040fe20007ffe0ff */
[----:B------:R2:W-:Y:S01]  /*19560*/  @!P2 ST.E.64 [R2.64], R68 ;  /* 0x000000440200a985 */ /* 0x0005e2000c101b08 */
[----:B------:R-:W-:Y:S02]  /*19570*/  @!P1 LEA.HI.X R7, R9, R4, R11, 0x2, P0 ;  /* 0x0000000409079211 */ /* 0x000fe400000f140b */
[----:B------:R-:W-:Y:S02]  /*19580*/  IADD3 R11, R230, 0xa8, RZ ;  /* 0x000000a8e60b7810 */ /* 0x000fe40007ffe0ff */
[----:B------:R-:W-:Y:S01]  /*19590*/  ISETP.GE.AND P2, PT, R16, c[0x0][0x3c8], PT ;  /* 0x0000f20010007a0c */ /* 0x000fe20003f46270 */
[----:B------:R4:W-:Y:S01]  /*195a0*/  @!P1 ST.E.64 [R6.64], R72 ;  /* 0x0000004806009985 */ /* 0x0009e2000c101b08 */
[----:B------:R-:W-:-:S02]  /*195b0*/  IADD3 R9, R230, 0x98, RZ ;  /* 0x00000098e6097810 */ /* 0x000fc40007ffe0ff */
[----:B------:R-:W-:Y:S02]  /*195c0*/  ISETP.GE.AND P1, PT, R11, c[0x0][0x3c8], PT ;  /* 0x0000f2000b007a0c */ /* 0x000fe40003f26270 */
[----:B------:R-:W-:Y:S02]  /*195d0*/  SHF.R.S32.HI R14, RZ, 0x1f, R14 ;  /* 0x0000001fff0e7819 */ /* 0x000fe4000001140e */
[----:B------:R-:W-:Y:S02]  /*195e0*/  SHF.R.S32.HI R9, RZ, 0x1f, R9 ;  /* 0x0000001fff097819 */ /* 0x000fe40000011409 */
[----:B------:R-:W-:-:S04]  /*195f0*/  IADD3 R15, R230, 0xa8, RZ ;  /* 0x000000a8e60f7810 */ /* 0x000fc80007ffe0ff */
[----:B------:R-:W-:Y:S02]  /*19600*/  SHF.R.S32.HI R15, RZ, 0x1f, R15 ;  /* 0x0000001fff0f7819 */ /* 0x000fe4000001140f */
[----:B--2---:R-:W-:-:S04]  /*19610*/  @!P3 LEA R2, P5, R10, R0, 0x2 ;  /* 0x000000000a02b211 */ /* 0x004fc800078a10ff */
[----:B------:R-:W-:Y:S02]  /*19620*/  @!P3 LEA.HI.X R3, R10, R4, R14, 0x2, P5 ;  /* 0x000000040a03b211 */ /* 0x000fe400028f140e */
[----:B----4-:R-:W-:Y:S02]  /*19630*/  @!P4 LEA R6, P0, R8, R0, 0x2 ;  /* 0x000000000806c211 */ /* 0x010fe400078010ff */
[----:B------:R-:W-:Y:S01]  /*19640*/  IADD3 R10, R230, 0xb8, RZ ;  /* 0x000000b8e60a7810 */ /* 0x000fe20007ffe0ff */
[----:B------:R2:W-:Y:S01]  /*19650*/  @!P3 ST.E.64 [R2.64], R76 ;  /* 0x0000004c0200b985 */ /* 0x0005e2000c101b08 */
[----:B------:R-:W-:Y:S02]  /*19660*/  @!P4 LEA.HI.X R7, R8, R4, R9, 0x2, P0 ;  /* 0x000000040807c211 */ /* 0x000fe400000f1409 */
[----:B------:R-:W-:Y:S02]  /*19670*/  ISETP.GE.AND P3, PT, R17, c[0x0][0x3c8], PT ;  /* 0x0000f20011007a0c */ /* 0x000fe40003f66270 */
[----:B------:R-:W-:Y:S01]  /*19680*/  @!P1 LEA R8, P0, R11, R0, 0x2 ;  /* 0x000000000b089211 */ /* 0x000fe200078010ff */
[----:B------:R4:W-:Y:S01]  /*19690*/  @!P4 ST.E.64 [R6.64], R80 ;  /* 0x000000500600c985 */ /* 0x0009e2000c101b08 */
[----:B------:R-:W-:-:S02]  /*196a0*/  ISETP.GE.AND P4, PT, R10, c[0x0][0x3c8], PT ;  /* 0x0000f2000a007a0c */ /* 0x000fc40003f86270 */
[----:B------:R-:W-:Y:S02]  /*196b0*/  @!P1 LEA.HI.X R9, R11, R4, R15, 0x2, P0 ;  /* 0x000000040b099211 */ /* 0x000fe400000f140f */
[C---:B------:R-:W-:Y:S02]  /*196c0*/  IADD3 R15, R230.reuse, 0xc8, RZ ;  /* 0x000000c8e60f7810 */ /* 0x040fe40007ffe0ff */
[C---:B------:R-:W-:Y:S02]  /*196d0*/  IADD3 R14, R230.reuse, 0xc0, RZ ;  /* 0x000000c0e60e7810 */ /* 0x040fe40007ffe0ff */
[----:B------:R-:W-:-:S04]  /*196e0*/  IADD3 R11, R230, 0xd0, RZ ;  /* 0x000000d0e60b7810 */ /* 0x000fc80007ffe0ff */
[----:B------:R-:W-:Y:S02]  /*196f0*/  ISETP.GE.AND P6, PT, R11, c[0x0][0x3c8], PT ;  /* 0x0000f2000b007a0c */ /* 0x000fe40003fc6270 */
[----:B--2---:R-:W-:-:S04]  /*19700*/  @!P2 LEA R2, P5, R16, R0, 0x2 ;  /* 0x000000001002a211 */ /* 0x004fc800078a10ff */
[----:B------:R-:W-:Y:S02]  /*19710*/  @!P2 LEA.HI.X R3, R16, R4, R18, 0x2, P5 ;  /* 0x000000041003a211 */ /* 0x000fe400028f1412 */
[C---:B------:R-:W-:Y:S02]  /*19720*/  IADD3 R18, R230.reuse, 0xb0, RZ ;  /* 0x000000b0e6127810 */ /* 0x040fe40007ffe0ff */
[----:B------:R-:W-:Y:S01]  /*19730*/  IADD3 R16, R230, 0xb8, RZ ;  /* 0x000000b8e6107810 */ /* 0x000fe20007ffe0ff */
[----:B------:R2:W-:Y:S01]  /*19740*/  @!P2 ST.E.64 [R2.64], R84 ;  /* 0x000000540200a985 */ /* 0x0005e2000c101b08 */
[----:B------:R-:W-:Y:S02]  /*19750*/  ISETP.GE.AND P2, PT, R14, c[0x0][0x3c8], PT ;  /* 0x0000f2000e007a0c */ /* 0x000fe40003f46270 */
[----:B----4-:R-:W-:Y:S01]  /*19760*/  @!P3 LEA R6, P5, R17, R0, 0x2 ;  /* 0x000000001106b211 */ /* 0x010fe200078a10ff */
[----:B------:R4:W-:Y:S01]  /*19770*/  @!P1 ST.E.64 [R8.64], R88 ;  /* 0x0000005808009985 */ /* 0x0009e2000c101b08 */
[----:B------:R-:W-:-:S02]  /*19780*/  ISETP.GE.AND P1, PT, R15, c[0x0][0x3c8], PT ;  /* 0x0000f2000f007a0c */ /* 0x000fc40003f26270 */
[----:B------:R-:W-:Y:S02]  /*19790*/  SHF.R.S32.HI R18, RZ, 0x1f, R18 ;  /* 0x0000001fff127819 */ /* 0x000fe40000011412 */
[----:B------:R-:W-:Y:S02]  /*197a0*/  SHF.R.S32.HI R16, RZ, 0x1f, R16 ;  /* 0x0000001fff107819 */ /* 0x000fe40000011410 */
[----:B------:R-:W-:Y:S02]  /*197b0*/  @!P3 LEA.HI.X R7, R17, R4, R18, 0x2, P5 ;  /* 0x000000041107b211 */ /* 0x000fe400028f1412 */
[----:B------:R-:W-:-:S03]  /*197c0*/  IADD3 R17, R230, 0xc0, RZ ;  /* 0x000000c0e6117810 */ /* 0x000fc60007ffe0ff */
[----:B------:R5:W-:Y:S01]  /*197d0*/  @!P3 ST.E.64 [R6.64], R92 ;  /* 0x0000005c0600b985 */ /* 0x000be2000c101b08 */
[----:B------:R-:W-:Y:S02]  /*197e0*/  SHF.R.S32.HI R17, RZ, 0x1f, R17 ;  /* 0x0000001fff117819 */ /* 0x000fe40000011411 */
[----:B--2---:R-:W-:-:S04]  /*197f0*/  @!P4 LEA R2, P0, R10, R0, 0x2 ;  /* 0x000000000a02c211 */ /* 0x004fc800078010ff */
[----:B------:R-:W-:Y:S02]  /*19800*/  @!P4 LEA.HI.X R3, R10, R4, R16, 0x2, P0 ;  /* 0x000000040a03c211 */ /* 0x000fe400000f1410 */
[C---:B------:R-:W-:Y:S02]  /*19810*/  IADD3 R16, R230.reuse, 0xc8, RZ ;  /* 0x000000c8e6107810 */ /* 0x040fe40007ffe0ff */
[----:B------:R-:W-:Y:S01]  /*19820*/  IADD3 R10, R230, 0xd8, RZ ;  /* 0x000000d8e60a7810 */ /* 0x000fe20007ffe0ff */
[----:B------:R2:W-:Y:S01]  /*19830*/  @!P4 ST.E.64 [R2.64], R96 ;  /* 0x000000600200c985 */ /* 0x0005e2000c101b08 */
[----:B------:R-:W-:Y:S02]  /*19840*/  SHF.R.S32.HI R16, RZ, 0x1f, R16 ;  /* 0x0000001fff107819 */ /* 0x000fe40000011410 */
[----:B----4-:R-:W-:Y:S02]  /*19850*/  @!P2 LEA R8, P0, R14, R0, 0x2 ;  /* 0x000000000e08a211 */ /* 0x010fe400078010ff */
[----:B------:R-:W-:-:S02]  /*19860*/  ISETP.GE.AND P5, PT, R10, c[0x0][0x3c8], PT ;  /* 0x0000f2000a007a0c */ /* 0x000fc40003fa6270 */
[----:B------:R-:W-:Y:S02]  /*19870*/  @!P2 LEA.HI.X R9, R14, R4, R17, 0x2, P0 ;  /* 0x000000040e09a211 */ /* 0x000fe400000f1411 */
[----:B------:R-:W-:Y:S02]  /*19880*/  IADD3 R14, R230, 0xe0, RZ ;  /* 0x000000e0e60e7810 */ /* 0x000fe40007ffe0ff */
[----:B-----5:R-:W-:Y:S01]  /*19890*/  @!P6 LEA R6, P0, R11, R0, 0x2 ;  /* 0x000000000b06e211 */ /* 0x020fe200078010ff */
[----:B------:R-:W-:Y:S01]  /*198a0*/  @!P2 ST.E.64 [R8.64], R152 ;  /* 0x000000980800a985 */ /* 0x000fe2000c101b08 */
[----:B------:R-:W-:Y:S02]  /*198b0*/  ISETP.GE.AND P4, PT, R14, c[0x0][0x3c8], PT ;  /* 0x0000f2000e007a0c */ /* 0x000fe40003f86270 */
[----:B------:R-:W-:-:S04]  /*198c0*/  IADD3 R17, R230, 0xe8, RZ ;  /* 0x000000e8e6117810 */ /* 0x000fc80007ffe0ff */
[----:B------:R-:W-:Y:S02]  /*198d0*/  SHF.R.S32.HI R17, RZ, 0x1f, R17 ;  /* 0x0000001fff117819 */ /* 0x000fe40000011411 */
[----:B--2---:R-:W-:-:S04]  /*198e0*/  @!P1 LEA R2, P3, R15, R0, 0x2 ;  /* 0x000000000f029211 */ /* 0x004fc800078610ff */
[-C--:B------:R-:W-:Y:S02]  /*198f0*/  @!P1 LEA.HI.X R3, R15, R4.reuse, R16, 0x2, P3 ;  /* 0x000000040f039211 */ /* 0x080fe400018f1410 */
[C---:B------:R-:W-:Y:S02]  /*19900*/  IADD3 R15, R230.reuse, 0xd0, RZ ;  /* 0x000000d0e60f7810 */ /* 0x040fe40007ffe0ff */
[----:B------:R-:W-:Y:S01]  /*19910*/  IADD3 R16, R230, 0xe8, RZ ;  /* 0x000000e8e6107810 */ /* 0x000fe20007ffe0ff */
[----:B------:R2:W-:Y:S01]  /*19920*/  @!P1 ST.E.64 [R2.64], R100 ;  /* 0x0000006402009985 */ /* 0x0005e2000c101b08 */
[----:B------:R-:W-:Y:S02]  /*19930*/  SHF.R.S32.HI R15, RZ, 0x1f, R15 ;  /* 0x0000001fff0f7819 */ /* 0x000fe4000001140f */
[----:B------:R-:W-:Y:S02]  /*19940*/  ISETP.GE.AND P2, PT, R16, c[0x0][0x3c8], PT ;  /* 0x0000f20010007a0c */ /* 0x000fe40003f46270 */
[----:B------:R-:W-:-:S02]  /*19950*/  @!P6 LEA.HI.X R7, R11, R4, R15, 0x2, P0 ;  /* 0x000000040b07e211 */ /* 0x000fc400000f140f */
[----:B------:R-:W-:Y:S02]  /*19960*/  IADD3 R11, R230, 0xd8, RZ ;  /* 0x000000d8e60b7810 */ /* 0x000fe40007ffe0ff */
[----:B------:R-:W-:Y:S01]  /*19970*/  ISETP.GE.AND P1, PT, R252, c[0x0][0x3c8], PT ;  /* 0x0000f200fc007a0c */ /* 0x000fe20003f26270 */
[----:B------:R4:W-:Y:S01]  /*19980*/  @!P6 ST.E.64 [R6.64], R104 ;  /* 0x000000680600e985 */ /* 0x0009e2000c101b08 */
[----:B------:R-:W-:Y:S02]  /*19990*/  ISETP.GE.AND P0, PT, R251, c[0x0][0x3c8], PT ;  /* 0x0000f200fb007a0c */ /* 0x000fe40003f06270 */
[----:B------:R-:W-:Y:S02]  /*199a0*/  SHF.R.S32.HI R11, RZ, 0x1f, R11 ;  /* 0x0000001fff0b7819 */ /* 0x000fe4000001140b */
[----:B------:R-:W-:-:S04]  /*199b0*/  IADD3 R15, R230, 0xe0, RZ ;  /* 0x000000e0e60f7810 */ /* 0x000fc80007ffe0ff */
[----:B------:R-:W-:Y:S02]  /*199c0*/  SHF.R.S32.HI R15, RZ, 0x1f, R15 ;  /* 0x0000001fff0f7819 */ /* 0x000fe4000001140f */
        /* <DEDUP_REMOVED lines=17> */
.L_x_1443:
[----:B------:R-:W-:Y:S05]  /*19ae0*/  BSYNC B0 ;  /* 0x0000000000007941 */ /* 0x000fea0003800000 */
.L_x_1442:
[----:B------:R-:W-:Y:S05]  /*19af0*/  BRA.DIV ~URZ, `(.L_x_1444) ;  /* 0x000044027f007947 */ /* 0x000fea000b800000 */
[----:B--2---:R2:W1:Y:S04]  /*19b00*/  SHFL.IDX PT, R4, R5, 0x1, 0x1c1f ;  /* 0x003c1f0005047f89 */ /* 0x00446800000e0000 */
[----:B----4-:R2:W4:Y:S02]  /*19b10*/  SHFL.IDX PT, R0, R12, 0x1, 0x1c1f ;  /* 0x003c1f000c007f89 */ /* 0x01052400000e0000 */
.L_x_1516:
        /* <DEDUP_REMOVED lines=8> */
[----:B------:R-:W-:Y:S01]  /*19ba0*/  IADD3 R10, R230, 0x18, RZ ;  /* 0x00000018e60a7810 */ /* 0x000fe20007ffe0ff */
        /* <DEDUP_REMOVED lines=30> */
[----:B--2---:R-:W-:Y:S02]  /*19d90*/  @!P4 LEA R8, P0, R250, R0, 0x2 ;  /* 0x00000000fa08c211 */ /* 0x004fe400078010ff */
        /* <DEDUP_REMOVED lines=39> */
[C---:B------:R-:W-:Y:S02]  /*1a010*/  IADD3 R11, R230.reuse, 0x68, RZ ;  /* 0x00000068e60b7810 */ /* 0x040fe40007ffe0ff */
        /* <DEDUP_REMOVED lines=28> */
[----:B------:R-:W-:Y:S02]  /*1a1e0*/  IADD3 R10, R230, 0x80, RZ ;  /* 0x00000080e60a7810 */ /* 0x000fe40007ffe0ff */
        /* <DEDUP_REMOVED lines=38> */
[C---:B-1----:R-:W-:Y:S02]  /*1a450*/  @!P5 LEA R8, P0, R5.reuse, R0, 0x2 ;  /* 0x000000000508d211 */ /* 0x042fe400078010ff */
[----:B------:R-:W-:Y:S02]  /*1a460*/  SHF.R.S32.HI R13, RZ, 0x1f, R13 ;  /* 0x0000001fff0d7819 */ /* 0x000fe4000001140d */
[----:B------:R-:W-:Y:S02]  /*1a470*/  IADD3 R15, R230, 0xa0, RZ ;  /* 0x000000a0e60f7810 */ /* 0x000fe40007ffe0ff */
[----:B------:R-:W-:Y:S02]  /*1a480*/  ISETP.GE.AND P1, PT, R12, c[0x0][0x3c8], PT ;  /* 0x0000f2000c007a0c */ /* 0x000fe40003f26270 */
[----:B------:R-:W-:-:S02]  /*1a490*/  @!P5 LEA.HI.X R9, R5, R4, R13, 0x2, P0 ;  /* 0x000000040509d211 */ /* 0x000fc400000f140d */
[C---:B------:R-:W-:Y:S02]  /*1a4a0*/  IADD3 R11, R230.reuse, 0xb0, RZ ;  /* 0x000000b0e60b7810 */ /* 0x040fe40007ffe0ff */
[----:B------:R-:W-:Y:S01]  /*1a4b0*/  SHF.R.S32.HI R15, RZ, 0x1f, R15 ;  /* 0x0000001fff0f7819 */ /* 0x000fe2000001140f */
[----:B------:R1:W-:Y:S01]  /*1a4c0*/  @!P5 ST.E.64 [R8.64], R168 ;  /* 0x000000a80800d985 */ /* 0x0003e2000c101b08 */
[C---:B------:R-:W-:Y:S02]  /*1a4d0*/  IADD3 R13, R230.reuse, 0xa8, RZ ;  /* 0x000000a8e60d7810 */ /* 0x040fe40007ffe0ff */
        /* <DEDUP_REMOVED lines=12> */
[C---:B------:R-:W-:Y:S01]  /*1a5a0*/  IADD3 R13, R230.reuse, 0xc8, RZ ;  /* 0x000000c8e60d7810 */ /* 0x040fe20007ffe0ff */
[----:B------:R3:W-:Y:S01]  /*1a5b0*/  @!P3 ST.E.64 [R2.64], R54 ;  /* 0x000000360200b985 */ /* 0x0007e2000c101b08 */
[----:B-1----:R-:W-:Y:S02]  /*1a5c0*/  @!P2 LEA R8, P3, R11, R0, 0x2 ;  /* 0x000000000b08a211 */ /* 0x002fe400078610ff */
[----:B------:R-:W-:Y:S02]  /*1a5d0*/  SHF.R.S32.HI R14, RZ, 0x1f, R14 ;  /* 0x0000001fff0e7819 */ /* 0x000fe4000001140e */
[----:B------:R-:W-:Y:S02]  /*1a5e0*/  ISETP.GE.AND P5, PT, R13, c[0x0][0x3c8], PT ;  /* 0x0000f2000d007a0c */ /* 0x000fe40003fa6270 */
[----:B------:R-:W-:Y:S02]  /*1a5f0*/  @!P2 LEA.HI.X R9, R11, R4, R14, 0x2, P3 ;  /* 0x000000040b09a211 */ /* 0x000fe400018f140e */
[----:B------:R-:W-:-:S02]  /*1a600*/  IADD3 R11, R230, 0xc0, RZ ;  /* 0x000000c0e60b7810 */ /* 0x000fc40007ffe0ff */
[C---:B------:R-:W-:Y:S01]  /*1a610*/  IADD3 R14, R230.reuse, 0xb8, RZ ;  /* 0x000000b8e60e7810 */ /* 0x040fe20007ffe0ff */
[----:B------:R-:W-:Y:S01]  /*1a620*/  @!P2 ST.E.64 [R8.64], R94 ;  /* 0x0000005e0800a985 */ /* 0x000fe2000c101b08 */
[C---:B------:R-:W-:Y:S02]  /*1a630*/  IADD3 R10, R230.reuse, 0xd0, RZ ;  /* 0x000000d0e60a7810 */ /* 0x040fe40007ffe0ff */
[----:B------:R-:W-:Y:S02]  /*1a640*/  SHF.R.S32.HI R11, RZ, 0x1f, R11 ;  /* 0x0000001fff0b7819 */ /* 0x000fe4000001140b */
[----:B------:R-:W-:Y:S02]  /*1a650*/  SHF.R.S32.HI R14, RZ, 0x1f, R14 ;  /* 0x0000001fff0e7819 */ /* 0x000fe4000001140e */
[----:B------:R-:W-:-:S04]  /*1a660*/  IADD3 R15, R230, 0xc8, RZ ;  /* 0x000000c8e60f7810 */ /* 0x000fc80007ffe0ff */
        /* <DEDUP_REMOVED lines=9> */
[C---:B------:R-:W-:Y:S01]  /*1a700*/  IADD3 R11, R230.reuse, 0xd0, RZ ;  /* 0x000000d0e60b7810 */ /* 0x040fe20007ffe0ff */
[----:B------:R1:W-:Y:S01]  /*1a710*/  @!P1 ST.E.64 [R6.64], R78 ;  /* 0x0000004e06009985 */ /* 0x0003e2000c101b08 */
[----:B------:R-:W-:Y:S02]  /*1a720*/  ISETP.GE.AND P3, PT, R5, c[0x0][0x3c8], PT ;  /* 0x0000f20005007a0c */ /* 0x000fe40003f66270 */
[----:B------:R-:W-:Y:S01]  /*1a730*/  SHF.R.S32.HI R11, RZ, 0x1f, R11 ;  /* 0x0000001fff0b7819 */ /* 0x000fe2000001140b */
[----:B------:R2:W-:Y:S01]  /*1a740*/  @!P0 ST.E.64 [R2.64], R62 ;  /* 0x0000003e02008985 */ /* 0x0005e2000c101b08 */
[C---:B------:R-:W-:Y:S02]  /*1a750*/  IADD3 R14, R230.reuse, 0xe0, RZ ;  /* 0x000000e0e60e7810 */ /* 0x040fe40007ffe0ff */
[----:B------:R-:W-:Y:S02]  /*1a760*/  IADD3 R12, R230, 0xe8, RZ ;  /* 0x000000e8e60c7810 */ /* 0x000fe40007ffe0ff */
[----:B------:R-:W-:-:S02]  /*1a770*/  ISETP.GE.AND P2, PT, R14, c[0x0][0x3c8], PT ;  /* 0x0000f2000e007a0c */ /* 0x000fc40003f46270 */
[----:B------:R-:W-:Y:S02]  /*1a780*/  ISETP.GE.AND P1, PT, R12, c[0x0][0x3c8], PT ;  /* 0x0000f2000c007a0c */ /* 0x000fe40003f26270 */
[----:B-1----:R-:W-:-:S04]  /*1a790*/  @!P5 LEA R6, P0, R13, R0, 0x2 ;  /* 0x000000000d06d211 */ /* 0x002fc800078010ff */
[----:B------:R-:W-:Y:S02]  /*1a7a0*/  @!P5 LEA.HI.X R7, R13, R4, R15, 0x2, P0 ;  /* 0x000000040d07d211 */ /* 0x000fe400000f140f */
[----:B--2---:R-:W-:Y:S02]  /*1a7b0*/  @!P4 LEA R2, P6, R10, R0, 0x2 ;  /* 0x000000000a02c211 */ /* 0x004fe400078c10ff */
[----:B------:R-:W-:Y:S01]  /*1a7c0*/  IADD3 R13, R230, 0xd8, RZ ;  /* 0x000000d8e60d7810 */ /* 0x000fe20007ffe0ff */
[----:B------:R-:W-:Y:S01]  /*1a7d0*/  @!P5 ST.E.64 [R6.64], R82 ;  /* 0x000000520600d985 */ /* 0x000fe2000c101b08 */
[----:B------:R-:W-:Y:S02]  /*1a7e0*/  @!P4 LEA.HI.X R3, R10, R4, R11, 0x2, P6 ;  /* 0x000000040a03c211 */ /* 0x000fe400030f140b */
[----:B------:R-:W-:Y:S02]  /*1a7f0*/  @!P3 LEA R10, P5, R5, R0, 0x2 ;  /* 0x00000000050ab211 */ /* 0x000fe400078a10ff */
[----:B------:R-:W-:Y:S01]  /*1a800*/  ISETP.GE.AND P0, PT, R252, c[0x0][0x3c8], PT ;  /* 0x0000f200fc007a0c */ /* 0x000fe20003f06270 */
[----:B------:R1:W-:Y:S01]  /*1a810*/  @!P4 ST.E.64 [R2.64], R86 ;  /* 0x000000560200c985 */ /* 0x0003e2000c101b08 */
[----:B------:R-:W-:-:S02]  /*1a820*/  SHF.R.S32.HI R13, RZ, 0x1f, R13 ;  /* 0x0000001fff0d7819 */ /* 0x000fc4000001140d */
[----:B------:R-:W-:Y:S02]  /*1a830*/  IADD3 R15, R230, 0xe0, RZ ;  /* 0x000000e0e60f7810 */ /* 0x000fe40007ffe0ff */
[----:B------:R-:W-:Y:S02]  /*1a840*/  @!P2 LEA R8, P6, R14, R0, 0x2 ;  /* 0x000000000e08a211 */ /* 0x000fe400078c10ff */
[----:B------:R-:W-:-:S04]  /*1a850*/  SHF.R.S32.HI R15, RZ, 0x1f, R15 ;  /* 0x0000001fff0f7819 */ /* 0x000fc8000001140f */
[----:B------:R-:W-:Y:S02]  /*1a860*/  @!P2 LEA.HI.X R9, R14, R4, R15, 0x2, P6 ;  /* 0x000000040e09a211 */ /* 0x000fe400030f140f */
[----:B-1----:R-:W-:Y:S02]  /*1a870*/  P2R R2, PR, RZ, 0x20 ;  /* 0x00000020ff027803 */ /* 0x002fe40000000000 */
[----:B------:R-:W-:Y:S02]  /*1a880*/  @!P1 LEA R6, P5, R12, R0, 0x2 ;  /* 0x000000000c069211 */ /* 0x000fe400078a10ff */
[----:B------:R-:W-:-:S04]  /*1a890*/  ISETP.NE.AND P4, PT, R2, RZ, PT ;  /* 0x000000ff0200720c */ /* 0x000fc80003f85270 */
[----:B------:R-:W-:Y:S02]  /*1a8a0*/  @!P3 LEA.HI.X R11, R5, R4, R13, 0x2, P4 ;  /* 0x00000004050bb211 */ /* 0x000fe400020f140d */
[----:B------:R-:W-:Y:S02]  /*1a8b0*/  IADD3 R13, R230, 0xe8, RZ ;  /* 0x000000e8e60d7810 */ /* 0x000fe40007ffe0ff */
[----:B------:R-:W-:Y:S01]  /*1a8c0*/  SHF.R.S32.HI R5, RZ, 0x1f, R252 ;  /* 0x0000001fff057819 */ /* 0x000fe200000114fc */
[----:B------:R1:W-:Y:S01]  /*1a8d0*/  @!P3 ST.E.64 [R10.64], R106 ;  /* 0x0000006a0a00b985 */ /* 0x0003e2000c101b08 */
[----:B------:R-:W-:Y:S02]  /*1a8e0*/  SHF.R.S32.HI R13, RZ, 0x1f, R13 ;  /* 0x0000001fff0d7819 */ /* 0x000fe4000001140d */
[----:B------:R-:W-:Y:S01]  /*1a8f0*/  @!P0 LEA R2, P4, R252, R0, 0x2 ;  /* 0x00000000fc028211 */ /* 0x000fe200078810ff */
[----:B------:R1:W-:Y:S01]  /*1a900*/  @!P2 ST.E.64 [R8.64], R102 ;  /* 0x000000660800a985 */ /* 0x0003e2000c101b08 */
[----:B------:R-:W-:-:S02]  /*1a910*/  @!P1 LEA.HI.X R7, R12, R4, R13, 0x2, P5 ;  /* 0x000000040c079211 */ /* 0x000fc400028f140d */
        /* <DEDUP_REMOVED lines=10> */
.L_x_1424:
        /* <DEDUP_REMOVED lines=8> */
[----:B------:R-:W-:Y:S02]  /*1aa40*/  @P2 IADD3 R4, P0, R236, c[0x0][0x508], RZ ;  /* 0x00014200ec042a10 */ /* 0x000fe40007f1e0ff */
[----:B------:R2:W5:Y:S02]  /*1aa50*/  @P3 LDG.E R6, [R2.64] ;  /* 0x0000000802063981 */ /* 0x000564000c1e1900 */
[----:B------:R-:W-:-:S05]  /*1aa60*/  @P2 IADD3.X R5, R237, c[0x0][0x50c], RZ, P0, !PT ;  /* 0x00014300ed052a10 */ /* 0x000fca00007fe4ff */
[----:B------:R2:W5:Y:S01]  /*1aa70*/  @P2 LDG.E R20, [R4.64] ;  /* 0x0000000804142981 */ /* 0x000562000c1e1900 */
[----:B------:R-:W-:-:S04]  /*1aa80*/  ISETP.NE.AND P0, PT, R233, RZ, PT ;  /* 0x000000ffe900720c */ /* 0x000fc80003f05270 */
[----:B------:R-:W-:Y:S01]  /*1aa90*/  SEL R19, R233, c[0x0][0x3d4], P0 ;  /* 0x0000f500e9137a07 */ /* 0x000fe20000000000 */
[----:B------:R-:W-:Y:S05]  /*1aaa0*/  @P2 BRA `(.L_x_1445) ;  /* 0x0000004000002947 */ /* 0x000fea0003800000 */
[----:B------:R-:W-:Y:S05]  /*1aab0*/  @!P3 BRA `(.L_x_1445) ;  /* 0x000000300000b947 */ /* 0x000fea0003800000 */
[----:B------:R3:W4:Y:S04]  /*1aac0*/  LDG.E R0, [R2.64] ;  /* 0x0000000802007981 */ /* 0x000728000c1e1900 */
[----:B--23--:R-:W4:Y:S02]  /*1aad0*/  LDG.E R2, [R2.64+0x4] ;  /* 0x0000040802027981 */ /* 0x00cf24000c1e1900 */
[----:B----45:R-:W-:Y:S02]  /*1aae0*/  IADD3 R20, -R0, R2, RZ ;  /* 0x0000000200147210 */ /* 0x030fe40007ffe1ff */
.L_x_1445:
[----:B--2---:R-:W2:Y:S01]  /*1aaf0*/  S2R R2, SR_TID.X ;  /* 0x0000000000027919 */ /* 0x004ea20000002100 */
[----:B------:R-:W-:Y:S01]  /*1ab00*/  BSSY B0, `(.L_x_1446) ;  /* 0x0000036000007945 */ /* 0x000fe20003800000 */
[----:B------:R-:W-:Y:S02]  /*1ab10*/  LOP3.LUT R12, R234, 0xffff, RZ, 0xc0, !PT ;  /* 0x0000ffffea0c7812 */ /* 0x000fe400078ec0ff */
[----:B------:R-:W-:-:S02]  /*1ab20*/  SEL R13, R238, RZ, !P3 ;  /* 0x000000ffee0d7207 */ /* 0x000fc40005800000 */
[----:B------:R-:W-:Y:S02]  /*1ab30*/  SEL R21, R239, RZ, !P3 ;  /* 0x000000ffef157207 */ /* 0x000fe40005800000 */
[----:B-----5:R-:W-:Y:S02]  /*1ab40*/  SHF.R.S32.HI R18, RZ, 0x1f, R6 ;  /* 0x0000001fff127819 */ /* 0x020fe40000011406 */
        /* <DEDUP_REMOVED lines=21> */
[----:B------:R-:W-:Y:S01]  /*1aca0*/  IMAD.WIDE.U32 R4, R4, R12, RZ ;  /* 0x0000000c04047225 */ /* 0x000fe200078e00ff */
[----:B------:R-:W-:-:S03]  /*1acb0*/  IADD3 R3, R3, R8, RZ ;  /* 0x0000000803037210 */ /* 0x000fc60007ffe0ff */
[----:B------:R-:W-:Y:S02]  /*1acc0*/  IMAD.IADD R9, R5, 0x1, R9 ;  /* 0x0000000105097824 */ /* 0x000fe400078e0209 */
[----:B------:R-:W-:-:S04]  /*1acd0*/  @P0 IMAD.HI.U32 R17, R16, c[0x0][0x4ec], RZ ;  /* 0x00013b0010110a27 */ /* 0x000fc800078e00ff */
[-C--:B-----5:R-:W-:Y:S01]  /*1ace0*/  IMAD R8, R15, R7.reuse, RZ ;  /* 0x000000070f087224 */ /* 0x0a0fe200078e02ff */
        /* <DEDUP_REMOVED lines=10> */
[----:B-1----:R-:W-:Y:S01]  /*1ad90*/  IMAD R0, R11, R2, RZ ;  /* 0x000000020b007224 */ /* 0x002fe200078e02ff */
        /* <DEDUP_REMOVED lines=12> */
.L_x_1447:
[----:B------:R-:W-:Y:S05]  /*1ae60*/  BSYNC B0 ;  /* 0x0000000000007941 */ /* 0x000fea0003800000 */
.L_x_1446:
[----:B------:R-:W-:-:S13]  /*1ae70*/  ISETP.GT.AND P0, PT, R19, 0x1, PT ;  /* 0x000000011300780c */ /* 0x000fda0003f04270 */
[----:B------:R-:W-:Y:S05]  /*1ae80*/  @P0 BRA `(.L_x_1439) ;  /* 0x000007f000000947 */ /* 0x000fea0003800000 */
[----:B------:R-:W-:Y:S01]  /*1ae90*/  MOV R2, c[0x0][0x4e8] ;  /* 0x00013a0000027a02 */ /* 0x000fe20000000f00 */
[----:B-1----:R-:W-:Y:S01]  /*1aea0*/  IMAD R0, R18, c[0x0][0x3a0], RZ ;  /* 0x0000e80012007a24 */ /* 0x002fe200078e02ff */
[----:B------:R-:W-:Y:S01]  /*1aeb0*/  IADD3 R4, R214, R226, RZ ;  /* 0x000000e2d6047210 */ /* 0x000fe20007ffe0ff */
        /* <DEDUP_REMOVED lines=30> */
.L_x_1517:
[----:B------:R-:W-:Y:S05]  /*1b0a0*/  BRA.DIV ~URZ, `(.L_x_1449) ;  /* 0x00002f827f007947 */ /* 0x000fea000b800000 */
[----:B------:R3:W4:Y:S02]  /*1b0b0*/  SHFL.IDX PT, R0, R14, RZ, 0x181f ;  /* 0x00181fff0e007589 */ /* 0x00072400000e0000 */
.L_x_1518:
        /* <DEDUP_REMOVED lines=20> */
.L_x_1451:
[----:B------:R-:W-:Y:S05]  /*1b200*/  BSYNC B0 ;  /* 0x0000000000007941 */ /* 0x000fea0003800000 */
.L_x_1450:
[----:B------:R-:W-:Y:S05]  /*1b210*/  BRA.DIV ~URZ, `(.L_x_1452) ;  /* 0x00002e727f007947 */ /* 0x000fea000b800000 */
[----:B--2---:R2:W1:Y:S04]  /*1b220*/  SHFL.IDX PT, R4, R5, 0x1, 0x181f ;  /* 0x00381f0005047f89 */ /* 0x00446800000e0000 */
[----:B----4-:R2:W4:Y:S02]  /*1b230*/  SHFL.IDX PT, R0, R14, 0x1, 0x181f ;  /* 0x00381f000e007f89 */ /* 0x01052400000e0000 */
.L_x_1519:
        /* <DEDUP_REMOVED lines=20> */
.L_x_1454:
[----:B------:R-:W-:Y:S05]  /*1b380*/  BSYNC B0 ;  /* 0x0000000000007941 */ /* 0x000fea0003800000 */
.L_x_1453:
[----:B------:R-:W-:Y:S05]  /*1b390*/  BRA.DIV ~URZ, `(.L_x_1455) ;  /* 0x00002db27f007947 */ /* 0x000fea000b800000 */
[----:B-1----:R1:W2:Y:S02]  /*1b3a0*/  SHFL.IDX PT, R4, R5, 0x2, 0x181f ;  /* 0x00581f0005047f89 */ /* 0x0022a400000e0000 */
.L_x_1520:
[----:B------:R-:W-:Y:S05]  /*1b3b0*/  BRA.DIV ~URZ, `(.L_x_1456) ;  /* 0x00002e027f007947 */ /* 0x000fea000b800000 */
[----:B----4-:R4:W1:Y:S02]  /*1b3c0*/  SHFL.IDX PT, R0, R14, 0x2, 0x181f ;  /* 0x00581f000e007f89 */ /* 0x01086400000e0000 */
.L_x_1521:
        /* <DEDUP_REMOVED lines=20> */
.L_x_1458:
[----:B------:R-:W-:Y:S05]  /*1b510*/  BSYNC B0 ;  /* 0x0000000000007941 */ /* 0x000fea0003800000 */
.L_x_1457:
[----:B------:R-:W-:Y:S05]  /*1b520*/  BRA.DIV ~URZ, `(.L_x_1459) ;  /* 0x00002cf27f007947 */ /* 0x000fea000b800000 */
[----:B--2---:R2:W3:Y:S04]  /*1b530*/  SHFL.IDX PT, R4, R5, 0x3, 0x181f ;  /* 0x00781f0005047f89 */ /* 0x0044e800000e0000 */
[----:B-1----:R2:W1:Y:S02]  /*1b540*/  SHFL.IDX PT, R0, R14, 0x3, 0x181f ;  /* 0x00781f000e007f89 */ /* 0x00246400000e0000 */
.L_x_1522:
        /* <DEDUP_REMOVED lines=19> */
.L_x_1439:
[----:B------:R-:W-:Y:S05]  /*1b680*/  BSYNC B1 ;  /* 0x0000000000017941 */ /* 0x000fea0003800000 */
.L_x_1423:
        /* <DEDUP_REMOVED lines=13> */
.L_x_1523:
[----:B------:R-:W-:Y:S05]  /*1b760*/  BRA.DIV ~URZ, `(.L_x_1462) ;  /* 0x00002be27f007947 */ /* 0x000fea000b800000 */
[----:B------:R3:W4:Y:S02]  /*1b770*/  SHFL.IDX PT, R6, R98, 0x1, 0x1f ;  /* 0x00201f0062067f89 */ /* 0x00072400000e0000 */
.L_x_1524:
        /* <DEDUP_REMOVED lines=18> */
.L_x_1525:
        /* <DEDUP_REMOVED lines=16> */
.L_x_1526:
[----:B--2---:R-:W-:Y:S01]  /*1b9a0*/  IMAD R0, R0, c[0x0][0x538], RZ ;  /* 0x00014e0000007a24 */ /* 0x004fe200078e02ff */
[----:B------:R-:W-:Y:S04]  /*1b9b0*/  BSSY B1, `(.L_x_1465) ;  /* 0x00000c8000017945 */ /* 0x000fe80003800000 */
[----:B----4-:R-:W-:-:S04]  /*1b9c0*/  IADD3 R6, R0, R6, RZ ;  /* 0x0000000600067210 */ /* 0x010fc80007ffe0ff */
[----:B------:R-:W-:-:S13]  /*1b9d0*/  ISETP.GT.AND P0, PT, R6, R9, PT ;  /* 0x000000090600720c */ /* 0x000fda0003f04270 */
[----:B------:R-:W-:Y:S05]  /*1b9e0*/  @P0 BRA `(.L_x_1466) ;  /* 0x0000025000000947 */ /* 0x000fea0003800000 */
.L_x_1470:
        /* <DEDUP_REMOVED lines=17> */
.L_x_1527:
        /* <DEDUP_REMOVED lines=16> */
.L_x_1528:
[----:B--2---:R-:W-:-:S05]  /*1bc00*/  IMAD R0, R0, c[0x0][0x538], RZ ;  /* 0x00014e0000007a24 */ /* 0x004fca00078e02ff */
[----:B------:R-:W-:-:S04]  /*1bc10*/  IADD3 R6, R0, R6, RZ ;  /* 0x0000000600067210 */ /* 0x000fc80007ffe0ff */
[----:B------:R-:W-:-:S13]  /*1bc20*/  ISETP.GT.AND P0, PT, R6, R9, PT ;  /* 0x000000090600720c */ /* 0x000fda0003f04270 */
[----:B-1-3--:R-:W-:Y:S05]  /*1bc30*/  @!P0 BRA `(.L_x_1470) ;  /* 0xfffffdb000008947 */ /* 0x00afea000383ffff */
.L_x_1466:
[----:B------:R-:W-:-:S05]  /*1bc40*/  IADD3 R11, -R0, R6, RZ ;  /* 0x00000006000b7210 */ /* 0x000fca0007ffe1ff */
[----:B------:R-:W-:-:S05]  /*1bc50*/  IMAD R0, R4, c[0x0][0x538], R11 ;  /* 0x00014e0004007a24 */ /* 0x000fca00078e020b */
[----:B------:R-:W-:Y:S01]  /*1bc60*/  ISETP.GT.AND P0, PT, R0, R9, PT ;  /* 0x000000090000720c */ /* 0x000fe20003f04270 */
[----:B------:R-:W-:-:S12]  /*1bc70*/  BRA.DIV ~URZ, `(.L_x_1471) ;  /* 0x00002b127f007947 */ /* 0x000fd8000b800000 */
[----:B------:R-:W-:-:S04]  /*1bc80*/  VOTE.ANY R10, PT, !P0 ;  /* 0x00000000000a7806 */ /* 0x000fc800040e0100 */
.L_x_1529:
[----:B------:R-:W2:Y:S02]  /*1bc90*/  POPC R6, R10 ;  /* 0x0000000a00067309 */ /* 0x000ea40000000000 */
[----:B--2---:R-:W-:Y:S01]  /*1bca0*/  IADD3 R235, R6, R235, RZ ;  /* 0x000000eb06eb7210 */ /* 0x004fe20007ffe0ff */
[----:B------:R-:W-:Y:S05]  /*1bcb0*/  BRA.DIV ~URZ, `(.L_x_1472) ;  /* 0x00002b227f007947 */ /* 0x000fea000b800000 */
[----:B------:R2:W4:Y:S04]  /*1bcc0*/  SHFL.IDX PT, R7, R7, R6, 0x1f ;  /* 0x00001f0607077589 */ /* 0x00052800000e0000 */
[----:B------:R2:W1:Y:S02]  /*1bcd0*/  SHFL.IDX PT, R5, R8, R6, 0x1f ;  /* 0x00001f0608057589 */ /* 0x00046400000e0000 */
.L_x_1530:
[----:B------:R-:W-:Y:S01]  /*1bce0*/  ISETP.NE.AND P0, PT, R10, RZ, PT ;  /* 0x000000ff0a00720c */ /* 0x000fe20003f05270 */
[----:B------:R-:W-:-:S12]  /*1bcf0*/  BSSY B0, `(.L_x_1473) ;  /* 0x0000005000007945 */ /* 0x000fd80003800000 */
[----:B------:R-:W-:Y:S05]  /*1bd00*/  @!P0 BRA `(.L_x_1474) ;  /* 0x0000003000008947 */ /* 0x000fea0003800000 */
[----:B--2---:R-:W-:Y:S01]  /*1bd10*/  IADD3 R6, R6, -0x1, RZ ;  /* 0xffffffff06067810 */ /* 0x004fe20007ffe0ff */
[----:B------:R-:W-:Y:S05]  /*1bd20*/  BRA.DIV ~URZ, `(.L_x_1475) ;  /* 0x00002b827f007947 */ /* 0x000fea000b800000 */
[----:B------:R2:W3:Y:S02]  /*1bd30*/  SHFL.IDX PT, R12, R4, R6, 0x1f ;  /* 0x00001f06040c7589 */ /* 0x0004e400000e0000 */
.L_x_1474:
[----:B------:R-:W-:Y:S05]  /*1bd40*/  BSYNC B0 ;  /* 0x0000000000007941 */ /* 0x000fea0003800000 */
.L_x_1473:
        /* <DEDUP_REMOVED lines=67> */
.L_x_1477:
        /* <DEDUP_REMOVED lines=67> */
.L_x_1478:
[----:B------:R-:W-:Y:S05]  /*1c5b0*/  BSYNC B0 ;  /* 0x0000000000007941 */ /* 0x000fea0003800000 */
.L_x_1476:
[----:B------:R-:W-:-:S04]  /*1c5c0*/  LOP3.LUT R2, RZ, R2, RZ, 0x33, !PT ;  /* 0x00000002ff027212 */ /* 0x000fc800078e33ff */
[----:B------:R-:W-:Y:S01]  /*1c5d0*/  IADD3 R233, R2, R7, RZ ;  /* 0x0000000702e97210 */ /* 0x000fe20007ffe0ff */
[----:B------:R-:W-:Y:S05]  /*1c5e0*/  BRA `(.L_x_1479) ;  /* 0x0000004000007947 */ /* 0x000fea0003800000 */
.L_x_1467:
[----:B------:R-:W-:Y:S01]  /*1c5f0*/  IMAD.MOV.U32 R232, RZ, RZ, R9 ;  /* 0x000000ffffe87224 */ /* 0x000fe200078e0009 */
[----:B------:R-:W-:Y:S01]  /*1c600*/  MOV R234, RZ ;  /* 0x000000ff00ea7202 */ /* 0x000fe20000000f00 */
[----:B------:R-:W-:Y:S01]  /*1c610*/  IMAD.MOV.U32 R233, RZ, RZ, RZ ;  /* 0x000000ffffe97224 */ /* 0x000fe200078e00ff */
[----:B------:R-:W-:Y:S02]  /*1c620*/  MOV R235, c[0x0][0x53c] ;  /* 0x00014f0000eb7a02 */ /* 0x000fe40000000f00 */
.L_x_1479:
[----:B------:R-:W-:Y:S05]  /*1c630*/  BSYNC B1 ;  /* 0x0000000000017941 */ /* 0x000fea0003800000 */
.L_x_1465:
[----:B------:R-:W-:Y:S01]  /*1c640*/  WARPSYNC 0xffffffff ;  /* 0xffffffff00007948 */ /* 0x000fe20003800000 */
[----:B------:R-:W-:Y:S01]  /*1c650*/  BAR.SYNC.DEFER_BLOCKING 0x4, 0x100 ;  /* 0x0104000000007b1d */ /* 0x000fe20000010000 */
[----:B------:R-:W-:-:S13]  /*1c660*/  ISETP.NE.AND P0, PT, R13, RZ, PT ;  /* 0x000000ff0d00720c */ /* 0x000fda0003f05270 */
[----:B------:R2:W-:Y:S04]  /*1c670*/  @!P0 STS.128 [0x20080], R232 ;  /* 0x020080e8ff008388 */ /* 0x0005e80000000c00 */
[----:B------:R-:W-:Y:S06]  /*1c680*/  BAR.ARV 0x5, 0x100 ;  /* 0x0144000000007b1d */ /* 0x000fec0000002000 */
.L_x_1460:
[----:B-1----:R-:W-:-:S13]  /*1c690*/  ISETP.GE.AND P0, PT, R235, c[0x0][0x53c], PT ;  /* 0x00014f00eb007a0c */ /* 0x002fda0003f06270 */
[----:B--23--:R-:W-:Y:S01]  /*1c6a0*/  @P0 CALL.REL.NOINC `(.L_x_1480) ;  /* 0x0000001000000944 */ /* 0x00cfe20003c00000 */
[----:B------:R-:W-:Y:S05]  /*1c6b0*/  BRA `(.L_x_1481) ;  /* 0xfffe598000007947 */ /* 0x000fea000383ffff */
.L_x_1480:
[----:B------:R-:W-:Y:S05]  /*1c6c0*/  EXIT ;  /* 0x000000000000794d */ /* 0x000fea0003800000 */
.L_x_1277:
[----:B------:R-:W-:Y:S01]  /*1c6d0*/  IMAD.MOV.U32 R0, RZ, RZ, R5 ;  /* 0x000000ffff007224 */ /* 0x000fe200078e0005 */
[----:B------:R-:W-:Y:S02]  /*1c6e0*/  MOV R3, 0x1 ;  /* 0x0000000100037802 */ /* 0x000fe40000000f00 */
[----:B------:R-:W-:Y:S02]  /*1c6f0*/  MOV R2, 0x1c710 ;  /* 0x0001c71000027802 */ /* 0x000fe40000000f00 */
[----:B--2---:R-:W-:Y:S05]  /*1c700*/  CALL.REL.NOINC `($__internal_25_$__cuda_sm70_shflsync_up_p) ;  /* 0x000022f000007944 */ /* 0x004fea0003c00000 */
[----:B------:R-:W-:Y:S01]  /*1c710*/  MOV R0, R4 ;  /* 0x0000000400007202 */ /* 0x000fe20000000f00 */
[----:B------:R-:W-:Y:S05]  /*1c720*/  BRA `(.L_x_1482) ;  /* 0xfffe3d1000007947 */ /* 0x000fea000383ffff */
.L_x_1278:
[----:B------:R-:W-:Y:S01]  /*1c730*/  IMAD.MOV.U32 R0, RZ, RZ, R5 ;  /* 0x000000ffff007224 */ /* 0x000fe200078e0005 */
[----:B------:R-:W-:Y:S02]  /*1c740*/  MOV R3, 0x2 ;  /* 0x0000000200037802 */ /* 0x000fe40000000f00 */
[----:B------:R-:W-:Y:S02]  /*1c750*/  MOV R2, 0x1c770 ;  /* 0x0001c77000027802 */ /* 0x000fe40000000f00 */
[----:B--2---:R-:W-:Y:S05]  /*1c760*/  CALL.REL.NOINC `($__internal_25_$__cuda_sm70_shflsync_up_p) ;  /* 0x0000229000007944 */ /* 0x004fea0003c00000 */
[----:B------:R-:W-:Y:S01]  /*1c770*/  SEL R4, R4, RZ, P4 ;  /* 0x000000ff04047207 */ /* 0x000fe20002000000 */
[----:B------:R-:W-:Y:S01]  /*1c780*/  IMAD.MOV.U32 R3, RZ, RZ, 0x4 ;  /* 0x00000004ff037424 */ /* 0x000fe200078e00ff */
[----:B------:R-:W-:-:S03]  /*1c790*/  MOV R2, 0x1c7c0 ;  /* 0x0001c7c000027802 */ /* 0x000fc60000000f00 */
[----:B------:R-:W-:Y:S02]  /*1c7a0*/  IMAD.IADD R0, R5, 0x1, R4 ;  /* 0x0000000105007824 */ /* 0x000fe400078e0204 */
[----:B------:R-:W-:Y:S05]  /*1c7b0*/  CALL.REL.NOINC `($__internal_25_$__cuda_sm70_shflsync_up_p) ;  /* 0x0000224000007944 */ /* 0x000fea0003c00000 */
        /* <DEDUP_REMOVED lines=12> */
[----:B------:R-:W-:Y:S02]  /*1c880*/  MOV R201, 0x1f ;  /* 0x0000001f00c97802 */ /* 0x000fe40000000f00 */
[----:B------:R-:W-:Y:S01]  /*1c890*/  MOV R3, 0x1c8d0 ;  /* 0x0001c8d000037802 */ /* 0x000fe20000000f00 */
[----:B------:R-:W-:-:S04]  /*1c8a0*/  IMAD.IADD R4, R0, 0x1, R4 ;  /* 0x0000000100047824 */ /* 0x000fc800078e0204 */
[----:B------:R-:W-:Y:S02]  /*1c8b0*/  IMAD.MOV.U32 R0, RZ, RZ, R4 ;  /* 0x000000ffff007224 */ /* 0x000fe400078e0004 */
[----:B------:R-:W-:Y:S05]  /*1c8c0*/  CALL.REL.NOINC `($__internal_24_$__cuda_sm70_shflsync_idx_p) ;  /* 0x000020b000007944 */ /* 0x000fea0003c00000 */
[----:B-1---5:R-:W-:Y:S05]  /*1c8d0*/  BRA `(.L_x_1483) ;  /* 0xfffe3c6000007947 */ /* 0x022fea000383ffff */
.L_x_1280:
[----:B------:R-:W-:Y:S02]  /*1c8e0*/  SEL R0, RZ, 0x1, P0 ;  /* 0x00000001ff007807 */ /* 0x000fe40000000000 */
[----:B------:R-:W-:Y:S02]  /*1c8f0*/  MOV R2, 0x1c910 ;  /* 0x0001c91000027802 */ /* 0x000fe40000000f00 */
[----:B--2---:R-:W-:Y:S05]  /*1c900*/  CALL.REL.NOINC `($__internal_26_$__cuda_sm70_votesync_ballot) ;  /* 0x0000215000007944 */ /* 0x004fea0003c00000 */
[----:B------:R-:W-:Y:S01]  /*1c910*/  MOV R10, R0 ;  /* 0x00000000000a7202 */ /* 0x000fe20000000f00 */
[----:B------:R-:W-:Y:S05]  /*1c920*/  BRA `(.L_x_1484) ;  /* 0xfffe3ca000007947 */ /* 0x000fea000383ffff */
.L_x_1281:
[----:B------:R-:W-:Y:S01]  /*1c930*/  IMAD.MOV.U32 R0, RZ, RZ, R9 ;  /* 0x000000ffff007224 */ /* 0x000fe200078e0009 */
[----:B------:R-:W-:Y:S01]  /*1c940*/  MOV R2, R5 ;  /* 0x0000000500027202 */ /* 0x000fe20000000f00 */
[----:B------:R-:W-:Y:S01]  /*1c950*/  IMAD.MOV.U32 R201, RZ, RZ, 0x1f ;  /* 0x0000001fffc97424 */ /* 0x000fe200078e00ff */
[----:B------:R-:W-:Y:S02]  /*1c960*/  MOV R3, 0x1c980 ;  /* 0x0001c98000037802 */ /* 0x000fe40000000f00 */
[----:B------:R-:W-:Y:S05]  /*1c970*/  CALL.REL.NOINC `($__internal_24_$__cuda_sm70_shflsync_idx_p) ;  /* 0x0000200000007944 */ /* 0x000fea0003c00000 */
[----:B------:R-:W-:Y:S01]  /*1c980*/  IMAD.MOV.U32 R12, RZ, RZ, R0 ;  /* 0x000000ffff0c7224 */ /* 0x000fe200078e0000 */
[----:B------:R-:W-:Y:S01]  /*1c990*/  MOV R0, R8 ;  /* 0x0000000800007202 */ /* 0x000fe20000000f00 */
[----:B------:R-:W-:Y:S01]  /*1c9a0*/  IMAD.MOV.U32 R6, RZ, RZ, RZ ;  /* 0x000000ffff067224 */ /* 0x000fe200078e00ff */
[----:B------:R-:W-:Y:S01]  /*1c9b0*/  MOV R2, R5 ;  /* 0x0000000500027202 */ /* 0x000fe20000000f00 */
[----:B------:R-:W-:Y:S01]  /*1c9c0*/  IMAD.MOV.U32 R201, RZ, RZ, 0x1f ;  /* 0x0000001fffc97424 */ /* 0x000fe200078e00ff */
[----:B------:R-:W-:-:S02]  /*1c9d0*/  MOV R3, 0x1c9f0 ;  /* 0x0001c9f000037802 */ /* 0x000fc40000000f00 */
[----:B-1---5:R-:W-:Y:S05]  /*1c9e0*/  CALL.REL.NOINC `($__internal_24_$__cuda_sm70_shflsync_idx_p) ;  /* 0x00001f9000007944 */ /* 0x022fea0003c00000 */
[----:B------:R-:W-:Y:S01]  /*1c9f0*/  MOV R9, R0 ;  /* 0x0000000000097202 */ /* 0x000fe20000000f00 */
[----:B-1---5:R-:W-:Y:S05]  /*1ca00*/  BRA `(.L_x_1485) ;  /* 0xfffe3c2000007947 */ /* 0x022fea000383ffff */
.L_x_1284:
[----:B------:R-:W-:Y:S01]  /*1ca10*/  IMAD.MOV.U32 R0, RZ, RZ, R4 ;  /* 0x000000ffff007224 */ /* 0x000fe200078e0004 */
[----:B------:R-:W-:-:S02]  /*1ca20*/  MOV R201, 0x1f ;  /* 0x0000001f00c97802 */ /* 0x000fc40000000f00 */
[----:B------:R-:W-:Y:S02]  /*1ca30*/  MOV R3, 0x1ca50 ;  /* 0x0001ca5000037802 */ /* 0x000fe40000000f00 */
[----:B-123--:R-:W-:Y:S05]  /*1ca40*/  CALL.REL.NOINC `($__internal_24_$__cuda_sm70_shflsync_idx_p) ;  /* 0x00001f3000007944 */ /* 0x00efea0003c00000 */
[----:B------:R-:W-:Y:S01]  /*1ca50*/  MOV R6, R0 ;  /* 0x0000000000067202 */ /* 0x000fe20000000f00 */
[----:B-1---5:R-:W-:Y:S05]  /*1ca60*/  BRA `(.L_x_1283) ;  /* 0xfffe3c2000007947 */ /* 0x022fea000383ffff */
.L_x_1317:
[----:B------:R-:W-:Y:S01]  /*1ca70*/  IMAD.MOV.U32 R0, RZ, RZ, R5 ;  /* 0x000000ffff007224 */ /* 0x000fe200078e0005 */
[----:B------:R-:W-:Y:S01]  /*1ca80*/  MOV R2, RZ ;  /* 0x000000ff00027202 */ /* 0x000fe20000000f00 */
[----:B------:R-:W-:Y:S01]  /*1ca90*/  IMAD.MOV.U32 R201, RZ, RZ, 0x181f ;  /* 0x0000181fffc97424 */ /* 0x000fe200078e00ff */
[----:B------:R-:W-:Y:S02]  /*1caa0*/  MOV R3, 0x1cac0 ;  /* 0x0001cac000037802 */ /* 0x000fe40000000f00 */
[----:B-----5:R-:W-:Y:S05]  /*1cab0*/  CALL.REL.NOINC `($__internal_24_$__cuda_sm70_shflsync_idx_p) ;  /* 0x00001ec000007944 */ /* 0x020fea0003c00000 */
[----:B-----5:R-:W-:Y:S01]  /*1cac0*/  MOV R4, R0 ;  /* 0x0000000000047202 */ /* 0x020fe20000000f00 */
[----:B-1----:R-:W-:Y:S05]  /*1cad0*/  BRA `(.L_x_1486) ;  /* 0xfffea22000007947 */ /* 0x002fea000383ffff */
.L_x_1318:
[----:B------:R-:W-:Y:S01]  /*1cae0*/  IMAD.MOV.U32 R0, RZ, RZ, R12 ;  /* 0x000000ffff007224 */ /* 0x000fe200078e000c */
[----:B------:R-:W-:Y:S01]  /*1caf0*/  MOV R2, RZ ;  /* 0x000000ff00027202 */ /* 0x000fe20000000f00 */
[----:B------:R-:W-:Y:S01]  /*1cb00*/  IMAD.MOV.U32 R201, RZ, RZ, 0x181f ;  /* 0x0000181fffc97424 */ /* 0x000fe200078e00ff */
[----:B------:R-:W-:Y:S02]  /*1cb10*/  MOV R3, 0x1cb30 ;  /* 0x0001cb3000037802 */ /* 0x000fe40000000f00 */
[----:B-12--5:R-:W-:Y:S05]  /*1cb20*/  CALL.REL.NOINC `($__internal_24_$__cuda_sm70_shflsync_idx_p) ;  /* 0x00001e5000007944 */ /* 0x026fea0003c00000 */
[----:B-1---5:R-:W-:Y:S05]  /*1cb30*/  BRA `(.L_x_1487) ;  /* 0xfffea1e000007947 */ /* 0x022fea000383ffff */
.L_x_1321:
[----:B----4-:R-:W-:Y:S01]  /*1cb40*/  IMAD.MOV.U32 R0, RZ, RZ, R5 ;  /* 0x000000ffff007224 */ /* 0x010fe200078e0005 */
[----:B--2---:R-:W-:Y:S01]  /*1cb50*/  MOV R2, 0x1 ;  /* 0x0000000100027802 */ /* 0x004fe20000000f00 */
[----:B------:R-:W-:Y:S01]  /*1cb60*/  IMAD.MOV.U32 R201, RZ, RZ, 0x181f ;  /* 0x0000181fffc97424 */ /* 0x000fe200078e00ff */
[----:B------:R-:W-:-:S02]  /*1cb70*/  MOV R3, 0x1cb90 ;  /* 0x0001cb9000037802 */ /* 0x000fc40000000f00 */
[----:B-1-3-5:R-:W-:Y:S05]  /*1cb80*/  CALL.REL.NOINC `($__internal_24_$__cuda_sm70_shflsync_idx_p) ;  /* 0x00001df000007944 */ /* 0x02afea0003c00000 */
[----:B-----5:R-:W-:Y:S01]  /*1cb90*/  IMAD.MOV.U32 R4, RZ, RZ, R0 ;  /* 0x000000ffff047224 */ /* 0x020fe200078e0000 */
[----:B------:R-:W-:Y:S01]  /*1cba0*/  MOV R2, 0x1 ;  /* 0x0000000100027802 */ /* 0x000fe20000000f00 */
[----:B------:R-:W-:Y:S01]  /*1cbb0*/  IMAD.MOV.U32 R0, RZ, RZ, R12 ;  /* 0x000000ffff007224 */ /* 0x000fe200078e000c */
[----:B------:R-:W-:-:S02]  /*1cbc0*/  MOV R201, 0x181f ;  /* 0x0000181f00c97802 */ /* 0x000fc40000000f00 */
[----:B------:R-:W-:Y:S02]  /*1cbd0*/  MOV R3, 0x1cbf0 ;  /* 0x0001cbf000037802 */ /* 0x000fe40000000f00 */
[----:B-1----:R-:W-:Y:S05]  /*1cbe0*/  CALL.REL.NOINC `($__internal_24_$__cuda_sm70_shflsync_idx_p) ;  /* 0x00001d9000007944 */ /* 0x002fea0003c00000 */
[----:B-1---5:R-:W-:Y:S05]  /*1cbf0*/  BRA `(.L_x_1488) ;  /* 0xfffea2b000007947 */ /* 0x022fea000383ffff */
.L_x_1324:
[----:B----4-:R-:W-:Y:S01]  /*1cc00*/  IMAD.MOV.U32 R0, RZ, RZ, R5 ;  /* 0x000000ffff007224 */ /* 0x010fe200078e0005 */
[----:B-1----:R-:W-:Y:S01]  /*1cc10*/  MOV R2, 0x2 ;  /* 0x0000000200027802 */ /* 0x002fe20000000f00 */
[----:B------:R-:W-:Y:S01]  /*1cc20*/  IMAD.MOV.U32 R201, RZ, RZ, 0x181f ;  /* 0x0000181fffc97424 */ /* 0x000fe200078e00ff */
[----:B------:R-:W-:Y:S02]  /*1cc30*/  MOV R3, 0x1cc50 ;  /* 0x0001cc5000037802 */ /* 0x000fe40000000f00 */
[----:B--23-5:R-:W-:Y:S05]  /*1cc40*/  CALL.REL.NOINC `($__internal_24_$__cuda_sm70_shflsync_idx_p) ;  /* 0x00001d3000007944 */ /* 0x02cfea0003c00000 */
[----:B-----5:R-:W-:Y:S01]  /*1cc50*/  MOV R4, R0 ;  /* 0x0000000000047202 */ /* 0x020fe20000000f00 */
[----:B-1----:R-:W-:Y:S05]  /*1cc60*/  BRA `(.L_x_1489) ;  /* 0xfffea3c000007947 */ /* 0x002fea000383ffff */
.L_x_1325:
[----:B----4-:R-:W-:Y:S01]  /*1cc70*/  IMAD.MOV.U32 R0, RZ, RZ, R12 ;  /* 0x000000ffff007224 */ /* 0x010fe200078e000c */
[----:B------:R-:W-:Y:S01]  /*1cc80*/  MOV R2, 0x2 ;  /* 0x0000000200027802 */ /* 0x000fe20000000f00 */
[----:B------:R-:W-:Y:S01]  /*1cc90*/  IMAD.MOV.U32 R201, RZ, RZ, 0x181f ;  /* 0x0000181fffc97424 */ /* 0x000fe200078e00ff */
[----:B------:R-:W-:Y:S02]  /*1cca0*/  MOV R3, 0x1ccc0 ;  /* 0x0001ccc000037802 */ /* 0x000fe40000000f00 */
[----:B-123-5:R-:W-:Y:S05]  /*1ccb0*/  CALL.REL.NOINC `($__internal_24_$__cuda_sm70_shflsync_idx_p) ;  /* 0x00001cc000007944 */ /* 0x02efea0003c00000 */
[----:B-1---5:R-:W-:Y:S05]  /*1ccc0*/  BRA `(.L_x_1490) ;  /* 0xfffea38000007947 */ /* 0x022fea000383ffff */
.L_x_1328:
[----:B-1----:R-:W-:Y:S01]  /*1ccd0*/  IMAD.MOV.U32 R0, RZ, RZ, R5 ;  /* 0x000000ffff007224 */ /* 0x002fe200078e0005 */
[----:B------:R-:W-:Y:S01]  /*1cce0*/  MOV R2, 0x3 ;  /* 0x0000000300027802 */ /* 0x000fe20000000f00 */
[----:B------:R-:W-:Y:S01]  /*1ccf0*/  IMAD.MOV.U32 R201, RZ, RZ, 0x181f ;  /* 0x0000181fffc97424 */ /* 0x000fe200078e00ff */
[----:B------:R-:W-:-:S02]  /*1cd00*/  MOV R3, 0x1cd20 ;  /* 0x0001cd2000037802 */ /* 0x000fc40000000f00 */
[----:B--2345:R-:W-:Y:S05]  /*1cd10*/  CALL.REL.NOINC `($__internal_24_$__cuda_sm70_shflsync_idx_p) ;  /* 0x00001c6000007944 */ /* 0x03cfea0003c00000 */
[----:B-----5:R-:W-:Y:S01]  /*1cd20*/  IMAD.MOV.U32 R4, RZ, RZ, R0 ;  /* 0x000000ffff047224 */ /* 0x020fe200078e0000 */
[----:B------:R-:W-:Y:S01]  /*1cd30*/  MOV R2, 0x3 ;  /* 0x0000000300027802 */ /* 0x000fe20000000f00 */
[----:B------:R-:W-:Y:S01]  /*1cd40*/  IMAD.MOV.U32 R0, RZ, RZ, R12 ;  /* 0x000000ffff007224 */ /* 0x000fe200078e000c */
[----:B------:R-:W-:-:S02]  /*1cd50*/  MOV R201, 0x181f ;  /* 0x0000181f00c97802 */ /* 0x000fc40000000f00 */
[----:B------:R-:W-:Y:S02]  /*1cd60*/  MOV R3, 0x1cd80 ;  /* 0x0001cd8000037802 */ /* 0x000fe40000000f00 */
[----:B-1----:R-:W-:Y:S05]  /*1cd70*/  CALL.REL.NOINC `($__internal_24_$__cuda_sm70_shflsync_idx_p) ;  /* 0x00001c0000007944 */ /* 0x002fea0003c00000 */
[----:B-1---5:R-:W-:Y:S05]  /*1cd80*/  BRA `(.L_x_1491) ;  /* 0xfffea45000007947 */ /* 0x022fea000383ffff */
.L_x_1395:
[----:B------:R-:W-:Y:S01]  /*1cd90*/  IMAD.MOV.U32 R2, RZ, RZ, RZ ;  /* 0x000000ffff027224 */ /* 0x000fe200078e00ff */
[----:B------:R-:W-:Y:S02]  /*1cda0*/  MOV R201, 0x181f ;  /* 0x0000181f00c97802 */ /* 0x000fe40000000f00 */
[----:B------:R-:W-:Y:S02]  /*1cdb0*/  MOV R3, 0x1cdd0 ;  /* 0x0001cdd000037802 */ /* 0x000fe40000000f00 */
[----:B------:R-:W-:Y:S05]  /*1cdc0*/  CALL.REL.NOINC `($__internal_24_$__cuda_sm70_shflsync_idx_p) ;  /* 0x00001bb000007944 */ /* 0x000fea0003c00000 */
[----:B-----5:R-:W-:Y:S01]  /*1cdd0*/  MOV R4, R0 ;  /* 0x0000000000047202 */ /* 0x020fe20000000f00 */
[----:B-1----:R-:W-:Y:S05]  /*1cde0*/  BRA `(.L_x_1492) ;  /* 0xffff443000007947 */ /* 0x002fea000383ffff */
.L_x_1396:
[----:B-1----:R-:W-:Y:S01]  /*1cdf0*/  IMAD.MOV.U32 R0, RZ, RZ, R5 ;  /* 0x000000ffff007224 */ /* 0x002fe200078e0005 */
[----:B------:R-:W-:Y:S01]  /*1ce00*/  MOV R2, RZ ;  /* 0x000000ff00027202 */ /* 0x000fe20000000f00 */
[----:B------:R-:W-:Y:S01]  /*1ce10*/  IMAD.MOV.U32 R201, RZ, RZ, 0x181f ;  /* 0x0000181fffc97424 */ /* 0x000fe200078e00ff */
[----:B------:R-:W-:Y:S02]  /*1ce20*/  MOV R3, 0x1ce40 ;  /* 0x0001ce4000037802 */ /* 0x000fe40000000f00 */
[----:B--2---:R-:W-:Y:S05]  /*1ce30*/  CALL.REL.NOINC `($__internal_24_$__cuda_sm70_shflsync_idx_p) ;  /* 0x00001b4000007944 */ /* 0x004fea0003c00000 */
[----:B-1---5:R-:W-:Y:S05]  /*1ce40*/  BRA `(.L_x_1493) ;  /* 0xffff43f000007947 */ /* 0x022fea000383ffff */
.L_x_1397:
[----:B------:R-:W-:Y:S01]  /*1ce50*/  IMAD.MOV.U32 R0, RZ, RZ, R4 ;  /* 0x000000ffff007224 */ /* 0x000fe200078e0004 */
[----:B------:R-:W-:Y:S01]  /*1ce60*/  MOV R2, RZ ;  /* 0x000000ff00027202 */ /* 0x000fe20000000f00 */
[----:B------:R-:W-:Y:S01]  /*1ce70*/  IMAD.MOV.U32 R201, RZ, RZ, 0x1c1f ;  /* 0x00001c1fffc97424 */ /* 0x000fe200078e00ff */
[----:B------:R-:W-:-:S02]  /*1ce80*/  MOV R3, 0x1cea0 ;  /* 0x0001cea000037802 */ /* 0x000fc40000000f00 */
[----:B------:R-:W-:Y:S05]  /*1ce90*/  CALL.REL.NOINC `($__internal_24_$__cuda_sm70_shflsync_idx_p) ;  /* 0x00001ae000007944 */ /* 0x000fea0003c00000 */
[----:B-1---5:R-:W-:Y:S05]  /*1cea0*/  BRA `(.L_x_1494) ;  /* 0xffff45b000007947 */ /* 0x022fea000383ffff */
.L_x_1398:
[----:B------:R-:W-:Y:S01]  /*1ceb0*/  IMAD.MOV.U32 R0, RZ, RZ, R4 ;  /* 0x000000ffff007224 */ /* 0x000fe200078e0004 */
[----:B------:R-:W-:Y:S01]  /*1cec0*/  MOV R2, 0x1 ;  /* 0x0000000100027802 */ /* 0x000fe20000000f00 */
[----:B------:R-:W-:Y:S01]  /*1ced0*/  IMAD.MOV.U32 R201, RZ, RZ, 0x1c1f ;  /* 0x00001c1fffc97424 */ /* 0x000fe200078e00ff */
[----:B------:R-:W-:-:S02]  /*1cee0*/  MOV R3, 0x1cf00 ;  /* 0x0001cf0000037802 */ /* 0x000fc40000000f00 */
[----:B-1----:R-:W-:Y:S05]  /*1cef0*/  CALL.REL.NOINC `($__internal_24_$__cuda_sm70_shflsync_idx_p) ;  /* 0x00001a8000007944 */ /* 0x002fea0003c00000 */
[----:B------:R-:W-:Y:S01]  /*1cf00*/  IMAD.IADD R0, R5, 0x1, R0 ;  /* 0x0000000105007824 */ /* 0x000fe200078e0200 */
[----:B------:R-:W-:-:S02]  /*1cf10*/  FMNMX.FTZ R133, R10, R11, !PT ;  /* 0x0000000b0a857209 */ /* 0x000fc40007810000 */
[----:B------:R-:W-:Y:S02]  /*1cf20*/  MOV R2, 0x1d140 ;  /* 0x0001d14000027802 */ /* 0x000fe40000000f00 */
[----:B------:R-:W-:Y:S02]  /*1cf30*/  IMNMX R0, R6, R0, PT ;  /* 0x0000000006007217 */ /* 0x000fe40003800200 */
[----:B------:R-:W-:Y:S02]  /*1cf40*/  FMNMX.FTZ R133, R12, R133, !PT ;  /* 0x000000850c857209 */ /* 0x000fe40007810000 */
[C---:B------:R-:W-:Y:S02]  /*1cf50*/  ISETP.GT.AND P1, PT, R0.reuse, RZ, PT ;  /* 0x000000ff0000720c */ /* 0x040fe40003f24270 */
[C---:B------:R-:W-:Y:S02]  /*1cf60*/  ISETP.GT.AND P0, PT, R0.reuse, 0x1, PT ;  /* 0x000000010000780c */ /* 0x040fe40003f04270 */
[----:B------:R-:W-:-:S02]  /*1cf70*/  ISETP.GT.AND P2, PT, R0, 0x8, PT ;  /* 0x000000080000780c */ /* 0x000fc40003f44270 */
[----:B------:R-:W-:Y:S02]  /*1cf80*/  FSEL R6, R38, -INF , P1 ;  /* 0xff80000026067808 */ /* 0x000fe40000800000 */
[----:B------:R-:W-:Y:S02]  /*1cf90*/  FSEL R7, R39, -INF , P0 ;  /* 0xff80000027077808 */ /* 0x000fe40000000000 */
[----:B------:R-:W-:Y:S02]  /*1cfa0*/  ISETP.GT.AND P0, PT, R0, 0x9, PT ;  /* 0x000000090000780c */ /* 0x000fe40003f04270 */
[----:B------:R-:W-:Y:S02]  /*1cfb0*/  FSEL R9, R34, -INF , P2 ;  /* 0xff80000022097808 */ /* 0x000fe40001000000 */
[----:B-----5:R-:W-:Y:S02]  /*1cfc0*/  FMNMX.FTZ R4, R6, R7, !PT ;  /* 0x0000000706047209 */ /* 0x020fe40007810000 */
[----:B------:R-:W-:-:S02]  /*1cfd0*/  FMNMX.FTZ R133, R13, R133, !PT ;  /* 0x000000850d857209 */ /* 0x000fc40007810000 */
[----:B------:R-:W-:Y:S02]  /*1cfe0*/  FSEL R8, R35, -INF , P0 ;  /* 0xff80000023087808 */ /* 0x000fe40000000000 */
[----:B------:R-:W-:Y:S02]  /*1cff0*/  ISETP.GT.AND P1, PT, R0, 0x10, PT ;  /* 0x000000100000780c */ /* 0x000fe40003f24270 */
        /* <DEDUP_REMOVED lines=10> */
[----:B------:R-:W-:Y:S01]  /*1d0a0*/  ISETP.GT.AND P0, PT, R0, 0x19, PT ;  /* 0x000000190000780c */ /* 0x000fe20003f04270 */
[----:B------:R-:W-:Y:S01]  /*1d0b0*/  IMAD.MOV.U32 R0, RZ, RZ, 0x2 ;  /* 0x00000002ff007424 */ /* 0x000fe200078e00ff */
[----:B------:R-:W-:Y:S02]  /*1d0c0*/  FSEL R22, R30, -INF , P1 ;  /* 0xff8000001e167808 */ /* 0x000fe40000800000 */
[----:B------:R-:W-:Y:S02]  /*1d0d0*/  FMNMX.FTZ R4, R20, R4, !PT ;  /* 0x0000000414047209 */ /* 0x000fe40007810000 */
[----:B------:R-:W-:Y:S02]  /*1d0e0*/  FMNMX.FTZ R133, R26, R133, !PT ;  /* 0x000000851a857209 */ /* 0x000fe40007810000 */
[----:B------:R-:W-:Y:S02]  /*1d0f0*/  FSEL R25, R31, -INF , P0 ;  /* 0xff8000001f197808 */ /* 0x000fe40000000000 */
[----:B------:R-:W-:Y:S01]  /*1d100*/  FMNMX.FTZ R4, R22, R4, !PT ;  /* 0x0000000416047209 */ /* 0x000fe20007810000 */
[----:B------:R-:W-:-:S03]  /*1d110*/  IMAD.MOV.U32 R132, RZ, RZ, R133 ;  /* 0x000000ffff847224 */ /* 0x000fc600078e0085 */
[----:B------:R-:W-:Y:S02]  /*1d120*/  FMNMX.FTZ R4, R25, R4, !PT ;  /* 0x0000000419047209 */ /* 0x000fe40007810000 */
[----:B-1----:R-:W-:Y:S05]  /*1d130*/  CALL.REL.NOINC `($__internal_23_$__cuda_sm70_shflsync_bfly_p) ;  /* 0x000017e000007944 */ /* 0x002fea0003c00000 */
[----:B------:R-:W-:Y:S01]  /*1d140*/  FMNMX.FTZ R133, R133, R0, !PT ;  /* 0x0000000085857209 */ /* 0x000fe20007810000 */
[----:B------:R-:W-:Y:S01]  /*1d150*/  IMAD.MOV.U32 R0, RZ, RZ, 0x1 ;  /* 0x00000001ff007424 */ /* 0x000fe200078e00ff */
[----:B------:R-:W-:-:S03]  /*1d160*/  MOV R2, 0x1d190 ;  /* 0x0001d19000027802 */ /* 0x000fc60000000f00 */
[----:B------:R-:W-:Y:S02]  /*1d170*/  IMAD.MOV.U32 R132, RZ, RZ, R133 ;  /* 0x000000ffff847224 */ /* 0x000fe400078e0085 */
[----:B------:R-:W-:Y:S05]  /*1d180*/  CALL.REL.NOINC `($__internal_23_$__cuda_sm70_shflsync_bfly_p) ;  /* 0x0000179000007944 */ /* 0x000fea0003c00000 */
[----:B------:R-:W-:Y:S01]  /*1d190*/  FMNMX.FTZ R133, R133, R0, !PT ;  /* 0x0000000085857209 */ /* 0x000fe20007810000 */
[----:B------:R-:W-:Y:S01]  /*1d1a0*/  IMAD.MOV.U32 R132, RZ, RZ, R4 ;  /* 0x000000ffff847224 */ /* 0x000fe200078e0004 */
[----:B------:R-:W-:Y:S01]  /*1d1b0*/  MOV R2, 0x1d1e0 ;  /* 0x0001d1e000027802 */ /* 0x000fe20000000f00 */
[----:B------:R-:W-:Y:S02]  /*1d1c0*/  IMAD.MOV.U32 R0, RZ, RZ, 0x2 ;  /* 0x00000002ff007424 */ /* 0x000fe400078e00ff */
[----:B------:R-:W-:Y:S05]  /*1d1d0*/  CALL.REL.NOINC `($__internal_23_$__cuda_sm70_shflsync_bfly_p) ;  /* 0x0000174000007944 */ /* 0x000fea0003c00000 */
[----:B------:R-:W-:Y:S01]  /*1d1e0*/  FMNMX.FTZ R4, R4, R0, !PT ;  /* 0x0000000004047209 */ /* 0x000fe20007810000 */
[----:B------:R-:W-:Y:S01]  /*1d1f0*/  IMAD.MOV.U32 R0, RZ, RZ, 0x1 ;  /* 0x00000001ff007424 */ /* 0x000fe200078e00ff */
[----:B------:R-:W-:-:S03]  /*1d200*/  MOV R2, 0x1d230 ;  /* 0x0001d23000027802 */ /* 0x000fc60000000f00 */
[----:B------:R-:W-:Y:S02]  /*1d210*/  IMAD.MOV.U32 R132, RZ, RZ, R4 ;  /* 0x000000ffff847224 */ /* 0x000fe400078e0004 */
[----:B------:R-:W-:Y:S05]  /*1d220*/  CALL.REL.NOINC `($__internal_23_$__cuda_sm70_shflsync_bfly_p) ;  /* 0x000016f000007944 */ /* 0x000fea0003c00000 */
[----:B------:R-:W-:Y:S01]  /*1d230*/  MOV R5, R0 ;  /* 0x0000000000057202 */ /* 0x000fe20000000f00 */
[----:B------:R-:W-:Y:S05]  /*1d240*/  BRA `(.L_x_1495) ;  /* 0xffff45c000007947 */ /* 0x000fea000383ffff */
.L_x_1402:
[----:B------:R-:W-:Y:S01]  /*1d250*/  MOV R201, 0x181f ;  /* 0x0000181f00c97802 */ /* 0x000fe20000000f00 */
[----:B------:R-:W-:Y:S01]  /*1d260*/  IMAD.MOV.U32 R2, RZ, RZ, RZ ;  /* 0x000000ffff027224 */ /* 0x000fe200078e00ff */
[----:B------:R-:W-:Y:S02]  /*1d270*/  MOV R3, 0x1d290 ;  /* 0x0001d29000037802 */ /* 0x000fe40000000f00 */
[----:B-1234-:R-:W-:Y:S05]  /*1d280*/  CALL.REL.NOINC `($__internal_24_$__cuda_sm70_shflsync_idx_p) ;  /* 0x000016f000007944 */ /* 0x01efea0003c00000 */
[----:B-----5:R-:W-:Y:S01]  /*1d290*/  MOV R4, R0 ;  /* 0x0000000000047202 */ /* 0x020fe20000000f00 */
[----:B-1----:R-:W-:-:S05]  /*1d2a0*/  BRA `(.L_x_1496) ;  /* 0xffff521000007947 */ /* 0x002fca000383ffff */
.L_x_1403:
[----:B------:R-:W-:Y:S01]  /*1d2b0*/  MOV R2, RZ ;  /* 0x000000ff00027202 */ /* 0x000fe20000000f00 */
[----:B----4-:R-:W-:Y:S01]  /*1d2c0*/  IMAD.MOV.U32 R0, RZ, RZ, R5 ;  /* 0x000000ffff007224 */ /* 0x010fe200078e0005 */
[----:B------:R-:W-:Y:S01]  /*1d2d0*/  MOV R3, 0x1d300 ;  /* 0x0001d30000037802 */ /* 0x000fe20000000f00 */
[----:B------:R-:W-:Y:S02]  /*1d2e0*/  IMAD.MOV.U32 R201, RZ, RZ, 0x181f ;  /* 0x0000181fffc97424 */ /* 0x000fe400078e00ff */
[----:B-123--:R-:W-:Y:S05]  /*1d2f0*/  CALL.REL.NOINC `($__internal_24_$__cuda_sm70_shflsync_idx_p) ;  /* 0x0000168000007944 */ /* 0x00efea0003c00000 */
[----:B-1---5:R-:W-:-:S05]  /*1d300*/  BRA `(.L_x_1497) ;  /* 0xffff51d000007947 */ /* 0x022fca000383ffff */
.L_x_1406:
[----:B------:R-:W-:Y:S01]  /*1d310*/  MOV R201, 0x181f ;  /* 0x0000181f00c97802 */ /* 0x000fe20000000f00 */
[----:B------:R-:W-:Y:S01]  /*1d320*/  IMAD.MOV.U32 R2, RZ, RZ, RZ ;  /* 0x000000ffff027224 */ /* 0x000fe200078e00ff */
[----:B------:R-:W-:Y:S02]  /*1d330*/  MOV R3, 0x1d350 ;  /* 0x0001d35000037802 */ /* 0x000fe40000000f00 */
[----:B------:R-:W-:Y:S05]  /*1d340*/  CALL.REL.NOINC `($__internal_24_$__cuda_sm70_shflsync_idx_p) ;  /* 0x0000163000007944 */ /* 0x000fea0003c00000 */
[----:B------:R-:W-:Y:S01]  /*1d350*/  MOV R132, R0 ;  /* 0x0000000000847202 */ /* 0x000fe20000000f00 */
[----:B-1---5:R-:W-:-:S05]  /*1d360*/  BRA `(.L_x_1498) ;  /* 0xffff5bc000007947 */ /* 0x022fca000383ffff */
.L_x_1407:
[----:B------:R-:W-:Y:S01]  /*1d370*/  MOV R2, RZ ;  /* 0x000000ff00027202 */ /* 0x000fe20000000f00 */
[----:B-1----:R-:W-:Y:S01]  /*1d380*/  IMAD.MOV.U32 R0, RZ, RZ, R133 ;  /* 0x000000ffff007224 */ /* 0x002fe200078e0085 */
[----:B------:R-:W-:Y:S01]  /*1d390*/  MOV R3, 0x1d3c0 ;  /* 0x0001d3c000037802 */ /* 0x000fe20000000f00 */
[----:B------:R-:W-:Y:S02]  /*1d3a0*/  IMAD.MOV.U32 R201, RZ, RZ, 0x181f ;  /* 0x0000181fffc97424 */ /* 0x000fe400078e00ff */
[----:B--2---:R-:W-:Y:S05]  /*1d3b0*/  CALL.REL.NOINC `($__internal_24_$__cuda_sm70_shflsync_idx_p) ;  /* 0x000015c000007944 */ /* 0x004fea0003c00000 */
[----:B-1---5:R-:W-:-:S05]  /*1d3c0*/  BRA `(.L_x_1499) ;  /* 0xffff5b8000007947 */ /* 0x022fca000383ffff */
.L_x_1408:
[----:B--2---:R-:W-:Y:S01]  /*1d3d0*/  MOV R2, RZ ;  /* 0x000000ff00027202 */ /* 0x004fe20000000f00 */
[----:B------:R-:W-:Y:S01]  /*1d3e0*/  IMAD.MOV.U32 R0, RZ, RZ, R132 ;  /* 0x000000ffff007224 */ /* 0x000fe200078e0084 */
[----:B------:R-:W-:Y:S01]  /*1d3f0*/  MOV R3, 0x1d420 ;  /* 0x0001d42000037802 */ /* 0x000fe20000000f00 */
[----:B------:R-:W-:Y:S02]  /*1d400*/  IMAD.MOV.U32 R201, RZ, RZ, 0x1c1f ;  /* 0x00001c1fffc97424 */ /* 0x000fe400078e00ff */
[----:B------:R-:W-:Y:S05]  /*1d410*/  CALL.REL.NOINC `($__internal_24_$__cuda_sm70_shflsync_idx_p) ;  /* 0x0000156000007944 */ /* 0x000fea0003c00000 */
[----:B-1---5:R-:W-:-:S05]  /*1d420*/  BRA `(.L_x_1500) ;  /* 0xffff5d4000007947 */ /* 0x022fca000383ffff */
.L_x_1409:
[----:B------:R-:W-:Y:S01]  /*1d430*/  MOV R2, 0x1 ;  /* 0x0000000100027802 */ /* 0x000fe20000000f00 */
[----:B------:R-:W-:Y:S01]  /*1d440*/  IMAD.MOV.U32 R0, RZ, RZ, R132 ;  /* 0x000000ffff007224 */ /* 0x000fe200078e0084 */
[----:B------:R-:W-:Y:S01]  /*1d450*/  MOV R3, 0x1d480 ;  /* 0x0001d48000037802 */ /* 0x000fe20000000f00 */
[----:B------:R-:W-:Y:S02]  /*1d460*/  IMAD.MOV.U32 R201, RZ, RZ, 0x1c1f ;  /* 0x00001c1fffc97424 */ /* 0x000fe400078e00ff */
[----:B-1----:R-:W-:Y:S05]  /*1d470*/  CALL.REL.NOINC `($__internal_24_$__cuda_sm70_shflsync_idx_p) ;  /* 0x0000150000007944 */ /* 0x002fea0003c00000 */
        /* <DEDUP_REMOVED lines=32> */
[----:B-----5:R-:W-:Y:S02]  /*1d680*/  FMNMX.FTZ R132, R4, R132, !PT ;  /* 0x0000008404847209 */ /* 0x020fe40007810000 */
[----:B------:R-:W-:Y:S02]  /*1d690*/  FMNMX.FTZ R14, R5, R14, !PT ;  /* 0x0000000e050e7209 */ /* 0x000fe40007810000 */
[----:B------:R-:W-:Y:S02]  /*1d6a0*/  MOV R2, 0x1d6c0 ;  /* 0x0001d6c000027802 */ /* 0x000fe40000000f00 */
[----:B-1----:R-:W-:Y:S05]  /*1d6b0*/  CALL.REL.NOINC `($__internal_23_$__cuda_sm70_shflsync_bfly_p) ;  /* 0x0000126000007944 */ /* 0x002fea0003c00000 */
[----:B------:R-:W-:Y:S01]  /*1d6c0*/  FMNMX.FTZ R132, R132, R0, !PT ;  /* 0x0000000084847209 */ /* 0x000fe20007810000 */
[----:B------:R-:W-:Y:S01]  /*1d6d0*/  IMAD.MOV.U32 R0, RZ, RZ, 0x1 ;  /* 0x00000001ff007424 */ /* 0x000fe200078e00ff */
[----:B------:R-:W-:Y:S02]  /*1d6e0*/  MOV R2, 0x1d700 ;  /* 0x0001d70000027802 */ /* 0x000fe40000000f00 */
        /* <DEDUP_REMOVED lines=8> */
[----:B------:R-:W-:Y:S02]  /*1d770*/  MOV R2, 0x1d790 ;  /* 0x0001d79000027802 */ /* 0x000fe40000000f00 */
[----:B------:R-:W-:Y:S05]  /*1d780*/  CALL.REL.NOINC `($__internal_23_$__cuda_sm70_shflsync_bfly_p) ;  /* 0x0000119000007944 */ /* 0x000fea0003c00000 */
[----:B------:R-:W-:-:S05]  /*1d790*/  BRA `(.L_x_1501) ;  /* 0xffff5d8000007947 */ /* 0x000fca000383ffff */
.L_x_1412:
[----:B------:R-:W-:Y:S01]  /*1d7a0*/  MOV R201, 0x181f ;  /* 0x0000181f00c97802 */ /* 0x000fe20000000f00 */
[----:B------:R-:W-:Y:S01]  /*1d7b0*/  IMAD.MOV.U32 R2, RZ, RZ, RZ ;  /* 0x000000ffff027224 */ /* 0x000fe200078e00ff */
[----:B------:R-:W-:Y:S02]  /*1d7c0*/  MOV R3, 0x1d7e0 ;  /* 0x0001d7e000037802 */ /* 0x000fe40000000f00 */
[----:B-1234-:R-:W-:Y:S05]  /*1d7d0*/  CALL.REL.NOINC `($__internal_24_$__cuda_sm70_shflsync_idx_p) ;  /* 0x000011a000007944 */ /* 0x01efea0003c00000 */
[----:B-1---5:R-:W-:-:S05]  /*1d7e0*/  BRA `(.L_x_1502) ;  /* 0xffff71d000007947 */ /* 0x022fca000383ffff */
.L_x_1415:
[----:B------:R-:W-:Y:S01]  /*1d7f0*/  MOV R201, 0x181f ;  /* 0x0000181f00c97802 */ /* 0x000fe20000000f00 */
[----:B------:R-:W-:Y:S01]  /*1d800*/  IMAD.MOV.U32 R2, RZ, RZ, RZ ;  /* 0x000000ffff027224 */ /* 0x000fe200078e00ff */
[----:B------:R-:W-:Y:S02]  /*1d810*/  MOV R3, 0x1d830 ;  /* 0x0001d83000037802 */ /* 0x000fe40000000f00 */
[----:B------:R-:W-:Y:S05]  /*1d820*/  CALL.REL.NOINC `($__internal_24_$__cuda_sm70_shflsync_idx_p) ;  /* 0x0000115000007944 */ /* 0x000fea0003c00000 */
[----:B------:R-:W-:Y:S01]  /*1d830*/  MOV R132, R0 ;  /* 0x0000000000847202 */ /* 0x000fe20000000f00 */
[----:B-1---5:R-:W-:-:S05]  /*1d840*/  BRA `(.L_x_1503) ;  /* 0xffff7b9000007947 */ /* 0x022fca000383ffff */
.L_x_1416:
[----:B------:R-:W-:Y:S01]  /*1d850*/  MOV R2, RZ ;  /* 0x000000ff00027202 */ /* 0x000fe20000000f00 */
[----:B-1----:R-:W-:Y:S01]  /*1d860*/  IMAD.MOV.U32 R0, RZ, RZ, R133 ;  /* 0x000000ffff007224 */ /* 0x002fe200078e0085 */
[----:B------:R-:W-:Y:S01]  /*1d870*/  MOV R3, 0x1d8a0 ;  /* 0x0001d8a000037802 */ /* 0x000fe20000000f00 */
[----:B------:R-:W-:Y:S02]  /*1d880*/  IMAD.MOV.U32 R201, RZ, RZ, 0x181f ;  /* 0x0000181fffc97424 */ /* 0x000fe400078e00ff */
[----:B--2---:R-:W-:Y:S05]  /*1d890*/  CALL.REL.NOINC `($__internal_24_$__cuda_sm70_shflsync_idx_p) ;  /* 0x000010e000007944 */ /* 0x004fea0003c00000 */
[----:B-1---5:R-:W-:-:S05]  /*1d8a0*/  BRA `(.L_x_1504) ;  /* 0xffff7b5000007947 */ /* 0x022fca000383ffff */
.L_x_1417:
[----:B------:R-:W-:Y:S02]  /*1d8b0*/  MOV R0, 0x2 ;  /* 0x0000000200007802 */ /* 0x000fe40000000f00 */
[----:B------:R-:W-:Y:S02]  /*1d8c0*/  MOV R2, 0x1d8e0 ;  /* 0x0001d8e000027802 */ /* 0x000fe40000000f00 */
[----:B------:R-:W-:Y:S05]  /*1d8d0*/  CALL.REL.NOINC `($__internal_23_$__cuda_sm70_shflsync_bfly_p) ;  /* 0x0000104000007944 */ /* 0x000fea0003c00000 */
        /* <DEDUP_REMOVED lines=14> */
.L_x_1419:
[----:B------:R-:W-:Y:S01]  /*1d9c0*/  IMAD.MOV.U32 R132, RZ, RZ, R204 ;  /* 0x000000ffff847224 */ /* 0x000fe200078e00cc */
[----:B------:R-:W-:-:S02]  /*1d9d0*/  MOV R0, 0x2 ;  /* 0x0000000200007802 */ /* 0x000fc40000000f00 */
[----:B------:R-:W-:Y:S02]  /*1d9e0*/  MOV R2, 0x1da00 ;  /* 0x0001da0000027802 */ /* 0x000fe40000000f00 */
[----:B------:R-:W-:Y:S05]  /*1d9f0*/  CALL.REL.NOINC `($__internal_23_$__cuda_sm70_shflsync_bfly_p) ;  /* 0x00000f2000007944 */ /* 0x000fea0003c00000 */
[----:B------:R-:W-:Y:S05]  /*1da00*/  BRA `(.L_x_1506) ;  /* 0xffff8f4000007947 */ /* 0x000fea000383ffff */
.L_x_1420:
[----:B------:R-:W-:Y:S01]  /*1da10*/  IMAD.MOV.U32 R132, RZ, RZ, R5 ;  /* 0x000000ffff847224 */ /* 0x000fe200078e0005 */
[----:B------:R-:W-:Y:S02]  /*1da20*/  MOV R0, 0x1 ;  /* 0x0000000100007802 */ /* 0x000fe40000000f00 */
[----:B------:R-:W-:Y:S02]  /*1da30*/  MOV R2, 0x1da50 ;  /* 0x0001da5000027802 */ /* 0x000fe40000000f00 */
[----:B-1----:R-:W-:Y:S05]  /*1da40*/  CALL.REL.NOINC `($__internal_23_$__cuda_sm70_shflsync_bfly_p) ;  /* 0x00000ed000007944 */ /* 0x002fea0003c00000 */
[----:B------:R-:W-:Y:S01]  /*1da50*/  FADD.FTZ R5, R5, R0 ;  /* 0x0000000005057221 */ /* 0x000fe20000010000 */
[----:B------:R-:W-:Y:S02]  /*1da60*/  MOV R132, R203 ;  /* 0x000000cb00847202 */ /* 0x000fe40000000f00 */
[----:B------:R-:W-:Y:S02]  /*1da70*/  MOV R0, 0x2 ;  /* 0x0000000200007802 */ /* 0x000fe40000000f00 */
[----:B------:R-:W-:Y:S02]  /*1da80*/  MOV R2, 0x1daa0 ;  /* 0x0001daa000027802 */ /* 0x000fe40000000f00 */
[----:B------:R-:W-:Y:S05]  /*1da90*/  CALL.REL.NOINC `($__internal_23_$__cuda_sm70_shflsync_bfly_p) ;  /* 0x00000e8000007944 */ /* 0x000fea0003c00000 */
[----:B------:R-:W-:Y:S01]  /*1daa0*/  FADD.FTZ R6, R203, R0 ;  /* 0x00000000cb067221 */ /* 0x000fe20000010000 */
[----:B------:R-:W-:Y:S02]  /*1dab0*/  MOV R0, 0x1 ;  /* 0x0000000100007802 */ /* 0x000fe40000000f00 */
[----:B------:R-:W-:-:S02]  /*1dac0*/  MOV R2, 0x1daf0 ;  /* 0x0001daf000027802 */ /* 0x000fc40000000f00 */
[----:B------:R-:W-:Y:S02]  /*1dad0*/  MOV R132, R6 ;  /* 0x0000000600847202 */ /* 0x000fe40000000f00 */
[----:B------:R-:W-:Y:S05]  /*1dae0*/  CALL.REL.NOINC `($__internal_23_$__cuda_sm70_shflsync_bfly_p) ;  /* 0x00000e3000007944 */ /* 0x000fea0003c00000 */
[----:B------:R-:W-:Y:S01]  /*1daf0*/  MOV R3, R0 ;  /* 0x0000000000037202 */ /* 0x000fe20000000f00 */
[----:B------:R-:W-:Y:S05]  /*1db00*/  BRA `(.L_x_1507) ;  /* 0xffff8eb000007947 */ /* 0x000fea000383ffff */
.L_x_1427:
[----:B--234-:R-:W-:Y:S01]  /*1db10*/  IMAD.MOV.U32 R0, RZ, RZ, R13 ;  /* 0x000000ffff007224 */ /* 0x01cfe200078e000d */
[----:B------:R-:W-:Y:S01]  /*1db20*/  MOV R2, RZ ;  /* 0x000000ff00027202 */ /* 0x000fe20000000f00 */
[----:B------:R-:W-:Y:S01]  /*1db30*/  IMAD.MOV.U32 R201, RZ, RZ, 0x181f ;  /* 0x0000181fffc97424 */ /* 0x000fe200078e00ff */
[----:B------:R-:W-:Y:S02]  /*1db40*/  MOV R3, 0x1db60 ;  /* 0x0001db6000037802 */ /* 0x000fe40000000f00 */
[----:B-1----:R-:W-:Y:S05]  /*1db50*/  CALL.REL.NOINC `($__internal_24_$__cuda_sm70_shflsync_idx_p) ;  /* 0x00000e2000007944 */ /* 0x002fea0003c00000 */
[----:B-----5:R-:W-:Y:S01]  /*1db60*/  MOV R4, R0 ;  /* 0x0000000000047202 */ /* 0x020fe20000000f00 */
[----:B-1----:R-:W-:Y:S05]  /*1db70*/  BRA `(.L_x_1508) ;  /* 0xffffa9c000007947 */ /* 0x002fea000383ffff */
.L_x_1428:
[----:B------:R-:W-:Y:S01]  /*1db80*/  IMAD.MOV.U32 R0, RZ, RZ, R14 ;  /* 0x000000ffff007224 */ /* 0x000fe200078e000e */
[----:B------:R-:W-:Y:S01]  /*1db90*/  MOV R2, RZ ;  /* 0x000000ff00027202 */ /* 0x000fe20000000f00 */
[----:B------:R-:W-:Y:S01]  /*1dba0*/  IMAD.MOV.U32 R201, RZ, RZ, 0x181f ;  /* 0x0000181fffc97424 */ /* 0x000fe200078e00ff */
[----:B------:R-:W-:Y:S02]  /*1dbb0*/  MOV R3, 0x1dbd0 ;  /* 0x0001dbd000037802 */ /* 0x000fe40000000f00 */
[----:B-123--:R-:W-:Y:S05]  /*1dbc0*/  CALL.REL.NOINC `($__internal_24_$__cuda_sm70_shflsync_idx_p) ;  /* 0x00000db000007944 */ /* 0x00efea0003c00000 */
[----:B-1---5:R-:W-:Y:S05]  /*1dbd0*/  BRA `(.L_x_1509) ;  /* 0xffffa98000007947 */ /* 0x022fea000383ffff */
.L_x_1431:
[----:B--2---:R-:W-:Y:S01]  /*1dbe0*/  IMAD.MOV.U32 R0, RZ, RZ, R13 ;  /* 0x000000ffff007224 */ /* 0x004fe200078e000d */
[----:B------:R-:W-:Y:S01]  /*1dbf0*/  MOV R2, 0x1 ;  /* 0x0000000100027802 */ /* 0x000fe20000000f00 */
[----:B------:R-:W-:Y:S01]  /*1dc00*/  IMAD.MOV.U32 R201, RZ, RZ, 0x181f ;  /* 0x0000181fffc97424 */ /* 0x000fe200078e00ff */
[----:B------:R-:W-:-:S02]  /*1dc10*/  MOV R3, 0x1dc30 ;  /* 0x0001dc3000037802 */ /* 0x000fc40000000f00 */
[----:B-1-34-:R-:W-:Y:S05]  /*1dc20*/  CALL.REL.NOINC `($__internal_24_$__cuda_sm70_shflsync_idx_p) ;  /* 0x00000d5000007944 */ /* 0x01afea0003c00000 */
[----:B-----5:R-:W-:Y:S01]  /*1dc30*/  IMAD.MOV.U32 R4, RZ, RZ, R0 ;  /* 0x000000ffff047224 */ /* 0x020fe200078e0000 */
[----:B------:R-:W-:Y:S01]  /*1dc40*/  MOV R2, 0x1 ;  /* 0x0000000100027802 */ /* 0x000fe20000000f00 */
[----:B------:R-:W-:Y:S01]  /*1dc50*/  IMAD.MOV.U32 R0, RZ, RZ, R14 ;  /* 0x000000ffff007224 */ /* 0x000fe200078e000e */
[----:B------:R-:W-:-:S02]  /*1dc60*/  MOV R201, 0x181f ;  /* 0x0000181f00c97802 */ /* 0x000fc40000000f00 */
[----:B------:R-:W-:Y:S02]  /*1dc70*/  MOV R3, 0x1dc90 ;  /* 0x0001dc9000037802 */ /* 0x000fe40000000f00 */
[----:B-1----:R-:W-:Y:S05]  /*1dc80*/  CALL.REL.NOINC `($__internal_24_$__cuda_sm70_shflsync_idx_p) ;  /* 0x00000cf000007944 */ /* 0x002fea0003c00000 */
[----:B-1---5:R-:W-:Y:S05]  /*1dc90*/  BRA `(.L_x_1510) ;  /* 0xffffaa3000007947 */ /* 0x022fea000383ffff */
.L_x_1434:
[----:B--2---:R-:W-:Y:S01]  /*1dca0*/  IMAD.MOV.U32 R0, RZ, RZ, R13 ;  /* 0x000000ffff007224 */ /* 0x004fe200078e000d */
[----:B------:R-:W-:Y:S01]  /*1dcb0*/  MOV R2, 0x2 ;  /* 0x0000000200027802 */ /* 0x000fe20000000f00 */
[----:B------:R-:W-:Y:S01]  /*1dcc0*/  IMAD.MOV.U32 R201, RZ, RZ, 0x181f ;  /* 0x0000181fffc97424 */ /* 0x000fe200078e00ff */
[----:B------:R-:W-:Y:S02]  /*1dcd0*/  MOV R3, 0x1dcf0 ;  /* 0x0001dcf000037802 */ /* 0x000fe40000000f00 */
[----:B-1-34-:R-:W-:Y:S05]  /*1dce0*/  CALL.REL.NOINC `($__internal_24_$__cuda_sm70_shflsync_idx_p) ;  /* 0x00000c9000007944 */ /* 0x01afea0003c00000 */
[----:B-----5:R-:W-:Y:S01]  /*1dcf0*/  MOV R4, R0 ;  /* 0x0000000000047202 */ /* 0x020fe20000000f00 */
[----:B-1----:R-:W-:Y:S05]  /*1dd00*/  BRA `(.L_x_1511) ;  /* 0xffffab3000007947 */ /* 0x002fea000383ffff */
.L_x_1435:
[----:B--2---:R-:W-:Y:S01]  /*1dd10*/  IMAD.MOV.U32 R0, RZ, RZ, R14 ;  /* 0x000000ffff007224 */ /* 0x004fe200078e000e */
[----:B------:R-:W-:Y:S01]  /*1dd20*/  MOV R2, 0x2 ;  /* 0x0000000200027802 */ /* 0x000fe20000000f00 */
[----:B------:R-:W-:Y:S01]  /*1dd30*/  IMAD.MOV.U32 R201, RZ, RZ, 0x181f ;  /* 0x0000181fffc97424 */ /* 0x000fe200078e00ff */
[----:B------:R-:W-:Y:S02]  /*1dd40*/  MOV R3, 0x1dd60 ;  /* 0x0001dd6000037802 */ /* 0x000fe40000000f00 */
[----:B-1-34-:R-:W-:Y:S05]  /*1dd50*/  CALL.REL.NOINC `($__internal_24_$__cuda_sm70_shflsync_idx_p) ;  /* 0x00000c2000007944 */ /* 0x01afea0003c00000 */
[----:B-1---5:R-:W-:Y:S05]  /*1dd60*/  BRA `(.L_x_1512) ;  /* 0xffffaaf000007947 */ /* 0x022fea000383ffff */
.L_x_1438:
[----:B----4-:R-:W-:Y:S01]  /*1dd70*/  IMAD.MOV.U32 R0, RZ, RZ, R13 ;  /* 0x000000ffff007224 */ /* 0x010fe200078e000d */
[----:B---3--:R-:W-:Y:S01]  /*1dd80*/  MOV R2, 0x3 ;  /* 0x0000000300027802 */ /* 0x008fe20000000f00 */
[----:B------:R-:W-:Y:S01]  /*1dd90*/  IMAD.MOV.U32 R201, RZ, RZ, 0x181f ;  /* 0x0000181fffc97424 */ /* 0x000fe200078e00ff */
[----:B------:R-:W-:-:S02]  /*1dda0*/  MOV R3, 0x1ddc0 ;  /* 0x0001ddc000037802 */ /* 0x000fc40000000f00 */
[----:B-12---:R-:W-:Y:S05]  /*1ddb0*/  CALL.REL.NOINC `($__internal_24_$__cuda_sm70_shflsync_idx_p) ;  /* 0x00000bc000007944 */ /* 0x006fea0003c00000 */
[----:B-----5:R-:W-:Y:S01]  /*1ddc0*/  IMAD.MOV.U32 R4, RZ, RZ, R0 ;  /* 0x000000ffff047224 */ /* 0x020fe200078e0000 */
[----:B------:R-:W-:Y:S01]  /*1ddd0*/  MOV R2, 0x3 ;  /* 0x0000000300027802 */ /* 0x000fe20000000f00 */
[----:B------:R-:W-:Y:S01]  /*1dde0*/  IMAD.MOV.U32 R0, RZ, RZ, R14 ;  /* 0x000000ffff007224 */ /* 0x000fe200078e000e */
[----:B------:R-:W-:-:S02]  /*1ddf0*/  MOV R201, 0x181f ;  /* 0x0000181f00c97802 */ /* 0x000fc40000000f00 */
[----:B------:R-:W-:Y:S02]  /*1de00*/  MOV R3, 0x1de20 ;  /* 0x0001de2000037802 */ /* 0x000fe40000000f00 */
[----:B-1----:R-:W-:Y:S05]  /*1de10*/  CALL.REL.NOINC `($__internal_24_$__cuda_sm70_shflsync_idx_p) ;  /* 0x00000b6000007944 */ /* 0x002fea0003c00000 */
[----:B-1---5:R-:W-:Y:S05]  /*1de20*/  BRA `(.L_x_1513) ;  /* 0xffffabb000007947 */ /* 0x022fea000383ffff */
.L_x_1440:
[----:B------:R-:W-:Y:S01]  /*1de30*/  IMAD.MOV.U32 R0, RZ, RZ, R5 ;  /* 0x000000ffff007224 */ /* 0x000fe200078e0005 */
[----:B------:R-:W-:Y:S01]  /*1de40*/  MOV R2, RZ ;  /* 0x000000ff00027202 */ /* 0x000fe20000000f00 */
[----:B------:R-:W-:Y:S01]  /*1de50*/  IMAD.MOV.U32 R201, RZ, RZ, 0x1c1f ;  /* 0x00001c1fffc97424 */ /* 0x000fe200078e00ff */
[----:B------:R-:W-:Y:S02]  /*1de60*/  MOV R3, 0x1de80 ;  /* 0x0001de8000037802 */ /* 0x000fe40000000f00 */
[----:B------:R-:W-:Y:S05]  /*1de70*/  CALL.REL.NOINC `($__internal_24_$__cuda_sm70_shflsync_idx_p) ;  /* 0x00000b0000007944 */ /* 0x000fea0003c00000 */
[----:B-----5:R-:W-:Y:S01]  /*1de80*/  MOV R4, R0 ;  /* 0x0000000000047202 */ /* 0x020fe20000000f00 */
[----:B-1----:R-:W-:Y:S05]  /*1de90*/  BRA `(.L_x_1514) ;  /* 0xffffaea000007947 */ /* 0x002fea000383ffff */
.L_x_1441:
[----:B------:R-:W-:Y:S01]  /*1dea0*/  IMAD.MOV.U32 R0, RZ, RZ, R12 ;  /* 0x000000ffff007224 */ /* 0x000fe200078e000c */
[----:B------:R-:W-:Y:S01]  /*1deb0*/  MOV R2, RZ ;  /* 0x000000ff00027202 */ /* 0x000fe20000000f00 */
[----:B------:R-:W-:Y:S01]  /*1dec0*/  IMAD.MOV.U32 R201, RZ, RZ, 0x1c1f ;  /* 0x00001c1fffc97424 */ /* 0x000fe200078e00ff */
[----:B------:R-:W-:Y:S02]  /*1ded0*/  MOV R3, 0x1def0 ;  /* 0x0001def000037802 */ /* 0x000fe40000000f00 */
[----:B-12---:R-:W-:Y:S05]  /*1dee0*/  CALL.REL.NOINC `($__internal_24_$__cuda_sm70_shflsync_idx_p) ;  /* 0x00000a9000007944 */ /* 0x006fea0003c00000 */
[----:B-1---5:R-:W-:Y:S05]  /*1def0*/  BRA `(.L_x_1515) ;  /* 0xffffae6000007947 */ /* 0x022fea000383ffff */
.L_x_1444:
[----:B----4-:R-:W-:Y:S01]  /*1df00*/  IMAD.MOV.U32 R0, RZ, RZ, R5 ;  /* 0x000000ffff007224 */ /* 0x010fe200078e0005 */
[----:B------:R-:W-:Y:S01]  /*1df10*/  MOV R2, 0x1 ;  /* 0x0000000100027802 */ /* 0x000fe20000000f00 */
[----:B------:R-:W-:Y:S01]  /*1df20*/  IMAD.MOV.U32 R201, RZ, RZ, 0x1c1f ;  /* 0x00001c1fffc97424 */ /* 0x000fe200078e00ff */
[----:B------:R-:W-:-:S02]  /*1df30*/  MOV R3, 0x1df50 ;  /* 0x0001df5000037802 */ /* 0x000fc40000000f00 */
[----:B-123--:R-:W-:Y:S05]  /*1df40*/  CALL.REL.NOINC `($__internal_24_$__cuda_sm70_shflsync_idx_p) ;  /* 0x00000a3000007944 */ /* 0x00efea0003c00000 */
[----:B-----5:R-:W-:Y:S01]  /*1df50*/  IMAD.MOV.U32 R4, RZ, RZ, R0 ;  /* 0x000000ffff047224 */ /* 0x020fe200078e0000 */
[----:B------:R-:W-:Y:S01]  /*1df60*/  MOV R2, 0x1 ;  /* 0x0000000100027802 */ /* 0x000fe20000000f00 */
[----:B------:R-:W-:Y:S01]  /*1df70*/  IMAD.MOV.U32 R0, RZ, RZ, R12 ;  /* 0x000000ffff007224 */ /* 0x000fe200078e000c */
[----:B------:R-:W-:-:S02]  /*1df80*/  MOV R201, 0x1c1f ;  /* 0x00001c1f00c97802 */ /* 0x000fc40000000f00 */
[----:B------:R-:W-:Y:S02]  /*1df90*/  MOV R3, 0x1dfb0 ;  /* 0x0001dfb000037802 */ /* 0x000fe40000000f00 */
[----:B-1----:R-:W-:Y:S05]  /*1dfa0*/  CALL.REL.NOINC `($__internal_24_$__cuda_sm70_shflsync_idx_p) ;  /* 0x000009d000007944 */ /* 0x002fea0003c00000 */
[----:B-1---5:R-:W-:Y:S05]  /*1dfb0*/  BRA `(.L_x_1516) ;  /* 0xffffbb6000007947 */ /* 0x022fea000383ffff */
.L_x_1448:
[----:B------:R-:W-:Y:S01]  /*1dfc0*/  IMAD.MOV.U32 R0, RZ, RZ, R5 ;  /* 0x000000ffff007224 */ /* 0x000fe200078e0005 */
[----:B------:R-:W-:Y:S01]  /*1dfd0*/  MOV R2, RZ ;  /* 0x000000ff00027202 */ /* 0x000fe20000000f00 */
[----:B------:R-:W-:Y:S01]  /*1dfe0*/  IMAD.MOV.U32 R201, RZ, RZ, 0x181f ;  /* 0x0000181fffc97424 */ /* 0x000fe200078e00ff */
[----:B------:R-:W-:Y:S02]  /*1dff0*/  MOV R3, 0x1e010 ;  /* 0x0001e01000037802 */ /* 0x000fe40000000f00 */
[----:B------:R-:W-:Y:S05]  /*1e000*/  CALL.REL.NOINC `($__internal_24_$__cuda_sm70_shflsync_idx_p) ;  /* 0x0000097000007944 */ /* 0x000fea0003c00000 */
[----:B-----5:R-:W-:Y:S01]  /*1e010*/  MOV R4, R0 ;  /* 0x0000000000047202 */ /* 0x020fe20000000f00 */
[----:B-1----:R-:W-:Y:S05]  /*1e020*/  BRA `(.L_x_1517) ;  /* 0xffffd07000007947 */ /* 0x002fea000383ffff */
.L_x_1449:
[----:B------:R-:W-:Y:S01]  /*1e030*/  IMAD.MOV.U32 R0, RZ, RZ, R14 ;  /* 0x000000ffff007224 */ /* 0x000fe200078e000e */
[----:B------:R-:W-:Y:S01]  /*1e040*/  MOV R2, RZ ;  /* 0x000000ff00027202 */ /* 0x000fe20000000f00 */
[----:B------:R-:W-:Y:S01]  /*1e050*/  IMAD.MOV.U32 R201, RZ, RZ, 0x181f ;  /* 0x0000181fffc97424 */ /* 0x000fe200078e00ff */
[----:B------:R-:W-:Y:S02]  /*1e060*/  MOV R3, 0x1e080 ;  /* 0x0001e08000037802 */ /* 0x000fe40000000f00 */
[----:B-12---:R-:W-:Y:S05]  /*1e070*/  CALL.REL.NOINC `($__internal_24_$__cuda_sm70_shflsync_idx_p) ;  /* 0x0000090000007944 */ /* 0x006fea0003c00000 */
[----:B-1---5:R-:W-:Y:S05]  /*1e080*/  BRA `(.L_x_1518) ;  /* 0xffffd03000007947 */ /* 0x022fea000383ffff */
.L_x_1452:
[----:B----4-:R-:W-:Y:S01]  /*1e090*/  IMAD.MOV.U32 R0, RZ, RZ, R5 ;  /* 0x000000ffff007224 */ /* 0x010fe200078e0005 */
[----:B--2---:R-:W-:Y:S01]  /*1e0a0*/  MOV R2, 0x1 ;  /* 0x0000000100027802 */ /* 0x004fe20000000f00 */
[----:B------:R-:W-:Y:S01]  /*1e0b0*/  IMAD.MOV.U32 R201, RZ, RZ, 0x181f ;  /* 0x0000181fffc97424 */ /* 0x000fe200078e00ff */
[----:B------:R-:W-:-:S02]  /*1e0c0*/  MOV R3, 0x1e0e0 ;  /* 0x0001e0e000037802 */ /* 0x000fc40000000f00 */
[----:B-1-3--:R-:W-:Y:S05]  /*1e0d0*/  CALL.REL.NOINC `($__internal_24_$__cuda_sm70_shflsync_idx_p) ;  /* 0x000008a000007944 */ /* 0x00afea0003c00000 */
[----:B-----5:R-:W-:Y:S01]  /*1e0e0*/  IMAD.MOV.U32 R4, RZ, RZ, R0 ;  /* 0x000000ffff047224 */ /* 0x020fe200078e0000 */
[----:B------:R-:W-:Y:S01]  /*1e0f0*/  MOV R2, 0x1 ;  /* 0x0000000100027802 */ /* 0x000fe20000000f00 */
[----:B------:R-:W-:Y:S01]  /*1e100*/  IMAD.MOV.U32 R0, RZ, RZ, R14 ;  /* 0x000000ffff007224 */ /* 0x000fe200078e000e */
[----:B------:R-:W-:-:S02]  /*1e110*/  MOV R201, 0x181f ;  /* 0x0000181f00c97802 */ /* 0x000fc40000000f00 */
[----:B------:R-:W-:Y:S02]  /*1e120*/  MOV R3, 0x1e140 ;  /* 0x0001e14000037802 */ /* 0x000fe40000000f00 */
[----:B-1----:R-:W-:Y:S05]  /*1e130*/  CALL.REL.NOINC `($__internal_24_$__cuda_sm70_shflsync_idx_p) ;  /* 0x0000084000007944 */ /* 0x002fea0003c00000 */
[----:B-1---5:R-:W-:Y:S05]  /*1e140*/  BRA `(.L_x_1519) ;  /* 0xffffd0f000007947 */ /* 0x022fea000383ffff */
.L_x_1455:
[----:B----4-:R-:W-:Y:S01]  /*1e150*/  IMAD.MOV.U32 R0, RZ, RZ, R5 ;  /* 0x000000ffff007224 */ /* 0x010fe200078e0005 */
[----:B-1----:R-:W-:Y:S01]  /*1e160*/  MOV R2, 0x2 ;  /* 0x0000000200027802 */ /* 0x002fe20000000f00 */
[----:B------:R-:W-:Y:S01]  /*1e170*/  IMAD.MOV.U32 R201, RZ, RZ, 0x181f ;  /* 0x0000181fffc97424 */ /* 0x000fe200078e00ff */
[----:B------:R-:W-:Y:S02]  /*1e180*/  MOV R3, 0x1e1a0 ;  /* 0x0001e1a000037802 */ /* 0x000fe40000000f00 */
[----:B--23--:R-:W-:Y:S05]  /*1e190*/  CALL.REL.NOINC `($__internal_24_$__cuda_sm70_shflsync_idx_p) ;  /* 0x000007e000007944 */ /* 0x00cfea0003c00000 */
[----:B-----5:R-:W-:Y:S01]  /*1e1a0*/  MOV R4, R0 ;  /* 0x0000000000047202 */ /* 0x020fe20000000f00 */
[----:B-1----:R-:W-:Y:S05]  /*1e1b0*/  BRA `(.L_x_1520) ;  /* 0xffffd1f000007947 */ /* 0x002fea000383ffff */
.L_x_1456:
[----:B----4-:R-:W-:Y:S01]  /*1e1c0*/  IMAD.MOV.U32 R0, RZ, RZ, R14 ;  /* 0x000000ffff007224 */ /* 0x010fe200078e000e */
[----:B------:R-:W-:Y:S01]  /*1e1d0*/  MOV R2, 0x2 ;  /* 0x0000000200027802 */ /* 0x000fe20000000f00 */
[----:B------:R-:W-:Y:S01]  /*1e1e0*/  IMAD.MOV.U32 R201, RZ, RZ, 0x181f ;  /* 0x0000181fffc97424 */ /* 0x000fe200078e00ff */
[----:B------:R-:W-:Y:S02]  /*1e1f0*/  MOV R3, 0x1e210 ;  /* 0x0001e21000037802 */ /* 0x000fe40000000f00 */
[----:B-123--:R-:W-:Y:S05]  /*1e200*/  CALL.REL.NOINC `($__internal_24_$__cuda_sm70_shflsync_idx_p) ;  /* 0x0000077000007944 */ /* 0x00efea0003c00000 */
[----:B-1---5:R-:W-:Y:S05]  /*1e210*/  BRA `(.L_x_1521) ;  /* 0xffffd1b000007947 */ /* 0x022fea000383ffff */
.L_x_1459:
[----:B-1----:R-:W-:Y:S01]  /*1e220*/  IMAD.MOV.U32 R0, RZ, RZ, R5 ;  /* 0x000000ffff007224 */ /* 0x002fe200078e0005 */
[----:B------:R-:W-:Y:S01]  /*1e230*/  MOV R2, 0x3 ;  /* 0x0000000300027802 */ /* 0x000fe20000000f00 */
[----:B------:R-:W-:Y:S01]  /*1e240*/  IMAD.MOV.U32 R201, RZ, RZ, 0x181f ;  /* 0x0000181fffc97424 */ /* 0x000fe200078e00ff */
[----:B------:R-:W-:-:S02]  /*1e250*/  MOV R3, 0x1e270 ;  /* 0x0001e27000037802 */ /* 0x000fc40000000f00 */
[----:B--234-:R-:W-:Y:S05]  /*1e260*/  CALL.REL.NOINC `($__internal_24_$__cuda_sm70_shflsync_idx_p) ;  /* 0x0000071000007944 */ /* 0x01cfea0003c00000 */
[----:B-----5:R-:W-:Y:S01]  /*1e270*/  IMAD.MOV.U32 R4, RZ, RZ, R0 ;  /* 0x000000ffff047224 */ /* 0x020fe200078e0000 */
[----:B------:R-:W-:Y:S01]  /*1e280*/  MOV R2, 0x3 ;  /* 0x0000000300027802 */ /* 0x000fe20000000f00 */
[----:B------:R-:W-:Y:S01]  /*1e290*/  IMAD.MOV.U32 R0, RZ, RZ, R14 ;  /* 0x000000ffff007224 */ /* 0x000fe200078e000e */
[----:B------:R-:W-:-:S02]  /*1e2a0*/  MOV R201, 0x181f ;  /* 0x0000181f00c97802 */ /* 0x000fc40000000f00 */
[----:B------:R-:W-:Y:S02]  /*1e2b0*/  MOV R3, 0x1e2d0 ;  /* 0x0001e2d000037802 */ /* 0x000fe40000000f00 */
[----:B-1----:R-:W-:Y:S05]  /*1e2c0*/  CALL.REL.NOINC `($__internal_24_$__cuda_sm70_shflsync_idx_p) ;  /* 0x000006b000007944 */ /* 0x002fea0003c00000 */
[----:B-1---5:R-:W-:Y:S05]  /*1e2d0*/  BRA `(.L_x_1522) ;  /* 0xffffd27000007947 */ /* 0x022fea000383ffff */
.L_x_1461:
[----:B------:R-:W-:Y:S01]  /*1e2e0*/  IMAD.MOV.U32 R0, RZ, RZ, R98 ;  /* 0x000000ffff007224 */ /* 0x000fe200078e0062 */
[----:B------:R-:W-:Y:S01]  /*1e2f0*/  MOV R2, RZ ;  /* 0x000000ff00027202 */ /* 0x000fe20000000f00 */
[----:B------:R-:W-:Y:S01]  /*1e300*/  IMAD.MOV.U32 R201, RZ, RZ, 0x1f ;  /* 0x0000001fffc97424 */ /* 0x000fe200078e00ff */
[----:B------:R-:W-:Y:S02]  /*1e310*/  MOV R3, 0x1e330 ;  /* 0x0001e33000037802 */ /* 0x000fe40000000f00 */
[----:B-12---:R-:W-:Y:S05]  /*1e320*/  CALL.REL.NOINC `($__internal_24_$__cuda_sm70_shflsync_idx_p) ;  /* 0x0000065000007944 */ /* 0x006fea0003c00000 */
[----:B------:R-:W-:Y:S01]  /*1e330*/  MOV R9, R0 ;  /* 0x0000000000097202 */ /* 0x000fe20000000f00 */
[----:B-1---5:R-:W-:Y:S05]  /*1e340*/  BRA `(.L_x_1523) ;  /* 0xffffd41000007947 */ /* 0x022fea000383ffff */
.L_x_1462:
[----:B------:R-:W-:Y:S01]  /*1e350*/  IMAD.MOV.U32 R0, RZ, RZ, R98 ;  /* 0x000000ffff007224 */ /* 0x000fe200078e0062 */
[----:B------:R-:W-:Y:S01]  /*1e360*/  MOV R2, 0x1 ;  /* 0x0000000100027802 */ /* 0x000fe20000000f00 */
[----:B------:R-:W-:Y:S01]  /*1e370*/  IMAD.MOV.U32 R201, RZ, RZ, 0x1f ;  /* 0x0000001fffc97424 */ /* 0x000fe200078e00ff */
[----:B------:R-:W-:Y:S02]  /*1e380*/  MOV R3, 0x1e3a0 ;  /* 0x0001e3a000037802 */ /* 0x000fe40000000f00 */
[----:B-1234-:R-:W-:Y:S05]  /*1e390*/  CALL.REL.NOINC `($__internal_24_$__cuda_sm70_shflsync_idx_p) ;  /* 0x000005e000007944 */ /* 0x01efea0003c00000 */
[----:B------:R-:W-:Y:S01]  /*1e3a0*/  MOV R6, R0 ;  /* 0x0000000000067202 */ /* 0x000fe20000000f00 */
[----:B-1---5:R-:W-:Y:S05]  /*1e3b0*/  BRA `(.L_x_1524) ;  /* 0xffffd3c000007947 */ /* 0x022fea000383ffff */
.L_x_1463:
[----:B------:R-:W-:Y:S02]  /*1e3c0*/  MOV R3, 0x1 ;  /* 0x0000000100037802 */ /* 0x000fe40000000f00 */
[----:B------:R-:W-:-:S02]  /*1e3d0*/  MOV R2, 0x1e3f0 ;  /* 0x0001e3f000027802 */ /* 0x000fc40000000f00 */
[----:B---34-:R-:W-:Y:S05]  /*1e3e0*/  CALL.REL.NOINC `($__internal_25_$__cuda_sm70_shflsync_up_p) ;  /* 0x0000061000007944 */ /* 0x018fea0003c00000 */
[----:B------:R-:W-:Y:S05]  /*1e3f0*/  BRA `(.L_x_1525) ;  /* 0xffffd4a000007947 */ /* 0x000fea000383ffff */
.L_x_1464:
[----:B------:R-:W-:Y:S02]  /*1e400*/  MOV R3, 0x2 ;  /* 0x0000000200037802 */ /* 0x000fe40000000f00 */
[----:B------:R-:W-:-:S02]  /*1e410*/  MOV R2, 0x1e430 ;  /* 0x0001e43000027802 */ /* 0x000fc40000000f00 */
[----:B---34-:R-:W-:Y:S05]  /*1e420*/  CALL.REL.NOINC `($__internal_25_$__cuda_sm70_shflsync_up_p) ;  /* 0x000005d000007944 */ /* 0x018fea0003c00000 */
        /* <DEDUP_REMOVED lines=23> */
.L_x_1468:
[----:B------:R-:W-:Y:S02]  /*1e5a0*/  MOV R3, 0x1 ;  /* 0x0000000100037802 */ /* 0x000fe40000000f00 */
[----:B------:R-:W-:Y:S02]  /*1e5b0*/  MOV R2, 0x1e5d0 ;  /* 0x0001e5d000027802 */ /* 0x000fe40000000f00 */
[----:B---3--:R-:W-:Y:S05]  /*1e5c0*/  CALL.REL.NOINC `($__internal_25_$__cuda_sm70_shflsync_up_p) ;  /* 0x0000043000007944 */ /* 0x008fea0003c00000 */
[----:B------:R-:W-:Y:S01]  /*1e5d0*/  MOV R2, R4 ;  /* 0x0000000400027202 */ /* 0x000fe20000000f00 */
[----:B------:R-:W-:Y:S05]  /*1e5e0*/  BRA `(.L_x_1527) ;  /* 0xffffd51000007947 */ /* 0x000fea000383ffff */
.L_x_1469:
[----:B------:R-:W-:Y:S02]  /*1e5f0*/  MOV R3, 0x2 ;  /* 0x0000000200037802 */ /* 0x000fe40000000f00 */
[----:B------:R-:W-:Y:S02]  /*1e600*/  MOV R2, 0x1e620 ;  /* 0x0001e62000027802 */ /* 0x000fe40000000f00 */
[----:B---3--:R-:W-:Y:S05]  /*1e610*/  CALL.REL.NOINC `($__internal_25_$__cuda_sm70_shflsync_up_p) ;  /* 0x000003e000007944 */ /* 0x008fea0003c00000 */
        /* <DEDUP_REMOVED lines=23> */
.L_x_1471:
[----:B------:R-:W-:Y:S02]  /*1e790*/  SEL R0, RZ, 0x1, P0 ;  /* 0x00000001ff007807 */ /* 0x000fe40000000000 */
[----:B------:R-:W-:Y:S02]  /*1e7a0*/  MOV R2, 0x1e7c0 ;  /* 0x0001e7c000027802 */ /* 0x000fe40000000f00 */
[----:B-1-3--:R-:W-:Y:S05]  /*1e7b0*/  CALL.REL.NOINC `($__internal_26_$__cuda_sm70_votesync_ballot) ;  /* 0x000002a000007944 */ /* 0x00afea0003c00000 */
[----:B------:R-:W-:Y:S01]  /*1e7c0*/  MOV R10, R0 ;  /* 0x00000000000a7202 */ /* 0x000fe20000000f00 */
[----:B------:R-:W-:Y:S05]  /*1e7d0*/  BRA `(.L_x_1529) ;  /* 0xffffd4b000007947 */ /* 0x000fea000383ffff */
.L_x_1472:
[----:B------:R-:W-:Y:S01]  /*1e7e0*/  IMAD.MOV.U32 R0, RZ, RZ, R7 ;  /* 0x000000ffff007224 */ /* 0x000fe200078e0007 */
[----:B------:R-:W-:Y:S01]  /*1e7f0*/  MOV R2, R6 ;  /* 0x0000000600027202 */ /* 0x000fe20000000f00 */
[----:B------:R-:W-:Y:S01]  /*1e800*/  IMAD.MOV.U32 R201, RZ, RZ, 0x1f ;  /* 0x0000001fffc97424 */ /* 0x000fe200078e00ff */
[----:B------:R-:W-:Y:S02]  /*1e810*/  MOV R3, 0x1e830 ;  /* 0x0001e83000037802 */ /* 0x000fe40000000f00 */
[----:B-1-3--:R-:W-:Y:S05]  /*1e820*/  CALL.REL.NOINC `($__internal_24_$__cuda_sm70_shflsync_idx_p) ;  /* 0x0000015000007944 */ /* 0x00afea0003c00000 */
[----:B------:R-:W-:Y:S01]  /*1e830*/  IMAD.MOV.U32 R7, RZ, RZ, R0 ;  /* 0x000000ffff077224 */ /* 0x000fe200078e0000 */
[----:B------:R-:W-:Y:S01]  /*1e840*/  MOV R2, R6 ;  /* 0x0000000600027202 */ /* 0x000fe20000000f00 */
[----:B------:R-:W-:Y:S01]  /*1e850*/  IMAD.MOV.U32 R0, RZ, RZ, R8 ;  /* 0x000000ffff007224 */ /* 0x000fe200078e0008 */
[----:B------:R-:W-:Y:S02]  /*1e860*/  MOV R201, 0x1f ;  /* 0x0000001f00c97802 */ /* 0x000fe40000000f00 */
[----:B------:R-:W-:-:S02]  /*1e870*/  MOV R3, 0x1e890 ;  /* 0x0001e89000037802 */ /* 0x000fc40000000f00 */
[----:B-1---5:R-:W-:Y:S05]  /*1e880*/  CALL.REL.NOINC `($__internal_24_$__cuda_sm70_shflsync_idx_p) ;  /* 0x000000f000007944 */ /* 0x022fea0003c00000 */
[----:B------:R-:W-:Y:S01]  /*1e890*/  MOV R5, R0 ;  /* 0x0000000000057202 */ /* 0x000fe20000000f00 */
[----:B-1---5:R-:W-:Y:S05]  /*1e8a0*/  BRA `(.L_x_1530) ;  /* 0xffffd43000007947 */ /* 0x022fea000383ffff */
.L_x_1475:
[----:B------:R-:W-:Y:S01]  /*1e8b0*/  IMAD.MOV.U32 R0, RZ, RZ, R4 ;  /* 0x000000ffff007224 */ /* 0x000fe200078e0004 */
[----:B------:R-:W-:Y:S01]  /*1e8c0*/  MOV R2, R6 ;  /* 0x0000000600027202 */ /* 0x000fe20000000f00 */
[----:B------:R-:W-:Y:S01]  /*1e8d0*/  IMAD.MOV.U32 R201, RZ, RZ, 0x1f ;  /* 0x0000001fffc97424 */ /* 0x000fe200078e00ff */
[----:B------:R-:W-:-:S02]  /*1e8e0*/  MOV R3, 0x1e900 ;  /* 0x0001e90000037802 */ /* 0x000fc40000000f00 */
[----:B-1-34-:R-:W-:Y:S05]  /*1e8f0*/  CALL.REL.NOINC `($__internal_24_$__cuda_sm70_shflsync_idx_p) ;  /* 0x0000008000007944 */ /* 0x01afea0003c00000 */
[----:B------:R-:W-:Y:S01]  /*1e900*/  MOV R12, R0 ;  /* 0x00000000000c7202 */ /* 0x000fe20000000f00 */
[----:B-1---5:R-:W-:Y:S05]  /*1e910*/  BRA `(.L_x_1474) ;  /* 0xffffd42000007947 */ /* 0x022fea000383ffff */
        .weak           $__internal_23_$__cuda_sm70_shflsync_bfly_p
        .type           $__internal_23_$__cuda_sm70_shflsync_bfly_p,@function
        .size           $__internal_23_$__cuda_sm70_shflsync_bfly_p,($__internal_24_$__cuda_sm70_shflsync_idx_p - $__internal_23_$__cuda_sm70_shflsync_bfly_p)
$__internal_23_$__cuda_sm70_shflsync_bfly_p:
[----:B------:R-:W-:Y:S02]  /*1e920*/  MOV R166, 0xffffffff ;  /* 0xffffffff00a67802 */ /* 0x000fe40000000f00 */
[----:B------:R-:W-:-:S02]  /*1e930*/  MOV R3, 0x1f ;  /* 0x0000001f00037802 */ /* 0x000fc40000000f00 */
[----:B------:R-:W-:Y:S04]  /*1e940*/  WARPSYNC R166 ;  /* 0x000000a600007348 */ /* 0x000fe80003800000 */
[----:B------:R1:W2:Y:S02]  /*1e950*/  SHFL.BFLY PT, R0, R132, R0, R3 ;  /* 0x0c00000084007389 */ /* 0x0002a400000e0003 */
[----:B-1----:R-:W-:-:S04]  /*1e960*/  MOV R3, 0x0 ;  /* 0x0000000000037802 */ /* 0x002fc80000000f00 */
[----:B--2---:R-:W-:Y:S05]  /*1e970*/  RET.REL.NODEC R2 `(_ZN7cutlass13device_kernelIN5flash19enable_sm80_to_sm89INS1_16FlashAttnFwdSm80INS1_25CollectiveMainloopFwdSm80ILi8ELi1ELb0EN4cute5tupleIJNS5_1CILi128EEENS7_ILi32EEENS7_ILi256EEEEEELi256ENS_6half_tEfNS_4arch4Sm80ELb1ELb0ELb0ELb1ELb1ELb1ELb1ELb1EEENS1_21CollectiveEpilogueFwdINS6_IJS8_SA_S9_EEENS6_IJNS7_ILi1EEESI_SI_EEESC_SE_Li256ELb1ELb1ELb1ELb0EEENS1_36VarlenDynamicPersistentTileSchedulerILi128ELi32ELi256ELi256ELb1ELb1ELb0ELb1ELb1ELb1EEEEEEEEEvNT_6ParamsE) ;  /* 0xfffe168002007950 */ /* 0x004fea0003c3ffff */
        .weak           $__internal_24_$__cuda_sm70_shflsync_idx_p
        .type           $__internal_24_$__cuda_sm70_shflsync_idx_p,@function
        .size           $__internal_24_$__cuda_sm70_shflsync_idx_p,($__internal_25_$__cuda_sm70_shflsync_up_p - $__internal_24_$__cuda_sm70_shflsync_idx_p)
$__internal_24_$__cuda_sm70_shflsync_idx_p:
[----:B------:R1:W-:Y:S02]  /*1e980*/  STL [R1+0x44], R4 ;  /* 0x0000440401007387 */ /* 0x0003e40000100800 */
[----:B-1----:R-:W-:-:S04]  /*1e990*/  MOV R4, 0xffffffff ;  /* 0xffffffff00047802 */ /* 0x002fc80000000f00 */
[----:B------:R-:W-:Y:S04]  /*1e9a0*/  WARPSYNC R4 ;  /* 0x0000000400007348 */ /* 0x000fe80003800000 */
[----:B------:R1:W2:Y:S04]  /*1e9b0*/  SHFL.IDX PT, R0, R0, R2, R201 ;  /* 0x0000000200007389 */ /* 0x0002a800000e00c9 */
[----:B-1----:R1:W5:Y:S01]  /*1e9c0*/  LDL.LU R4, [R1+0x44] ;  /* 0x0000440001047983 */ /* 0x0023620000300800 */
[----:B------:R-:W-:Y:S02]  /*1e9d0*/  MOV R2, R3 ;  /* 0x0000000300027202 */ /* 0x000fe40000000f00 */
[----:B------:R-:W-:-:S04]  /*1e9e0*/  MOV R3, 0x0 ;  /* 0x0000000000037802 */ /* 0x000fc80000000f00 */
[----:B--2---:R-:W-:Y:S05]  /*1e9f0*/  RET.REL.NODEC R2 `(_ZN7cutlass13device_kernelIN5flash19enable_sm80_to_sm89INS1_16FlashAttnFwdSm80INS1_25CollectiveMainloopFwdSm80ILi8ELi1ELb0EN4cute5tupleIJNS5_1CILi128EEENS7_ILi32EEENS7_ILi256EEEEEELi256ENS_6half_tEfNS_4arch4Sm80ELb1ELb0ELb0ELb1ELb1ELb1ELb1ELb1EEENS1_21CollectiveEpilogueFwdINS6_IJS8_SA_S9_EEENS6_IJNS7_ILi1EEESI_SI_EEESC_SE_Li256ELb1ELb1ELb1ELb0EEENS1_36VarlenDynamicPersistentTileSchedulerILi128ELi32ELi256ELi256ELb1ELb1ELb0ELb1ELb1ELb1EEEEEEEEEvNT_6ParamsE) ;  /* 0xfffe160002007950 */ /* 0x004fea0003c3ffff */
        .weak           $__internal_25_$__cuda_sm70_shflsync_up_p
        .type           $__internal_25_$__cuda_sm70_shflsync_up_p,@function
        .size           $__internal_25_$__cuda_sm70_shflsync_up_p,($__internal_26_$__cuda_sm70_votesync_ballot - $__internal_25_$__cuda_sm70_shflsync_up_p)
$__internal_25_$__cuda_sm70_shflsync_up_p:
[----:B------:R-:W-:Y:S02]  /*1ea00*/  MOV R4, RZ ;  /* 0x000000ff00047202 */ /* 0x000fe40000000f00 */
[----:B------:R-:W-:-:S04]  /*1ea10*/  MOV R10, 0xffffffff ;  /* 0xffffffff000a7802 */ /* 0x000fc80000000f00 */
[----:B------:R-:W-:Y:S04]  /*1ea20*/  WARPSYNC R10 ;  /* 0x0000000a00007348 */ /* 0x000fe80003800000 */
[----:B------:R1:W2:Y:S02]  /*1ea30*/  SHFL.UP PT, R4, R0, R3, R4 ;  /* 0x0400000300047389 */ /* 0x0002a400000e0004 */
[----:B-1----:R-:W-:-:S04]  /*1ea40*/  MOV R3, 0x0 ;  /* 0x0000000000037802 */ /* 0x002fc80000000f00 */
[----:B--2---:R-:W-:Y:S05]  /*1ea50*/  RET.REL.NODEC R2 `(_ZN7cutlass13device_kernelIN5flash19enable_sm80_to_sm89INS1_16FlashAttnFwdSm80INS1_25CollectiveMainloopFwdSm80ILi8ELi1ELb0EN4cute5tupleIJNS5_1CILi128EEENS7_ILi32EEENS7_ILi256EEEEEELi256ENS_6half_tEfNS_4arch4Sm80ELb1ELb0ELb0ELb1ELb1ELb1ELb1ELb1EEENS1_21CollectiveEpilogueFwdINS6_IJS8_SA_S9_EEENS6_IJNS7_ILi1EEESI_SI_EEESC_SE_Li256ELb1ELb1ELb1ELb0EEENS1_36VarlenDynamicPersistentTileSchedulerILi128ELi32ELi256ELi256ELb1ELb1ELb0ELb1ELb1ELb1EEEEEEEEEvNT_6ParamsE) ;  /* 0xfffe15a002007950 */ /* 0x004fea0003c3ffff */
        .weak           $__internal_26_$__cuda_sm70_votesync_ballot
        .type           $__internal_26_$__cuda_sm70_votesync_ballot,@function
        .size           $__internal_26_$__cuda_sm70_votesync_ballot,(.L_x_3259 - $__internal_26_$__cuda_sm70_votesync_ballot)
$__internal_26_$__cuda_sm70_votesync_ballot:
[----:B------:R-:W-:Y:S01]  /*1ea60*/  ISETP.NE.U32.AND P0, PT, R0, 0x1, PT ;  /* 0x000000010000780c */ /* 0x000fe20003f05070 */
[----:B------:R-:W-:-:S04]  /*1ea70*/  IMAD.MOV.U32 R3, RZ, RZ, -0x1 ;  /* 0xffffffffff037424 */ /* 0x000fc800078e00ff */
[----:B------:R-:W-:Y:S08]  /*1ea80*/  WARPSYNC R3 ;  /* 0x0000000300007348 */ /* 0x000ff00003800000 */
[----:B------:R-:W-:-:S04]  /*1ea90*/  VOTE.ANY R0, PT, !P0 ;  /* 0x0000000000007806 */ /* 0x000fc800040e0100 */
[----:B------:R-:W-:Y:S01]  /*1eaa0*/  LOP3.LUT R0, R0, R3, RZ, 0xc0, !PT ;  /* 0x0000000300007212 */ /* 0x000fe200078ec0ff */
[----:B------:R-:W-:-:S04]  /*1eab0*/  IMAD.MOV.U32 R3, RZ, RZ, 0x0 ;  /* 0x00000000ff037424 */ /* 0x000fc800078e00ff */
[----:B------:R-:W-:Y:S05]  /*1eac0*/  RET.REL.NODEC R2 `(_ZN7cutlass13device_kernelIN5flash19enable_sm80_to_sm89INS1_16FlashAttnFwdSm80INS1_25CollectiveMainloopFwdSm80ILi8ELi1ELb0EN4cute5tupleIJNS5_1CILi128EEENS7_ILi32EEENS7_ILi256EEEEEELi256ENS_6half_tEfNS_4arch4Sm80ELb1ELb0ELb0ELb1ELb1ELb1ELb1ELb1EEENS1_21CollectiveEpilogueFwdINS6_IJS8_SA_S9_EEENS6_IJNS7_ILi1EEESI_SI_EEESC_SE_Li256ELb1ELb1ELb1ELb0EEENS1_36VarlenDynamicPersistentTileSchedulerILi128ELi32ELi256ELi256ELb1ELb1ELb0ELb1ELb1ELb1EEEEEEEEEvNT_6ParamsE) ;  /* 0xfffe153002007950 */ /* 0x000fea0003c3ffff */
.L_x_1531:
        /* <DEDUP_REMOVED lines=11> */
.L_x_3259:


//--------------------- .text._ZN7cutlass13device_kernelIN5flash19enable_sm80_to_sm89INS1_16FlashAttnFwdSm80INS1_25CollectiveMainloopFwdSm80ILi8ELi1ELb0EN4cute5tupleIJNS5_1CILi128EEENS7_ILi96EEENS7_ILi256EEEEEELi256ENS_6half_tEfNS_4arch4Sm80ELb0ELb0ELb0ELb0ELb1ELb0ELb1ELb1EEENS1_21CollectiveEpilogueFwdINS6_IJS8_SA_S9_EEENS6_IJNS7_ILi1EEESI_SI_EEESC_SE_Li256ELb0ELb1ELb1ELb0EEENS1_19SingleTileSchedulerILb0ELb1ELb1ELi128EEEEEEEEEvNT_6ParamsE --------------------------
	.section	.text._ZN7cutlass13device_kernelIN5flash19enable_sm80_to_sm89INS1_16FlashAttnFwdSm80INS1_25CollectiveMainloopFwdSm80ILi8ELi1ELb0EN4cute5tupleIJNS5_1CILi128EEENS7_ILi96EEENS7_ILi256EEEEEELi256ENS_6half_tEfNS_4arch4Sm80ELb0ELb0ELb0ELb0ELb1ELb0ELb1ELb1EEENS1_21CollectiveEpilogueFwdINS6_IJS8_SA_S9_EEENS6_IJNS7_ILi1EEESI_SI_EEESC_SE_Li256ELb0ELb1ELb1ELb0EEENS1_19SingleTileSchedulerILb0ELb1ELb1ELi128EEEEEEEEEvNT_6ParamsE,"ax",@progbits
	.sectioninfo	@"SHI_REGISTERS=255"
	.align	128
.text._ZN7cutlass13device_kernelIN5flash19enable_sm80_to_sm89INS1_16FlashAttnFwdSm80INS1_25CollectiveMainloopFwdSm80ILi8ELi1ELb0EN4cute5tupleIJNS5_1CILi128EEENS7_ILi96EEENS7_ILi256EEEEEELi256ENS_6half_tEfNS_4arch4Sm80ELb0ELb0ELb0ELb0ELb1ELb0ELb1ELb1EEENS1_21CollectiveEpilogueFwdINS6_IJS8_SA_S9_EEENS6_IJNS7_ILi1EEESI_SI_EEESC_SE_Li256ELb0ELb1ELb1ELb0EEENS1_19SingleTileSchedulerILb0ELb1ELb1ELi128EEEEEEEEEvNT_6ParamsE:
        .type           _ZN7cutlass13device_kernelIN5flash19enable_sm80_to_sm89INS1_16FlashAttnFwdSm80INS1_25CollectiveMainloopFwdSm80ILi8ELi1ELb0EN4cute5tupleIJNS5_1CILi128EEENS7_ILi96EEENS7_ILi256EEEEEELi256ENS_6half_tEfNS_4arch4Sm80ELb0ELb0ELb0ELb0ELb1ELb0ELb1ELb1EEENS1_21CollectiveEpilogueFwdINS6_IJS8_SA_S9_EEENS6_IJNS7_ILi1EEESI_SI_EEESC_SE_Li256ELb0ELb1ELb1ELb0EEENS1_19SingleTileSchedulerILb0ELb1ELb1ELi128EEEEEEEEEvNT_6ParamsE,@function
        .size           _ZN7cutlass13device_kernelIN5flash19enable_sm80_to_sm89INS1_16FlashAttnFwdSm80INS1_25CollectiveMainloopFwdSm80ILi8ELi1ELb0EN4cute5tupleIJNS5_1CILi128EEENS7_ILi96EEENS7_ILi256EEEEEELi256ENS_6half_tEfNS_4arch4Sm80ELb0ELb0ELb0ELb0ELb1ELb0ELb1ELb1EEENS1_21CollectiveEpilogueFwdINS6_IJS8_SA_S9_EEENS6_IJNS7_ILi1EEESI_SI_EEESC_SE_Li256ELb0ELb1ELb1ELb0EEENS1_19SingleTileSchedulerILb0ELb1ELb1ELi128EEEEEEEEEvNT_6ParamsE,(.L_x_3264 - _ZN7cutlass13device_kernelIN5flash19enable_sm80_to_sm89INS1_16FlashAttnFwdSm80INS1_25CollectiveMainloopFwdSm80ILi8ELi1ELb0EN4cute5tupleIJNS5_1CILi128EEENS7_ILi96EEENS7_ILi256EEEEEELi256ENS_6half_tEfNS_4arch4Sm80ELb0ELb0ELb0ELb0ELb1ELb0ELb1ELb1EEENS1_21CollectiveEpilogueFwdINS6_IJS8_SA_S9_EEENS6_IJNS7_ILi1EEESI_SI_EEESC_SE_Li256ELb0ELb1ELb1ELb0EEENS1_19SingleTileSchedulerILb0ELb1ELb1ELi128EEEEEEEEEvNT_6ParamsE)
        .other          _ZN7cutlass13device_kernelIN5flash19enable_sm80_to_sm89INS1_16FlashAttnFwdSm80INS1_25CollectiveMainloopFwdSm80ILi8ELi1ELb0EN4cute5tupleIJNS5_1CILi128EEENS7_ILi96EEENS7_ILi256EEEEEELi256ENS_6half_tEfNS_4arch4Sm80ELb0ELb0ELb0ELb0ELb1ELb0ELb1ELb1EEENS1_21CollectiveEpilogueFwdINS6_IJS8_SA_S9_EEENS6_IJNS7_ILi1EEESI_SI_EEESC_SE_Li256ELb0ELb1ELb1ELb0EEENS1_19SingleTileSchedulerILb0ELb1ELb1ELi128EEEEEEEEEvNT_6ParamsE,@"STO_CUDA_ENTRY STV_DEFAULT"
_ZN7cutlass13device_kernelIN5flash19enable_sm80_to_sm89INS1_16FlashAttnFwdSm80INS1_25CollectiveMainloopFwdSm80ILi8ELi1ELb0EN4cute5tupleIJNS5_1CILi128EEENS7_ILi96EEENS7_ILi256EEEEEELi256ENS_6half_tEfNS_4arch4Sm80ELb0ELb0ELb0ELb0ELb1ELb0ELb1ELb1EEENS1_21CollectiveEpilogueFwdINS6_IJS8_SA_S9_EEENS6_IJNS7_ILi1EEESI_SI_EEESC_SE_Li256ELb0ELb1ELb1ELb0EEENS1_19SingleTileSchedulerILb0ELb1ELb1ELi128EEEEEEEEEvNT_6ParamsE:
        /* <DEDUP_REMOVED lines=18> */
.L_x_1532:
[----:B------:R-:W-:Y:S02]  /*0120*/  ULDC.64 UR4, c[0x0][0x550] ;  /* 0x0001540000047ab9 */ /* 0x000fe40000000a00 */
[----:B------:R-:W-:Y:S02]  /*0130*/  UISETP.NE.AND UP0, UPT, UR4, 0x1, UPT ;  /* 0x000000010400788c */ /* 0x000fe4000bf05270 */
[----:B------:R-:W-:-:S02]  /*0140*/  UIMAD.WIDE.U32 UR8, UR7, UR5, URZ ;  /* 0x00000005070872a5 */ /* 0x000fc4000f8e003f */
[----:B------:R-:W-:Y:S02]  /*0150*/  ULDC UR4, c[0x0][0x558] ;  /* 0x0001560000047ab9 */ /* 0x000fe40000000800 */
[----:B------:R-:W-:-:S05]  /*0160*/  UMOV UR11, UR7 ;  /* 0x00000007000b7c82 */ /* 0x000fca0008000000 */
[----:B------:R-:W-:-:S03]  /*0170*/  @UP0 USHF.R.U32.HI UR11, URZ, UR4, UR9 ;  /* 0x000000043f0b0299 */ /* 0x000fc60008011609 */
.L_x_1533:
        /* <DEDUP_REMOVED lines=8> */
[----:B------:R-:W-:-:S06]  /*0200*/  UISETP.NE.AND.EX UP0, UPT, URZ, UR5, UPT, UP0 ;  /* 0x000000053f00728c */ /* 0x000fcc000bf05300 */
[----:B------:R-:W-:-:S05]  /*0210*/  PLOP3.LUT P0, PT, PT, PT, UP0, 0x80, 0x0 ;  /* 0x000000000000781c */ /* 0x000fca0003f0f008 */
[----:B------:R-:W-:Y:S02]  /*0220*/  @UP0 UMOV UR4, 0x4 ;  /* 0x0000000400040882 */ /* 0x000fe40000000000 */
[----:B------:R-:W-:-:S03]  /*0230*/  @UP0 UIMAD.WIDE UR4, UR6, UR4, UR12 ;  /* 0x00000004060402a5 */ /* 0x000fc6000f8e020c */
[----:B------:R-:W-:-:S03]  /*0240*/  ULDC.64 UR12, c[0x0][0x118] ;  /* 0x00004600000c7ab9 */ /* 0x000fc60000000a00 */
        /* <DEDUP_REMOVED lines=10> */
[----:B------:R-:W-:-:S04]  /*02f0*/  UIMAD.WIDE UR4, UR4, 0x2aaaaaab, URZ ;  /* 0x2aaaaaab040478a5 */ /* 0x000fc8000f8e023f */
[----:B------:R-:W-:-:S04]  /*0300*/  USHF.R.U32.HI UR7, URZ, 0x1f, UR5 ;  /* 0x0000001f3f077899 */ /* 0x000fc80008011605 */
[----:B------:R-:W-:Y:S01]  /*0310*/  ULEA.HI.SX32 UR7, UR5, UR7, 0x1c ;  /* 0x0000000705077291 */ /* 0x000fe2000f8fe23f */
[----:B--2---:R1:W2:Y:S01]  /*0320*/  @P0 R2UR UR9, R4 ;  /* 0x00000000040903c2 */ /* 0x0042a200000e0000 */
[----:B------:R-:W-:-:S13]  /*0330*/  PLOP3.LUT P0, PT, PT, PT, UP0, 0x80, 0x0 ;  /* 0x000000000000781c */ /* 0x000fda0003f0f008 */
[----:B------:R-:W-:Y:S05]  /*0340*/  @!P0 BRA `(.L_x_1534) ;  /* 0x0000023000008947 */ /* 0x000fea0003800000 */
[----:B------:R-:W-:Y:S02]  /*0350*/  USHF.R.U32.HI UR4, URZ, 0x10, UR8 ;  /* 0x000000103f047899 */ /* 0x000fe40008011608 */
[----:B------:R-:W-:Y:S02]  /*0360*/  ULDC UR5, c[0x0][0x338] ;  /* 0x0000ce0000057ab9 */ /* 0x000fe40000000800 */
[----:B------:R-:W-:Y:S02]  /*0370*/  UISETP.NE.AND UP0, UPT, UR4, URZ, UPT ;  /* 0x0000003f0400728c */ /* 0x000fe4000bf05270 */
[----:B------:R-:W-:Y:S02]  /*0380*/  UMOV UR18, URZ ;  /* 0x0000003f00127c82 */ /* 0x000fe40008000000 */
[----:B------:R-:W-:-:S04]  /*0390*/  USEL UR5, UR4, UR5, UP0 ;  /* 0x0000000504057287 */ /* 0x000fc80008000000 */
[----:B------:R-:W-:Y:S02]  /*03a0*/  UIADD3 UR17, UR7, -0x1, UR5 ;  /* 0xffffffff07117890 */ /* 0x000fe4000fffe005 */
[----:B------:R-:W-:-:S05]  /*03b0*/  IMAD.U32 R0, RZ, RZ, UR5 ;  /* 0x00000005ff007e24 */ /* 0x000fca000f8e00ff */
[-C--:B------:R-:W-:Y:S02]  /*03c0*/  IABS R3, R0.reuse ;  /* 0x0000000000037213 */ /* 0x080fe40000000000 */
[----:B------:R-:W-:Y:S02]  /*03d0*/  IABS R0, R0 ;  /* 0x0000000000007213 */ /* 0x000fe40000000000 */
[----:B------:R-:W3:Y:S03]  /*03e0*/  R2UR UR16, R3 ;  /* 0x00000000031073c2 */ /* 0x000ee600000e0000 */
[----:B------:R-:W-:-:S05]  /*03f0*/  IMAD.MOV R0, RZ, RZ, -R0 ;  /* 0x000000ffff007224 */ /* 0x000fca00078e0a00 */
[----:B------:R-:W4:Y:S01]  /*0400*/  R2UR UR14, R0 ;  /* 0x00000000000e73c2 */ /* 0x000f2200000e0000 */
[----:B---3--:R-:W3:Y:S08]  /*0410*/  I2F.RP R3, UR16 ;  /* 0x0000001000037d06 */ /* 0x008ef00008209400 */
[----:B---3--:R-:W3:Y:S02]  /*0420*/  MUFU.RCP R3, R3 ;  /* 0x0000000300037308 */ /* 0x008ee40000001000 */
[----:B---3--:R-:W-:-:S06]  /*0430*/  IADD3 R3, R3, 0xffffffe, RZ ;  /* 0x0ffffffe03037810 */ /* 0x008fcc0007ffe0ff */
[----:B------:R-:W3:Y:S02]  /*0440*/  F2I.FTZ.U32.TRUNC.NTZ R3, R3 ;  /* 0x0000000300037305 */ /* 0x000ee4000021f000 */
[----:B---3--:R3:W5:Y:S02]  /*0450*/  R2UR UR19, R3 ;  /* 0x00000000031373c2 */ /* 0x00876400000e0000 */
[----:B---3--:R-:W-:Y:S01]  /*0460*/  IMAD.U32 R3, RZ, RZ, UR17 ;  /* 0x00000011ff037e24 */ /* 0x008fe2000f8e00ff */
[----:B-----5:R-:W-:Y:S02]  /*0470*/  UIADD3 UR4, URZ, -UR19, URZ ;  /* 0x800000133f047290 */ /* 0x020fe4000fffe03f */
[----:B------:R-:W-:Y:S02]  /*0480*/  ULOP3.LUT UR17, UR17, UR5, URZ, 0x3c, !UPT ;  /* 0x0000000511117292 */ /* 0x000fe4000f8e3c3f */
[----:B------:R-:W-:Y:S01]  /*0490*/  IABS R3, R3 ;  /* 0x0000000300037213 */ /* 0x000fe20000000000 */
[----:B------:R-:W-:-:S03]  /*04a0*/  UIMAD UR4, UR4, UR16, URZ ;  /* 0x00000010040472a4 */ /* 0x000fc6000f8e023f */
[----:B------:R-:W3:Y:S01]  /*04b0*/  R2UR UR15, R3 ;  /* 0x00000000030f73c2 */ /* 0x000ee200000e0000 */
[----:B------:R-:W-:-:S04]  /*04c0*/  UIMAD.WIDE.U32 UR18, UR19, UR4, UR18 ;  /* 0x00000004131272a5 */ /* 0x000fc8000f8e0012 */
[----:B---3--:R-:W-:-:S04]  /*04d0*/  UIMAD.WIDE.U32 UR18, UR19, UR15, URZ ;  /* 0x0000000f131272a5 */ /* 0x008fc8000f8e003f */
[----:B----4-:R-:W-:-:S04]  /*04e0*/  UIMAD UR14, UR19, UR14, UR15 ;  /* 0x0000000e130e72a4 */ /* 0x010fc8000f8e020f */
        /* <DEDUP_REMOVED lines=9> */
.L_x_1534:
[----:B------:R-:W-:Y:S01]  /*0580*/  ULOP3.LUT UR8, UR8, 0xffff, URZ, 0xc0, !UPT ;  /* 0x0000ffff08087892 */ /* 0x000fe2000f8ec03f */
[----:B------:R-:W-:Y:S01]  /*0590*/  PLOP3.LUT P2, PT, PT, PT, PT, 0x80, 0x0 ;  /* 0x000000000000781c */ /* 0x000fe20003f4f070 */
[----:B------:R-:W-:Y:S01]  /*05a0*/  IMAD.MOV.U32 R6, RZ, RZ, RZ ;  /* 0x000000ffff067224 */ /* 0x000fe200078e00ff */
[----:B------:R-:W-:Y:S01]  /*05b0*/  CS2R R164, SRZ ;  /* 0x0000000000a47805 */ /* 0x000fe2000001ff00 */
[----:B------:R-:W-:Y:S01]  /*05c0*/  UIMAD UR8, UR8, UR19, URZ ;  /* 0x00000013080872a4 */ /* 0x000fe2000f8e023f */
[----:B-1----:R-:W-:Y:S01]  /*05d0*/  IMAD.MOV.U32 R4, RZ, RZ, RZ ;  /* 0x000000ffff047224 */ /* 0x002fe200078e00ff */
        /* <DEDUP_REMOVED lines=78> */
[----:B------:R-:W1:Y:S01]  /*0ac0*/  S2R R9, SR_CTAID.X ;  /* 0x0000000000097919 */ /* 0x000e620000002500 */
[----:B------:R-:W-:Y:S01]  /*0ad0*/  SHF.R.S32.HI R6, RZ, 0x1f, R2 ;  /* 0x0000001fff067819 */ /* 0x000fe20000011402 */
[----:B------:R-:W-:Y:S01]  /*0ae0*/  IMAD.MOV.U32 R0, RZ, RZ, c[0x0][0x2c4] ;  /* 0x0000b100ff007624 */ /* 0x000fe200078e00ff */
[----:B------:R-:W-:Y:S01]  /*0af0*/  USHF.R.S32.HI UR14, URZ, 0x1f, UR11 ;  /* 0x0000001f3f0e7899 */ /* 0x000fe2000801140b */
[----:B------:R3:W4:Y:S01]  /*0b00*/  @P1 LDG.E R3, [R4.64] ;  /* 0x0000000c04031981 */ /* 0x000722000c1e1900 */
[----:B------:R-:W-:Y:S01]  /*0b10*/  LEA.HI R30, R6, R2, RZ, 0x3 ;  /* 0x00000002061e7211 */ /* 0x000fe200078f18ff */
[----:B------:R-:W-:Y:S01]  /*0b20*/  ULDC.64 UR4, c[0x0][0x1b8] ;  /* 0x00006e0000047ab9 */ /* 0x000fe20000000a00 */
[----:B------:R-:W-:Y:S01]  /*0b30*/  ISETP.NE.AND P0, PT, R0, 0x1, PT ;  /* 0x000000010000780c */ /* 0x000fe20003f05270 */
[----:B------:R-:W-:Y:S01]  /*0b40*/  UIMAD UR14, UR14, UR4, URZ ;  /* 0x000000040e0e72a4 */ /* 0x000fe2000f8e023f */
[----:B------:R-:W-:Y:S01]  /*0b50*/  LOP3.LUT R13, R30, 0xfffffff8, RZ, 0xc0, !PT ;  /* 0xfffffff81e0d7812 */ /* 0x000fe200078ec0ff */
[----:B------:R-:W-:Y:S01]  /*0b60*/  UIMAD.WIDE.U32 UR16, UR11, UR4, URZ ;  /* 0x000000040b1072a5 */ /* 0x000fe2000f8e003f */
[----:B------:R-:W-:Y:S01]  /*0b70*/  SHF.R.S32.HI R30, RZ, 0x3, R30 ;  /* 0x00000003ff1e7819 */ /* 0x000fe2000001141e */
[----:B------:R-:W-:Y:S01]  /*0b80*/  UIMAD UR14, UR11, UR5, UR14 ;  /* 0x000000050b0e72a4 */ /* 0x000fe2000f8e020e */
[----:B------:R-:W-:Y:S01]  /*0b90*/  BSSY B0, `(.L_x_1536) ;  /* 0x000005a000007945 */ /* 0x000fe20003800000 */
[----:B------:R-:W-:Y:S01]  /*0ba0*/  IMAD.IADD R13, R2, 0x1, -R13 ;  /* 0x00000001020d7824 */ /* 0x000fe200078e0a0d */
[----:B------:R-:W-:Y:S01]  /*0bb0*/  USHF.R.S32.HI UR15, URZ, 0x1f, UR6 ;  /* 0x0000001f3f0f7899 */ /* 0x000fe20008011406 */
[----:B------:R-:W-:Y:S01]  /*0bc0*/  IMAD.SHL.U32 R249, R30, 0x40, RZ ;  /* 0x000000401ef97824 */ /* 0x000fe200078e00ff */
[----:B------:R-:W-:Y:S01]  /*0bd0*/  ULDC.64 UR4, c[0x0][0x1c0] ;  /* 0x0000700000047ab9 */ /* 0x000fe20000000a00 */
[C---:B------:R-:W-:Y:S01]  /*0be0*/  IMAD R108, R13.reuse, 0x20, R30 ;  /* 0x000000200d6c7824 */ /* 0x040fe200078e021e */
[----:B------:R-:W-:Y:S01]  /*0bf0*/  UIADD3 UR17, UR17, UR14, URZ ;  /* 0x0000000e11117290 */ /* 0x000fe2000fffe03f */
[----:B------:R-:W-:Y:S01]  /*0c00*/  IMAD.SHL.U32 R33, R13, 0x8, RZ ;  /* 0x000000080d217824 */ /* 0x000fe200078e00ff */
[----:B------:R-:W-:Y:S01]  /*0c10*/  UIMAD UR15, UR15, UR4, URZ ;  /* 0x000000040f0f72a4 */ /* 0x000fe2000f8e023f */
[----:B------:R-:W-:Y:S01]  /*0c20*/  LOP3.LUT R249, R249, 0x1c0, RZ, 0xc0, !PT ;  /* 0x000001c0f9f97812 */ /* 0x000fe200078ec0ff */
[----:B------:R-:W-:Y:S01]  /*0c30*/  UIMAD.WIDE.U32 UR16, UR6, UR4, UR16 ;  /* 0x00000004061072a5 */ /* 0x000fe2000f8e0010 */
[----:B-1----:R-:W-:Y:S01]  /*0c40*/  IMAD R7, R9, 0x80, R108 ;  /* 0x0000008009077824 */ /* 0x002fe200078e026c */
[----:B------:R-:W-:Y:S01]  /*0c50*/  UIMAD UR5, UR6, UR5, UR15 ;  /* 0x00000005060572a4 */ /* 0x000fe2000f8e020f */
[----:B------:R1:W-:Y:S01]  /*0c60*/  STL [R1], R108 ;  /* 0x0000006c01007387 */ /* 0x0003e20000100800 */
[----:B------:R-:W-:Y:S01]  /*0c70*/  ULDC UR4, c[0x0][0x168] ;  /* 0x00005a0000047ab9 */ /* 0x000fe20000000800 */
[----:B------:R-:W-:Y:S01]  /*0c80*/  @P0 IMAD.HI.U32 R0, R7, c[0x0][0x2c8], RZ ;  /* 0x0000b20007000a27 */ /* 0x000fe200078e00ff */
[----:B------:R-:W-:Y:S01]  /*0c90*/  UIADD3 UR5, UR17, UR5, URZ ;  /* 0x0000000511057290 */ /* 0x000fe2000fffe03f */
[----:B------:R-:W-:-:S02]  /*0ca0*/  IADD3 R12, R33, 0x40, RZ ;  /* 0x00000040210c7810 */ /* 0x000fc40007ffe0ff */
[----:B---3--:R-:W-:Y:S01]  /*0cb0*/  IMAD.MOV.U32 R5, RZ, RZ, R7 ;  /* 0x000000ffff057224 */ /* 0x008fe200078e0007 */
[----:B------:R-:W-:Y:S01]  /*0cc0*/  @P0 SHF.R.U32.HI R5, RZ, c[0x0][0x2cc], R0 ;  /* 0x0000b300ff050a19 */ /* 0x000fe20000011600 */
[----:B------:R-:W-:Y:S01]  /*0cd0*/  IMAD.U32 R11, RZ, RZ, UR17 ;  /* 0x00000011ff0b7e24 */ /* 0x000fe2000f8e00ff */
[C---:B------:R-:W-:Y:S01]  /*0ce0*/  IADD3 R32, R33.reuse, 0x80, RZ ;  /* 0x0000008021207810 */ /* 0x040fe20007ffe0ff */
[----:B------:R-:W-:Y:S01]  /*0cf0*/  IMAD.U32 R10, RZ, RZ, UR16 ;  /* 0x00000010ff0a7e24 */ /* 0x000fe2000f8e00ff */
[--C-:B------:R-:W-:Y:S01]  /*0d00*/  SHF.R.S32.HI R4, RZ, 0x1f, R5.reuse ;  /* 0x0000001fff047819 */ /* 0x100fe20000011405 */
[----:B------:R-:W-:Y:S01]  /*0d10*/  IMAD.MOV R0, RZ, RZ, -R5 ;  /* 0x000000ffff007224 */ /* 0x000fe200078e0a05 */
[----:B------:R-:W-:Y:S01]  /*0d20*/  ISETP.GE.AND P3, PT, R33, c[0x0][0x198], PT ;  /* 0x0000660021007a0c */ /* 0x000fe20003f66270 */
[----:B------:R-:W-:Y:S01]  /*0d30*/  IMAD.U32 R11, RZ, RZ, UR5 ;  /* 0x00000005ff0b7e24 */ /* 0x000fe2000f8e00ff */
[----:B------:R-:W-:Y:S01]  /*0d40*/  ULDC UR5, c[0x0][0x2c4] ;  /* 0x0000b10000057ab9 */ /* 0x000fe20000000800 */
[----:B------:R-:W-:Y:S01]  /*0d50*/  IMAD R0, R0, c[0x0][0x2c4], R7 ;  /* 0x0000b10000007a24 */ /* 0x000fe200078e0207 */
[----:B------:R-:W-:Y:S01]  /*0d60*/  UIMAD UR4, UR5, UR4, URZ ;  /* 0x00000004050472a4 */ /* 0x000fe2000f8e023f */
[----:B------:R-:W-:Y:S01]  /*0d70*/  IMAD R4, R4, c[0x0][0x1b0], RZ ;  /* 0x00006c0004047a24 */ /* 0x000fe200078e02ff */
[----:B------:R-:W-:Y:S01]  /*0d80*/  ISETP.GE.AND P4, PT, R12, c[0x0][0x198], PT ;  /* 0x000066000c007a0c */ /* 0x000fe20003f86270 */
[----:B------:R-:W-:Y:S01]  /*0d90*/  IMAD.WIDE.U32 R10, R5, c[0x0][0x1b0], R10 ;  /* 0x00006c00050a7a25 */ /* 0x000fe200078e000a */
[----:B------:R-:W-:-:S02]  /*0da0*/  SHF.R.S32.HI R8, RZ, 0x1f, R0 ;  /* 0x0000001fff087819 */ /* 0x000fc40000011400 */
[----:B------:R-:W-:Y:S01]  /*0db0*/  ISETP.GE.AND P6, PT, R32, c[0x0][0x198], PT ;  /* 0x0000660020007a0c */ /* 0x000fe20003fc6270 */
[----:B------:R-:W-:Y:S02]  /*0dc0*/  IMAD R4, R5, c[0x0][0x1b4], R4 ;  /* 0x00006d0005047a24 */ /* 0x000fe400078e0204 */
[----:B------:R-:W-:Y:S02]  /*0dd0*/  IMAD R8, R8, c[0x0][0x1a8], RZ ;  /* 0x00006a0008087a24 */ /* 0x000fe400078e02ff */
[----:B------:R-:W-:Y:S01]  /*0de0*/  IMAD.IADD R5, R11, 0x1, R4 ;  /* 0x000000010b057824 */ /* 0x000fe200078e0204 */
[CC--:B------:R-:W-:Y:S01]  /*0df0*/  LEA.HI R11, R6.reuse, R2.reuse, RZ, 0x4 ;  /* 0x00000002060b7211 */ /* 0x0c0fe200078f20ff */
[----:B------:R-:W-:Y:S01]  /*0e00*/  IMAD.MOV.U32 R4, RZ, RZ, R10 ;  /* 0x000000ffff047224 */ /* 0x000fe200078e000a */
[----:B------:R-:W-:Y:S01]  /*0e10*/  LEA.HI R10, R6, R2, RZ, 0x6 ;  /* 0x00000002060a7211 */ /* 0x000fe200078f30ff */
[C---:B------:R-:W-:Y:S02]  /*0e20*/  IMAD R8, R0.reuse, c[0x0][0x1ac], R8 ;  /* 0x00006b0000087a24 */ /* 0x040fe400078e0208 */
[----:B------:R-:W-:Y:S01]  /*0e30*/  IMAD.WIDE.U32 R4, R0, c[0x0][0x1a8], R4 ;  /* 0x00006a0000047a25 */ /* 0x000fe200078e0004 */
[----:B------:R-:W-:-:S03]  /*0e40*/  LOP3.LUT R0, R11, 0xfffffff0, RZ, 0xc0, !PT ;  /* 0xfffffff00b007812 */ /* 0x000fc600078ec0ff */
[----:B------:R-:W-:Y:S01]  /*0e50*/  IMAD.IADD R8, R5, 0x1, R8 ;  /* 0x0000000105087824 */ /* 0x000fe200078e0208 */
[----:B------:R-:W-:Y:S01]  /*0e60*/  LEA R16, P0, R4, c[0x0][0x160], 0x1 ;  /* 0x0000580004107a11 */ /* 0x000fe200078008ff */
[----:B------:R-:W-:Y:S02]  /*0e70*/  IMAD.IADD R0, R2, 0x1, -R0 ;  /* 0x0000000102007824 */ /* 0x000fe400078e0a00 */
[----:B------:R-:W-:Y:S01]  /*0e80*/  IMAD R9, R9, 0x80, R30 ;  /* 0x0000008009097824 */ /* 0x000fe200078e021e */
[----:B------:R-:W-:Y:S01]  /*0e90*/  LEA.HI.X R8, R4, c[0x0][0x164], R8, 0x1, P0 ;  /* 0x0000590004087a11 */ /* 0x000fe200000f0c08 */
[----:B------:R-:W-:Y:S01]  /*0ea0*/  IMAD.SHL.U32 R10, R10, 0x8, RZ ;  /* 0x000000080a0a7824 */ /* 0x000fe200078e00ff */
[----:B------:R-:W-:Y:S01]  /*0eb0*/  SHF.R.S32.HI R7, RZ, 0x1f, R0 ;  /* 0x0000001fff077819 */ /* 0x000fe20000011400 */
[----:B------:R-:W-:Y:S01]  /*0ec0*/  IMAD.MOV.U32 R4, RZ, RZ, 0x10 ;  /* 0x00000010ff047424 */ /* 0x000fe200078e00ff */
[----:B------:R-:W-:Y:S01]  /*0ed0*/  ISETP.GE.AND P0, PT, R9, UR4, PT ;  /* 0x0000000409007c0c */ /* 0x000fe2000bf06270 */
[----:B------:R1:W3:Y:S01]  /*0ee0*/  SHFL.IDX PT, R18, R16, RZ, 0x181f ;  /* 0x00181fff10127589 */ /* 0x0002e200000e0000 */
[----:B------:R-:W-:-:S03]  /*0ef0*/  LEA.HI R7, R7, R0, RZ, 0x3 ;  /* 0x0000000007077211 */ /* 0x000fc600078f18ff */
[----:B------:R1:W2:Y:S01]  /*0f00*/  SHFL.IDX PT, R19, R8, RZ, 0x181f ;  /* 0x00181fff08137589 */ /* 0x0002a200000e0000 */
[----:B------:R-:W-:-:S05]  /*0f10*/  LOP3.LUT R5, R7, 0xfffffff8, RZ, 0xc0, !PT ;  /* 0xfffffff807057812 */ /* 0x000fca00078ec0ff */
[----:B------:R-:W-:Y:S01]  /*0f20*/  IMAD.IADD R5, R0, 0x1, -R5 ;  /* 0x0000000100057824 */ /* 0x000fe200078e0a05 */
[----:B------:R-:W-:-:S04]  /*0f30*/  IADD3 R0, R33, 0xc0, RZ ;  /* 0x000000c021007810 */ /* 0x000fc80007ffe0ff */
[----:B------:R-:W-:Y:S01]  /*0f40*/  ISETP.GE.AND P5, PT, R0, c[0x0][0x198], PT ;  /* 0x0000660000007a0c */ /* 0x000fe20003fa6270 */
[----:B----4-:R4:W5:Y:S03]  /*0f50*/  @P1 R2UR UR14, R3 ;  /* 0x00000000030e13c2 */ /* 0x01096600000e0000 */
[----:B------:R-:W-:Y:S01]  /*0f60*/  R2P PR, R5, 0x6 ;  /* 0x0000000605007804 */ /* 0x000fe20000000000 */
[----:B-----5:R-:W-:-:S04]  /*0f70*/  @!UP0 UMOV UR14, UR6 ;  /* 0x00000006000e8c82 */ /* 0x020fc80008000000 */
[----:B------:R-:W-:Y:S02]  /*0f80*/  SEL R4, R4, 0xfffffff0, !P1 ;  /* 0xfffffff004047807 */ /* 0x000fe40004800000 */
[----:B----4-:R-:W-:Y:S02]  /*0f90*/  SHF.R.U32.HI R3, RZ, 0x3, R249 ;  /* 0x00000003ff037819 */ /* 0x010fe400000116f9 */
[----:B------:R-:W-:-:S04]  /*0fa0*/  LOP3.LUT R249, R249, 0x38, R33, 0xf8, !PT ;  /* 0x00000038f9f97812 */ /* 0x000fc800078ef821 */
[----:B------:R-:W-:Y:S01]  /*0fb0*/  LOP3.LUT R249, R249, R3, RZ, 0x3c, !PT ;  /* 0x00000003f9f97212 */ /* 0x000fe200078e3cff */
[----:B------:R-:W-:-:S03]  /*0fc0*/  IMAD.MOV.U32 R3, RZ, RZ, 0x20 ;  /* 0x00000020ff037424 */ /* 0x000fc600078e00ff */
[----:B------:R-:W-:Y:S02]  /*0fd0*/  LOP3.LUT R249, R249, 0xfffffe00, R10, 0xf8, !PT ;  /* 0xfffffe00f9f97812 */ /* 0x000fe400078ef80a */
[----:B------:R-:W-:Y:S01]  /*0fe0*/  SEL R3, R3, 0xffffffe0, !P2 ;  /* 0xffffffe003037807 */ /* 0x000fe20005000000 */
[----:B------:R-:W-:Y:S05]  /*0ff0*/  @P0 BRA `(.L_x_1537) ;  /* 0x0000013000000947 */ /* 0x000fea0003800000 */
[----:B-123--:R-:W-:Y:S01]  /*1000*/  SHF.R.S32.HI R15, RZ, 0x1f, R12 ;  /* 0x0000001fff0f7819 */ /* 0x00efe2000001140c */
[----:B------:R-:W-:Y:S01]  /*1010*/  IMAD.SHL.U32 R17, R249, 0x2, RZ ;  /* 0x00000002f9117824 */ /* 0x000fe200078e00ff */
[----:B------:R-:W-:Y:S01]  /*1020*/  SHF.R.S32.HI R14, RZ, 0x1f, R32 ;  /* 0x0000001fff0e7819 */ /* 0x000fe20000011420 */
[----:B------:R-:W-:Y:S01]  /*1030*/  IMAD.WIDE R20, R33, 0x2, R18 ;  /* 0x0000000221147825 */ /* 0x000fe200078e0212 */
[----:B------:R-:W-:Y:S02]  /*1040*/  SHF.R.S32.HI R10, RZ, 0x1f, R0 ;  /* 0x0000001fff0a7819 */ /* 0x000fe40000011400 */
[----:B------:R-:W-:Y:S02]  /*1050*/  LEA.HI R15, R15, R12, RZ, 0x3 ;  /* 0x0000000c0f0f7211 */ /* 0x000fe400078f18ff */
[----:B------:R-:W-:Y:S01]  /*1060*/  LEA.HI R14, R14, R32, RZ, 0x3 ;  /* 0x000000200e0e7211 */ /* 0x000fe200078f18ff */
[----:B------:R-:W-:Y:S01]  /*1070*/  @!PT LDS RZ, [RZ] ;  /* 0x00000000fffff984 */ /* 0x000fe20000000800 */
[----:B------:R1:W-:Y:S01]  /*1080*/  LDGSTS.E.BYPASS.LTC128B.128 [R17+0x18100], [R20.64], !P3 ;  /* 0x1810000014117fae */ /* 0x0003e2000d901d4c */
[----:B------:R-:W-:-:S02]  /*1090*/  LEA.HI R10, R10, R0, RZ, 0x3 ;  /* 0x000000000a0a7211 */ /* 0x000fc400078f18ff */
[----:B------:R-:W-:Y:S02]  /*10a0*/  LOP3.LUT R15, R15, 0xfffffff8, RZ, 0xc0, !PT ;  /* 0xfffffff80f0f7812 */ /* 0x000fe400078ec0ff */
[----:B------:R-:W-:Y:S02]  /*10b0*/  LOP3.LUT R14, R14, 0xfffffff8, RZ, 0xc0, !PT ;  /* 0xfffffff80e0e7812 */ /* 0x000fe400078ec0ff */
[----:B------:R-:W-:Y:S01]  /*10c0*/  LOP3.LUT R10, R10, 0xfffffff8, RZ, 0xc0, !PT ;  /* 0xfffffff80a0a7812 */ /* 0x000fe200078ec0ff */
[----:B------:R-:W-:-:S04]  /*10d0*/  IMAD.WIDE R22, R15, 0x2, R18 ;  /* 0x000000020f167825 */ /* 0x000fc800078e0212 */
[--C-:B------:R-:W-:Y:S01]  /*10e0*/  IMAD.WIDE R14, R14, 0x2, R18.reuse ;  /* 0x000000020e0e7825 */ /* 0x100fe200078e0212 */
[----:B------:R1:W-:Y:S03]  /*10f0*/  LDGSTS.E.BYPASS.LTC128B.128 [R17+0x1c100], [R22.64], !P4 ;  /* 0x1c10000016117fae */ /* 0x0003e6000e101d4c */
[----:B------:R-:W-:Y:S01]  /*1100*/  IMAD.WIDE R18, R10, 0x2, R18 ;  /* 0x000000020a127825 */ /* 0x000fe200078e0212 */
[----:B------:R1:W-:Y:S04]  /*1110*/  LDGSTS.E.BYPASS.LTC128B.128 [R17+0x20100], [R14.64], !P6 ;  /* 0x201000000e117fae */ /* 0x0003e8000f101d4c */
[----:B------:R1:W-:Y:S02]  /*1120*/  LDGSTS.E.BYPASS.LTC128B.128 [R17+0x24100], [R18.64], !P5 ;  /* 0x2410000012117fae */ /* 0x0003e4000e901d4c */
.L_x_1537:
[----:B-123--:R-:W-:Y:S05]  /*1130*/  BSYNC B0 ;  /* 0x0000000000007941 */ /* 0x00efea0003800000 */
.L_x_1536:
[----:B------:R-:W-:Y:S01]  /*1140*/  IADD3 R10, R9, 0x20, RZ ;  /* 0x00000020090a7810 */ /* 0x000fe20007ffe0ff */
[----:B------:R1:W2:Y:S01]  /*1150*/  SHFL.IDX PT, R19, R8, 0x1, 0x181f ;  /* 0x00381f0008137f89 */ /* 0x0002a200000e0000 */
[----:B------:R-:W-:Y:S02]  /*1160*/  BSSY B0, `(.L_x_1538) ;  /* 0x0000017000007945 */ /* 0x000fe40003800000 */
[----:B------:R-:W-:Y:S01]  /*1170*/  ISETP.GE.AND P0, PT, R10, UR4, PT ;  /* 0x000000040a007c0c */ /* 0x000fe2000bf06270 */
[----:B------:R1:W3:-:S12]  /*1180*/  SHFL.IDX PT, R18, R16, 0x1, 0x181f ;  /* 0x00381f0010127f89 */ /* 0x0002d800000e0000 */
[----:B------:R-:W-:Y:S05]  /*1190*/  @P0 BRA `(.L_x_1539) ;  /* 0x0000013000000947 */ /* 0x000fea0003800000 */
[----:B------:R-:W-:Y:S01]  /*11a0*/  SHF.R.S32.HI R15, RZ, 0x1f, R12 ;  /* 0x0000001fff0f7819 */ /* 0x000fe2000001140c */
[----:B------:R-:W-:Y:S01]  /*11b0*/  IMAD.SHL.U32 R17, R249, 0x2, RZ ;  /* 0x00000002f9117824 */ /* 0x000fe200078e00ff */
[----:B------:R-:W-:Y:S01]  /*11c0*/  SHF.R.S32.HI R14, RZ, 0x1f, R32 ;  /* 0x0000001fff0e7819 */ /* 0x000fe20000011420 */
[----:B--23--:R-:W-:Y:S01]  /*11d0*/  IMAD.WIDE R20, R33, 0x2, R18 ;  /* 0x0000000221147825 */ /* 0x00cfe200078e0212 */
        /* <DEDUP_REMOVED lines=15> */
.L_x_1539:
[----:B------:R-:W-:Y:S05]  /*12d0*/  BSYNC B0 ;  /* 0x0000000000007941 */ /* 0x000fea0003800000 */
.L_x_1538:
[----:B------:R-:W-:Y:S01]  /*12e0*/  IADD3 R10, R9, 0x40, RZ ;  /* 0x00000040090a7810 */ /* 0x000fe20007ffe0ff */
[----:B--2---:R2:W4:Y:S01]  /*12f0*/  SHFL.IDX PT, R19, R8, 0x2, 0x181f ;  /* 0x00581f0008137f89 */ /* 0x00452200000e0000 */
[----:B------:R-:W-:Y:S02]  /*1300*/  BSSY B0, `(.L_x_1540) ;  /* 0x0000017000007945 */ /* 0x000fe40003800000 */
[----:B------:R-:W-:Y:S01]  /*1310*/  ISETP.GE.AND P0, PT, R10, UR4, PT ;  /* 0x000000040a007c0c */ /* 0x000fe2000bf06270 */
[----:B---3--:R2:W3:-:S12]  /*1320*/  SHFL.IDX PT, R18, R16, 0x2, 0x181f ;  /* 0x00581f0010127f89 */ /* 0x0084d800000e0000 */
[----:B------:R-:W-:Y:S05]  /*1330*/  @P0 BRA `(.L_x_1541) ;  /* 0x0000013000000947 */ /* 0x000fea0003800000 */
[----:B------:R-:W-:Y:S01]  /*1340*/  SHF.R.S32.HI R15, RZ, 0x1f, R12 ;  /* 0x0000001fff0f7819 */ /* 0x000fe2000001140c */
[----:B------:R-:W-:Y:S01]  /*1350*/  IMAD.SHL.U32 R17, R249, 0x2, RZ ;  /* 0x00000002f9117824 */ /* 0x000fe200078e00ff */
[----:B------:R-:W-:Y:S01]  /*1360*/  SHF.R.S32.HI R14, RZ, 0x1f, R32 ;  /* 0x0000001fff0e7819 */ /* 0x000fe20000011420 */
[----:B---34-:R-:W-:Y:S01]  /*1370*/  IMAD.WIDE R20, R33, 0x2, R18 ;  /* 0x0000000221147825 */ /* 0x018fe200078e0212 */
        /* <DEDUP_REMOVED lines=15> */
.L_x_1541:
[----:B------:R-:W-:Y:S05]  /*1470*/  BSYNC B0 ;  /* 0x0000000000007941 */ /* 0x000fea0003800000 */
.L_x_1540:
[----:B-12---:R-:W-:Y:S01]  /*1480*/  SHFL.IDX PT, R16, R16, 0x3, 0x181f ;  /* 0x00781f0010107f89 */ /* 0x006fe200000e0000 */
[----:B------:R-:W-:Y:S01]  /*1490*/  IADD3 R9, R9, 0x60, RZ ;  /* 0x0000006009097810 */ /* 0x000fe20007ffe0ff */
[----:B------:R-:W-:Y:S01]  /*14a0*/  UMOV UR6, 0x60 ;  /* 0x0000006000067882 */ /* 0x000fe20000000000 */
[----:B------:R-:W-:Y:S01]  /*14b0*/  SHF.R.S32.HI R31, RZ, 0x1f, R12 ;  /* 0x0000001fff1f7819 */ /* 0x000fe2000001140c */
[----:B---3--:R-:W1:Y:S01]  /*14c0*/  SHFL.IDX PT, R17, R8, 0x3, 0x181f ;  /* 0x00781f0008117f89 */ /* 0x008e6200000e0000 */
[----:B------:R-:W-:Y:S01]  /*14d0*/  ISETP.GE.AND P0, PT, R9, UR4, PT ;  /* 0x0000000409007c0c */ /* 0x000fe2000bf06270 */
[----:B------:R-:W-:Y:S01]  /*14e0*/  IMAD.MOV.U32 R250, RZ, RZ, c[0x0][0x2b8] ;  /* 0x0000ae00fffa7624 */ /* 0x000fe200078e00ff */
[----:B------:R-:W-:Y:S01]  /*14f0*/  SHF.R.S32.HI R29, RZ, 0x1f, R32 ;  /* 0x0000001fff1d7819 */ /* 0x000fe20000011420 */
[----:B------:R-:W-:Y:S01]  /*1500*/  UIMAD UR6, UR7, UR6, -0x60 ;  /* 0xffffffa0070674a4 */ /* 0x000fe2000f8e0206 */
[----:B------:R-:W-:Y:S01]  /*1510*/  SHF.R.S32.HI R28, RZ, 0x1f, R0 ;  /* 0x0000001fff1c7819 */ /* 0x000fe20000011400 */
[----:B------:R-:W-:Y:S01]  /*1520*/  IMAD.SHL.U32 R249, R249, 0x2, RZ ;  /* 0x00000002f9f97824 */ /* 0x000fe200078e00ff */
[----:B------:R-:W-:Y:S01]  /*1530*/  LEA.HI R31, R31, R12, RZ, 0x3 ;  /* 0x0000000c1f1f7211 */ /* 0x000fe200078f18ff */
[----:B------:R-:W-:Y:S01]  /*1540*/  USHF.R.S32.HI UR15, URZ, 0x1f, UR14 ;  /* 0x0000001f3f0f7899 */ /* 0x000fe2000801140e */
[----:B------:R-:W-:Y:S01]  /*1550*/  LEA.HI R29, R29, R32, RZ, 0x3 ;  /* 0x000000201d1d7211 */ /* 0x000fe200078f18ff */
[----:B------:R-:W-:Y:S01]  /*1560*/  ULDC.64 UR4, c[0x0][0x2b0] ;  /* 0x0000ac0000047ab9 */ /* 0x000fe20000000a00 */
[----:B------:R-:W-:Y:S01]  /*1570*/  LEA.HI R28, R28, R0, RZ, 0x3 ;  /* 0x000000001c1c7211 */ /* 0x000fe200078f18ff */
[----:B------:R-:W-:Y:S01]  /*1580*/  UIMAD UR15, UR15, UR4, URZ ;  /* 0x000000040f0f72a4 */ /* 0x000fe2000f8e023f */
[----:B------:R-:W-:Y:S01]  /*1590*/  LOP3.LUT R31, R31, 0xfffffff8, RZ, 0xc0, !PT ;  /* 0xfffffff81f1f7812 */ /* 0x000fe200078ec0ff */
[----:B------:R-:W-:Y:S01]  /*15a0*/  UIMAD.WIDE.U32 UR16, UR14, UR4, URZ ;  /* 0x000000040e1072a5 */ /* 0x000fe2000f8e003f */
[----:B------:R-:W-:Y:S01]  /*15b0*/  LOP3.LUT R29, R29, 0xfffffff8, RZ, 0xc0, !PT ;  /* 0xfffffff81d1d7812 */ /* 0x000fe200078ec0ff */
[----:B------:R-:W-:Y:S01]  /*15c0*/  UIMAD UR15, UR14, UR5, UR15 ;  /* 0x000000050e0f72a4 */ /* 0x000fe2000f8e020f */
[----:B------:R-:W-:Y:S01]  /*15d0*/  ISETP.NE.AND P2, PT, R250, 0x1, PT ;  /* 0x00000001fa00780c */ /* 0x000fe20003f45270 */
[----:B------:R-:W-:Y:S01]  /*15e0*/  IMAD.MOV.U32 R251, RZ, RZ, RZ ;  /* 0x000000fffffb7224 */ /* 0x000fe200078e00ff */
[----:B------:R-:W-:Y:S01]  /*15f0*/  LOP3.LUT R28, R28, 0xfffffff8, RZ, 0xc0, !PT ;  /* 0xfffffff81c1c7812 */ /* 0x000fe200078ec0ff */
[----:B------:R-:W-:Y:S01]  /*1600*/  UIADD3 UR15, UR17, UR15, URZ ;  /* 0x0000000f110f7290 */ /* 0x000fe2000fffe03f */
[----:B------:R-:W-:Y:S01]  /*1610*/  IADD3 R10, R108, UR6, RZ ;  /* 0x000000066c0a7c10 */ /* 0x000fe2000fffe0ff */
[----:B-1--4-:R-:W-:-:S03]  /*1620*/  @!P0 IMAD.WIDE R18, R33, 0x2, R16 ;  /* 0x0000000221128825 */ /* 0x012fc600078e0210 */
[C---:B------:R-:W-:Y:S01]  /*1630*/  ISETP.GE.AND P1, PT, R10.reuse, UR10, PT ;  /* 0x0000000a0a007c0c */ /* 0x040fe2000bf26270 */
[----:B------:R-:W-:Y:S01]  /*1640*/  @!P0 IMAD.WIDE R14, R31, 0x2, R16 ;  /* 0x000000021f0e8825 */ /* 0x000fe200078e0210 */
[----:B------:R-:W-:Y:S01]  /*1650*/  @!PT LDS RZ, [RZ] ;  /* 0x00000000fffff984 */ /* 0x000fe20000000800 */
[----:B------:R1:W-:Y:S01]  /*1660*/  @!P0 LDGSTS.E.BYPASS.LTC128B.128 [R249+0x1b100], [R18.64], !P3 ;  /* 0x1b10000012f98fae */ /* 0x0003e2000d901d4c */
[----:B------:R-:W-:Y:S02]  /*1670*/  IADD3 R252, R10, UR9, RZ ;  /* 0x000000090afc7c10 */ /* 0x000fe4000fffe0ff */
[----:B------:R-:W-:Y:S01]  /*1680*/  IMAD.SHL.U32 R247, R13, 0x40, RZ ;  /* 0x000000400df77824 */ /* 0x000fe200078e00ff */
[----:B------:R2:W-:Y:S01]  /*1690*/  @!P0 LDGSTS.E.BYPASS.LTC128B.128 [R249+0x1f100], [R14.64], !P4 ;  /* 0x1f1000000ef98fae */ /* 0x0005e2000e101d4c */
[----:B------:R-:W-:Y:S01]  /*16a0*/  ISETP.GT.OR P1, PT, R108, 0x5f, P1 ;  /* 0x0000005f6c00780c */ /* 0x000fe20000f24670 */
[----:B------:R-:W-:Y:S01]  /*16b0*/  @P2 IMAD.HI.U32 R9, R252, c[0x0][0x2bc], RZ ;  /* 0x0000af00fc092a27 */ /* 0x000fe200078e00ff */
[----:B------:R-:W-:Y:S02]  /*16c0*/  USHF.R.S32.HI UR14, URZ, 0x1f, UR11 ;  /* 0x0000001f3f0e7899 */ /* 0x000fe4000801140b */
[----:B------:R-:W-:Y:S01]  /*16d0*/  ULDC.64 UR4, c[0x0][0x1e8] ;  /* 0x00007a0000047ab9 */ /* 0x000fe20000000a00 */
[----:B------:R-:W-:Y:S01]  /*16e0*/  IMAD.MOV.U32 R8, RZ, RZ, R252 ;  /* 0x000000ffff087224 */ /* 0x000fe200078e00fc */
[----:B------:R-:W-:-:S07]  /*16f0*/  @P2 SHF.R.U32.HI R8, RZ, c[0x0][0x2c0], R9 ;  /* 0x0000b000ff082a19 */ /* 0x000fce0000011609 */
[----:B------:R-:W-:-:S04]  /*1700*/  @!P1 IADD3 R10, P2, R8, UR16, RZ ;  /* 0x00000010080a9c10 */ /* 0x000fc8000ff5e0ff */
[----:B------:R-:W-:Y:S01]  /*1710*/  @!P1 LEA.HI.X.SX32 R9, R8, UR15, 0x1, P2 ;  /* 0x0000000f08099c11 */ /* 0x000fe200090f0eff */
[----:B-1----:R-:W-:-:S04]  /*1720*/  @!P0 IMAD.WIDE R18, R29, 0x2, R16 ;  /* 0x000000021d128825 */ /* 0x002fc800078e0210 */
[----:B------:R-:W-:Y:S01]  /*1730*/  @!P0 IMAD.WIDE R16, R28, 0x2, R16 ;  /* 0x000000021c108825 */ /* 0x000fe200078e0210 */
[----:B------:R1:W-:Y:S01]  /*1740*/  @!P0 LDGSTS.E.BYPASS.LTC128B.128 [R249+0x23100], [R18.64], !P6 ;  /* 0x2310000012f98fae */ /* 0x0003e2000f101d4c */
[----:B--2---:R-:W-:-:S03]  /*1750*/  @!P1 LEA R14, P2, R10, c[0x0][0x2a0], 0x2 ;  /* 0x0000a8000a0e9a11 */ /* 0x004fc600078410ff */
[----:B------:R2:W-:Y:S01]  /*1760*/  @!P0 LDGSTS.E.BYPASS.LTC128B.128 [R249+0x27100], [R16.64], !P5 ;  /* 0x2710000010f98fae */ /* 0x0005e2000e901d4c */
[----:B------:R-:W-:-:S03]  /*1770*/  @!P1 LEA.HI.X R15, R10, c[0x0][0x2a4], R9, 0x2, P2 ;  /* 0x0000a9000a0f9a11 */ /* 0x000fc600010f1409 */
[----:B------:R-:W0:Y:S04]  /*1780*/  LDGDEPBAR ;  /* 0x00000000000079af */ /* 0x000e280000000000 */
[----:B------:R-:W-:Y:S06]  /*1790*/  BAR.SYNC.DEFER_BLOCKING 0x0 ;  /* 0x0000000000007b1d */ /* 0x000fec0000010000 */
[----:B------:R3:W4:Y:S01]  /*17a0*/  @!P1 LDG.E R251, [R14.64] ;  /* 0x0000000c0efb9981 */ /* 0x000722000c1e1900 */
[----:B------:R-:W-:Y:S01]  /*17b0*/  IMAD.MOV R8, RZ, RZ, -R8 ;  /* 0x000000ffff087224 */ /* 0x000fe200078e0a08 */
[----:B------:R-:W-:Y:S01]  /*17c0*/  LOP3.LUT R247, R247, 0x1c0, RZ, 0xc0, !PT ;  /* 0x000001c0f7f77812 */ /* 0x000fe200078ec0ff */
[----:B------:R-:W-:Y:S01]  /*17d0*/  UIMAD UR18, UR14, UR4, URZ ;  /* 0x000000040e1272a4 */ /* 0x000fe2000f8e023f */
[----:B------:R-:W-:Y:S01]  /*17e0*/  LOP3.LUT P1, RZ, R13, 0x2, RZ, 0xc0, !PT ;  /* 0x000000020dff7812 */ /* 0x000fe2000782c0ff */
[----:B------:R-:W-:Y:S01]  /*17f0*/  IMAD R252, R8, c[0x0][0x2b8], R252 ;  /* 0x0000ae0008fc7a24 */ /* 0x000fe200078e02fc */
[----:B------:R-:W-:Y:S01]  /*1800*/  UIMAD.WIDE.U32 UR20, UR11, UR4, URZ ;  /* 0x000000040b1472a5 */ /* 0x000fe2000f8e003f */
[----:B------:R-:W-:Y:S01]  /*1810*/  IMAD.SHL.U32 R8, R30, 0x8, RZ ;  /* 0x000000081e087824 */ /* 0x000fe200078e00ff */
[----:B------:R-:W-:Y:S01]  /*1820*/  UIMAD UR18, UR11, UR5, UR18 ;  /* 0x000000050b1272a4 */ /* 0x000fe2000f8e0212 */
[----:B-1----:R-:W-:Y:S01]  /*1830*/  IMAD.WIDE.U32 R18, R252, c[0x0][0x1e0], RZ ;  /* 0x00007800fc127a25 */ /* 0x002fe200078e00ff */
[----:B------:R-:W-:Y:S01]  /*1840*/  SHF.R.S32.HI R10, RZ, 0x1f, R252 ;  /* 0x0000001fff0a7819 */ /* 0x000fe200000114fc */
[----:B------:R-:W-:Y:S01]  /*1850*/  ULDC.64 UR4, c[0x0][0x210] ;  /* 0x0000840000047ab9 */ /* 0x000fe20000000a00 */
[----:B------:R-:W-:Y:S01]  /*1860*/  LOP3.LUT R8, R247, 0x8, R8, 0xf8, !PT ;  /* 0x00000008f7087812 */ /* 0x000fe200078ef808 */
[----:B------:R-:W-:Y:S01]  /*1870*/  UIADD3 UR18, UR21, UR18, URZ ;  /* 0x0000001215127290 */ /* 0x000fe2000fffe03f */
[----:B------:R-:W-:Y:S01]  /*1880*/  SHF.R.U32.HI R247, RZ, 0x3, R247 ;  /* 0x00000003fff77819 */ /* 0x000fe200000116f7 */
[C---:B------:R-:W-:Y:S01]  /*1890*/  IMAD R9, R10.reuse, c[0x0][0x1e0], RZ ;  /* 0x000078000a097a24 */ /* 0x040fe200078e02ff */
[----:B------:R-:W-:Y:S01]  /*18a0*/  UIMAD UR14, UR14, UR4, URZ ;  /* 0x000000040e0e72a4 */ /* 0x000fe2000f8e023f */
[----:B------:R-:W-:Y:S01]  /*18b0*/  IMAD R10, R10, c[0x0][0x208], RZ ;  /* 0x000082000a0a7a24 */ /* 0x000fe200078e02ff */
[----:B------:R-:W-:Y:S01]  /*18c0*/  LOP3.LUT R247, R8, R247, RZ, 0x3c, !PT ;  /* 0x000000f708f77212 */ /* 0x000fe200078e3cff */
[C---:B------:R-:W-:Y:S01]  /*18d0*/  IMAD R9, R252.reuse, c[0x0][0x1e4], R9 ;  /* 0x00007900fc097a24 */ /* 0x040fe200078e0209 */
[----:B------:R-:W-:Y:S01]  /*18e0*/  UIMAD.WIDE.U32 UR22, UR11, UR4, URZ ;  /* 0x000000040b1672a5 */ /* 0x000fe2000f8e003f */
[C---:B--2---:R-:W-:Y:S01]  /*18f0*/  IMAD.WIDE.U32 R16, R252.reuse, c[0x0][0x208], RZ ;  /* 0x00008200fc107a25 */ /* 0x044fe200078e00ff */
[----:B------:R-:W-:Y:S01]  /*1900*/  UIMAD UR4, UR11, UR5, UR14 ;  /* 0x000000050b0472a4 */ /* 0x000fe2000f8e020e */
[----:B------:R-:W-:Y:S01]  /*1910*/  ISETP.GE.AND P4, PT, R33, c[0x0][0x1d4], PT ;  /* 0x0000750021007a0c */ /* 0x000fe20003f86270 */
[----:B------:R-:W-:Y:S01]  /*1920*/  UIADD3 UR5, UR7, -0x1, URZ ;  /* 0xffffffff07057890 */ /* 0x000fe2000fffe03f */
[----:B---3--:R-:W-:Y:S01]  /*1930*/  SHF.R.S32.HI R14, RZ, 0x4, R11 ;  /* 0x00000004ff0e7819 */ /* 0x008fe2000001140b */
[----:B------:R-:W-:Y:S01]  /*1940*/  IMAD.IADD R19, R19, 0x1, R9 ;  /* 0x0000000113137824 */ /* 0x000fe200078e0209 */
[----:B------:R-:W-:Y:S01]  /*1950*/  UIADD3 UR4, UR23, UR4, URZ ;  /* 0x0000000417047290 */ /* 0x000fe2000fffe03f */
[----:B------:R-:W-:Y:S01]  /*1960*/  IMAD R10, R252, c[0x0][0x20c], R10 ;  /* 0x00008300fc0a7a24 */ /* 0x000fe200078e020a */
[----:B------:R-:W-:Y:S01]  /*1970*/  LEA.HI R11, R11, R14, RZ, 0x1 ;  /* 0x0000000e0b0b7211 */ /* 0x000fe200078f08ff */
[----:B------:R-:W-:Y:S01]  /*1980*/  UIMAD UR10, UR5, -0x60, UR10 ;  /* 0xffffffa0050a78a4 */ /* 0x000fe2000f8e020a */
[----:B------:R-:W-:Y:S01]  /*1990*/  ISETP.GE.AND P3, PT, R12, c[0x0][0x1d4], PT ;  /* 0x000075000c007a0c */ /* 0x000fe20003f66270 */
[----:B------:R-:W-:Y:S01]  /*19a0*/  IMAD.IADD R17, R17, 0x1, R10 ;  /* 0x0000000111117824 */ /* 0x000fe200078e020a */
[----:B------:R-:W-:Y:S01]  /*19b0*/  LOP3.LUT R11, R11, 0xfffffffe, RZ, 0xc0, !PT ;  /* 0xfffffffe0b0b7812 */ /* 0x000fe200078ec0ff */
[----:B------:R-:W-:Y:S01]  /*19c0*/  IMAD.SHL.U32 R5, R5, 0x40, RZ ;  /* 0x0000004005057824 */ /* 0x000fe200078e00ff */
[----:B------:R-:W-:Y:S01]  /*19d0*/  ISETP.GE.AND P2, PT, R32, c[0x0][0x1d4], PT ;  /* 0x0000750020007a0c */ /* 0x000fe20003f46270 */
[----:B------:R-:W-:Y:S01]  /*19e0*/  IMAD.SHL.U32 R7, R7, 0x40, RZ ;  /* 0x0000004007077824 */ /* 0x000fe200078e00ff */
[----:B------:R-:W-:Y:S01]  /*19f0*/  IADD3 R30, -R30, UR10, RZ ;  /* 0x0000000a1e1e7c10 */ /* 0x000fe2000fffe1ff */
[----:B------:R-:W-:Y:S01]  /*1a00*/  IMAD.IADD R11, R14, 0x1, -R11 ;  /* 0x000000010e0b7824 */ /* 0x000fe200078e0a0b */
[----:B------:R-:W-:Y:S01]  /*1a10*/  LEA.HI R6, R6, R2, RZ, 0x5 ;  /* 0x0000000206067211 */ /* 0x000fe200078f28ff */
[----:B------:R-:W-:Y:S01]  /*1a20*/  UISETP.GT.AND UP0, UPT, UR5, UR8, UPT ;  /* 0x000000080500728c */ /* 0x000fe2000bf04270 */
[----:B------:R-:W-:Y:S01]  /*1a30*/  LOP3.LUT R5, R5, 0x1c0, RZ, 0xc0, !PT ;  /* 0x000001c005057812 */ /* 0x000fe200078ec0ff */
[----:B------:R-:W-:Y:S01]  /*1a40*/  IMAD R247, R11, 0x200, R247 ;  /* 0x000002000bf77824 */ /* 0x000fe200078e02f7 */
[----:B------:R-:W-:Y:S01]  /*1a50*/  LOP3.LUT R7, R7, 0xfffffe00, RZ, 0xc0, !PT ;  /* 0xfffffe0007077812 */ /* 0x000fe200078ec0ff */
[----:B------:R-:W-:-:S02]  /*1a60*/  IMAD.SHL.U32 R11, R11, 0x8, RZ ;  /* 0x000000080b0b7824 */ /* 0x000fc400078e00ff */
[----:B------:R-:W-:Y:S02]  /*1a70*/  IMAD.SHL.U32 R247, R247, 0x2, RZ ;  /* 0x00000002f7f77824 */ /* 0x000fe400078e00ff */
[----:B------:R-:W-:Y:S01]  /*1a80*/  IMAD.SHL.U32 R248, R6, 0x20, RZ ;  /* 0x0000002006f87824 */ /* 0x000fe200078e00ff */
[----:B------:R-:W-:Y:S02]  /*1a90*/  LOP3.LUT R11, R5, 0x8, R11, 0xf8, !PT ;  /* 0x00000008050b7812 */ /* 0x000fe400078ef80b */
[----:B------:R-:W-:Y:S02]  /*1aa0*/  IADD3 R246, R247, 0xc120, RZ ;  /* 0x0000c120f7f67810 */ /* 0x000fe40007ffe0ff */
[----:B------:R-:W-:Y:S02]  /*1ab0*/  SHF.R.U32.HI R5, RZ, 0x3, R5 ;  /* 0x00000003ff057819 */ /* 0x000fe40000011605 */
[----:B------:R-:W-:Y:S02]  /*1ac0*/  LOP3.LUT R248, R248, 0x7ffffc00, RZ, 0xc0, !PT ;  /* 0x7ffffc00f8f87812 */ /* 0x000fe400078ec0ff */
[----:B------:R-:W-:-:S04]  /*1ad0*/  LOP3.LUT R5, R11, R5, RZ, 0x3c, !PT ;  /* 0x000000050b057212 */ /* 0x000fc800078e3cff */
[CC--:B------:R-:W-:Y:S02]  /*1ae0*/  IADD3 R248, R5.reuse, R7.reuse, R248 ;  /* 0x0000000705f87210 */ /* 0x0c0fe40007ffe0f8 */
[----:B------:R-:W-:-:S03]  /*1af0*/  LOP3.LUT R5, R5, R7, RZ, 0xfc, !PT ;  /* 0x0000000705057212 */ /* 0x000fc600078efcff */
[----:B------:R-:W-:-:S04]  /*1b00*/  IMAD.SHL.U32 R248, R248, 0x2, RZ ;  /* 0x00000002f8f87824 */ /* 0x000fc800078e00ff */
[--C-:B------:R-:W-:Y:S02]  /*1b10*/  IMAD R244, R4, 0x2, R248.reuse ;  /* 0x0000000204f47824 */ /* 0x100fe400078e02f8 */
[C---:B------:R-:W-:Y:S02]  /*1b20*/  IMAD R243, R3.reuse, 0x2, R248 ;  /* 0x0000000203f37824 */ /* 0x040fe400078e02f8 */
[----:B------:R-:W-:Y:S01]  /*1b30*/  IMAD R241, R3, 0x2, R244 ;  /* 0x0000000203f17824 */ /* 0x000fe200078e02f4 */
[----:B----4-:R-:W-:Y:S01]  /*1b40*/  SHF.R.S32.HI R8, RZ, 0x1f, R251 ;  /* 0x0000001fff087819 */ /* 0x010fe200000114fb */
[----:B------:R-:W-:-:S04]  /*1b50*/  IMAD.WIDE.U32 R18, R251, c[0x0][0x1f0], R18 ;  /* 0x00007c00fb127a25 */ /* 0x000fc800078e0012 */
[----:B------:R-:W-:Y:S01]  /*1b60*/  IMAD R14, R8, c[0x0][0x1f0], RZ ;  /* 0x00007c00080e7a24 */ /* 0x000fe200078e02ff */
[----:B------:R-:W-:Y:S01]  /*1b70*/  IADD3 R9, P0, R18, UR20, RZ ;  /* 0x0000001412097c10 */ /* 0x000fe2000ff1e0ff */
[----:B------:R-:W-:Y:S02]  /*1b80*/  IMAD R8, R8, c[0x0][0x218], RZ ;  /* 0x0000860008087a24 */ /* 0x000fe400078e02ff */
[C---:B------:R-:W-:Y:S02]  /*1b90*/  IMAD R14, R251.reuse, c[0x0][0x1f4], R14 ;  /* 0x00007d00fb0e7a24 */ /* 0x040fe400078e020e */
[----:B------:R-:W-:-:S03]  /*1ba0*/  IMAD.WIDE.U32 R16, R251, c[0x0][0x218], R16 ;  /* 0x00008600fb107a25 */ /* 0x000fc600078e0010 */
[----:B------:R-:W-:Y:S01]  /*1bb0*/  IADD3.X R14, R19, UR18, R14, P0, !PT ;  /* 0x00000012130e7c10 */ /* 0x000fe200087fe40e */
[----:B------:R-:W-:Y:S01]  /*1bc0*/  IMAD R8, R251, c[0x0][0x21c], R8 ;  /* 0x00008700fb087a24 */ /* 0x000fe200078e0208 */
[----:B------:R-:W-:-:S04]  /*1bd0*/  LEA R18, P0, R9, c[0x0][0x1c8], 0x1 ;  /* 0x0000720009127a11 */ /* 0x000fc800078008ff */
[----:B------:R-:W-:Y:S01]  /*1be0*/  LEA.HI.X R14, R9, c[0x0][0x1cc], R14, 0x1, P0 ;  /* 0x00007300090e7a11 */ /* 0x000fe200000f0c0e */
[----:B------:R-:W-:Y:S01]  /*1bf0*/  SHFL.IDX PT, R20, R18, RZ, 0x181f ;  /* 0x00181fff12147589 */ /* 0x000fe200000e0000 */
[----:B------:R-:W-:Y:S01]  /*1c00*/  IADD3 R10, P0, R16, UR22, RZ ;  /* 0x00000016100a7c10 */ /* 0x000fe2000ff1e0ff */
[----:B------:R-:W-:Y:S01]  /*1c10*/  IMAD.U32 R16, RZ, RZ, UR11 ;  /* 0x0000000bff107e24 */ /* 0x000fe2000f8e00ff */
[----:B------:R-:W-:Y:S01]  /*1c20*/  IADD3 R9, R247, 0xc100, RZ ;  /* 0x0000c100f7097810 */ /* 0x000fe20007ffe0ff */
[----:B------:R-:W1:Y:S01]  /*1c30*/  SHFL.IDX PT, R21, R14, RZ, 0x181f ;  /* 0x00181fff0e157589 */ /* 0x000e6200000e0000 */
[----:B------:R-:W-:Y:S02]  /*1c40*/  IADD3.X R8, R17, UR4, R8, P0, !PT ;  /* 0x0000000411087c10 */ /* 0x000fe400087fe408 */
[----:B------:R-:W-:Y:S01]  /*1c50*/  LEA R34, P0, R10, c[0x0][0x1f8], 0x1 ;  /* 0x00007e000a227a11 */ /* 0x000fe200078008ff */
[----:B------:R-:W-:Y:S01]  /*1c60*/  SHFL.IDX PT, R18, R18, 0x1, 0x181f ;  /* 0x00381f0012127f89 */ /* 0x000fe200000e0000 */
[----:B------:R-:W-:Y:S01]  /*1c70*/  @P1 IADD3 R246, R9, -0x20, RZ ;  /* 0xffffffe009f61810 */ /* 0x000fe20007ffe0ff */
[----:B------:R-:W-:Y:S01]  /*1c80*/  IMAD R9, R252, c[0x0][0x1e0], RZ ;  /* 0x00007800fc097a24 */ /* 0x000fe200078e02ff */
[----:B------:R-:W-:Y:S01]  /*1c90*/  LEA.HI.X R8, R10, c[0x0][0x1fc], R8, 0x1, P0 ;  /* 0x00007f000a087a11 */ /* 0x000fe200000f0c08 */
[----:B------:R-:W-:Y:S01]  /*1ca0*/  SHFL.IDX PT, R19, R14, 0x1, 0x181f ;  /* 0x00381f000e137f89 */ /* 0x000fe200000e0000 */
[----:B------:R-:W-:Y:S01]  /*1cb0*/  ISETP.GE.AND P0, PT, R30, 0x1, PT ;  /* 0x000000011e00780c */ /* 0x000fe20003f06270 */
[----:B------:R-:W-:Y:S01]  /*1cc0*/  IMAD R9, R251, c[0x0][0x1f0], R9 ;  /* 0x00007c00fb097a24 */ /* 0x000fe200078e0209 */
[----:B------:R-:W-:Y:S01]  /*1cd0*/  ISETP.GE.AND P1, PT, R0, c[0x0][0x1d4], PT ;  /* 0x0000750000007a0c */ /* 0x000fe20003f26270 */
[----:B------:R-:W-:Y:S01]  /*1ce0*/  SHFL.IDX PT, R17, R14, 0x2, 0x181f ;  /* 0x00581f000e117f89 */ /* 0x000fe200000e0000 */
[----:B------:R-:W-:Y:S01]  /*1cf0*/  IADD3 R237, R246, 0x800, RZ ;  /* 0x00000800f6ed7810 */ /* 0x000fe20007ffe0ff */
[----:B------:R-:W-:Y:S01]  /*1d00*/  IMAD R16, R16, c[0x0][0x1e8], R9 ;  /* 0x00007a0010107a24 */ /* 0x000fe200078e0209 */
[C---:B------:R-:W-:Y:S01]  /*1d10*/  IADD3 R236, R246.reuse, 0x1000, RZ ;  /* 0x00001000f6ec7810 */ /* 0x040fe20007ffe0ff */
[----:B------:R-:W2:Y:S01]  /*1d20*/  SHFL.IDX PT, R46, R34, RZ, 0x181f ;  /* 0x00181fff222e7589 */ /* 0x000ea200000e0000 */
[----:B------:R-:W-:-:S02]  /*1d30*/  IADD3 R235, R246, 0x1800, RZ ;  /* 0x00001800f6eb7810 */ /* 0x000fc40007ffe0ff */
[----:B------:R-:W-:Y:S01]  /*1d40*/  LEA R16, R16, c[0x0][0x1c8], 0x1 ;  /* 0x0000720010107a11 */ /* 0x000fe200078e08ff */
[----:B------:R-:W3:Y:S01]  /*1d50*/  SHFL.IDX PT, R10, R8, RZ, 0x181f ;  /* 0x00181fff080a7589 */ /* 0x000ee200000e0000 */
[C---:B------:R-:W-:Y:S02]  /*1d60*/  IADD3 R234, R246.reuse, 0x2000, RZ ;  /* 0x00002000f6ea7810 */ /* 0x040fe40007ffe0ff */
[C---:B------:R-:W-:Y:S01]  /*1d70*/  IADD3 R233, R246.reuse, 0x2800, RZ ;  /* 0x00002800f6e97810 */ /* 0x040fe20007ffe0ff */
[--C-:B-1----:R-:W-:Y:S01]  /*1d80*/  @P0 IMAD.WIDE R36, R33, 0x2, R20.reuse ;  /* 0x0000000221240825 */ /* 0x102fe200078e0214 */
[----:B------:R-:W-:Y:S01]  /*1d90*/  SHFL.IDX PT, R16, R16, 0x2, 0x181f ;  /* 0x00581f0010107f89 */ /* 0x000fe200000e0000 */
[C---:B------:R-:W-:Y:S02]  /*1da0*/  IADD3 R231, R246.reuse, 0x3000, RZ ;  /* 0x00003000f6e77810 */ /* 0x040fe40007ffe0ff */
[----:B------:R-:W-:Y:S01]  /*1db0*/  @P0 IMAD.WIDE R26, R31, 0x2, R20 ;  /* 0x000000021f1a0825 */ /* 0x000fe200078e0214 */
[----:B------:R1:W-:Y:S01]  /*1dc0*/  @P0 LDGSTS.E.BYPASS.LTC128B.128 [R249+0xc100], [R36.64], !P4 ;  /* 0x0c10000024f90fae */ /* 0x0003e2000e101d4c */
[----:B------:R-:W-:-:S02]  /*1dd0*/  IADD3 R230, R246, 0x3800, RZ ;  /* 0x00003800f6e67810 */ /* 0x000fc40007ffe0ff */
[--C-:B------:R-:W-:Y:S01]  /*1de0*/  @P0 IMAD.WIDE R24, R29, 0x2, R20.reuse ;  /* 0x000000021d180825 */ /* 0x100fe200078e0214 */
[----:B------:R4:W-:Y:S01]  /*1df0*/  @P0 LDGSTS.E.BYPASS.LTC128B.128 [R249+0xf100], [R26.64], !P3 ;  /* 0x0f1000001af90fae */ /* 0x0009e2000d901d4c */
[----:B------:R-:W-:Y:S02]  /*1e00*/  IADD3 R229, R246, 0x4000, RZ ;  /* 0x00004000f6e57810 */ /* 0x000fe40007ffe0ff */
[----:B------:R-:W-:Y:S01]  /*1e10*/  @P0 IMAD.WIDE R38, R28, 0x2, R20 ;  /* 0x000000021c260825 */ /* 0x000fe200078e0214 */
[----:B------:R5:W-:Y:S01]  /*1e20*/  @P0 LDGSTS.E.BYPASS.LTC128B.128 [R249+0x12100], [R24.64], !P2 ;  /* 0x1210000018f90fae */ /* 0x000be2000d101d4c */
[----:B------:R-:W-:Y:S02]  /*1e30*/  IADD3 R228, R246, 0x4800, RZ ;  /* 0x00004800f6e47810 */ /* 0x000fe40007ffe0ff */
[----:B------:R-:W-:Y:S01]  /*1e40*/  IMAD.WIDE R20, R33, 0x2, RZ ;  /* 0x0000000221147825 */ /* 0x000fe200078e02ff */
[----:B------:R1:W-:Y:S01]  /*1e50*/  @P0 LDGSTS.E.BYPASS.LTC128B.128 [R249+0x15100], [R38.64], !P1 ;  /* 0x1510000026f90fae */ /* 0x0003e2000c901d4c */
[----:B------:R-:W-:-:S02]  /*1e60*/  ISETP.GE.AND P0, PT, R30, 0x21, PT ;  /* 0x000000211e00780c */ /* 0x000fc40003f06270 */
[----:B------:R-:W-:Y:S01]  /*1e70*/  IADD3 R227, R246, 0x5000, RZ ;  /* 0x00005000f6e37810 */ /* 0x000fe20007ffe0ff */
[----:B------:R-:W1:Y:S01]  /*1e80*/  SHFL.IDX PT, R22, R34, 0x1, 0x181f ;  /* 0x00381f0022167f89 */ /* 0x000e6200000e0000 */
[----:B--2---:R-:W-:Y:S02]  /*1e90*/  IADD3 R82, P5, R46, R20, RZ ;  /* 0x000000142e527210 */ /* 0x004fe40007fbe0ff */
[C---:B------:R-:W-:Y:S01]  /*1ea0*/  IADD3 R226, R246.reuse, 0x5800, RZ ;  /* 0x00005800f6e27810 */ /* 0x040fe20007ffe0ff */
[----:B------:R-:W2:Y:S01]  /*1eb0*/  SHFL.IDX PT, R9, R8, 0x1, 0x181f ;  /* 0x00381f0008097f89 */ /* 0x000ea200000e0000 */
[----:B------:R-:W-:Y:S01]  /*1ec0*/  IADD3 R225, R246, 0x6000, RZ ;  /* 0x00006000f6e17810 */ /* 0x000fe20007ffe0ff */
[----:B---3--:R-:W-:Y:S01]  /*1ed0*/  IMAD.X R83, R10, 0x1, R21, P5 ;  /* 0x000000010a537824 */ /* 0x008fe200028e0615 */
[C---:B------:R-:W-:Y:S01]  /*1ee0*/  IADD3 R224, R246.reuse, 0x6800, RZ ;  /* 0x00006800f6e07810 */ /* 0x040fe20007ffe0ff */
[----:B------:R-:W3:Y:S01]  /*1ef0*/  SHFL.IDX PT, R34, R34, 0x2, 0x181f ;  /* 0x00581f0022227f89 */ /* 0x000ee200000e0000 */
[C---:B------:R-:W-:Y:S01]  /*1f00*/  IADD3 R223, R246.reuse, 0x7000, RZ ;  /* 0x00007000f6df7810 */ /* 0x040fe20007ffe0ff */
[--C-:B------:R-:W-:Y:S01]  /*1f10*/  @P0 IMAD.WIDE R14, R31, 0x2, R18.reuse ;  /* 0x000000021f0e0825 */ /* 0x100fe200078e0212 */
[C---:B------:R-:W-:Y:S01]  /*1f20*/  IADD3 R222, R246.reuse, 0x7800, RZ ;  /* 0x00007800f6de7810 */ /* 0x040fe20007ffe0ff */
[----:B------:R-:W3:Y:S01]  /*1f30*/  SHFL.IDX PT, R8, R8, 0x2, 0x181f ;  /* 0x00581f0008087f89 */ /* 0x000ee200000e0000 */
[C---:B------:R-:W-:Y:S01]  /*1f40*/  IADD3 R221, R246.reuse, 0x8000, RZ ;  /* 0x00008000f6dd7810 */ /* 0x040fe20007ffe0ff */
[----:B----4-:R-:W-:Y:S01]  /*1f50*/  @P0 IMAD.WIDE R26, R33, 0x2, R18 ;  /* 0x00000002211a0825 */ /* 0x010fe200078e0212 */
[----:B------:R-:W-:-:S02]  /*1f60*/  IADD3 R220, R246, 0x8800, RZ ;  /* 0x00008800f6dc7810 */ /* 0x000fc40007ffe0ff */
[C---:B------:R-:W-:Y:S01]  /*1f70*/  IADD3 R219, R246.reuse, 0x9000, RZ ;  /* 0x00009000f6db7810 */ /* 0x040fe20007ffe0ff */
[--C-:B-----5:R-:W-:Y:S01]  /*1f80*/  @P0 IMAD.WIDE R24, R29, 0x2, R18.reuse ;  /* 0x000000021d180825 */ /* 0x120fe200078e0212 */
[----:B------:R4:W-:Y:S01]  /*1f90*/  @P0 LDGSTS.E.BYPASS.LTC128B.128 [R249+0xd100], [R26.64], !P4 ;  /* 0x0d1000001af90fae */ /* 0x0009e2000e101d4c */
[----:B------:R-:W-:Y:S02]  /*1fa0*/  IADD3 R218, R246, 0x9800, RZ ;  /* 0x00009800f6da7810 */ /* 0x000fe40007ffe0ff */
[----:B------:R-:W-:Y:S01]  /*1fb0*/  @P0 IMAD.WIDE R18, R28, 0x2, R18 ;  /* 0x000000021c120825 */ /* 0x000fe200078e0212 */
[----:B------:R5:W-:Y:S01]  /*1fc0*/  @P0 LDGSTS.E.BYPASS.LTC128B.128 [R249+0x10100], [R14.64], !P3 ;  /* 0x101000000ef90fae */ /* 0x000be2000d901d4c */
[----:B-1----:R-:W-:Y:S02]  /*1fd0*/  IADD3 R44, P5, R20, R22, RZ ;  /* 0x00000016142c7210 */ /* 0x002fe40007fbe0ff */
[C---:B------:R-:W-:Y:S01]  /*1fe0*/  IADD3 R217, R246.reuse, 0xa000, RZ ;  /* 0x0000a000f6d97810 */ /* 0x040fe20007ffe0ff */
[----:B------:R1:W-:Y:S01]  /*1ff0*/  @P0 LDGSTS.E.BYPASS.LTC128B.128 [R249+0x13100], [R24.64], !P2 ;  /* 0x1310000018f90fae */ /* 0x0003e2000d101d4c */
[C---:B------:R-:W-:Y:S01]  /*2000*/  IADD3 R216, R246.reuse, 0xa800, RZ ;  /* 0x0000a800f6d87810 */ /* 0x040fe20007ffe0ff */
[----:B--2---:R-:W-:Y:S01]  /*2010*/  IMAD.X R45, R21, 0x1, R9, P5 ;  /* 0x00000001152d7824 */ /* 0x004fe200028e0609 */
[----:B------:R-:W-:Y:S01]  /*2020*/  IADD3 R183, R246, 0xb000, RZ ;  /* 0x0000b000f6b77810 */ /* 0x000fe20007ffe0ff */
[----:B------:R2:W-:Y:S01]  /*2030*/  @P0 LDGSTS.E.BYPASS.LTC128B.128 [R249+0x16100], [R18.64], !P1 ;  /* 0x1610000012f90fae */ /* 0x0005e2000c901d4c */
[----:B------:R-:W-:-:S02]  /*2040*/  ISETP.GT.AND P0, PT, R30, 0x40, PT ;  /* 0x000000401e00780c */ /* 0x000fc40003f04270 */
[----:B---3--:R-:W-:Y:S02]  /*2050*/  IADD3 R20, P5, R20, R34, RZ ;  /* 0x0000002214147210 */ /* 0x008fe40007fbe0ff */
[----:B------:R-:W-:-:S03]  /*2060*/  IADD3 R182, R246, 0xb800, RZ ;  /* 0x0000b800f6b67810 */ /* 0x000fc60007ffe0ff */
[----:B------:R-:W-:Y:S02]  /*2070*/  IMAD.X R21, R21, 0x1, R8, P5 ;  /* 0x0000000115157824 */ /* 0x000fe400028e0608 */
[----:B-----5:R-:W-:-:S04]  /*2080*/  IMAD.WIDE R14, R31, 0x2, RZ ;  /* 0x000000021f0e7825 */ /* 0x020fc800078e02ff */
[----:B-1----:R-:W-:Y:S01]  /*2090*/  @P0 IMAD.WIDE R24, R33, 0x2, R16 ;  /* 0x0000000221180825 */ /* 0x002fe200078e0210 */
[----:B------:R-:W-:-:S03]  /*20a0*/  IADD3 R54, P5, R46, R14, RZ ;  /* 0x0000000e2e367210 */ /* 0x000fc60007fbe0ff */
[----:B--2---:R-:W-:Y:S01]  /*20b0*/  @P0 IMAD.WIDE R18, R31, 0x2, R16 ;  /* 0x000000021f120825 */ /* 0x004fe200078e0210 */
[----:B------:R1:W-:Y:S03]  /*20c0*/  @P0 LDGSTS.E.BYPASS.LTC128B.128 [R249+0xe100], [R24.64], !P4 ;  /* 0x0e10000018f90fae */ /* 0x0003e6000e101d4c */
[----:B------:R-:W-:Y:S01]  /*20d0*/  IMAD.X R55, R10, 0x1, R15, P5 ;  /* 0x000000010a377824 */ /* 0x000fe200028e060f */
[----:B------:R2:W-:Y:S01]  /*20e0*/  @P0 LDGSTS.E.BYPASS.LTC128B.128 [R249+0x11100], [R18.64], !P3 ;  /* 0x1110000012f90fae */ /* 0x0005e2000d901d4c */
[----:B------:R-:W-:-:S05]  /*20f0*/  IADD3 R42, P5, R14, R22, RZ ;  /* 0x000000160e2a7210 */ /* 0x000fca0007fbe0ff */
[----:B------:R-:W-:Y:S01]  /*2100*/  IMAD.X R43, R15, 0x1, R9, P5 ;  /* 0x000000010f2b7824 */ /* 0x000fe200028e0609 */
[----:B------:R-:W-:-:S05]  /*2110*/  IADD3 R14, P5, R14, R34, RZ ;  /* 0x000000220e0e7210 */ /* 0x000fca0007fbe0ff */
[----:B------:R-:W-:Y:S02]  /*2120*/  IMAD.X R15, R15, 0x1, R8, P5 ;  /* 0x000000010f0f7824 */ /* 0x000fe400028e0608 */
[----:B-1----:R-:W-:-:S04]  /*2130*/  @P0 IMAD.WIDE R24, R29, 0x2, R16 ;  /* 0x000000021d180825 */ /* 0x002fc800078e0210 */
[----:B------:R-:W-:Y:S01]  /*2140*/  @P0 IMAD.WIDE R16, R28, 0x2, R16 ;  /* 0x000000021c100825 */ /* 0x000fe200078e0210 */
[----:B------:R4:W-:Y:S03]  /*2150*/  @P0 LDGSTS.E.BYPASS.LTC128B.128 [R249+0x14100], [R24.64], !P2 ;  /* 0x1410000018f90fae */ /* 0x0009e6000d101d4c */
[----:B--2---:R-:W-:Y:S01]  /*2160*/  IMAD.WIDE R18, R29, 0x2, RZ ;  /* 0x000000021d127825 */ /* 0x004fe200078e02ff */
[----:B------:R1:W-:Y:S04]  /*2170*/  @P0 LDGSTS.E.BYPASS.LTC128B.128 [R249+0x17100], [R16.64], !P1 ;  /* 0x1710000010f90fae */ /* 0x0003e8000c901d4c */
[----:B------:R-:W0:Y:S01]  /*2180*/  LDGDEPBAR ;  /* 0x00000000000079af */ /* 0x000e220000000000 */
[----:B------:R-:W-:-:S02]  /*2190*/  IADD3 R52, P0, R46, R18, RZ ;  /* 0x000000122e347210 */ /* 0x000fc40007f1e0ff */
[----:B------:R-:W-:-:S03]  /*21a0*/  IADD3 R40, P5, R18, R22, RZ ;  /* 0x0000001612287210 */ /* 0x000fc60007fbe0ff */
[----:B------:R-:W-:Y:S01]  /*21b0*/  IMAD.X R53, R10, 0x1, R19, P0 ;  /* 0x000000010a357824 */ /* 0x000fe200000e0613 */
[----:B------:R-:W-:Y:S01]  /*21c0*/  IADD3 R80, P0, R18, R34, RZ ;  /* 0x0000002212507210 */ /* 0x000fe20007f1e0ff */
[----:B------:R-:W-:-:S04]  /*21d0*/  IMAD.X R41, R19, 0x1, R9, P5 ;  /* 0x0000000113297824 */ /* 0x000fc800028e0609 */
[----:B------:R-:W-:Y:S02]  /*21e0*/  IMAD.X R81, R19, 0x1, R8, P0 ;  /* 0x0000000113517824 */ /* 0x000fe400000e0608 */
[----:B-1----:R-:W-:Y:S01]  /*21f0*/  IMAD.WIDE R16, R28, 0x2, RZ ;  /* 0x000000021c107825 */ /* 0x002fe200078e02ff */
[----:B------:R-:W-:-:S04]  /*2200*/  DEPBAR.LE SB0, 0x1 ;  /* 0x000080400000791a */ /* 0x000fc80000000000 */
[----:B------:R-:W-:-:S04]  /*2210*/  DEPBAR.LE SB0, 0x0 ;  /* 0x000080000000791a */ /* 0x000fc80000000000 */
[----:B------:R-:W-:Y:S01]  /*2220*/  BAR.SYNC.DEFER_BLOCKING 0x0 ;  /* 0x0000000000007b1d */ /* 0x000fe20000010000 */
[----:B------:R-:W-:Y:S02]  /*2230*/  IADD3 R46, P6, R46, R16, RZ ;  /* 0x000000102e2e7210 */ /* 0x000fe40007fde0ff */
[C---:B------:R-:W-:Y:S02]  /*2240*/  IADD3 R34, P0, R16.reuse, R34, RZ ;  /* 0x0000002210227210 */ /* 0x040fe40007f1e0ff */
[----:B------:R-:W-:Y:S01]  /*2250*/  IADD3 R22, P5, R16, R22, RZ ;  /* 0x0000001610167210 */ /* 0x000fe20007fbe0ff */
[----:B------:R-:W-:Y:S01]  /*2260*/  IMAD.X R47, R10, 0x1, R17, P6 ;  /* 0x000000010a2f7824 */ /* 0x000fe200030e0611 */
[----:B------:R-:W-:Y:S01]  /*2270*/  ISETP.GE.AND P6, PT, R33, c[0x0][0x1d4], PT ;  /* 0x0000750021007a0c */ /* 0x000fe20003fc6270 */
[C---:B------:R-:W-:Y:S02]  /*2280*/  IMAD.X R35, R17.reuse, 0x1, R8, P0 ;  /* 0x0000000111237824 */ /* 0x040fe400000e0608 */
[----:B------:R-:W-:Y:S01]  /*2290*/  IMAD.X R23, R17, 0x1, R9, P5 ;  /* 0x0000000111177824 */ /* 0x000fe200028e0609 */
[----:B------:R-:W-:-:S02]  /*22a0*/  ISETP.LT.OR P0, PT, R30, 0x1, P6 ;  /* 0x000000011e00780c */ /* 0x000fc40003701670 */
[----:B------:R-:W-:Y:S02]  /*22b0*/  ISETP.GE.AND P5, PT, R12, c[0x0][0x1d4], PT ;  /* 0x000075000c007a0c */ /* 0x000fe40003fa6270 */
[----:B------:R-:W-:Y:S01]  /*22c0*/  ISETP.GE.AND P6, PT, R32, c[0x0][0x1d4], PT ;  /* 0x0000750020007a0c */ /* 0x000fe20003fc6270 */
[----:B------:R-:W-:Y:S04]  /*22d0*/  LDSM.16.M88.4 R64, [R248+0x18100] ;  /* 0x01810000f840783b */ /* 0x000fe80000000200 */
[----:B------:R-:W-:Y:S04]  /*22e0*/  LDSM.16.M88.4 R96, [R244+0x18100] ;  /* 0x01810000f460783b */ /* 0x000fe80000000200 */
[----:B------:R-:W-:Y:S04]  /*22f0*/  LDSM.16.M88.4 R48, [R247+0xc100] ;  /* 0x00c10000f730783b */ /* 0x000fe80000000200 */
[----:B------:R-:W-:Y:S04]  /*2300*/  LDSM.16.M88.4 R36, [R247+0xc900] ;  /* 0x00c90000f724783b */ /* 0x000fe80000000200 */
[----:B------:R-:W-:Y:S04]  /*2310*/  LDSM.16.M88.4 R208, [R247+0xd100] ;  /* 0x00d10000f7d0783b */ /* 0x000fe80000000200 */
[----:B----4-:R-:W1:Y:S04]  /*2320*/  LDSM.16.M88.4 R24, [R247+0xd900] ;  /* 0x00d90000f718783b */ /* 0x010e680000000200 */
[----:B------:R-:W-:Y:S04]  /*2330*/  LDSM.16.M88.4 R16, [R247+0xe100] ;  /* 0x00e10000f710783b */ /* 0x000fe80000000200 */
[----:B------:R-:W-:Y:S04]  /*2340*/  LDSM.16.M88.4 R76, [R247+0xe900] ;  /* 0x00e90000f74c783b */ /* 0x000fe80000000200 */
[----:B------:R-:W-:Y:S04]  /*2350*/  LDSM.16.M88.4 R68, [R246] ;  /* 0x00000000f644783b */ /* 0x000fe80000000200 */
[----:B------:R-:W-:Y:S04]  /*2360*/  LDSM.16.M88.4 R8, [R246+0x800] ;  /* 0x00080000f608783b */ /* 0x000fe80000000200 */
[----:B------:R-:W-:Y:S04]  /*2370*/  LDSM.16.M88.4 R72, [R246+0x1000] ;  /* 0x00100000f648783b */ /* 0x000fe80000000200 */
[----:B------:R-:W2:Y:S04]  /*2380*/  LDSM.16.M88.4 R56, [R246+0x1800] ;  /* 0x00180000f638783b */ /* 0x000ea80000000200 */
[----:B------:R-:W3:Y:S04]  /*2390*/  LDSM.16.M88.4 R60, [R246+0x2000] ;  /* 0x00200000f63c783b */ /* 0x000ee80000000200 */
[----:B------:R-:W-:Y:S04]  /*23a0*/  LDSM.16.M88.4 R100, [R246+0x2800] ;  /* 0x00280000f664783b */ /* 0x000fe80000000200 */
[----:B------:R-:W-:Y:S01]  /*23b0*/  @!PT LDS RZ, [RZ] ;  /* 0x00000000fffff984 */ /* 0x000fe20000000800 */
[----:B------:R-:W-:Y:S01]  /*23c0*/  @!PT LDS RZ, [RZ] ;  /* 0x00000000fffff984 */ /* 0x000fe20000000800 */
[----:B------:R-:W-:Y:S01]  /*23d0*/  @!PT LDS RZ, [RZ] ;  /* 0x00000000fffff984 */ /* 0x000fe20000000800 */
[----:B------:R4:W-:Y:S01]  /*23e0*/  LDGSTS.E.BYPASS.LTC128B.128 [R249+0x100], [R82.64], !P0 ;  /* 0x0010000052f97fae */ /* 0x0009e2000c101d4c */
[C---:B------:R-:W-:Y:S01]  /*23f0*/  ISETP.LT.OR P0, PT, R30.reuse, 0x1, P5 ;  /* 0x000000011e00780c */ /* 0x040fe20002f01670 */
[C---:B-1----:R-:W-:Y:S08]  /*2400*/  HMMA.16816.F32 R200, R64.reuse, R24, RZ ;  /* 0x0000001840c8723c */ /* 0x042ff000000018ff */
[----:B------:R-:W-:Y:S04]  /*2410*/  HMMA.16816.F32 R24, R64, R26, RZ ;  /* 0x0000001a4018723c */ /* 0x000fe800000018ff */
[----:B------:R1:W-:Y:S01]  /*2420*/  LDGSTS.E.BYPASS.LTC128B.128 [R249+0x3100], [R54.64], !P0 ;  /* 0x0310000036f97fae */ /* 0x0003e2000c101d4c */
[----:B------:R-:W-:-:S02]  /*2430*/  ISETP.LT.OR P0, PT, R30, 0x1, P6 ;  /* 0x000000011e00780c */ /* 0x000fc40003701670 */
[----:B------:R-:W-:Y:S01]  /*2440*/  ISETP.GE.AND P6, PT, R0, c[0x0][0x1d4], PT ;  /* 0x0000750000007a0c */ /* 0x000fe20003fc6270 */
[----:B------:R-:W-:-:S10]  /*2450*/  IMAD.MOV.U32 R0, RZ, RZ, 0x40 ;  /* 0x00000040ff007424 */ /* 0x000fd400078e00ff */
[----:B------:R1:W-:Y:S01]  /*2460*/  LDGSTS.E.BYPASS.LTC128B.128 [R249+0x6100], [R52.64], !P0 ;  /* 0x0610000034f97fae */ /* 0x0003e2000c101d4c */
[----:B------:R-:W-:Y:S01]  /*2470*/  ISETP.LT.OR P0, PT, R30, 0x1, P6 ;  /* 0x000000011e00780c */ /* 0x000fe20003701670 */
[C---:B--2---:R-:W-:Y:S08]  /*2480*/  HMMA.16816.F32 R200, R96.reuse, R56, R200 ;  /* 0x0000003860c8723c */ /* 0x044ff000000018c8 */
[----:B------:R-:W-:Y:S04]  /*2490*/  HMMA.16816.F32 R24, R96, R58, R24 ;  /* 0x0000003a6018723c */ /* 0x000fe80000001818 */
[----:B------:R2:W-:Y:S01]  /*24a0*/  LDGSTS.E.BYPASS.LTC128B.128 [R249+0x9100], [R46.64], !P0 ;  /* 0x091000002ef97fae */ /* 0x0005e2000c101d4c */
[----:B------:R-:W-:-:S04]  /*24b0*/  ISETP.GE.AND P0, PT, R33, c[0x0][0x1d4], PT ;  /* 0x0000750021007a0c */ /* 0x000fc80003f06270 */
[C---:B------:R-:W-:Y:S01]  /*24c0*/  ISETP.LT.OR P0, PT, R30.reuse, 0x21, P0 ;  /* 0x000000211e00780c */ /* 0x040fe20000701670 */
[C---:B-1----:R-:W-:Y:S11]  /*24d0*/  HMMA.16816.F32 R52, R64.reuse, R48, RZ ;  /* 0x000000304034723c */ /* 0x042ff600000018ff */
[----:B------:R-:W-:Y:S01]  /*24e0*/  @!UPT UIADD3 URZ, URZ, URZ, URZ ;  /* 0x0000003f3f3ff290 */ /* 0x000fe2000fffe03f */
[----:B------:R2:W-:Y:S01]  /*24f0*/  LDGSTS.E.BYPASS.LTC128B.128 [R249+0x1100], [R44.64], !P0 ;  /* 0x011000002cf97fae */ /* 0x0005e2000c101d4c */
[----:B------:R-:W-:Y:S01]  /*2500*/  ISETP.LT.OR P0, PT, R30, 0x21, P5 ;  /* 0x000000211e00780c */ /* 0x000fe20002f01670 */
[----:B------:R-:W-:Y:S11]  /*2510*/  HMMA.16816.F32 R48, R64, R50, RZ ;  /* 0x000000324030723c */ /* 0x000ff600000018ff */
[----:B------:R-:W-:Y:S01]  /*2520*/  @!UPT UIADD3 URZ, URZ, URZ, URZ ;  /* 0x0000003f3f3ff290 */ /* 0x000fe2000fffe03f */
[----:B------:R1:W-:Y:S01]  /*2530*/  LDGSTS.E.BYPASS.LTC128B.128 [R249+0x4100], [R42.64], !P0 ;  /* 0x041000002af97fae */ /* 0x0003e2000c101d4c */
[----:B------:R-:W-:-:S04]  /*2540*/  ISETP.GE.AND P0, PT, R32, c[0x0][0x1d4], PT ;  /* 0x0000750020007a0c */ /* 0x000fc80003f06270 */
[C---:B------:R-:W-:Y:S01]  /*2550*/  ISETP.LT.OR P0, PT, R30.reuse, 0x21, P0 ;  /* 0x000000211e00780c */ /* 0x040fe20000701670 */
[----:B------:R-:W-:Y:S08]  /*2560*/  HMMA.16816.F32 R52, R96, R68, R52 ;  /* 0x000000446034723c */ /* 0x000ff00000001834 */
[----:B--2---:R-:W-:Y:S04]  /*2570*/  HMMA.16816.F32 R44, R64, R36, RZ ;  /* 0x00000024402c723c */ /* 0x004fe800000018ff */
[----:B------:R1:W-:Y:S01]  /*2580*/  LDGSTS.E.BYPASS.LTC128B.128 [R249+0x7100], [R40.64], !P0 ;  /* 0x0710000028f97fae */ /* 0x0003e2000c101d4c */
[----:B------:R-:W-:-:S03]  /*2590*/  ISETP.LT.OR P0, PT, R30, 0x21, P6 ;  /* 0x000000211e00780c */ /* 0x000fc60003701670 */
[----:B------:R-:W-:Y:S08]  /*25a0*/  HMMA.16816.F32 R36, R64, R38, RZ ;  /* 0x000000264024723c */ /* 0x000ff000000018ff */
[----:B------:R-:W-:Y:S02]  /*25b0*/  HMMA.16816.F32 R48, R96, R70, R48 ;  /* 0x000000466030723c */ /* 0x000fe40000001830 */
[----:B------:R2:W-:Y:S01]  /*25c0*/  LDGSTS.E.BYPASS.LTC128B.128 [R249+0xa100], [R22.64], !P0 ;  /* 0x0a10000016f97fae */ /* 0x0005e2000c101d4c */
[----:B------:R-:W-:-:S04]  /*25d0*/  ISETP.GE.AND P0, PT, R33, c[0x0][0x1d4], PT ;  /* 0x0000750021007a0c */ /* 0x000fc80003f06270 */
[C---:B------:R-:W-:Y:S01]  /*25e0*/  ISETP.LT.OR P0, PT, R30.reuse, 0x41, P0 ;  /* 0x000000411e00780c */ /* 0x040fe20000701670 */
[C---:B------:R-:W-:Y:S08]  /*25f0*/  HMMA.16816.F32 R44, R96.reuse, R8, R44 ;  /* 0x00000008602c723c */ /* 0x040ff0000000182c */
[----:B------:R-:W-:Y:S04]  /*2600*/  HMMA.16816.F32 R36, R96, R10, R36 ;  /* 0x0000000a6024723c */ /* 0x000fe80000001824 */
[----:B------:R2:W-:Y:S01]  /*2610*/  LDGSTS.E.BYPASS.LTC128B.128 [R249+0x2100], [R20.64], !P0 ;  /* 0x0210000014f97fae */ /* 0x0005e2000c101d4c */
[----:B------:R-:W-:-:S02]  /*2620*/  ISETP.LT.OR P0, PT, R30, 0x41, P5 ;  /* 0x000000411e00780c */ /* 0x000fc40002f01670 */
[----:B------:R-:W-:Y:S01]  /*2630*/  ISETP.GE.AND P5, PT, R32, c[0x0][0x1d4], PT ;  /* 0x0000750020007a0c */ /* 0x000fe20003fa6270 */
[----:B-1----:R-:W-:Y:S01]  /*2640*/  HMMA.16816.F32 R40, R64, R208, RZ ;  /* 0x000000d04028723c */ /* 0x002fe200000018ff */
[----:B------:R-:W-:Y:S02]  /*2650*/  SHF.R.S32.HI R32, RZ, 0x1f, R29 ;  /* 0x0000001fff207819 */ /* 0x000fe4000001141d */
[----:B------:R-:W-:-:S05]  /*2660*/  ISETP.LT.OR P5, PT, R30, 0x41, P5 ;  /* 0x000000411e00780c */ /* 0x000fca0002fa1670 */
[----:B------:R-:W-:Y:S02]  /*2670*/  HMMA.16816.F32 R208, R64, R210, RZ ;  /* 0x000000d240d0723c */ /* 0x000fe400000018ff */
[----:B------:R1:W-:Y:S01]  /*2680*/  LDGSTS.E.BYPASS.LTC128B.128 [R249+0x5100], [R14.64], !P0 ;  /* 0x051000000ef97fae */ /* 0x0003e2000c101d4c */
[----:B------:R-:W-:-:S04]  /*2690*/  LOP3.LUT P0, RZ, R13, 0x4, RZ, 0xc0, !PT ;  /* 0x000000040dff7812 */ /* 0x000fc8000780c0ff */
[----:B------:R-:W-:Y:S01]  /*26a0*/  SEL R0, R0, 0xffffffc0, !P0 ;  /* 0xffffffc000007807 */ /* 0x000fe20004000000 */
[----:B------:R4:W-:Y:S01]  /*26b0*/  LDGSTS.E.BYPASS.LTC128B.128 [R249+0x8100], [R80.64], !P5 ;  /* 0x0810000050f97fae */ /* 0x0009e2000e901d4c */
[----:B------:R-:W-:Y:S02]  /*26c0*/  ISETP.LT.OR P0, PT, R30, 0x41, P6 ;  /* 0x000000411e00780c */ /* 0x000fe40003701670 */
[----:B------:R-:W-:Y:S01]  /*26d0*/  ISETP.GT.AND P5, PT, R108, 0x5f, PT ;  /* 0x0000005f6c00780c */ /* 0x000fe20003fa4270 */
[----:B------:R-:W-:Y:S01]  /*26e0*/  IMAD.IADD R242, R247, 0x1, R0 ;  /* 0x00000001f7f27824 */ /* 0x000fe200078e0200 */
[----:B------:R-:W-:Y:S01]  /*26f0*/  SHF.R.S32.HI R30, RZ, 0x1f, R28 ;  /* 0x0000001fff1e7819 */ /* 0x000fe2000001141c */
[----:B------:R-:W-:Y:S01]  /*2700*/  IMAD.IADD R232, R0, 0x1, R246 ;  /* 0x0000000100e87824 */ /* 0x000fe200078e02f6 */
[----:B--2---:R-:W-:Y:S01]  /*2710*/  HMMA.16816.F32 R20, R64, R16, RZ ;  /* 0x000000104014723c */ /* 0x004fe200000018ff */
[----:B------:R-:W-:-:S06]  /*2720*/  IADD3 R0, R249, 0x100, RZ ;  /* 0x00000100f9007810 */ /* 0x000fcc0007ffe0ff */
[----:B------:R2:W-:Y:S01]  /*2730*/  LDGSTS.E.BYPASS.LTC128B.128 [R249+0xb100], [R34.64], !P0 ;  /* 0x0b10000022f97fae */ /* 0x0005e2000c101d4c */
[C---:B------:R-:W-:Y:S01]  /*2740*/  HMMA.16816.F32 R16, R64.reuse, R18, RZ ;  /* 0x000000124010723c */ /* 0x040fe200000018ff */
[----:B------:R-:W-:Y:S02]  /*2750*/  PLOP3.LUT P0, PT, PT, PT, UP0, 0x80, 0x0 ;  /* 0x000000000000781c */ /* 0x000fe40003f0f008 */
[----:B------:R-:W-:Y:S04]  /*2760*/  LDSM.16.M88.4 R8, [R243+0x18100] ;  /* 0x01810000f308783b */ /* 0x000fe80000000200 */
[----:B------:R-:W5:Y:S01]  /*2770*/  LDSM.16.M88.4 R68, [R242+0xc100] ;  /* 0x00c10000f244783b */ /* 0x000f620000000200 */
[C---:B-1----:R-:W-:Y:S03]  /*2780*/  HMMA.16816.F32 R12, R64.reuse, R76, RZ ;  /* 0x0000004c400c723c */ /* 0x042fe600000018ff */
[----:B------:R-:W1:Y:S04]  /*2790*/  LDSM.16.M88.4 R56, [R242+0xd100] ;  /* 0x00d10000f238783b */ /* 0x000e680000000200 */
[----:B------:R-:W-:Y:S01]  /*27a0*/  LDSM.16.M88.4 R92, [R242+0xd900] ;  /* 0x00d90000f25c783b */ /* 0x000fe20000000200 */
[----:B------:R-:W-:Y:S03]  /*27b0*/  HMMA.16816.F32 R64, R64, R78, RZ ;  /* 0x0000004e4040723c */ /* 0x000fe600000018ff */
[----:B------:R-:W1:Y:S04]  /*27c0*/  LDSM.16.M88.4 R76, [R242+0xc900] ;  /* 0x00c90000f24c783b */ /* 0x000e680000000200 */
[----:B------:R-:W1:Y:S01]  /*27d0*/  LDSM.16.M88.4 R88, [R242+0xe100] ;  /* 0x00e10000f258783b */ /* 0x000e620000000200 */
[----:B------:R-:W-:Y:S01]  /*27e0*/  HMMA.16816.F32 R40, R96, R72, R40 ;  /* 0x000000486028723c */ /* 0x000fe20000001828 */
[----:B--2---:R-:W-:-:S02]  /*27f0*/  SHF.R.S32.HI R35, RZ, 0x1f, R33 ;  /* 0x0000001fff237819 */ /* 0x004fc40000011421 */
[----:B------:R-:W2:Y:S01]  /*2800*/  LDSM.16.M88.4 R84, [R242+0xe900] ;  /* 0x00e90000f254783b */ /* 0x000ea20000000200 */
[----:B------:R-:W-:-:S03]  /*2810*/  SHF.R.S32.HI R34, RZ, 0x1f, R31 ;  /* 0x0000001fff227819 */ /* 0x000fc6000001141f */
[----:B----4-:R-:W-:Y:S01]  /*2820*/  LDSM.16.M88.4 R80, [R232+0x800] ;  /* 0x00080000e850783b */ /* 0x010fe20000000200 */
[C---:B------:R-:W-:Y:S03]  /*2830*/  HMMA.16816.F32 R208, R96.reuse, R74, R208 ;  /* 0x0000004a60d0723c */ /* 0x040fe600000018d0 */
[----:B------:R-:W-:Y:S04]  /*2840*/  LDSM.16.M88.4 R72, [R241+0x18100] ;  /* 0x01810000f148783b */ /* 0x000fe80000000200 */
[----:B------:R-:W-:Y:S01]  /*2850*/  LDSM.16.M88.4 R104, [R242+0x15900] ;  /* 0x01590000f268783b */ /* 0x000fe20000000200 */
[C---:B---3--:R-:W-:Y:S03]  /*2860*/  HMMA.16816.F32 R20, R96.reuse, R60, R20 ;  /* 0x0000003c6014723c */ /* 0x048fe60000001814 */
[----:B------:R-:W0:Y:S05]  /*2870*/  LDGDEPBAR ;  /* 0x00000000000079af */ /* 0x000e2a0000000000 */
[----:B------:R-:W-:Y:S01]  /*2880*/  HMMA.16816.F32 R16, R96, R62, R16 ;  /* 0x0000003e6010723c */ /* 0x000fe20000001810 */
[----:B------:R-:W3:Y:S07]  /*2890*/  LDSM.16.M88.4 R60, [R232] ;  /* 0x00000000e83c783b */ /* 0x000eee0000000200 */
[C---:B-----5:R-:W-:Y:S08]  /*28a0*/  HMMA.16816.F32 R52, R8.reuse, R68, R52 ;  /* 0x000000440834723c */ /* 0x060ff00000001834 */
[----:B------:R-:W-:Y:S01]  /*28b0*/  HMMA.16816.F32 R48, R8, R70, R48 ;  /* 0x000000460830723c */ /* 0x000fe20000001830 */
[----:B------:R-:W4:Y:S07]  /*28c0*/  LDSM.16.M88.4 R68, [R232+0x1000] ;  /* 0x00100000e844783b */ /* 0x000f2e0000000200 */
[C---:B------:R-:W-:Y:S08]  /*28d0*/  HMMA.16816.F32 R12, R96.reuse, R100, R12 ;  /* 0x00000064600c723c */ /* 0x040ff0000000180c */
[----:B------:R-:W-:Y:S01]  /*28e0*/  HMMA.16816.F32 R64, R96, R102, R64 ;  /* 0x000000666040723c */ /* 0x000fe20000001840 */
[----:B------:R-:W-:Y:S04]  /*28f0*/  LDSM.16.M88.4 R96, [R232+0x2800] ;  /* 0x00280000e860783b */ /* 0x000fe80000000200 */
[----:B------:R-:W-:Y:S03]  /*2900*/  LDSM.16.M88.4 R100, [R247+0x17100] ;  /* 0x01710000f764783b */ /* 0x000fe60000000200 */
[C---:B-1----:R-:W-:Y:S08]  /*2910*/  HMMA.16816.F32 R40, R8.reuse, R56, R40 ;  /* 0x000000380828723c */ /* 0x042ff00000001828 */
[C---:B------:R-:W-:Y:S01]  /*2920*/  HMMA.16816.F32 R208, R8.reuse, R58, R208 ;  /* 0x0000003a08d0723c */ /* 0x040fe200000018d0 */
[----:B------:R-:W-:Y:S07]  /*2930*/  LDSM.16.M88.4 R56, [R232+0x2000] ;  /* 0x00200000e838783b */ /* 0x000fee0000000200 */
[C---:B------:R-:W-:Y:S08]  /*2940*/  HMMA.16816.F32 R44, R8.reuse, R76, R44 ;  /* 0x0000004c082c723c */ /* 0x040ff0000000182c */
        /* <DEDUP_REMOVED lines=10> */
[----:B------:R-:W-:Y:S04]  /*29f0*/  LDSM.16.M88.4 R64, [R248+0x1c100] ;  /* 0x01c10000f840783b */ /* 0x000fe80000000200 */
[----:B------:R-:W-:Y:S03]  /*2a00*/  LDSM.16.M88.4 R84, [R247+0x11100] ;  /* 0x01110000f754783b */ /* 0x000fe60000000200 */
[C---:B---3--:R-:W-:Y:S08]  /*2a10*/  HMMA.16816.F32 R52, R72.reuse, R60, R52 ;  /* 0x0000003c4834723c */ /* 0x048ff00000001834 */
[C---:B------:R-:W-:Y:S01]  /*2a20*/  HMMA.16816.F32 R48, R72.reuse, R62, R48 ;  /* 0x0000003e4830723c */ /* 0x040fe20000001830 */
[----:B------:R-:W2:Y:S07]  /*2a30*/  LDSM.16.M88.4 R60, [R247+0xf100] ;  /* 0x00f10000f73c783b */ /* 0x000eae0000000200 */
[C---:B----4-:R-:W-:Y:S08]  /*2a40*/  HMMA.16816.F32 R40, R72.reuse, R68, R40 ;  /* 0x000000444828723c */ /* 0x050ff00000001828 */
[C---:B------:R-:W-:Y:S01]  /*2a50*/  HMMA.16816.F32 R208, R72.reuse, R70, R208 ;  /* 0x0000004648d0723c */ /* 0x040fe200000018d0 */
[----:B------:R-:W3:Y:S07]  /*2a60*/  LDSM.16.M88.4 R68, [R247+0xf900] ;  /* 0x00f90000f744783b */ /* 0x000eee0000000200 */
[C---:B------:R-:W-:Y:S08]  /*2a70*/  HMMA.16816.F32 R44, R72.reuse, R80, R44 ;  /* 0x00000050482c723c */ /* 0x040ff0000000182c */
[C---:B------:R-:W-:Y:S01]  /*2a80*/  HMMA.16816.F32 R36, R72.reuse, R82, R36 ;  /* 0x000000524824723c */ /* 0x040fe20000001824 */
[----:B------:R-:W4:Y:S07]  /*2a90*/  LDSM.16.M88.4 R80, [R247+0x11900] ;  /* 0x01190000f750783b */ /* 0x000f2e0000000200 */
[C---:B-1----:R-:W-:Y:S08]  /*2aa0*/  HMMA.16816.F32 R200, R72.reuse, R76, R200 ;  /* 0x0000004c48c8723c */ /* 0x042ff000000018c8 */
[C---:B------:R-:W-:Y:S01]  /*2ab0*/  HMMA.16816.F32 R24, R72.reuse, R78, R24 ;  /* 0x0000004e4818723c */ /* 0x040fe20000001818 */
[----:B------:R-:W-:Y:S07]  /*2ac0*/  LDSM.16.M88.4 R76, [R246+0x3000] ;  /* 0x00300000f64c783b */ /* 0x000fee0000000200 */
[C---:B------:R-:W-:Y:S08]  /*2ad0*/  HMMA.16816.F32 R20, R72.reuse, R56, R20 ;  /* 0x000000384814723c */ /* 0x040ff00000001814 */
[C---:B------:R-:W-:Y:S01]  /*2ae0*/  HMMA.16816.F32 R16, R72.reuse, R58, R16 ;  /* 0x0000003a4810723c */ /* 0x040fe20000001810 */
[----:B------:R-:W-:Y:S07]  /*2af0*/  LDSM.16.M88.4 R56, [R244+0x1c100] ;  /* 0x01c10000f438783b */ /* 0x000fee0000000200 */
[C---:B------:R-:W-:Y:S08]  /*2b00*/  HMMA.16816.F32 R12, R72.reuse, R96, R12 ;  /* 0x00000060480c723c */ /* 0x040ff0000000180c */
[----:B------:R-:W-:Y:S01]  /*2b10*/  HMMA.16816.F32 R8, R72, R98, R8 ;  /* 0x000000624808723c */ /* 0x000fe20000001808 */
[----:B------:R-:W1:Y:S04]  /*2b20*/  LDSM.16.M88.4 R72, [R246+0x3800] ;  /* 0x00380000f648783b */ /* 0x000e680000000200 */
[----:B------:R-:W-:Y:S03]  /*2b30*/  LDSM.16.M88.4 R96, [R246+0x5800] ;  /* 0x00580000f660783b */ /* 0x000fe60000000200 */
[C---:B--2---:R-:W-:Y:S08]  /*2b40*/  HMMA.16816.F32 R52, R64.reuse, R60, R52 ;  /* 0x0000003c4034723c */ /* 0x044ff00000001834 */
[C---:B------:R-:W-:Y:S01]  /*2b50*/  HMMA.16816.F32 R48, R64.reuse, R62, R48 ;  /* 0x0000003e4030723c */ /* 0x040fe20000001830 */
[----:B------:R-:W2:Y:S07]  /*2b60*/  LDSM.16.M88.4 R60, [R246+0x4000] ;  /* 0x00400000f63c783b */ /* 0x000eae0000000200 */
[C---:B---3--:R-:W-:Y:S08]  /*2b70*/  HMMA.16816.F32 R44, R64.reuse, R68, R44 ;  /* 0x00000044402c723c */ /* 0x048ff0000000182c */
[C---:B------:R-:W-:Y:S01]  /*2b80*/  HMMA.16816.F32 R36, R64.reuse, R70, R36 ;  /* 0x000000464024723c */ /* 0x040fe20000001824 */
[----:B------:R-:W3:Y:S07]  /*2b90*/  LDSM.16.M88.4 R68, [R246+0x4800] ;  /* 0x00480000f644783b */ /* 0x000eee0000000200 */
[C---:B------:R-:W-:Y:S08]  /*2ba0*/  HMMA.16816.F32 R40, R64.reuse, R92, R40 ;  /* 0x0000005c4028723c */ /* 0x040ff00000001828 */
[C---:B------:R-:W-:Y:S01]  /*2bb0*/  HMMA.16816.F32 R208, R64.reuse, R94, R208 ;  /* 0x0000005e40d0723c */ /* 0x040fe200000018d0 */
[----:B------:R-:W-:Y:S07]  /*2bc0*/  LDSM.16.M88.4 R92, [R242+0xf100] ;  /* 0x00f10000f25c783b */ /* 0x000fee0000000200 */
[C---:B------:R-:W-:Y:S08]  /*2bd0*/  HMMA.16816.F32 R200, R64.reuse, R88, R200 ;  /* 0x0000005840c8723c */ /* 0x040ff000000018c8 */
[C---:B------:R-:W-:Y:S01]  /*2be0*/  HMMA.16816.F32 R24, R64.reuse, R90, R24 ;  /* 0x0000005a4018723c */ /* 0x040fe20000001818 */
[----:B------:R-:W-:Y:S07]  /*2bf0*/  LDSM.16.M88.4 R88, [R242+0xf900] ;  /* 0x00f90000f258783b */ /* 0x000fee0000000200 */
[C---:B------:R-:W-:Y:S08]  /*2c00*/  HMMA.16816.F32 R20, R64.reuse, R84, R20 ;  /* 0x000000544014723c */ /* 0x040ff00000001814 */
[C---:B------:R-:W-:Y:S01]  /*2c10*/  HMMA.16816.F32 R16, R64.reuse, R86, R16 ;  /* 0x000000564010723c */ /* 0x040fe20000001810 */
[----:B------:R-:W-:Y:S07]  /*2c20*/  LDSM.16.M88.4 R84, [R242+0x10100] ;  /* 0x01010000f254783b */ /* 0x000fee0000000200 */
[C---:B----4-:R-:W-:Y:S08]  /*2c30*/  HMMA.16816.F32 R12, R64.reuse, R80, R12 ;  /* 0x00000050400c723c */ /* 0x050ff0000000180c */
[----:B------:R-:W-:Y:S01]  /*2c40*/  HMMA.16816.F32 R8, R64, R82, R8 ;  /* 0x000000524008723c */ /* 0x000fe20000001808 */
[----:B------:R-:W4:Y:S04]  /*2c50*/  LDSM.16.M88.4 R64, [R246+0x5000] ;  /* 0x00500000f640783b */ /* 0x000f280000000200 */
[----:B------:R-:W-:Y:S03]  /*2c60*/  LDSM.16.M88.4 R80, [R242+0x10900] ;  /* 0x01090000f250783b */ /* 0x000fe60000000200 */
[C---:B-1----:R-:W-:Y:S08]  /*2c70*/  HMMA.16816.F32 R44, R56.reuse, R72, R44 ;  /* 0x00000048382c723c */ /* 0x042ff0000000182c */
[C---:B------:R-:W-:Y:S01]  /*2c80*/  HMMA.16816.F32 R36, R56.reuse, R74, R36 ;  /* 0x0000004a3824723c */ /* 0x040fe20000001824 */
[----:B------:R-:W1:Y:S07]  /*2c90*/  LDSM.16.M88.4 R72, [R243+0x1c100] ;  /* 0x01c10000f348783b */ /* 0x000e6e0000000200 */
[C---:B--2---:R-:W-:Y:S08]  /*2ca0*/  HMMA.16816.F32 R40, R56.reuse, R60, R40 ;  /* 0x0000003c3828723c */ /* 0x044ff00000001828 */
[C---:B------:R-:W-:Y:S01]  /*2cb0*/  HMMA.16816.F32 R208, R56.reuse, R62, R208 ;  /* 0x0000003e38d0723c */ /* 0x040fe200000018d0 */
[----:B------:R-:W2:Y:S07]  /*2cc0*/  LDSM.16.M88.4 R60, [R242+0x11100] ;  /* 0x01110000f23c783b */ /* 0x000eae0000000200 */
[C---:B------:R-:W-:Y:S08]  /*2cd0*/  HMMA.16816.F32 R52, R56.reuse, R76, R52 ;  /* 0x0000004c3834723c */ /* 0x040ff00000001834 */
[C---:B------:R-:W-:Y:S01]  /*2ce0*/  HMMA.16816.F32 R48, R56.reuse, R78, R48 ;  /* 0x0000004e3830723c */ /* 0x040fe20000001830 */
[----:B------:R-:W-:Y:S07]  /*2cf0*/  LDSM.16.M88.4 R76, [R242+0x11900] ;  /* 0x01190000f24c783b */ /* 0x000fee0000000200 */
[C---:B---3--:R-:W-:Y:S08]  /*2d00*/  HMMA.16816.F32 R200, R56.reuse, R68, R200 ;  /* 0x0000004438c8723c */ /* 0x048ff000000018c8 */
[C---:B------:R-:W-:Y:S01]  /*2d10*/  HMMA.16816.F32 R24, R56.reuse, R70, R24 ;  /* 0x000000463818723c */ /* 0x040fe20000001818 */
[----:B------:R-:W-:Y:S07]  /*2d20*/  LDSM.16.M88.4 R68, [R232+0x3000] ;  /* 0x00300000e844783b */ /* 0x000fee0000000200 */
[C---:B----4-:R-:W-:Y:S08]  /*2d30*/  HMMA.16816.F32 R20, R56.reuse, R64, R20 ;  /* 0x000000403814723c */ /* 0x050ff00000001814 */
[----:B------:R-:W-:Y:S01]  /*2d40*/  HMMA.16816.F32 R16, R56, R66, R16 ;  /* 0x000000423810723c */ /* 0x000fe20000001810 */
[----:B------:R-:W3:Y:S07]  /*2d50*/  LDSM.16.M88.4 R64, [R241+0x1c100] ;  /* 0x01c10000f140783b */ /* 0x000eee0000000200 */
[C---:B-1----:R-:W-:Y:S08]  /*2d60*/  HMMA.16816.F32 R52, R72.reuse, R92, R52 ;  /* 0x0000005c4834723c */ /* 0x042ff00000001834 */
[----:B------:R-:W-:Y:S01]  /*2d70*/  HMMA.16816.F32 R48, R72, R94, R48 ;  /* 0x0000005e4830723c */ /* 0x000fe20000001830 */
        /* <DEDUP_REMOVED lines=13> */
[----:B------:R-:W-:Y:S07]  /*2e50*/  LDSM.16.M88.4 R84, [R232+0x5800] ;  /* 0x00580000e854783b */ /* 0x000fee0000000200 */
[C---:B---3--:R-:W-:Y:S08]  /*2e60*/  HMMA.16816.F32 R52, R64.reuse, R68, R52 ;  /* 0x000000444034723c */ /* 0x048ff00000001834 */
[----:B------:R-:W-:Y:S01]  /*2e70*/  HMMA.16816.F32 R48, R64, R70, R48 ;  /* 0x000000464030723c */ /* 0x000fe20000001830 */
[----:B------:R-:W3:Y:S07]  /*2e80*/  LDSM.16.M88.4 R68, [R232+0x5000] ;  /* 0x00500000e844783b */ /* 0x000eee0000000200 */
[C---:B------:R-:W-:Y:S08]  /*2e90*/  HMMA.16816.F32 R12, R72.reuse, R76, R12 ;  /* 0x0000004c480c723c */ /* 0x040ff0000000180c */
[C---:B------:R-:W-:Y:S01]  /*2ea0*/  HMMA.16816.F32 R8, R72.reuse, R78, R8 ;  /* 0x0000004e4808723c */ /* 0x040fe20000001808 */
[----:B------:R-:W4:Y:S07]  /*2eb0*/  LDSM.16.M88.4 R76, [R232+0x4800] ;  /* 0x00480000e84c783b */ /* 0x000f2e0000000200 */
[C---:B------:R-:W-:Y:S08]  /*2ec0*/  HMMA.16816.F32 R200, R72.reuse, R80, R200 ;  /* 0x0000005048c8723c */ /* 0x040ff000000018c8 */
[----:B------:R-:W-:Y:S01]  /*2ed0*/  HMMA.16816.F32 R24, R72, R82, R24 ;  /* 0x000000524818723c */ /* 0x000fe20000001818 */
[----:B------:R-:W-:Y:S04]  /*2ee0*/  LDSM.16.M88.4 R72, [R247+0x12100] ;  /* 0x01210000f748783b */ /* 0x000fe80000000200 */
[----:B------:R-:W-:Y:S03]  /*2ef0*/  LDSM.16.M88.4 R80, [R247+0x13100] ;  /* 0x01310000f750783b */ /* 0x000fe60000000200 */
[C---:B-1----:R-:W-:Y:S08]  /*2f00*/  HMMA.16816.F32 R44, R64.reuse, R56, R44 ;  /* 0x00000038402c723c */ /* 0x042ff0000000182c */
[C---:B------:R-:W-:Y:S01]  /*2f10*/  HMMA.16816.F32 R36, R64.reuse, R58, R36 ;  /* 0x0000003a4024723c */ /* 0x040fe20000001824 */
[----:B------:R-:W1:Y:S07]  /*2f20*/  LDSM.16.M88.4 R56, [R248+0x20100] ;  /* 0x02010000f838783b */ /* 0x000e6e0000000200 */
[C---:B--2---:R-:W-:Y:S08]  /*2f30*/  HMMA.16816.F32 R40, R64.reuse, R60, R40 ;  /* 0x0000003c4028723c */ /* 0x044ff00000001828 */
[C---:B------:R-:W-:Y:S01]  /*2f40*/  HMMA.16816.F32 R208, R64.reuse, R62, R208 ;  /* 0x0000003e40d0723c */ /* 0x040fe200000018d0 */
[----:B------:R-:W2:Y:S07]  /*2f50*/  LDSM.16.M88.4 R60, [R247+0x12900] ;  /* 0x01290000f73c783b */ /* 0x000eae0000000200 */
[C---:B---3--:R-:W-:Y:S08]  /*2f60*/  HMMA.16816.F32 R20, R64.reuse, R68, R20 ;  /* 0x000000444014723c */ /* 0x048ff00000001814 */
[C---:B------:R-:W-:Y:S01]  /*2f70*/  HMMA.16816.F32 R16, R64.reuse, R70, R16 ;  /* 0x000000464010723c */ /* 0x040fe20000001810 */
[----:B------:R-:W3:Y:S07]  /*2f80*/  LDSM.16.M88.4 R68, [R247+0x13900] ;  /* 0x01390000f744783b */ /* 0x000eee0000000200 */
[C---:B----4-:R-:W-:Y:S08]  /*2f90*/  HMMA.16816.F32 R200, R64.reuse, R76, R200 ;  /* 0x0000004c40c8723c */ /* 0x050ff000000018c8 */
[C---:B------:R-:W-:Y:S01]  /*2fa0*/  HMMA.16816.F32 R24, R64.reuse, R78, R24 ;  /* 0x0000004e4018723c */ /* 0x040fe20000001818 */
[----:B------:R-:W-:Y:S07]  /*2fb0*/  LDSM.16.M88.4 R76, [R247+0x14100] ;  /* 0x01410000f74c783b */ /* 0x000fee0000000200 */
[C---:B------:R-:W-:Y:S08]  /*2fc0*/  HMMA.16816.F32 R12, R64.reuse, R84, R12 ;  /* 0x00000054400c723c */ /* 0x040ff0000000180c */
[----:B------:R-:W-:Y:S01]  /*2fd0*/  HMMA.16816.F32 R8, R64, R86, R8 ;  /* 0x000000564008723c */ /* 0x000fe20000001808 */
[----:B------:R-:W4:Y:S04]  /*2fe0*/  LDSM.16.M88.4 R64, [R247+0x14900] ;  /* 0x01490000f740783b */ /* 0x000f280000000200 */
[----:B------:R-:W-:Y:S03]  /*2ff0*/  LDSM.16.M88.4 R84, [R242+0x12100] ;  /* 0x01210000f254783b */ /* 0x000fe60000000200 */
[C---:B-1----:R-:W-:Y:S08]  /*3000*/  HMMA.16816.F32 R52, R56.reuse, R72, R52 ;  /* 0x000000483834723c */ /* 0x042ff00000001834 */
[C---:B------:R-:W-:Y:S01]  /*3010*/  HMMA.16816.F32 R48, R56.reuse, R74, R48 ;  /* 0x0000004a3830723c */ /* 0x040fe20000001830 */
[----:B------:R-:W-:Y:S07]  /*3020*/  LDSM.16.M88.4 R72, [R246+0x6000] ;  /* 0x00600000f648783b */ /* 0x000fee0000000200 */
[C---:B--2---:R-:W-:Y:S08]  /*3030*/  HMMA.16816.F32 R44, R56.reuse, R60, R44 ;  /* 0x0000003c382c723c */ /* 0x044ff0000000182c */
[C---:B------:R-:W-:Y:S01]  /*3040*/  HMMA.16816.F32 R36, R56.reuse, R62, R36 ;  /* 0x0000003e3824723c */ /* 0x040fe20000001824 */
[----:B------:R-:W1:Y:S07]  /*3050*/  LDSM.16.M88.4 R60, [R244+0x20100] ;  /* 0x02010000f43c783b */ /* 0x000e6e0000000200 */
[C---:B---3--:R-:W-:Y:S08]  /*3060*/  HMMA.16816.F32 R200, R56.reuse, R68, R200 ;  /* 0x0000004438c8723c */ /* 0x048ff000000018c8 */
[C---:B------:R-:W-:Y:S01]  /*3070*/  HMMA.16816.F32 R24, R56.reuse, R70, R24 ;  /* 0x000000463818723c */ /* 0x040fe20000001818 */
[----:B------:R-:W2:Y:S07]  /*3080*/  LDSM.16.M88.4 R68, [R246+0x6800] ;  /* 0x00680000f644783b */ /* 0x000eae0000000200 */
[C---:B------:R-:W-:Y:S08]  /*3090*/  HMMA.16816.F32 R40, R56.reuse, R80, R40 ;  /* 0x000000503828723c */ /* 0x040ff00000001828 */
[C---:B------:R-:W-:Y:S01]  /*30a0*/  HMMA.16816.F32 R208, R56.reuse, R82, R208 ;  /* 0x0000005238d0723c */ /* 0x040fe200000018d0 */
[----:B------:R-:W-:Y:S07]  /*30b0*/  LDSM.16.M88.4 R80, [R242+0x12900] ;  /* 0x01290000f250783b */ /* 0x000fee0000000200 */
[C---:B----4-:R-:W-:Y:S08]  /*30c0*/  HMMA.16816.F32 R12, R56.reuse, R64, R12 ;  /* 0x00000040380c723c */ /* 0x050ff0000000180c */
[C---:B------:R-:W-:Y:S01]  /*30d0*/  HMMA.16816.F32 R8, R56.reuse, R66, R8 ;  /* 0x000000423808723c */ /* 0x040fe20000001808 */
[----:B------:R-:W3:Y:S07]  /*30e0*/  LDSM.16.M88.4 R64, [R246+0x8800] ;  /* 0x00880000f640783b */ /* 0x000eee0000000200 */
[C---:B------:R-:W-:Y:S08]  /*30f0*/  HMMA.16816.F32 R20, R56.reuse, R76, R20 ;  /* 0x0000004c3814723c */ /* 0x040ff00000001814 */
[----:B------:R-:W-:Y:S01]  /*3100*/  HMMA.16816.F32 R16, R56, R78, R16 ;  /* 0x0000004e3810723c */ /* 0x000fe20000001810 */
[----:B------:R-:W4:Y:S04]  /*3110*/  LDSM.16.M88.4 R56, [R243+0x20100] ;  /* 0x02010000f338783b */ /* 0x000f280000000200 */
[----:B------:R-:W5:Y:S03]  /*3120*/  LDSM.16.M88.4 R76, [R242+0x13100] ;  /* 0x01310000f24c783b */ /* 0x000f660000000200 */
        /* <DEDUP_REMOVED lines=15> */
[C---:B---3--:R-:W-:Y:S08]  /*3220*/  HMMA.16816.F32 R12, R60.reuse, R64, R12 ;  /* 0x000000403c0c723c */ /* 0x048ff0000000180c */
[----:B------:R-:W-:Y:S01]  /*3230*/  HMMA.16816.F32 R8, R60, R66, R8 ;  /* 0x000000423c08723c */ /* 0x000fe20000001808 */
[----:B------:R-:W-:Y:S04]  /*3240*/  LDSM.16.M88.4 R60, [R241+0x20100] ;  /* 0x02010000f13c783b */ /* 0x000fe80000000200 */
[----:B------:R-:W3:Y:S03]  /*3250*/  LDSM.16.M88.4 R64, [R232+0x6000] ;  /* 0x00600000e840783b */ /* 0x000ee60000000200 */
[C---:B----4-:R-:W-:Y:S08]  /*3260*/  HMMA.16816.F32 R52, R56.reuse, R84, R52 ;  /* 0x000000543834723c */ /* 0x050ff00000001834 */
[C---:B------:R-:W-:Y:S01]  /*3270*/  HMMA.16816.F32 R48, R56.reuse, R86, R48 ;  /* 0x000000563830723c */ /* 0x040fe20000001830 */
[----:B------:R-:W4:Y:S07]  /*3280*/  LDSM.16.M88.4 R84, [R232+0x7000] ;  /* 0x00700000e854783b */ /* 0x000f2e0000000200 */
[C---:B------:R-:W-:Y:S08]  /*3290*/  HMMA.16816.F32 R44, R56.reuse, R80, R44 ;  /* 0x00000050382c723c */ /* 0x040ff0000000182c */
[C---:B------:R-:W-:Y:S01]  /*32a0*/  HMMA.16816.F32 R36, R56.reuse, R82, R36 ;  /* 0x000000523824723c */ /* 0x040fe20000001824 */
[----:B------:R-:W3:Y:S07]  /*32b0*/  LDSM.16.M88.4 R80, [R232+0x7800] ;  /* 0x00780000e850783b */ /* 0x000eee0000000200 */
[C---:B-----5:R-:W-:Y:S08]  /*32c0*/  HMMA.16816.F32 R40, R56.reuse, R76, R40 ;  /* 0x0000004c3828723c */ /* 0x060ff00000001828 */
[C---:B------:R-:W-:Y:S01]  /*32d0*/  HMMA.16816.F32 R208, R56.reuse, R78, R208 ;  /* 0x0000004e38d0723c */ /* 0x040fe200000018d0 */
[----:B------:R-:W5:Y:S07]  /*32e0*/  LDSM.16.M88.4 R76, [R232+0x8000] ;  /* 0x00800000e84c783b */ /* 0x000f6e0000000200 */
[C---:B-1----:R-:W-:Y:S08]  /*32f0*/  HMMA.16816.F32 R200, R56.reuse, R72, R200 ;  /* 0x0000004838c8723c */ /* 0x042ff000000018c8 */
[C---:B------:R-:W-:Y:S01]  /*3300*/  HMMA.16816.F32 R24, R56.reuse, R74, R24 ;  /* 0x0000004a3818723c */ /* 0x040fe20000001818 */
[----:B------:R-:W1:Y:S07]  /*3310*/  LDSM.16.M88.4 R72, [R232+0x8800] ;  /* 0x00880000e848783b */ /* 0x000e6e0000000200 */
[C---:B--2---:R-:W-:Y:S08]  /*3320*/  HMMA.16816.F32 R20, R56.reuse, R68, R20 ;  /* 0x000000443814723c */ /* 0x044ff00000001814 */
[C---:B------:R-:W-:Y:S01]  /*3330*/  HMMA.16816.F32 R16, R56.reuse, R70, R16 ;  /* 0x000000463810723c */ /* 0x040fe20000001810 */
[----:B------:R-:W-:Y:S07]  /*3340*/  LDSM.16.M88.4 R68, [R247+0x15100] ;  /* 0x01510000f744783b */ /* 0x000fee0000000200 */
[C---:B------:R-:W-:Y:S08]  /*3350*/  HMMA.16816.F32 R12, R56.reuse, R96, R12 ;  /* 0x00000060380c723c */ /* 0x040ff0000000180c */
[----:B------:R-:W-:Y:S01]  /*3360*/  HMMA.16816.F32 R8, R56, R98, R8 ;  /* 0x000000623808723c */ /* 0x000fe20000001808 */
[----:B------:R-:W2:Y:S04]  /*3370*/  LDSM.16.M88.4 R56, [R247+0x15900] ;  /* 0x01590000f738783b */ /* 0x000ea80000000200 */
[----:B------:R-:W-:Y:S03]  /*3380*/  LDSM.16.M88.4 R96, [R247+0x17900] ;  /* 0x01790000f760783b */ /* 0x000fe60000000200 */
[C---:B---3--:R-:W-:Y:S08]  /*3390*/  HMMA.16816.F32 R52, R60.reuse, R64, R52 ;  /* 0x000000403c34723c */ /* 0x048ff00000001834 */
[C---:B------:R-:W-:Y:S01]  /*33a0*/  HMMA.16816.F32 R48, R60.reuse, R66, R48 ;  /* 0x000000423c30723c */ /* 0x040fe20000001830 */
[----:B------:R-:W3:Y:S07]  /*33b0*/  LDSM.16.M88.4 R64, [R247+0x16100] ;  /* 0x01610000f740783b */ /* 0x000eee0000000200 */
[C---:B------:R-:W-:Y:S08]  /*33c0*/  HMMA.16816.F32 R44, R60.reuse, R88, R44 ;  /* 0x000000583c2c723c */ /* 0x040ff0000000182c */
[C---:B------:R-:W-:Y:S01]  /*33d0*/  HMMA.16816.F32 R36, R60.reuse, R90, R36 ;  /* 0x0000005a3c24723c */ /* 0x040fe20000001824 */
[----:B------:R-:W-:Y:S07]  /*33e0*/  LDSM.16.M88.4 R88, [R246+0x9000] ;  /* 0x00900000f658783b */ /* 0x000fee0000000200 */
[C---:B----4-:R-:W-:Y:S08]  /*33f0*/  HMMA.16816.F32 R40, R60.reuse, R84, R40 ;  /* 0x000000543c28723c */ /* 0x050ff00000001828 */
[C---:B------:R-:W-:Y:S01]  /*3400*/  HMMA.16816.F32 R208, R60.reuse, R86, R208 ;  /* 0x000000563cd0723c */ /* 0x040fe200000018d0 */
[----:B------:R-:W-:Y:S07]  /*3410*/  LDSM.16.M88.4 R84, [R243+0x24100] ;  /* 0x02410000f354783b */ /* 0x000fee0000000200 */
[C---:B------:R-:W-:Y:S08]  /*3420*/  HMMA.16816.F32 R200, R60.reuse, R80, R200 ;  /* 0x000000503cc8723c */ /* 0x040ff000000018c8 */
[C---:B------:R-:W-:Y:S01]  /*3430*/  HMMA.16816.F32 R24, R60.reuse, R82, R24 ;  /* 0x000000523c18723c */ /* 0x040fe20000001818 */
[----:B------:R-:W-:Y:S07]  /*3440*/  LDSM.16.M88.4 R80, [R246+0x9800] ;  /* 0x00980000f650783b */ /* 0x000fee0000000200 */
[C---:B-----5:R-:W-:Y:S08]  /*3450*/  HMMA.16816.F32 R20, R60.reuse, R76, R20 ;  /* 0x0000004c3c14723c */ /* 0x060ff00000001814 */
[C---:B------:R-:W-:Y:S01]  /*3460*/  HMMA.16816.F32 R16, R60.reuse, R78, R16 ;  /* 0x0000004e3c10723c */ /* 0x040fe20000001810 */
[----:B------:R-:W-:Y:S07]  /*3470*/  LDSM.16.M88.4 R76, [R246+0xa000] ;  /* 0x00a00000f64c783b */ /* 0x000fee0000000200 */
[C---:B-1----:R-:W-:Y:S08]  /*3480*/  HMMA.16816.F32 R12, R60.reuse, R72, R12 ;  /* 0x000000483c0c723c */ /* 0x042ff0000000180c */
        /* <DEDUP_REMOVED lines=8> */
[----:B------:R-:W4:Y:S07]  /*3510*/  LDSM.16.M88.4 R68, [R246+0xb000] ;  /* 0x00b00000f644783b */ /* 0x000f2e0000000200 */
[C---:B---3--:R-:W-:Y:S08]  /*3520*/  HMMA.16816.F32 R40, R92.reuse, R64, R40 ;  /* 0x000000405c28723c */ /* 0x048ff00000001828 */
[C---:B------:R-:W-:Y:S01]  /*3530*/  HMMA.16816.F32 R208, R92.reuse, R66, R208 ;  /* 0x000000425cd0723c */ /* 0x040fe200000018d0 */
[----:B------:R-:W3:Y:S07]  /*3540*/  LDSM.16.M88.4 R64, [R246+0xb800] ;  /* 0x00b80000f640783b */ /* 0x000eee0000000200 */
[C---:B-1----:R-:W-:Y:S08]  /*3550*/  HMMA.16816.F32 R200, R92.reuse, R60, R200 ;  /* 0x0000003c5cc8723c */ /* 0x042ff000000018c8 */
[C---:B------:R-:W-:Y:S01]  /*3560*/  HMMA.16816.F32 R24, R92.reuse, R62, R24 ;  /* 0x0000003e5c18723c */ /* 0x040fe20000001818 */
[----:B------:R-:W1:Y:S07]  /*3570*/  LDSM.16.M88.4 R60, [R242+0x15100] ;  /* 0x01510000f23c783b */ /* 0x000e6e0000000200 */
[C---:B------:R-:W-:Y:S08]  /*3580*/  HMMA.16816.F32 R20, R92.reuse, R100, R20 ;  /* 0x000000645c14723c */ /* 0x040ff00000001814 */
[C---:B------:R-:W-:Y:S01]  /*3590*/  HMMA.16816.F32 R16, R92.reuse, R102, R16 ;  /* 0x000000665c10723c */ /* 0x040fe20000001810 */
[----:B------:R-:W5:Y:S07]  /*35a0*/  LDSM.16.M88.4 R100, [R242+0x16100] ;  /* 0x01610000f264783b */ /* 0x000f6e0000000200 */
[C---:B------:R-:W-:Y:S08]  /*35b0*/  HMMA.16816.F32 R12, R92.reuse, R96, R12 ;  /* 0x000000605c0c723c */ /* 0x040ff0000000180c */
[----:B------:R-:W-:Y:S01]  /*35c0*/  HMMA.16816.F32 R8, R92, R98, R8 ;  /* 0x000000625c08723c */ /* 0x000fe20000001808 */
[----:B------:R-:W1:Y:S04]  /*35d0*/  LDSM.16.M88.4 R96, [R242+0x16900] ;  /* 0x01690000f260783b */ /* 0x000e680000000200 */
[----:B------:R-:W1:Y:S03]  /*35e0*/  LDSM.16.M88.4 R92, [R242+0x17100] ;  /* 0x01710000f25c783b */ /* 0x000e660000000200 */
[C---:B--2---:R-:W-:Y:S08]  /*35f0*/  HMMA.16816.F32 R52, R56.reuse, R88, R52 ;  /* 0x000000583834723c */ /* 0x044ff00000001834 */
[C---:B------:R-:W-:Y:S01]  /*3600*/  HMMA.16816.F32 R48, R56.reuse, R90, R48 ;  /* 0x0000005a3830723c */ /* 0x040fe20000001830 */
[----:B------:R-:W2:Y:S07]  /*3610*/  LDSM.16.M88.4 R88, [R242+0x17900] ;  /* 0x01790000f258783b */ /* 0x000eae0000000200 */
        /* <DEDUP_REMOVED lines=10> */
[C---:B------:R-:W-:Y:S01]  /*36c0*/  HMMA.16816.F32 R16, R56.reuse, R70, R16 ;  /* 0x000000463810723c */ /* 0x040fe20000001810 */
[----:B------:R-:W-:Y:S07]  /*36d0*/  LDSM.16.M88.4 R68, [R232+0xa800] ;  /* 0x00a80000e844783b */ /* 0x000fee0000000200 */
[C---:B---3--:R-:W-:Y:S08]  /*36e0*/  HMMA.16816.F32 R12, R56.reuse, R64, R12 ;  /* 0x00000040380c723c */ /* 0x048ff0000000180c */
[----:B------:R-:W-:Y:S01]  /*36f0*/  HMMA.16816.F32 R8, R56, R66, R8 ;  /* 0x000000423808723c */ /* 0x000fe20000001808 */
[----:B------:R-:W3:Y:S04]  /*3700*/  LDSM.16.M88.4 R56, [R241+0x24100] ;  /* 0x02410000f138783b */ /* 0x000ee80000000200 */
[----:B------:R-:W4:Y:S03]  /*3710*/  LDSM.16.M88.4 R64, [R232+0xb000] ;  /* 0x00b00000e840783b */ /* 0x000f260000000200 */
[C---:B-1----:R-:W-:Y:S08]  /*3720*/  HMMA.16816.F32 R52, R84.reuse, R60, R52 ;  /* 0x0000003c5434723c */ /* 0x042ff00000001834 */
[----:B------:R-:W-:Y:S01]  /*3730*/  HMMA.16816.F32 R48, R84, R62, R48 ;  /* 0x0000003e5430723c */ /* 0x000fe20000001830 */
[----:B------:R-:W1:Y:S01]  /*3740*/  LDSM.16.M88.4 R60, [R232+0xb800] ;  /* 0x00b80000e83c783b */ /* 0x000e620000000200 */
[----:B------:R-:W-:-:S06]  /*3750*/  DEPBAR.LE SB0, 0x0 ;  /* 0x000080000000791a */ /* 0x000fcc0000000000 */
[C---:B------:R-:W-:Y:S08]  /*3760*/  HMMA.16816.F32 R44, R84.reuse, R104, R44 ;  /* 0x00000068542c723c */ /* 0x040ff0000000182c */
[C---:B------:R-:W-:Y:S08]  /*3770*/  HMMA.16816.F32 R36, R84.reuse, R106, R36 ;  /* 0x0000006a5424723c */ /* 0x040ff00000001824 */
[C---:B-----5:R-:W-:Y:S08]  /*3780*/  HMMA.16816.F32 R40, R84.reuse, R100, R40 ;  /* 0x000000645428723c */ /* 0x060ff00000001828 */
[C---:B------:R-:W-:Y:S08]  /*3790*/  HMMA.16816.F32 R208, R84.reuse, R102, R208 ;  /* 0x0000006654d0723c */ /* 0x040ff000000018d0 */
[C---:B------:R-:W-:Y:S08]  /*37a0*/  HMMA.16816.F32 R200, R84.reuse, R96, R200 ;  /* 0x0000006054c8723c */ /* 0x040ff000000018c8 */
[C---:B------:R-:W-:Y:S08]  /*37b0*/  HMMA.16816.F32 R24, R84.reuse, R98, R24 ;  /* 0x000000625418723c */ /* 0x040ff00000001818 */
[C---:B------:R-:W-:Y:S08]  /*37c0*/  HMMA.16816.F32 R20, R84.reuse, R92, R20 ;  /* 0x0000005c5414723c */ /* 0x040ff00000001814 */
[C---:B------:R-:W-:Y:S08]  /*37d0*/  HMMA.16816.F32 R16, R84.reuse, R94, R16 ;  /* 0x0000005e5410723c */ /* 0x040ff00000001810 */
[C---:B--2---:R-:W-:Y:S08]  /*37e0*/  HMMA.16816.F32 R12, R84.reuse, R88, R12 ;  /* 0x00000058540c723c */ /* 0x044ff0000000180c */
[----:B------:R-:W-:Y:S08]  /*37f0*/  HMMA.16816.F32 R8, R84, R90, R8 ;  /* 0x0000005a5408723c */ /* 0x000ff00000001808 */
[C---:B---3--:R-:W-:Y:S08]  /*3800*/  HMMA.16816.F32 R52, R56.reuse, R80, R52 ;  /* 0x000000503834723c */ /* 0x048ff00000001834 */
[C---:B------:R-:W-:Y:S08]  /*3810*/  HMMA.16816.F32 R48, R56.reuse, R82, R48 ;  /* 0x000000523830723c */ /* 0x040ff00000001830 */
[C---:B------:R-:W-:Y:S08]  /*3820*/  HMMA.16816.F32 R44, R56.reuse, R76, R44 ;  /* 0x0000004c382c723c */ /* 0x040ff0000000182c */
[C---:B------:R-:W-:Y:S08]  /*3830*/  HMMA.16816.F32 R36, R56.reuse, R78, R36 ;  /* 0x0000004e3824723c */ /* 0x040ff00000001824 */
[C---:B------:R-:W-:Y:S08]  /*3840*/  HMMA.16816.F32 R40, R56.reuse, R72, R40 ;  /* 0x000000483828723c */ /* 0x040ff00000001828 */
[C---:B------:R-:W-:Y:S08]  /*3850*/  HMMA.16816.F32 R208, R56.reuse, R74, R208 ;  /* 0x0000004a38d0723c */ /* 0x040ff000000018d0 */
[C---:B------:R-:W-:Y:S08]  /*3860*/  HMMA.16816.F32 R200, R56.reuse, R68, R200 ;  /* 0x0000004438c8723c */ /* 0x040ff000000018c8 */
[C---:B------:R-:W-:Y:S08]  /*3870*/  HMMA.16816.F32 R24, R56.reuse, R70, R24 ;  /* 0x000000463818723c */ /* 0x040ff00000001818 */
[C---:B----4-:R-:W-:Y:S08]  /*3880*/  HMMA.16816.F32 R20, R56.reuse, R64, R20 ;  /* 0x000000403814723c */ /* 0x050ff00000001814 */
[C---:B------:R-:W-:Y:S08]  /*3890*/  HMMA.16816.F32 R16, R56.reuse, R66, R16 ;  /* 0x000000423810723c */ /* 0x040ff00000001810 */
[C---:B-1----:R-:W-:Y:S08]  /*38a0*/  HMMA.16816.F32 R12, R56.reuse, R60, R12 ;  /* 0x0000003c380c723c */ /* 0x042ff0000000180c */
[----:B------:R-:W-:Y:S01]  /*38b0*/  HMMA.16816.F32 R8, R56, R62, R8 ;  /* 0x0000003e3808723c */ /* 0x000fe20000001808 */
[----:B------:R-:W-:Y:S06]  /*38c0*/  BAR.SYNC.DEFER_BLOCKING 0x0 ;  /* 0x0000000000007b1d */ /* 0x000fec0000010000 */
[----:B------:R-:W-:Y:S05]  /*38d0*/  @!P0 BRA `(.L_x_1542) ;  /* 0x000005e000008947 */ /* 0x000fea0003800000 */
[----:B------:R-:W-:Y:S01]  /*38e0*/  IMAD.U32 R0, RZ, RZ, UR6 ;  /* 0x00000006ff007e24 */ /* 0x000fe2000f8e00ff */
[----:B------:R-:W-:Y:S01]  /*38f0*/  ISETP.NE.AND P6, PT, R250, 0x1, PT ;  /* 0x00000001fa00780c */ /* 0x000fe20003fc5270 */
[----:B------:R-:W-:-:S03]  /*3900*/  IMAD.MOV.U32 R251, RZ, RZ, RZ ;  /* 0x000000fffffb7224 */ /* 0x000fc600078e00ff */
[----:B------:R-:W-:-:S04]  /*3910*/  IADD3 R0, R108, UR9, R0 ;  /* 0x000000096c007c10 */ /* 0x000fc8000fffe000 */
[----:B------:R-:W-:-:S05]  /*3920*/  IADD3 R252, R0, -0x60, RZ ;  /* 0xffffffa000fc7810 */ /* 0x000fca0007ffe0ff */
        /* <DEDUP_REMOVED lines=15> */
[----:B------:R-:W-:Y:S02]  /*3a20*/  IADD3 R74, -R59, 0x10, RZ ;  /* 0x000000103b4a7810 */ /* 0x000fe40007ffe1ff */
[----:B------:R-:W-:-:S02]  /*3a30*/  SHF.R.S32.HI R0, RZ, 0x1f, R252 ;  /* 0x0000001fff007819 */ /* 0x000fc400000114fc */
[----:B------:R-:W-:Y:S02]  /*3a40*/  LOP3.LUT R76, R76, 0xf, RZ, 0xc0, !PT ;  /* 0x0000000f4c4c7812 */ /* 0x000fe400078ec0ff */
[----:B------:R-:W-:Y:S01]  /*3a50*/  SHF.L.U64.HI R64, R33, 0x1, R35 ;  /* 0x0000000121407819 */ /* 0x000fe20000010223 */
[----:B------:R-:W-:Y:S01]  /*3a60*/  IMAD R0, R0, c[0x0][0x1e0], RZ ;  /* 0x0000780000007a24 */ /* 0x000fe200078e02ff */
[----:B------:R-:W-:Y:S02]  /*3a70*/  LOP3.LUT R74, R74, 0xf, RZ, 0xc0, !PT ;  /* 0x0000000f4a4a7812 */ /* 0x000fe400078ec0ff */
[----:B------:R-:W-:Y:S01]  /*3a80*/  SEL R69, RZ, 0x10, P1 ;  /* 0x00000010ff457807 */ /* 0x000fe20000800000 */
[----:B------:R-:W-:Y:S01]  /*3a90*/  IMAD R0, R252, c[0x0][0x1e4], R0 ;  /* 0x00007900fc007a24 */ /* 0x000fe200078e0200 */
[----:B------:R-:W-:Y:S02]  /*3aa0*/  SHF.L.U64.HI R61, R31, 0x1, R34 ;  /* 0x000000011f3d7819 */ /* 0x000fe40000010222 */
[----:B------:R-:W-:-:S02]  /*3ab0*/  IADD3 R70, -R69, 0x10, RZ ;  /* 0x0000001045467810 */ /* 0x000fc40007ffe1ff */
[----:B------:R-:W-:Y:S01]  /*3ac0*/  SHF.L.U64.HI R58, R29, 0x1, R32 ;  /* 0x000000011d3a7819 */ /* 0x000fe20000010220 */
[----:B-1----:R-:W-:Y:S01]  /*3ad0*/  IMAD.WIDE.U32 R56, R252, c[0x0][0x1e0], RZ ;  /* 0x00007800fc387a25 */ /* 0x002fe200078e00ff */
[----:B------:R-:W-:Y:S02]  /*3ae0*/  LOP3.LUT R70, R70, 0xf, RZ, 0xc0, !PT ;  /* 0x0000000f46467812 */ /* 0x000fe400078ec0ff */
[----:B------:R-:W-:Y:S01]  /*3af0*/  SHF.L.U64.HI R7, R28, 0x1, R30 ;  /* 0x000000011c077819 */ /* 0x000fe2000001021e */
[----:B------:R-:W-:Y:S01]  /*3b00*/  IMAD.IADD R57, R57, 0x1, R0 ;  /* 0x0000000139397824 */ /* 0x000fe200078e0200 */
[----:B--2---:R-:W-:-:S03]  /*3b10*/  SHF.R.S32.HI R0, RZ, 0x1f, R251 ;  /* 0x0000001fff007819 */ /* 0x004fc600000114fb */
[----:B------:R-:W-:-:S04]  /*3b20*/  IMAD.WIDE.U32 R56, R251, c[0x0][0x1f0], R56 ;  /* 0x00007c00fb387a25 */ /* 0x000fc800078e0038 */
[----:B------:R-:W-:Y:S01]  /*3b30*/  IMAD R0, R0, c[0x0][0x1f0], RZ ;  /* 0x00007c0000007a24 */ /* 0x000fe200078e02ff */
[----:B------:R-:W-:Y:S02]  /*3b40*/  IADD3 R65, P0, R56, UR20, RZ ;  /* 0x0000001438417c10 */ /* 0x000fe4000ff1e0ff */
[----:B------:R-:W-:Y:S01]  /*3b50*/  SEL R56, RZ, 0x10, P2 ;  /* 0x00000010ff387807 */ /* 0x000fe20001000000 */
[----:B------:R-:W-:-:S03]  /*3b60*/  IMAD R0, R251, c[0x0][0x1f4], R0 ;  /* 0x00007d00fb007a24 */ /* 0x000fc600078e0200 */
[----:B------:R-:W-:Y:S02]  /*3b70*/  IADD3 R72, -R56, 0x10, RZ ;  /* 0x0000001038487810 */ /* 0x000fe40007ffe1ff */
[----:B------:R-:W-:Y:S01]  /*3b80*/  IADD3.X R0, R57, UR18, R0, P0, !PT ;  /* 0x0000001239007c10 */ /* 0x000fe200087fe400 */
[----:B------:R-:W-:Y:S01]  /*3b90*/  IMAD.SHL.U32 R57, R29, 0x2, RZ ;  /* 0x000000021d397824 */ /* 0x000fe200078e00ff */
[C---:B------:R-:W-:Y:S02]  /*3ba0*/  LEA R66, P0, R65.reuse, c[0x0][0x1c8], 0x1 ;  /* 0x0000720041427a11 */ /* 0x040fe400078008ff */
[----:B------:R-:W-:Y:S02]  /*3bb0*/  LOP3.LUT R72, R72, 0xf, RZ, 0xc0, !PT ;  /* 0x0000000f48487812 */ /* 0x000fe400078ec0ff */
[----:B------:R-:W-:Y:S01]  /*3bc0*/  LEA.HI.X R65, R65, c[0x0][0x1cc], R0, 0x1, P0 ;  /* 0x0000730041417a11 */ /* 0x000fe200000f0c00 */
[----:B------:R-:W1:Y:S01]  /*3bd0*/  SHFL.IDX PT, R71, R66, 0x2, 0x181f ;  /* 0x00581f0042477f89 */ /* 0x000e6200000e0000 */
[----:B------:R-:W-:-:S03]  /*3be0*/  IMAD.SHL.U32 R0, R28, 0x2, RZ ;  /* 0x000000021c007824 */ /* 0x000fc600078e00ff */
[----:B------:R-:W2:Y:S04]  /*3bf0*/  SHFL.IDX PT, R67, R65, 0x2, 0x181f ;  /* 0x00581f0041437f89 */ /* 0x000ea800000e0000 */
[----:B------:R-:W-:Y:S04]  /*3c00*/  SHFL.IDX PT, R68, R65, RZ, 0x181f ;  /* 0x00181fff41447589 */ /* 0x000fe800000e0000 */
[----:B------:R-:W-:Y:S01]  /*3c10*/  SHFL.IDX PT, R65, R65, 0x1, 0x181f ;  /* 0x00381f0041417f89 */ /* 0x000fe200000e0000 */
[----:B-1----:R-:W-:-:S04]  /*3c20*/  IADD3 R76, P6, P0, R76, R71, R63 ;  /* 0x000000474c4c7210 */ /* 0x002fc800078de03f */
[----:B--2---:R-:W-:Y:S02]  /*3c30*/  IADD3.X R77, RZ, R67, R64, P6, P0 ;  /* 0x00000043ff4d7210 */ /* 0x004fe400037e0440 */
[----:B------:R-:W-:-:S04]  /*3c40*/  IADD3 R74, P6, P0, R74, R71, R60 ;  /* 0x000000474a4a7210 */ /* 0x000fc800078de03c */
[----:B------:R-:W-:Y:S02]  /*3c50*/  IADD3.X R75, RZ, R67, R61, P6, P0 ;  /* 0x00000043ff4b7210 */ /* 0x000fe400037e043d */
[----:B------:R-:W-:-:S04]  /*3c60*/  IADD3 R72, P6, P0, R72, R71, R57 ;  /* 0x0000004748487210 */ /* 0x000fc800078de039 */
[----:B------:R-:W-:Y:S02]  /*3c70*/  IADD3.X R73, RZ, R67, R58, P6, P0 ;  /* 0x00000043ff497210 */ /* 0x000fe400037e043a */
[----:B------:R-:W-:-:S04]  /*3c80*/  IADD3 R70, P6, P0, R70, R71, R0 ;  /* 0x0000004746467210 */ /* 0x000fc800078de000 */
[----:B------:R-:W-:Y:S02]  /*3c90*/  IADD3.X R71, RZ, R67, R7, P6, P0 ;  /* 0x00000043ff477210 */ /* 0x000fe400037e0407 */
[----:B------:R-:W1:Y:S04]  /*3ca0*/  SHFL.IDX PT, R67, R66, RZ, 0x181f ;  /* 0x00181fff42437589 */ /* 0x000e6800000e0000 */
[----:B------:R-:W2:Y:S01]  /*3cb0*/  SHFL.IDX PT, R66, R66, 0x1, 0x181f ;  /* 0x00381f0042427f89 */ /* 0x000ea200000e0000 */
[----:B-1----:R-:W-:-:S05]  /*3cc0*/  IADD3 R82, P0, R67, R63, RZ ;  /* 0x0000003f43527210 */ /* 0x002fca0007f1e0ff */
[----:B------:R-:W-:Y:S01]  /*3cd0*/  IMAD.X R83, R68, 0x1, R64, P0 ;  /* 0x0000000144537824 */ /* 0x000fe200000e0640 */
        /* <DEDUP_REMOVED lines=9> */
[----:B--2---:R-:W-:-:S04]  /*3d70*/  IADD3 R86, P0, R66, R63, RZ ;  /* 0x0000003f42567210 */ /* 0x004fc80007f1e0ff */
        /* <DEDUP_REMOVED lines=20> */
.L_x_1542:
[----:B------:R-:W-:Y:S01]  /*3ec0*/  LOP3.LUT R6, R6, 0xffffffe0, RZ, 0xc0, !PT ;  /* 0xffffffe006067812 */ /* 0x000fe200078ec0ff */
[----:B------:R-:W-:Y:S01]  /*3ed0*/  IMAD.SHL.U32 R245, R5, 0x2, RZ ;  /* 0x0000000205f57824 */ /* 0x000fe200078e00ff */
[----:B------:R-:W-:Y:S01]  /*3ee0*/  UIADD3 UR6, UR7, -0x2, URZ ;  /* 0xfffffffe07067890 */ /* 0x000fe2000fffe03f */
[----:B------:R-:W0:Y:S02]  /*3ef0*/  LDGDEPBAR ;  /* 0x00000000000079af */ /* 0x000e240000000000 */
[----:B------:R-:W-:Y:S01]  /*3f00*/  IMAD.IADD R6, R2, 0x1, -R6 ;  /* 0x0000000102067824 */ /* 0x000fe200078e0a06 */
[----:B------:R-:W-:Y:S01]  /*3f10*/  UISETP.GE.AND UP0, UPT, UR6, UR8, UPT ;  /* 0x000000080600728c */ /* 0x000fe2000bf06270 */
[----:B------:R-:W-:Y:S01]  /*3f20*/  IMAD.U32 R2, RZ, RZ, UR10 ;  /* 0x0000000aff027e24 */ /* 0x000fe2000f8e00ff */
[----:B------:R-:W-:Y:S01]  /*3f30*/  LDSM.16.MT88.4 R172, [R245+0x100] ;  /* 0x00010000f5ac783b */ /* 0x000fe20000004200 */
[--C-:B------:R-:W-:Y:S01]  /*3f40*/  IMAD R240, R4, 0x2, R245.reuse ;  /* 0x0000000204f07824 */ /* 0x100fe200078e02f5 */
[----:B------:R-:W-:Y:S01]  /*3f50*/  SHF.R.S32.HI R0, RZ, 0x1f, R6 ;  /* 0x0000001fff007819 */ /* 0x000fe20000011406 */
[C---:B------:R-:W-:Y:S01]  /*3f60*/  IMAD R239, R3.reuse, 0x2, R245 ;  /* 0x0000000203ef7824 */ /* 0x040fe200078e02f5 */
[----:B-1----:R-:W-:Y:S01]  /*3f70*/  LDSM.16.MT88.4 R80, [R245+0x3100] ;  /* 0x00310000f550783b */ /* 0x002fe20000004200 */
[----:B------:R-:W-:Y:S01]  /*3f80*/  IMAD R238, R3, 0x2, R240 ;  /* 0x0000000203ee7824 */ /* 0x000fe200078e02f0 */
[----:B------:R-:W-:-:S02]  /*3f90*/  LEA.HI R0, R0, R6, RZ, 0x2 ;  /* 0x0000000600007211 */ /* 0x000fc400078f10ff */
[----:B------:R-:W-:Y:S02]  /*3fa0*/  LDSM.16.MT88.4 R56, [R240+0x100] ;  /* 0x00010000f038783b */ /* 0x000fe40000004200 */
[----:B------:R-:W-:Y:S02]  /*3fb0*/  LOP3.LUT R0, R0, 0x7ffffffc, RZ, 0xc0, !PT ;  /* 0x7ffffffc00007812 */ /* 0x000fe400078ec0ff */
[----:B------:R-:W-:Y:S03]  /*3fc0*/  LDSM.16.MT88.4 R88, [R240+0x3100] ;  /* 0x00310000f058783b */ /* 0x000fe60000004200 */
[----:B------:R-:W-:Y:S01]  /*3fd0*/  IMAD.IADD R0, R6, 0x1, -R0 ;  /* 0x0000000106007824 */ /* 0x000fe200078e0a00 */
[----:B------:R-:W-:Y:S03]  /*3fe0*/  LDSM.16.MT88.4 R72, [R238+0x100] ;  /* 0x00010000ee48783b */ /* 0x000fe60000004200 */
[----:B------:R-:W-:Y:S01]  /*3ff0*/  IMAD R2, R0, -0x2, R2 ;  /* 0xfffffffe00027824 */ /* 0x000fe200078e0202 */
[----:B------:R-:W-:Y:S04]  /*4000*/  LDSM.16.MT88.4 R96, [R239+0x3100] ;  /* 0x00310000ef60783b */ /* 0x000fe80000004200 */
[----:B------:R-:W-:Y:S01]  /*4010*/  ISETP.GT.AND P0, PT, R2, RZ, PT ;  /* 0x000000ff0200720c */ /* 0x000fe20003f04270 */
[----:B------:R-:W-:Y:S03]  /*4020*/  LDSM.16.MT88.4 R128, [R239+0x6100] ;  /* 0x00610000ef80783b */ /* 0x000fe60000004200 */
[----:B------:R-:W-:Y:S01]  /*4030*/  FSEL R54, R54, -INF , P0 ;  /* 0xff80000036367808 */ /* 0x000fe20000000000 */
[----:B------:R-:W-:Y:S01]  /*4040*/  LDSM.16.MT88.4 R104, [R238+0x3100] ;  /* 0x00310000ee68783b */ /* 0x000fe20000004200 */
[----:B------:R-:W-:-:S02]  /*4050*/  FSEL R0, R52, -INF , P0 ;  /* 0xff80000034007808 */ /* 0x000fc40000000000 */
[C---:B------:R-:W-:Y:S01]  /*4060*/  ISETP.GT.AND P0, PT, R2.reuse, 0x1, PT ;  /* 0x000000010200780c */ /* 0x040fe20003f04270 */
[----:B------:R-:W-:Y:S03]  /*4070*/  LDSM.16.MT88.4 R64, [R239+0x100] ;  /* 0x00010000ef40783b */ /* 0x000fe60000004200 */
[----:B------:R-:W-:Y:S01]  /*4080*/  FSEL R55, R55, -INF , P0 ;  /* 0xff80000037377808 */ /* 0x000fe20000000000 */
[----:B------:R-:W-:Y:S01]  /*4090*/  LDSM.16.MT88.4 R108, [R238+0x3900] ;  /* 0x00390000ee6c783b */ /* 0x000fe20000004200 */
[----:B------:R-:W-:Y:S02]  /*40a0*/  FSEL R53, R53, -INF , P0 ;  /* 0xff80000035357808 */ /* 0x000fe40000000000 */
[----:B------:R-:W-:Y:S01]  /*40b0*/  ISETP.GT.AND P0, PT, R2, 0x8, PT ;  /* 0x000000080200780c */ /* 0x000fe20003f04270 */
        /* <DEDUP_REMOVED lines=14> */
[----:B------:R-:W-:-:S04]  /*41a0*/  ISETP.GT.AND P0, PT, R2, 0x11, PT ;  /* 0x000000110200780c */ /* 0x000fc80003f04270 */
[----:B------:R-:W-:Y:S02]  /*41b0*/  FSEL R47, R47, -INF , P0 ;  /* 0xff8000002f2f7808 */ /* 0x000fe40000000000 */
[----:B------:R-:W-:Y:S02]  /*41c0*/  FSEL R45, R45, -INF , P0 ;  /* 0xff8000002d2d7808 */ /* 0x000fe40000000000 */
        /* <DEDUP_REMOVED lines=12> */
[----:B------:R-:W-:Y:S02]  /*4290*/  ISETP.GT.AND P0, PT, R2, 0x28, PT ;  /* 0x000000280200780c */ /* 0x000fe40003f04270 */
[----:B------:R-:W-:Y:S02]  /*42a0*/  FMNMX.FTZ R41, R0, R53, !PT ;  /* 0x0000003500297209 */ /* 0x000fe40007810000 */
[----:B------:R-:W-:Y:S02]  /*42b0*/  FSEL R212, R210, -INF , P0 ;  /* 0xff800000d2d47808 */ /* 0x000fe40000000000 */
[----:B------:R-:W-:-:S02]  /*42c0*/  FSEL R215, R208, -INF , P0 ;  /* 0xff800000d0d77808 */ /* 0x000fc40000000000 */
[----:B------:R-:W-:Y:S02]  /*42d0*/  ISETP.GT.AND P0, PT, R2, 0x29, PT ;  /* 0x000000290200780c */ /* 0x000fe40003f04270 */
        /* <DEDUP_REMOVED lines=11> */
[----:B------:R-:W-:-:S04]  /*4390*/  ISETP.GT.AND P0, PT, R2, 0x38, PT ;  /* 0x000000380200780c */ /* 0x000fc80003f04270 */
[----:B------:R-:W-:Y:S02]  /*43a0*/  FSEL R202, R26, -INF , P0 ;  /* 0xff8000001aca7808 */ /* 0x000fe40000000000 */
[----:B------:R-:W-:Y:S02]  /*43b0*/  FMNMX.FTZ R26, R45, R41, !PT ;  /* 0x000000292d1a7209 */ /* 0x000fe40007810000 */
[----:B------:R-:W-:Y:S02]  /*43c0*/  FSEL R197, R24, -INF , P0 ;  /* 0xff80000018c57808 */ /* 0x000fe40000000000 */
[----:B------:R-:W-:Y:S02]  /*43d0*/  FMNMX.FTZ R24, R36, R26, !PT ;  /* 0x0000001a24187209 */ /* 0x000fe40007810000 */
[----:B------:R-:W-:Y:S02]  /*43e0*/  ISETP.GT.AND P0, PT, R2, 0x39, PT ;  /* 0x000000390200780c */ /* 0x000fe40003f04270 */
[----:B------:R-:W-:-:S02]  /*43f0*/  FMNMX.FTZ R24, R37, R24, !PT ;  /* 0x0000001825187209 */ /* 0x000fc40007810000 */
[----:B------:R-:W-:Y:S02]  /*4400*/  FSEL R201, R27, -INF , P0 ;  /* 0xff8000001bc97808 */ /* 0x000fe40000000000 */
[----:B------:R-:W-:Y:S02]  /*4410*/  FSEL R195, R25, -INF , P0 ;  /* 0xff80000019c37808 */ /* 0x000fe40000000000 */
[----:B------:R-:W-:Y:S02]  /*4420*/  ISETP.GT.AND P0, PT, R2, 0x40, PT ;  /* 0x000000400200780c */ /* 0x000fe40003f04270 */
[----:B------:R-:W-:Y:S02]  /*4430*/  FMNMX.FTZ R24, R44, R24, !PT ;  /* 0x000000182c187209 */ /* 0x000fe40007810000 */
[----:B------:R-:W-:Y:S02]  /*4440*/  FSEL R210, R22, -INF , P0 ;  /* 0xff80000016d27808 */ /* 0x000fe40000000000 */
[----:B------:R-:W-:-:S02]  /*4450*/  FMNMX.FTZ R22, R40, R24, !PT ;  /* 0x0000001828167209 */ /* 0x000fc40007810000 */
[----:B------:R-:W-:Y:S02]  /*4460*/  FSEL R209, R20, -INF , P0 ;  /* 0xff80000014d17808 */ /* 0x000fe40000000000 */
[C---:B------:R-:W-:Y:S02]  /*4470*/  ISETP.GT.AND P0, PT, R2.reuse, 0x41, PT ;  /* 0x000000410200780c */ /* 0x040fe40003f04270 */
[----:B------:R-:W-:Y:S02]  /*4480*/  FMNMX.FTZ R22, R215, R22, !PT ;  /* 0x00000016d7167209 */ /* 0x000fe40007810000 */
[----:B------:R-:W-:Y:S02]  /*4490*/  FSEL R208, R23, -INF , P0 ;  /* 0xff80000017d07808 */ /* 0x000fe40000000000 */
[----:B------:R-:W-:Y:S02]  /*44a0*/  FSEL R207, R21, -INF , P0 ;  /* 0xff80000015cf7808 */ /* 0x000fe40000000000 */
[----:B------:R-:W-:-:S02]  /*44b0*/  ISETP.GT.AND P0, PT, R2, 0x48, PT ;  /* 0x000000480200780c */ /* 0x000fc40003f04270 */
[----:B------:R-:W-:Y:S02]  /*44c0*/  FMNMX.FTZ R20, R54, R55, !PT ;  /* 0x0000003736147209 */ /* 0x000fe40007810000 */
[----:B------:R-:W-:Y:S02]  /*44d0*/  FMNMX.FTZ R21, R214, R22, !PT ;  /* 0x00000016d6157209 */ /* 0x000fe40007810000 */
[----:B------:R-:W-:Y:S02]  /*44e0*/  FSEL R206, R18, -INF , P0 ;  /* 0xff80000012ce7808 */ /* 0x000fe40000000000 */
[----:B------:R-:W-:Y:S02]  /*44f0*/  FMNMX.FTZ R20, R52, R20, !PT ;  /* 0x0000001434147209 */ /* 0x000fe40007810000 */
[----:B------:R-:W-:Y:S02]  /*4500*/  FMNMX.FTZ R18, R200, R21, !PT ;  /* 0x00000015c8127209 */ /* 0x000fe40007810000 */
[----:B------:R-:W-:-:S02]  /*4510*/  FSEL R205, R16, -INF , P0 ;  /* 0xff80000010cd7808 */ /* 0x000fc40000000000 */
[----:B------:R-:W-:Y:S02]  /*4520*/  FMNMX.FTZ R16, R7, R20, !PT ;  /* 0x0000001407107209 */ /* 0x000fe40007810000 */
[----:B------:R-:W-:Y:S01]  /*4530*/  FMNMX.FTZ R18, R198, R18, !PT ;  /* 0x00000012c6127209 */ /* 0x000fe20007810000 */
[----:B------:R-:W-:Y:S01]  /*4540*/  LDSM.16.MT88.4 R20, [R238+0x900] ;  /* 0x00090000ee14783b */ /* 0x000fe20000004200 */
[----:B------:R-:W-:Y:S02]  /*4550*/  ISETP.GT.AND P0, PT, R2, 0x49, PT ;  /* 0x000000490200780c */ /* 0x000fe40003f04270 */
[----:B------:R-:W-:Y:S02]  /*4560*/  FMNMX.FTZ R16, R6, R16, !PT ;  /* 0x0000001006107209 */ /* 0x000fe40007810000 */
[----:B------:R-:W-:Y:S02]  /*4570*/  FMNMX.FTZ R18, R197, R18, !PT ;  /* 0x00000012c5127209 */ /* 0x000fe40007810000 */
[----:B------:R-:W-:-:S02]  /*4580*/  FSEL R203, R19, -INF , P0 ;  /* 0xff80000013cb7808 */ /* 0x000fc40000000000 */
[----:B------:R-:W-:Y:S02]  /*4590*/  FSEL R204, R17, -INF , P0 ;  /* 0xff80000011cc7808 */ /* 0x000fe40000000000 */
[----:B------:R-:W-:Y:S02]  /*45a0*/  ISETP.GT.AND P0, PT, R2, 0x50, PT ;  /* 0x000000500200780c */ /* 0x000fe40003f04270 */
[----:B------:R-:W-:Y:S02]  /*45b0*/  FMNMX.FTZ R16, R47, R16, !PT ;  /* 0x000000102f107209 */ /* 0x000fe40007810000 */
[----:B------:R-:W-:Y:S02]  /*45c0*/  FMNMX.FTZ R17, R195, R18, !PT ;  /* 0x00000012c3117209 */ /* 0x000fe40007810000 */
[----:B------:R-:W-:Y:S02]  /*45d0*/  FSEL R189, R14, -INF , P0 ;  /* 0xff8000000ebd7808 */ /* 0x000fe40000000000 */
[----:B------:R-:W-:-:S02]  /*45e0*/  FMNMX.FTZ R16, R38, R16, !PT ;  /* 0x0000001026107209 */ /* 0x000fc40007810000 */
[----:B------:R-:W-:Y:S02]  /*45f0*/  FMNMX.FTZ R14, R209, R17, !PT ;  /* 0x00000011d10e7209 */ /* 0x000fe40007810000 */
[----:B------:R-:W-:Y:S02]  /*4600*/  FSEL R193, R12, -INF , P0 ;  /* 0xff8000000cc17808 */ /* 0x000fe40000000000 */
[----:B------:R-:W-:Y:S02]  /*4610*/  FMNMX.FTZ R12, R39, R16, !PT ;  /* 0x00000010270c7209 */ /* 0x000fe40007810000 */
[----:B------:R-:W-:Y:S01]  /*4620*/  FMNMX.FTZ R14, R207, R14, !PT ;  /* 0x0000000ecf0e7209 */ /* 0x000fe20007810000 */
[----:B------:R-:W-:Y:S01]  /*4630*/  LDSM.16.MT88.4 R16, [R245+0x3900] ;  /* 0x00390000f510783b */ /* 0x000fe20000004200 */
[----:B------:R-:W-:Y:S02]  /*4640*/  ISETP.GT.AND P0, PT, R2, 0x51, PT ;  /* 0x000000510200780c */ /* 0x000fe40003f04270 */
[----:B------:R-:W-:-:S02]  /*4650*/  FMNMX.FTZ R12, R42, R12, !PT ;  /* 0x0000000c2a0c7209 */ /* 0x000fc40007810000 */
[----:B------:R-:W-:Y:S02]  /*4660*/  FMNMX.FTZ R14, R205, R14, !PT ;  /* 0x0000000ecd0e7209 */ /* 0x000fe40007810000 */
[----:B------:R-:W-:Y:S02]  /*4670*/  FSEL R188, R15, -INF , P0 ;  /* 0xff8000000fbc7808 */ /* 0x000fe40000000000 */
[----:B------:R-:W-:Y:S02]  /*4680*/  FSEL R192, R13, -INF , P0 ;  /* 0xff8000000dc07808 */ /* 0x000fe40000000000 */
[----:B------:R-:W-:Y:S02]  /*4690*/  ISETP.GT.AND P0, PT, R2, 0x58, PT ;  /* 0x000000580200780c */ /* 0x000fe40003f04270 */
[----:B------:R-:W-:Y:S02]  /*46a0*/  FMNMX.FTZ R12, R213, R12, !PT ;  /* 0x0000000cd50c7209 */ /* 0x000fe40007810000 */
[----:B------:R-:W-:-:S02]  /*46b0*/  FMNMX.FTZ R13, R204, R14, !PT ;  /* 0x0000000ecc0d7209 */ /* 0x000fc40007810000 */
[----:B------:R-:W-:Y:S02]  /*46c0*/  FSEL R25, R10, -INF , P0 ;  /* 0xff8000000a197808 */ /* 0x000fe40000000000 */
[----:B------:R-:W-:Y:S02]  /*46d0*/  FMNMX.FTZ R12, R212, R12, !PT ;  /* 0x0000000cd40c7209 */ /* 0x000fe40007810000 */
[----:B------:R-:W-:Y:S02]  /*46e0*/  FMNMX.FTZ R10, R193, R13, !PT ;  /* 0x0000000dc10a7209 */ /* 0x000fe40007810000 */
[----:B------:R-:W-:Y:S02]  /*46f0*/  FSEL R191, R8, -INF , P0 ;  /* 0xff80000008bf7808 */ /* 0x000fe40000000000 */
[----:B------:R-:W-:Y:S02]  /*4700*/  ISETP.GT.AND P0, PT, R2, 0x59, PT ;  /* 0x000000590200780c */ /* 0x000fe40003f04270 */
[----:B------:R-:W-:-:S02]  /*4710*/  FMNMX.FTZ R12, R211, R12, !PT ;  /* 0x0000000cd30c7209 */ /* 0x000fc40007810000 */
[----:B------:R-:W-:Y:S02]  /*4720*/  FMNMX.FTZ R10, R192, R10, !PT ;  /* 0x0000000ac00a7209 */ /* 0x000fe40007810000 */
[----:B------:R-:W-:Y:S02]  /*4730*/  FSEL R190, R9, -INF , P0 ;  /* 0xff80000009be7808 */ /* 0x000fe40000000000 */
[----:B------:R-:W-:Y:S02]  /*4740*/  FMNMX.FTZ R8, R199, R12, !PT ;  /* 0x0000000cc7087209 */ /* 0x000fe40007810000 */
[----:B------:R-:W-:Y:S01]  /*4750*/  FMNMX.FTZ R2, R191, R10, !PT ;  /* 0x0000000abf027209 */ /* 0x000fe20007810000 */
[----:B------:R-:W-:Y:S01]  /*4760*/  LDSM.16.MT88.4 R12, [R245+0x900] ;  /* 0x00090000f50c783b */ /* 0x000fe20000004200 */
[----:B------:R-:W-:Y:S02]  /*4770*/  FMNMX.FTZ R8, R196, R8, !PT ;  /* 0x00000008c4087209 */ /* 0x000fe40007810000 */
[----:B------:R-:W-:-:S02]  /*4780*/  FMNMX.FTZ R2, R190, R2, !PT ;  /* 0x00000002be027209 */ /* 0x000fc40007810000 */
[----:B------:R-:W-:Y:S02]  /*4790*/  FMNMX.FTZ R8, R202, R8, !PT ;  /* 0x00000008ca087209 */ /* 0x000fe40007810000 */
[----:B------:R-:W-:Y:S01]  /*47a0*/  FSEL R24, R11, -INF , P0 ;  /* 0xff8000000b187808 */ /* 0x000fe20000000000 */
[----:B------:R-:W1:Y:S01]  /*47b0*/  SHFL.BFLY PT, R9, R2, 0x2, 0x1f ;  /* 0x0c401f0002097f89 */ /* 0x000e6200000e0000 */
[----:B------:R-:W-:-:S04]  /*47c0*/  FMNMX.FTZ R8, R201, R8, !PT ;  /* 0x00000008c9087209 */ /* 0x000fc80007810000 */
        /* <DEDUP_REMOVED lines=8> */
[----:B------:R-:W-:-:S04]  /*4850*/  FMNMX.FTZ R8, R25, R8, !PT ;  /* 0x0000000819087209 */ /* 0x000fc80007810000 */
[----:B------:R-:W-:-:S05]  /*4860*/  FMNMX.FTZ R8, R24, R8, !PT ;  /* 0x0000000818087209 */ /* 0x000fca0007810000 */
[----:B------:R-:W2:Y:S01]  /*4870*/  SHFL.BFLY PT, R9, R8, 0x2, 0x1f ;  /* 0x0c401f0008097f89 */ /* 0x000ea200000e0000 */
[----:B-1----:R-:W-:-:S04]  /*4880*/  FMNMX.FTZ R2, R2, R10, !PT ;  /* 0x0000000a02027209 */ /* 0x002fc80007810000 */
[C---:B------:R-:W-:Y:S01]  /*4890*/  FSETP.NEU.FTZ.AND P0, PT, R2.reuse, -INF , PT ;  /* 0xff8000000200780b */ /* 0x040fe20003f1d000 */
[----:B------:R-:W-:-:S05]  /*48a0*/  FMUL.FTZ R194, R2, c[0x0][0x2d0] ;  /* 0x0000b40002c27a20 */ /* 0x000fca0000410000 */
[----:B------:R-:W-:Y:S02]  /*48b0*/  FSEL R194, R194, RZ, P0 ;  /* 0x000000ffc2c27208 */ /* 0x000fe40000000000 */
[----:B--2---:R-:W-:-:S03]  /*48c0*/  FMNMX.FTZ R8, R8, R9, !PT ;  /* 0x0000000908087209 */ /* 0x004fc60007810000 */
[--C-:B------:R-:W-:Y:S02]  /*48d0*/  FFMA.FTZ R187, R0, c[0x0][0x2d0], -R194.reuse ;  /* 0x0000b40000bb7a23 */ /* 0x100fe400000108c2 */
[----:B------:R-:W1:Y:S01]  /*48e0*/  SHFL.BFLY PT, R0, R8, 0x1, 0x1f ;  /* 0x0c201f0008007f89 */ /* 0x000e6200000e0000 */
[--C-:B------:R-:W-:Y:S02]  /*48f0*/  FFMA.FTZ R27, R53, c[0x0][0x2d0], -R194.reuse ;  /* 0x0000b400351b7a23 */ /* 0x100fe400000108c2 */
[--C-:B------:R-:W-:Y:S01]  /*4900*/  FFMA.FTZ R184, R48, c[0x0][0x2d0], -R194.reuse ;  /* 0x0000b40030b87a23 */ /* 0x100fe200000108c2 */
[----:B------:R-:W-:Y:S01]  /*4910*/  MUFU.EX2 R187, R187 ;  /* 0x000000bb00bb7308 */ /* 0x000fe20000000800 */
[--C-:B------:R-:W-:Y:S02]  /*4920*/  FFMA.FTZ R51, R49, c[0x0][0x2d0], -R194.reuse ;  /* 0x0000b40031337a23 */ /* 0x100fe400000108c2 */
[--C-:B------:R-:W-:Y:S02]  /*4930*/  FFMA.FTZ R50, R46, c[0x0][0x2d0], -R194.reuse ;  /* 0x0000b4002e327a23 */ /* 0x100fe400000108c2 */
[----:B------:R-:W-:-:S02]  /*4940*/  FFMA.FTZ R46, R45, c[0x0][0x2d0], -R194 ;  /* 0x0000b4002d2e7a23 */ /* 0x000fc400000108c2 */
[--C-:B------:R-:W-:Y:S01]  /*4950*/  FFMA.FTZ R45, R36, c[0x0][0x2d0], -R194.reuse ;  /* 0x0000b400242d7a23 */ /* 0x100fe200000108c2 */
[----:B------:R-:W2:Y:S01]  /*4960*/  MUFU.EX2 R27, R27 ;  /* 0x0000001b001b7308 */ /* 0x000ea20000000800 */
[--C-:B------:R-:W-:Y:S02]  /*4970*/  FFMA.FTZ R41, R37, c[0x0][0x2d0], -R194.reuse ;  /* 0x0000b40025297a23 */ /* 0x100fe400000108c2 */
[--C-:B------:R-:W-:Y:S02]  /*4980*/  FFMA.FTZ R44, R44, c[0x0][0x2d0], -R194.reuse ;  /* 0x0000b4002c2c7a23 */ /* 0x100fe400000108c2 */
[--C-:B------:R-:W-:Y:S02]  /*4990*/  FFMA.FTZ R40, R40, c[0x0][0x2d0], -R194.reuse ;  /* 0x0000b40028287a23 */ /* 0x100fe400000108c2 */
[--C-:B------:R-:W-:Y:S01]  /*49a0*/  FFMA.FTZ R200, R200, c[0x0][0x2d0], -R194.reuse ;  /* 0x0000b400c8c87a23 */ /* 0x100fe200000108c2 */
[----:B------:R-:W-:Y:S01]  /*49b0*/  MUFU.EX2 R184, R184 ;  /* 0x000000b800b87308 */ /* 0x000fe20000000800 */
[----:B------:R-:W-:-:S02]  /*49c0*/  FFMA.FTZ R198, R198, c[0x0][0x2d0], -R194 ;  /* 0x0000b400c6c67a23 */ /* 0x000fc400000108c2 */
[--C-:B------:R-:W-:Y:S01]  /*49d0*/  FFMA.FTZ R197, R197, c[0x0][0x2d0], -R194.reuse ;  /* 0x0000b400c5c57a23 */ /* 0x100fe200000108c2 */
[----:B-1----:R-:W-:Y:S01]  /*49e0*/  FMNMX.FTZ R0, R0, R8, !PT ;  /* 0x0000000800007209 */ /* 0x002fe20007810000 */
[--C-:B------:R-:W-:Y:S01]  /*49f0*/  FFMA.FTZ R195, R195, c[0x0][0x2d0], -R194.reuse ;  /* 0x0000b400c3c37a23 */ /* 0x100fe200000108c2 */
[----:B------:R-:W1:Y:S01]  /*4a00*/  LDSM.16.MT88.4 R8, [R240+0x900] ;  /* 0x00090000f008783b */ /* 0x000e620000004200 */
[--C-:B------:R-:W-:Y:S01]  /*4a10*/  FFMA.FTZ R209, R209, c[0x0][0x2d0], -R194.reuse ;  /* 0x0000b400d1d17a23 */ /* 0x100fe200000108c2 */
[C---:B------:R-:W-:Y:S01]  /*4a20*/  FSETP.NEU.FTZ.AND P0, PT, R0.reuse, -INF , PT ;  /* 0xff8000000000780b */ /* 0x040fe20003f1d000 */
[----:B------:R-:W-:Y:S01]  /*4a30*/  FMUL.FTZ R26, R0, c[0x0][0x2d0] ;  /* 0x0000b400001a7a20 */ /* 0x000fe20000410000 */
[----:B------:R-:W3:Y:S01]  /*4a40*/  MUFU.EX2 R51, R51 ;  /* 0x0000003300337308 */ /* 0x000ee20000000800 */
[----:B--2---:R-:W-:Y:S01]  /*4a50*/  F2FP.PACK_AB R164, R27, R187 ;  /* 0x000000bb1ba4723e */ /* 0x004fe200000000ff */
[--C-:B------:R-:W-:Y:S02]  /*4a60*/  FFMA.FTZ R207, R207, c[0x0][0x2d0], -R194.reuse ;  /* 0x0000b400cfcf7a23 */ /* 0x100fe400000108c2 */
[----:B------:R-:W-:Y:S01]  /*4a70*/  FSEL R26, R26, RZ, P0 ;  /* 0x000000ff1a1a7208 */ /* 0x000fe20000000000 */
[--C-:B------:R-:W-:Y:S01]  /*4a80*/  FFMA.FTZ R205, R205, c[0x0][0x2d0], -R194.reuse ;  /* 0x0000b400cdcd7a23 */ /* 0x100fe200000108c2 */
[----:B------:R-:W-:Y:S01]  /*4a90*/  PLOP3.LUT P0, PT, PT, PT, UP0, 0x80, 0x0 ;  /* 0x000000000000781c */ /* 0x000fe20003f0f008 */
[----:B------:R-:W-:Y:S01]  /*4aa0*/  FFMA.FTZ R204, R204, c[0x0][0x2d0], -R194 ;  /* 0x0000b400cccc7a23 */ /* 0x000fe200000108c2 */
[----:B------:R-:W-:Y:S01]  /*4ab0*/  MUFU.EX2 R50, R50 ;  /* 0x0000003200327308 */ /* 0x000fe20000000800 */
[----:B------:R-:W-:-:S02]  /*4ac0*/  FFMA.FTZ R186, R54, c[0x0][0x2d0], -R26 ;  /* 0x0000b40036ba7a23 */ /* 0x000fc4000001081a */
[--C-:B------:R-:W-:Y:S02]  /*4ad0*/  FFMA.FTZ R185, R55, c[0x0][0x2d0], -R26.reuse ;  /* 0x0000b40037b97a23 */ /* 0x100fe4000001081a */
[--C-:B------:R-:W-:Y:S02]  /*4ae0*/  FFMA.FTZ R181, R52, c[0x0][0x2d0], -R26.reuse ;  /* 0x0000b40034b57a23 */ /* 0x100fe4000001081a */
[--C-:B------:R-:W-:Y:S01]  /*4af0*/  FFMA.FTZ R180, R7, c[0x0][0x2d0], -R26.reuse ;  /* 0x0000b40007b47a23 */ /* 0x100fe2000001081a */
[----:B------:R-:W-:Y:S01]  /*4b00*/  MUFU.EX2 R186, R186 ;  /* 0x000000ba00ba7308 */ /* 0x000fe20000000800 */
[----:B---3--:R-:W-:Y:S01]  /*4b10*/  F2FP.PACK_AB R166, R51, R184 ;  /* 0x000000b833a6723e */ /* 0x008fe200000000ff */
[--C-:B------:R-:W-:Y:S02]  /*4b20*/  FFMA.FTZ R48, R47, c[0x0][0x2d0], -R26.reuse ;  /* 0x0000b4002f307a23 */ /* 0x100fe4000001081a */
[--C-:B------:R-:W-:Y:S02]  /*4b30*/  FFMA.FTZ R49, R6, c[0x0][0x2d0], -R26.reuse ;  /* 0x0000b40006317a23 */ /* 0x100fe4000001081a */
[----:B------:R-:W-:-:S02]  /*4b40*/  FFMA.FTZ R47, R38, c[0x0][0x2d0], -R26 ;  /* 0x0000b400262f7a23 */ /* 0x000fc4000001081a */
[----:B------:R-:W2:Y:S01]  /*4b50*/  MUFU.EX2 R185, R185 ;  /* 0x000000b900b97308 */ /* 0x000ea20000000800 */
[--C-:B------:R-:W-:Y:S02]  /*4b60*/  FFMA.FTZ R43, R39, c[0x0][0x2d0], -R26.reuse ;  /* 0x0000b400272b7a23 */ /* 0x100fe4000001081a */
[----:B------:R-:W-:Y:S01]  /*4b70*/  LDSM.16.MT88.4 R36, [R239+0x900] ;  /* 0x00090000ef24783b */ /* 0x000fe20000004200 */
[--C-:B------:R-:W-:Y:S02]  /*4b80*/  FFMA.FTZ R42, R42, c[0x0][0x2d0], -R26.reuse ;  /* 0x0000b4002a2a7a23 */ /* 0x100fe4000001081a */
[--C-:B------:R-:W-:Y:S02]  /*4b90*/  FFMA.FTZ R3, R211, c[0x0][0x2d0], -R26.reuse ;  /* 0x0000b400d3037a23 */ /* 0x100fe4000001081a */
[----:B------:R-:W-:Y:S01]  /*4ba0*/  MUFU.EX2 R181, R181 ;  /* 0x000000b500b57308 */ /* 0x000fe20000000800 */
[--C-:B------:R-:W-:Y:S02]  /*4bb0*/  FFMA.FTZ R199, R199, c[0x0][0x2d0], -R26.reuse ;  /* 0x0000b400c7c77a23 */ /* 0x100fe4000001081a */
[----:B------:R-:W-:-:S02]  /*4bc0*/  FFMA.FTZ R196, R196, c[0x0][0x2d0], -R26 ;  /* 0x0000b400c4c47a23 */ /* 0x000fc4000001081a */
[--C-:B------:R-:W-:Y:S02]  /*4bd0*/  FFMA.FTZ R202, R202, c[0x0][0x2d0], -R26.reuse ;  /* 0x0000b400caca7a23 */ /* 0x100fe4000001081a */
[--C-:B------:R-:W-:Y:S01]  /*4be0*/  FFMA.FTZ R201, R201, c[0x0][0x2d0], -R26.reuse ;  /* 0x0000b400c9c97a23 */ /* 0x100fe2000001081a */
[----:B------:R-:W3:Y:S01]  /*4bf0*/  MUFU.EX2 R180, R180 ;  /* 0x000000b400b47308 */ /* 0x000ee20000000800 */
[----:B--2---:R-:W-:Y:S01]  /*4c00*/  F2FP.PACK_AB R165, R185, R186 ;  /* 0x000000bab9a5723e */ /* 0x004fe200000000ff */
[--C-:B------:R-:W-:Y:S02]  /*4c10*/  FFMA.FTZ R210, R210, c[0x0][0x2d0], -R26.reuse ;  /* 0x0000b400d2d27a23 */ /* 0x100fe4000001081a */
[--C-:B------:R-:W-:Y:S02]  /*4c20*/  FFMA.FTZ R208, R208, c[0x0][0x2d0], -R26.reuse ;  /* 0x0000b400d0d07a23 */ /* 0x100fe4000001081a */
[--C-:B------:R-:W-:Y:S02]  /*4c30*/  FFMA.FTZ R206, R206, c[0x0][0x2d0], -R26.reuse ;  /* 0x0000b400cece7a23 */ /* 0x100fe4000001081a */
[----:B------:R-:W2:Y:S01]  /*4c40*/  MUFU.EX2 R46, R46 ;  /* 0x0000002e002e7308 */ /* 0x000ea20000000800 */
[----:B------:R-:W-:-:S02]  /*4c50*/  FFMA.FTZ R203, R203, c[0x0][0x2d0], -R26 ;  /* 0x0000b400cbcb7a23 */ /* 0x000fc4000001081a */
[--C-:B------:R-:W-:Y:S02]  /*4c60*/  FFMA.FTZ R193, R193, c[0x0][0x2d0], -R194.reuse ;  /* 0x0000b400c1c17a23 */ /* 0x100fe400000108c2 */
[--C-:B------:R-:W-:Y:S02]  /*4c70*/  FFMA.FTZ R192, R192, c[0x0][0x2d0], -R194.reuse ;  /* 0x0000b400c0c07a23 */ /* 0x100fe400000108c2 */
[--C-:B------:R-:W-:Y:S01]  /*4c80*/  FFMA.FTZ R191, R191, c[0x0][0x2d0], -R194.reuse ;  /* 0x0000b400bfbf7a23 */ /* 0x100fe200000108c2 */
[----:B---3--:R-:W-:Y:S01]  /*4c90*/  F2FP.PACK_AB R167, R180, R181 ;  /* 0x000000b5b4a7723e */ /* 0x008fe200000000ff */
[----:B------:R-:W-:Y:S01]  /*4ca0*/  MUFU.EX2 R45, R45 ;  /* 0x0000002d002d7308 */ /* 0x000fe20000000800 */
[----:B------:R-:W-:Y:S02]  /*4cb0*/  FFMA.FTZ R190, R190, c[0x0][0x2d0], -R194 ;  /* 0x0000b400bebe7a23 */ /* 0x000fe400000108c2 */
[--C-:B------:R-:W-:Y:S02]  /*4cc0*/  FFMA.FTZ R189, R189, c[0x0][0x2d0], -R26.reuse ;  /* 0x0000b400bdbd7a23 */ /* 0x100fe4000001081a */
[--C-:B------:R-:W-:Y:S01]  /*4cd0*/  FFMA.FTZ R188, R188, c[0x0][0x2d0], -R26.reuse ;  /* 0x0000b400bcbc7a23 */ /* 0x100fe2000001081a */
[----:B------:R-:W-:Y:S01]  /*4ce0*/  HMMA.16816.F32 R176, R164, R172, RZ ;  /* 0x000000aca4b0723c */ /* 0x000fe200000018ff */
[----:B--2---:R-:W-:Y:S01]  /*4cf0*/  F2FP.PACK_AB R4, R46, R50 ;  /* 0x000000322e04723e */ /* 0x004fe200000000ff */
[----:B------:R-:W2:Y:S01]  /*4d00*/  MUFU.EX2 R41, R41 ;  /* 0x0000002900297308 */ /* 0x000ea20000000800 */
[----:B------:R-:W-:-:S02]  /*4d10*/  FFMA.FTZ R211, R24, c[0x0][0x2d0], -R26 ;  /* 0x0000b40018d37a23 */ /* 0x000fc4000001081a */
[----:B------:R-:W-:Y:S02]  /*4d20*/  FADD.FTZ R185, R186, R185 ;  /* 0x000000b9bab97221 */ /* 0x000fe40000010000 */
[----:B------:R-:W-:Y:S01]  /*4d30*/  FADD.FTZ R187, R187, R27 ;  /* 0x0000001bbbbb7221 */ /* 0x000fe20000010000 */
[C---:B------:R-:W-:Y:S01]  /*4d40*/  HMMA.16816.F32 R172, R164.reuse, R174, RZ ;  /* 0x000000aea4ac723c */ /* 0x040fe200000018ff */
[----:B------:R-:W-:Y:S01]  /*4d50*/  FADD.FTZ R185, R181, R185 ;  /* 0x000000b9b5b97221 */ /* 0x000fe20000010000 */
[----:B------:R-:W3:Y:S01]  /*4d60*/  MUFU.EX2 R49, R49 ;  /* 0x0000003100317308 */ /* 0x000ee20000000800 */
[----:B------:R-:W-:Y:S02]  /*4d70*/  FADD.FTZ R187, R184, R187 ;  /* 0x000000bbb8bb7221 */ /* 0x000fe40000010000 */
[----:B------:R-:W-:Y:S02]  /*4d80*/  FADD.FTZ R180, R180, R185 ;  /* 0x000000b9b4b47221 */ /* 0x000fe40000010000 */
[----:B------:R-:W-:Y:S01]  /*4d90*/  FADD.FTZ R187, R51, R187 ;  /* 0x000000bb33bb7221 */ /* 0x000fe20000010000 */
[----:B------:R-:W-:Y:S02]  /*4da0*/  HMMA.16816.F32 R52, R164, R56, RZ ;  /* 0x00000038a434723c */ /* 0x000fe400000018ff */
[----:B------:R-:W4:Y:S01]  /*4db0*/  MUFU.EX2 R48, R48 ;  /* 0x0000003000307308 */ /* 0x000f220000000800 */
[----:B--2---:R-:W-:Y:S01]  /*4dc0*/  F2FP.PACK_AB R6, R41, R45 ;  /* 0x0000002d2906723e */ /* 0x004fe200000000ff */
[----:B------:R-:W-:-:S04]  /*4dd0*/  FADD.FTZ R50, R50, R187 ;  /* 0x000000bb32327221 */ /* 0x000fc80000010000 */
[----:B------:R-:W-:Y:S01]  /*4de0*/  HMMA.16816.F32 R56, R164, R58, RZ ;  /* 0x0000003aa438723c */ /* 0x000fe200000018ff */
[----:B------:R-:W-:Y:S01]  /*4df0*/  FADD.FTZ R50, R46, R50 ;  /* 0x000000322e327221 */ /* 0x000fe20000010000 */
[----:B------:R-:W-:Y:S01]  /*4e00*/  MUFU.EX2 R47, R47 ;  /* 0x0000002f002f7308 */ /* 0x000fe20000000800 */
[----:B---3--:R-:W-:Y:S02]  /*4e10*/  FADD.FTZ R180, R49, R180 ;  /* 0x000000b431b47221 */ /* 0x008fe40000010000 */
[----:B------:R-:W-:-:S03]  /*4e20*/  FADD.FTZ R45, R45, R50 ;  /* 0x000000322d2d7221 */ /* 0x000fc60000010000 */
[----:B------:R-:W-:Y:S01]  /*4e30*/  HMMA.16816.F32 R84, R164, R88, RZ ;  /* 0x00000058a454723c */ /* 0x000fe200000018ff */
[----:B------:R-:W-:Y:S01]  /*4e40*/  FADD.FTZ R45, R41, R45 ;  /* 0x0000002d292d7221 */ /* 0x000fe20000010000 */
[----:B------:R-:W2:Y:S01]  /*4e50*/  MUFU.EX2 R43, R43 ;  /* 0x0000002b002b7308 */ /* 0x000ea20000000800 */
[C---:B----4-:R-:W-:Y:S01]  /*4e60*/  F2FP.PACK_AB R5, R48.reuse, R49 ;  /* 0x000000313005723e */ /* 0x050fe200000000ff */
[----:B------:R-:W-:-:S04]  /*4e70*/  FADD.FTZ R180, R48, R180 ;  /* 0x000000b430b47221 */ /* 0x000fc80000010000 */
[C---:B------:R-:W-:Y:S02]  /*4e80*/  HMMA.16816.F32 R88, R164.reuse, R90, RZ ;  /* 0x0000005aa458723c */ /* 0x040fe400000018ff */
[----:B------:R-:W-:Y:S06]  /*4e90*/  MUFU.EX2 R44, R44 ;  /* 0x0000002c002c7308 */ /* 0x000fec0000000800 */
[----:B------:R-:W-:Y:S01]  /*4ea0*/  HMMA.16816.F32 R68, R164, R72, RZ ;  /* 0x00000048a444723c */ /* 0x000fe200000018ff */
[----:B--2---:R-:W-:Y:S01]  /*4eb0*/  F2FP.PACK_AB R7, R43, R47 ;  /* 0x0000002f2b07723e */ /* 0x004fe200000000ff */
[----:B------:R-:W2:Y:S01]  /*4ec0*/  MUFU.EX2 R40, R40 ;  /* 0x0000002800287308 */ /* 0x000ea20000000800 */
[----:B------:R-:W-:-:S05]  /*4ed0*/  FADD.FTZ R47, R47, R180 ;  /* 0x000000b42f2f7221 */ /* 0x000fca0000010000 */
[----:B------:R-:W-:Y:S01]  /*4ee0*/  HMMA.16816.F32 R76, R164, R80, RZ ;  /* 0x00000050a44c723c */ /* 0x000fe200000018ff */
[----:B------:R-:W-:Y:S01]  /*4ef0*/  FADD.FTZ R47, R43, R47 ;  /* 0x0000002f2b2f7221 */ /* 0x000fe20000010000 */
[----:B------:R-:W-:Y:S06]  /*4f00*/  MUFU.EX2 R42, R42 ;  /* 0x0000002a002a7308 */ /* 0x000fec0000000800 */
[C---:B------:R-:W-:Y:S02]  /*4f10*/  HMMA.16816.F32 R176, R4.reuse, R12, R176 ;  /* 0x0000000c04b0723c */ /* 0x040fe400000018b0 */
[----:B------:R-:W-:Y:S06]  /*4f20*/  MUFU.EX2 R3, R3 ;  /* 0x0000000300037308 */ /* 0x000fec0000000800 */
[C---:B------:R-:W-:Y:S01]  /*4f30*/  HMMA.16816.F32 R172, R4.reuse, R14, R172 ;  /* 0x0000000e04ac723c */ /* 0x040fe200000018ac */
[----:B------:R-:W3:Y:S01]  /*4f40*/  LDSM.16.MT88.4 R12, [R240+0x3900] ;  /* 0x00390000f00c783b */ /* 0x000ee20000004200 */
[----:B------:R-:W-:Y:S06]  /*4f50*/  MUFU.EX2 R200, R200 ;  /* 0x000000c800c87308 */ /* 0x000fec0000000800 */
[C---:B-1----:R-:W-:Y:S02]  /*4f60*/  HMMA.16816.F32 R52, R4.reuse, R8, R52 ;  /* 0x000000080434723c */ /* 0x042fe40000001834 */
[----:B------:R-:W-:Y:S06]  /*4f70*/  MUFU.EX2 R198, R198 ;  /* 0x000000c600c67308 */ /* 0x000fec0000000800 */
[----:B------:R-:W-:Y:S01]  /*4f80*/  HMMA.16816.F32 R56, R4, R10, R56 ;  /* 0x0000000a0438723c */ /* 0x000fe20000001838 */
[----:B------:R-:W1:Y:S01]  /*4f90*/  LDSM.16.MT88.4 R8, [R239+0x3900] ;  /* 0x00390000ef08783b */ /* 0x000e620000004200 */
[----:B------:R-:W-:Y:S06]  /*4fa0*/  MUFU.EX2 R197, R197 ;  /* 0x000000c500c57308 */ /* 0x000fec0000000800 */
[C---:B------:R-:W-:Y:S02]  /*4fb0*/  HMMA.16816.F32 R92, R164.reuse, R96, RZ ;  /* 0x00000060a45c723c */ /* 0x040fe400000018ff */
[----:B------:R-:W-:Y:S06]  /*4fc0*/  MUFU.EX2 R195, R195 ;  /* 0x000000c300c37308 */ /* 0x000fec0000000800 */
[C---:B------:R-:W-:Y:S02]  /*4fd0*/  HMMA.16816.F32 R72, R164.reuse, R74, RZ ;  /* 0x0000004aa448723c */ /* 0x040fe400000018ff */
[----:B------:R-:W-:Y:S06]  /*4fe0*/  MUFU.EX2 R199, R199 ;  /* 0x000000c700c77308 */ /* 0x000fec0000000800 */
[----:B------:R-:W-:Y:S02]  /*4ff0*/  HMMA.16816.F32 R80, R164, R82, RZ ;  /* 0x00000052a450723c */ /* 0x000fe400000018ff */
[----:B------:R-:W-:Y:S06]  /*5000*/  MUFU.EX2 R196, R196 ;  /* 0x000000c400c47308 */ /* 0x000fec0000000800 */
[C---:B---3--:R-:W-:Y:S02]  /*5010*/  HMMA.16816.F32 R84, R4.reuse, R12, R84 ;  /* 0x0000000c0454723c */ /* 0x048fe40000001854 */
[----:B------:R-:W-:Y:S06]  /*5020*/  MUFU.EX2 R202, R202 ;  /* 0x000000ca00ca7308 */ /* 0x000fec0000000800 */
[----:B------:R-:W-:Y:S01]  /*5030*/  HMMA.16816.F32 R88, R4, R14, R88 ;  /* 0x0000000e0458723c */ /* 0x000fe20000001858 */
[----:B------:R-:W3:Y:S01]  /*5040*/  LDSM.16.MT88.4 R12, [R239+0x6900] ;  /* 0x00690000ef0c783b */ /* 0x000ee20000004200 */
[----:B------:R-:W-:Y:S06]  /*5050*/  MUFU.EX2 R201, R201 ;  /* 0x000000c900c97308 */ /* 0x000fec0000000800 */
[C---:B------:R-:W-:Y:S02]  /*5060*/  HMMA.16816.F32 R96, R164.reuse, R98, RZ ;  /* 0x00000062a460723c */ /* 0x040fe400000018ff */
        /* <DEDUP_REMOVED lines=11> */
[----:B------:R-:W-:Y:S02]  /*5120*/  HMMA.16816.F32 R64, R164, R66, RZ ;  /* 0x00000042a440723c */ /* 0x000fe400000018ff */
[----:B------:R-:W-:Y:S06]  /*5130*/  MUFU.EX2 R206, R206 ;  /* 0x000000ce00ce7308 */ /* 0x000fec0000000800 */
[C---:B------:R-:W-:Y:S02]  /*5140*/  HMMA.16816.F32 R68, R4.reuse, R20, R68 ;  /* 0x000000140444723c */ /* 0x040fe40000001844 */
[----:B------:R-:W-:Y:S06]  /*5150*/  MUFU.EX2 R203, R203 ;  /* 0x000000cb00cb7308 */ /* 0x000fec0000000800 */
[C---:B------:R-:W-:Y:S01]  /*5160*/  HMMA.16816.F32 R72, R4.reuse, R22, R72 ;  /* 0x000000160448723c */ /* 0x040fe20000001848 */
[----:B------:R-:W4:Y:S01]  /*5170*/  LDSM.16.MT88.4 R20, [R245+0x6900] ;  /* 0x00690000f514783b */ /* 0x000f220000004200 */
[----:B------:R-:W-:Y:S06]  /*5180*/  MUFU.EX2 R193, R193 ;  /* 0x000000c100c17308 */ /* 0x000fec0000000800 */
[C---:B------:R-:W-:Y:S02]  /*5190*/  HMMA.16816.F32 R76, R4.reuse, R16, R76 ;  /* 0x00000010044c723c */ /* 0x040fe4000000184c */
[----:B------:R-:W-:Y:S06]  /*51a0*/  MUFU.EX2 R192, R192 ;  /* 0x000000c000c07308 */ /* 0x000fec0000000800 */
[C---:B------:R-:W-:Y:S01]  /*51b0*/  HMMA.16816.F32 R80, R4.reuse, R18, R80 ;  /* 0x000000120450723c */ /* 0x040fe20000001850 */
[----:B------:R-:W5:Y:S01]  /*51c0*/  LDSM.16.MT88.4 R16, [R240+0x6900] ;  /* 0x00690000f010783b */ /* 0x000f620000004200 */
[----:B------:R-:W-:Y:S06]  /*51d0*/  MUFU.EX2 R191, R191 ;  /* 0x000000bf00bf7308 */ /* 0x000fec0000000800 */
[C---:B-1----:R-:W-:Y:S02]  /*51e0*/  HMMA.16816.F32 R92, R4.reuse, R8, R92 ;  /* 0x00000008045c723c */ /* 0x042fe4000000185c */
[----:B------:R-:W-:Y:S06]  /*51f0*/  MUFU.EX2 R190, R190 ;  /* 0x000000be00be7308 */ /* 0x000fec0000000800 */
[C---:B------:R-:W-:Y:S01]  /*5200*/  HMMA.16816.F32 R96, R4.reuse, R10, R96 ;  /* 0x0000000a0460723c */ /* 0x040fe20000001860 */
[----:B------:R-:W1:Y:S01]  /*5210*/  LDSM.16.MT88.4 R8, [R238+0x6900] ;  /* 0x00690000ee08783b */ /* 0x000e620000004200 */
[----:B------:R-:W-:Y:S06]  /*5220*/  MUFU.EX2 R189, R189 ;  /* 0x000000bd00bd7308 */ /* 0x000fec0000000800 */
[C---:B---3--:R-:W-:Y:S02]  /*5230*/  HMMA.16816.F32 R124, R4.reuse, R12, R124 ;  /* 0x0000000c047c723c */ /* 0x048fe4000000187c */
[----:B------:R-:W-:Y:S06]  /*5240*/  MUFU.EX2 R188, R188 ;  /* 0x000000bc00bc7308 */ /* 0x000fec0000000800 */
[C---:B------:R-:W-:Y:S01]  /*5250*/  HMMA.16816.F32 R128, R4.reuse, R14, R128 ;  /* 0x0000000e0480723c */ /* 0x040fe20000001880 */
[----:B------:R-:W3:Y:S01]  /*5260*/  LDSM.16.MT88.4 R12, [R239+0x9900] ;  /* 0x00990000ef0c783b */ /* 0x000ee20000004200 */
[----:B------:R-:W-:Y:S06]  /*5270*/  MUFU.EX2 R211, R211 ;  /* 0x000000d300d37308 */ /* 0x000fec0000000800 */
[C---:B------:R-:W-:Y:S08]  /*5280*/  HMMA.16816.F32 R100, R4.reuse, R108, R100 ;  /* 0x0000006c0464723c */ /* 0x040ff00000001864 */
[C---:B------:R-:W-:Y:S08]  /*5290*/  HMMA.16816.F32 R104, R4.reuse, R110, R104 ;  /* 0x0000006e0468723c */ /* 0x040ff00000001868 */
[C---:B------:R-:W-:Y:S08]  /*52a0*/  HMMA.16816.F32 R60, R4.reuse, R36, R60 ;  /* 0x00000024043c723c */ /* 0x040ff0000000183c */
[----:B------:R-:W-:Y:S01]  /*52b0*/  HMMA.16816.F32 R64, R4, R38, R64 ;  /* 0x000000260440723c */ /* 0x000fe20000001840 */
[----:B------:R-:W1:Y:S07]  /*52c0*/  LDSM.16.MT88.4 R36, [R238+0x9100] ;  /* 0x00910000ee24783b */ /* 0x000e6e0000004200 */
[C---:B------:R-:W-:Y:S08]  /*52d0*/  HMMA.16816.F32 R108, R164.reuse, R112, RZ ;  /* 0x00000070a46c723c */ /* 0x040ff000000018ff */
[C---:B------:R-:W-:Y:S08]  /*52e0*/  HMMA.16816.F32 R116, R164.reuse, R120, RZ ;  /* 0x00000078a474723c */ /* 0x040ff000000018ff */
[C---:B------:R-:W-:Y:S08]  /*52f0*/  HMMA.16816.F32 R132, R164.reuse, R136, RZ ;  /* 0x00000088a484723c */ /* 0x040ff000000018ff */
[C---:B------:R-:W-:Y:S08]  /*5300*/  HMMA.16816.F32 R112, R164.reuse, R114, RZ ;  /* 0x00000072a470723c */ /* 0x040ff000000018ff */
[C---:B------:R-:W-:Y:S08]  /*5310*/  HMMA.16816.F32 R120, R164.reuse, R122, RZ ;  /* 0x0000007aa478723c */ /* 0x040ff000000018ff */
[C---:B------:R-:W-:Y:S08]  /*5320*/  HMMA.16816.F32 R136, R164.reuse, R138, RZ ;  /* 0x0000008aa488723c */ /* 0x040ff000000018ff */
[C---:B------:R-:W-:Y:S08]  /*5330*/  HMMA.16816.F32 R152, R164.reuse, R156, RZ ;  /* 0x0000009ca498723c */ /* 0x040ff000000018ff */
[----:B------:R-:W-:Y:S08]  /*5340*/  HMMA.16816.F32 R156, R164, R158, RZ ;  /* 0x0000009ea49c723c */ /* 0x000ff000000018ff */
        /* <DEDUP_REMOVED lines=9> */
[C---:B---3--:R-:W-:Y:S08]  /*53e0*/  HMMA.16816.F32 R152, R4.reuse, R12, R152 ;  /* 0x0000000c0498723c */ /* 0x048ff00000001898 */
[----:B------:R-:W-:Y:S01]  /*53f0*/  HMMA.16816.F32 R156, R4, R14, R156 ;  /* 0x0000000e049c723c */ /* 0x000fe2000000189c */
[----:B------:R-:W3:Y:S07]  /*5400*/  LDSM.16.MT88.4 R12, [R239+0x1100] ;  /* 0x00110000ef0c783b */ /* 0x000eee0000004200 */
[C---:B------:R-:W-:Y:S08]  /*5410*/  HMMA.16816.F32 R140, R164.reuse, R144, RZ ;  /* 0x00000090a48c723c */ /* 0x040ff000000018ff */
[C---:B------:R-:W-:Y:S08]  /*5420*/  HMMA.16816.F32 R148, R164.reuse, R168, RZ ;  /* 0x000000a8a494723c */ /* 0x040ff000000018ff */
[C---:B------:R-:W-:Y:S08]  /*5430*/  HMMA.16816.F32 R144, R164.reuse, R146, RZ ;  /* 0x00000092a490723c */ /* 0x040ff000000018ff */
[C---:B------:R-:W-:Y:S08]  /*5440*/  HMMA.16816.F32 R168, R164.reuse, R170, RZ ;  /* 0x000000aaa4a8723c */ /* 0x040ff000000018ff */
[C---:B------:R-:W-:Y:S07]  /*5450*/  HMMA.16816.F32 R160, R164.reuse, R36, RZ ;  /* 0x00000024a4a0723c */ /* 0x040fee00000018ff */
[----:B------:R-:W-:Y:S01]  /*5460*/  FFMA.FTZ R36, R214, c[0x0][0x2d0], -R194 ;  /* 0x0000b400d6247a23 */ /* 0x000fe200000108c2 */
[----:B------:R-:W-:Y:S01]  /*5470*/  HMMA.16816.F32 R164, R164, R38, RZ ;  /* 0x00000026a4a4723c */ /* 0x000fe200000018ff */
[----:B------:R-:W-:-:S04]  /*5480*/  FFMA.FTZ R37, R212, c[0x0][0x2d0], -R26 ;  /* 0x0000b400d4257a23 */ /* 0x000fc8000001081a */
[----:B------:R-:W-:Y:S02]  /*5490*/  MUFU.EX2 R36, R36 ;  /* 0x0000002400247308 */ /* 0x000fe40000000800 */
[----:B------:R-:W-:Y:S01]  /*54a0*/  FFMA.FTZ R39, R215, c[0x0][0x2d0], -R194 ;  /* 0x0000b400d7277a23 */ /* 0x000fe200000108c2 */
[C---:B----4-:R-:W-:Y:S01]  /*54b0*/  HMMA.16816.F32 R140, R4.reuse, R20, R140 ;  /* 0x00000014048c723c */ /* 0x050fe2000000188c */
[--C-:B------:R-:W-:Y:S02]  /*54c0*/  FFMA.FTZ R38, R213, c[0x0][0x2d0], -R26.reuse ;  /* 0x0000b400d5267a23 */ /* 0x100fe4000001081a */
[----:B------:R-:W-:Y:S02]  /*54d0*/  FFMA.FTZ R194, R25, c[0x0][0x2d0], -R26 ;  /* 0x0000b40019c27a23 */ /* 0x000fe4000001081a */
[----:B------:R-:W4:Y:S01]  /*54e0*/  MUFU.EX2 R39, R39 ;  /* 0x0000002700277308 */ /* 0x000f220000000800 */
[----:B------:R-:W-:Y:S02]  /*54f0*/  LDSM.16.MT88.4 R24, [R239+0x2900] ;  /* 0x00290000ef18783b */ /* 0x000fe40000004200 */
[C---:B------:R-:W-:Y:S02]  /*5500*/  HMMA.16816.F32 R144, R4.reuse, R22, R144 ;  /* 0x000000160490723c */ /* 0x040fe40000001890 */
[----:B------:R-:W3:Y:S03]  /*5510*/  LDSM.16.MT88.4 R20, [R245+0x1100] ;  /* 0x00110000f514783b */ /* 0x000ee60000004200 */
[----:B------:R-:W1:Y:S03]  /*5520*/  MUFU.EX2 R38, R38 ;  /* 0x0000002600267308 */ /* 0x000e660000000800 */
[C---:B-----5:R-:W-:Y:S05]  /*5530*/  HMMA.16816.F32 R148, R4.reuse, R16, R148 ;  /* 0x000000100494723c */ /* 0x060fea0000001894 */
[----:B------:R-:W5:Y:S03]  /*5540*/  MUFU.EX2 R37, R37 ;  /* 0x0000002500257308 */ /* 0x000f660000000800 */
[C---:B------:R-:W-:Y:S01]  /*5550*/  HMMA.16816.F32 R168, R4.reuse, R18, R168 ;  /* 0x0000001204a8723c */ /* 0x040fe200000018a8 */
[----:B------:R-:W3:Y:S04]  /*5560*/  LDSM.16.MT88.4 R16, [R240+0x1100] ;  /* 0x00110000f010783b */ /* 0x000ee80000004200 */
[----:B------:R-:W2:Y:S03]  /*5570*/  MUFU.EX2 R194, R194 ;  /* 0x000000c200c27308 */ /* 0x000ea60000000800 */
[C---:B-1----:R-:W-:Y:S08]  /*5580*/  HMMA.16816.F32 R160, R4.reuse, R8, R160 ;  /* 0x0000000804a0723c */ /* 0x042ff000000018a0 */
[----:B------:R-:W-:Y:S01]  /*5590*/  HMMA.16816.F32 R164, R4, R10, R164 ;  /* 0x0000000a04a4723c */ /* 0x000fe200000018a4 */
[----:B------:R-:W1:Y:S06]  /*55a0*/  LDSM.16.MT88.4 R8, [R238+0x1100] ;  /* 0x00110000ee08783b */ /* 0x000e6c0000004200 */
[----:B--2---:R-:W-:Y:S01]  /*55b0*/  F2FP.PACK_AB R4, R40, R44 ;  /* 0x0000002c2804723e */ /* 0x004fe200000000ff */
[----:B------:R-:W-:Y:S01]  /*55c0*/  FADD.FTZ R44, R44, R45 ;  /* 0x0000002d2c2c7221 */ /* 0x000fe20000010000 */
[----:B----4-:R-:W-:-:S02]  /*55d0*/  F2FP.PACK_AB R6, R36, R39 ;  /* 0x000000272406723e */ /* 0x010fc400000000ff */
[----:B------:R-:W-:Y:S01]  /*55e0*/  F2FP.PACK_AB R5, R38, R42 ;  /* 0x0000002a2605723e */ /* 0x000fe200000000ff */
[----:B------:R-:W-:Y:S01]  /*55f0*/  FADD.FTZ R42, R42, R47 ;  /* 0x0000002f2a2a7221 */ /* 0x000fe20000010000 */
[----:B-----5:R-:W-:Y:S01]  /*5600*/  F2FP.PACK_AB R7, R3, R37 ;  /* 0x000000250307723e */ /* 0x020fe200000000ff */
[----:B------:R-:W-:Y:S02]  /*5610*/  FADD.FTZ R44, R40, R44 ;  /* 0x0000002c282c7221 */ /* 0x000fe40000010000 */
[----:B------:R-:W-:Y:S02]  /*5620*/  FADD.FTZ R42, R38, R42 ;  /* 0x0000002a262a7221 */ /* 0x000fe40000010000 */
[----:B------:R-:W-:Y:S02]  /*5630*/  FADD.FTZ R39, R39, R44 ;  /* 0x0000002c27277221 */ /* 0x000fe40000010000 */
[----:B---3--:R-:W-:Y:S01]  /*5640*/  HMMA.16816.F32 R60, R4, R12, R60 ;  /* 0x0000000c043c723c */ /* 0x008fe2000000183c */
[----:B------:R-:W-:-:S02]  /*5650*/  FADD.FTZ R37, R37, R42 ;  /* 0x0000002a25257221 */ /* 0x000fc40000010000 */
[----:B------:R-:W-:Y:S02]  /*5660*/  FADD.FTZ R39, R36, R39 ;  /* 0x0000002724277221 */ /* 0x000fe40000010000 */
[----:B------:R-:W-:-:S03]  /*5670*/  FADD.FTZ R37, R3, R37 ;  /* 0x0000002503257221 */ /* 0x000fc60000010000 */
        /* <DEDUP_REMOVED lines=45> */
[----:B------:R-:W-:Y:S01]  /*5950*/  HMMA.16816.F32 R164, R4, R10, R164 ;  /* 0x0000000a04a4723c */ /* 0x000fe200000018a4 */
[----:B------:R-:W1:Y:S06]  /*5960*/  LDSM.16.MT88.4 R8, [R238+0x1900] ;  /* 0x00190000ee08783b */ /* 0x000e6c0000004200 */
[----:B------:R-:W-:Y:S01]  /*5970*/  F2FP.PACK_AB R4, R198, R200 ;  /* 0x000000c8c604723e */ /* 0x000fe200000000ff */
[----:B------:R-:W-:Y:S01]  /*5980*/  FADD.FTZ R200, R200, R39 ;  /* 0x00000027c8c87221 */ /* 0x000fe20000010000 */
[----:B------:R-:W-:-:S02]  /*5990*/  F2FP.PACK_AB R6, R195, R197 ;  /* 0x000000c5c306723e */ /* 0x000fc400000000ff */
[----:B------:R-:W-:Y:S01]  /*59a0*/  F2FP.PACK_AB R5, R196, R199 ;  /* 0x000000c7c405723e */ /* 0x000fe200000000ff */
[----:B------:R-:W-:Y:S01]  /*59b0*/  FADD.FTZ R199, R199, R37 ;  /* 0x00000025c7c77221 */ /* 0x000fe20000010000 */
[----:B------:R-:W-:Y:S01]  /*59c0*/  F2FP.PACK_AB R7, R201, R202 ;  /* 0x000000cac907723e */ /* 0x000fe200000000ff */
[----:B------:R-:W-:Y:S02]  /*59d0*/  FADD.FTZ R200, R198, R200 ;  /* 0x000000c8c6c87221 */ /* 0x000fe40000010000 */
[----:B------:R-:W-:Y:S02]  /*59e0*/  FADD.FTZ R199, R196, R199 ;  /* 0x000000c7c4c77221 */ /* 0x000fe40000010000 */
[----:B------:R-:W-:Y:S02]  /*59f0*/  FADD.FTZ R197, R197, R200 ;  /* 0x000000c8c5c57221 */ /* 0x000fe40000010000 */
[----:B--2---:R-:W-:Y:S01]  /*5a00*/  HMMA.16816.F32 R60, R4, R12, R60 ;  /* 0x0000000c043c723c */ /* 0x004fe2000000183c */
[----:B------:R-:W-:-:S02]  /*5a10*/  FADD.FTZ R202, R202, R199 ;  /* 0x000000c7caca7221 */ /* 0x000fc40000010000 */
[----:B------:R-:W-:Y:S02]  /*5a20*/  FADD.FTZ R197, R195, R197 ;  /* 0x000000c5c3c57221 */ /* 0x000fe40000010000 */
[----:B------:R-:W-:-:S03]  /*5a30*/  FADD.FTZ R202, R201, R202 ;  /* 0x000000cac9ca7221 */ /* 0x000fc60000010000 */
        /* <DEDUP_REMOVED lines=40> */
[----:B------:R-:W-:Y:S07]  /*5cc0*/  LDSM.16.MT88.4 R20, [R238+0x2100] ;  /* 0x00210000ee14783b */ /* 0x000fee0000004200 */
[C---:B----4-:R-:W-:Y:S08]  /*5cd0*/  HMMA.16816.F32 R148, R4.reuse, R16, R148 ;  /* 0x000000100494723c */ /* 0x050ff00000001894 */
[C---:B------:R-:W-:Y:S01]  /*5ce0*/  HMMA.16816.F32 R168, R4.reuse, R18, R168 ;  /* 0x0000001204a8723c */ /* 0x040fe200000018a8 */
[----:B------:R-:W3:Y:S07]  /*5cf0*/  LDSM.16.MT88.4 R16, [R245+0x2100] ;  /* 0x00210000f510783b */ /* 0x000eee0000004200 */
        /* <DEDUP_REMOVED lines=15> */
[----:B------:R-:W-:Y:S02]  /*5df0*/  FADD.FTZ R206, R203, R206 ;  /* 0x000000cecbce7221 */ /* 0x000fe40000010000 */
[----:B------:R-:W-:Y:S01]  /*5e00*/  FADD.FTZ R205, R193, R205 ;  /* 0x000000cdc1cd7221 */ /* 0x000fe20000010000 */
[----:B------:R-:W-:Y:S01]  /*5e10*/  HMMA.16816.F32 R56, R4, R14, R56 ;  /* 0x0000000e0438723c */ /* 0x000fe20000001838 */
[----:B------:R-:W2:Y:S01]  /*5e20*/  LDSM.16.MT88.4 R12, [R240+0x5100] ;  /* 0x00510000f00c783b */ /* 0x000ea20000004200 */
[----:B------:R-:W-:Y:S02]  /*5e30*/  FADD.FTZ R206, R189, R206 ;  /* 0x000000cebdce7221 */ /* 0x000fe40000010000 */
[----:B------:R-:W-:Y:S02]  /*5e40*/  FADD.FTZ R205, R192, R205 ;  /* 0x000000cdc0cd7221 */ /* 0x000fe40000010000 */
[----:B------:R-:W-:-:S02]  /*5e50*/  FADD.FTZ R206, R188, R206 ;  /* 0x000000cebcce7221 */ /* 0x000fc40000010000 */
[----:B---3--:R-:W-:Y:S01]  /*5e60*/  HMMA.16816.F32 R176, R4, R16, R176 ;  /* 0x0000001004b0723c */ /* 0x008fe200000018b0 */
[----:B------:R-:W-:Y:S02]  /*5e70*/  FADD.FTZ R205, R191, R205 ;  /* 0x000000cdbfcd7221 */ /* 0x000fe40000010000 */
[----:B------:R-:W-:-:S04]  /*5e80*/  FADD.FTZ R206, R194, R206 ;  /* 0x000000cec2ce7221 */ /* 0x000fc80000010000 */
[----:B------:R-:W-:Y:S01]  /*5e90*/  FADD.FTZ R3, R211, R206 ;  /* 0x000000ced3037221 */ /* 0x000fe20000010000 */
[C---:B------:R-:W-:Y:S01]  /*5ea0*/  HMMA.16816.F32 R172, R4.reuse, R18, R172 ;  /* 0x0000001204ac723c */ /* 0x040fe200000018ac */
[----:B------:R-:W3:Y:S04]  /*5eb0*/  LDSM.16.MT88.4 R16, [R245+0x5100] ;  /* 0x00510000f510783b */ /* 0x000ee80000004200 */
[----:B------:R-:W-:Y:S03]  /*5ec0*/  STL [R1+0x24], R3 ;  /* 0x0000240301007387 */ /* 0x000fe60000100800 */
[C---:B-1----:R-:W-:Y:S08]  /*5ed0*/  HMMA.16816.F32 R60, R4.reuse, R8, R60 ;  /* 0x00000008043c723c */ /* 0x042ff0000000183c */
[C---:B------:R-:W-:Y:S01]  /*5ee0*/  HMMA.16816.F32 R64, R4.reuse, R10, R64 ;  /* 0x0000000a0440723c */ /* 0x040fe20000001840 */
[----:B------:R-:W1:Y:S07]  /*5ef0*/  LDSM.16.MT88.4 R8, [R239+0x5100] ;  /* 0x00510000ef08783b */ /* 0x000e6e0000004200 */
[C---:B------:R-:W-:Y:S08]  /*5f00*/  HMMA.16816.F32 R68, R4.reuse, R20, R68 ;  /* 0x000000140444723c */ /* 0x040ff00000001844 */
        /* <DEDUP_REMOVED lines=9> */
[C---:B------:R-:W-:Y:S01]  /*5fa0*/  HMMA.16816.F32 R72, R4.reuse, R22, R72 ;  /* 0x000000160448723c */ /* 0x040fe20000001848 */
[----:B------:R-:W4:Y:S07]  /*5fb0*/  LDSM.16.MT88.4 R20, [R238+0x5100] ;  /* 0x00510000ee14783b */ /* 0x000f2e0000004200 */
        /* <DEDUP_REMOVED lines=9> */
[C---:B----4-:R-:W-:Y:S08]  /*6050*/  HMMA.16816.F32 R100, R4.reuse, R20, R100 ;  /* 0x000000140464723c */ /* 0x050ff00000001864 */
[C---:B--2---:R-:W-:Y:S08]  /*6060*/  HMMA.16816.F32 R148, R4.reuse, R12, R148 ;  /* 0x0000000c0494723c */ /* 0x044ff00000001894 */
[C---:B------:R-:W-:Y:S01]  /*6070*/  HMMA.16816.F32 R168, R4.reuse, R14, R168 ;  /* 0x0000000e04a8723c */ /* 0x040fe200000018a8 */
[----:B------:R-:W2:Y:S07]  /*6080*/  LDSM.16.MT88.4 R12, [R238+0xb100] ;  /* 0x00b10000ee0c783b */ /* 0x000eae0000004200 */
[C---:B------:R-:W-:Y:S01]  /*6090*/  HMMA.16816.F32 R104, R4.reuse, R22, R104 ;  /* 0x000000160468723c */ /* 0x040fe20000001868 */
[----:B------:R-:W4:Y:S07]  /*60a0*/  LDSM.16.MT88.4 R20, [R238+0x8100] ;  /* 0x00810000ee14783b */ /* 0x000f2e0000004200 */
[C---:B---3--:R-:W-:Y:S08]  /*60b0*/  HMMA.16816.F32 R140, R4.reuse, R16, R140 ;  /* 0x00000010048c723c */ /* 0x048ff0000000188c */
[C---:B------:R-:W-:Y:S01]  /*60c0*/  HMMA.16816.F32 R144, R4.reuse, R18, R144 ;  /* 0x000000120490723c */ /* 0x040fe20000001890 */
[----:B------:R-:W-:Y:S07]  /*60d0*/  LDSM.16.MT88.4 R16, [R245+0x5900] ;  /* 0x00590000f510783b */ /* 0x000fee0000004200 */
[C---:B-1----:R-:W-:Y:S08]  /*60e0*/  HMMA.16816.F32 R152, R4.reuse, R8, R152 ;  /* 0x000000080498723c */ /* 0x042ff00000001898 */
[C---:B------:R-:W-:Y:S01]  /*60f0*/  HMMA.16816.F32 R156, R4.reuse, R10, R156 ;  /* 0x0000000a049c723c */ /* 0x040fe2000000189c */
[----:B------:R-:W1:Y:S07]  /*6100*/  LDSM.16.MT88.4 R8, [R240+0x2900] ;  /* 0x00290000f008783b */ /* 0x000e6e0000004200 */
[C---:B--2---:R-:W-:Y:S08]  /*6110*/  HMMA.16816.F32 R160, R4.reuse, R12, R160 ;  /* 0x0000000c04a0723c */ /* 0x044ff000000018a0 */
[C---:B------:R-:W-:Y:S01]  /*6120*/  HMMA.16816.F32 R164, R4.reuse, R14, R164 ;  /* 0x0000000e04a4723c */ /* 0x040fe200000018a4 */
[----:B------:R-:W2:Y:S07]  /*6130*/  LDSM.16.MT88.4 R12, [R245+0x2900] ;  /* 0x00290000f50c783b */ /* 0x000eae0000004200 */
[C---:B----4-:R-:W-:Y:S08]  /*6140*/  HMMA.16816.F32 R132, R4.reuse, R20, R132 ;  /* 0x000000140484723c */ /* 0x050ff00000001884 */
[----:B------:R-:W-:Y:S01]  /*6150*/  HMMA.16816.F32 R136, R4, R22, R136 ;  /* 0x000000160488723c */ /* 0x000fe20000001888 */
[----:B------:R-:W-:Y:S06]  /*6160*/  LDSM.16.MT88.4 R20, [R238+0x2900] ;  /* 0x00290000ee14783b */ /* 0x000fec0000004200 */
[----:B------:R-:W-:-:S02]  /*6170*/  F2FP.PACK_AB R4, R192, R193 ;  /* 0x000000c1c004723e */ /* 0x000fc400000000ff */
[----:B------:R-:W-:Y:S02]  /*6180*/  F2FP.PACK_AB R6, R190, R191 ;  /* 0x000000bfbe06723e */ /* 0x000fe400000000ff */
[----:B------:R-:W-:Y:S02]  /*6190*/  F2FP.PACK_AB R5, R188, R189 ;  /* 0x000000bdbc05723e */ /* 0x000fe400000000ff */
[----:B------:R-:W-:-:S07]  /*61a0*/  F2FP.PACK_AB R7, R211, R194 ;  /* 0x000000c2d307723e */ /* 0x000fce00000000ff */
[C---:B-1----:R-:W-:Y:S08]  /*61b0*/  HMMA.16816.F32 R52, R4.reuse, R8, R52 ;  /* 0x000000080434723c */ /* 0x042ff00000001834 */
[C---:B--2---:R-:W-:Y:S08]  /*61c0*/  HMMA.16816.F32 R176, R4.reuse, R12, R176 ;  /* 0x0000000c04b0723c */ /* 0x044ff000000018b0 */
[C---:B------:R-:W-:Y:S01]  /*61d0*/  HMMA.16816.F32 R172, R4.reuse, R14, R172 ;  /* 0x0000000e04ac723c */ /* 0x040fe200000018ac */
[----:B------:R-:W1:Y:S07]  /*61e0*/  LDSM.16.MT88.4 R12, [R240+0x5900] ;  /* 0x00590000f00c783b */ /* 0x000e6e0000004200 */
[C---:B------:R-:W-:Y:S01]  /*61f0*/  HMMA.16816.F32 R56, R4.reuse, R10, R56 ;  /* 0x0000000a0438723c */ /* 0x040fe20000001838 */
[----:B------:R-:W2:Y:S07]  /*6200*/  LDSM.16.MT88.4 R8, [R239+0x5900] ;  /* 0x00590000ef08783b */ /* 0x000eae0000004200 */
[C---:B------:R-:W-:Y:S08]  /*6210*/  HMMA.16816.F32 R76, R4.reuse, R16, R76 ;  /* 0x00000010044c723c */ /* 0x040ff0000000184c */
[C---:B------:R-:W-:Y:S01]  /*6220*/  HMMA.16816.F32 R80, R4.reuse, R18, R80 ;  /* 0x000000120450723c */ /* 0x040fe20000001850 */
[----:B------:R-:W3:Y:S07]  /*6230*/  LDSM.16.MT88.4 R16, [R240+0x8900] ;  /* 0x00890000f010783b */ /* 0x000eee0000004200 */
[C---:B------:R-:W-:Y:S08]  /*6240*/  HMMA.16816.F32 R60, R4.reuse, R24, R60 ;  /* 0x00000018043c723c */ /* 0x040ff0000000183c */
        /* <DEDUP_REMOVED lines=24> */
[C---:B------:R-:W-:Y:S08]  /*63d0*/  HMMA.16816.F32 R104, R4.reuse, R26, R104 ;  /* 0x0000001a0468723c */ /* 0x040ff00000001868 */
[C---:B----4-:R-:W-:Y:S08]  /*63e0*/  HMMA.16816.F32 R108, R4.reuse, R20, R108 ;  /* 0x00000014046c723c */ /* 0x050ff0000000186c */
[C---:B------:R-:W-:Y:S08]  /*63f0*/  HMMA.16816.F32 R112, R4.reuse, R22, R112 ;  /* 0x000000160470723c */ /* 0x040ff00000001870 */
[C---:B-1----:R-:W-:Y:S08]  /*6400*/  HMMA.16816.F32 R148, R4.reuse, R12, R148 ;  /* 0x0000000c0494723c */ /* 0x042ff00000001894 */
[C---:B------:R-:W-:Y:S08]  /*6410*/  HMMA.16816.F32 R168, R4.reuse, R14, R168 ;  /* 0x0000000e04a8723c */ /* 0x040ff000000018a8 */
[C---:B--2---:R-:W-:Y:S08]  /*6420*/  HMMA.16816.F32 R152, R4.reuse, R8, R152 ;  /* 0x000000080498723c */ /* 0x044ff00000001898 */
[C---:B------:R-:W-:Y:S08]  /*6430*/  HMMA.16816.F32 R156, R4.reuse, R10, R156 ;  /* 0x0000000a049c723c */ /* 0x040ff0000000189c */
[C---:B---3--:R-:W-:Y:S08]  /*6440*/  HMMA.16816.F32 R160, R4.reuse, R16, R160 ;  /* 0x0000001004a0723c */ /* 0x048ff000000018a0 */
[----:B------:R-:W-:Y:S07]  /*6450*/  HMMA.16816.F32 R164, R4, R18, R164 ;  /* 0x0000001204a4723c */ /* 0x000fee00000018a4 */
[----:B------:R-:W-:-:S05]  /*6460*/  FADD.FTZ R4, R190, R205 ;  /* 0x000000cdbe047221 */ /* 0x000fca0000010000 */
[----:B------:R1:W-:Y:S01]  /*6470*/  STL [R1+0x28], R4 ;  /* 0x0000280401007387 */ /* 0x0003e20000100800 */
[----:B------:R-:W-:Y:S05]  /*6480*/  @!P0 BRA `(.L_x_1543) ;  /* 0x0000483000008947 */ /* 0x000fea0003800000 */
[C---:B-1----:R-:W-:Y:S01]  /*6490*/  SHF.L.U64.HI R4, R33.reuse, 0x1, R35 ;  /* 0x0000000121047819 */ /* 0x042fe20000010223 */
[----:B------:R-:W-:Y:S01]  /*64a0*/  IMAD.SHL.U32 R3, R33, 0x2, RZ ;  /* 0x0000000221037824 */ /* 0x000fe200078e00ff */
[----:B------:R-:W-:Y:S02]  /*64b0*/  SHF.L.U64.HI R5, R31, 0x1, R34 ;  /* 0x000000011f057819 */ /* 0x000fe40000010222 */
[----:B------:R-:W-:Y:S01]  /*64c0*/  MOV R180, R2 ;  /* 0x0000000200b47202 */ /* 0x000fe20000000f00 */
[----:B------:R1:W-:Y:S01]  /*64d0*/  STL [R1+0x20], R4 ;  /* 0x0000200401007387 */ /* 0x0003e20000100800 */
[----:B------:R-:W-:-:S03]  /*64e0*/  SHF.L.U64.HI R2, R28, 0x1, R30 ;  /* 0x000000011c027819 */ /* 0x000fc6000001021e */
[----:B------:R2:W-:Y:S04]  /*64f0*/  STL [R1+0x1c], R3 ;  /* 0x00001c0301007387 */ /* 0x0005e80000100800 */
[----:B------:R-:W-:Y:S01]  /*6500*/  STL [R1+0x18], R5 ;  /* 0x0000180501007387 */ /* 0x000fe20000100800 */
[----:B-1----:R-:W-:Y:S02]  /*6510*/  IMAD.SHL.U32 R4, R31, 0x2, RZ ;  /* 0x000000021f047824 */ /* 0x002fe400078e00ff */
[----:B--2---:R-:W-:Y:S01]  /*6520*/  IMAD.MOV.U32 R3, RZ, RZ, R0 ;  /* 0x000000ffff037224 */ /* 0x004fe200078e0000 */
[C---:B------:R-:W-:Y:S02]  /*6530*/  SHF.L.U64.HI R0, R29.reuse, 0x1, R32 ;  /* 0x000000011d007819 */ /* 0x040fe40000010220 */
[----:B------:R1:W-:Y:S04]  /*6540*/  STL [R1+0x14], R4 ;  /* 0x0000140401007387 */ /* 0x0003e80000100800 */
[----:B------:R2:W-:Y:S01]  /*6550*/  STL [R1+0x10], R0 ;  /* 0x0000100001007387 */ /* 0x0005e20000100800 */
[----:B-1----:R-:W-:Y:S01]  /*6560*/  IMAD.SHL.U32 R4, R29, 0x2, RZ ;  /* 0x000000021d047824 */ /* 0x002fe200078e00ff */
[----:B--2---:R-:W-:-:S04]  /*6570*/  SHF.L.U32 R0, R28, 0x1, RZ ;  /* 0x000000011c007819 */ /* 0x004fc800000006ff */
[----:B------:R1:W-:Y:S04]  /*6580*/  STL [R1+0xc], R4 ;  /* 0x00000c0401007387 */ /* 0x0003e80000100800 */
[----:B------:R1:W-:Y:S04]  /*6590*/  STL [R1+0x4], R0 ;  /* 0x0000040001007387 */ /* 0x0003e80000100800 */
[----:B------:R1:W-:Y:S01]  /*65a0*/  STL [R1+0x8], R2 ;  /* 0x0000080201007387 */ /* 0x0003e20000100800 */
[----:B------:R-:W-:Y:S05]  /*65b0*/  BRA `(.L_x_1544) ;  /* 0x0000050000007947 */ /* 0x000fea0003800000 */
.L_x_1546:
[----:B------:R-:W2:Y:S01]  /*65c0*/  LDL R0, [R1] ;  /* 0x0000000001007983 */ /* 0x000ea20000100800 */
[----:B------:R-:W-:Y:S01]  /*65d0*/  UIMAD UR5, UR6, 0x60, UR9 ;  /* 0x00000060060578a4 */ /* 0x000fe2000f8e0209 */
[----:B------:R-:W-:Y:S01]  /*65e0*/  ISETP.NE.AND P6, PT, R250, 0x1, PT ;  /* 0x00000001fa00780c */ /* 0x000fe20003fc5270 */
[----:B------:R-:W-:Y:S01]  /*65f0*/  IMAD.MOV.U32 R251, RZ, RZ, RZ ;  /* 0x000000fffffb7224 */ /* 0x000fe200078e00ff */
[----:B------:R-:W3:Y:S03]  /*6600*/  LDL R204, [R1+0x1c] ;  /* 0x00001c0001cc7983 */ /* 0x000ee60000100800 */
[----:B------:R-:W-:Y:S01]  /*6610*/  IMAD.U32 R252, RZ, RZ, UR5 ;  /* 0x00000005fffc7e24 */ /* 0x000fe2000f8e00ff */
[----:B------:R-:W4:Y:S04]  /*6620*/  LDL R205, [R1+0x20] ;  /* 0x0000200001cd7983 */ /* 0x000f280000100800 */
[----:B------:R-:W5:Y:S04]  /*6630*/  LDL R202, [R1+0x14] ;  /* 0x0000140001ca7983 */ /* 0x000f680000100800 */
[----:B------:R-:W3:Y:S04]  /*6640*/  LDL R203, [R1+0x18] ;  /* 0x0000180001cb7983 */ /* 0x000ee80000100800 */
[----:B------:R-:W3:Y:S04]  /*6650*/  LDL R214, [R1+0xc] ;  /* 0x00000c0001d67983 */ /* 0x000ee80000100800 */
[----:B------:R-:W3:Y:S04]  /*6660*/  LDL R215, [R1+0x10] ;  /* 0x0000100001d77983 */ /* 0x000ee80000100800 */
[----:B------:R-:W3:Y:S04]  /*6670*/  LDL R212, [R1+0x4] ;  /* 0x0000040001d47983 */ /* 0x000ee80000100800 */
[----:B------:R-:W3:Y:S01]  /*6680*/  LDL R213, [R1+0x8] ;  /* 0x0000080001d57983 */ /* 0x000ee20000100800 */
[----:B--2---:R-:W-:Y:S05]  /*6690*/  IADD3 R252, R252, -0x60, R0 ;  /* 0xffffffa0fcfc7810 */ /* 0x004fea0007ffe000 */
[----:B------:R-:W-:Y:S04]  /*66a0*/  @P6 IMAD.HI.U32 R2, R252, c[0x0][0x2bc], RZ ;  /* 0x0000af00fc026a27 */ /* 0x000fe800078e00ff */
[----:B------:R-:W-:Y:S01]  /*66b0*/  IMAD.MOV.U32 R0, RZ, RZ, R252 ;  /* 0x000000ffff007224 */ /* 0x000fe200078e00fc */
[----:B------:R-:W-:Y:S04]  /*66c0*/  @P6 SHF.R.U32.HI R0, RZ, c[0x0][0x2c0], R2 ;  /* 0x0000b000ff006a19 */ /* 0x000fe80000011602 */
[C---:B------:R-:W-:Y:S04]  /*66d0*/  @!P5 IADD3 R181, P0, R0.reuse, UR16, RZ ;  /* 0x0000001000b5dc10 */ /* 0x040fe8000ff1e0ff */
[----:B------:R-:W-:Y:S01]  /*66e0*/  @!P5 LEA.HI.X.SX32 R2, R0, UR15, 0x1, P0 ;  /* 0x0000000f0002dc11 */ /* 0x000fe200080f0eff */
[----:B------:R-:W-:Y:S01]  /*66f0*/  IMAD.MOV R0, RZ, RZ, -R0 ;  /* 0x000000ffff007224 */ /* 0x000fe200078e0a00 */
[C---:B------:R-:W-:Y:S03]  /*6700*/  @!P5 LEA R184, P0, R181.reuse, c[0x0][0x2a0], 0x2 ;  /* 0x0000a800b5b8da11 */ /* 0x040fe600078010ff */
[----:B------:R-:W-:Y:S01]  /*6710*/  IMAD R252, R0, c[0x0][0x2b8], R252 ;  /* 0x0000ae0000fc7a24 */ /* 0x000fe200078e02fc */
[----:B------:R-:W-:Y:S04]  /*6720*/  @!P5 LEA.HI.X R185, R181, c[0x0][0x2a4], R2, 0x2, P0 ;  /* 0x0000a900b5b9da11 */ /* 0x000fe800000f1402 */
[----:B------:R-:W-:Y:S01]  /*6730*/  SHF.R.S32.HI R0, RZ, 0x1f, R252 ;  /* 0x0000001fff007819 */ /* 0x000fe200000114fc */
[----:B------:R1:W2:Y:S04]  /*6740*/  @!P5 LDG.E R251, [R184.64] ;  /* 0x0000000cb8fbd981 */ /* 0x0002a8000c1e1900 */
[----:B------:R-:W-:Y:S04]  /*6750*/  IMAD R0, R0, c[0x0][0x1e0], RZ ;  /* 0x0000780000007a24 */ /* 0x000fe800078e02ff */
[C---:B------:R-:W-:Y:S02]  /*6760*/  IMAD R0, R252.reuse, c[0x0][0x1e4], R0 ;  /* 0x00007900fc007a24 */ /* 0x040fe400078e0200 */
[----:B-1----:R-:W-:Y:S04]  /*6770*/  IMAD.WIDE.U32 R184, R252, c[0x0][0x1e0], RZ ;  /* 0x00007800fcb87a25 */ /* 0x002fe800078e00ff */
[----:B------:R-:W-:Y:S01]  /*6780*/  IMAD.IADD R185, R185, 0x1, R0 ;  /* 0x00000001b9b97824 */ /* 0x000fe200078e0200 */
[----:B--2---:R-:W-:Y:S03]  /*6790*/  SHF.R.S32.HI R0, RZ, 0x1f, R251 ;  /* 0x0000001fff007819 */ /* 0x004fe600000114fb */
[C---:B------:R-:W-:Y:S04]  /*67a0*/  IMAD.WIDE.U32 R184, R251.reuse, c[0x0][0x1f0], R184 ;  /* 0x00007c00fbb87a25 */ /* 0x040fe800078e00b8 */
[----:B------:R-:W-:Y:S01]  /*67b0*/  IMAD R0, R0, c[0x0][0x1f0], RZ ;  /* 0x00007c0000007a24 */ /* 0x000fe200078e02ff */
[----:B------:R-:W-:Y:S03]  /*67c0*/  IADD3 R181, P0, R184, UR20, RZ ;  /* 0x00000014b8b57c10 */ /* 0x000fe6000ff1e0ff */
[----:B------:R-:W-:Y:S05]  /*67d0*/  IMAD R0, R251, c[0x0][0x1f4], R0 ;  /* 0x00007d00fb007a24 */ /* 0x000fea00078e0200 */
[----:B------:R-:W-:Y:S02]  /*67e0*/  IADD3.X R0, R185, UR18, R0, P0, !PT ;  /* 0x00000012b9007c10 */ /* 0x000fe400087fe400 */
[C---:B------:R-:W-:Y:S04]  /*67f0*/  LEA R2, P0, R181.reuse, c[0x0][0x1c8], 0x1 ;  /* 0x00007200b5027a11 */ /* 0x040fe800078008ff */
[----:B------:R-:W-:Y:S01]  /*6800*/  LEA.HI.X R0, R181, c[0x0][0x1cc], R0, 0x1, P0 ;  /* 0x00007300b5007a11 */ /* 0x000fe200000f0c00 */
[----:B------:R-:W3:Y:S04]  /*6810*/  SHFL.IDX PT, R185, R2, RZ, 0x181f ;  /* 0x00181fff02b97589 */ /* 0x000ee800000e0000 */
[----:B------:R-:W4:Y:S04]  /*6820*/  SHFL.IDX PT, R186, R0, RZ, 0x181f ;  /* 0x00181fff00ba7589 */ /* 0x000f2800000e0000 */
[----:B------:R-:W1:Y:S04]  /*6830*/  SHFL.IDX PT, R181, R2, 0x1, 0x181f ;  /* 0x00381f0002b57f89 */ /* 0x000e6800000e0000 */
[----:B------:R-:W2:Y:S04]  /*6840*/  SHFL.IDX PT, R184, R0, 0x1, 0x181f ;  /* 0x00381f0000b87f89 */ /* 0x000ea800000e0000 */
[----:B------:R-:W1:Y:S04]  /*6850*/  SHFL.IDX PT, R2, R2, 0x2, 0x181f ;  /* 0x00581f0002027f89 */ /* 0x000e6800000e0000 */
[----:B------:R-:W1:Y:S01]  /*6860*/  SHFL.IDX PT, R0, R0, 0x2, 0x181f ;  /* 0x00581f0000007f89 */ /* 0x000e6200000e0000 */
[C---:B---3--:R-:W-:Y:S05]  /*6870*/  IADD3 R192, P0, R185.reuse, R204, RZ ;  /* 0x000000ccb9c07210 */ /* 0x048fea0007f1e0ff */
[C---:B----4-:R-:W-:Y:S01]  /*6880*/  IMAD.X R193, R186.reuse, 0x1, R205, P0 ;  /* 0x00000001bac17824 */ /* 0x050fe200000e06cd */
[C---:B-----5:R-:W-:Y:S04]  /*6890*/  IADD3 R190, P0, R185.reuse, R202, RZ ;  /* 0x000000cab9be7210 */ /* 0x060fe80007f1e0ff */
[----:B------:R3:W-:Y:S01]  /*68a0*/  LDGSTS.E.BYPASS.LTC128B.128 [R249+0xc100], [R192.64], !P4 ;  /* 0x0c100000c0f97fae */ /* 0x0007e2000e101d4c */
[C---:B------:R-:W-:Y:S01]  /*68b0*/  IMAD.X R191, R186.reuse, 0x1, R203, P0 ;  /* 0x00000001babf7824 */ /* 0x040fe200000e06cb */
[C---:B------:R-:W-:Y:S04]  /*68c0*/  IADD3 R188, P0, R185.reuse, R214, RZ ;  /* 0x000000d6b9bc7210 */ /* 0x040fe80007f1e0ff */
[----:B------:R4:W-:Y:S01]  /*68d0*/  LDGSTS.E.BYPASS.LTC128B.128 [R249+0xf100], [R190.64], !P3 ;  /* 0x0f100000bef97fae */ /* 0x0009e2000d901d4c */
[C---:B------:R-:W-:Y:S01]  /*68e0*/  IMAD.X R189, R186.reuse, 0x1, R215, P0 ;  /* 0x00000001babd7824 */ /* 0x040fe200000e06d7 */
[----:B------:R-:W-:Y:S04]  /*68f0*/  IADD3 R194, P0, R185, R212, RZ ;  /* 0x000000d4b9c27210 */ /* 0x000fe80007f1e0ff */
[----:B------:R5:W-:Y:S01]  /*6900*/  LDGSTS.E.BYPASS.LTC128B.128 [R249+0x12100], [R188.64], !P2 ;  /* 0x12100000bcf97fae */ /* 0x000be2000d101d4c */
[----:B------:R-:W-:Y:S01]  /*6910*/  IMAD.X R195, R186, 0x1, R213, P0 ;  /* 0x00000001bac37824 */ /* 0x000fe200000e06d5 */
[C---:B-1----:R-:W-:Y:S04]  /*6920*/  IADD3 R186, P0, R181.reuse, R204, RZ ;  /* 0x000000ccb5ba7210 */ /* 0x042fe80007f1e0ff */
[----:B------:R3:W-:Y:S01]  /*6930*/  LDGSTS.E.BYPASS.LTC128B.128 [R249+0x15100], [R194.64], !P1 ;  /* 0x15100000c2f97fae */ /* 0x0007e2000c901d4c */
[C---:B--2---:R-:W-:Y:S01]  /*6940*/  IMAD.X R187, R184.reuse, 0x1, R205, P0 ;  /* 0x00000001b8bb7824 */ /* 0x044fe200000e06cd */
[C---:B------:R-:W-:Y:S04]  /*6950*/  IADD3 R198, P0, R181.reuse, R202, RZ ;  /* 0x000000cab5c67210 */ /* 0x040fe80007f1e0ff */
        /* <DEDUP_REMOVED lines=8> */
[----:B------:R-:W-:Y:S04]  /*69e0*/  IADD3 R184, P0, R2, R204, RZ ;  /* 0x000000cc02b87210 */ /* 0x000fe80007f1e0ff */
[----:B------:R3:W-:Y:S01]  /*69f0*/  LDGSTS.E.BYPASS.LTC128B.128 [R249+0x16100], [R200.64], !P1 ;  /* 0x16100000c8f97fae */ /* 0x0007e2000c901d4c */
[----:B------:R-:W-:Y:S01]  /*6a00*/  IMAD.X R185, R0, 0x1, R205, P0 ;  /* 0x0000000100b97824 */ /* 0x000fe200000e06cd */
[----:B----4-:R-:W-:Y:S04]  /*6a10*/  IADD3 R190, P0, R2, R202, RZ ;  /* 0x000000ca02be7210 */ /* 0x010fe80007f1e0ff */
[----:B------:R3:W-:Y:S01]  /*6a20*/  LDGSTS.E.BYPASS.LTC128B.128 [R249+0xe100], [R184.64], !P4 ;  /* 0x0e100000b8f97fae */ /* 0x0007e2000e101d4c */
[----:B------:R-:W-:Y:S01]  /*6a30*/  IMAD.X R191, R0, 0x1, R203, P0 ;  /* 0x0000000100bf7824 */ /* 0x000fe200000e06cb */
[----:B-----5:R-:W-:Y:S04]  /*6a40*/  IADD3 R188, P0, R2, R214, RZ ;  /* 0x000000d602bc7210 */ /* 0x020fe80007f1e0ff */
[----:B------:R3:W-:Y:S01]  /*6a50*/  LDGSTS.E.BYPASS.LTC128B.128 [R249+0x11100], [R190.64], !P3 ;  /* 0x11100000bef97fae */ /* 0x0007e2000d901d4c */
[----:B------:R-:W-:Y:S01]  /*6a60*/  IMAD.X R189, R0, 0x1, R215, P0 ;  /* 0x0000000100bd7824 */ /* 0x000fe200000e06d7 */
[----:B-1----:R-:W-:Y:S04]  /*6a70*/  IADD3 R186, P0, R2, R212, RZ ;  /* 0x000000d402ba7210 */ /* 0x002fe80007f1e0ff */
[----:B------:R3:W-:Y:S01]  /*6a80*/  LDGSTS.E.BYPASS.LTC128B.128 [R249+0x14100], [R188.64], !P2 ;  /* 0x14100000bcf97fae */ /* 0x0007e2000d101d4c */
[----:B------:R-:W-:Y:S05]  /*6a90*/  IMAD.X R187, R0, 0x1, R213, P0 ;  /* 0x0000000100bb7824 */ /* 0x000fea00000e06d5 */
[----:B------:R3:W-:Y:S01]  /*6aa0*/  LDGSTS.E.BYPASS.LTC128B.128 [R249+0x17100], [R186.64], !P1 ;  /* 0x17100000baf97fae */ /* 0x0007e2000c901d4c */
[----:B------:R-:W-:-:S05]  /*6ab0*/  BRA `(.L_x_1545) ;  /* 0x0000185000007947 */ /* 0x000fca0003800000 */
.L_x_1544:
[----:B------:R2:W-:Y:S01]  /*6ac0*/  STL [R1+0x40], R56 ;  /* 0x0000403801007387 */ /* 0x0005e20000100800 */
[----:B-1----:R-:W-:Y:S01]  /*6ad0*/  SHF.R.S32.HI R0, RZ, 0x1f, R252 ;  /* 0x0000001fff007819 */ /* 0x002fe200000114fc */
[----:B------:R-:W-:Y:S01]  /*6ae0*/  IMAD.WIDE.U32 R4, R252, c[0x0][0x208], RZ ;  /* 0x00008200fc047a25 */ /* 0x000fe200078e00ff */
[----:B------:R-:W-:Y:S01]  /*6af0*/  SHF.R.S32.HI R2, RZ, 0x1f, R251 ;  /* 0x0000001fff027819 */ /* 0x000fe200000114fb */
[----:B------:R-:W-:Y:S04]  /*6b00*/  DEPBAR.LE SB0, 0x0 ;  /* 0x000080000000791a */ /* 0x000fe80000000000 */
[----:B------:R-:W-:Y:S01]  /*6b10*/  IMAD R0, R0, c[0x0][0x208], RZ ;  /* 0x0000820000007a24 */ /* 0x000fe200078e02ff */
[----:B------:R-:W-:Y:S01]  /*6b20*/  BAR.SYNC.DEFER_BLOCKING 0x0 ;  /* 0x0000000000007b1d */ /* 0x000fe20000010000 */
[----:B------:R-:W-:Y:S01]  /*6b30*/  IMAD R2, R2, c[0x0][0x218], RZ ;  /* 0x0000860002027a24 */ /* 0x000fe200078e02ff */
[----:B------:R-:W-:Y:S01]  /*6b40*/  IADD3 R181, R249, 0x100, RZ ;  /* 0x00000100f9b57810 */ /* 0x000fe20007ffe0ff */
[----:B------:R-:W-:Y:S01]  /*6b50*/  IMAD R0, R252, c[0x0][0x20c], R0 ;  /* 0x00008300fc007a24 */ /* 0x000fe200078e0200 */
[----:B------:R-:W-:Y:S01]  /*6b60*/  UISETP.GT.AND UP0, UPT, UR6, UR8, UPT ;  /* 0x000000080600728c */ /* 0x000fe2000bf04270 */
[----:B------:R-:W-:Y:S02]  /*6b70*/  IMAD R2, R251, c[0x0][0x21c], R2 ;  /* 0x00008700fb027a24 */ /* 0x000fe400078e0202 */
[----:B------:R-:W-:Y:S04]  /*6b80*/  IMAD.IADD R5, R5, 0x1, R0 ;  /* 0x0000000105057824 */ /* 0x000fe800078e0200 */
[----:B------:R-:W-:Y:S05]  /*6b90*/  IMAD.WIDE.U32 R4, R251, c[0x0][0x218], R4 ;  /* 0x00008600fb047a25 */ /* 0x000fea00078e0004 */
[----:B------:R-:W-:Y:S04]  /*6ba0*/  IADD3 R0, P0, R4, UR22, RZ ;  /* 0x0000001604007c10 */ /* 0x000fe8000ff1e0ff */
[----:B------:R-:W-:Y:S02]  /*6bb0*/  IADD3.X R4, R5, UR4, R2, P0, !PT ;  /* 0x0000000405047c10 */ /* 0x000fe400087fe402 */
[C---:B------:R-:W-:Y:S01]  /*6bc0*/  LEA R2, P0, R0.reuse, c[0x0][0x1f8], 0x1 ;  /* 0x00007e0000027a11 */ /* 0x040fe200078008ff */
[----:B------:R-:W-:Y:S03]  /*6bd0*/  LDSM.16.M88.4 R48, [R248+0x18100] ;  /* 0x01810000f830783b */ /* 0x000fe60000000200 */
[----:B------:R-:W-:Y:S01]  /*6be0*/  LEA.HI.X R0, R0, c[0x0][0x1fc], R4, 0x1, P0 ;  /* 0x00007f0000007a11 */ /* 0x000fe200000f0c04 */
[----:B--2---:R-:W2:Y:S04]  /*6bf0*/  LDL R56, [R1+0x1c] ;  /* 0x00001c0001387983 */ /* 0x004ea80000100800 */
[----:B------:R1:W-:Y:S04]  /*6c00*/  STL [R1+0x3c], R55 ;  /* 0x00003c3701007387 */ /* 0x0003e80000100800 */
[----:B------:R-:W3:Y:S04]  /*6c10*/  LDL R29, [R1+0x14] ;  /* 0x00001400011d7983 */ /* 0x000ee80000100800 */
[----:B------:R-:W-:Y:S04]  /*6c20*/  SHFL.IDX PT, R44, R2, RZ, 0x181f ;  /* 0x00181fff022c7589 */ /* 0x000fe800000e0000 */
[----:B------:R-:W-:Y:S04]  /*6c30*/  SHFL.IDX PT, R20, R0, RZ, 0x181f ;  /* 0x00181fff00147589 */ /* 0x000fe800000e0000 */
[----:B------:R-:W4:Y:S04]  /*6c40*/  LDSM.16.M88.4 R8, [R247+0xc100] ;  /* 0x00c10000f708783b */ /* 0x000f280000000200 */
[----:B------:R-:W4:Y:S04]  /*6c50*/  LDSM.16.M88.4 R16, [R247+0xc900] ;  /* 0x00c90000f710783b */ /* 0x000f280000000200 */
[----:B------:R-:W-:Y:S04]  /*6c60*/  LDSM.16.M88.4 R24, [R247+0xd100] ;  /* 0x00d10000f718783b */ /* 0x000fe80000000200 */
[----:B-1----:R-:W3:Y:S04]  /*6c70*/  LDL R55, [R1+0x20] ;  /* 0x0000200001377983 */ /* 0x002ee80000100800 */
[----:B------:R1:W-:Y:S04]  /*6c80*/  STL [R1+0x38], R54 ;  /* 0x0000383601007387 */ /* 0x0003e80000100800 */
[----:B------:R-:W-:Y:S04]  /*6c90*/  LDSM.16.M88.4 R32, [R247+0xd900] ;  /* 0x00d90000f720783b */ /* 0x000fe80000000200 */
[----:B------:R-:W-:Y:S04]  /*6ca0*/  LDSM.16.M88.4 R40, [R247+0xe100] ;  /* 0x00e10000f728783b */ /* 0x000fe80000000200 */
[----:B------:R-:W-:Y:S04]  /*6cb0*/  LDSM.16.M88.4 R184, [R247+0xe900] ;  /* 0x00e90000f7b8783b */ /* 0x000fe80000000200 */
[----:B------:R-:W-:Y:S04]  /*6cc0*/  LDSM.16.M88.4 R188, [R244+0x18100] ;  /* 0x01810000f4bc783b */ /* 0x000fe80000000200 */
[----:B------:R-:W-:Y:S01]  /*6cd0*/  LDSM.16.M88.4 R192, [R246] ;  /* 0x00000000f6c0783b */ /* 0x000fe20000000200 */
[C---:B----4-:R-:W-:Y:S03]  /*6ce0*/  HMMA.16816.F32 R4, R48.reuse, R8, RZ ;  /* 0x000000083004723c */ /* 0x050fe600000018ff */
[----:B-1----:R-:W4:Y:S04]  /*6cf0*/  LDL R54, [R1+0x18] ;  /* 0x0000180001367983 */ /* 0x002f280000100800 */
[----:B------:R1:W-:Y:S01]  /*6d00*/  STL [R1+0x34], R53 ;  /* 0x0000343501007387 */ /* 0x0003e20000100800 */
[C---:B------:R-:W-:Y:S03]  /*6d10*/  HMMA.16816.F32 R8, R48.reuse, R10, RZ ;  /* 0x0000000a3008723c */ /* 0x040fe600000018ff */
[----:B------:R-:W-:Y:S04]  /*6d20*/  LDSM.16.M88.4 R196, [R237] ;  /* 0x00000000edc4783b */ /* 0x000fe80000000200 */
[----:B------:R-:W-:Y:S01]  /*6d30*/  LDSM.16.M88.4 R200, [R236] ;  /* 0x00000000ecc8783b */ /* 0x000fe20000000200 */
[C---:B------:R-:W-:Y:S03]  /*6d40*/  HMMA.16816.F32 R12, R48.reuse, R16, RZ ;  /* 0x00000010300c723c */ /* 0x040fe600000018ff */
[----:B------:R-:W-:Y:S04]  /*6d50*/  LDSM.16.M88.4 R204, [R235] ;  /* 0x00000000ebcc783b */ /* 0x000fe80000000200 */
[----:B------:R-:W-:Y:S01]  /*6d60*/  LDSM.16.M88.4 R208, [R234] ;  /* 0x00000000ead0783b */ /* 0x000fe20000000200 */
[C---:B------:R-:W-:Y:S03]  /*6d70*/  HMMA.16816.F32 R16, R48.reuse, R18, RZ ;  /* 0x000000123010723c */ /* 0x040fe600000018ff */
[----:B------:R-:W-:Y:S04]  /*6d80*/  LDSM.16.M88.4 R212, [R233] ;  /* 0x00000000e9d4783b */ /* 0x000fe80000000200 */
[----:B------:R-:W2:Y:S04]  /*6d90*/  SHFL.IDX PT, R38, R2, 0x1, 0x181f ;  /* 0x00381f0002267f89 */ /* 0x000ea800000e0000 */
[----:B-1----:R-:W4:Y:S04]  /*6da0*/  LDL R53, [R1+0xc] ;  /* 0x00000c0001357983 */ /* 0x002f280000100800 */
[----:B------:R1:W-:Y:S04]  /*6db0*/  STL [R1+0x30], R52 ;  /* 0x0000303401007387 */ /* 0x0003e80000100800 */
[----:B------:R-:W2:Y:S04]  /*6dc0*/  SHFL.IDX PT, R28, R0, 0x1, 0x181f ;  /* 0x00381f00001c7f89 */ /* 0x000ea800000e0000 */
[----:B------:R-:W2:Y:S04]  /*6dd0*/  SHFL.IDX PT, R2, R2, 0x2, 0x181f ;  /* 0x00581f0002027f89 */ /* 0x000ea800000e0000 */
[----:B------:R-:W2:Y:S04]  /*6de0*/  SHFL.IDX PT, R0, R0, 0x2, 0x181f ;  /* 0x00581f0000007f89 */ /* 0x000ea800000e0000 */
[----:B-1----:R-:W4:Y:S04]  /*6df0*/  LDL R52, [R1+0x10] ;  /* 0x0000100001347983 */ /* 0x002f280000100800 */
[----:B------:R1:W-:Y:S04]  /*6e00*/  STL [R1+0x2c], R3 ;  /* 0x00002c0301007387 */ /* 0x0003e80000100800 */
[----:B------:R-:W4:Y:S04]  /*6e10*/  LDL R250, [R1+0x8] ;  /* 0x0000080001fa7983 */ /* 0x000f280000100800 */
[----:B-1----:R-:W4:Y:S01]  /*6e20*/  LDL R3, [R1+0x4] ;  /* 0x0000040001037983 */ /* 0x002f220000100800 */
[-C--:B--2---:R-:W-:Y:S05]  /*6e30*/  IADD3 R30, P0, R44, R56.reuse, RZ ;  /* 0x000000382c1e7210 */ /* 0x084fea0007f1e0ff */
[--C-:B---3--:R-:W-:Y:S01]  /*6e40*/  IMAD.X R31, R20, 0x1, R55.reuse, P0 ;  /* 0x00000001141f7824 */ /* 0x108fe200000e0637 */
[----:B------:R-:W-:Y:S04]  /*6e50*/  IADD3 R22, P0, R44, R29, RZ ;  /* 0x0000001d2c167210 */ /* 0x000fe80007f1e0ff */
[----:B------:R1:W-:Y:S01]  /*6e60*/  LDGSTS.E.BYPASS.LTC128B.128 [R181], [R30.64], !P4 ;  /* 0x000000001eb57fae */ /* 0x0003e2000e101d4c */
[----:B----4-:R-:W-:Y:S05]  /*6e70*/  IMAD.X R23, R20, 0x1, R54, P0 ;  /* 0x0000000114177824 */ /* 0x010fea00000e0636 */
[----:B------:R2:W-:Y:S01]  /*6e80*/  LDGSTS.E.BYPASS.LTC128B.128 [R181+0x3000], [R22.64], !P3 ;  /* 0x0300000016b57fae */ /* 0x0005e2000d901d4c */
[----:B------:R-:W-:Y:S05]  /*6e90*/  IADD3 R36, P0, R44, R53, RZ ;  /* 0x000000352c247210 */ /* 0x000fea0007f1e0ff */
[----:B------:R-:W-:Y:S05]  /*6ea0*/  IMAD.X R37, R20, 0x1, R52, P0 ;  /* 0x0000000114257824 */ /* 0x000fea00000e0634 */
[----:B------:R3:W-:Y:S01]  /*6eb0*/  LDGSTS.E.BYPASS.LTC128B.128 [R181+0x6000], [R36.64], !P2 ;  /* 0x0600000024b57fae */ /* 0x0007e2000d101d4c */
[----:B------:R-:W-:Y:S05]  /*6ec0*/  IADD3 R44, P0, R44, R3, RZ ;  /* 0x000000032c2c7210 */ /* 0x000fea0007f1e0ff */
[----:B------:R-:W-:Y:S01]  /*6ed0*/  IMAD.X R45, R20, 0x1, R250, P0 ;  /* 0x00000001142d7824 */ /* 0x000fe200000e06fa */
[-C--:B------:R-:W-:Y:S01]  /*6ee0*/  IADD3 R46, P0, R38, R56.reuse, RZ ;  /* 0x00000038262e7210 */ /* 0x080fe20007f1e0ff */
[C---:B--2---:R-:W-:Y:S03]  /*6ef0*/  HMMA.16816.F32 R20, R48.reuse, R24, RZ ;  /* 0x000000183014723c */ /* 0x044fe600000018ff */
[----:B------:R2:W-:Y:S01]  /*6f00*/  LDGSTS.E.BYPASS.LTC128B.128 [R181+0x9000], [R44.64], !P1 ;  /* 0x090000002cb57fae */ /* 0x0005e2000c901d4c */
[--C-:B------:R-:W-:Y:S01]  /*6f10*/  IMAD.X R47, R28, 0x1, R55.reuse, P0 ;  /* 0x000000011c2f7824 */ /* 0x100fe200000e0637 */
[----:B-1----:R-:W-:Y:S03]  /*6f20*/  IADD3 R30, P0, R38, R29, RZ ;  /* 0x0000001d261e7210 */ /* 0x002fe60007f1e0ff */
[C---:B------:R-:W-:Y:S01]  /*6f30*/  HMMA.16816.F32 R24, R48.reuse, R26, RZ ;  /* 0x0000001a3018723c */ /* 0x040fe200000018ff */
[----:B------:R1:W-:Y:S03]  /*6f40*/  LDGSTS.E.BYPASS.LTC128B.128 [R181+0x1000], [R46.64], !P4 ;  /* 0x010000002eb57fae */ /* 0x0003e6000e101d4c */
[----:B------:R-:W-:Y:S01]  /*6f50*/  IMAD.X R31, R28, 0x1, R54, P0 ;  /* 0x000000011c1f7824 */ /* 0x000fe200000e0636 */
[----:B---3--:R-:W-:Y:S04]  /*6f60*/  IADD3 R36, P0, R38, R53, RZ ;  /* 0x0000003526247210 */ /* 0x008fe80007f1e0ff */
[----:B------:R3:W-:Y:S03]  /*6f70*/  LDGSTS.E.BYPASS.LTC128B.128 [R181+0x4000], [R30.64], !P3 ;  /* 0x040000001eb57fae */ /* 0x0007e6000d901d4c */
[----:B------:R-:W-:Y:S01]  /*6f80*/  IMAD.X R37, R28, 0x1, R52, P0 ;  /* 0x000000011c257824 */ /* 0x000fe200000e0634 */
[----:B------:R-:W-:Y:S04]  /*6f90*/  IADD3 R38, P0, R38, R3, RZ ;  /* 0x0000000326267210 */ /* 0x000fe80007f1e0ff */
[----:B------:R4:W-:Y:S01]  /*6fa0*/  LDGSTS.E.BYPASS.LTC128B.128 [R181+0x7000], [R36.64], !P2 ;  /* 0x0700000024b57fae */ /* 0x0009e2000d101d4c */
[----:B------:R-:W-:Y:S01]  /*6fb0*/  IMAD.X R39, R28, 0x1, R250, P0 ;  /* 0x000000011c277824 */ /* 0x000fe200000e06fa */
[----:B--2---:R-:W-:Y:S04]  /*6fc0*/  IADD3 R44, P0, R2, R56, RZ ;  /* 0x00000038022c7210 */ /* 0x004fe80007f1e0ff */
[----:B------:R2:W-:Y:S01]  /*6fd0*/  LDGSTS.E.BYPASS.LTC128B.128 [R181+0xa000], [R38.64], !P1 ;  /* 0x0a00000026b57fae */ /* 0x0005e2000c901d4c */
[----:B------:R-:W-:Y:S03]  /*6fe0*/  IMAD.X R45, R0, 0x1, R55, P0 ;  /* 0x00000001002d7824 */ /* 0x000fe600000e0637 */
[----:B------:R1:W5:Y:S04]  /*6ff0*/  LDL.LU R56, [R1+0x40] ;  /* 0x0000400001387983 */ /* 0x0003680000300800 */
[----:B------:R1:W-:Y:S04]  /*7000*/  LDGSTS.E.BYPASS.LTC128B.128 [R181+0x2000], [R44.64], !P4 ;  /* 0x020000002cb57fae */ /* 0x0003e8000e101d4c */
[----:B------:R1:W5:Y:S01]  /*7010*/  LDL.LU R55, [R1+0x3c] ;  /* 0x00003c0001377983 */ /* 0x0003620000300800 */
[----:B----4-:R-:W-:Y:S02]  /*7020*/  IADD3 R36, P0, R2, R29, RZ ;  /* 0x0000001d02247210 */ /* 0x010fe40007f1e0ff */
[C---:B---3--:R-:W-:Y:S03]  /*7030*/  HMMA.16816.F32 R28, R48.reuse, R32, RZ ;  /* 0x00000020301c723c */ /* 0x048fe600000018ff */
[----:B------:R-:W-:Y:S01]  /*7040*/  IMAD.X R37, R0, 0x1, R54, P0 ;  /* 0x0000000100257824 */ /* 0x000fe200000e0636 */
[----:B--2---:R-:W-:Y:S01]  /*7050*/  IADD3 R38, P0, R2, R53, RZ ;  /* 0x0000003502267210 */ /* 0x004fe20007f1e0ff */
[----:B------:R2:W5:Y:S03]  /*7060*/  LDL.LU R54, [R1+0x38] ;  /* 0x0000380001367983 */ /* 0x0005660000300800 */
[C---:B------:R-:W-:Y:S01]  /*7070*/  HMMA.16816.F32 R32, R48.reuse, R34, RZ ;  /* 0x000000223020723c */ /* 0x040fe200000018ff */
[----:B------:R-:W-:Y:S01]  /*7080*/  IMAD.X R39, R0, 0x1, R52, P0 ;  /* 0x0000000100277824 */ /* 0x000fe200000e0634 */
[----:B------:R3:W-:Y:S02]  /*7090*/  LDGSTS.E.BYPASS.LTC128B.128 [R181+0x5000], [R36.64], !P3 ;  /* 0x0500000024b57fae */ /* 0x0007e4000d901d4c */
[----:B-1----:R-:W-:Y:S02]  /*70a0*/  IADD3 R44, P0, R2, R3, RZ ;  /* 0x00000003022c7210 */ /* 0x002fe40007f1e0ff */
[----:B------:R3:W-:Y:S04]  /*70b0*/  LDGSTS.E.BYPASS.LTC128B.128 [R181+0x8000], [R38.64], !P2 ;  /* 0x0800000026b57fae */ /* 0x0007e8000d101d4c */
[----:B------:R2:W5:Y:S02]  /*70c0*/  LDL.LU R53, [R1+0x34] ;  /* 0x0000340001357983 */ /* 0x0005640000300800 */
[----:B------:R-:W-:Y:S01]  /*70d0*/  IMAD.X R45, R0, 0x1, R250, P0 ;  /* 0x00000001002d7824 */ /* 0x000fe200000e06fa */
[----:B------:R-:W-:Y:S01]  /*70e0*/  PLOP3.LUT P0, PT, PT, PT, UP0, 0x80, 0x0 ;  /* 0x000000000000781c */ /* 0x000fe20003f0f008 */
[----:B------:R2:W5:Y:S01]  /*70f0*/  LDL.LU R52, [R1+0x30] ;  /* 0x0000300001347983 */ /* 0x0005620000300800 */
[----:B------:R-:W-:Y:S03]  /*7100*/  IMAD.MOV.U32 R250, RZ, RZ, c[0x0][0x2b8] ;  /* 0x0000ae00fffa7624 */ /* 0x000fe600078e00ff */
[----:B------:R1:W-:Y:S04]  /*7110*/  LDGSTS.E.BYPASS.LTC128B.128 [R181+0xb000], [R44.64], !P1 ;  /* 0x0b0000002cb57fae */ /* 0x0003e8000c901d4c */
[----:B------:R-:W0:Y:S04]  /*7120*/  LDGDEPBAR ;  /* 0x00000000000079af */ /* 0x000e280000000000 */
[----:B------:R2:W5:Y:S01]  /*7130*/  LDL.LU R3, [R1+0x2c] ;  /* 0x00002c0001037983 */ /* 0x0005620000300800 */
[C---:B---3--:R-:W-:Y:S08]  /*7140*/  HMMA.16816.F32 R36, R48.reuse, R40, RZ ;  /* 0x000000283024723c */ /* 0x048ff000000018ff */
[C---:B------:R-:W-:Y:S08]  /*7150*/  HMMA.16816.F32 R40, R48.reuse, R42, RZ ;  /* 0x0000002a3028723c */ /* 0x040ff000000018ff */
[C---:B-1----:R-:W-:Y:S08]  /*7160*/  HMMA.16816.F32 R44, R48.reuse, R184, RZ ;  /* 0x000000b8302c723c */ /* 0x042ff000000018ff */
[----:B------:R-:W-:Y:S01]  /*7170*/  HMMA.16816.F32 R48, R48, R186, RZ ;  /* 0x000000ba3030723c */ /* 0x000fe200000018ff */
[----:B------:R-:W-:Y:S07]  /*7180*/  LDSM.16.M88.4 R184, [R243+0x18100] ;  /* 0x01810000f3b8783b */ /* 0x000fee0000000200 */
[C---:B------:R-:W-:Y:S08]  /*7190*/  HMMA.16816.F32 R4, R188.reuse, R192, R4 ;  /* 0x000000c0bc04723c */ /* 0x040ff00000001804 */
[C---:B------:R-:W-:Y:S01]  /*71a0*/  HMMA.16816.F32 R8, R188.reuse, R194, R8 ;  /* 0x000000c2bc08723c */ /* 0x040fe20000001808 */
[----:B------:R-:W1:Y:S07]  /*71b0*/  LDSM.16.M88.4 R192, [R242+0xc100] ;  /* 0x00c10000f2c0783b */ /* 0x000e6e0000000200 */
[C---:B------:R-:W-:Y:S08]  /*71c0*/  HMMA.16816.F32 R12, R188.reuse, R196, R12 ;  /* 0x000000c4bc0c723c */ /* 0x040ff0000000180c */
[C---:B------:R-:W-:Y:S01]  /*71d0*/  HMMA.16816.F32 R16, R188.reuse, R198, R16 ;  /* 0x000000c6bc10723c */ /* 0x040fe20000001810 */
[----:B------:R-:W3:Y:S07]  /*71e0*/  LDSM.16.M88.4 R196, [R242+0xc900] ;  /* 0x00c90000f2c4783b */ /* 0x000eee0000000200 */
[C---:B------:R-:W-:Y:S08]  /*71f0*/  HMMA.16816.F32 R20, R188.reuse, R200, R20 ;  /* 0x000000c8bc14723c */ /* 0x040ff00000001814 */
[C---:B------:R-:W-:Y:S01]  /*7200*/  HMMA.16816.F32 R24, R188.reuse, R202, R24 ;  /* 0x000000cabc18723c */ /* 0x040fe20000001818 */
[----:B------:R-:W4:Y:S07]  /*7210*/  LDSM.16.M88.4 R200, [R242+0xd100] ;  /* 0x00d10000f2c8783b */ /* 0x000f2e0000000200 */
[C---:B------:R-:W-:Y:S08]  /*7220*/  HMMA.16816.F32 R28, R188.reuse, R204, R28 ;  /* 0x000000ccbc1c723c */ /* 0x040ff0000000181c */
        /* <DEDUP_REMOVED lines=10> */
[----:B------:R-:W-:Y:S07]  /*72d0*/  LDSM.16.M88.4 R192, [R232] ;  /* 0x00000000e8c0783b */ /* 0x000fee0000000200 */
[C---:B---3--:R-:W-:Y:S08]  /*72e0*/  HMMA.16816.F32 R12, R184.reuse, R196, R12 ;  /* 0x000000c4b80c723c */ /* 0x048ff0000000180c */
[C---:B------:R-:W-:Y:S01]  /*72f0*/  HMMA.16816.F32 R16, R184.reuse, R198, R16 ;  /* 0x000000c6b810723c */ /* 0x040fe20000001810 */
[----:B------:R-:W-:Y:S07]  /*7300*/  LDSM.16.M88.4 R196, [R232+0x800] ;  /* 0x00080000e8c4783b */ /* 0x000fee0000000200 */
[C---:B----4-:R-:W-:Y:S08]  /*7310*/  HMMA.16816.F32 R20, R184.reuse, R200, R20 ;  /* 0x000000c8b814723c */ /* 0x050ff00000001814 */
[C---:B------:R-:W-:Y:S01]  /*7320*/  HMMA.16816.F32 R24, R184.reuse, R202, R24 ;  /* 0x000000cab818723c */ /* 0x040fe20000001818 */
[----:B------:R-:W-:Y:S07]  /*7330*/  LDSM.16.M88.4 R200, [R232+0x1000] ;  /* 0x00100000e8c8783b */ /* 0x000fee0000000200 */
        /* <DEDUP_REMOVED lines=8> */
[----:B------:R-:W2:Y:S04]  /*73c0*/  LDSM.16.M88.4 R184, [R232+0x2000] ;  /* 0x00200000e8b8783b */ /* 0x000ea80000000200 */
[----:B------:R-:W3:Y:S03]  /*73d0*/  LDSM.16.M88.4 R208, [R232+0x2800] ;  /* 0x00280000e8d0783b */ /* 0x000ee60000000200 */
[C---:B-1----:R-:W-:Y:S08]  /*73e0*/  HMMA.16816.F32 R4, R188.reuse, R192, R4 ;  /* 0x000000c0bc04723c */ /* 0x042ff00000001804 */
        /* <DEDUP_REMOVED lines=11> */
[C---:B--2---:R-:W-:Y:S08]  /*74a0*/  HMMA.16816.F32 R36, R188.reuse, R184, R36 ;  /* 0x000000b8bc24723c */ /* 0x044ff00000001824 */
[C---:B------:R-:W-:Y:S01]  /*74b0*/  HMMA.16816.F32 R40, R188.reuse, R186, R40 ;  /* 0x000000babc28723c */ /* 0x040fe20000001828 */
[----:B------:R-:W1:Y:S07]  /*74c0*/  LDSM.16.M88.4 R184, [R248+0x1c100] ;  /* 0x01c10000f8b8783b */ /* 0x000e6e0000000200 */
[C---:B---3--:R-:W-:Y:S08]  /*74d0*/  HMMA.16816.F32 R44, R188.reuse, R208, R44 ;  /* 0x000000d0bc2c723c */ /* 0x048ff0000000182c */
[----:B------:R-:W-:Y:S01]  /*74e0*/  HMMA.16816.F32 R48, R188, R210, R48 ;  /* 0x000000d2bc30723c */ /* 0x000fe20000001830 */
[----:B------:R-:W2:Y:S04]  /*74f0*/  LDSM.16.M88.4 R188, [R247+0x11100] ;  /* 0x01110000f7bc783b */ /* 0x000ea80000000200 */
[----:B------:R-:W3:Y:S03]  /*7500*/  LDSM.16.M88.4 R208, [R247+0x11900] ;  /* 0x01190000f7d0783b */ /* 0x000ee60000000200 */
[C---:B-1----:R-:W-:Y:S08]  /*7510*/  HMMA.16816.F32 R4, R184.reuse, R192, R4 ;  /* 0x000000c0b804723c */ /* 0x042ff00000001804 */
[C---:B------:R-:W-:Y:S01]  /*7520*/  HMMA.16816.F32 R8, R184.reuse, R194, R8 ;  /* 0x000000c2b808723c */ /* 0x040fe20000001808 */
[----:B------:R-:W-:Y:S07]  /*7530*/  LDSM.16.M88.4 R192, [R231] ;  /* 0x00000000e7c0783b */ /* 0x000fee0000000200 */
[C---:B------:R-:W-:Y:S08]  /*7540*/  HMMA.16816.F32 R12, R184.reuse, R196, R12 ;  /* 0x000000c4b80c723c */ /* 0x040ff0000000180c */
        /* <DEDUP_REMOVED lines=8> */
[C---:B--2---:R-:W-:Y:S08]  /*75d0*/  HMMA.16816.F32 R36, R184.reuse, R188, R36 ;  /* 0x000000bcb824723c */ /* 0x044ff00000001824 */
[C---:B------:R-:W-:Y:S01]  /*75e0*/  HMMA.16816.F32 R40, R184.reuse, R190, R40 ;  /* 0x000000beb828723c */ /* 0x040fe20000001828 */
[----:B------:R-:W1:Y:S07]  /*75f0*/  LDSM.16.M88.4 R188, [R244+0x1c100] ;  /* 0x01c10000f4bc783b */ /* 0x000e6e0000000200 */
[C---:B---3--:R-:W-:Y:S08]  /*7600*/  HMMA.16816.F32 R44, R184.reuse, R208, R44 ;  /* 0x000000d0b82c723c */ /* 0x048ff0000000182c */
[----:B------:R-:W-:Y:S01]  /*7610*/  HMMA.16816.F32 R48, R184, R210, R48 ;  /* 0x000000d2b830723c */ /* 0x000fe20000001830 */
[----:B------:R-:W2:Y:S04]  /*7620*/  LDSM.16.M88.4 R184, [R227] ;  /* 0x00000000e3b8783b */ /* 0x000ea80000000200 */
[----:B------:R-:W3:Y:S03]  /*7630*/  LDSM.16.M88.4 R208, [R226] ;  /* 0x00000000e2d0783b */ /* 0x000ee60000000200 */
        /* <DEDUP_REMOVED lines=190> */
[----:B------:R-:W-:Y:S04]  /*8220*/  DEPBAR.LE SB0, 0x0 ;  /* 0x000080000000791a */ /* 0x000fe80000000000 */
[----:B------:R-:W-:Y:S01]  /*8230*/  BAR.SYNC.DEFER_BLOCKING 0x0 ;  /* 0x0000000000007b1d */ /* 0x000fe20000010000 */
[C---:B-1----:R-:W-:Y:S08]  /*8240*/  HMMA.16816.F32 R4, R188.reuse, R192, R4 ;  /* 0x000000c0bc04723c */ /* 0x042ff00000001804 */
[C---:B------:R-:W-:Y:S08]  /*8250*/  HMMA.16816.F32 R8, R188.reuse, R194, R8 ;  /* 0x000000c2bc08723c */ /* 0x040ff00000001808 */
[C---:B------:R-:W-:Y:S08]  /*8260*/  HMMA.16816.F32 R12, R188.reuse, R196, R12 ;  /* 0x000000c4bc0c723c */ /* 0x040ff0000000180c */
[C---:B------:R-:W-:Y:S08]  /*8270*/  HMMA.16816.F32 R16, R188.reuse, R198, R16 ;  /* 0x000000c6bc10723c */ /* 0x040ff00000001810 */
[C---:B------:R-:W-:Y:S08]  /*8280*/  HMMA.16816.F32 R20, R188.reuse, R200, R20 ;  /* 0x000000c8bc14723c */ /* 0x040ff00000001814 */
[C---:B------:R-:W-:Y:S08]  /*8290*/  HMMA.16816.F32 R24, R188.reuse, R202, R24 ;  /* 0x000000cabc18723c */ /* 0x040ff00000001818 */
[C---:B------:R-:W-:Y:S08]  /*82a0*/  HMMA.16816.F32 R28, R188.reuse, R204, R28 ;  /* 0x000000ccbc1c723c */ /* 0x040ff0000000181c */
[C---:B------:R-:W-:Y:S08]  /*82b0*/  HMMA.16816.F32 R32, R188.reuse, R206, R32 ;  /* 0x000000cebc20723c */ /* 0x040ff00000001820 */
[C---:B--2---:R-:W-:Y:S08]  /*82c0*/  HMMA.16816.F32 R36, R188.reuse, R184, R36 ;  /* 0x000000b8bc24723c */ /* 0x044ff00000001824 */
[C---:B------:R-:W-:Y:S08]  /*82d0*/  HMMA.16816.F32 R40, R188.reuse, R186, R40 ;  /* 0x000000babc28723c */ /* 0x040ff00000001828 */
[C---:B---3--:R-:W-:Y:S08]  /*82e0*/  HMMA.16816.F32 R44, R188.reuse, R208, R44 ;  /* 0x000000d0bc2c723c */ /* 0x048ff0000000182c */
[----:B------:R-:W-:Y:S01]  /*82f0*/  HMMA.16816.F32 R48, R188, R210, R48 ;  /* 0x000000d2bc30723c */ /* 0x000fe20000001830 */
[----:B-----5:R-:W-:-:S07]  /*8300*/  @P0 BRA `(.L_x_1546) ;  /* 0xffffe2b000000947 */ /* 0x020fce000383ffff */
.L_x_1545:
[----:B---3--:R-:W-:Y:S01]  /*8310*/  FMNMX.FTZ R184, R4, R180, !PT ;  /* 0x000000b404b87209 */ /* 0x008fe20007810000 */
[----:B------:R-:W-:Y:S01]  /*8320*/  LDSM.16.MT88.4 R188, [R240+0x100] ;  /* 0x00010000f0bc783b */ /* 0x000fe20000004200 */
[----:B------:R-:W-:Y:S01]  /*8330*/  FMNMX.FTZ R181, R6, R3, !PT ;  /* 0x0000000306b57209 */ /* 0x000fe20007810000 */
[----:B------:R-:W-:Y:S01]  /*8340*/  UISETP.GT.AND UP0, UPT, UR6, UR8, UPT ;  /* 0x000000080600728c */ /* 0x000fe2000bf04270 */
[----:B------:R-:W-:Y:S01]  /*8350*/  FMNMX.FTZ R184, R5, R184, !PT ;  /* 0x000000b805b87209 */ /* 0x000fe20007810000 */
[----:B------:R-:W-:Y:S01]  /*8360*/  UIADD3 UR6, UR6, -0x1, URZ ;  /* 0xffffffff06067890 */ /* 0x000fe2000fffe03f */
[----:B------:R-:W-:Y:S02]  /*8370*/  FMNMX.FTZ R181, R7, R181, !PT ;  /* 0x000000b507b57209 */ /* 0x000fe40007810000 */
[----:B------:R-:W-:Y:S01]  /*8380*/  FMNMX.FTZ R184, R8, R184, !PT ;  /* 0x000000b808b87209 */ /* 0x000fe20007810000 */
[----:B------:R-:W-:Y:S01]  /*8390*/  LDSM.16.MT88.4 R192, [R239+0x100] ;  /* 0x00010000efc0783b */ /* 0x000fe20000004200 */
[----:B------:R-:W-:Y:S02]  /*83a0*/  FMNMX.FTZ R181, R10, R181, !PT ;  /* 0x000000b50ab57209 */ /* 0x000fe40007810000 */
[----:B------:R-:W-:Y:S02]  /*83b0*/  FMNMX.FTZ R184, R9, R184, !PT ;  /* 0x000000b809b87209 */ /* 0x000fe40007810000 */
[----:B------:R-:W-:Y:S02]  /*83c0*/  FMNMX.FTZ R181, R11, R181, !PT ;  /* 0x000000b50bb57209 */ /* 0x000fe40007810000 */
[----:B------:R-:W-:Y:S01]  /*83d0*/  FMNMX.FTZ R184, R12, R184, !PT ;  /* 0x000000b80cb87209 */ /* 0x000fe20007810000 */
        /* <DEDUP_REMOVED lines=40> */
[----:B------:R-:W-:Y:S01]  /*8660*/  PLOP3.LUT P0, PT, PT, PT, UP0, 0x80, 0x0 ;  /* 0x000000000000781c */ /* 0x000fe20003f0f008 */
[----:B------:R-:W-:Y:S08]  /*8670*/  SHFL.BFLY PT, R2, R184, 0x2, 0x1f ;  /* 0x0c401f00b8027f89 */ /* 0x000ff000000e0000 */
[----:B------:R-:W1:Y:S02]  /*8680*/  SHFL.BFLY PT, R0, R181, 0x2, 0x1f ;  /* 0x0c401f00b5007f89 */ /* 0x000e6400000e0000 */
[----:B-1----:R-:W-:Y:S02]  /*8690*/  FMNMX.FTZ R181, R181, R0, !PT ;  /* 0x00000000b5b57209 */ /* 0x002fe40007810000 */
[----:B------:R-:W-:Y:S04]  /*86a0*/  FMNMX.FTZ R184, R184, R2, !PT ;  /* 0x00000002b8b87209 */ /* 0x000fe80007810000 */
[----:B------:R-:W1:Y:S08]  /*86b0*/  SHFL.BFLY PT, R0, R181, 0x1, 0x1f ;  /* 0x0c201f00b5007f89 */ /* 0x000e7000000e0000 */
[----:B------:R-:W2:Y:S01]  /*86c0*/  SHFL.BFLY PT, R2, R184, 0x1, 0x1f ;  /* 0x0c201f00b8027f89 */ /* 0x000ea200000e0000 */
[----:B-1----:R-:W-:Y:S05]  /*86d0*/  FMNMX.FTZ R0, R0, R181, !PT ;  /* 0x000000b500007209 */ /* 0x002fea0007810000 */
[C---:B------:R-:W-:Y:S02]  /*86e0*/  FMUL.FTZ R204, R0.reuse, c[0x0][0x2d0] ;  /* 0x0000b40000cc7a20 */ /* 0x040fe40000410000 */
[----:B------:R-:W-:Y:S01]  /*86f0*/  FADD.FTZ R3, -R0, R3 ;  /* 0x0000000300037221 */ /* 0x000fe20000010100 */
[----:B--2---:R-:W-:Y:S01]  /*8700*/  FMNMX.FTZ R2, R184, R2, !PT ;  /* 0x00000002b8027209 */ /* 0x004fe20007810000 */
[--C-:B------:R-:W-:Y:S01]  /*8710*/  FFMA.FTZ R197, R10, c[0x0][0x2d0], -R204.reuse ;  /* 0x0000b4000ac57a23 */ /* 0x100fe200000108cc */
[----:B------:R-:W1:Y:S01]  /*8720*/  LDSM.16.MT88.4 R184, [R245+0x100] ;  /* 0x00010000f5b8783b */ /* 0x000e620000004200 */
[----:B------:R-:W-:Y:S02]  /*8730*/  FFMA.FTZ R181, R11, c[0x0][0x2d0], -R204 ;  /* 0x0000b4000bb57a23 */ /* 0x000fe400000108cc */
[C---:B------:R-:W-:Y:S02]  /*8740*/  FMUL.FTZ R205, R2.reuse, c[0x0][0x2d0] ;  /* 0x0000b40002cd7a20 */ /* 0x040fe40000410000 */
[----:B------:R-:W-:Y:S01]  /*8750*/  FADD.FTZ R180, -R2, R180 ;  /* 0x000000b402b47221 */ /* 0x000fe20000010100 */
[----:B------:R-:W-:Y:S01]  /*8760*/  MUFU.EX2 R197, R197 ;  /* 0x000000c500c57308 */ /* 0x000fe20000000800 */
[--C-:B------:R-:W-:Y:S02]  /*8770*/  FFMA.FTZ R198, R8, c[0x0][0x2d0], -R205.reuse ;  /* 0x0000b40008c67a23 */ /* 0x100fe400000108cd */
[--C-:B------:R-:W-:Y:S02]  /*8780*/  FFMA.FTZ R196, R9, c[0x0][0x2d0], -R205.reuse ;  /* 0x0000b40009c47a23 */ /* 0x100fe400000108cd */
[----:B------:R-:W-:Y:S02]  /*8790*/  FMUL.FTZ R180, R180, c[0x0][0x2d0] ;  /* 0x0000b400b4b47a20 */ /* 0x000fe40000410000 */
[----:B------:R-:W-:Y:S02]  /*87a0*/  FMUL.FTZ R3, R3, c[0x0][0x2d0] ;  /* 0x0000b40003037a20 */ /* 0x000fe40000410000 */
[--C-:B------:R-:W-:Y:S01]  /*87b0*/  FFMA.FTZ R203, R4, c[0x0][0x2d0], -R205.reuse ;  /* 0x0000b40004cb7a23 */ /* 0x100fe200000108cd */
[----:B------:R-:W-:Y:S01]  /*87c0*/  MUFU.EX2 R198, R198 ;  /* 0x000000c600c67308 */ /* 0x000fe20000000800 */
[--C-:B------:R-:W-:Y:S02]  /*87d0*/  FFMA.FTZ R200, R5, c[0x0][0x2d0], -R205.reuse ;  /* 0x0000b40005c87a23 */ /* 0x100fe400000108cd */
[--C-:B------:R-:W-:Y:S02]  /*87e0*/  FFMA.FTZ R201, R6, c[0x0][0x2d0], -R204.reuse ;  /* 0x0000b40006c97a23 */ /* 0x100fe400000108cc */
[--C-:B------:R-:W-:Y:S02]  /*87f0*/  FFMA.FTZ R199, R7, c[0x0][0x2d0], -R204.reuse ;  /* 0x0000b40007c77a23 */ /* 0x100fe400000108cc */
[--C-:B------:R-:W-:Y:S02]  /*8800*/  FFMA.FTZ R206, R25, c[0x0][0x2d0], -R205.reuse ;  /* 0x0000b40019ce7a23 */ /* 0x100fe400000108cd */
[--C-:B------:R-:W-:Y:S01]  /*8810*/  FFMA.FTZ R207, R26, c[0x0][0x2d0], -R204.reuse ;  /* 0x0000b4001acf7a23 */ /* 0x100fe200000108cc */
[----:B------:R-:W2:Y:S01]  /*8820*/  MUFU.EX2 R180, R180 ;  /* 0x000000b400b47308 */ /* 0x000ea20000000800 */
[--C-:B------:R-:W-:Y:S02]  /*8830*/  FFMA.FTZ R208, R27, c[0x0][0x2d0], -R204.reuse ;  /* 0x0000b4001bd07a23 */ /* 0x100fe400000108cc */
[--C-:B------:R-:W-:Y:S02]  /*8840*/  FFMA.FTZ R209, R28, c[0x0][0x2d0], -R205.reuse ;  /* 0x0000b4001cd17a23 */ /* 0x100fe400000108cd */
[--C-:B------:R-:W-:Y:S02]  /*8850*/  FFMA.FTZ R210, R29, c[0x0][0x2d0], -R205.reuse ;  /* 0x0000b4001dd27a23 */ /* 0x100fe400000108cd */
[--C-:B------:R-:W-:Y:S02]  /*8860*/  FFMA.FTZ R211, R30, c[0x0][0x2d0], -R204.reuse ;  /* 0x0000b4001ed37a23 */ /* 0x100fe400000108cc */
[--C-:B------:R-:W-:Y:S01]  /*8870*/  FFMA.FTZ R212, R31, c[0x0][0x2d0], -R204.reuse ;  /* 0x0000b4001fd47a23 */ /* 0x100fe200000108cc */
[----:B------:R-:W3:Y:S01]  /*8880*/  MUFU.EX2 R3, R3 ;  /* 0x0000000300037308 */ /* 0x000ee20000000800 */
[----:B------:R-:W-:Y:S01]  /*8890*/  LDSM.16.MT88.4 R28, [R238+0xa100] ;  /* 0x00a10000ee1c783b */ /* 0x000fe20000004200 */
[--C-:B------:R-:W-:Y:S02]  /*88a0*/  FFMA.FTZ R35, R35, c[0x0][0x2d0], -R204.reuse ;  /* 0x0000b40023237a23 */ /* 0x100fe400000108cc */
[--C-:B------:R-:W-:Y:S02]  /*88b0*/  FFMA.FTZ R213, R32, c[0x0][0x2d0], -R205.reuse ;  /* 0x0000b40020d57a23 */ /* 0x100fe400000108cd */
[--C-:B------:R-:W-:Y:S02]  /*88c0*/  FFMA.FTZ R214, R33, c[0x0][0x2d0], -R205.reuse ;  /* 0x0000b40021d67a23 */ /* 0x100fe400000108cd */
[--C-:B------:R-:W-:Y:S02]  /*88d0*/  FFMA.FTZ R215, R34, c[0x0][0x2d0], -R204.reuse ;  /* 0x0000b40022d77a23 */ /* 0x100fe400000108cc */
[----:B------:R-:W-:Y:S01]  /*88e0*/  MUFU.EX2 R203, R203 ;  /* 0x000000cb00cb7308 */ /* 0x000fe20000000800 */
[--C-:B------:R-:W-:Y:S02]  /*88f0*/  FFMA.FTZ R43, R43, c[0x0][0x2d0], -R204.reuse ;  /* 0x0000b4002b2b7a23 */ /* 0x100fe400000108cc */
[--C-:B------:R-:W-:Y:S02]  /*8900*/  FFMA.FTZ R36, R36, c[0x0][0x2d0], -R205.reuse ;  /* 0x0000b40024247a23 */ /* 0x100fe400000108cd */
[C---:B--2---:R-:W-:Y:S02]  /*8910*/  FMUL.FTZ R4, R180.reuse, R176 ;  /* 0x000000b0b4047220 */ /* 0x044fe40000410000 */
[C---:B------:R-:W-:Y:S02]  /*8920*/  FMUL.FTZ R5, R180.reuse, R177 ;  /* 0x000000b1b4057220 */ /* 0x040fe40000410000 */
[C---:B------:R-:W-:Y:S01]  /*8930*/  FMUL.FTZ R8, R180.reuse, R172 ;  /* 0x000000acb4087220 */ /* 0x040fe20000410000 */
[----:B------:R-:W2:Y:S01]  /*8940*/  MUFU.EX2 R200, R200 ;  /* 0x000000c800c87308 */ /* 0x000ea20000000800 */
[C---:B------:R-:W-:Y:S02]  /*8950*/  FMUL.FTZ R9, R180.reuse, R173 ;  /* 0x000000adb4097220 */ /* 0x040fe40000410000 */
[C---:B------:R-:W-:Y:S02]  /*8960*/  FMUL.FTZ R52, R180.reuse, R52 ;  /* 0x00000034b4347220 */ /* 0x040fe40000410000 */
[C---:B---3--:R-:W-:Y:S02]  /*8970*/  FMUL.FTZ R6, R3.reuse, R178 ;  /* 0x000000b203067220 */ /* 0x048fe40000410000 */
[C---:B------:R-:W-:Y:S02]  /*8980*/  FMUL.FTZ R7, R3.reuse, R179 ;  /* 0x000000b303077220 */ /* 0x040fe40000410000 */
[C---:B------:R-:W-:Y:S01]  /*8990*/  FMUL.FTZ R10, R3.reuse, R174 ;  /* 0x000000ae030a7220 */ /* 0x040fe20000410000 */
[----:B------:R-:W3:Y:S01]  /*89a0*/  MUFU.EX2 R196, R196 ;  /* 0x000000c400c47308 */ /* 0x000ee20000000800 */
[C---:B------:R-:W-:Y:S02]  /*89b0*/  FMUL.FTZ R11, R3.reuse, R175 ;  /* 0x000000af030b7220 */ /* 0x040fe40000410000 */
[----:B------:R-:W4:Y:S01]  /*89c0*/  LDSM.16.MT88.4 R172, [R238+0x100] ;  /* 0x00010000eeac783b */ /* 0x000f220000004200 */
[C---:B------:R-:W-:Y:S02]  /*89d0*/  FMUL.FTZ R53, R180.reuse, R53 ;  /* 0x00000035b4357220 */ /* 0x040fe40000410000 */
[C---:B------:R-:W-:Y:S02]  /*89e0*/  FMUL.FTZ R54, R3.reuse, R54 ;  /* 0x0000003603367220 */ /* 0x040fe40000410000 */
[C---:B------:R-:W-:Y:S02]  /*89f0*/  FMUL.FTZ R55, R3.reuse, R55 ;  /* 0x0000003703377220 */ /* 0x040fe40000410000 */
[----:B------:R-:W-:Y:S01]  /*8a00*/  MUFU.EX2 R201, R201 ;  /* 0x000000c900c97308 */ /* 0x000fe20000000800 */
[C---:B------:R-:W-:Y:S02]  /*8a10*/  FMUL.FTZ R56, R180.reuse, R56 ;  /* 0x00000038b4387220 */ /* 0x040fe40000410000 */
[----:B------:R-:W-:Y:S01]  /*8a20*/  FMUL.FTZ R57, R180, R57 ;  /* 0x00000039b4397220 */ /* 0x000fe20000410000 */
[----:B--2---:R-:W-:Y:S01]  /*8a30*/  F2FP.PACK_AB R176, R200, R203 ;  /* 0x000000cbc8b0723e */ /* 0x004fe200000000ff */
[C---:B------:R-:W-:Y:S02]  /*8a40*/  FMUL.FTZ R58, R3.reuse, R58 ;  /* 0x0000003a033a7220 */ /* 0x040fe40000410000 */
[C---:B------:R-:W-:Y:S02]  /*8a50*/  FMUL.FTZ R59, R3.reuse, R59 ;  /* 0x0000003b033b7220 */ /* 0x040fe40000410000 */
[C---:B------:R-:W-:Y:S01]  /*8a60*/  FMUL.FTZ R60, R180.reuse, R60 ;  /* 0x0000003cb43c7220 */ /* 0x040fe20000410000 */
[----:B------:R-:W2:Y:S01]  /*8a70*/  MUFU.EX2 R199, R199 ;  /* 0x000000c700c77308 */ /* 0x000ea20000000800 */
[----:B------:R-:W-:Y:S02]  /*8a80*/  FMUL.FTZ R61, R180, R61 ;  /* 0x0000003db43d7220 */ /* 0x000fe40000410000 */
[C---:B------:R-:W-:Y:S01]  /*8a90*/  FMUL.FTZ R62, R3.reuse, R62 ;  /* 0x0000003e033e7220 */ /* 0x040fe20000410000 */
[----:B---3--:R-:W-:Y:S01]  /*8aa0*/  F2FP.PACK_AB R178, R196, R198 ;  /* 0x000000c6c4b2723e */ /* 0x008fe200000000ff */
[C---:B------:R-:W-:Y:S02]  /*8ab0*/  FMUL.FTZ R63, R3.reuse, R63 ;  /* 0x0000003f033f7220 */ /* 0x040fe40000410000 */
[C---:B------:R-:W-:Y:S02]  /*8ac0*/  FMUL.FTZ R64, R180.reuse, R64 ;  /* 0x00000040b4407220 */ /* 0x040fe40000410000 */
[C---:B------:R-:W-:Y:S01]  /*8ad0*/  FMUL.FTZ R65, R180.reuse, R65 ;  /* 0x00000041b4417220 */ /* 0x040fe20000410000 */
[----:B------:R-:W3:Y:S01]  /*8ae0*/  MUFU.EX2 R181, R181 ;  /* 0x000000b500b57308 */ /* 0x000ee20000000800 */
[C---:B------:R-:W-:Y:S02]  /*8af0*/  FMUL.FTZ R66, R3.reuse, R66 ;  /* 0x0000004203427220 */ /* 0x040fe40000410000 */
[C---:B------:R-:W-:Y:S02]  /*8b00*/  FMUL.FTZ R67, R3.reuse, R67 ;  /* 0x0000004303437220 */ /* 0x040fe40000410000 */
[C---:B------:R-:W-:Y:S02]  /*8b10*/  FMUL.FTZ R68, R180.reuse, R68 ;  /* 0x00000044b4447220 */ /* 0x040fe40000410000 */
[C---:B------:R-:W-:Y:S02]  /*8b20*/  FMUL.FTZ R69, R180.reuse, R69 ;  /* 0x00000045b4457220 */ /* 0x040fe40000410000 */
[C---:B------:R-:W-:Y:S01]  /*8b30*/  FMUL.FTZ R70, R3.reuse, R70 ;  /* 0x0000004603467220 */ /* 0x040fe20000410000 */
[----:B------:R-:W-:Y:S01]  /*8b40*/  MUFU.EX2 R215, R215 ;  /* 0x000000d700d77308 */ /* 0x000fe20000000800 */
[----:B------:R-:W-:Y:S02]  /*8b50*/  FMUL.FTZ R71, R3, R71 ;  /* 0x0000004703477220 */ /* 0x000fe40000410000 */
[C---:B------:R-:W-:Y:S01]  /*8b60*/  FMUL.FTZ R72, R180.reuse, R72 ;  /* 0x00000048b4487220 */ /* 0x040fe20000410000 */
[----:B--2---:R-:W-:Y:S01]  /*8b70*/  F2FP.PACK_AB R177, R199, R201 ;  /* 0x000000c9c7b1723e */ /* 0x004fe200000000ff */
[C---:B------:R-:W-:Y:S02]  /*8b80*/  FMUL.FTZ R73, R180.reuse, R73 ;  /* 0x00000049b4497220 */ /* 0x040fe40000410000 */
[C---:B------:R-:W-:Y:S02]  /*8b90*/  FMUL.FTZ R74, R3.reuse, R74 ;  /* 0x0000004a034a7220 */ /* 0x040fe40000410000 */
[----:B------:R-:W-:Y:S01]  /*8ba0*/  FMUL.FTZ R75, R3, R75 ;  /* 0x0000004b034b7220 */ /* 0x000fe20000410000 */
[----:B------:R-:W-:Y:S01]  /*8bb0*/  MUFU.EX2 R206, R206 ;  /* 0x000000ce00ce7308 */ /* 0x000fe20000000800 */
[C---:B------:R-:W-:Y:S02]  /*8bc0*/  FMUL.FTZ R76, R180.reuse, R76 ;  /* 0x0000004cb44c7220 */ /* 0x040fe40000410000 */
[----:B------:R-:W-:Y:S01]  /*8bd0*/  FMUL.FTZ R77, R180, R77 ;  /* 0x0000004db44d7220 */ /* 0x000fe20000410000 */
[----:B---3--:R-:W-:Y:S01]  /*8be0*/  F2FP.PACK_AB R179, R181, R197 ;  /* 0x000000c5b5b3723e */ /* 0x008fe200000000ff */
[--C-:B------:R-:W-:Y:S02]  /*8bf0*/  FFMA.FTZ R37, R37, c[0x0][0x2d0], -R205.reuse ;  /* 0x0000b40025257a23 */ /* 0x100fe400000108cd */
[--C-:B------:R-:W-:Y:S02]  /*8c00*/  FFMA.FTZ R38, R38, c[0x0][0x2d0], -R204.reuse ;  /* 0x0000b40026267a23 */ /* 0x100fe400000108cc */
[--C-:B------:R-:W-:Y:S01]  /*8c10*/  FFMA.FTZ R39, R39, c[0x0][0x2d0], -R204.reuse ;  /* 0x0000b40027277a23 */ /* 0x100fe200000108cc */
[----:B------:R-:W-:Y:S01]  /*8c20*/  MUFU.EX2 R207, R207 ;  /* 0x000000cf00cf7308 */ /* 0x000fe20000000800 */
[C---:B-1----:R-:W-:Y:S05]  /*8c30*/  HMMA.16816.F32 R4, R176.reuse, R184, R4 ;  /* 0x000000b8b004723c */ /* 0x042fea0000001804 */
[C---:B------:R-:W-:Y:S02]  /*8c40*/  FMUL.FTZ R78, R3.reuse, R78 ;  /* 0x0000004e034e7220 */ /* 0x040fe40000410000 */
[C---:B------:R-:W-:Y:S01]  /*8c50*/  FMUL.FTZ R79, R3.reuse, R79 ;  /* 0x0000004f034f7220 */ /* 0x040fe20000410000 */
[C---:B------:R-:W-:Y:S01]  /*8c60*/  HMMA.16816.F32 R8, R176.reuse, R186, R8 ;  /* 0x000000bab008723c */ /* 0x040fe20000001808 */
[----:B------:R-:W1:Y:S01]  /*8c70*/  LDSM.16.MT88.4 R184, [R245+0x3100] ;  /* 0x00310000f5b8783b */ /* 0x000e620000004200 */
[----:B------:R-:W-:Y:S02]  /*8c80*/  MUFU.EX2 R208, R208 ;  /* 0x000000d000d07308 */ /* 0x000fe40000000800 */
[C---:B------:R-:W-:Y:S02]  /*8c90*/  FMUL.FTZ R80, R180.reuse, R80 ;  /* 0x00000050b4507220 */ /* 0x040fe40000410000 */
[C---:B------:R-:W-:Y:S02]  /*8ca0*/  FMUL.FTZ R81, R180.reuse, R81 ;  /* 0x00000051b4517220 */ /* 0x040fe40000410000 */
[C---:B------:R-:W-:Y:S04]  /*8cb0*/  HMMA.16816.F32 R52, R176.reuse, R188, R52 ;  /* 0x000000bcb034723c */ /* 0x040fe80000001834 */
[C---:B------:R-:W-:Y:S01]  /*8cc0*/  FMUL.FTZ R82, R3.reuse, R82 ;  /* 0x0000005203527220 */ /* 0x040fe20000410000 */
[----:B------:R-:W-:Y:S01]  /*8cd0*/  MUFU.EX2 R209, R209 ;  /* 0x000000d100d17308 */ /* 0x000fe20000000800 */
[C---:B------:R-:W-:Y:S02]  /*8ce0*/  FMUL.FTZ R83, R3.reuse, R83 ;  /* 0x0000005303537220 */ /* 0x040fe40000410000 */
[C---:B------:R-:W-:Y:S01]  /*8cf0*/  HMMA.16816.F32 R56, R176.reuse, R190, R56 ;  /* 0x000000beb038723c */ /* 0x040fe20000001838 */
[----:B------:R-:W2:Y:S03]  /*8d00*/  LDSM.16.MT88.4 R188, [R240+0x3100] ;  /* 0x00310000f0bc783b */ /* 0x000ea60000004200 */
[C---:B------:R-:W-:Y:S02]  /*8d10*/  FMUL.FTZ R84, R180.reuse, R84 ;  /* 0x00000054b4547220 */ /* 0x040fe40000410000 */
[C---:B------:R-:W-:Y:S01]  /*8d20*/  FMUL.FTZ R85, R180.reuse, R85 ;  /* 0x00000055b4557220 */ /* 0x040fe20000410000 */
[----:B------:R-:W-:Y:S01]  /*8d30*/  MUFU.EX2 R210, R210 ;  /* 0x000000d200d27308 */ /* 0x000fe20000000800 */
[C---:B------:R-:W-:Y:S04]  /*8d40*/  HMMA.16816.F32 R60, R176.reuse, R192, R60 ;  /* 0x000000c0b03c723c */ /* 0x040fe8000000183c */
[C---:B------:R-:W-:Y:S02]  /*8d50*/  FMUL.FTZ R86, R3.reuse, R86 ;  /* 0x0000005603567220 */ /* 0x040fe40000410000 */
[C---:B------:R-:W-:Y:S02]  /*8d60*/  FMUL.FTZ R87, R3.reuse, R87 ;  /* 0x0000005703577220 */ /* 0x040fe40000410000 */
[C---:B------:R-:W-:Y:S01]  /*8d70*/  HMMA.16816.F32 R64, R176.reuse, R194, R64 ;  /* 0x000000c2b040723c */ /* 0x040fe20000001840 */
[----:B------:R-:W-:Y:S03]  /*8d80*/  MUFU.EX2 R211, R211 ;  /* 0x000000d300d37308 */ /* 0x000fe60000000800 */
[C---:B------:R-:W-:Y:S02]  /*8d90*/  FMUL.FTZ R88, R180.reuse, R88 ;  /* 0x00000058b4587220 */ /* 0x040fe40000410000 */
[C---:B------:R-:W-:Y:S02]  /*8da0*/  FMUL.FTZ R89, R180.reuse, R89 ;  /* 0x00000059b4597220 */ /* 0x040fe40000410000 */
[C---:B----4-:R-:W-:Y:S03]  /*8db0*/  HMMA.16816.F32 R68, R176.reuse, R172, R68 ;  /* 0x000000acb044723c */ /* 0x050fe60000001844 */
[----:B------:R-:W-:Y:S01]  /*8dc0*/  MUFU.EX2 R212, R212 ;  /* 0x000000d400d47308 */ /* 0x000fe20000000800 */
[C---:B------:R-:W-:Y:S02]  /*8dd0*/  FMUL.FTZ R90, R3.reuse, R90 ;  /* 0x0000005a035a7220 */ /* 0x040fe40000410000 */
[C---:B------:R-:W-:Y:S02]  /*8de0*/  FMUL.FTZ R91, R3.reuse, R91 ;  /* 0x0000005b035b7220 */ /* 0x040fe40000410000 */
[C---:B------:R-:W-:Y:S01]  /*8df0*/  HMMA.16816.F32 R72, R176.reuse, R174, R72 ;  /* 0x000000aeb048723c */ /* 0x040fe20000001848 */
[----:B------:R-:W3:Y:S03]  /*8e00*/  LDSM.16.MT88.4 R172, [R239+0x3100] ;  /* 0x00310000efac783b */ /* 0x000ee60000004200 */
[C---:B------:R-:W-:Y:S01]  /*8e10*/  FMUL.FTZ R92, R180.reuse, R92 ;  /* 0x0000005cb45c7220 */ /* 0x040fe20000410000 */
[----:B------:R-:W-:Y:S01]  /*8e20*/  MUFU.EX2 R213, R213 ;  /* 0x000000d500d57308 */ /* 0x000fe20000000800 */
[C---:B------:R-:W-:Y:S02]  /*8e30*/  FMUL.FTZ R93, R180.reuse, R93 ;  /* 0x0000005db45d7220 */ /* 0x040fe40000410000 */
[C---:B-1----:R-:W-:Y:S04]  /*8e40*/  HMMA.16816.F32 R76, R176.reuse, R184, R76 ;  /* 0x000000b8b04c723c */ /* 0x042fe8000000184c */
[C---:B------:R-:W-:Y:S02]  /*8e50*/  FMUL.FTZ R94, R3.reuse, R94 ;  /* 0x0000005e035e7220 */ /* 0x040fe40000410000 */
[C---:B------:R-:W-:Y:S01]  /*8e60*/  FMUL.FTZ R95, R3.reuse, R95 ;  /* 0x0000005f035f7220 */ /* 0x040fe20000410000 */
[----:B------:R-:W-:Y:S01]  /*8e70*/  MUFU.EX2 R214, R214 ;  /* 0x000000d600d67308 */ /* 0x000fe20000000800 */
[C---:B------:R-:W-:Y:S01]  /*8e80*/  HMMA.16816.F32 R80, R176.reuse, R186, R80 ;  /* 0x000000bab050723c */ /* 0x040fe20000001850 */
[----:B------:R-:W1:Y:S03]  /*8e90*/  LDSM.16.MT88.4 R184, [R238+0x3100] ;  /* 0x00310000eeb8783b */ /* 0x000e660000004200 */
[C---:B------:R-:W-:Y:S02]  /*8ea0*/  FMUL.FTZ R96, R180.reuse, R96 ;  /* 0x00000060b4607220 */ /* 0x040fe40000410000 */
[C---:B------:R-:W-:Y:S02]  /*8eb0*/  FMUL.FTZ R97, R180.reuse, R97 ;  /* 0x00000061b4617220 */ /* 0x040fe40000410000 */
[C---:B--2---:R-:W-:Y:S04]  /*8ec0*/  HMMA.16816.F32 R84, R176.reuse, R188, R84 ;  /* 0x000000bcb054723c */ /* 0x044fe80000001854 */
[C---:B------:R-:W-:Y:S02]  /*8ed0*/  FMUL.FTZ R98, R3.reuse, R98 ;  /* 0x0000006203627220 */ /* 0x040fe40000410000 */
[C---:B------:R-:W-:Y:S02]  /*8ee0*/  FMUL.FTZ R99, R3.reuse, R99 ;  /* 0x0000006303637220 */ /* 0x040fe40000410000 */
[C---:B------:R-:W-:Y:S01]  /*8ef0*/  HMMA.16816.F32 R88, R176.reuse, R190, R88 ;  /* 0x000000beb058723c */ /* 0x040fe20000001858 */
[----:B------:R-:W2:Y:S03]  /*8f00*/  LDSM.16.MT88.4 R188, [R245+0x6100] ;  /* 0x00610000f5bc783b */ /* 0x000ea60000004200 */
[C---:B------:R-:W-:Y:S02]  /*8f10*/  FMUL.FTZ R100, R180.reuse, R100 ;  /* 0x00000064b4647220 */ /* 0x040fe40000410000 */
[C---:B------:R-:W-:Y:S02]  /*8f20*/  FMUL.FTZ R101, R180.reuse, R101 ;  /* 0x00000065b4657220 */ /* 0x040fe40000410000 */
[C---:B------:R-:W-:Y:S01]  /*8f30*/  FMUL.FTZ R102, R3.reuse, R102 ;  /* 0x0000006603667220 */ /* 0x040fe20000410000 */
[C---:B---3--:R-:W-:Y:S03]  /*8f40*/  HMMA.16816.F32 R92, R176.reuse, R172, R92 ;  /* 0x000000acb05c723c */ /* 0x048fe6000000185c */
[C---:B------:R-:W-:Y:S02]  /*8f50*/  FMUL.FTZ R103, R3.reuse, R103 ;  /* 0x0000006703677220 */ /* 0x040fe40000410000 */
[C---:B------:R-:W-:Y:S02]  /*8f60*/  FMUL.FTZ R104, R180.reuse, R104 ;  /* 0x00000068b4687220 */ /* 0x040fe40000410000 */
[C---:B------:R-:W-:Y:S01]  /*8f70*/  FMUL.FTZ R105, R180.reuse, R105 ;  /* 0x00000069b4697220 */ /* 0x040fe20000410000 */
[C---:B------:R-:W-:Y:S01]  /*8f80*/  HMMA.16816.F32 R96, R176.reuse, R174, R96 ;  /* 0x000000aeb060723c */ /* 0x040fe20000001860 */
[----:B------:R-:W3:Y:S03]  /*8f90*/  LDSM.16.MT88.4 R172, [R240+0x6100] ;  /* 0x00610000f0ac783b */ /* 0x000ee60000004200 */
[C---:B------:R-:W-:Y:S02]  /*8fa0*/  FMUL.FTZ R106, R3.reuse, R106 ;  /* 0x0000006a036a7220 */ /* 0x040fe40000410000 */
[C---:B------:R-:W-:Y:S02]  /*8fb0*/  FMUL.FTZ R107, R3.reuse, R107 ;  /* 0x0000006b036b7220 */ /* 0x040fe40000410000 */
[C---:B-1----:R-:W-:Y:S04]  /*8fc0*/  HMMA.16816.F32 R100, R176.reuse, R184, R100 ;  /* 0x000000b8b064723c */ /* 0x042fe80000001864 */
[C---:B------:R-:W-:Y:S02]  /*8fd0*/  FMUL.FTZ R108, R180.reuse, R108 ;  /* 0x0000006cb46c7220 */ /* 0x040fe40000410000 */
[C---:B------:R-:W-:Y:S02]  /*8fe0*/  FMUL.FTZ R109, R180.reuse, R109 ;  /* 0x0000006db46d7220 */ /* 0x040fe40000410000 */
[C---:B------:R-:W-:Y:S01]  /*8ff0*/  HMMA.16816.F32 R104, R176.reuse, R186, R104 ;  /* 0x000000bab068723c */ /* 0x040fe20000001868 */
[----:B------:R-:W1:Y:S03]  /*9000*/  LDSM.16.MT88.4 R184, [R239+0x6100] ;  /* 0x00610000efb8783b */ /* 0x000e660000004200 */
[C---:B------:R-:W-:Y:S02]  /*9010*/  FMUL.FTZ R110, R3.reuse, R110 ;  /* 0x0000006e036e7220 */ /* 0x040fe40000410000 */
[C---:B------:R-:W-:Y:S02]  /*9020*/  FMUL.FTZ R111, R3.reuse, R111 ;  /* 0x0000006f036f7220 */ /* 0x040fe40000410000 */
[C---:B------:R-:W-:Y:S04]  /*9030*/  FMUL.FTZ R112, R180.reuse, R112 ;  /* 0x00000070b4707220 */ /* 0x040fe80000410000 */
[C---:B------:R-:W-:Y:S01]  /*9040*/  FMUL.FTZ R113, R180.reuse, R113 ;  /* 0x00000071b4717220 */ /* 0x040fe20000410000 */
[C---:B--2---:R-:W-:Y:S03]  /*9050*/  HMMA.16816.F32 R108, R176.reuse, R188, R108 ;  /* 0x000000bcb06c723c */ /* 0x044fe6000000186c */
[C---:B------:R-:W-:Y:S02]  /*9060*/  FMUL.FTZ R114, R3.reuse, R114 ;  /* 0x0000007203727220 */ /* 0x040fe40000410000 */
[C---:B------:R-:W-:Y:S02]  /*9070*/  FMUL.FTZ R115, R3.reuse, R115 ;  /* 0x0000007303737220 */ /* 0x040fe40000410000 */
[C---:B------:R-:W-:Y:S02]  /*9080*/  FMUL.FTZ R116, R180.reuse, R116 ;  /* 0x00000074b4747220 */ /* 0x040fe40000410000 */
[C---:B------:R-:W-:Y:S03]  /*9090*/  FMUL.FTZ R117, R180.reuse, R117 ;  /* 0x00000075b4757220 */ /* 0x040fe60000410000 */
[C---:B------:R-:W-:Y:S01]  /*90a0*/  HMMA.16816.F32 R112, R176.reuse, R190, R112 ;  /* 0x000000beb070723c */ /* 0x040fe20000001870 */
[----:B------:R-:W2:Y:S02]  /*90b0*/  LDSM.16.MT88.4 R188, [R238+0x6100] ;  /* 0x00610000eebc783b */ /* 0x000ea40000004200 */
[C---:B------:R-:W-:Y:S02]  /*90c0*/  FMUL.FTZ R118, R3.reuse, R118 ;  /* 0x0000007603767220 */ /* 0x040fe40000410000 */
[C---:B------:R-:W-:Y:S02]  /*90d0*/  FMUL.FTZ R119, R3.reuse, R119 ;  /* 0x0000007703777220 */ /* 0x040fe40000410000 */
[C---:B------:R-:W-:Y:S02]  /*90e0*/  FMUL.FTZ R120, R180.reuse, R120 ;  /* 0x00000078b4787220 */ /* 0x040fe40000410000 */
[C---:B------:R-:W-:Y:S03]  /*90f0*/  FMUL.FTZ R121, R180.reuse, R121 ;  /* 0x00000079b4797220 */ /* 0x040fe60000410000 */
[C---:B---3--:R-:W-:Y:S03]  /*9100*/  HMMA.16816.F32 R116, R176.reuse, R172, R116 ;  /* 0x000000acb074723c */ /* 0x048fe60000001874 */
[C---:B------:R-:W-:Y:S02]  /*9110*/  FMUL.FTZ R122, R3.reuse, R122 ;  /* 0x0000007a037a7220 */ /* 0x040fe40000410000 */
[C---:B------:R-:W-:Y:S02]  /*9120*/  FMUL.FTZ R123, R3.reuse, R123 ;  /* 0x0000007b037b7220 */ /* 0x040fe40000410000 */
[C---:B------:R-:W-:Y:S02]  /*9130*/  FMUL.FTZ R124, R180.reuse, R124 ;  /* 0x0000007cb47c7220 */ /* 0x040fe40000410000 */
[C---:B------:R-:W-:Y:S03]  /*9140*/  FMUL.FTZ R125, R180.reuse, R125 ;  /* 0x0000007db47d7220 */ /* 0x040fe60000410000 */
[C---:B------:R-:W-:Y:S01]  /*9150*/  HMMA.16816.F32 R120, R176.reuse, R174, R120 ;  /* 0x000000aeb078723c */ /* 0x040fe20000001878 */
[----:B------:R-:W3:Y:S02]  /*9160*/  LDSM.16.MT88.4 R172, [R245+0x9100] ;  /* 0x00910000f5ac783b */ /* 0x000ee40000004200 */
[C---:B------:R-:W-:Y:S02]  /*9170*/  FMUL.FTZ R126, R3.reuse, R126 ;  /* 0x0000007e037e7220 */ /* 0x040fe40000410000 */
[C---:B------:R-:W-:Y:S02]  /*9180*/  FMUL.FTZ R127, R3.reuse, R127 ;  /* 0x0000007f037f7220 */ /* 0x040fe40000410000 */
[C---:B------:R-:W-:Y:S02]  /*9190*/  FMUL.FTZ R128, R180.reuse, R128 ;  /* 0x00000080b4807220 */ /* 0x040fe40000410000 */
[C---:B------:R-:W-:Y:S03]  /*91a0*/  FMUL.FTZ R129, R180.reuse, R129 ;  /* 0x00000081b4817220 */ /* 0x040fe60000410000 */
[C---:B-1----:R-:W-:Y:S03]  /*91b0*/  HMMA.16816.F32 R124, R176.reuse, R184, R124 ;  /* 0x000000b8b07c723c */ /* 0x042fe6000000187c */
[C---:B------:R-:W-:Y:S02]  /*91c0*/  FMUL.FTZ R130, R3.reuse, R130 ;  /* 0x0000008203827220 */ /* 0x040fe40000410000 */
[C---:B------:R-:W-:Y:S02]  /*91d0*/  FMUL.FTZ R131, R3.reuse, R131 ;  /* 0x0000008303837220 */ /* 0x040fe40000410000 */
[C---:B------:R-:W-:Y:S02]  /*91e0*/  FMUL.FTZ R132, R180.reuse, R132 ;  /* 0x00000084b4847220 */ /* 0x040fe40000410000 */
[C---:B------:R-:W-:Y:S03]  /*91f0*/  FMUL.FTZ R133, R180.reuse, R133 ;  /* 0x00000085b4857220 */ /* 0x040fe60000410000 */
[C---:B------:R-:W-:Y:S01]  /*9200*/  HMMA.16816.F32 R128, R176.reuse, R186, R128 ;  /* 0x000000bab080723c */ /* 0x040fe20000001880 */
[----:B------:R-:W1:Y:S02]  /*9210*/  LDSM.16.MT88.4 R184, [R240+0x9100] ;  /* 0x00910000f0b8783b */ /* 0x000e640000004200 */
[C---:B------:R-:W-:Y:S02]  /*9220*/  FMUL.FTZ R134, R3.reuse, R134 ;  /* 0x0000008603867220 */ /* 0x040fe40000410000 */
[C---:B------:R-:W-:Y:S02]  /*9230*/  FMUL.FTZ R135, R3.reuse, R135 ;  /* 0x0000008703877220 */ /* 0x040fe40000410000 */
[C---:B------:R-:W-:Y:S02]  /*9240*/  FMUL.FTZ R136, R180.reuse, R136 ;  /* 0x00000088b4887220 */ /* 0x040fe40000410000 */
[C---:B------:R-:W-:Y:S03]  /*9250*/  FMUL.FTZ R137, R180.reuse, R137 ;  /* 0x00000089b4897220 */ /* 0x040fe60000410000 */
        /* <DEDUP_REMOVED lines=15> */
[----:B------:R-:W-:Y:S03]  /*9350*/  FMUL.FTZ R149, R180, R149 ;  /* 0x00000095b4957220 */ /* 0x000fe60000410000 */
[C---:B------:R-:W-:Y:S01]  /*9360*/  HMMA.16816.F32 R144, R176.reuse, R174, R144 ;  /* 0x000000aeb090723c */ /* 0x040fe20000001890 */
[----:B------:R-:W-:Y:S02]  /*9370*/  LDSM.16.MT88.4 R172, [R245+0x900] ;  /* 0x00090000f5ac783b */ /* 0x000fe40000004200 */
[C---:B------:R-:W-:Y:S02]  /*9380*/  FMUL.FTZ R150, R3.reuse, R150 ;  /* 0x0000009603967220 */ /* 0x040fe40000410000 */
[----:B------:R-:W-:Y:S02]  /*9390*/  FMUL.FTZ R151, R3, R151 ;  /* 0x0000009703977220 */ /* 0x000fe40000410000 */
[--C-:B------:R-:W-:Y:S02]  /*93a0*/  FFMA.FTZ R192, R12, c[0x0][0x2d0], -R205.reuse ;  /* 0x0000b4000cc07a23 */ /* 0x100fe400000108cd */
[C---:B------:R-:W-:Y:S03]  /*93b0*/  FMUL.FTZ R12, R180.reuse, R168 ;  /* 0x000000a8b40c7220 */ /* 0x040fe60000410000 */
[C---:B-1----:R-:W-:Y:S01]  /*93c0*/  HMMA.16816.F32 R148, R176.reuse, R184, R148 ;  /* 0x000000b8b094723c */ /* 0x042fe20000001894 */
[----:B------:R-:W-:Y:S02]  /*93d0*/  MUFU.EX2 R192, R192 ;  /* 0x000000c000c07308 */ /* 0x000fe40000000800 */
[--C-:B------:R-:W-:Y:S02]  /*93e0*/  FFMA.FTZ R193, R13, c[0x0][0x2d0], -R205.reuse ;  /* 0x0000b4000dc17a23 */ /* 0x100fe400000108cd */
[----:B------:R-:W-:Y:S02]  /*93f0*/  FMUL.FTZ R13, R180, R169 ;  /* 0x000000a9b40d7220 */ /* 0x000fe40000410000 */
[--C-:B------:R-:W-:Y:S02]  /*9400*/  FFMA.FTZ R194, R14, c[0x0][0x2d0], -R204.reuse ;  /* 0x0000b4000ec27a23 */ /* 0x100fe400000108cc */
[----:B------:R-:W-:Y:S02]  /*9410*/  FMUL.FTZ R14, R3, R170 ;  /* 0x000000aa030e7220 */ /* 0x000fe40000410000 */
[----:B------:R-:W1:Y:S01]  /*9420*/  MUFU.EX2 R193, R193 ;  /* 0x000000c100c17308 */ /* 0x000e620000000800 */
[--C-:B------:R-:W-:Y:S02]  /*9430*/  FFMA.FTZ R195, R15, c[0x0][0x2d0], -R204.reuse ;  /* 0x0000b4000fc37a23 */ /* 0x100fe400000108cc */
[C---:B------:R-:W-:Y:S02]  /*9440*/  FMUL.FTZ R15, R3.reuse, R171 ;  /* 0x000000ab030f7220 */ /* 0x040fe40000410000 */
[----:B------:R-:W3:Y:S01]  /*9450*/  LDSM.16.MT88.4 R168, [R238+0x9100] ;  /* 0x00910000eea8783b */ /* 0x000ee20000004200 */
[C---:B------:R-:W-:Y:S02]  /*9460*/  FMUL.FTZ R152, R180.reuse, R152 ;  /* 0x00000098b4987220 */ /* 0x040fe40000410000 */
[C---:B------:R-:W-:Y:S02]  /*9470*/  FMUL.FTZ R153, R180.reuse, R153 ;  /* 0x00000099b4997220 */ /* 0x040fe40000410000 */
[C---:B------:R-:W-:Y:S01]  /*9480*/  HMMA.16816.F32 R12, R176.reuse, R186, R12 ;  /* 0x000000bab00c723c */ /* 0x040fe2000000180c */
[----:B------:R-:W-:Y:S02]  /*9490*/  MUFU.EX2 R194, R194 ;  /* 0x000000c200c27308 */ /* 0x000fe40000000800 */
[C---:B------:R-:W-:Y:S01]  /*94a0*/  FMUL.FTZ R154, R3.reuse, R154 ;  /* 0x0000009a039a7220 */ /* 0x040fe20000410000 */
[----:B------:R-:W4:Y:S01]  /*94b0*/  LDSM.16.MT88.4 R184, [R240+0x900] ;  /* 0x00090000f0b8783b */ /* 0x000f220000004200 */
[C---:B------:R-:W-:Y:S02]  /*94c0*/  FMUL.FTZ R155, R3.reuse, R155 ;  /* 0x0000009b039b7220 */ /* 0x040fe40000410000 */
[C---:B------:R-:W-:Y:S02]  /*94d0*/  FMUL.FTZ R156, R180.reuse, R156 ;  /* 0x0000009cb49c7220 */ /* 0x040fe40000410000 */
[C---:B------:R-:W-:Y:S02]  /*94e0*/  FMUL.FTZ R157, R180.reuse, R157 ;  /* 0x0000009db49d7220 */ /* 0x040fe40000410000 */
[----:B------:R-:W5:Y:S01]  /*94f0*/  MUFU.EX2 R195, R195 ;  /* 0x000000c300c37308 */ /* 0x000f620000000800 */
[C---:B--2---:R-:W-:Y:S03]  /*9500*/  HMMA.16816.F32 R152, R176.reuse, R188, R152 ;  /* 0x000000bcb098723c */ /* 0x044fe60000001898 */
[C---:B------:R-:W-:Y:S02]  /*9510*/  FMUL.FTZ R158, R3.reuse, R158 ;  /* 0x0000009e039e7220 */ /* 0x040fe40000410000 */
[----:B------:R-:W-:Y:S02]  /*9520*/  FMUL.FTZ R159, R3, R159 ;  /* 0x0000009f039f7220 */ /* 0x000fe40000410000 */
[C---:B------:R-:W-:Y:S02]  /*9530*/  FMUL.FTZ R160, R180.reuse, R160 ;  /* 0x000000a0b4a07220 */ /* 0x040fe40000410000 */
[----:B------:R-:W-:Y:S03]  /*9540*/  FMUL.FTZ R161, R180, R161 ;  /* 0x000000a1b4a17220 */ /* 0x000fe60000410000 */
[C---:B------:R-:W-:Y:S03]  /*9550*/  HMMA.16816.F32 R156, R176.reuse, R190, R156 ;  /* 0x000000beb09c723c */ /* 0x040fe6000000189c */
[--C-:B------:R-:W-:Y:S02]  /*9560*/  FFMA.FTZ R17, R17, c[0x0][0x2d0], -R205.reuse ;  /* 0x0000b40011117a23 */ /* 0x100fe400000108cd */
[--C-:B------:R-:W-:Y:S02]  /*9570*/  FFMA.FTZ R202, R16, c[0x0][0x2d0], -R205.reuse ;  /* 0x0000b40010ca7a23 */ /* 0x100fe400000108cd */
[----:B------:R2:W-:Y:S01]  /*9580*/  MUFU.EX2 R188, R17 ;  /* 0x0000001100bc7308 */ /* 0x0005e20000000800 */
[--C-:B------:R-:W-:Y:S04]  /*9590*/  FFMA.FTZ R189, R18, c[0x0][0x2d0], -R204.reuse ;  /* 0x0000b40012bd7a23 */ /* 0x100fe800000108cc */
[--C-:B------:R-:W-:Y:S02]  /*95a0*/  FFMA.FTZ R190, R19, c[0x0][0x2d0], -R204.reuse ;  /* 0x0000b40013be7a23 */ /* 0x100fe400000108cc */
[C---:B------:R-:W-:Y:S02]  /*95b0*/  FMUL.FTZ R162, R3.reuse, R162 ;  /* 0x000000a203a27220 */ /* 0x040fe40000410000 */
[----:B------:R-:W-:Y:S01]  /*95c0*/  FMUL.FTZ R163, R3, R163 ;  /* 0x000000a303a37220 */ /* 0x000fe20000410000 */
[----:B------:R-:W4:Y:S01]  /*95d0*/  MUFU.EX2 R202, R202 ;  /* 0x000000ca00ca7308 */ /* 0x000f220000000800 */
[--C-:B------:R-:W-:Y:S02]  /*95e0*/  FFMA.FTZ R191, R24, c[0x0][0x2d0], -R205.reuse ;  /* 0x0000b40018bf7a23 */ /* 0x100fe400000108cd */
[----:B------:R-:W-:Y:S01]  /*95f0*/  LDSM.16.MT88.4 R24, [R240+0x1100] ;  /* 0x00110000f018783b */ /* 0x000fe20000004200 */
[C---:B------:R-:W-:Y:S01]  /*9600*/  FMUL.FTZ R16, R180.reuse, R164 ;  /* 0x000000a4b4107220 */ /* 0x040fe20000410000 */
[----:B-1----:R-:W-:Y:S01]  /*9610*/  F2FP.PACK_AB R164, R193, R192 ;  /* 0x000000c0c1a4723e */ /* 0x002fe200000000ff */
[C---:B---3--:R-:W-:Y:S03]  /*9620*/  HMMA.16816.F32 R160, R176.reuse, R168, R160 ;  /* 0x000000a8b0a0723c */ /* 0x048fe600000018a0 */
[C---:B------:R-:W-:Y:S01]  /*9630*/  FMUL.FTZ R18, R3.reuse, R166 ;  /* 0x000000a603127220 */ /* 0x040fe20000410000 */
[----:B------:R-:W-:Y:S01]  /*9640*/  MUFU.EX2 R189, R189 ;  /* 0x000000bd00bd7308 */ /* 0x000fe20000000800 */
[----:B------:R-:W-:Y:S02]  /*9650*/  FMUL.FTZ R19, R3, R167 ;  /* 0x000000a703137220 */ /* 0x000fe40000410000 */
[--C-:B------:R-:W-:Y:S02]  /*9660*/  FFMA.FTZ R41, R41, c[0x0][0x2d0], -R205.reuse ;  /* 0x0000b40029297a23 */ /* 0x100fe400000108cd */
[----:B--2---:R-:W-:Y:S03]  /*9670*/  FMUL.FTZ R17, R180, R165 ;  /* 0x000000a5b4117220 */ /* 0x004fe60000410000 */
[----:B-----5:R-:W-:Y:S01]  /*9680*/  F2FP.PACK_AB R165, R195, R194 ;  /* 0x000000c2c3a5723e */ /* 0x020fe200000000ff */
[--C-:B------:R-:W-:Y:S01]  /*9690*/  FFMA.FTZ R42, R42, c[0x0][0x2d0], -R204.reuse ;  /* 0x0000b4002a2a7a23 */ /* 0x100fe200000108cc */
[----:B------:R-:W1:Y:S01]  /*96a0*/  MUFU.EX2 R190, R190 ;  /* 0x000000be00be7308 */ /* 0x000e620000000800 */
[--C-:B------:R-:W-:Y:S01]  /*96b0*/  FFMA.FTZ R40, R40, c[0x0][0x2d0], -R205.reuse ;  /* 0x0000b40028287a23 */ /* 0x100fe200000108cd */
[----:B------:R-:W-:Y:S01]  /*96c0*/  HMMA.16816.F32 R16, R176, R170, R16 ;  /* 0x000000aab010723c */ /* 0x000fe20000001810 */
[----:B------:R-:W2:Y:S02]  /*96d0*/  LDSM.16.MT88.4 R168, [R239+0x900] ;  /* 0x00090000efa8783b */ /* 0x000ea40000004200 */
[----:B----4-:R-:W-:Y:S01]  /*96e0*/  F2FP.PACK_AB R166, R188, R202 ;  /* 0x000000cabca6723e */ /* 0x010fe200000000ff */
[--C-:B------:R-:W-:Y:S02]  /*96f0*/  FFMA.FTZ R45, R45, c[0x0][0x2d0], -R205.reuse ;  /* 0x0000b4002d2d7a23 */ /* 0x100fe400000108cd */
[--C-:B------:R-:W-:Y:S02]  /*9700*/  FFMA.FTZ R46, R46, c[0x0][0x2d0], -R204.reuse ;  /* 0x0000b4002e2e7a23 */ /* 0x100fe400000108cc */
[----:B------:R-:W3:Y:S01]  /*9710*/  MUFU.EX2 R191, R191 ;  /* 0x000000bf00bf7308 */ /* 0x000ee20000000800 */
[----:B------:R-:W-:Y:S03]  /*9720*/  LDSM.16.MT88.4 R176, [R245+0x3900] ;  /* 0x00390000f5b0783b */ /* 0x000fe60000004200 */
[--C-:B------:R-:W-:Y:S06]  /*9730*/  FFMA.FTZ R50, R50, c[0x0][0x2d0], -R204.reuse ;  /* 0x0000b40032327a23 */ /* 0x100fec00000108cc */
[----:B------:R-:W-:Y:S01]  /*9740*/  MUFU.EX2 R46, R46 ;  /* 0x0000002e002e7308 */ /* 0x000fe20000000800 */
[----:B-1----:R-:W-:Y:S09]  /*9750*/  F2FP.PACK_AB R167, R190, R189 ;  /* 0x000000bdbea7723e */ /* 0x002ff200000000ff */
[----:B------:R-:W-:Y:S01]  /*9760*/  MUFU.EX2 R50, R50 ;  /* 0x0000003200327308 */ /* 0x000fe20000000800 */
[C---:B------:R-:W-:Y:S08]  /*9770*/  HMMA.16816.F32 R4, R164.reuse, R172, R4 ;  /* 0x000000aca404723c */ /* 0x040ff00000001804 */
[C---:B------:R-:W-:Y:S01]  /*9780*/  HMMA.16816.F32 R8, R164.reuse, R174, R8 ;  /* 0x000000aea408723c */ /* 0x040fe20000001808 */
[----:B------:R-:W1:Y:S07]  /*9790*/  LDSM.16.MT88.4 R172, [R238+0x900] ;  /* 0x00090000eeac783b */ /* 0x000e6e0000004200 */
[C---:B------:R-:W-:Y:S07]  /*97a0*/  HMMA.16816.F32 R52, R164.reuse, R184, R52 ;  /* 0x000000b8a434723c */ /* 0x040fee0000001834 */
[--C-:B------:R-:W-:Y:S01]  /*97b0*/  FFMA.FTZ R185, R20, c[0x0][0x2d0], -R205.reuse ;  /* 0x0000b40014b97a23 */ /* 0x100fe200000108cd */
[C---:B------:R-:W-:Y:S04]  /*97c0*/  HMMA.16816.F32 R56, R164.reuse, R186, R56 ;  /* 0x000000baa438723c */ /* 0x040fe80000001838 */
[--C-:B------:R-:W-:Y:S01]  /*97d0*/  FFMA.FTZ R184, R21, c[0x0][0x2d0], -R205.reuse ;  /* 0x0000b40015b87a23 */ /* 0x100fe200000108cd */
[----:B------:R-:W-:Y:S02]  /*97e0*/  MUFU.EX2 R185, R185 ;  /* 0x000000b900b97308 */ /* 0x000fe40000000800 */
[--C-:B------:R-:W-:Y:S01]  /*97f0*/  FFMA.FTZ R186, R22, c[0x0][0x2d0], -R204.reuse ;  /* 0x0000b40016ba7a23 */ /* 0x100fe200000108cc */
[C---:B--2---:R-:W-:Y:S04]  /*9800*/  HMMA.16816.F32 R60, R164.reuse, R168, R60 ;  /* 0x000000a8a43c723c */ /* 0x044fe8000000183c */
[----:B---3--:R-:W-:Y:S01]  /*9810*/  F2FP.PACK_AB R22, R206, R191 ;  /* 0x000000bfce16723e */ /* 0x008fe200000000ff */
[--C-:B------:R-:W-:Y:S01]  /*9820*/  FFMA.FTZ R187, R23, c[0x0][0x2d0], -R204.reuse ;  /* 0x0000b40017bb7a23 */ /* 0x100fe200000108cc */
[----:B------:R-:W-:Y:S01]  /*9830*/  F2FP.PACK_AB R23, R208, R207 ;  /* 0x000000cfd017723e */ /* 0x000fe200000000ff */
[----:B------:R-:W2:Y:S01]  /*9840*/  MUFU.EX2 R184, R184 ;  /* 0x000000b800b87308 */ /* 0x000ea20000000800 */
[C---:B------:R-:W-:Y:S01]  /*9850*/  HMMA.16816.F32 R64, R164.reuse, R170, R64 ;  /* 0x000000aaa440723c */ /* 0x040fe20000001840 */
[----:B------:R-:W3:Y:S07]  /*9860*/  LDSM.16.MT88.4 R168, [R240+0x3900] ;  /* 0x00390000f0a8783b */ /* 0x000eee0000004200 */
[C---:B-1----:R-:W-:Y:S01]  /*9870*/  HMMA.16816.F32 R68, R164.reuse, R172, R68 ;  /* 0x000000aca444723c */ /* 0x042fe20000001844 */
[----:B------:R-:W-:Y:S07]  /*9880*/  MUFU.EX2 R186, R186 ;  /* 0x000000ba00ba7308 */ /* 0x000fee0000000800 */
[C---:B------:R-:W-:Y:S01]  /*9890*/  HMMA.16816.F32 R72, R164.reuse, R174, R72 ;  /* 0x000000aea448723c */ /* 0x040fe20000001848 */
[----:B------:R-:W1:Y:S02]  /*98a0*/  LDSM.16.MT88.4 R172, [R239+0x3900] ;  /* 0x00390000efac783b */ /* 0x000e640000004200 */
[----:B------:R-:W4:Y:S01]  /*98b0*/  MUFU.EX2 R187, R187 ;  /* 0x000000bb00bb7308 */ /* 0x000f220000000800 */
[----:B--2---:R-:W-:Y:S04]  /*98c0*/  F2FP.PACK_AB R20, R184, R185 ;  /* 0x000000b9b814723e */ /* 0x004fe800000000ff */
[C---:B------:R-:W-:Y:S08]  /*98d0*/  HMMA.16816.F32 R76, R164.reuse, R176, R76 ;  /* 0x000000b0a44c723c */ /* 0x040ff0000000184c */
[C---:B------:R-:W-:Y:S01]  /*98e0*/  HMMA.16816.F32 R80, R164.reuse, R178, R80 ;  /* 0x000000b2a450723c */ /* 0x040fe20000001850 */
[----:B------:R-:W2:Y:S07]  /*98f0*/  LDSM.16.MT88.4 R176, [R238+0x3900] ;  /* 0x00390000eeb0783b */ /* 0x000eae0000004200 */
[C---:B---3--:R-:W-:Y:S04]  /*9900*/  HMMA.16816.F32 R84, R164.reuse, R168, R84 ;  /* 0x000000a8a454723c */ /* 0x048fe80000001854 */
[----:B----4-:R-:W-:Y:S04]  /*9910*/  F2FP.PACK_AB R21, R187, R186 ;  /* 0x000000babb15723e */ /* 0x010fe800000000ff */
        /* <DEDUP_REMOVED lines=29> */
[C---:B-1----:R-:W-:Y:S01]  /*9af0*/  HMMA.16816.F32 R160, R164.reuse, R172, R160 ;  /* 0x000000aca4a0723c */ /* 0x042fe200000018a0 */
[----:B------:R-:W3:Y:S01]  /*9b00*/  LDL.LU R172, [R1+0x28] ;  /* 0x0000280001ac7983 */ /* 0x000ee20000300800 */
[----:B------:R1:W-:Y:S06]  /*9b10*/  MUFU.EX2 R173, R42 ;  /* 0x0000002a00ad7308 */ /* 0x0003ec0000000800 */
[----:B------:R-:W-:Y:S01]  /*9b20*/  HMMA.16816.F32 R16, R164, R174, R16 ;  /* 0x000000aea410723c */ /* 0x000fe20000001810 */
[----:B------:R-:W4:Y:S03]  /*9b30*/  LDSM.16.MT88.4 R164, [R239+0x1100] ;  /* 0x00110000efa4783b */ /* 0x000f260000004200 */
[----:B------:R5:W5:Y:S04]  /*9b40*/  MUFU.EX2 R175, R41 ;  /* 0x0000002900af7308 */ /* 0x000b680000000800 */
[C---:B--2---:R-:W-:Y:S06]  /*9b50*/  HMMA.16816.F32 R4, R20.reuse, R176, R4 ;  /* 0x000000b01404723c */ /* 0x044fec0000001804 */
[----:B------:R-:W-:Y:S02]  /*9b60*/  MUFU.EX2 R177, R36 ;  /* 0x0000002400b17308 */ /* 0x000fe40000000800 */
[C---:B------:R-:W-:Y:S04]  /*9b70*/  HMMA.16816.F32 R8, R20.reuse, R178, R8 ;  /* 0x000000b21408723c */ /* 0x040fe80000001808 */
[--C-:B-1----:R-:W-:Y:S02]  /*9b80*/  FFMA.FTZ R42, R47, c[0x0][0x2d0], -R204.reuse ;  /* 0x0000b4002f2a7a23 */ /* 0x102fe400000108cc */
[----:B------:R-:W-:Y:S02]  /*9b90*/  FFMA.FTZ R204, R51, c[0x0][0x2d0], -R204 ;  /* 0x0000b40033cc7a23 */ /* 0x000fe400000108cc */
[C---:B------:R-:W-:Y:S01]  /*9ba0*/  HMMA.16816.F32 R52, R20.reuse, R24, R52 ;  /* 0x000000181434723c */ /* 0x040fe20000001834 */
[----:B------:R-:W-:Y:S03]  /*9bb0*/  MUFU.EX2 R179, R37 ;  /* 0x0000002500b37308 */ /* 0x000fe60000000800 */
[--C-:B-----5:R-:W-:Y:S01]  /*9bc0*/  FFMA.FTZ R41, R44, c[0x0][0x2d0], -R205.reuse ;  /* 0x0000b4002c297a23 */ /* 0x120fe200000108cd */
[----:B------:R-:W-:Y:S03]  /*9bd0*/  MOV R51, R175 ;  /* 0x000000af00337202 */ /* 0x000fe60000000f00 */
[C---:B------:R-:W-:Y:S01]  /*9be0*/  HMMA.16816.F32 R56, R20.reuse, R26, R56 ;  /* 0x0000001a1438723c */ /* 0x040fe20000001838 */
[----:B------:R-:W1:Y:S02]  /*9bf0*/  LDSM.16.MT88.4 R24, [R245+0x4100] ;  /* 0x00410000f518783b */ /* 0x000e640000004200 */
[----:B------:R2:W-:Y:S05]  /*9c00*/  MUFU.EX2 R44, R43 ;  /* 0x0000002b002c7308 */ /* 0x0005ea0000000800 */
[C---:B----4-:R-:W-:Y:S05]  /*9c10*/  HMMA.16816.F32 R60, R20.reuse, R164, R60 ;  /* 0x000000a4143c723c */ /* 0x050fea000000183c */
[----:B------:R-:W-:Y:S03]  /*9c20*/  MUFU.EX2 R176, R38 ;  /* 0x0000002600b07308 */ /* 0x000fe60000000800 */
[C---:B------:R-:W-:Y:S01]  /*9c30*/  HMMA.16816.F32 R64, R20.reuse, R166, R64 ;  /* 0x000000a61440723c */ /* 0x040fe20000001840 */
[----:B------:R-:W4:Y:S06]  /*9c40*/  LDSM.16.MT88.4 R164, [R240+0x4100] ;  /* 0x00410000f0a4783b */ /* 0x000f2c0000004200 */
[----:B------:R5:W-:Y:S01]  /*9c50*/  MUFU.EX2 R178, R39 ;  /* 0x0000002700b27308 */ /* 0x000be20000000800 */
[C---:B------:R-:W-:Y:S01]  /*9c60*/  HMMA.16816.F32 R68, R20.reuse, R168, R68 ;  /* 0x000000a81444723c */ /* 0x040fe20000001844 */
[----:B--2---:R-:W2:Y:S07]  /*9c70*/  LDL.LU R43, [R1+0x24] ;  /* 0x00002400012b7983 */ /* 0x004eae0000300800 */
[C---:B------:R-:W-:Y:S01]  /*9c80*/  HMMA.16816.F32 R72, R20.reuse, R170, R72 ;  /* 0x000000aa1448723c */ /* 0x040fe20000001848 */
[----:B------:R-:W4:Y:S01]  /*9c90*/  LDSM.16.MT88.4 R168, [R239+0x4100] ;  /* 0x00410000efa8783b */ /* 0x000f220000004200 */
[----:B------:R-:W-:Y:S06]  /*9ca0*/  MUFU.EX2 R47, R45 ;  /* 0x0000002d002f7308 */ /* 0x000fec0000000800 */
[C---:B-1----:R-:W-:Y:S04]  /*9cb0*/  HMMA.16816.F32 R76, R20.reuse, R24, R76 ;  /* 0x00000018144c723c */ /* 0x042fe8000000184c */
[----:B------:R-:W1:Y:S01]  /*9cc0*/  MUFU.EX2 R45, R42 ;  /* 0x0000002a002d7308 */ /* 0x000e620000000800 */
[----:B-----5:R-:W-:Y:S03]  /*9cd0*/  LDSM.16.MT88.4 R36, [R239+0x2100] ;  /* 0x00210000ef24783b */ /* 0x020fe60000004200 */
[C---:B------:R-:W-:Y:S05]  /*9ce0*/  HMMA.16816.F32 R80, R20.reuse, R26, R80 ;  /* 0x0000001a1450723c */ /* 0x040fea0000001850 */
[----:B------:R-:W5:Y:S01]  /*9cf0*/  LDSM.16.MT88.4 R24, [R238+0x4100] ;  /* 0x00410000ee18783b */ /* 0x000f620000004200 */
[----:B------:R-:W1:Y:S02]  /*9d00*/  MUFU.EX2 R204, R204 ;  /* 0x000000cc00cc7308 */ /* 0x000e640000000800 */
[C---:B----4-:R-:W-:Y:S08]  /*9d10*/  HMMA.16816.F32 R84, R20.reuse, R164, R84 ;  /* 0x000000a41454723c */ /* 0x050ff00000001854 */
[C---:B------:R-:W-:Y:S01]  /*9d20*/  HMMA.16816.F32 R88, R20.reuse, R166, R88 ;  /* 0x000000a61458723c */ /* 0x040fe20000001858 */
[----:B------:R-:W4:Y:S07]  /*9d30*/  LDSM.16.MT88.4 R164, [R245+0x7100] ;  /* 0x00710000f5a4783b */ /* 0x000f2e0000004200 */
[C---:B------:R-:W-:Y:S08]  /*9d40*/  HMMA.16816.F32 R92, R20.reuse, R168, R92 ;  /* 0x000000a8145c723c */ /* 0x040ff0000000185c */
[C---:B------:R-:W-:Y:S01]  /*9d50*/  HMMA.16816.F32 R96, R20.reuse, R170, R96 ;  /* 0x000000aa1460723c */ /* 0x040fe20000001860 */
[----:B------:R-:W1:Y:S07]  /*9d60*/  LDSM.16.MT88.4 R168, [R240+0x7100] ;  /* 0x00710000f0a8783b */ /* 0x000e6e0000004200 */
[C---:B-----5:R-:W-:Y:S08]  /*9d70*/  HMMA.16816.F32 R100, R20.reuse, R24, R100 ;  /* 0x000000181464723c */ /* 0x060ff00000001864 */
[C---:B------:R-:W-:Y:S01]  /*9d80*/  HMMA.16816.F32 R104, R20.reuse, R26, R104 ;  /* 0x0000001a1468723c */ /* 0x040fe20000001868 */
[----:B------:R-:W5:Y:S07]  /*9d90*/  LDSM.16.MT88.4 R24, [R239+0x7100] ;  /* 0x00710000ef18783b */ /* 0x000f6e0000004200 */
[C---:B----4-:R-:W-:Y:S08]  /*9da0*/  HMMA.16816.F32 R108, R20.reuse, R164, R108 ;  /* 0x000000a4146c723c */ /* 0x050ff0000000186c */
[C---:B------:R-:W-:Y:S01]  /*9db0*/  HMMA.16816.F32 R112, R20.reuse, R166, R112 ;  /* 0x000000a61470723c */ /* 0x040fe20000001870 */
[----:B------:R-:W4:Y:S07]  /*9dc0*/  LDSM.16.MT88.4 R164, [R238+0x7100] ;  /* 0x00710000eea4783b */ /* 0x000f2e0000004200 */
[C---:B-1----:R-:W-:Y:S08]  /*9dd0*/  HMMA.16816.F32 R116, R20.reuse, R168, R116 ;  /* 0x000000a81474723c */ /* 0x042ff00000001874 */
        /* <DEDUP_REMOVED lines=8> */
[C---:B-1----:R-:W-:Y:S01]  /*9e60*/  HMMA.16816.F32 R140, R20.reuse, R168, R140 ;  /* 0x000000a8148c723c */ /* 0x042fe2000000188c */
[----:B------:R1:W-:Y:S07]  /*9e70*/  MUFU.EX2 R169, R35 ;  /* 0x0000002300a97308 */ /* 0x0003ee0000000800 */
[C---:B------:R-:W-:Y:S03]  /*9e80*/  HMMA.16816.F32 R144, R20.reuse, R170, R144 ;  /* 0x000000aa1490723c */ /* 0x040fe60000001890 */
[----:B------:R1:W-:Y:S05]  /*9e90*/  MUFU.EX2 R168, R40 ;  /* 0x0000002800a87308 */ /* 0x0003ea0000000800 */
[C---:B-----5:R-:W-:Y:S08]  /*9ea0*/  HMMA.16816.F32 R148, R20.reuse, R24, R148 ;  /* 0x000000181494723c */ /* 0x060ff00000001894 */
[C---:B------:R-:W-:Y:S01]  /*9eb0*/  HMMA.16816.F32 R12, R20.reuse, R26, R12 ;  /* 0x0000001a140c723c */ /* 0x040fe2000000180c */
[----:B------:R-:W5:Y:S07]  /*9ec0*/  LDSM.16.MT88.4 R24, [R245+0x1900] ;  /* 0x00190000f518783b */ /* 0x000f6e0000004200 */
[C---:B----4-:R-:W-:Y:S01]  /*9ed0*/  HMMA.16816.F32 R152, R20.reuse, R164, R152 ;  /* 0x000000a41498723c */ /* 0x050fe20000001898 */
[----:B-1----:R-:W1:Y:S03]  /*9ee0*/  LDSM.16.MT88.4 R32, [R240+0x1900] ;  /* 0x00190000f020783b */ /* 0x002e660000004200 */
[--C-:B------:R-:W-:Y:S02]  /*9ef0*/  FFMA.FTZ R40, R48, c[0x0][0x2d0], -R205.reuse ;  /* 0x0000b40030287a23 */ /* 0x100fe400000108cd */
[----:B------:R-:W4:Y:S01]  /*9f00*/  MUFU.EX2 R48, R41 ;  /* 0x0000002900307308 */ /* 0x000f220000000800 */
[----:B------:R-:W-:Y:S01]  /*9f10*/  FFMA.FTZ R205, R49, c[0x0][0x2d0], -R205 ;  /* 0x0000b40031cd7a23 */ /* 0x000fe200000108cd */
[C---:B------:R-:W-:Y:S04]  /*9f20*/  HMMA.16816.F32 R156, R20.reuse, R166, R156 ;  /* 0x000000a6149c723c */ /* 0x040fe8000000189c */
[----:B------:R-:W-:Y:S03]  /*9f30*/  F2FP.PACK_AB R165, R45, R46 ;  /* 0x0000002e2da5723e */ /* 0x000fe600000000ff */
[----:B------:R-:W-:Y:S01]  /*9f40*/  F2FP.PACK_AB R167, R204, R50 ;  /* 0x00000032cca7723e */ /* 0x000fe200000000ff */
[C---:B------:R-:W-:Y:S01]  /*9f50*/  HMMA.16816.F32 R160, R20.reuse, R28, R160 ;  /* 0x0000001c14a0723c */ /* 0x040fe200000018a0 */
[----:B------:R-:W-:Y:S07]  /*9f60*/  MUFU.EX2 R49, R40 ;  /* 0x0000002800317308 */ /* 0x000fee0000000800 */
[----:B------:R-:W-:Y:S01]  /*9f70*/  HMMA.16816.F32 R16, R20, R30, R16 ;  /* 0x0000001e1410723c */ /* 0x000fe20000001810 */
[----:B------:R-:W1:Y:S02]  /*9f80*/  LDSM.16.MT88.4 R28, [R239+0x1900] ;  /* 0x00190000ef1c783b */ /* 0x000e640000004200 */
[----:B------:R-:W3:Y:S01]  /*9f90*/  MUFU.EX2 R205, R205 ;  /* 0x000000cd00cd7308 */ /* 0x000ee20000000800 */
[----:B----4-:R-:W-:Y:S03]  /*9fa0*/  F2FP.PACK_AB R164, R47, R48 ;  /* 0x000000302fa4723e */ /* 0x010fe600000000ff */
[----:B------:R-:W-:Y:S02]  /*9fb0*/  F2FP.PACK_AB R23, R169, R215 ;  /* 0x000000d7a917723e */ /* 0x000fe400000000ff */
[----:B------:R-:W-:Y:S03]  /*9fc0*/  F2FP.PACK_AB R20, R210, R209 ;  /* 0x000000d1d214723e */ /* 0x000fe600000000ff */
[----:B------:R-:W-:Y:S02]  /*9fd0*/  F2FP.PACK_AB R21, R212, R211 ;  /* 0x000000d3d415723e */ /* 0x000fe400000000ff */
[----:B------:R-:W-:Y:S07]  /*9fe0*/  F2FP.PACK_AB R22, R214, R213 ;  /* 0x000000d5d616723e */ /* 0x000fee00000000ff */
[C---:B-----5:R-:W-:Y:S03]  /*9ff0*/  HMMA.16816.F32 R4, R20.reuse, R24, R4 ;  /* 0x000000181404723c */ /* 0x060fe60000001804 */
[----:B---3--:R-:W-:Y:S01]  /*a000*/  F2FP.PACK_AB R166, R205, R49 ;  /* 0x00000031cda6723e */ /* 0x008fe200000000ff */
[----:B------:R-:W-:Y:S01]  /*a010*/  FFMA.FTZ R203, R180, R172, R203 ;  /* 0x000000acb4cb7223 */ /* 0x000fe200000100cb */
[----:B------:R-:W-:Y:S03]  /*a020*/  MOV R180, R173 ;  /* 0x000000ad00b47202 */ /* 0x000fe60000000f00 */
[C---:B------:R-:W-:Y:S01]  /*a030*/  HMMA.16816.F32 R8, R20.reuse, R26, R8 ;  /* 0x0000001a1408723c */ /* 0x040fe20000001808 */
[----:B------:R-:W3:Y:S03]  /*a040*/  LDSM.16.MT88.4 R24, [R238+0x1900] ;  /* 0x00190000ee18783b */ /* 0x000ee60000004200 */
[----:B------:R-:W-:Y:S01]  /*a050*/  FADD.FTZ R203, R200, R203 ;  /* 0x000000cbc8cb7221 */ /* 0x000fe20000010000 */
[----:B------:R-:W-:Y:S03]  /*a060*/  MOV R200, R168 ;  /* 0x000000a800c87202 */ /* 0x000fe60000000f00 */
[C---:B-1----:R-:W-:Y:S01]  /*a070*/  HMMA.16816.F32 R52, R20.reuse, R32, R52 ;  /* 0x000000201434723c */ /* 0x042fe20000001834 */
[----:B------:R-:W-:Y:S03]  /*a080*/  LDSM.16.MT88.4 R172, [R245+0x2900] ;  /* 0x00290000f5ac783b */ /* 0x000fe60000004200 */
[----:B------:R-:W-:Y:S01]  /*a090*/  FADD.FTZ R198, R198, R203 ;  /* 0x000000cbc6c67221 */ /* 0x000fe20000010000 */
[----:B------:R-:W-:Y:S03]  /*a0a0*/  MOV R203, R179 ;  /* 0x000000b300cb7202 */ /* 0x000fe60000000f00 */
[C---:B------:R-:W-:Y:S01]  /*a0b0*/  HMMA.16816.F32 R56, R20.reuse, R34, R56 ;  /* 0x000000221438723c */ /* 0x040fe20000001838 */
[----:B------:R-:W1:Y:S03]  /*a0c0*/  LDSM.16.MT88.4 R32, [R245+0x4900] ;  /* 0x00490000f520783b */ /* 0x000e660000004200 */
[----:B------:R-:W-:Y:S01]  /*a0d0*/  FADD.FTZ R196, R196, R198 ;  /* 0x000000c6c4c47221 */ /* 0x000fe20000010000 */
[----:B------:R-:W-:Y:S03]  /*a0e0*/  MOV R198, R177 ;  /* 0x000000b100c67202 */ /* 0x000fe60000000f00 */
[C---:B------:R-:W-:Y:S04]  /*a0f0*/  HMMA.16816.F32 R60, R20.reuse, R28, R60 ;  /* 0x0000001c143c723c */ /* 0x040fe8000000183c */
[----:B------:R-:W-:Y:S04]  /*a100*/  FADD.FTZ R196, R192, R196 ;  /* 0x000000c4c0c47221 */ /* 0x000fe80000010000 */
[C---:B------:R-:W-:Y:S01]  /*a110*/  HMMA.16816.F32 R64, R20.reuse, R30, R64 ;  /* 0x0000001e1440723c */ /* 0x040fe20000001840 */
[----:B------:R-:W4:Y:S03]  /*a120*/  LDSM.16.MT88.4 R28, [R240+0x4900] ;  /* 0x00490000f01c783b */ /* 0x000f260000004200 */
[----:B------:R-:W-:Y:S04]  /*a130*/  FADD.FTZ R196, R193, R196 ;  /* 0x000000c4c1c47221 */ /* 0x000fe80000010000 */
[----:B------:R-:W-:Y:S01]  /*a140*/  FADD.FTZ R202, R202, R196 ;  /* 0x000000c4caca7221 */ /* 0x000fe20000010000 */
[C---:B---3--:R-:W-:Y:S03]  /*a150*/  HMMA.16816.F32 R68, R20.reuse, R24, R68 ;  /* 0x000000181444723c */ /* 0x048fe60000001844 */
[----:B------:R-:W-:Y:S04]  /*a160*/  FADD.FTZ R202, R188, R202 ;  /* 0x000000cabcca7221 */ /* 0x000fe80000010000 */
[----:B------:R-:W-:Y:S01]  /*a170*/  FADD.FTZ R185, R185, R202 ;  /* 0x000000cab9b97221 */ /* 0x000fe20000010000 */
[C---:B------:R-:W-:Y:S01]  /*a180*/  HMMA.16816.F32 R72, R20.reuse, R26, R72 ;  /* 0x0000001a1448723c */ /* 0x040fe20000001848 */
[----:B------:R-:W3:Y:S03]  /*a190*/  LDSM.16.MT88.4 R24, [R239+0x4900] ;  /* 0x00490000ef18783b */ /* 0x000ee60000004200 */
[----:B------:R-:W-:Y:S04]  /*a1a0*/  FADD.FTZ R185, R184, R185 ;  /* 0x000000b9b8b97221 */ /* 0x000fe80000010000 */
[C---:B-1----:R-:W-:Y:S04]  /*a1b0*/  HMMA.16816.F32 R76, R20.reuse, R32, R76 ;  /* 0x00000020144c723c */ /* 0x042fe8000000184c */
[----:B------:R-:W-:Y:S02]  /*a1c0*/  FADD.FTZ R191, R191, R185 ;  /* 0x000000b9bfbf7221 */ /* 0x000fe40000010000 */
[----:B--2---:R-:W-:Y:S02]  /*a1d0*/  FFMA.FTZ R201, R3, R43, R201 ;  /* 0x0000002b03c97223 */ /* 0x004fe400000100c9 */
[C---:B------:R-:W-:Y:S01]  /*a1e0*/  HMMA.16816.F32 R80, R20.reuse, R34, R80 ;  /* 0x000000221450723c */ /* 0x040fe20000001850 */
[----:B------:R-:W1:Y:S03]  /*a1f0*/  LDSM.16.MT88.4 R32, [R238+0x4900] ;  /* 0x00490000ee20783b */ /* 0x000e660000004200 */
[----:B------:R-:W-:Y:S01]  /*a200*/  FADD.FTZ R201, R199, R201 ;  /* 0x000000c9c7c97221 */ /* 0x000fe20000010000 */
[----:B------:R-:W-:Y:S01]  /*a210*/  MOV R199, R178 ;  /* 0x000000b200c77202 */ /* 0x000fe20000000f00 */
[----:B------:R-:W-:Y:S02]  /*a220*/  FADD.FTZ R191, R206, R191 ;  /* 0x000000bfcebf7221 */ /* 0x000fe40000010000 */
[C---:B----4-:R-:W-:Y:S01]  /*a230*/  HMMA.16816.F32 R84, R20.reuse, R28, R84 ;  /* 0x0000001c1454723c */ /* 0x050fe20000001854 */
[----:B------:R-:W-:Y:S03]  /*a240*/  LDSM.16.MT88.4 R40, [R245+0x5900] ;  /* 0x00590000f528783b */ /* 0x000fe60000004200 */
[----:B------:R-:W-:Y:S01]  /*a250*/  FADD.FTZ R197, R197, R201 ;  /* 0x000000c9c5c57221 */ /* 0x000fe20000010000 */
[-C--:B------:R-:W-:Y:S01]  /*a260*/  MOV R201, R176.reuse ;  /* 0x000000b000c97202 */ /* 0x080fe20000000f00 */
[----:B------:R-:W-:Y:S02]  /*a270*/  FADD.FTZ R209, R209, R191 ;  /* 0x000000bfd1d17221 */ /* 0x000fe40000010000 */
[C---:B------:R-:W-:Y:S01]  /*a280*/  HMMA.16816.F32 R88, R20.reuse, R30, R88 ;  /* 0x0000001e1458723c */ /* 0x040fe20000001858 */
[----:B------:R-:W2:Y:S03]  /*a290*/  LDSM.16.MT88.4 R28, [R245+0x7900] ;  /* 0x00790000f51c783b */ /* 0x000ea60000004200 */
[----:B------:R-:W-:Y:S02]  /*a2a0*/  FADD.FTZ R209, R210, R209 ;  /* 0x000000d1d2d17221 */ /* 0x000fe40000010000 */
[----:B------:R-:W-:Y:S02]  /*a2b0*/  FADD.FTZ R197, R181, R197 ;  /* 0x000000c5b5c57221 */ /* 0x000fe40000010000 */
        /* <DEDUP_REMOVED lines=8> */
[----:B------:R-:W-:Y:S04]  /*a340*/  FADD.FTZ R190, R190, R195 ;  /* 0x000000c3bebe7221 */ /* 0x000fe80000010000 */
[C---:B------:R-:W-:Y:S01]  /*a350*/  HMMA.16816.F32 R104, R20.reuse, R34, R104 ;  /* 0x000000221468723c */ /* 0x040fe20000001868 */
[----:B------:R-:W1:Y:S03]  /*a360*/  LDSM.16.MT88.4 R32, [R239+0x7900] ;  /* 0x00790000ef20783b */ /* 0x000e660000004200 */
[----:B------:R-:W-:Y:S04]  /*a370*/  FADD.FTZ R190, R186, R190 ;  /* 0x000000bebabe7221 */ /* 0x000fe80000010000 */
[C---:B--2---:R-:W-:Y:S04]  /*a380*/  HMMA.16816.F32 R108, R20.reuse, R28, R108 ;  /* 0x0000001c146c723c */ /* 0x044fe8000000186c */
[----:B------:R-:W-:Y:S04]  /*a390*/  FADD.FTZ R187, R187, R190 ;  /* 0x000000bebbbb7221 */ /* 0x000fe80000010000 */
[C---:B------:R-:W-:Y:S01]  /*a3a0*/  HMMA.16816.F32 R112, R20.reuse, R30, R112 ;  /* 0x0000001e1470723c */ /* 0x040fe20000001870 */
[----:B------:R-:W2:Y:S03]  /*a3b0*/  LDSM.16.MT88.4 R28, [R238+0x7900] ;  /* 0x00790000ee1c783b */ /* 0x000ea60000004200 */
        /* <DEDUP_REMOVED lines=24> */
[----:B------:R-:W-:Y:S01]  /*a540*/  HMMA.16816.F32 R16, R20, R26, R16 ;  /* 0x0000001a1410723c */ /* 0x000fe20000001810 */
[----:B------:R-:W3:Y:S06]  /*a550*/  LDSM.16.MT88.4 R24, [R238+0x2100] ;  /* 0x00210000ee18783b */ /* 0x000eec0000004200 */
[----:B------:R-:W-:Y:S02]  /*a560*/  F2FP.PACK_AB R20, R179, R177 ;  /* 0x000000b1b314723e */ /* 0x000fe400000000ff */
[----:B------:R-:W-:Y:S03]  /*a570*/  F2FP.PACK_AB R21, R178, R176 ;  /* 0x000000b0b215723e */ /* 0x000fe600000000ff */
[----:B------:R-:W-:Y:S02]  /*a580*/  F2FP.PACK_AB R22, R51, R168 ;  /* 0x000000a83316723e */ /* 0x000fe400000000ff */
[----:B------:R-:W-:Y:S07]  /*a590*/  F2FP.PACK_AB R23, R44, R180 ;  /* 0x000000b42c17723e */ /* 0x000fee00000000ff */
[C---:B-1----:R-:W-:Y:S08]  /*a5a0*/  HMMA.16816.F32 R4, R20.reuse, R32, R4 ;  /* 0x000000201404723c */ /* 0x042ff00000001804 */
[C---:B------:R-:W-:Y:S01]  /*a5b0*/  HMMA.16816.F32 R8, R20.reuse, R34, R8 ;  /* 0x000000221408723c */ /* 0x040fe20000001808 */
[----:B------:R-:W-:Y:S07]  /*a5c0*/  LDSM.16.MT88.4 R32, [R240+0x5100] ;  /* 0x00510000f020783b */ /* 0x000fee0000004200 */
[C---:B--2---:R-:W-:Y:S08]  /*a5d0*/  HMMA.16816.F32 R52, R20.reuse, R28, R52 ;  /* 0x0000001c1434723c */ /* 0x044ff00000001834 */
[C---:B------:R-:W-:Y:S01]  /*a5e0*/  HMMA.16816.F32 R56, R20.reuse, R30, R56 ;  /* 0x0000001e1438723c */ /* 0x040fe20000001838 */
[----:B------:R-:W1:Y:S07]  /*a5f0*/  LDSM.16.MT88.4 R28, [R245+0x5100] ;  /* 0x00510000f51c783b */ /* 0x000e6e0000004200 */
[C---:B------:R-:W-:Y:S08]  /*a600*/  HMMA.16816.F32 R60, R20.reuse, R36, R60 ;  /* 0x00000024143c723c */ /* 0x040ff0000000183c */
        /* <DEDUP_REMOVED lines=8> */
[C---:B------:R-:W-:Y:S08]  /*a690*/  HMMA.16816.F32 R84, R20.reuse, R32, R84 ;  /* 0x000000201454723c */ /* 0x040ff00000001854 */
        /* <DEDUP_REMOVED lines=30> */
[----:B------:R-:W-:Y:S01]  /*a880*/  HMMA.16816.F32 R16, R20, R26, R16 ;  /* 0x0000001a1410723c */ /* 0x000fe20000001810 */
[----:B------:R-:W3:Y:S07]  /*a890*/  LDSM.16.MT88.4 R20, [R240+0x5900] ;  /* 0x00590000f014783b */ /* 0x000eee0000004200 */
[C---:B------:R-:W-:Y:S01]  /*a8a0*/  HMMA.16816.F32 R176, R164.reuse, R172, R4 ;  /* 0x000000aca4b0723c */ /* 0x040fe20000001804 */
[----:B------:R-:W5:Y:S07]  /*a8b0*/  LDSM.16.MT88.4 R4, [R239+0x5900] ;  /* 0x00590000ef04783b */ /* 0x000f6e0000004200 */
[C---:B------:R-:W-:Y:S01]  /*a8c0*/  HMMA.16816.F32 R172, R164.reuse, R174, R8 ;  /* 0x000000aea4ac723c */ /* 0x040fe20000001808 */
[----:B------:R-:W3:Y:S07]  /*a8d0*/  LDSM.16.MT88.4 R8, [R238+0x5900] ;  /* 0x00590000ee08783b */ /* 0x000eee0000004200 */
[C---:B-1----:R-:W-:Y:S01]  /*a8e0*/  HMMA.16816.F32 R52, R164.reuse, R28, R52 ;  /* 0x0000001ca434723c */ /* 0x042fe20000001834 */
[----:B------:R-:W1:Y:S07]  /*a8f0*/  LDSM.16.MT88.4 R24, [R245+0x8900] ;  /* 0x00890000f518783b */ /* 0x000e6e0000004200 */
[C---:B------:R-:W-:Y:S01]  /*a900*/  HMMA.16816.F32 R56, R164.reuse, R30, R56 ;  /* 0x0000001ea438723c */ /* 0x040fe20000001838 */
[----:B------:R-:W1:Y:S07]  /*a910*/  LDSM.16.MT88.4 R28, [R240+0x8900] ;  /* 0x00890000f01c783b */ /* 0x000e6e0000004200 */
[C---:B----4-:R-:W-:Y:S08]  /*a920*/  HMMA.16816.F32 R60, R164.reuse, R32, R60 ;  /* 0x00000020a43c723c */ /* 0x050ff0000000183c */
[C---:B------:R-:W-:Y:S01]  /*a930*/  HMMA.16816.F32 R64, R164.reuse, R34, R64 ;  /* 0x00000022a440723c */ /* 0x040fe20000001840 */
[----:B------:R-:W4:Y:S07]  /*a940*/  LDSM.16.MT88.4 R32, [R239+0x8900] ;  /* 0x00890000ef20783b */ /* 0x000f2e0000004200 */
[C---:B--2---:R-:W-:Y:S07]  /*a950*/  HMMA.16816.F32 R68, R164.reuse, R36, R68 ;  /* 0x00000024a444723c */ /* 0x044fee0000001844 */
[----:B------:R-:W-:Y:S01]  /*a960*/  MOV R37, R169 ;  /* 0x000000a900257202 */ /* 0x000fe20000000f00 */
[C---:B------:R-:W-:Y:S01]  /*a970*/  HMMA.16816.F32 R72, R164.reuse, R38, R72 ;  /* 0x00000026a448723c */ /* 0x040fe20000001848 */
[----:B------:R-:W-:Y:S03]  /*a980*/  LDSM.16.MT88.4 R168, [R240+0xb900] ;  /* 0x00b90000f0a8783b */ /* 0x000fe60000004200 */
[----:B------:R-:W-:Y:S04]  /*a990*/  FADD.FTZ R3, R37, R3 ;  /* 0x0000000325037221 */ /* 0x000fe80000010000 */
[C---:B------:R-:W-:Y:S04]  /*a9a0*/  HMMA.16816.F32 R76, R164.reuse, R40, R76 ;  /* 0x00000028a44c723c */ /* 0x040fe8000000184c */
[----:B------:R-:W-:Y:S04]  /*a9b0*/  FADD.FTZ R3, R201, R3 ;  /* 0x00000003c9037221 */ /* 0x000fe80000010000 */
[C---:B------:R-:W-:Y:S04]  /*a9c0*/  HMMA.16816.F32 R80, R164.reuse, R42, R80 ;  /* 0x0000002aa450723c */ /* 0x040fe80000001850 */
[----:B------:R-:W-:Y:S04]  /*a9d0*/  FADD.FTZ R3, R199, R3 ;  /* 0x00000003c7037221 */ /* 0x000fe80000010000 */
[C---:B---3--:R-:W-:Y:S04]  /*a9e0*/  HMMA.16816.F32 R84, R164.reuse, R20, R84 ;  /* 0x00000014a454723c */ /* 0x048fe80000001854 */
[----:B------:R-:W-:Y:S01]  /*a9f0*/  FADD.FTZ R3, R180, R3 ;  /* 0x00000003b4037221 */ /* 0x000fe20000010000 */
[----:B------:R-:W-:Y:S03]  /*aa00*/  MOV R180, R2 ;  /* 0x0000000200b47202 */ /* 0x000fe60000000f00 */
        /* <DEDUP_REMOVED lines=8> */
[C---:B------:R-:W-:Y:S04]  /*aa90*/  HMMA.16816.F32 R100, R164.reuse, R8, R100 ;  /* 0x00000008a464723c */ /* 0x040fe80000001864 */
[----:B------:R-:W-:Y:S04]  /*aaa0*/  FADD.FTZ R44, R50, R44 ;  /* 0x0000002c322c7221 */ /* 0x000fe80000010000 */
[C---:B------:R-:W-:Y:S01]  /*aab0*/  HMMA.16816.F32 R104, R164.reuse, R10, R104 ;  /* 0x0000000aa468723c */ /* 0x040fe20000001868 */
[----:B------:R-:W5:Y:S07]  /*aac0*/  LDSM.16.MT88.4 R8, [R239+0xb900] ;  /* 0x00b90000ef08783b */ /* 0x000f6e0000004200 */
[C---:B-1----:R-:W-:Y:S08]  /*aad0*/  HMMA.16816.F32 R108, R164.reuse, R24, R108 ;  /* 0x00000018a46c723c */ /* 0x042ff0000000186c */
[C---:B------:R-:W-:Y:S08]  /*aae0*/  HMMA.16816.F32 R112, R164.reuse, R26, R112 ;  /* 0x0000001aa470723c */ /* 0x040ff00000001870 */
[C---:B------:R-:W-:Y:S08]  /*aaf0*/  HMMA.16816.F32 R116, R164.reuse, R28, R116 ;  /* 0x0000001ca474723c */ /* 0x040ff00000001874 */
[C---:B------:R-:W-:Y:S08]  /*ab00*/  HMMA.16816.F32 R120, R164.reuse, R30, R120 ;  /* 0x0000001ea478723c */ /* 0x040ff00000001878 */
[C---:B----4-:R-:W-:Y:S08]  /*ab10*/  HMMA.16816.F32 R124, R164.reuse, R32, R124 ;  /* 0x00000020a47c723c */ /* 0x050ff0000000187c */
[C---:B------:R-:W-:Y:S08]  /*ab20*/  HMMA.16816.F32 R128, R164.reuse, R34, R128 ;  /* 0x00000022a480723c */ /* 0x040ff00000001880 */
[C---:B--2---:R-:W-:Y:S08]  /*ab30*/  HMMA.16816.F32 R132, R164.reuse, R20, R132 ;  /* 0x00000014a484723c */ /* 0x044ff00000001884 */
[C---:B------:R-:W-:Y:S08]  /*ab40*/  HMMA.16816.F32 R136, R164.reuse, R22, R136 ;  /* 0x00000016a488723c */ /* 0x040ff00000001888 */
[C---:B---3--:R-:W-:Y:S08]  /*ab50*/  HMMA.16816.F32 R140, R164.reuse, R4, R140 ;  /* 0x00000004a48c723c */ /* 0x048ff0000000188c */
[C---:B------:R-:W-:Y:S01]  /*ab60*/  HMMA.16816.F32 R144, R164.reuse, R6, R144 ;  /* 0x00000006a490723c */ /* 0x040fe20000001890 */
[----:B------:R-:W1:Y:S07]  /*ab70*/  LDSM.16.MT88.4 R4, [R238+0xb900] ;  /* 0x00b90000ee04783b */ /* 0x000e6e0000004200 */
[C---:B------:R-:W-:Y:S08]  /*ab80*/  HMMA.16816.F32 R148, R164.reuse, R168, R148 ;  /* 0x000000a8a494723c */ /* 0x040ff00000001894 */
[C---:B------:R-:W-:Y:S08]  /*ab90*/  HMMA.16816.F32 R168, R164.reuse, R170, R12 ;  /* 0x000000aaa4a8723c */ /* 0x040ff0000000180c */
[C---:B-----5:R-:W-:Y:S07]  /*aba0*/  HMMA.16816.F32 R152, R164.reuse, R8, R152 ;  /* 0x00000008a498723c */ /* 0x060fee0000001898 */
[----:B------:R-:W-:Y:S01]  /*abb0*/  FADD.FTZ R8, R214, R213 ;  /* 0x000000d5d6087221 */ /* 0x000fe20000010000 */
[C---:B------:R-:W-:Y:S04]  /*abc0*/  HMMA.16816.F32 R156, R164.reuse, R10, R156 ;  /* 0x0000000aa49c723c */ /* 0x040fe8000000189c */
[----:B------:R-:W-:Y:S04]  /*abd0*/  FADD.FTZ R8, R198, R8 ;  /* 0x00000008c6087221 */ /* 0x000fe80000010000 */
[----:B------:R-:W-:Y:S01]  /*abe0*/  FADD.FTZ R8, R203, R8 ;  /* 0x00000008cb087221 */ /* 0x000fe20000010000 */
[C---:B-1----:R-:W-:Y:S03]  /*abf0*/  HMMA.16816.F32 R160, R164.reuse, R4, R160 ;  /* 0x00000004a4a0723c */ /* 0x042fe600000018a0 */
[----:B------:R-:W-:Y:S04]  /*ac00*/  FADD.FTZ R8, R200, R8 ;  /* 0x00000008c8087221 */ /* 0x000fe80000010000 */
[----:B------:R-:W-:Y:S01]  /*ac10*/  FADD.FTZ R8, R51, R8 ;  /* 0x0000000833087221 */ /* 0x000fe20000010000 */
[----:B------:R-:W-:Y:S04]  /*ac20*/  HMMA.16816.F32 R164, R164, R6, R16 ;  /* 0x00000006a4a4723c */ /* 0x000fe80000001810 */
[----:B------:R-:W-:Y:S02]  /*ac30*/  FADD.FTZ R48, R48, R8 ;  /* 0x0000000830307221 */ /* 0x000fe40000010000 */
[----:B------:R-:W-:Y:S02]  /*ac40*/  FADD.FTZ R4, R204, R44 ;  /* 0x0000002ccc047221 */ /* 0x000fe40000010000 */
[----:B------:R-:W-:Y:S04]  /*ac50*/  FADD.FTZ R48, R47, R48 ;  /* 0x000000302f307221 */ /* 0x000fe80000010000 */
[----:B------:R-:W-:Y:S04]  /*ac60*/  FADD.FTZ R48, R49, R48 ;  /* 0x0000003031307221 */ /* 0x000fe80000010000 */
[----:B------:R-:W-:Y:S05]  /*ac70*/  FADD.FTZ R3, R205, R48 ;  /* 0x00000030cd037221 */ /* 0x000fea0000010000 */
[----:B------:R1:W-:Y:S04]  /*ac80*/  STL [R1+0x28], R3 ;  /* 0x0000280301007387 */ /* 0x0003e80000100800 */
[----:B------:R2:W-:Y:S01]  /*ac90*/  STL [R1+0x24], R4 ;  /* 0x0000240401007387 */ /* 0x0005e20000100800 */
[----:B-1----:R-:W-:Y:S01]  /*aca0*/  MOV R3, R0 ;  /* 0x0000000000037202 */ /* 0x002fe20000000f00 */
[----:B--2---:R-:W-:-:S05]  /*acb0*/  @P0 BRA `(.L_x_1544) ;  /* 0xffffbe0000000947 */ /* 0x004fca000383ffff */
.L_x_1543:
[----:B------:R-:W2:Y:S04]  /*acc0*/  LDL.LU R6, [R1+0x28] ;  /* 0x0000280001067983 */ /* 0x000ea80000300800 */
[----:B-1----:R-:W3:Y:S01]  /*acd0*/  LDL.LU R4, [R1+0x24] ;  /* 0x0000240001047983 */ /* 0x002ee20000300800 */
[----:B------:R-:W-:-:S03]  /*ace0*/  PLOP3.LUT P2, PT, PT, PT, PT, 0x8, 0x0 ;  /* 0x000000000000781c */ /* 0x000fc60003f4e170 */
        /* <DEDUP_REMOVED lines=13> */
[----:B------:R-:W-:-:S03]  /*adc0*/  @P1 MOV R8, 0x3f317218 ;  /* 0x3f31721800081802 */ /* 0x000fc60000000f00 */
[----:B------:R-:W-:Y:S02]  /*add0*/  @P0 MOV R10, 0x3f317218 ;  /* 0x3f317218000a0802 */ /* 0x000fe40000000f00 */
[----:B------:R-:W-:Y:S02]  /*ade0*/  @P1 FMUL.FTZ R8, R8, c[0x0][0x2d0] ;  /* 0x0000b40008081a20 */ /* 0x000fe40000410000 */
[----:B------:R-:W2:Y:S08]  /*adf0*/  @P0 MUFU.LG2 R7, R4 ;  /* 0x0000000400070308 */ /* 0x000eb00000000c00 */
[----:B------:R-:W3:Y:S01]  /*ae00*/  @P1 MUFU.LG2 R5, R5 ;  /* 0x0000000500051308 */ /* 0x000ee20000000c00 */
[----:B-1----:R-:W-:-:S02]  /*ae10*/  FMUL.FTZ R176, R6, R176 ;  /* 0x000000b006b07220 */ /* 0x002fc40000410000 */
[C---:B------:R-:W-:Y:S02]  /*ae20*/  FMUL.FTZ R177, R6.reuse, R177 ;  /* 0x000000b106b17220 */ /* 0x040fe40000410000 */
[C---:B------:R-:W-:Y:S02]  /*ae30*/  FMUL.FTZ R172, R6.reuse, R172 ;  /* 0x000000ac06ac7220 */ /* 0x040fe40000410000 */
[----:B------:R-:W-:Y:S01]  /*ae40*/  FMUL.FTZ R173, R6, R173 ;  /* 0x000000ad06ad7220 */ /* 0x000fe20000410000 */
[----:B------:R1:W4:Y:S01]  /*ae50*/  @P0 MUFU.RCP R3, R4 ;  /* 0x0000000400030308 */ /* 0x0003220000001000 */
[----:B--2---:R-:W-:Y:S02]  /*ae60*/  @P0 FMUL.FTZ R9, R7, 0.69314718246459960938 ;  /* 0x3f31721807090820 */ /* 0x004fe40000410000 */
[----:B------:R-:W-:Y:S02]  /*ae70*/  @P0 FMUL.FTZ R7, R10, c[0x0][0x2d0] ;  /* 0x0000b4000a070a20 */ /* 0x000fe40000410000 */
[----:B------:R-:W-:-:S02]  /*ae80*/  FMUL.FTZ R52, R6, R52 ;  /* 0x0000003406347220 */ /* 0x000fc40000410000 */
[C---:B------:R-:W-:Y:S02]  /*ae90*/  FMUL.FTZ R53, R6.reuse, R53 ;  /* 0x0000003506357220 */ /* 0x040fe40000410000 */
[----:B---3--:R-:W-:Y:S02]  /*aea0*/  @P1 FMUL.FTZ R5, R5, 0.69314718246459960938 ;  /* 0x3f31721805051820 */ /* 0x008fe40000410000 */
[C---:B------:R-:W-:Y:S02]  /*aeb0*/  FMUL.FTZ R56, R6.reuse, R56 ;  /* 0x0000003806387220 */ /* 0x040fe40000410000 */
[C---:B------:R-:W-:Y:S02]  /*aec0*/  FMUL.FTZ R57, R6.reuse, R57 ;  /* 0x0000003906397220 */ /* 0x040fe40000410000 */
[C---:B------:R-:W-:Y:S01]  /*aed0*/  FMUL.FTZ R60, R6.reuse, R60 ;  /* 0x0000003c063c7220 */ /* 0x040fe20000410000 */
[----:B-1----:R-:W-:Y:S01]  /*aee0*/  MOV R4, 0xff800000 ;  /* 0xff80000000047802 */ /* 0x002fe20000000f00 */
        /* <DEDUP_REMOVED lines=56> */
[----:B----4-:R-:W-:-:S02]  /*b270*/  FMUL.FTZ R178, R3, R178 ;  /* 0x000000b203b27220 */ /* 0x010fc40000410000 */
        /* <DEDUP_REMOVED lines=63> */
[----:B------:R-:W-:Y:S02]  /*b670*/  @P1 FFMA.FTZ R4, R8, R2, R5 ;  /* 0x0000000208041223 */ /* 0x000fe40000010005 */
[----:B------:R-:W-:Y:S02]  /*b680*/  @P0 FFMA.FTZ R6, R7, R0, R9 ;  /* 0x0000000007060223 */ /* 0x000fe40000010009 */
.L_x_1535:
[----:B------:R-:W-:Y:S05]  /*b690*/  @P2 BRA `(.L_x_1547) ;  /* 0x00001f7000002947 */ /* 0x000fea0003800000 */
[----:B------:R-:W1:Y:S01]  /*b6a0*/  S2R R0, SR_CTAID.Y ;  /* 0x0000000000007919 */ /* 0x000e620000002600 */
[----:B------:R-:W-:Y:S01]  /*b6b0*/  IMAD R5, RZ, RZ, -UR11 ;  /* 0x8000000bff057e24 */ /* 0x000fe2000f8e02ff */
[----:B------:R-:W-:Y:S01]  /*b6c0*/  USHF.R.S32.HI UR6, URZ, 0x1f, UR11 ;  /* 0x0000001f3f067899 */ /* 0x000fe2000801140b */
[----:B------:R-:W-:Y:S01]  /*b6d0*/  IMAD.MOV.U32 R9, RZ, RZ, c[0x0][0x4e8] ;  /* 0x00013a00ff097624 */ /* 0x000fe200078e00ff */
[----:B------:R-:W3:Y:S01]  /*b6e0*/  S2R R11, SR_TID.X ;  /* 0x00000000000b7919 */ /* 0x000ee20000002100 */
[----:B------:R-:W-:Y:S01]  /*b6f0*/  ULDC.64 UR4, c[0x0][0x4d0] ;  /* 0x0001340000047ab9 */ /* 0x000fe20000000a00 */
[----:B------:R-:W-:Y:S01]  /*b700*/  BSSY B0, `(.L_x_1548) ;  /* 0x000012d000007945 */ /* 0x000fe20003800000 */
[----:B------:R-:W-:Y:S01]  /*b710*/  UIMAD UR7, UR6, UR4, URZ ;  /* 0x00000004060772a4 */ /* 0x000fe2000f8e023f */
[----:B------:R-:W4:Y:S01]  /*b720*/  S2R R8, SR_CTAID.Z ;  /* 0x0000000000087919 */ /* 0x000f220000002700 */
[----:B--2---:R-:W-:-:S03]  /*b730*/  UIMAD.WIDE.U32 UR8, UR11, UR4, URZ ;  /* 0x000000040b0872a5 */ /* 0x004fc6000f8e003f */
[----:B------:R-:W-:Y:S01]  /*b740*/  BAR.SYNC.DEFER_BLOCKING 0x1, 0x100 ;  /* 0x0044000000007b1d */ /* 0x000fe20000010000 */
[----:B------:R-:W-:Y:S01]  /*b750*/  UIMAD UR7, UR11, UR5, UR7 ;  /* 0x000000050b0772a4 */ /* 0x000fe2000f8e0207 */
[C---:B------:R-:W-:Y:S01]  /*b760*/  ISETP.NE.AND P1, PT, R9.reuse, 0x1, PT ;  /* 0x000000010900780c */ /* 0x040fe20003f25270 */
[----:B------:R-:W-:Y:S01]  /*b770*/  IMAD.U32 R16, RZ, RZ, UR8 ;  /* 0x00000008ff107e24 */ /* 0x000fe2000f8e00ff */
[----:B------:R-:W-:Y:S01]  /*b780*/  MOV R17, UR9 ;  /* 0x0000000900117c02 */ /* 0x000fe20008000f00 */
[----:B------:R-:W-:Y:S01]  /*b790*/  UIADD3 UR7, UR9, UR7, URZ ;  /* 0x0000000709077290 */ /* 0x000fe2000fffe03f */
[----:B------:R-:W-:Y:S01]  /*b7a0*/  IMAD R9, R9, c[0x0][0x388], RZ ;  /* 0x0000e20009097a24 */ /* 0x000fe200078e02ff */
[----:B------:R-:W-:Y:S02]  /*b7b0*/  ULDC.64 UR4, c[0x0][0x438] ;  /* 0x00010e0000047ab9 */ /* 0x000fe40000000a00 */
[----:B------:R-:W-:Y:S02]  /*b7c0*/  UIMAD.WIDE.U32 UR14, UR11, UR4, URZ ;  /* 0x000000040b0e72a5 */ /* 0x000fe4000f8e003f */
[----:B------:R-:W-:Y:S01]  /*b7d0*/  UIMAD UR4, UR6, UR4, URZ ;  /* 0x00000004060472a4 */ /* 0x000fe2000f8e023f */
[----:B-1----:R-:W-:-:S02]  /*b7e0*/  IMAD R5, R5, c[0x0][0x550], R0 ;  /* 0x0001540005057a24 */ /* 0x002fc400078e0200 */
[----:B------:R-:W-:Y:S01]  /*b7f0*/  IMAD.U32 R17, RZ, RZ, UR7 ;  /* 0x00000007ff117e24 */ /* 0x000fe2000f8e00ff */
[----:B------:R-:W-:Y:S01]  /*b800*/  UIMAD UR4, UR11, UR5, UR4 ;  /* 0x000000050b0472a4 */ /* 0x000fe2000f8e0204 */
[----:B---3--:R-:W-:Y:S01]  /*b810*/  SHF.R.S32.HI R0, RZ, 0x1f, R11 ;  /* 0x0000001fff007819 */ /* 0x008fe2000001140b */
[----:B------:R-:W-:Y:S01]  /*b820*/  IMAD.U32 R15, RZ, RZ, UR15 ;  /* 0x0000000fff0f7e24 */ /* 0x000fe2000f8e00ff */
[----:B------:R-:W-:Y:S01]  /*b830*/  MOV R14, UR14 ;  /* 0x0000000e000e7c02 */ /* 0x000fe20008000f00 */
[----:B------:R-:W-:Y:S01]  /*b840*/  UIADD3 UR4, UR15, UR4, URZ ;  /* 0x000000040f047290 */ /* 0x000fe2000fffe03f */
[-C--:B------:R-:W-:Y:S01]  /*b850*/  LEA.HI R13, R0, R11.reuse, RZ, 0x5 ;  /* 0x0000000b000d7211 */ /* 0x080fe200078f28ff */
[----:B----4-:R-:W-:Y:S01]  /*b860*/  IMAD.WIDE.U32 R16, R8, c[0x0][0x4d8], R16 ;  /* 0x0001360008107a25 */ /* 0x010fe200078e0010 */
[----:B------:R-:W-:Y:S02]  /*b870*/  LEA.HI R0, R0, R11, RZ, 0x2 ;  /* 0x0000000b00007211 */ /* 0x000fe400078f10ff */
[----:B------:R-:W-:Y:S01]  /*b880*/  LOP3.LUT R3, R13, 0xffffffe0, RZ, 0xc0, !PT ;  /* 0xffffffe00d037812 */ /* 0x000fe200078ec0ff */
[----:B------:R-:W-:Y:S01]  /*b890*/  IMAD.U32 R15, RZ, RZ, UR4 ;  /* 0x00000004ff0f7e24 */ /* 0x000fe2000f8e00ff */
[----:B------:R-:W-:-:S02]  /*b8a0*/  LOP3.LUT R0, R0, 0xfffffffc, RZ, 0xc0, !PT ;  /* 0xfffffffc00007812 */ /* 0x000fc400078ec0ff */
[----:B------:R-:W-:Y:S01]  /*b8b0*/  SHF.R.S32.HI R7, RZ, 0x5, R13 ;  /* 0x00000005ff077819 */ /* 0x000fe2000001140d */
[----:B------:R-:W-:Y:S01]  /*b8c0*/  IMAD.IADD R3, R11, 0x1, -R3 ;  /* 0x000000010b037824 */ /* 0x000fe200078e0a03 */
[----:B------:R-:W-:Y:S01]  /*b8d0*/  SHF.R.S32.HI R13, RZ, 0x1f, R13 ;  /* 0x0000001fff0d7819 */ /* 0x000fe2000001140d */
[----:B------:R-:W-:Y:S01]  /*b8e0*/  IMAD.WIDE.U32 R14, R8, c[0x0][0x440], R14 ;  /* 0x00011000080e7a25 */ /* 0x000fe200078e000e */
[----:B------:R-:W-:Y:S02]  /*b8f0*/  IADD3 R11, -R0, R11, RZ ;  /* 0x0000000b000b7210 */ /* 0x000fe40007ffe1ff */
[----:B------:R-:W1:Y:S01]  /*b900*/  S2R R0, SR_CTAID.X ;  /* 0x0000000000007919 */ /* 0x000e620000002500 */
[----:B------:R-:W-:Y:S02]  /*b910*/  LEA.HI R13, R13, R7, RZ, 0x3 ;  /* 0x000000070d0d7211 */ /* 0x000fe400078f18ff */
[----:B------:R-:W-:Y:S02]  /*b920*/  SHF.R.S32.HI R2, RZ, 0x1f, R3 ;  /* 0x0000001fff027819 */ /* 0x000fe40000011403 */
[----:B------:R-:W-:-:S02]  /*b930*/  LOP3.LUT R13, R13, 0xffffff8, RZ, 0xc0, !PT ;  /* 0x0ffffff80d0d7812 */ /* 0x000fc400078ec0ff */
[----:B------:R-:W-:Y:S02]  /*b940*/  LEA.HI R10, R11, R11, RZ, 0x1 ;  /* 0x0000000b0b0a7211 */ /* 0x000fe400078f08ff */
[----:B------:R-:W-:Y:S01]  /*b950*/  LEA.HI R2, R2, R3, RZ, 0x2 ;  /* 0x0000000302027211 */ /* 0x000fe200078f10ff */
[----:B------:R-:W-:Y:S01]  /*b960*/  IMAD.IADD R13, R7, 0x1, -R13 ;  /* 0x00000001070d7824 */ /* 0x000fe200078e0a0d */
[----:B------:R-:W-:Y:S02]  /*b970*/  LOP3.LUT R10, R10, 0x1ffffffe, RZ, 0xc0, !PT ;  /* 0x1ffffffe0a0a7812 */ /* 0x000fe400078ec0ff */
[----:B------:R-:W-:Y:S02]  /*b980*/  SHF.R.S32.HI R12, RZ, 0x2, R2 ;  /* 0x00000002ff0c7819 */ /* 0x000fe40000011402 */
[----:B------:R-:W-:Y:S02]  /*b990*/  SHF.R.S32.HI R7, RZ, 0x1f, R8 ;  /* 0x0000001fff077819 */ /* 0x000fe40000011408 */
[----:B------:R-:W-:Y:S01]  /*b9a0*/  IADD3 R10, R11, -R10, RZ ;  /* 0x8000000a0b0a7210 */ /* 0x000fe20007ffe0ff */
[----:B------:R-:W-:Y:S01]  /*b9b0*/  IMAD R12, R13, 0x10, R12 ;  /* 0x000000100d0c7824 */ /* 0x000fe200078e020c */
[----:B------:R-:W-:Y:S01]  /*b9c0*/  LOP3.LUT R2, R2, 0x7ffffffc, RZ, 0xc0, !PT ;  /* 0x7ffffffc02027812 */ /* 0x000fe200078ec0ff */
[----:B------:R-:W-:-:S02]  /*b9d0*/  IMAD R11, R7, c[0x0][0x4d8], RZ ;  /* 0x00013600070b7a24 */ /* 0x000fc400078e02ff */
[----:B------:R-:W-:Y:S02]  /*b9e0*/  IMAD R10, R10, 0x8, R12 ;  /* 0x000000080a0a7824 */ /* 0x000fe400078e020c */
[----:B------:R-:W-:Y:S02]  /*b9f0*/  IMAD R7, R7, c[0x0][0x440], RZ ;  /* 0x0001100007077a24 */ /* 0x000fe400078e02ff */
[----:B------:R-:W-:Y:S01]  /*ba00*/  IMAD R11, R8, c[0x0][0x4dc], R11 ;  /* 0x00013700080b7a24 */ /* 0x000fe200078e020b */
[----:B-1----:R-:W-:Y:S01]  /*ba10*/  LEA R10, R0, R10, 0x7 ;  /* 0x0000000a000a7211 */ /* 0x002fe200078e38ff */
[----:B------:R-:W-:Y:S01]  /*ba20*/  IMAD R7, R8, c[0x0][0x444], R7 ;  /* 0x0001110008077a24 */ /* 0x000fe200078e0207 */
[----:B------:R-:W-:Y:S01]  /*ba30*/  SHF.R.S32.HI R8, RZ, 0x1f, R5 ;  /* 0x0000001fff087819 */ /* 0x000fe20000011405 */
[----:B------:R-:W-:Y:S01]  /*ba40*/  IMAD.IADD R17, R17, 0x1, R11 ;  /* 0x0000000111117824 */ /* 0x000fe200078e020b */
[----:B------:R-:W-:Y:S01]  /*ba50*/  MOV R11, R10 ;  /* 0x0000000a000b7202 */ /* 0x000fe20000000f00 */
[----:B------:R-:W-:Y:S01]  /*ba60*/  IMAD.IADD R15, R15, 0x1, R7 ;  /* 0x000000010f0f7824 */ /* 0x000fe200078e0207 */
[----:B------:R-:W-:Y:S01]  /*ba70*/  LEA R0, R0, R12, 0x7 ;  /* 0x0000000c00007211 */ /* 0x000fe200078e38ff */
[----:B------:R-:W-:-:S04]  /*ba80*/  @P1 IMAD.HI.U32 R7, R10, c[0x0][0x4ec], RZ ;  /* 0x00013b000a071a27 */ /* 0x000fc800078e00ff */
[C---:B------:R-:W-:Y:S01]  /*ba90*/  IMAD R13, R8.reuse, c[0x0][0x4e0], RZ ;  /* 0x00013800080d7a24 */ /* 0x040fe200078e02ff */
[----:B------:R-:W-:Y:S01]  /*baa0*/  @P1 SHF.R.U32.HI R11, RZ, c[0x0][0x4f0], R7 ;  /* 0x00013c00ff0b1a19 */ /* 0x000fe20000011607 */
[----:B------:R-:W-:Y:S02]  /*bab0*/  IMAD R8, R8, c[0x0][0x448], RZ ;  /* 0x0001120008087a24 */ /* 0x000fe400078e02ff */
[C---:B------:R-:W-:Y:S02]  /*bac0*/  IMAD R13, R5.reuse, c[0x0][0x4e4], R13 ;  /* 0x00013900050d7a24 */ /* 0x040fe400078e020d */
[----:B------:R-:W-:Y:S02]  /*bad0*/  IMAD.MOV R7, RZ, RZ, -R11 ;  /* 0x000000ffff077224 */ /* 0x000fe400078e0a0b */
[C---:B------:R-:W-:Y:S02]  /*bae0*/  IMAD R8, R5.reuse, c[0x0][0x44c], R8 ;  /* 0x0001130005087a24 */ /* 0x040fe400078e0208 */
[----:B------:R-:W-:-:S04]  /*baf0*/  IMAD.WIDE.U32 R14, R5, c[0x0][0x448], R14 ;  /* 0x00011200050e7a25 */ /* 0x000fc800078e000e */
[----:B------:R-:W-:Y:S01]  /*bb00*/  IMAD.WIDE.U32 R18, R5, c[0x0][0x4e0], R16 ;  /* 0x0001380005127a25 */ /* 0x000fe200078e0010 */
[----:B------:R-:W-:Y:S02]  /*bb10*/  IADD3 R15, R15, R8, RZ ;  /* 0x000000080f0f7210 */ /* 0x000fe40007ffe0ff */
[----:B------:R-:W-:Y:S01]  /*bb20*/  SHF.R.S32.HI R8, RZ, 0x1f, R11 ;  /* 0x0000001fff087819 */ /* 0x000fe2000001140b */
[----:B------:R-:W-:Y:S01]  /*bb30*/  @P1 IMAD.HI.U32 R5, R10, c[0x0][0x4ec], RZ ;  /* 0x00013b000a051a27 */ /* 0x000fe200078e00ff */
[----:B------:R-:W-:-:S03]  /*bb40*/  IADD3 R18, P0, R11, R18, RZ ;  /* 0x000000120b127210 */ /* 0x000fc60007f1e0ff */
[--C-:B------:R-:W-:Y:S01]  /*bb50*/  IMAD R7, R7, c[0x0][0x4e8], R10.reuse ;  /* 0x00013a0007077a24 */ /* 0x100fe200078e020a */
[----:B------:R-:W-:Y:S01]  /*bb60*/  IADD3.X R19, R8, R19, R13, P0, !PT ;  /* 0x0000001308137210 */ /* 0x000fe200007fe40d */
[----:B------:R-:W-:Y:S01]  /*bb70*/  IMAD.MOV.U32 R16, RZ, RZ, R10 ;  /* 0x000000ffff107224 */ /* 0x000fe200078e000a */
[----:B------:R-:W-:Y:S02]  /*bb80*/  @P1 SHF.R.U32.HI R16, RZ, c[0x0][0x4f0], R5 ;  /* 0x00013c00ff101a19 */ /* 0x000fe40000011605 */
[----:B------:R-:W-:Y:S01]  /*bb90*/  SHF.R.S32.HI R5, RZ, 0x1f, R7 ;  /* 0x0000001fff057819 */ /* 0x000fe20000011407 */
[----:B------:R-:W-:Y:S01]  /*bba0*/  IMAD.WIDE.U32 R18, R7, c[0x0][0x4c8], R18 ;  /* 0x0001320007127a25 */ /* 0x000fe200078e0012 */
[----:B------:R-:W-:-:S03]  /*bbb0*/  SHF.R.S32.HI R11, RZ, 0x1f, R16 ;  /* 0x0000001fff0b7819 */ /* 0x000fc60000011410 */
[----:B------:R-:W-:Y:S02]  /*bbc0*/  IMAD R5, R5, c[0x0][0x4c8], RZ ;  /* 0x0001320005057a24 */ /* 0x000fe400078e02ff */
[----:B------:R-:W-:Y:S02]  /*bbd0*/  IMAD R11, R11, c[0x0][0x430], RZ ;  /* 0x00010c000b0b7a24 */ /* 0x000fe400078e02ff */
[----:B------:R-:W-:Y:S01]  /*bbe0*/  IMAD R5, R7, c[0x0][0x4cc], R5 ;  /* 0x0001330007057a24 */ /* 0x000fe200078e0205 */
[----:B------:R-:W-:Y:S01]  /*bbf0*/  LEA R7, P0, R18, c[0x0][0x4a8], 0x2 ;  /* 0x00012a0012077a11 */ /* 0x000fe200078010ff */
[----:B------:R-:W-:Y:S02]  /*bc00*/  IMAD.MOV R8, RZ, RZ, -R16 ;  /* 0x000000ffff087224 */ /* 0x000fe400078e0a10 */
[----:B------:R-:W-:Y:S02]  /*bc10*/  IMAD.IADD R5, R19, 0x1, R5 ;  /* 0x0000000113057824 */ /* 0x000fe400078e0205 */
[----:B------:R-:W-:Y:S01]  /*bc20*/  IMAD.WIDE.U32 R14, R16, c[0x0][0x430], R14 ;  /* 0x00010c00100e7a25 */ /* 0x000fe200078e000e */
[----:B------:R-:W-:Y:S02]  /*bc30*/  SHFL.IDX PT, R12, R7, RZ, 0x1c1f ;  /* 0x001c1fff070c7589 */ /* 0x000fe400000e0000 */
[----:B------:R-:W-:Y:S01]  /*bc40*/  LEA.HI.X R5, R18, c[0x0][0x4ac], R5, 0x2, P0 ;  /* 0x00012b0012057a11 */ /* 0x000fe200000f1405 */
[----:B------:R-:W-:Y:S01]  /*bc50*/  IMAD R11, R16, c[0x0][0x434], R11 ;  /* 0x00010d00100b7a24 */ /* 0x000fe200078e020b */
[----:B------:R-:W-:Y:S01]  /*bc60*/  LOP3.LUT P0, RZ, R3, 0x3, RZ, 0xc0, !PT ;  /* 0x0000000303ff7812 */ /* 0x000fe2000780c0ff */
[----:B------:R1:W-:Y:S01]  /*bc70*/  SHFL.IDX PT, R16, R7, 0x1, 0x1c1f ;  /* 0x003c1f0007107f89 */ /* 0x0003e200000e0000 */
[----:B------:R-:W-:-:S02]  /*bc80*/  IMAD R8, R8, c[0x0][0x4e8], R10 ;  /* 0x00013a0008087a24 */ /* 0x000fc400078e020a */
[----:B------:R-:W-:Y:S01]  /*bc90*/  ISETP.GE.OR P2, PT, R0, R9, P0 ;  /* 0x000000090000720c */ /* 0x000fe20000746670 */
[----:B------:R-:W2:Y:S01]  /*bca0*/  SHFL.IDX PT, R13, R5, RZ, 0x1c1f ;  /* 0x001c1fff050d7589 */ /* 0x000ea200000e0000 */
[----:B------:R-:W-:Y:S01]  /*bcb0*/  IMAD.IADD R15, R15, 0x1, R11 ;  /* 0x000000010f0f7824 */ /* 0x000fe200078e020b */
[----:B------:R-:W-:Y:S01]  /*bcc0*/  SHF.R.S32.HI R10, RZ, 0x1f, R8 ;  /* 0x0000001fff0a7819 */ /* 0x000fe20000011408 */
[----:B------:R-:W-:Y:S01]  /*bcd0*/  IMAD.IADD R3, R3, 0x1, -R2 ;  /* 0x0000000103037824 */ /* 0x000fe200078e0a02 */
[----:B------:R3:W4:Y:S01]  /*bce0*/  SHFL.IDX PT, R17, R5, 0x1, 0x1c1f ;  /* 0x003c1f0005117f89 */ /* 0x00072200000e0000 */
[----:B------:R-:W-:-:S03]  /*bcf0*/  IMAD.WIDE.U32 R14, R8, c[0x0][0x428], R14 ;  /* 0x00010a00080e7a25 */ /* 0x000fc600078e000e */
[----:B------:R-:W-:Y:S01]  /*bd00*/  SHF.L.U32 R3, R3, 0x1, RZ ;  /* 0x0000000103037819 */ /* 0x000fe200000006ff */
[----:B------:R-:W-:-:S04]  /*bd10*/  IMAD R10, R10, c[0x0][0x428], RZ ;  /* 0x00010a000a0a7a24 */ /* 0x000fc800078e02ff */
[----:B------:R-:W-:-:S05]  /*bd20*/  IMAD R10, R8, c[0x0][0x42c], R10 ;  /* 0x00010b00080a7a24 */ /* 0x000fca00078e020a */
[----:B------:R-:W-:Y:S02]  /*bd30*/  IADD3 R10, R15, R10, RZ ;  /* 0x0000000a0f0a7210 */ /* 0x000fe40007ffe0ff */
[C---:B-1----:R-:W-:Y:S01]  /*bd40*/  LEA R7, P1, R14.reuse, c[0x0][0x400], 0x2 ;  /* 0x000100000e077a11 */ /* 0x042fe200078210ff */
[----:B--2---:R1:W-:Y:S03]  /*bd50*/  @!P2 ST.E [R12.64], R4 ;  /* 0x000000040c00a985 */ /* 0x0043e6000c10190c */
[----:B------:R-:W-:Y:S02]  /*bd60*/  LEA.HI.X R10, R14, c[0x0][0x404], R10, 0x2, P1 ;  /* 0x000101000e0a7a11 */ /* 0x000fe400008f140a */
[----:B---3--:R-:W-:Y:S01]  /*bd70*/  IADD3 R5, R0, 0x8, RZ ;  /* 0x0000000800057810 */ /* 0x008fe20007ffe0ff */
[----:B------:R2:W3:Y:S03]  /*bd80*/  SHFL.IDX PT, R14, R7, RZ, 0x1c1f ;  /* 0x001c1fff070e7589 */ /* 0x0004e600000e0000 */
[CC--:B------:R-:W-:Y:S01]  /*bd90*/  ISETP.GE.OR P0, PT, R5.reuse, R9.reuse, P0 ;  /* 0x000000090500720c */ /* 0x0c0fe20000706670 */
[----:B------:R2:W2:Y:S01]  /*bda0*/  SHFL.IDX PT, R15, R10, RZ, 0x1c1f ;  /* 0x001c1fff0a0f7589 */ /* 0x0004a200000e0000 */
[----:B------:R-:W-:-:S11]  /*bdb0*/  ISETP.GE.AND P1, PT, R5, R9, PT ;  /* 0x000000090500720c */ /* 0x000fd60003f26270 */
[----:B----4-:R4:W-:Y:S01]  /*bdc0*/  @!P0 ST.E [R16.64], R6 ;  /* 0x0000000610008985 */ /* 0x0109e2000c10190c */
[----:B------:R-:W-:Y:S02]  /*bdd0*/  ISETP.GE.AND P0, PT, R0, R9, PT ;  /* 0x000000090000720c */ /* 0x000fe40003f06270 */
[----:B-1----:R-:W-:-:S11]  /*bde0*/  P2R R4, PR, RZ, 0x2 ;  /* 0x00000002ff047803 */ /* 0x002fd60000000000 */
[----:B------:R-:W-:Y:S05]  /*bdf0*/  @P0 BRA `(.L_x_1549) ;  /* 0x00000bd000000947 */ /* 0x000fea0003800000 */
[C---:B--23--:R-:W-:Y:S02]  /*be00*/  ISETP.GE.AND P0, PT, R3.reuse, c[0x0][0x3c8], PT ;  /* 0x0000f20003007a0c */ /* 0x04cfe40003f06270 */
[C---:B------:R-:W-:Y:S02]  /*be10*/  IADD3 R0, R3.reuse, 0x10, RZ ;  /* 0x0000001003007810 */ /* 0x040fe40007ffe0ff */
[C---:B------:R-:W-:Y:S02]  /*be20*/  IADD3 R2, R3.reuse, 0x8, RZ ;  /* 0x0000000803027810 */ /* 0x040fe40007ffe0ff */
[----:B------:R-:W-:Y:S02]  /*be30*/  ISETP.GE.AND P4, PT, R0, c[0x0][0x3c8], PT ;  /* 0x0000f20000007a0c */ /* 0x000fe40003f86270 */
[----:B------:R-:W-:Y:S02]  /*be40*/  ISETP.GE.AND P5, PT, R2, c[0x0][0x3c8], PT ;  /* 0x0000f20002007a0c */ /* 0x000fe40003fa6270 */
[----:B----4-:R-:W-:-:S02]  /*be50*/  IADD3 R6, R3, 0x20, RZ ;  /* 0x0000002003067810 */ /* 0x010fc40007ffe0ff */
[C---:B------:R-:W-:Y:S01]  /*be60*/  IADD3 R5, R3.reuse, 0x28, RZ ;  /* 0x0000002803057810 */ /* 0x040fe20007ffe0ff */
[----:B------:R-:W-:Y:S01]  /*be70*/  @!P0 IMAD.WIDE R8, R3, 0x4, R14 ;  /* 0x0000000403088825 */ /* 0x000fe200078e020e */
[----:B------:R-:W-:Y:S02]  /*be80*/  ISETP.GE.AND P2, PT, R6, c[0x0][0x3c8], PT ;  /* 0x0000f20006007a0c */ /* 0x000fe40003f46270 */
[----:B------:R-:W-:Y:S02]  /*be90*/  ISETP.GE.AND P1, PT, R5, c[0x0][0x3c8], PT ;  /* 0x0000f20005007a0c */ /* 0x000fe40003f26270 */
[----:B------:R1:W-:Y:S03]  /*bea0*/  @!P0 ST.E.64 [R8.64], R176 ;  /* 0x000000b008008985 */ /* 0x0003e6000c101b0c */
[----:B------:R-:W-:-:S04]  /*beb0*/  @!P5 LEA.HI R2, R2, R2, RZ, 0x1 ;  /* 0x000000020202d211 */ /* 0x000fc800078f08ff */
[----:B------:R-:W-:Y:S02]  /*bec0*/  @!P5 LOP3.LUT R2, R2, 0xfffffffe, RZ, 0xc0, !PT ;  /* 0xfffffffe0202d812 */ /* 0x000fe400078ec0ff */
[----:B------:R-:W-:Y:S02]  /*bed0*/  @!P2 LEA.HI R6, R6, R6, RZ, 0x1 ;  /* 0x000000060606a211 */ /* 0x000fe400078f08ff */
[----:B------:R-:W-:Y:S01]  /*bee0*/  @!P1 LEA.HI R5, R5, R5, RZ, 0x1 ;  /* 0x0000000505059211 */ /* 0x000fe200078f08ff */
[----:B------:R-:W-:Y:S01]  /*bef0*/  @!P5 IMAD.WIDE R12, R2, 0x4, R14 ;  /* 0x00000004020cd825 */ /* 0x000fe200078e020e */
[----:B------:R-:W-:Y:S02]  /*bf00*/  IADD3 R2, R3, 0x38, RZ ;  /* 0x0000003803027810 */ /* 0x000fe40007ffe0ff */
[----:B------:R-:W-:Y:S02]  /*bf10*/  @!P2 LOP3.LUT R6, R6, 0xfffffffe, RZ, 0xc0, !PT ;  /* 0xfffffffe0606a812 */ /* 0x000fe400078ec0ff */
[----:B------:R-:W-:Y:S01]  /*bf20*/  @!P1 LOP3.LUT R5, R5, 0xfffffffe, RZ, 0xc0, !PT ;  /* 0xfffffffe05059812 */ /* 0x000fe200078ec0ff */
[----:B------:R2:W-:Y:S01]  /*bf30*/  @!P5 ST.E.64 [R12.64], R172 ;  /* 0x000000ac0c00d985 */ /* 0x0005e2000c101b0c */
[----:B------:R-:W-:-:S03]  /*bf40*/  ISETP.GE.AND P5, PT, R2, c[0x0][0x3c8], PT ;  /* 0x0000f20002007a0c */ /* 0x000fc60003fa6270 */
[----:B------:R-:W-:Y:S01]  /*bf50*/  @!P1 IMAD.WIDE R18, R5, 0x4, R14 ;  /* 0x0000000405129825 */ /* 0x000fe200078e020e */
[C---:B------:R-:W-:Y:S02]  /*bf60*/  IADD3 R5, R3.reuse, 0x50, RZ ;  /* 0x0000005003057810 */ /* 0x040fe40007ffe0ff */
[C---:B-1----:R-:W-:Y:S02]  /*bf70*/  IADD3 R8, R3.reuse, 0x18, RZ ;  /* 0x0000001803087810 */ /* 0x042fe40007ffe0ff */
[----:B------:R-:W-:Y:S02]  /*bf80*/  @!P4 LEA.HI R9, R0, R0, RZ, 0x1 ;  /* 0x000000000009c211 */ /* 0x000fe400078f08ff */
[----:B------:R-:W-:Y:S02]  /*bf90*/  IADD3 R0, R3, 0x30, RZ ;  /* 0x0000003003007810 */ /* 0x000fe40007ffe0ff */
[----:B------:R-:W-:Y:S02]  /*bfa0*/  ISETP.GE.AND P3, PT, R8, c[0x0][0x3c8], PT ;  /* 0x0000f20008007a0c */ /* 0x000fe40003f66270 */
[----:B------:R-:W-:-:S02]  /*bfb0*/  ISETP.GE.AND P0, PT, R0, c[0x0][0x3c8], PT ;  /* 0x0000f20000007a0c */ /* 0x000fc40003f06270 */
[----:B------:R-:W-:Y:S02]  /*bfc0*/  @!P4 LOP3.LUT R9, R9, 0xfffffffe, RZ, 0xc0, !PT ;  /* 0xfffffffe0909c812 */ /* 0x000fe400078ec0ff */
[----:B------:R-:W-:-:S03]  /*bfd0*/  @!P5 LEA.HI R2, R2, R2, RZ, 0x1 ;  /* 0x000000020202d211 */ /* 0x000fc600078f08ff */
[----:B------:R-:W-:Y:S01]  /*bfe0*/  @!P4 IMAD.WIDE R16, R9, 0x4, R14 ;  /* 0x000000040910c825 */ /* 0x000fe200078e020e */
[----:B------:R-:W-:Y:S02]  /*bff0*/  IADD3 R9, R3, 0x40, RZ ;  /* 0x0000004003097810 */ /* 0x000fe40007ffe0ff */
[----:B------:R-:W-:Y:S02]  /*c000*/  @!P5 LOP3.LUT R2, R2, 0xfffffffe, RZ, 0xc0, !PT ;  /* 0xfffffffe0202d812 */ /* 0x000fe400078ec0ff */
[----:B------:R-:W-:Y:S01]  /*c010*/  @!P3 LEA.HI R8, R8, R8, RZ, 0x1 ;  /* 0x000000080808b211 */ /* 0x000fe200078f08ff */
[----:B------:R1:W-:Y:S01]  /*c020*/  @!P4 ST.E.64 [R16.64], R52 ;  /* 0x000000341000c985 */ /* 0x0003e2000c101b0c */
[----:B------:R-:W-:Y:S02]  /*c030*/  @!P0 LEA.HI R0, R0, R0, RZ, 0x1 ;  /* 0x0000000000008211 */ /* 0x000fe400078f08ff */
[----:B------:R-:W-:Y:S02]  /*c040*/  @!P3 LOP3.LUT R8, R8, 0xfffffffe, RZ, 0xc0, !PT ;  /* 0xfffffffe0808b812 */ /* 0x000fe400078ec0ff */
[----:B------:R-:W-:-:S02]  /*c050*/  @!P0 LOP3.LUT R0, R0, 0xfffffffe, RZ, 0xc0, !PT ;  /* 0xfffffffe00008812 */ /* 0x000fc400078ec0ff */
[----:B------:R-:W-:Y:S01]  /*c060*/  ISETP.GE.AND P4, PT, R9, c[0x0][0x3c8], PT ;  /* 0x0000f20009007a0c */ /* 0x000fe20003f86270 */
[----:B--2---:R-:W-:Y:S01]  /*c070*/  @!P3 IMAD.WIDE R12, R8, 0x4, R14 ;  /* 0x00000004080cb825 */ /* 0x004fe200078e020e */
[----:B------:R-:W-:-:S03]  /*c080*/  IADD3 R8, R3, 0x60, RZ ;  /* 0x0000006003087810 */ /* 0x000fc60007ffe0ff */
[----:B------:R-:W-:Y:S01]  /*c090*/  @!P0 IMAD.WIDE R20, R0, 0x4, R14 ;  /* 0x0000000400148825 */ /* 0x000fe200078e020e */
[----:B------:R2:W-:Y:S01]  /*c0a0*/  @!P3 ST.E.64 [R12.64], R56 ;  /* 0x000000380c00b985 */ /* 0x0005e2000c101b0c */
[----:B------:R-:W-:-:S06]  /*c0b0*/  IADD3 R0, R3, 0x58, RZ ;  /* 0x0000005803007810 */ /* 0x000fcc0007ffe0ff */
[----:B------:R-:W-:-:S04]  /*c0c0*/  @!P4 LEA.HI R9, R9, R9, RZ, 0x1 ;  /* 0x000000090909c211 */ /* 0x000fc800078f08ff */
[----:B------:R-:W-:Y:S01]  /*c0d0*/  @!P4 LOP3.LUT R9, R9, 0xfffffffe, RZ, 0xc0, !PT ;  /* 0xfffffffe0909c812 */ /* 0x000fe200078ec0ff */
[----:B-1----:R-:W-:Y:S01]  /*c0e0*/  @!P2 IMAD.WIDE R16, R6, 0x4, R14 ;  /* 0x000000040610a825 */ /* 0x002fe200078e020e */
[----:B------:R-:W-:-:S04]  /*c0f0*/  IADD3 R6, R3, 0x48, RZ ;  /* 0x0000004803067810 */ /* 0x000fc80007ffe0ff */
[----:B------:R1:W-:Y:S01]  /*c100*/  @!P2 ST.E.64 [R16.64], R60 ;  /* 0x0000003c1000a985 */ /* 0x0003e2000c101b0c */
[----:B------:R-:W-:Y:S02]  /*c110*/  ISETP.GE.AND P3, PT, R6, c[0x0][0x3c8], PT ;  /* 0x0000f20006007a0c */ /* 0x000fe40003f66270 */
[----:B------:R-:W-:Y:S01]  /*c120*/  ISETP.GE.AND P2, PT, R5, c[0x0][0x3c8], PT ;  /* 0x0000f20005007a0c */ /* 0x000fe20003f46270 */
[----:B------:R-:W-:Y:S01]  /*c130*/  @!P1 ST.E.64 [R18.64], R64 ;  /* 0x0000004012009985 */ /* 0x000fe2000c101b0c */
[----:B------:R-:W-:-:S03]  /*c140*/  ISETP.GE.AND P1, PT, R0, c[0x0][0x3c8], PT ;  /* 0x0000f20000007a0c */ /* 0x000fc60003f26270 */
[----:B------:R3:W-:Y:S01]  /*c150*/  @!P0 ST.E.64 [R20.64], R68 ;  /* 0x0000004414008985 */ /* 0x0007e2000c101b0c */
[----:B------:R-:W-:Y:S01]  /*c160*/  ISETP.GE.AND P0, PT, R8, c[0x0][0x3c8], PT ;  /* 0x0000f20008007a0c */ /* 0x000fe20003f06270 */
[----:B--2---:R-:W-:Y:S01]  /*c170*/  @!P5 IMAD.WIDE R12, R2, 0x4, R14 ;  /* 0x00000004020cd825 */ /* 0x004fe200078e020e */
[----:B------:R-:W-:-:S03]  /*c180*/  IADD3 R2, R3, 0x68, RZ ;  /* 0x0000006803027810 */ /* 0x000fc60007ffe0ff */
[----:B------:R-:W-:Y:S01]  /*c190*/  @!P3 LEA.HI R6, R6, R6, RZ, 0x1 ;  /* 0x000000060606b211 */ /* 0x000fe200078f08ff */
[----:B------:R2:W-:Y:S01]  /*c1a0*/  @!P5 ST.E.64 [R12.64], R72 ;  /* 0x000000480c00d985 */ /* 0x0005e2000c101b0c */
[----:B------:R-:W-:Y:S02]  /*c1b0*/  @!P2 LEA.HI R5, R5, R5, RZ, 0x1 ;  /* 0x000000050505a211 */ /* 0x000fe400078f08ff */
[----:B------:R-:W-:Y:S02]  /*c1c0*/  @!P1 LEA.HI R0, R0, R0, RZ, 0x1 ;  /* 0x0000000000009211 */ /* 0x000fe400078f08ff */
[----:B------:R-:W-:Y:S02]  /*c1d0*/  @!P3 LOP3.LUT R6, R6, 0xfffffffe, RZ, 0xc0, !PT ;  /* 0xfffffffe0606b812 */ /* 0x000fe400078ec0ff */
[----:B------:R-:W-:Y:S02]  /*c1e0*/  @!P0 LEA.HI R8, R8, R8, RZ, 0x1 ;  /* 0x0000000808088211 */ /* 0x000fe400078f08ff */
[----:B------:R-:W-:-:S02]  /*c1f0*/  @!P2 LOP3.LUT R5, R5, 0xfffffffe, RZ, 0xc0, !PT ;  /* 0xfffffffe0505a812 */ /* 0x000fc400078ec0ff */
[----:B------:R-:W-:Y:S02]  /*c200*/  @!P0 LOP3.LUT R8, R8, 0xfffffffe, RZ, 0xc0, !PT ;  /* 0xfffffffe08088812 */ /* 0x000fe400078ec0ff */
[----:B------:R-:W-:Y:S01]  /*c210*/  ISETP.GE.AND P5, PT, R2, c[0x0][0x3c8], PT ;  /* 0x0000f20002007a0c */ /* 0x000fe20003fa6270 */
[--C-:B-1----:R-:W-:Y:S01]  /*c220*/  @!P4 IMAD.WIDE R16, R9, 0x4, R14.reuse ;  /* 0x000000040910c825 */ /* 0x102fe200078e020e */
[----:B------:R-:W-:Y:S02]  /*c230*/  IADD3 R9, R3, 0x70, RZ ;  /* 0x0000007003097810 */ /* 0x000fe40007ffe0ff */
[----:B------:R-:W-:Y:S02]  /*c240*/  @!P1 LOP3.LUT R0, R0, 0xfffffffe, RZ, 0xc0, !PT ;  /* 0xfffffffe00009812 */ /* 0x000fe400078ec0ff */
[----:B------:R1:W-:Y:S01]  /*c250*/  @!P4 ST.E.64 [R16.64], R76 ;  /* 0x0000004c1000c985 */ /* 0x0003e2000c101b0c */
[----:B------:R-:W-:Y:S01]  /*c260*/  ISETP.GE.AND P4, PT, R9, c[0x0][0x3c8], PT ;  /* 0x0000f20009007a0c */ /* 0x000fe20003f86270 */
[----:B---3--:R-:W-:Y:S01]  /*c270*/  @!P0 IMAD.WIDE R20, R8, 0x4, R14 ;  /* 0x0000000408148825 */ /* 0x008fe200078e020e */
[----:B------:R-:W-:-:S03]  /*c280*/  IADD3 R8, R3, 0x78, RZ ;  /* 0x0000007803087810 */ /* 0x000fc60007ffe0ff */
[--C-:B------:R-:W-:Y:S01]  /*c290*/  @!P1 IMAD.WIDE R18, R0, 0x4, R14.reuse ;  /* 0x0000000400129825 */ /* 0x100fe200078e020e */
[----:B------:R-:W-:Y:S02]  /*c2a0*/  @!P5 LEA.HI R2, R2, R2, RZ, 0x1 ;  /* 0x000000020202d211 */ /* 0x000fe400078f08ff */
[C---:B------:R-:W-:Y:S01]  /*c2b0*/  IADD3 R0, R3.reuse, 0x90, RZ ;  /* 0x0000009003007810 */ /* 0x040fe20007ffe0ff */
[----:B--2---:R-:W-:Y:S01]  /*c2c0*/  @!P3 IMAD.WIDE R12, R6, 0x4, R14 ;  /* 0x00000004060cb825 */ /* 0x004fe200078e020e */
[----:B------:R-:W-:-:S03]  /*c2d0*/  IADD3 R6, R3, 0x80, RZ ;  /* 0x0000008003067810 */ /* 0x000fc60007ffe0ff */
[----:B------:R-:W-:Y:S01]  /*c2e0*/  @!P4 LEA.HI R9, R9, R9, RZ, 0x1 ;  /* 0x000000090909c211 */ /* 0x000fe200078f08ff */
[----:B------:R2:W-:Y:S01]  /*c2f0*/  @!P3 ST.E.64 [R12.64], R80 ;  /* 0x000000500c00b985 */ /* 0x0005e2000c101b0c */
[----:B------:R-:W-:Y:S02]  /*c300*/  ISETP.GE.AND P3, PT, R8, c[0x0][0x3c8], PT ;  /* 0x0000f20008007a0c */ /* 0x000fe40003f66270 */
[----:B------:R-:W-:Y:S02]  /*c310*/  @!P5 LOP3.LUT R2, R2, 0xfffffffe, RZ, 0xc0, !PT ;  /* 0xfffffffe0202d812 */ /* 0x000fe400078ec0ff */
[----:B------:R-:W-:Y:S01]  /*c320*/  @!P4 LOP3.LUT R9, R9, 0xfffffffe, RZ, 0xc0, !PT ;  /* 0xfffffffe0909c812 */ /* 0x000fe200078ec0ff */
[----:B-1----:R-:W-:Y:S01]  /*c330*/  @!P2 IMAD.WIDE R16, R5, 0x4, R14 ;  /* 0x000000040510a825 */ /* 0x002fe200078e020e */
[----:B------:R-:W-:-:S07]  /*c340*/  IADD3 R5, R3, 0x88, RZ ;  /* 0x0000008803057810 */ /* 0x000fce0007ffe0ff */
[----:B------:R-:W-:Y:S01]  /*c350*/  @!P3 LEA.HI R8, R8, R8, RZ, 0x1 ;  /* 0x000000080808b211 */ /* 0x000fe200078f08ff */
[----:B------:R1:W-:Y:S01]  /*c360*/  @!P2 ST.E.64 [R16.64], R84 ;  /* 0x000000541000a985 */ /* 0x0003e2000c101b0c */
[----:B------:R-:W-:Y:S02]  /*c370*/  ISETP.GE.AND P2, PT, R6, c[0x0][0x3c8], PT ;  /* 0x0000f20006007a0c */ /* 0x000fe40003f46270 */
[----:B------:R-:W-:Y:S01]  /*c380*/  @!P3 LOP3.LUT R8, R8, 0xfffffffe, RZ, 0xc0, !PT ;  /* 0xfffffffe0808b812 */ /* 0x000fe200078ec0ff */
[----:B------:R3:W-:Y:S01]  /*c390*/  @!P1 ST.E.64 [R18.64], R88 ;  /* 0x0000005812009985 */ /* 0x0007e2000c101b0c */
[----:B------:R-:W-:-:S03]  /*c3a0*/  ISETP.GE.AND P1, PT, R5, c[0x0][0x3c8], PT ;  /* 0x0000f20005007a0c */ /* 0x000fc60003f26270 */
[----:B------:R-:W-:Y:S01]  /*c3b0*/  @!P0 ST.E.64 [R20.64], R92 ;  /* 0x0000005c14008985 */ /* 0x000fe2000c101b0c */
[----:B------:R-:W-:Y:S01]  /*c3c0*/  ISETP.GE.AND P0, PT, R0, c[0x0][0x3c8], PT ;  /* 0x0000f20000007a0c */ /* 0x000fe20003f06270 */
[----:B--2---:R-:W-:Y:S01]  /*c3d0*/  @!P5 IMAD.WIDE R12, R2, 0x4, R14 ;  /* 0x00000004020cd825 */ /* 0x004fe200078e020e */
[----:B------:R-:W-:-:S03]  /*c3e0*/  IADD3 R2, R3, 0x98, RZ ;  /* 0x0000009803027810 */ /* 0x000fc60007ffe0ff */
[----:B------:R-:W-:Y:S01]  /*c3f0*/  @!P2 LEA.HI R6, R6, R6, RZ, 0x1 ;  /* 0x000000060606a211 */ /* 0x000fe200078f08ff */
[----:B------:R2:W-:Y:S01]  /*c400*/  @!P5 ST.E.64 [R12.64], R96 ;  /* 0x000000600c00d985 */ /* 0x0005e2000c101b0c */
[----:B------:R-:W-:Y:S02]  /*c410*/  ISETP.GE.AND P5, PT, R2, c[0x0][0x3c8], PT ;  /* 0x0000f20002007a0c */ /* 0x000fe40003fa6270 */
[----:B------:R-:W-:Y:S02]  /*c420*/  @!P1 LEA.HI R5, R5, R5, RZ, 0x1 ;  /* 0x0000000505059211 */ /* 0x000fe400078f08ff */
[----:B------:R-:W-:Y:S02]  /*c430*/  @!P2 LOP3.LUT R6, R6, 0xfffffffe, RZ, 0xc0, !PT ;  /* 0xfffffffe0606a812 */ /* 0x000fe400078ec0ff */
[----:B------:R-:W-:-:S04]  /*c440*/  @!P0 LEA.HI R0, R0, R0, RZ, 0x1 ;  /* 0x0000000000008211 */ /* 0x000fc800078f08ff */
[----:B------:R-:W-:Y:S01]  /*c450*/  @!P0 LOP3.LUT R0, R0, 0xfffffffe, RZ, 0xc0, !PT ;  /* 0xfffffffe00008812 */ /* 0x000fe200078ec0ff */
[--C-:B-1----:R-:W-:Y:S01]  /*c460*/  @!P4 IMAD.WIDE R16, R9, 0x4, R14.reuse ;  /* 0x000000040910c825 */ /* 0x102fe200078e020e */
[----:B------:R-:W-:Y:S02]  /*c470*/  @!P1 LOP3.LUT R9, R5, 0xfffffffe, RZ, 0xc0, !PT ;  /* 0xfffffffe05099812 */ /* 0x000fe400078ec0ff */
[----:B------:R-:W-:Y:S01]  /*c480*/  IADD3 R5, R3, 0xa0, RZ ;  /* 0x000000a003057810 */ /* 0x000fe20007ffe0ff */
[----:B---3--:R-:W-:Y:S01]  /*c490*/  @!P0 IMAD.WIDE R18, R0, 0x4, R14 ;  /* 0x0000000400128825 */ /* 0x008fe200078e020e */
[----:B------:R1:W-:Y:S01]  /*c4a0*/  @!P4 ST.E.64 [R16.64], R100 ;  /* 0x000000641000c985 */ /* 0x0003e2000c101b0c */
[----:B------:R-:W-:Y:S02]  /*c4b0*/  @!P5 LEA.HI R2, R2, R2, RZ, 0x1 ;  /* 0x000000020202d211 */ /* 0x000fe400078f08ff */
[----:B------:R-:W-:Y:S02]  /*c4c0*/  ISETP.GE.AND P6, PT, R5, c[0x0][0x3c8], PT ;  /* 0x0000f20005007a0c */ /* 0x000fe40003fc6270 */
[----:B------:R-:W-:-:S02]  /*c4d0*/  IADD3 R0, R3, 0xb8, RZ ;  /* 0x000000b803007810 */ /* 0x000fc40007ffe0ff */
[----:B------:R-:W-:Y:S02]  /*c4e0*/  @!P5 LOP3.LUT R11, R2, 0xfffffffe, RZ, 0xc0, !PT ;  /* 0xfffffffe020bd812 */ /* 0x000fe400078ec0ff */
[----:B------:R-:W-:Y:S01]  /*c4f0*/  IADD3 R2, R3, 0xc8, RZ ;  /* 0x000000c803027810 */ /* 0x000fe20007ffe0ff */
[----:B--2---:R-:W-:-:S04]  /*c500*/  @!P3 IMAD.WIDE R12, R8, 0x4, R14 ;  /* 0x00000004080cb825 */ /* 0x004fc800078e020e */
[----:B------:R-:W-:Y:S01]  /*c510*/  @!P1 IMAD.WIDE R8, R9, 0x4, R14 ;  /* 0x0000000409089825 */ /* 0x000fe200078e020e */
[----:B------:R2:W-:Y:S01]  /*c520*/  @!P3 ST.E.64 [R12.64], R104 ;  /* 0x000000680c00b985 */ /* 0x0005e2000c101b0c */
[----:B------:R-:W-:-:S04]  /*c530*/  @!P6 LEA.HI R5, R5, R5, RZ, 0x1 ;  /* 0x000000050505e211 */ /* 0x000fc800078f08ff */
[----:B------:R-:W-:Y:S01]  /*c540*/  @!P6 LOP3.LUT R5, R5, 0xfffffffe, RZ, 0xc0, !PT ;  /* 0xfffffffe0505e812 */ /* 0x000fe200078ec0ff */
[----:B-1----:R-:W-:Y:S01]  /*c550*/  @!P2 IMAD.WIDE R16, R6, 0x4, R14 ;  /* 0x000000040610a825 */ /* 0x002fe200078e020e */
[----:B------:R-:W-:-:S04]  /*c560*/  IADD3 R6, R3, 0xb0, RZ ;  /* 0x000000b003067810 */ /* 0x000fc80007ffe0ff */
[----:B------:R1:W-:Y:S01]  /*c570*/  @!P2 ST.E.64 [R16.64], R108 ;  /* 0x0000006c1000a985 */ /* 0x0003e2000c101b0c */
[----:B------:R-:W-:Y:S02]  /*c580*/  ISETP.GE.AND P3, PT, R6, c[0x0][0x3c8], PT ;  /* 0x0000f20006007a0c */ /* 0x000fe40003f66270 */
[----:B------:R-:W-:Y:S01]  /*c590*/  ISETP.GE.AND P2, PT, R0, c[0x0][0x3c8], PT ;  /* 0x0000f20000007a0c */ /* 0x000fe20003f46270 */
[----:B------:R3:W-:Y:S04]  /*c5a0*/  @!P1 ST.E.64 [R8.64], R112 ;  /* 0x0000007008009985 */ /* 0x0007e8000c101b0c */
[----:B------:R4:W-:Y:S01]  /*c5b0*/  @!P0 ST.E.64 [R18.64], R116 ;  /* 0x0000007412008985 */ /* 0x0009e2000c101b0c */
[----:B------:R-:W-:Y:S01]  /*c5c0*/  ISETP.GE.AND P0, PT, R2, c[0x0][0x3c8], PT ;  /* 0x0000f20002007a0c */ /* 0x000fe20003f06270 */
[----:B--2---:R-:W-:-:S04]  /*c5d0*/  @!P5 IMAD.WIDE R12, R11, 0x4, R14 ;  /* 0x000000040b0cd825 */ /* 0x004fc800078e020e */
[----:B------:R-:W-:Y:S01]  /*c5e0*/  @!P3 LEA.HI R6, R6, R6, RZ, 0x1 ;  /* 0x000000060606b211 */ /* 0x000fe200078f08ff */
[----:B------:R2:W-:Y:S01]  /*c5f0*/  @!P5 ST.E.64 [R12.64], R120 ;  /* 0x000000780c00d985 */ /* 0x0005e2000c101b0c */
[----:B------:R-:W-:Y:S02]  /*c600*/  @!P2 LEA.HI R0, R0, R0, RZ, 0x1 ;  /* 0x000000000000a211 */ /* 0x000fe400078f08ff */
[----:B------:R-:W-:Y:S02]  /*c610*/  @!P3 LOP3.LUT R6, R6, 0xfffffffe, RZ, 0xc0, !PT ;  /* 0xfffffffe0606b812 */ /* 0x000fe400078ec0ff */
[----:B------:R-:W-:Y:S02]  /*c620*/  @!P2 LOP3.LUT R0, R0, 0xfffffffe, RZ, 0xc0, !PT ;  /* 0xfffffffe0000a812 */ /* 0x000fe400078ec0ff */
[----:B------:R-:W-:-:S04]  /*c630*/  @!P0 LEA.HI R2, R2, R2, RZ, 0x1 ;  /* 0x0000000202028211 */ /* 0x000fc800078f08ff */
[----:B------:R-:W-:Y:S01]  /*c640*/  @!P0 LOP3.LUT R2, R2, 0xfffffffe, RZ, 0xc0, !PT ;  /* 0xfffffffe02028812 */ /* 0x000fe200078ec0ff */
[--C-:B-1----:R-:W-:Y:S01]  /*c650*/  @!P3 IMAD.WIDE R16, R6, 0x4, R14.reuse ;  /* 0x000000040610b825 */ /* 0x102fe200078e020e */
[C---:B------:R-:W-:Y:S02]  /*c660*/  IADD3 R6, R3.reuse, 0xf0, RZ ;  /* 0x000000f003067810 */ /* 0x040fe40007ffe0ff */
[C---:B---3--:R-:W-:Y:S02]  /*c670*/  IADD3 R8, R3.reuse, 0xa8, RZ ;  /* 0x000000a803087810 */ /* 0x048fe40007ffe0ff */
[----:B------:R-:W-:Y:S02]  /*c680*/  IADD3 R9, R3, 0xc0, RZ ;  /* 0x000000c003097810 */ /* 0x000fe40007ffe0ff */
[----:B------:R-:W-:Y:S01]  /*c690*/  ISETP.GE.AND P4, PT, R8, c[0x0][0x3c8], PT ;  /* 0x0000f20008007a0c */ /* 0x000fe20003f86270 */
[----:B----4-:R-:W-:Y:S01]  /*c6a0*/  @!P2 IMAD.WIDE R18, R0, 0x4, R14 ;  /* 0x000000040012a825 */ /* 0x010fe200078e020e */
[----:B------:R-:W-:-:S02]  /*c6b0*/  ISETP.GE.AND P1, PT, R9, c[0x0][0x3c8], PT ;  /* 0x0000f20009007a0c */ /* 0x000fc40003f26270 */
[----:B------:R-:W-:Y:S01]  /*c6c0*/  IADD3 R0, R3, 0xd0, RZ ;  /* 0x000000d003007810 */ /* 0x000fe20007ffe0ff */
[----:B--2---:R-:W-:-:S03]  /*c6d0*/  @!P6 IMAD.WIDE R12, R5, 0x4, R14 ;  /* 0x00000004050ce825 */ /* 0x004fc600078e020e */
[----:B------:R-:W-:Y:S02]  /*c6e0*/  ISETP.GE.AND P5, PT, R0, c[0x0][0x3c8], PT ;  /* 0x0000f20000007a0c */ /* 0x000fe40003fa6270 */
[----:B------:R-:W-:-:S03]  /*c6f0*/  IADD3 R5, R3, 0xf8, RZ ;  /* 0x000000f803057810 */ /* 0x000fc60007ffe0ff */
[----:B------:R-:W-:Y:S01]  /*c700*/  @!P4 LEA.HI R8, R8, R8, RZ, 0x1 ;  /* 0x000000080808c211 */ /* 0x000fe200078f08ff */
[----:B------:R1:W-:Y:S01]  /*c710*/  @!P6 ST.E.64 [R12.64], R124 ;  /* 0x0000007c0c00e985 */ /* 0x0003e2000c101b0c */
[----:B------:R-:W-:Y:S02]  /*c720*/  @!P1 LEA.HI R9, R9, R9, RZ, 0x1 ;  /* 0x0000000909099211 */ /* 0x000fe400078f08ff */
[----:B------:R-:W-:Y:S02]  /*c730*/  @!P4 LOP3.LUT R8, R8, 0xfffffffe, RZ, 0xc0, !PT ;  /* 0xfffffffe0808c812 */ /* 0x000fe400078ec0ff */
[----:B------:R-:W-:Y:S02]  /*c740*/  @!P1 LOP3.LUT R9, R9, 0xfffffffe, RZ, 0xc0, !PT ;  /* 0xfffffffe09099812 */ /* 0x000fe400078ec0ff */
[----:B------:R-:W-:-:S04]  /*c750*/  @!P5 LEA.HI R0, R0, R0, RZ, 0x1 ;  /* 0x000000000000d211 */ /* 0x000fc800078f08ff */
[----:B------:R-:W-:Y:S01]  /*c760*/  @!P5 LOP3.LUT R0, R0, 0xfffffffe, RZ, 0xc0, !PT ;  /* 0xfffffffe0000d812 */ /* 0x000fe200078ec0ff */
[----:B-1----:R-:W-:-:S04]  /*c770*/  @!P4 IMAD.WIDE R12, R8, 0x4, R14 ;  /* 0x00000004080cc825 */ /* 0x002fc800078e020e */
[----:B------:R-:W-:Y:S01]  /*c780*/  @!P1 IMAD.WIDE R8, R9, 0x4, R14 ;  /* 0x0000000409089825 */ /* 0x000fe200078e020e */
[----:B------:R1:W-:Y:S04]  /*c790*/  @!P4 ST.E.64 [R12.64], R128 ;  /* 0x000000800c00c985 */ /* 0x0003e8000c101b0c */
[----:B------:R-:W-:Y:S04]  /*c7a0*/  @!P3 ST.E.64 [R16.64], R132 ;  /* 0x000000841000b985 */ /* 0x000fe8000c101b0c */
[----:B------:R-:W-:Y:S04]  /*c7b0*/  @!P2 ST.E.64 [R18.64], R136 ;  /* 0x000000881200a985 */ /* 0x000fe8000c101b0c */
[----:B------:R2:W-:Y:S01]  /*c7c0*/  @!P1 ST.E.64 [R8.64], R140 ;  /* 0x0000008c08009985 */ /* 0x0005e2000c101b0c */
[----:B------:R-:W-:-:S13]  /*c7d0*/  ISETP.GE.AND P1, PT, R6, c[0x0][0x3c8], PT ;  /* 0x0000f20006007a0c */ /* 0x000fda0003f26270 */
[----:B------:R-:W-:Y:S01]  /*c7e0*/  @!P1 LEA.HI R6, R6, R6, RZ, 0x1 ;  /* 0x0000000606069211 */ /* 0x000fe200078f08ff */
[--C-:B-1----:R-:W-:Y:S01]  /*c7f0*/  @!P0 IMAD.WIDE R12, R2, 0x4, R14.reuse ;  /* 0x00000004020c8825 */ /* 0x102fe200078e020e */
[----:B------:R-:W-:Y:S02]  /*c800*/  IADD3 R2, R3, 0xd8, RZ ;  /* 0x000000d803027810 */ /* 0x000fe40007ffe0ff */
[----:B------:R-:W-:Y:S02]  /*c810*/  @!P1 LOP3.LUT R6, R6, 0xfffffffe, RZ, 0xc0, !PT ;  /* 0xfffffffe06069812 */ /* 0x000fe400078ec0ff */
[----:B------:R-:W-:Y:S01]  /*c820*/  ISETP.GE.AND P4, PT, R2, c[0x0][0x3c8], PT ;  /* 0x0000f20002007a0c */ /* 0x000fe20003f86270 */
[----:B------:R1:W-:Y:S01]  /*c830*/  @!P0 ST.E.64 [R12.64], R144 ;  /* 0x000000900c008985 */ /* 0x0003e2000c101b0c */
[----:B------:R-:W-:Y:S01]  /*c840*/  ISETP.GE.AND P0, PT, R5, c[0x0][0x3c8], PT ;  /* 0x0000f20005007a0c */ /* 0x000fe20003f06270 */
[----:B------:R-:W-:Y:S01]  /*c850*/  @!P1 IMAD.WIDE R20, R6, 0x4, R14 ;  /* 0x0000000406149825 */ /* 0x000fe200078e020e */
[----:B--2---:R-:W-:-:S02]  /*c860*/  IADD3 R9, R3, 0xe0, RZ ;  /* 0x000000e003097810 */ /* 0x004fc40007ffe0ff */
[----:B------:R-:W-:Y:S02]  /*c870*/  IADD3 R8, R3, 0xe8, RZ ;  /* 0x000000e803087810 */ /* 0x000fe40007ffe0ff */
[----:B------:R-:W-:Y:S02]  /*c880*/  ISETP.GE.AND P3, PT, R9, c[0x0][0x3c8], PT ;  /* 0x0000f20009007a0c */ /* 0x000fe40003f66270 */
[----:B------:R-:W-:-:S03]  /*c890*/  ISETP.GE.AND P2, PT, R8, c[0x0][0x3c8], PT ;  /* 0x0000f20008007a0c */ /* 0x000fc60003f46270 */
[----:B------:R-:W-:Y:S02]  /*c8a0*/  @!P4 LEA.HI R2, R2, R2, RZ, 0x1 ;  /* 0x000000020202c211 */ /* 0x000fe400078f08ff */
[----:B------:R-:W-:Y:S02]  /*c8b0*/  @!P0 LEA.HI R5, R5, R5, RZ, 0x1 ;  /* 0x0000000505058211 */ /* 0x000fe400078f08ff */
[----:B------:R-:W-:Y:S02]  /*c8c0*/  @!P4 LOP3.LUT R2, R2, 0xfffffffe, RZ, 0xc0, !PT ;  /* 0xfffffffe0202c812 */ /* 0x000fe400078ec0ff */
[----:B------:R-:W-:Y:S02]  /*c8d0*/  @!P0 LOP3.LUT R5, R5, 0xfffffffe, RZ, 0xc0, !PT ;  /* 0xfffffffe05058812 */ /* 0x000fe400078ec0ff */
[----:B------:R-:W-:Y:S01]  /*c8e0*/  @!P3 LEA.HI R9, R9, R9, RZ, 0x1 ;  /* 0x000000090909b211 */ /* 0x000fe200078f08ff */
[----:B------:R-:W-:Y:S01]  /*c8f0*/  @!P4 IMAD.WIDE R16, R2, 0x4, R14 ;  /* 0x000000040210c825 */ /* 0x000fe200078e020e */
[----:B------:R-:W-:-:S02]  /*c900*/  @!P2 LEA.HI R8, R8, R8, RZ, 0x1 ;  /* 0x000000080808a211 */ /* 0x000fc400078f08ff */
[----:B------:R-:W-:Y:S02]  /*c910*/  @!P3 LOP3.LUT R9, R9, 0xfffffffe, RZ, 0xc0, !PT ;  /* 0xfffffffe0909b812 */ /* 0x000fe400078ec0ff */
[----:B------:R-:W-:Y:S01]  /*c920*/  @!P2 LOP3.LUT R8, R8, 0xfffffffe, RZ, 0xc0, !PT ;  /* 0xfffffffe0808a812 */ /* 0x000fe200078ec0ff */
[----:B-1----:R-:W-:-:S04]  /*c930*/  @!P5 IMAD.WIDE R12, R0, 0x4, R14 ;  /* 0x00000004000cd825 */ /* 0x002fc800078e020e */
        /* <DEDUP_REMOVED lines=9> */
.L_x_1549:
[----:B--23--:R-:W-:Y:S05]  /*c9d0*/  BSYNC B0 ;  /* 0x0000000000007941 */ /* 0x00cfea0003800000 */
.L_x_1548:
[----:B------:R-:W-:Y:S01]  /*c9e0*/  ISETP.NE.AND P0, PT, R4, RZ, PT ;  /* 0x000000ff0400720c */ /* 0x000fe20003f05270 */
[----:B------:R2:W3:Y:S04]  /*c9f0*/  SHFL.IDX PT, R11, R10, 0x1, 0x1c1f ;  /* 0x003c1f000a0b7f89 */ /* 0x0004e800000e0000 */
[----:B------:R2:W1:Y:S08]  /*ca00*/  SHFL.IDX PT, R10, R7, 0x1, 0x1c1f ;  /* 0x003c1f00070a7f89 */ /* 0x00047000000e0000 */
        /* <DEDUP_REMOVED lines=12> */
[--C-:B-1234-:R-:W-:Y:S01]  /*cad0*/  @!P2 IMAD.WIDE R6, R3, 0x4, R10.reuse ;  /* 0x000000040306a825 */ /* 0x11efe200078e020a */
[----:B------:R-:W-:Y:S02]  /*cae0*/  @!P1 LOP3.LUT R5, R5, 0xfffffffe, RZ, 0xc0, !PT ;  /* 0xfffffffe05059812 */ /* 0x000fe400078ec0ff */
[----:B------:R-:W-:Y:S02]  /*caf0*/  @!P0 LOP3.LUT R4, R4, 0xfffffffe, RZ, 0xc0, !PT ;  /* 0xfffffffe04048812 */ /* 0x000fe400078ec0ff */
[----:B------:R1:W-:Y:S01]  /*cb00*/  @!P2 ST.E.64 [R6.64], R178 ;  /* 0x000000b20600a985 */ /* 0x0003e2000c101b0c */
[----:B------:R-:W-:Y:S01]  /*cb10*/  @!P1 IMAD.WIDE R8, R5, 0x4, R10 ;  /* 0x0000000405089825 */ /* 0x000fe200078e020a */
[----:B------:R-:W-:-:S02]  /*cb20*/  @!P6 LEA.HI R2, R2, R2, RZ, 0x1 ;  /* 0x000000020202e211 */ /* 0x000fc400078f08ff */
[----:B------:R-:W-:Y:S01]  /*cb30*/  @!P5 LEA.HI R0, R0, R0, RZ, 0x1 ;  /* 0x000000000000d211 */ /* 0x000fe200078f08ff */
[--C-:B------:R-:W-:Y:S01]  /*cb40*/  @!P0 IMAD.WIDE R4, R4, 0x4, R10.reuse ;  /* 0x0000000404048825 */ /* 0x100fe200078e020a */
[----:B------:R2:W-:Y:S01]  /*cb50*/  @!P1 ST.E.64 [R8.64], R174 ;  /* 0x000000ae08009985 */ /* 0x0005e2000c101b0c */
[----:B------:R-:W-:Y:S02]  /*cb60*/  @!P6 LOP3.LUT R2, R2, 0xfffffffe, RZ, 0xc0, !PT ;  /* 0xfffffffe0202e812 */ /* 0x000fe400078ec0ff */
[----:B------:R-:W-:Y:S01]  /*cb70*/  @!P5 LOP3.LUT R0, R0, 0xfffffffe, RZ, 0xc0, !PT ;  /* 0xfffffffe0000d812 */ /* 0x000fe200078ec0ff */
[----:B------:R3:W-:Y:S02]  /*cb80*/  @!P0 ST.E.64 [R4.64], R54 ;  /* 0x0000003604008985 */ /* 0x0007e4000c101b0c */
[----:B------:R-:W-:Y:S01]  /*cb90*/  @!P6 IMAD.WIDE R12, R2, 0x4, R10 ;  /* 0x00000004020ce825 */ /* 0x000fe200078e020a */
[----:B------:R-:W-:-:S03]  /*cba0*/  IADD3 R2, R3, 0x50, RZ ;  /* 0x0000005003027810 */ /* 0x000fc60007ffe0ff */
[----:B------:R-:W-:Y:S01]  /*cbb0*/  @!P5 IMAD.WIDE R14, R0, 0x4, R10 ;  /* 0x00000004000ed825 */ /* 0x000fe200078e020a */
[----:B------:R4:W-:Y:S01]  /*cbc0*/  @!P6 ST.E.64 [R12.64], R58 ;  /* 0x0000003a0c00e985 */ /* 0x0009e2000c101b0c */
[C---:B------:R-:W-:Y:S02]  /*cbd0*/  IADD3 R0, R3.reuse, 0x58, RZ ;  /* 0x0000005803007810 */ /* 0x040fe40007ffe0ff */
[----:B------:R-:W-:Y:S01]  /*cbe0*/  ISETP.GE.AND P6, PT, R2, c[0x0][0x3c8], PT ;  /* 0x0000f20002007a0c */ /* 0x000fe20003fc6270 */
[----:B------:R5:W-:Y:S01]  /*cbf0*/  @!P5 ST.E.64 [R14.64], R62 ;  /* 0x0000003e0e00d985 */ /* 0x000be2000c101b0c */
[----:B------:R-:W-:Y:S02]  /*cc00*/  ISETP.GE.AND P5, PT, R0, c[0x0][0x3c8], PT ;  /* 0x0000f20000007a0c */ /* 0x000fe40003fa6270 */
[C---:B-1----:R-:W-:Y:S02]  /*cc10*/  IADD3 R7, R3.reuse, 0x30, RZ ;  /* 0x0000003003077810 */ /* 0x042fe40007ffe0ff */
[----:B------:R-:W-:-:S02]  /*cc20*/  IADD3 R6, R3, 0x38, RZ ;  /* 0x0000003803067810 */ /* 0x000fc40007ffe0ff */
[----:B------:R-:W-:Y:S02]  /*cc30*/  ISETP.GE.AND P3, PT, R7, c[0x0][0x3c8], PT ;  /* 0x0000f20007007a0c */ /* 0x000fe40003f66270 */
[C---:B--2---:R-:W-:Y:S02]  /*cc40*/  IADD3 R8, R3.reuse, 0x28, RZ ;  /* 0x0000002803087810 */ /* 0x044fe40007ffe0ff */
[----:B------:R-:W-:Y:S02]  /*cc50*/  ISETP.GE.AND P2, PT, R6, c[0x0][0x3c8], PT ;  /* 0x0000f20006007a0c */ /* 0x000fe40003f46270 */
[C---:B---3--:R-:W-:Y:S02]  /*cc60*/  IADD3 R5, R3.reuse, 0x40, RZ ;  /* 0x0000004003057810 */ /* 0x048fe40007ffe0ff */
[----:B------:R-:W-:Y:S02]  /*cc70*/  IADD3 R4, R3, 0x48, RZ ;  /* 0x0000004803047810 */ /* 0x000fe40007ffe0ff */
[----:B------:R-:W-:-:S02]  /*cc80*/  ISETP.GE.AND P4, PT, R8, c[0x0][0x3c8], PT ;  /* 0x0000f20008007a0c */ /* 0x000fc40003f86270 */
[----:B------:R-:W-:Y:S02]  /*cc90*/  ISETP.GE.AND P1, PT, R5, c[0x0][0x3c8], PT ;  /* 0x0000f20005007a0c */ /* 0x000fe40003f26270 */
[----:B------:R-:W-:Y:S02]  /*cca0*/  ISETP.GE.AND P0, PT, R4, c[0x0][0x3c8], PT ;  /* 0x0000f20004007a0c */ /* 0x000fe40003f06270 */
[----:B------:R-:W-:Y:S02]  /*ccb0*/  @!P3 LEA.HI R7, R7, R7, RZ, 0x1 ;  /* 0x000000070707b211 */ /* 0x000fe400078f08ff */
[----:B------:R-:W-:Y:S02]  /*ccc0*/  @!P2 LEA.HI R6, R6, R6, RZ, 0x1 ;  /* 0x000000060606a211 */ /* 0x000fe400078f08ff */
[----:B------:R-:W-:Y:S02]  /*ccd0*/  @!P3 LOP3.LUT R7, R7, 0xfffffffe, RZ, 0xc0, !PT ;  /* 0xfffffffe0707b812 */ /* 0x000fe400078ec0ff */
[----:B------:R-:W-:-:S02]  /*cce0*/  @!P2 LOP3.LUT R6, R6, 0xfffffffe, RZ, 0xc0, !PT ;  /* 0xfffffffe0606a812 */ /* 0x000fc400078ec0ff */
[----:B------:R-:W-:Y:S01]  /*ccf0*/  @!P4 LEA.HI R8, R8, R8, RZ, 0x1 ;  /* 0x000000080808c211 */ /* 0x000fe200078f08ff */
[--C-:B----4-:R-:W-:Y:S01]  /*cd00*/  @!P3 IMAD.WIDE R12, R7, 0x4, R10.reuse ;  /* 0x00000004070cb825 */ /* 0x110fe200078e020a */
[----:B------:R-:W-:Y:S02]  /*cd10*/  @!P1 LEA.HI R5, R5, R5, RZ, 0x1 ;  /* 0x0000000505059211 */ /* 0x000fe400078f08ff */
[----:B------:R-:W-:Y:S01]  /*cd20*/  @!P0 LEA.HI R4, R4, R4, RZ, 0x1 ;  /* 0x0000000404048211 */ /* 0x000fe200078f08ff */
[--C-:B------:R-:W-:Y:S01]  /*cd30*/  @!P2 IMAD.WIDE R6, R6, 0x4, R10.reuse ;  /* 0x000000040606a825 */ /* 0x100fe200078e020a */
[----:B------:R-:W-:Y:S02]  /*cd40*/  @!P4 LOP3.LUT R8, R8, 0xfffffffe, RZ, 0xc0, !PT ;  /* 0xfffffffe0808c812 */ /* 0x000fe400078ec0ff */
[----:B------:R-:W-:Y:S02]  /*cd50*/  @!P1 LOP3.LUT R5, R5, 0xfffffffe, RZ, 0xc0, !PT ;  /* 0xfffffffe05059812 */ /* 0x000fe400078ec0ff */
[----:B------:R-:W-:Y:S01]  /*cd60*/  @!P0 LOP3.LUT R4, R4, 0xfffffffe, RZ, 0xc0, !PT ;  /* 0xfffffffe04048812 */ /* 0x000fe200078ec0ff */
[----:B------:R-:W-:Y:S01]  /*cd70*/  @!P4 IMAD.WIDE R8, R8, 0x4, R10 ;  /* 0x000000040808c825 */ /* 0x000fe200078e020a */
[----:B------:R-:W-:-:S02]  /*cd80*/  @!P6 LEA.HI R2, R2, R2, RZ, 0x1 ;  /* 0x000000020202e211 */ /* 0x000fc400078f08ff */
[----:B------:R-:W-:Y:S01]  /*cd90*/  @!P5 LEA.HI R0, R0, R0, RZ, 0x1 ;  /* 0x000000000000d211 */ /* 0x000fe200078f08ff */
[--C-:B-----5:R-:W-:Y:S01]  /*cda0*/  @!P1 IMAD.WIDE R14, R5, 0x4, R10.reuse ;  /* 0x00000004050e9825 */ /* 0x120fe200078e020a */
[----:B------:R1:W-:Y:S01]  /*cdb0*/  @!P4 ST.E.64 [R8.64], R66 ;  /* 0x000000420800c985 */ /* 0x0003e2000c101b0c */
[----:B------:R-:W-:Y:S02]  /*cdc0*/  @!P6 LOP3.LUT R2, R2, 0xfffffffe, RZ, 0xc0, !PT ;  /* 0xfffffffe0202e812 */ /* 0x000fe400078ec0ff */
[----:B------:R-:W-:Y:S01]  /*cdd0*/  @!P0 IMAD.WIDE R4, R4, 0x4, R10 ;  /* 0x0000000404048825 */ /* 0x000fe200078e020a */
[----:B------:R2:W-:Y:S01]  /*cde0*/  @!P3 ST.E.64 [R12.64], R70 ;  /* 0x000000460c00b985 */ /* 0x0005e2000c101b0c */
[----:B------:R-:W-:-:S03]  /*cdf0*/  @!P5 LOP3.LUT R0, R0, 0xfffffffe, RZ, 0xc0, !PT ;  /* 0xfffffffe0000d812 */ /* 0x000fc600078ec0ff */
[----:B------:R3:W-:Y:S04]  /*ce00*/  @!P2 ST.E.64 [R6.64], R74 ;  /* 0x0000004a0600a985 */ /* 0x0007e8000c101b0c */
[----:B------:R4:W-:Y:S04]  /*ce10*/  @!P1 ST.E.64 [R14.64], R78 ;  /* 0x0000004e0e009985 */ /* 0x0009e8000c101b0c */
[----:B------:R5:W-:Y:S01]  /*ce20*/  @!P0 ST.E.64 [R4.64], R82 ;  /* 0x0000005204008985 */ /* 0x000be2000c101b0c */
[----:B-1----:R-:W-:-:S04]  /*ce30*/  IADD3 R8, R3, 0x60, RZ ;  /* 0x0000006003087810 */ /* 0x002fc80007ffe0ff */
[----:B------:R-:W-:Y:S01]  /*ce40*/  ISETP.GE.AND P4, PT, R8, c[0x0][0x3c8], PT ;  /* 0x0000f20008007a0c */ /* 0x000fe20003f86270 */
[--C-:B--2---:R-:W-:Y:S01]  /*ce50*/  @!P6 IMAD.WIDE R12, R2, 0x4, R10.reuse ;  /* 0x00000004020ce825 */ /* 0x104fe200078e020a */
[C---:B------:R-:W-:Y:S02]  /*ce60*/  IADD3 R2, R3.reuse, 0x88, RZ ;  /* 0x0000008803027810 */ /* 0x040fe40007ffe0ff */
[C---:B---3--:R-:W-:Y:S02]  /*ce70*/  IADD3 R7, R3.reuse, 0x68, RZ ;  /* 0x0000006803077810 */ /* 0x048fe40007ffe0ff */
[----:B------:R-:W-:Y:S01]  /*ce80*/  IADD3 R6, R3, 0x70, RZ ;  /* 0x0000007003067810 */ /* 0x000fe20007ffe0ff */
[----:B------:R1:W-:Y:S01]  /*ce90*/  @!P6 ST.E.64 [R12.64], R86 ;  /* 0x000000560c00e985 */ /* 0x0003e2000c101b0c */
[----:B------:R-:W-:Y:S01]  /*cea0*/  ISETP.GE.AND P3, PT, R7, c[0x0][0x3c8], PT ;  /* 0x0000f20007007a0c */ /* 0x000fe20003f66270 */
[----:B----4-:R-:W-:Y:S01]  /*ceb0*/  @!P5 IMAD.WIDE R14, R0, 0x4, R10 ;  /* 0x00000004000ed825 */ /* 0x010fe200078e020a */
[----:B------:R-:W-:-:S02]  /*cec0*/  ISETP.GE.AND P2, PT, R6, c[0x0][0x3c8], PT ;  /* 0x0000f20006007a0c */ /* 0x000fc40003f46270 */
[C---:B-----5:R-:W-:Y:S02]  /*ced0*/  IADD3 R5, R3.reuse, 0x78, RZ ;  /* 0x0000007803057810 */ /* 0x060fe40007ffe0ff */
[----:B------:R-:W-:Y:S01]  /*cee0*/  IADD3 R4, R3, 0x80, RZ ;  /* 0x0000008003047810 */ /* 0x000fe20007ffe0ff */
[----:B------:R2:W-:Y:S01]  /*cef0*/  @!P5 ST.E.64 [R14.64], R90 ;  /* 0x0000005a0e00d985 */ /* 0x0005e2000c101b0c */
[----:B------:R-:W-:Y:S02]  /*cf00*/  ISETP.GE.AND P1, PT, R5, c[0x0][0x3c8], PT ;  /* 0x0000f20005007a0c */ /* 0x000fe40003f26270 */
[----:B------:R-:W-:Y:S02]  /*cf10*/  ISETP.GE.AND P0, PT, R4, c[0x0][0x3c8], PT ;  /* 0x0000f20004007a0c */ /* 0x000fe40003f06270 */
[----:B------:R-:W-:Y:S02]  /*cf20*/  @!P4 LEA.HI R8, R8, R8, RZ, 0x1 ;  /* 0x000000080808c211 */ /* 0x000fe400078f08ff */
[----:B------:R-:W-:-:S02]  /*cf30*/  @!P3 LEA.HI R7, R7, R7, RZ, 0x1 ;  /* 0x000000070707b211 */ /* 0x000fc400078f08ff */
[----:B------:R-:W-:Y:S02]  /*cf40*/  @!P2 LEA.HI R6, R6, R6, RZ, 0x1 ;  /* 0x000000060606a211 */ /* 0x000fe400078f08ff */
[----:B------:R-:W-:Y:S02]  /*cf50*/  @!P4 LOP3.LUT R8, R8, 0xfffffffe, RZ, 0xc0, !PT ;  /* 0xfffffffe0808c812 */ /* 0x000fe400078ec0ff */
[----:B------:R-:W-:Y:S02]  /*cf60*/  @!P3 LOP3.LUT R7, R7, 0xfffffffe, RZ, 0xc0, !PT ;  /* 0xfffffffe0707b812 */ /* 0x000fe400078ec0ff */
[----:B------:R-:W-:Y:S01]  /*cf70*/  @!P1 LEA.HI R5, R5, R5, RZ, 0x1 ;  /* 0x0000000505059211 */ /* 0x000fe200078f08ff */
[----:B------:R-:W-:Y:S01]  /*cf80*/  @!P4 IMAD.WIDE R8, R8, 0x4, R10 ;  /* 0x000000040808c825 */ /* 0x000fe200078e020a */
[----:B------:R-:W-:Y:S02]  /*cf90*/  @!P0 LEA.HI R4, R4, R4, RZ, 0x1 ;  /* 0x0000000404048211 */ /* 0x000fe400078f08ff */
[----:B------:R-:W-:-:S02]  /*cfa0*/  @!P2 LOP3.LUT R6, R6, 0xfffffffe, RZ, 0xc0, !PT ;  /* 0xfffffffe0606a812 */ /* 0x000fc400078ec0ff */
[----:B------:R-:W-:Y:S01]  /*cfb0*/  @!P1 LOP3.LUT R5, R5, 0xfffffffe, RZ, 0xc0, !PT ;  /* 0xfffffffe05059812 */ /* 0x000fe200078ec0ff */
[--C-:B-1----:R-:W-:Y:S01]  /*cfc0*/  @!P3 IMAD.WIDE R12, R7, 0x4, R10.reuse ;  /* 0x00000004070cb825 */ /* 0x102fe200078e020a */
[----:B------:R-:W-:Y:S01]  /*cfd0*/  @!P0 LOP3.LUT R4, R4, 0xfffffffe, RZ, 0xc0, !PT ;  /* 0xfffffffe04048812 */ /* 0x000fe200078ec0ff */
[----:B------:R1:W-:Y:S01]  /*cfe0*/  @!P4 ST.E.64 [R8.64], R94 ;  /* 0x0000005e0800c985 */ /* 0x0003e2000c101b0c */
[----:B------:R-:W-:Y:S01]  /*cff0*/  IADD3 R0, R3, 0x90, RZ ;  /* 0x0000009003007810 */ /* 0x000fe20007ffe0ff */
[--C-:B------:R-:W-:Y:S01]  /*d000*/  @!P2 IMAD.WIDE R6, R6, 0x4, R10.reuse ;  /* 0x000000040606a825 */ /* 0x100fe200078e020a */
[----:B------:R-:W-:Y:S01]  /*d010*/  ISETP.GE.AND P6, PT, R2, c[0x0][0x3c8], PT ;  /* 0x0000f20002007a0c */ /* 0x000fe20003fc6270 */
[----:B------:R3:W-:Y:S01]  /*d020*/  @!P3 ST.E.64 [R12.64], R98 ;  /* 0x000000620c00b985 */ /* 0x0007e2000c101b0c */
[----:B------:R-:W-:Y:S01]  /*d030*/  ISETP.GE.AND P5, PT, R0, c[0x0][0x3c8], PT ;  /* 0x0000f20000007a0c */ /* 0x000fe20003fa6270 */
[--C-:B--2---:R-:W-:Y:S02]  /*d040*/  @!P1 IMAD.WIDE R14, R5, 0x4, R10.reuse ;  /* 0x00000004050e9825 */ /* 0x104fe400078e020a */
[----:B------:R2:W-:Y:S02]  /*d050*/  @!P2 ST.E.64 [R6.64], R102 ;  /* 0x000000660600a985 */ /* 0x0005e4000c101b0c */
[----:B------:R-:W-:-:S02]  /*d060*/  @!P0 IMAD.WIDE R4, R4, 0x4, R10 ;  /* 0x0000000404048825 */ /* 0x000fc400078e020a */
[----:B------:R4:W-:Y:S04]  /*d070*/  @!P1 ST.E.64 [R14.64], R106 ;  /* 0x0000006a0e009985 */ /* 0x0009e8000c101b0c */
[----:B------:R5:W-:Y:S01]  /*d080*/  @!P0 ST.E.64 [R4.64], R110 ;  /* 0x0000006e04008985 */ /* 0x000be2000c101b0c */
[----:B------:R-:W-:Y:S02]  /*d090*/  @!P6 LEA.HI R2, R2, R2, RZ, 0x1 ;  /* 0x000000020202e211 */ /* 0x000fe400078f08ff */
[----:B------:R-:W-:Y:S02]  /*d0a0*/  @!P5 LEA.HI R0, R0, R0, RZ, 0x1 ;  /* 0x000000000000d211 */ /* 0x000fe400078f08ff */
[----:B------:R-:W-:Y:S02]  /*d0b0*/  @!P6 LOP3.LUT R2, R2, 0xfffffffe, RZ, 0xc0, !PT ;  /* 0xfffffffe0202e812 */ /* 0x000fe400078ec0ff */
[----:B------:R-:W-:-:S02]  /*d0c0*/  @!P5 LOP3.LUT R0, R0, 0xfffffffe, RZ, 0xc0, !PT ;  /* 0xfffffffe0000d812 */ /* 0x000fc400078ec0ff */
[----:B-1----:R-:W-:-:S04]  /*d0d0*/  IADD3 R8, R3, 0x98, RZ ;  /* 0x0000009803087810 */ /* 0x002fc80007ffe0ff */
[----:B------:R-:W-:Y:S01]  /*d0e0*/  ISETP.GE.AND P4, PT, R8, c[0x0][0x3c8], PT ;  /* 0x0000f20008007a0c */ /* 0x000fe20003f86270 */
[--C-:B---3--:R-:W-:Y:S01]  /*d0f0*/  @!P6 IMAD.WIDE R12, R2, 0x4, R10.reuse ;  /* 0x00000004020ce825 */ /* 0x108fe200078e020a */
[C---:B------:R-:W-:Y:S02]  /*d100*/  IADD3 R2, R3.reuse, 0xc0, RZ ;  /* 0x000000c003027810 */ /* 0x040fe40007ffe0ff */
[C---:B--2---:R-:W-:Y:S02]  /*d110*/  IADD3 R7, R3.reuse, 0xa0, RZ ;  /* 0x000000a003077810 */ /* 0x044fe40007ffe0ff */
        /* <DEDUP_REMOVED lines=40> */
[C---:B--2---:R-:W-:Y:S02]  /*d3a0*/  IADD3 R7, R3.reuse, 0xd8, RZ ;  /* 0x000000d803077810 */ /* 0x044fe40007ffe0ff */
[----:B------:R-:W-:Y:S02]  /*d3b0*/  IADD3 R6, R3, 0xe0, RZ ;  /* 0x000000e003067810 */ /* 0x000fe40007ffe0ff */
[----:B------:R1:W-:Y:S01]  /*d3c0*/  @!P6 ST.E.64 [R12.64], R142 ;  /* 0x0000008e0c00e985 */ /* 0x0003e2000c101b0c */
[----:B------:R-:W-:Y:S01]  /*d3d0*/  ISETP.GE.AND P3, PT, R7, c[0x0][0x3c8], PT ;  /* 0x0000f20007007a0c */ /* 0x000fe20003f66270 */
[----:B----4-:R-:W-:Y:S01]  /*d3e0*/  @!P5 IMAD.WIDE R14, R0, 0x4, R10 ;  /* 0x00000004000ed825 */ /* 0x010fe200078e020a */
[----:B------:R-:W-:Y:S02]  /*d3f0*/  ISETP.GE.AND P2, PT, R6, c[0x0][0x3c8], PT ;  /* 0x0000f20006007a0c */ /* 0x000fe40003f46270 */
[----:B-----5:R-:W-:-:S02]  /*d400*/  IADD3 R5, R3, 0xe8, RZ ;  /* 0x000000e803057810 */ /* 0x020fc40007ffe0ff */
[----:B------:R-:W-:Y:S01]  /*d410*/  IADD3 R4, R3, 0xf0, RZ ;  /* 0x000000f003047810 */ /* 0x000fe20007ffe0ff */
[----:B------:R2:W-:Y:S01]  /*d420*/  @!P5 ST.E.64 [R14.64], R146 ;  /* 0x000000920e00d985 */ /* 0x0005e2000c101b0c */
[----:B------:R-:W-:Y:S02]  /*d430*/  ISETP.GE.AND P1, PT, R5, c[0x0][0x3c8], PT ;  /* 0x0000f20005007a0c */ /* 0x000fe40003f26270 */
[----:B------:R-:W-:Y:S02]  /*d440*/  ISETP.GE.AND P0, PT, R4, c[0x0][0x3c8], PT ;  /* 0x0000f20004007a0c */ /* 0x000fe40003f06270 */
[----:B------:R-:W-:Y:S02]  /*d450*/  @!P4 LEA.HI R8, R8, R8, RZ, 0x1 ;  /* 0x000000080808c211 */ /* 0x000fe400078f08ff */
[----:B------:R-:W-:Y:S02]  /*d460*/  @!P3 LEA.HI R7, R7, R7, RZ, 0x1 ;  /* 0x000000070707b211 */ /* 0x000fe400078f08ff */
[----:B------:R-:W-:-:S02]  /*d470*/  @!P2 LEA.HI R6, R6, R6, RZ, 0x1 ;  /* 0x000000060606a211 */ /* 0x000fc400078f08ff */
[----:B------:R-:W-:Y:S02]  /*d480*/  @!P4 LOP3.LUT R8, R8, 0xfffffffe, RZ, 0xc0, !PT ;  /* 0xfffffffe0808c812 */ /* 0x000fe400078ec0ff */
[----:B------:R-:W-:Y:S02]  /*d490*/  @!P3 LOP3.LUT R7, R7, 0xfffffffe, RZ, 0xc0, !PT ;  /* 0xfffffffe0707b812 */ /* 0x000fe400078ec0ff */
[----:B------:R-:W-:Y:S01]  /*d4a0*/  @!P1 LEA.HI R5, R5, R5, RZ, 0x1 ;  /* 0x0000000505059211 */ /* 0x000fe200078f08ff */
[--C-:B------:R-:W-:Y:S01]  /*d4b0*/  @!P4 IMAD.WIDE R8, R8, 0x4, R10.reuse ;  /* 0x000000040808c825 */ /* 0x100fe200078e020a */
[----:B------:R-:W-:Y:S02]  /*d4c0*/  @!P0 LEA.HI R4, R4, R4, RZ, 0x1 ;  /* 0x0000000404048211 */ /* 0x000fe400078f08ff */
[----:B------:R-:W-:Y:S02]  /*d4d0*/  @!P2 LOP3.LUT R6, R6, 0xfffffffe, RZ, 0xc0, !PT ;  /* 0xfffffffe0606a812 */ /* 0x000fe400078ec0ff */
[----:B------:R-:W-:Y:S01]  /*d4e0*/  @!P1 LOP3.LUT R5, R5, 0xfffffffe, RZ, 0xc0, !PT ;  /* 0xfffffffe05059812 */ /* 0x000fe200078ec0ff */
[--C-:B-1----:R-:W-:Y:S01]  /*d4f0*/  @!P3 IMAD.WIDE R12, R7, 0x4, R10.reuse ;  /* 0x00000004070cb825 */ /* 0x102fe200078e020a */
[----:B------:R-:W-:Y:S01]  /*d500*/  @!P0 LOP3.LUT R4, R4, 0xfffffffe, RZ, 0xc0, !PT ;  /* 0xfffffffe04048812 */ /* 0x000fe200078ec0ff */
[----:B------:R1:W-:Y:S01]  /*d510*/  @!P4 ST.E.64 [R8.64], R150 ;  /* 0x000000960800c985 */ /* 0x0003e2000c101b0c */
[----:B------:R-:W-:Y:S01]  /*d520*/  IADD3 R0, R3, 0xf8, RZ ;  /* 0x000000f803007810 */ /* 0x000fe20007ffe0ff */
[----:B------:R-:W-:-:S02]  /*d530*/  @!P2 IMAD.WIDE R6, R6, 0x4, R10 ;  /* 0x000000040606a825 */ /* 0x000fc400078e020a */
[----:B------:R1:W-:Y:S02]  /*d540*/  @!P3 ST.E.64 [R12.64], R170 ;  /* 0x000000aa0c00b985 */ /* 0x0003e4000c101b0c */
[--C-:B--2---:R-:W-:Y:S02]  /*d550*/  @!P1 IMAD.WIDE R14, R5, 0x4, R10.reuse ;  /* 0x00000004050e9825 */ /* 0x104fe400078e020a */
[----:B------:R1:W-:Y:S02]  /*d560*/  @!P2 ST.E.64 [R6.64], R154 ;  /* 0x0000009a0600a985 */ /* 0x0003e4000c101b0c */
[----:B------:R-:W-:Y:S02]  /*d570*/  @!P0 IMAD.WIDE R4, R4, 0x4, R10 ;  /* 0x0000000404048825 */ /* 0x000fe400078e020a */
        /* <DEDUP_REMOVED lines=9> */
.L_x_1547:
        /* <DEDUP_REMOVED lines=16> */
[----:B--2---:R-:W-:Y:S01]  /*d710*/  UIMAD.WIDE.U32 UR8, UR11, UR4, URZ ;  /* 0x000000040b0872a5 */ /* 0x004fe2000f8e003f */
        /* <DEDUP_REMOVED lines=15> */
[----:B------:R-:W-:Y:S01]  /*d810*/  IMAD.IADD R9, R0, 0x1, R9 ;  /* 0x0000000100097824 */ /* 0x000fe200078e0209 */
[----:B------:R-:W-:Y:S01]  /*d820*/  SHF.R.S32.HI R0, RZ, 0x1f, R6 ;  /* 0x0000001fff007819 */ /* 0x000fe20000011406 */
[----:B------:R-:W-:-:S02]  /*d830*/  IMAD R4, R4, c[0x0][0x4e8], R7 ;  /* 0x00013a0004047a24 */ /* 0x000fc400078e0207 */
[----:B------:R-:W-:Y:S02]  /*d840*/  IMAD R3, R3, c[0x0][0x4e0], RZ ;  /* 0x0001380003037a24 */ /* 0x000fe400078e02ff */
[----:B------:R-:W-:-:S04]  /*d850*/  IMAD.WIDE.U32 R8, R2, c[0x0][0x4e0], R8 ;  /* 0x0001380002087a25 */ /* 0x000fc800078e0008 */
[----:B------:R-:W-:Y:S01]  /*d860*/  IMAD R3, R2, c[0x0][0x4e4], R3 ;  /* 0x0001390002037a24 */ /* 0x000fe200078e0203 */
[----:B------:R-:W-:Y:S02]  /*d870*/  SHF.R.S32.HI R2, RZ, 0x1f, R4 ;  /* 0x0000001fff027819 */ /* 0x000fe40000011404 */
[----:B------:R-:W-:-:S03]  /*d880*/  IADD3 R6, P0, R6, R8, RZ ;  /* 0x0000000806067210 */ /* 0x000fc60007f1e0ff */
[----:B------:R-:W-:Y:S01]  /*d890*/  IMAD R2, R2, c[0x0][0x4c8], RZ ;  /* 0x0001320002027a24 */ /* 0x000fe200078e02ff */
[----:B------:R-:W-:Y:S02]  /*d8a0*/  IADD3.X R7, R0, R9, R3, P0, !PT ;  /* 0x0000000900077210 */ /* 0x000fe400007fe403 */
[----:B------:R-:W-:Y:S01]  /*d8b0*/  MOV R0, 0xff800000 ;  /* 0xff80000000007802 */ /* 0x000fe20000000f00 */
[C---:B------:R-:W-:Y:S02]  /*d8c0*/  IMAD R2, R4.reuse, c[0x0][0x4cc], R2 ;  /* 0x0001330004027a24 */ /* 0x040fe400078e0202 */
[----:B------:R-:W-:-:S05]  /*d8d0*/  IMAD.WIDE.U32 R6, R4, c[0x0][0x4c8], R6 ;  /* 0x0001320004067a25 */ /* 0x000fca00078e0006 */
[----:B------:R-:W-:Y:S02]  /*d8e0*/  IADD3 R2, R7, R2, RZ ;  /* 0x0000000207027210 */ /* 0x000fe40007ffe0ff */
[----:B------:R-:W-:-:S04]  /*d8f0*/  LEA R4, P0, R6, c[0x0][0x4a8], 0x2 ;  /* 0x00012a0006047a11 */ /* 0x000fc800078010ff */
[----:B------:R-:W-:-:S05]  /*d900*/  LEA.HI.X R5, R6, c[0x0][0x4ac], R2, 0x2, P0 ;  /* 0x00012b0006057a11 */ /* 0x000fca00000f1402 */
[----:B------:R-:W-:Y:S01]  /*d910*/  STG.E [R4.64], R0 ;  /* 0x0000000004007986 */ /* 0x000fe2000c10190c */
[----:B------:R-:W-:Y:S05]  /*d920*/  EXIT ;  /* 0x000000000000794d */ /* 0x000fea0003800000 */
.L_x_1550:
        /* <DEDUP_REMOVED lines=13> */
.L_x_3264:


//--------------------- .text._ZN7cutlass13device_kernelIN5flash19enable_sm80_to_sm89INS1_16FlashAttnFwdSm80INS1_25CollectiveMainloopFwdSm80ILi8ELi1ELb0EN4cute5tupleIJNS5_1CILi128EEENS7_ILi64EEENS7_ILi256EEEEEELi256ENS_6half_tEfNS_4arch4Sm80ELb0ELb0ELb0ELb1ELb1ELb0ELb1ELb1EEENS1_21CollectiveEpilogueFwdINS6_IJS8_SA_S9_EEENS6_IJNS7_ILi1EEESI_SI_EEESC_SE_Li256ELb1ELb1ELb1ELb0EEENS1_36VarlenDynamicPersistentTileSchedulerILi128ELi64ELi256ELi256ELb1ELb1ELb0ELb0ELb1ELb1EEEEEEEEEvNT_6ParamsE --------------------------
	.section	.text._ZN7cutlass13device_kernelIN5flash19enable_sm80_to_sm89INS1_16FlashAttnFwdSm80INS1_25CollectiveMainloopFwdSm80ILi8ELi1ELb0EN4cute5tupleIJNS5_1CILi128EEENS7_ILi64EEENS7_ILi256EEEEEELi256ENS_6half_tEfNS_4arch4Sm80ELb0ELb0ELb0ELb1ELb1ELb0ELb1ELb1EEENS1_21CollectiveEpilogueFwdINS6_IJS8_SA_S9_EEENS6_IJNS7_ILi1EEESI_SI_EEESC_SE_Li256ELb1ELb1ELb1ELb0EEENS1_36VarlenDynamicPersistentTileSchedulerILi128ELi64ELi256ELi256ELb1ELb1ELb0ELb0ELb1ELb1EEEEEEEEEvNT_6ParamsE,"ax",@progbits
	.sectioninfo	@"SHI_REGISTERS=255"
	.align	128
.text._ZN7cutlass13device_kernelIN5flash19enable_sm80_to_sm89INS1_16FlashAttnFwdSm80INS1_25CollectiveMainloopFwdSm80ILi8ELi1ELb0EN4cute5tupleIJNS5_1CILi128EEENS7_ILi64EEENS7_ILi256EEEEEELi256ENS_6half_tEfNS_4arch4Sm80ELb0ELb0ELb0ELb1ELb1ELb0ELb1ELb1EEENS1_21CollectiveEpilogueFwdINS6_IJS8_SA_S9_EEENS6_IJNS7_ILi1EEESI_SI_EEESC_SE_Li256ELb1ELb1ELb1ELb0EEENS1_36VarlenDynamicPersistentTileSchedulerILi128ELi64ELi256ELi256ELb1ELb1ELb0ELb0ELb1ELb1EEEEEEEEEvNT_6ParamsE:
        .type           _ZN7cutlass13device_kernelIN5flash19enable_sm80_to_sm89INS1_16FlashAttnFwdSm80INS1_25CollectiveMainloopFwdSm80ILi8ELi1ELb0EN4cute5tupleIJNS5_1CILi128EEENS7_ILi64EEENS7_ILi256EEEEEELi256ENS_6half_tEfNS_4arch4Sm80ELb0ELb0ELb0ELb1ELb1ELb0ELb1ELb1EEENS1_21CollectiveEpilogueFwdINS6_IJS8_SA_S9_EEENS6_IJNS7_ILi1EEESI_SI_EEESC_SE_Li256ELb1ELb1ELb1ELb0EEENS1_36VarlenDynamicPersistentTileSchedulerILi128ELi64ELi256ELi256ELb1ELb1ELb0ELb0ELb1ELb1EEEEEEEEEvNT_6ParamsE,@function
        .size           _ZN7cutlass13device_kernelIN5flash19enable_sm80_to_sm89INS1_16FlashAttnFwdSm80INS1_25CollectiveMainloopFwdSm80ILi8ELi1ELb0EN4cute5tupleIJNS5_1CILi128EEENS7_ILi64EEENS7_ILi256EEEEEELi256ENS_6half_tEfNS_4arch4Sm80ELb0ELb0ELb0ELb1ELb1ELb0ELb1ELb1EEENS1_21CollectiveEpilogueFwdINS6_IJS8_SA_S9_EEENS6_IJNS7_ILi1EEESI_SI_EEESC_SE_Li256ELb1ELb1ELb1ELb0EEENS1_36VarlenDynamicPersistentTileSchedulerILi128ELi64ELi256ELi256ELb1ELb1ELb0ELb0ELb1ELb1EEEEEEEEEvNT_6ParamsE,(.L_x_3265 - _ZN7cutlass13device_kernelIN5flash19enable_sm80_to_sm89INS1_16FlashAttnFwdSm80INS1_25CollectiveMainloopFwdSm80ILi8ELi1ELb0EN4cute5tupleIJNS5_1CILi128EEENS7_ILi64EEENS7_ILi256EEEEEELi256ENS_6half_tEfNS_4arch4Sm80ELb0ELb0ELb0ELb1ELb1ELb0ELb1ELb1EEENS1_21CollectiveEpilogueFwdINS6_IJS8_SA_S9_EEENS6_IJNS7_ILi1EEESI_SI_EEESC_SE_Li256ELb1ELb1ELb1ELb0EEENS1_36VarlenDynamicPersistentTileSchedulerILi128ELi64ELi256ELi256ELb1ELb1ELb0ELb0ELb1ELb1EEEEEEEEEvNT_6ParamsE)
        .other          _ZN7cutlass13device_kernelIN5flash19enable_sm80_to_sm89INS1_16FlashAttnFwdSm80INS1_25CollectiveMainloopFwdSm80ILi8ELi1ELb0EN4cute5tupleIJNS5_1CILi128EEENS7_ILi64EEENS7_ILi256EEEEEELi256ENS_6half_tEfNS_4arch4Sm80ELb0ELb0ELb0ELb1ELb1ELb0ELb1ELb1EEENS1_21CollectiveEpilogueFwdINS6_IJS8_SA_S9_EEENS6_IJNS7_ILi1EEESI_SI_EEESC_SE_Li256ELb1ELb1ELb1ELb0EEENS1_36VarlenDynamicPersistentTileSchedulerILi128ELi64ELi256ELi256ELb1ELb1ELb0ELb0ELb1ELb1EEEEEEEEEvNT_6ParamsE,@"STO_CUDA_ENTRY STV_DEFAULT"
_ZN7cutlass13device_kernelIN5flash19enable_sm80_to_sm89INS1_16FlashAttnFwdSm80INS1_25CollectiveMainloopFwdSm80ILi8ELi1ELb0EN4cute5tupleIJNS5_1CILi128EEENS7_ILi64EEENS7_ILi256EEEEEELi256ENS_6half_tEfNS_4arch4Sm80ELb0ELb0ELb0ELb1ELb1ELb0ELb1ELb1EEENS1_21CollectiveEpilogueFwdINS6_IJS8_SA_S9_EEENS6_IJNS7_ILi1EEESI_SI_EEESC_SE_Li256ELb1ELb1ELb1ELb0EEENS1_36VarlenDynamicPersistentTileSchedulerILi128ELi64ELi256ELi256ELb1ELb1ELb0ELb0ELb1ELb1EEEEEEEEEvNT_6ParamsE:
        /* <DEDUP_REMOVED lines=10> */
[----:B-1----:R1:W-:Y:S04]  /*00a0*/  @P0 STL.64 [R1], R4 ;  /* 0x0000000401000387 */ /* 0x0023e80000100a00 */
        /* <DEDUP_REMOVED lines=43> */
.L_x_1556:
        /* <DEDUP_REMOVED lines=17> */
.L_x_1654:
        /* <DEDUP_REMOVED lines=16> */
.L_x_1655:
[----:B--2---:R-:W-:-:S05]  /*0570*/  IMAD R0, R0, c[0x0][0x538], RZ ;  /* 0x00014e0000007a24 */ /* 0x004fca00078e02ff */
[----:B------:R-:W-:-:S04]  /*0580*/  IADD3 R6, R0, R6, RZ ;  /* 0x0000000600067210 */ /* 0x000fc80007ffe0ff */
[----:B------:R-:W-:-:S13]  /*0590*/  ISETP.GT.AND P0, PT, R6, UR4, PT ;  /* 0x0000000406007c0c */ /* 0x000fda000bf04270 */
[----:B-1----:R-:W-:Y:S05]  /*05a0*/  @!P0 BRA `(.L_x_1556) ;  /* 0xfffffdb000008947 */ /* 0x002fea000383ffff */
.L_x_1552:
[----:B------:R-:W-:-:S05]  /*05b0*/  IADD3 R12, -R0, R6, RZ ;  /* 0x00000006000c7210 */ /* 0x000fca0007ffe1ff */
[----:B------:R-:W-:-:S05]  /*05c0*/  IMAD R0, R4, c[0x0][0x538], R12 ;  /* 0x00014e0004007a24 */ /* 0x000fca00078e020c */
[----:B------:R-:W-:Y:S01]  /*05d0*/  ISETP.GT.AND P0, PT, R0, UR4, PT ;  /* 0x0000000400007c0c */ /* 0x000fe2000bf04270 */
[----:B------:R-:W-:-:S12]  /*05e0*/  BRA.DIV ~URZ, `(.L_x_1557) ;  /* 0x0000f4b27f007947 */ /* 0x000fd8000b800000 */
[----:B------:R-:W-:-:S04]  /*05f0*/  VOTE.ANY R0, PT, !P0 ;  /* 0x0000000000007806 */ /* 0x000fc800040e0100 */
.L_x_1656:
[----:B------:R1:W2:Y:S01]  /*0600*/  POPC R13, R0 ;  /* 0x00000000000d7309 */ /* 0x0002a20000000000 */
[----:B------:R-:W-:Y:S05]  /*0610*/  BRA.DIV ~URZ, `(.L_x_1558) ;  /* 0x0000f4c27f007947 */ /* 0x000fea000b800000 */
[----:B--2---:R2:W3:Y:S01]  /*0620*/  SHFL.IDX PT, R11, R8, R13, 0x1f ;  /* 0x00001f0d080b7589 */ /* 0x0044e200000e0000 */
[----:B------:R-:W-:-:S03]  /*0630*/  MOV R6, RZ ;  /* 0x000000ff00067202 */ /* 0x000fc60000000f00 */
[----:B------:R2:W4:Y:S04]  /*0640*/  SHFL.IDX PT, R10, R7, R13, 0x1f ;  /* 0x00001f0d070a7589 */ /* 0x00052800000e0000 */
.L_x_1657:
[----:B------:R-:W-:Y:S01]  /*0650*/  ISETP.NE.AND P0, PT, R0, RZ, PT ;  /* 0x000000ff0000720c */ /* 0x000fe20003f05270 */
[----:B------:R-:W-:-:S12]  /*0660*/  BSSY B0, `(.L_x_1559) ;  /* 0x0000005000007945 */ /* 0x000fd80003800000 */
[----:B------:R-:W-:Y:S05]  /*0670*/  @!P0 BRA `(.L_x_1560) ;  /* 0x0000003000008947 */ /* 0x000fea0003800000 */
[----:B------:R-:W-:Y:S01]  /*0680*/  IADD3 R195, R13, -0x1, RZ ;  /* 0xffffffff0dc37810 */ /* 0x000fe20007ffe0ff */
[----:B------:R-:W-:Y:S05]  /*0690*/  BRA.DIV ~URZ, `(.L_x_1561) ;  /* 0x0000f5227f007947 */ /* 0x000fea000b800000 */
[----:B------:R1:W2:Y:S02]  /*06a0*/  SHFL.IDX PT, R6, R4, R195, 0x1f ;  /* 0x00001fc304067589 */ /* 0x0002a400000e0000 */
.L_x_1560:
[----:B------:R-:W-:Y:S05]  /*06b0*/  BSYNC B0 ;  /* 0x0000000000007941 */ /* 0x000fea0003800000 */
.L_x_1559:
[----:B-1-3--:R-:W-:Y:S01]  /*06c0*/  IABS R0, R11 ;  /* 0x0000000b00007213 */ /* 0x00afe20000000000 */
[----:B--2---:R-:W-:-:S04]  /*06d0*/  IMAD R4, R6, c[0x0][0x538], R12 ;  /* 0x00014e0006047a24 */ /* 0x004fc800078e020c */
[----:B------:R-:W-:Y:S01]  /*06e0*/  IMAD.MOV.U32 R5, RZ, RZ, R0 ;  /* 0x000000ffff057224 */ /* 0x000fe200078e0000 */
[----:B----4-:R-:W-:Y:S01]  /*06f0*/  IABS R0, R10 ;  /* 0x0000000a00007213 */ /* 0x010fe20000000000 */
[----:B------:R1:W-:Y:S01]  /*0700*/  STL [R1], R4 ;  /* 0x0000000401007387 */ /* 0x0003e20000100800 */
        /* <DEDUP_REMOVED lines=64> */
.L_x_1553:
[----:B------:R-:W-:Y:S01]  /*0b10*/  MOV R0, UR4 ;  /* 0x0000000400007c02 */ /* 0x000fe20008000f00 */
[----:B------:R-:W-:Y:S04]  /*0b20*/  STL [R1+0x4], RZ ;  /* 0x000004ff01007387 */ /* 0x000fe80000100800 */
[----:B------:R1:W-:Y:S04]  /*0b30*/  STL [R1], R0 ;  /* 0x0000000001007387 */ /* 0x0003e80000100800 */
[----:B------:R2:W-:Y:S01]  /*0b40*/  STL [R1+0x8], RZ ;  /* 0x000008ff01007387 */ /* 0x0005e20000100800 */
[----:B-1----:R-:W-:-:S05]  /*0b50*/  MOV R0, c[0x0][0x53c] ;  /* 0x00014f0000007a02 */ /* 0x002fca0000000f00 */
[----:B------:R2:W-:Y:S02]  /*0b60*/  STL [R1+0xc], R0 ;  /* 0x00000c0001007387 */ /* 0x0005e40000100800 */
.L_x_1562:
[----:B-1----:R-:W3:Y:S04]  /*0b70*/  LDL R4, [R1] ;  /* 0x0000000001047983 */ /* 0x002ee80000100800 */
[----:B------:R-:W3:Y:S04]  /*0b80*/  LDL R5, [R1+0x4] ;  /* 0x0000040001057983 */ /* 0x000ee80000100800 */
[----:B------:R-:W3:Y:S04]  /*0b90*/  LDL R6, [R1+0x8] ;  /* 0x0000080001067983 */ /* 0x000ee80000100800 */
[----:B------:R-:W3:Y:S01]  /*0ba0*/  LDL R7, [R1+0xc] ;  /* 0x00000c0001077983 */ /* 0x000ee20000100800 */
[----:B------:R-:W-:Y:S01]  /*0bb0*/  ISETP.NE.AND P0, PT, R14, RZ, PT ;  /* 0x000000ff0e00720c */ /* 0x000fe20003f05270 */
[----:B------:R-:W-:-:S12]  /*0bc0*/  WARPSYNC 0xffffffff ;  /* 0xffffffff00007948 */ /* 0x000fd80003800000 */
[----:B---3--:R1:W-:Y:S04]  /*0bd0*/  @!P0 STS.128 [0x20100], R4 ;  /* 0x02010004ff008388 */ /* 0x0083e80000000c00 */
[----:B------:R-:W-:Y:S06]  /*0be0*/  BAR.ARV 0x5, 0x100 ;  /* 0x0144000000007b1d */ /* 0x000fec0000002000 */
.L_x_1551:
[----:B--2---:R-:W2:Y:S02]  /*0bf0*/  LDL R0, [R1+0xc] ;  /* 0x00000c0001007983 */ /* 0x004ea40000100800 */
[----:B--2---:R-:W-:-:S13]  /*0c00*/  ISETP.GE.AND P0, PT, R0, c[0x0][0x53c], PT ;  /* 0x00014f0000007a0c */ /* 0x004fda0003f06270 */
[----:B------:R-:W-:Y:S05]  /*0c10*/  @P0 EXIT ;  /* 0x000000000000094d */ /* 0x000fea0003800000 */
[----:B------:R-:W2:Y:S01]  /*0c20*/  S2R R17, SR_TID.X ;  /* 0x0000000000117919 */ /* 0x000ea20000002100 */
[----:B------:R-:W-:Y:S02]  /*0c30*/  ULDC UR5, c[0x0][0x2ac] ;  /* 0x0000ab0000057ab9 */ /* 0x000fe40000000800 */
[----:B------:R-:W-:Y:S02]  /*0c40*/  ULDC UR4, c[0x0][0x1d0] ;  /* 0x0000740000047ab9 */ /* 0x000fe40000000800 */
[----:B------:R-:W-:Y:S01]  /*0c50*/  UIMAD UR5, UR5, UR4, URZ ;  /* 0x00000004050572a4 */ /* 0x000fe2000f8e023f */
[----:B--2---:R-:W-:-:S04]  /*0c60*/  SHF.R.S32.HI R9, RZ, 0x1f, R17 ;  /* 0x0000001fff097819 */ /* 0x004fc80000011411 */
[CC--:B------:R-:W-:Y:S02]  /*0c70*/  LEA.HI R2, R9.reuse, R17.reuse, RZ, 0x4 ;  /* 0x0000001109027211 */ /* 0x0c0fe400078f20ff */
[CC--:B------:R-:W-:Y:S02]  /*0c80*/  LEA.HI R15, R9.reuse, R17.reuse, RZ, 0x3 ;  /* 0x00000011090f7211 */ /* 0x0c0fe400078f18ff */
[----:B------:R-:W-:Y:S02]  /*0c90*/  SHF.R.S32.HI R3, RZ, 0x4, R2 ;  /* 0x00000004ff037819 */ /* 0x000fe40000011402 */
[----:B------:R-:W-:Y:S02]  /*0ca0*/  LEA.HI R13, R9, R17, RZ, 0x2 ;  /* 0x00000011090d7211 */ /* 0x000fe400078f10ff */
[----:B------:R-:W-:Y:S02]  /*0cb0*/  LEA.HI R0, R2, R3, RZ, 0x1 ;  /* 0x0000000302007211 */ /* 0x000fe400078f08ff */
[----:B------:R-:W-:-:S02]  /*0cc0*/  SHF.R.S32.HI R243, RZ, 0x3, R15 ;  /* 0x00000003fff37819 */ /* 0x000fc4000001140f */
[----:B------:R-:W-:Y:S02]  /*0cd0*/  LOP3.LUT R0, R0, 0xfffffffe, RZ, 0xc0, !PT ;  /* 0xfffffffe00007812 */ /* 0x000fe400078ec0ff */
[--C-:B------:R-:W-:Y:S02]  /*0ce0*/  SHF.R.S32.HI R8, RZ, 0x2, R13.reuse ;  /* 0x00000002ff087819 */ /* 0x100fe4000001140d */
[----:B-1----:R-:W-:Y:S01]  /*0cf0*/  LOP3.LUT R4, R15, 0xfffffff8, RZ, 0xc0, !PT ;  /* 0xfffffff80f047812 */ /* 0x002fe200078ec0ff */
[----:B------:R-:W-:Y:S01]  /*0d00*/  IMAD.IADD R14, R3, 0x1, -R0 ;  /* 0x00000001030e7824 */ /* 0x000fe200078e0a00 */
[----:B------:R-:W-:Y:S01]  /*0d10*/  LOP3.LUT R0, R2, 0xfffffff0, RZ, 0xc0, !PT ;  /* 0xfffffff002007812 */ /* 0x000fe200078ec0ff */
[----:B------:R-:W-:Y:S01]  /*0d20*/  IMAD.SHL.U32 R3, R243, 0x40, RZ ;  /* 0x00000040f3037824 */ /* 0x000fe200078e00ff */
[----:B------:R-:W-:Y:S01]  /*0d30*/  SHF.R.S32.HI R2, RZ, 0x1f, R13 ;  /* 0x0000001fff027819 */ /* 0x000fe2000001140d */
[----:B------:R-:W-:Y:S01]  /*0d40*/  IMAD.IADD R235, R17, 0x1, -R4 ;  /* 0x0000000111eb7824 */ /* 0x000fe200078e0a04 */
[-C--:B------:R-:W-:Y:S01]  /*0d50*/  LEA.HI R7, R9, R17.reuse, RZ, 0x5 ;  /* 0x0000001109077211 */ /* 0x080fe200078f28ff */
[----:B------:R-:W-:Y:S01]  /*0d60*/  IMAD.IADD R0, R17, 0x1, -R0 ;  /* 0x0000000111007824 */ /* 0x000fe200078e0a00 */
[----:B------:R-:W-:Y:S01]  /*0d70*/  LEA.HI R2, R2, R8, RZ, 0x3 ;  /* 0x0000000802027211 */ /* 0x000fe200078f18ff */
[----:B------:R-:W-:Y:S01]  /*0d80*/  IMAD.SHL.U32 R231, R235, 0x8, RZ ;  /* 0x00000008ebe77824 */ /* 0x000fe200078e00ff */
[----:B------:R-:W-:-:S02]  /*0d90*/  LEA.HI R9, R9, R17, RZ, 0x6 ;  /* 0x0000001109097211 */ /* 0x000fc400078f30ff */
[----:B------:R-:W-:Y:S02]  /*0da0*/  SHF.R.S32.HI R5, RZ, 0x1f, R0 ;  /* 0x0000001fff057819 */ /* 0x000fe40000011400 */
[----:B------:R-:W-:Y:S01]  /*0db0*/  LOP3.LUT R4, R2, 0xfffffff8, RZ, 0xc0, !PT ;  /* 0xfffffff802047812 */ /* 0x000fe200078ec0ff */
[----:B------:R-:W-:Y:S01]  /*0dc0*/  IMAD.SHL.U32 R9, R9, 0x8, RZ ;  /* 0x0000000809097824 */ /* 0x000fe200078e00ff */
[----:B------:R-:W-:Y:S02]  /*0dd0*/  LEA.HI R10, R5, R0, RZ, 0x3 ;  /* 0x00000000050a7211 */ /* 0x000fe400078f18ff */
[----:B------:R-:W-:Y:S01]  /*0de0*/  LOP3.LUT R2, R3, 0x1c0, RZ, 0xc0, !PT ;  /* 0x000001c003027812 */ /* 0x000fe200078ec0ff */
[----:B------:R-:W-:Y:S01]  /*0df0*/  IMAD.IADD R8, R8, 0x1, -R4 ;  /* 0x0000000108087824 */ /* 0x000fe200078e0a04 */
[----:B------:R-:W-:Y:S02]  /*0e00*/  LOP3.LUT R3, R10, 0xfffffff8, RZ, 0xc0, !PT ;  /* 0xfffffff80a037812 */ /* 0x000fe400078ec0ff */
[----:B------:R-:W-:-:S02]  /*0e10*/  SHF.R.U32.HI R4, RZ, 0x3, R2 ;  /* 0x00000003ff047819 */ /* 0x000fc40000011602 */
[----:B------:R-:W-:Y:S01]  /*0e20*/  LOP3.LUT R2, R2, 0x38, R231, 0xf8, !PT ;  /* 0x0000003802027812 */ /* 0x000fe200078ef8e7 */
[----:B------:R-:W-:Y:S01]  /*0e30*/  IMAD.IADD R5, R0, 0x1, -R3 ;  /* 0x0000000100057824 */ /* 0x000fe200078e0a03 */
[----:B------:R-:W-:Y:S02]  /*0e40*/  LOP3.LUT R0, R7, 0xffffffe0, RZ, 0xc0, !PT ;  /* 0xffffffe007007812 */ /* 0x000fe400078ec0ff */
[----:B------:R-:W-:Y:S02]  /*0e50*/  LOP3.LUT R11, R2, R4, RZ, 0x3c, !PT ;  /* 0x00000004020b7212 */ /* 0x000fe400078e3cff */
[--C-:B------:R-:W-:Y:S01]  /*0e60*/  SHF.R.S32.HI R4, RZ, 0x5, R7.reuse ;  /* 0x00000005ff047819 */ /* 0x100fe20000011407 */
[----:B------:R-:W-:Y:S01]  /*0e70*/  IMAD.IADD R16, R17, 0x1, -R0 ;  /* 0x0000000111107824 */ /* 0x000fe200078e0a00 */
[----:B------:R-:W-:Y:S01]  /*0e80*/  SHF.R.S32.HI R2, RZ, 0x1f, R7 ;  /* 0x0000001fff027819 */ /* 0x000fe20000011407 */
[----:B------:R-:W-:Y:S01]  /*0e90*/  IMAD.SHL.U32 R0, R235, 0x40, RZ ;  /* 0x00000040eb007824 */ /* 0x000fe200078e00ff */
[----:B------:R-:W-:-:S02]  /*0ea0*/  LOP3.LUT R6, R8, 0x1, RZ, 0xc0, !PT ;  /* 0x0000000108067812 */ /* 0x000fc400078ec0ff */
[----:B------:R-:W-:Y:S02]  /*0eb0*/  LEA.HI R2, R2, R4, RZ, 0x3 ;  /* 0x0000000402027211 */ /* 0x000fe400078f18ff */
[----:B------:R-:W-:Y:S02]  /*0ec0*/  SHF.R.S32.HI R12, RZ, 0x1f, R16 ;  /* 0x0000001fff0c7819 */ /* 0x000fe40000011410 */
[----:B------:R-:W-:Y:S02]  /*0ed0*/  LOP3.LUT R0, R0, 0x1c0, RZ, 0xc0, !PT ;  /* 0x000001c000007812 */ /* 0x000fe400078ec0ff */
[----:B------:R-:W-:Y:S02]  /*0ee0*/  LOP3.LUT R2, R2, 0xffffff8, RZ, 0xc0, !PT ;  /* 0x0ffffff802027812 */ /* 0x000fe400078ec0ff */
[----:B------:R-:W-:Y:S02]  /*0ef0*/  ISETP.NE.U32.AND P0, PT, R6, 0x1, PT ;  /* 0x000000010600780c */ /* 0x000fe40003f05070 */
[----:B------:R-:W-:Y:S01]  /*0f00*/  LEA.HI R12, R12, R16, RZ, 0x2 ;  /* 0x000000100c0c7211 */ /* 0x000fe200078f10ff */
[----:B------:R-:W-:Y:S01]  /*0f10*/  IMAD.IADD R3, R4, 0x1, -R2 ;  /* 0x0000000104037824 */ /* 0x000fe200078e0a02 */
[----:B------:R-:W-:-:S02]  /*0f20*/  LOP3.LUT R7, R0, 0x8, R15, 0xf8, !PT ;  /* 0x0000000800077812 */ /* 0x000fc400078ef80f */
[----:B------:R-:W-:Y:S02]  /*0f30*/  SHF.R.U32.HI R6, RZ, 0x3, R0 ;  /* 0x00000003ff067819 */ /* 0x000fe40000011600 */
[----:B------:R-:W-:Y:S02]  /*0f40*/  LOP3.LUT R0, R13, 0xfffffffc, RZ, 0xc0, !PT ;  /* 0xfffffffc0d007812 */ /* 0x000fe400078ec0ff */
[----:B------:R-:W-:Y:S02]  /*0f50*/  SHF.R.S32.HI R2, RZ, 0x2, R12 ;  /* 0x00000002ff027819 */ /* 0x000fe4000001140c */
[----:B------:R-:W-:Y:S01]  /*0f60*/  LOP3.LUT R13, R7, R6, RZ, 0x3c, !PT ;  /* 0x00000006070d7212 */ /* 0x000fe200078e3cff */
[----:B------:R-:W-:Y:S01]  /*0f70*/  IMAD.IADD R0, R17, 0x1, -R0 ;  /* 0x0000000111007824 */ /* 0x000fe200078e0a00 */
[----:B------:R-:W-:Y:S01]  /*0f80*/  LOP3.LUT P4, RZ, R5, 0x2, RZ, 0xc0, !PT ;  /* 0x0000000205ff7812 */ /* 0x000fe2000788c0ff */
[----:B------:R-:W-:Y:S01]  /*0f90*/  IMAD R15, R3, 0x10, R2 ;  /* 0x00000010030f7824 */ /* 0x000fe200078e0202 */
[C---:B------:R-:W-:Y:S01]  /*0fa0*/  LOP3.LUT P3, RZ, R5.reuse, 0x4, RZ, 0xc0, !PT ;  /* 0x0000000405ff7812 */ /* 0x040fe2000786c0ff */
[----:B------:R-:W-:Y:S01]  /*0fb0*/  IMAD.SHL.U32 R2, R5, 0x40, RZ ;  /* 0x0000004005027824 */ /* 0x000fe200078e00ff */
[----:B------:R-:W-:Y:S01]  /*0fc0*/  LEA.HI R3, R0, R0, RZ, 0x1 ;  /* 0x0000000000037211 */ /* 0x000fe200078f08ff */
[----:B------:R-:W-:Y:S01]  /*0fd0*/  IMAD.SHL.U32 R7, R4, 0x400, RZ ;  /* 0x0000040004077824 */ /* 0x000fe200078e00ff */
[C---:B------:R-:W-:Y:S01]  /*0fe0*/  R2P PR, R8.reuse, 0x6 ;  /* 0x0000000608007804 */ /* 0x040fe20000000000 */
[----:B------:R-:W-:Y:S01]  /*0ff0*/  IMAD.SHL.U32 R4, R8, 0x40, RZ ;  /* 0x0000004008047824 */ /* 0x000fe200078e00ff */
[----:B------:R-:W-:Y:S01]  /*1000*/  LOP3.LUT R2, R2, 0x1c0, RZ, 0xc0, !PT ;  /* 0x000001c002027812 */ /* 0x000fe200078ec0ff */
[----:B------:R-:W-:Y:S01]  /*1010*/  IMAD.SHL.U32 R6, R14, 0x8, RZ ;  /* 0x000000080e067824 */ /* 0x000fe200078e00ff */
[----:B------:R-:W-:Y:S01]  /*1020*/  LOP3.LUT R3, R3, 0x1ffffffe, RZ, 0xc0, !PT ;  /* 0x1ffffffe03037812 */ /* 0x000fe200078ec0ff */
[----:B------:R-:W-:Y:S01]  /*1030*/  IMAD.SHL.U32 R8, R10, 0x40, RZ ;  /* 0x000000400a087824 */ /* 0x000fe200078e00ff */
[----:B------:R-:W-:Y:S01]  /*1040*/  LOP3.LUT R4, R4, 0x1c0, RZ, 0xc0, !PT ;  /* 0x000001c004047812 */ /* 0x000fe200078ec0ff */
[----:B------:R-:W-:Y:S01]  /*1050*/  IMAD R5, R0, 0x2, R7 ;  /* 0x0000000200057824 */ /* 0x000fe200078e0207 */
[----:B------:R-:W-:Y:S01]  /*1060*/  LOP3.LUT R6, R2, 0x8, R6, 0xf8, !PT ;  /* 0x0000000802067812 */ /* 0x000fe200078ef806 */
[----:B------:R1:W-:Y:S01]  /*1070*/  STL [R1+0x14c], R15 ;  /* 0x00014c0f01007387 */ /* 0x0003e20000100800 */
[----:B------:R-:W-:Y:S01]  /*1080*/  LOP3.LUT R11, R11, 0x7ffffe00, R9, 0xf8, !PT ;  /* 0x7ffffe000b0b7812 */ /* 0x000fe200078ef809 */
[----:B------:R-:W-:Y:S01]  /*1090*/  IMAD.IADD R9, R0, 0x1, -R3 ;  /* 0x0000000100097824 */ /* 0x000fe200078e0a03 */
[----:B------:R-:W-:Y:S01]  /*10a0*/  SHF.R.U32.HI R2, RZ, 0x3, R2 ;  /* 0x00000003ff027819 */ /* 0x000fe20000011602 */
[----:B------:R-:W-:Y:S01]  /*10b0*/  IMAD R0, R14, 0x200, R13 ;  /* 0x000002000e007824 */ /* 0x000fe200078e020d */
[----:B------:R-:W-:Y:S01]  /*10c0*/  LEA.HI R3, R4, R4, RZ, 0x1d ;  /* 0x0000000404037211 */ /* 0x000fe200078fe8ff */
[----:B------:R-:W-:Y:S01]  /*10d0*/  IMAD R9, R9, 0x8, R15 ;  /* 0x0000000809097824 */ /* 0x000fe200078e020f */
[----:B------:R-:W-:Y:S01]  /*10e0*/  LOP3.LUT R2, R6, R2, RZ, 0x3c, !PT ;  /* 0x0000000206027212 */ /* 0x000fe200078e3cff */
[----:B------:R-:W-:Y:S01]  /*10f0*/  IMAD.MOV.U32 R10, RZ, RZ, 0x40 ;  /* 0x00000040ff0a7424 */ /* 0x000fe200078e00ff */
[----:B------:R-:W-:Y:S01]  /*1100*/  LOP3.LUT R4, R8, 0xfffffe00, RZ, 0xc0, !PT ;  /* 0xfffffe0008047812 */ /* 0x000fe200078ec0ff */
[----:B------:R-:W-:Y:S01]  /*1110*/  IMAD.IADD R8, R5, 0x1, R3 ;  /* 0x0000000105087824 */ /* 0x000fe200078e0203 */
[----:B------:R2:W-:Y:S01]  /*1120*/  STL [R1+0x150], R9 ;  /* 0x0001500901007387 */ /* 0x0005e20000100800 */
[----:B------:R-:W-:Y:S01]  /*1130*/  IADD3 R240, R231, 0x40, RZ ;  /* 0x00000040e7f07810 */ /* 0x000fe20007ffe0ff */
[----:B------:R-:W-:Y:S01]  /*1140*/  IMAD.SHL.U32 R229, R11, 0x2, RZ ;  /* 0x000000020be57824 */ /* 0x000fe200078e00ff */
[CC--:B------:R-:W-:Y:S01]  /*1150*/  IADD3 R3, R2.reuse, R4.reuse, R7 ;  /* 0x0000000402037210 */ /* 0x0c0fe20007ffe007 */
[----:B------:R-:W-:Y:S01]  /*1160*/  IMAD.MOV.U32 R7, RZ, RZ, 0x20 ;  /* 0x00000020ff077424 */ /* 0x000fe200078e00ff */
[----:B------:R-:W-:-:S02]  /*1170*/  LOP3.LUT R4, R2, R4, RZ, 0xfc, !PT ;  /* 0x0000000402047212 */ /* 0x000fc400078efcff */
[----:B------:R-:W-:Y:S02]  /*1180*/  LOP3.LUT R2, R12, 0x7ffffffc, RZ, 0xc0, !PT ;  /* 0x7ffffffc0c027812 */ /* 0x000fe400078ec0ff */
[C---:B------:R-:W-:Y:S02]  /*1190*/  IADD3 R241, R231.reuse, 0xc0, RZ ;  /* 0x000000c0e7f17810 */ /* 0x040fe40007ffe0ff */
[----:B------:R-:W-:Y:S01]  /*11a0*/  SHF.R.S32.HI R12, RZ, 0x1f, R240 ;  /* 0x0000001fff0c7819 */ /* 0x000fe200000114f0 */
[----:B------:R-:W-:Y:S01]  /*11b0*/  IMAD.IADD R2, R16, 0x1, -R2 ;  /* 0x0000000110027824 */ /* 0x000fe200078e0a02 */
[----:B------:R-:W-:Y:S02]  /*11c0*/  IADD3 R239, R231, 0x80, RZ ;  /* 0x00000080e7ef7810 */ /* 0x000fe40007ffe0ff */
[----:B------:R-:W-:Y:S01]  /*11d0*/  SHF.R.S32.HI R5, RZ, 0x1f, R231 ;  /* 0x0000001fff057819 */ /* 0x000fe200000114e7 */
[----:B------:R-:W-:Y:S01]  /*11e0*/  IMAD.SHL.U32 R41, R2, 0x2, RZ ;  /* 0x0000000202297824 */ /* 0x000fe200078e00ff */
[----:B------:R-:W-:-:S02]  /*11f0*/  SHF.R.S32.HI R6, RZ, 0x1f, R241 ;  /* 0x0000001fff067819 */ /* 0x000fc400000114f1 */
[----:B------:R-:W-:Y:S02]  /*1200*/  LEA R208, R0, 0x8100, 0x1 ;  /* 0x0000810000d07811 */ /* 0x000fe400078e08ff */
        /* <DEDUP_REMOVED lines=19> */
[----:B------:R3:W-:Y:S01]  /*1340*/  STL [R1+0xb4], R35 ;  /* 0x0000b42301007387 */ /* 0x0007e20000100800 */
        /* <DEDUP_REMOVED lines=18> */
[C---:B-1----:R-:W-:Y:S02]  /*1470*/  IADD3 R15, R41.reuse, 0xd0, RZ ;  /* 0x000000d0290f7810 */ /* 0x042fe40007ffe0ff */
[C---:B------:R-:W-:Y:S01]  /*1480*/  IADD3 R14, R41.reuse, 0xd8, RZ ;  /* 0x000000d8290e7810 */ /* 0x040fe20007ffe0ff */
[----:B------:R-:W-:Y:S01]  /*1490*/  STL [R1+0x98], R28 ;  /* 0x0000981c01007387 */ /* 0x000fe20000100800 */
[C---:B------:R-:W-:Y:S02]  /*14a0*/  IADD3 R13, R41.reuse, 0xe0, RZ ;  /* 0x000000e0290d7810 */ /* 0x040fe40007ffe0ff */
[C---:B------:R-:W-:Y:S01]  /*14b0*/  IADD3 R12, R41.reuse, 0xe8, RZ ;  /* 0x000000e8290c7810 */ /* 0x040fe20007ffe0ff */
[----:B------:R-:W-:Y:S01]  /*14c0*/  STL [R1+0x94], R27 ;  /* 0x0000941b01007387 */ /* 0x000fe20000100800 */
[----:B------:R-:W-:-:S02]  /*14d0*/  IADD3 R11, R41, 0xf0, RZ ;  /* 0x000000f0290b7810 */ /* 0x000fc40007ffe0ff */
[----:B--2---:R-:W-:Y:S01]  /*14e0*/  LEA R9, R8, 0x80, 0x1 ;  /* 0x0000008008097811 */ /* 0x004fe200078e08ff */
[----:B------:R1:W-:Y:S01]  /*14f0*/  STL [R1+0x90], R26 ;  /* 0x0000901a01007387 */ /* 0x0003e20000100800 */
[----:B------:R-:W-:Y:S02]  /*1500*/  SHF.R.S32.HI R8, RZ, 0x1f, R40 ;  /* 0x0000001fff087819 */ /* 0x000fe40000011428 */
[----:B------:R-:W-:Y:S01]  /*1510*/  SHF.R.S32.HI R5, RZ, 0x1f, R239 ;  /* 0x0000001fff057819 */ /* 0x000fe200000114ef */
[----:B------:R-:W-:Y:S01]  /*1520*/  STL [R1+0x8c], R25 ;  /* 0x00008c1901007387 */ /* 0x000fe20000100800 */
[C---:B------:R-:W-:Y:S02]  /*1530*/  SEL R6, R10.reuse, 0xffffffc0, !P2 ;  /* 0xffffffc00a067807 */ /* 0x040fe40005000000 */
[----:B------:R-:W-:Y:S01]  /*1540*/  SEL R0, R10, 0xffffffc0, !P3 ;  /* 0xffffffc00a007807 */ /* 0x000fe20005800000 */
[----:B------:R-:W-:Y:S01]  /*1550*/  STL [R1+0x88], R24 ;  /* 0x0000881801007387 */ /* 0x000fe20000100800 */
[----:B------:R-:W-:-:S02]  /*1560*/  SEL R5, R7, 0xffffffe0, !P1 ;  /* 0xffffffe007057807 */ /* 0x000fc40004800000 */
[----:B------:R-:W-:Y:S01]  /*1570*/  SEL R2, R7, 0xffffffe0, !P4 ;  /* 0xffffffe007027807 */ /* 0x000fe20006000000 */
[----:B------:R2:W-:Y:S01]  /*1580*/  STL [R1+0x84], R23 ;  /* 0x0000841701007387 */ /* 0x0005e20000100800 */
[----:B------:R-:W-:Y:S02]  /*1590*/  IADD3 R10, R41, 0xf8, RZ ;  /* 0x000000f8290a7810 */ /* 0x000fe40007ffe0ff */
[----:B------:R-:W-:Y:S01]  /*15a0*/  SHF.R.S32.HI R7, RZ, 0x1f, R39 ;  /* 0x0000001fff077819 */ /* 0x000fe20000011427 */
[----:B------:R-:W-:Y:S01]  /*15b0*/  STL [R1+0x80], R22 ;  /* 0x0000801601007387 */ /* 0x000fe20000100800 */
[----:B---3--:R-:W-:Y:S02]  /*15c0*/  SHF.R.S32.HI R35, RZ, 0x1f, R35 ;  /* 0x0000001fff237819 */ /* 0x008fe40000011423 */
[----:B----4-:R-:W-:Y:S01]  /*15d0*/  SHF.R.S32.HI R32, RZ, 0x1f, R32 ;  /* 0x0000001fff207819 */ /* 0x010fe20000011420 */
[----:B------:R-:W-:Y:S01]  /*15e0*/  STL [R1+0x7c], R21 ;  /* 0x00007c1501007387 */ /* 0x000fe20000100800 */
[----:B-----5:R-:W-:-:S02]  /*15f0*/  SHF.R.S32.HI R29, RZ, 0x1f, R29 ;  /* 0x0000001fff1d7819 */ /* 0x020fc4000001141d */
[----:B------:R-:W-:Y:S01]  /*1600*/  LEA R220, R3, 0x10100, 0x1 ;  /* 0x0001010003dc7811 */ /* 0x000fe200078e08ff */
[----:B------:R3:W-:Y:S01]  /*1610*/  STL [R1+0x78], R20 ;  /* 0x0000781401007387 */ /* 0x0007e20000100800 */
[----:B-1----:R-:W-:Y:S02]  /*1620*/  SHF.R.S32.HI R26, RZ, 0x1f, R26 ;  /* 0x0000001fff1a7819 */ /* 0x002fe4000001141a */
[----:B------:R-:W-:Y:S01]  /*1630*/  LEA R210, R4, 0x100, 0x1 ;  /* 0x0000010004d27811 */ /* 0x000fe200078e08ff */
[----:B------:R-:W-:Y:S01]  /*1640*/  STL [R1+0x74], R19 ;  /* 0x0000741301007387 */ /* 0x000fe20000100800 */
[C---:B------:R-:W-:Y:S02]  /*1650*/  IMAD.IADD R221, R220.reuse, 0x1, R2 ;  /* 0x00000001dcdd7824 */ /* 0x040fe400078e0202 */
[----:B------:R-:W-:Y:S01]  /*1660*/  IMAD.IADD R223, R220, 0x1, R0 ;  /* 0x00000001dcdf7824 */ /* 0x000fe200078e0200 */
[----:B------:R-:W-:Y:S01]  /*1670*/  STL [R1+0x70], R18 ;  /* 0x0000701201007387 */ /* 0x000fe20000100800 */
[----:B------:R-:W-:-:S02]  /*1680*/  IMAD.IADD R211, R2, 0x1, R210 ;  /* 0x0000000102d37824 */ /* 0x000fc400078e02d2 */
[C---:B------:R-:W-:Y:S01]  /*1690*/  IMAD.IADD R213, R0.reuse, 0x1, R210 ;  /* 0x0000000100d57824 */ /* 0x040fe200078e02d2 */
[----:B------:R1:W-:Y:S01]  /*16a0*/  STL [R1+0x6c], R17 ;  /* 0x00006c1101007387 */ /* 0x0003e20000100800 */
[----:B--2---:R-:W-:Y:S01]  /*16b0*/  SHF.R.S32.HI R23, RZ, 0x1f, R23 ;  /* 0x0000001fff177819 */ /* 0x004fe20000011417 */
[----:B------:R-:W-:Y:S02]  /*16c0*/  IMAD.IADD R222, R221, 0x1, R0 ;  /* 0x00000001ddde7824 */ /* 0x000fe400078e0200 */
[----:B------:R-:W-:Y:S01]  /*16d0*/  STL [R1+0x68], R16 ;  /* 0x0000681001007387 */ /* 0x000fe20000100800 */
[----:B------:R-:W-:-:S03]  /*16e0*/  IMAD.IADD R212, R0, 0x1, R211 ;  /* 0x0000000100d47824 */ /* 0x000fc600078e02d3 */
[----:B------:R-:W-:Y:S04]  /*16f0*/  STL [R1+0x64], R15 ;  /* 0x0000640f01007387 */ /* 0x000fe80000100800 */
[----:B------:R2:W-:Y:S01]  /*1700*/  STL [R1+0x60], R14 ;  /* 0x0000600e01007387 */ /* 0x0005e20000100800 */
[----:B---3--:R-:W-:-:S03]  /*1710*/  SHF.R.S32.HI R20, RZ, 0x1f, R20 ;  /* 0x0000001fff147819 */ /* 0x008fc60000011414 */
[----:B------:R-:W-:Y:S04]  /*1720*/  STL [R1+0x5c], R13 ;  /* 0x00005c0d01007387 */ /* 0x000fe80000100800 */
[----:B------:R-:W-:Y:S04]  /*1730*/  STL [R1+0x58], R12 ;  /* 0x0000580c01007387 */ /* 0x000fe80000100800 */
[----:B------:R3:W-:Y:S01]  /*1740*/  STL [R1+0x54], R11 ;  /* 0x0000540b01007387 */ /* 0x0007e20000100800 */
[----:B-1----:R-:W-:-:S03]  /*1750*/  SHF.R.S32.HI R17, RZ, 0x1f, R17 ;  /* 0x0000001fff117819 */ /* 0x002fc60000011411 */
[----:B------:R1:W-:Y:S04]  /*1760*/  STL [R1+0x144], R8 ;  /* 0x0001440801007387 */ /* 0x0003e80000100800 */
[----:B------:R-:W-:Y:S04]  /*1770*/  STL [R1+0x50], R10 ;  /* 0x0000500a01007387 */ /* 0x000fe80000100800 */
[----:B------:R4:W-:Y:S01]  /*1780*/  STL [R1+0x140], R7 ;  /* 0x0001400701007387 */ /* 0x0009e20000100800 */
[----:B--2---:R-:W-:-:S03]  /*1790*/  SHF.R.S32.HI R14, RZ, 0x1f, R14 ;  /* 0x0000001fff0e7819 */ /* 0x004fc6000001140e */
[----:B------:R-:W-:Y:S01]  /*17a0*/  STL [R1+0x24], R9 ;  /* 0x0000240901007387 */ /* 0x000fe20000100800 */
[----:B---3--:R-:W-:Y:S02]  /*17b0*/  SHF.R.S32.HI R11, RZ, 0x1f, R11 ;  /* 0x0000001fff0b7819 */ /* 0x008fe4000001140b */
[----:B-1----:R-:W-:-:S05]  /*17c0*/  SHF.R.S32.HI R8, RZ, 0x1f, R38 ;  /* 0x0000001fff087819 */ /* 0x002fca0000011426 */
[----:B------:R1:W-:Y:S01]  /*17d0*/  STL [R1+0x13c], R8 ;  /* 0x00013c0801007387 */ /* 0x0003e20000100800 */
[----:B----4-:R-:W-:-:S05]  /*17e0*/  SHF.R.S32.HI R7, RZ, 0x1f, R37 ;  /* 0x0000001fff077819 */ /* 0x010fca0000011425 */
        /* <DEDUP_REMOVED lines=43> */
[----:B--2---:R-:W-:-:S03]  /*1aa0*/  IADD3 R7, R9, -0x10, RZ ;  /* 0xfffffff009077810 */ /* 0x004fc60007ffe0ff */
[----:B------:R2:W-:Y:S01]  /*1ab0*/  STL [R1+0xd0], R11 ;  /* 0x0000d00b01007387 */ /* 0x0005e20000100800 */
[----:B------:R-:W-:-:S05]  /*1ac0*/  @P0 IADD3 R7, R9, 0x10, RZ ;  /* 0x0000001009070810 */ /* 0x000fca0007ffe0ff */
[----:B------:R-:W-:Y:S02]  /*1ad0*/  IMAD.IADD R3, R6, 0x1, R7 ;  /* 0x0000000106037824 */ /* 0x000fe400078e0207 */
[----:B-1----:R-:W-:Y:S02]  /*1ae0*/  IMAD.IADD R8, R9, 0x1, R5 ;  /* 0x0000000109087824 */ /* 0x002fe400078e0205 */
[----:B------:R-:W-:Y:S01]  /*1af0*/  IMAD.IADD R5, R5, 0x1, R7 ;  /* 0x0000000105057824 */ /* 0x000fe200078e0207 */
[----:B--2---:R-:W-:Y:S01]  /*1b00*/  SHF.R.S32.HI R11, RZ, 0x1f, R10 ;  /* 0x0000001fff0b7819 */ /* 0x004fe2000001140a */
[--C-:B------:R-:W-:Y:S02]  /*1b10*/  IMAD.IADD R10, R9, 0x1, R6.reuse ;  /* 0x00000001090a7824 */ /* 0x100fe400078e0206 */
[--C-:B------:R-:W-:Y:S02]  /*1b20*/  IMAD.IADD R2, R5, 0x1, R6.reuse ;  /* 0x0000000105027824 */ /* 0x100fe400078e0206 */
[----:B------:R-:W-:Y:S04]  /*1b30*/  STL [R1+0xcc], R11 ;  /* 0x0000cc0b01007387 */ /* 0x000fe80000100800 */
[----:B------:R1:W-:Y:S04]  /*1b40*/  STL [R1+0x30], R8 ;  /* 0x0000300801007387 */ /* 0x0003e80000100800 */
[----:B------:R2:W-:Y:S01]  /*1b50*/  STL [R1+0x40], R10 ;  /* 0x0000400a01007387 */ /* 0x0005e20000100800 */
[----:B-1----:R-:W-:-:S05]  /*1b60*/  IMAD.IADD R8, R8, 0x1, R6 ;  /* 0x0000000108087824 */ /* 0x002fca00078e0206 */
[----:B------:R2:W-:Y:S04]  /*1b70*/  STL [R1+0x3c], R8 ;  /* 0x00003c0801007387 */ /* 0x0005e80000100800 */
[----:B------:R2:W-:Y:S04]  /*1b80*/  STL [R1+0x28], R7 ;  /* 0x0000280701007387 */ /* 0x0005e80000100800 */
[----:B------:R2:W-:Y:S04]  /*1b90*/  STL [R1+0x38], R3 ;  /* 0x0000380301007387 */ /* 0x0005e80000100800 */
[----:B------:R2:W-:Y:S04]  /*1ba0*/  STL [R1+0x2c], R5 ;  /* 0x00002c0501007387 */ /* 0x0005e80000100800 */
[----:B------:R2:W-:Y:S02]  /*1bb0*/  STL [R1+0x34], R2 ;  /* 0x0000340201007387 */ /* 0x0005e40000100800 */
.L_x_1653:
[----:B------:R-:W3:Y:S01]  /*1bc0*/  LDL R0, [R1+0xc] ;  /* 0x00000c0001007983 */ /* 0x000ee20000100800 */
[----:B--2---:R-:W-:Y:S01]  /*1bd0*/  IMAD.MOV.U32 R8, RZ, RZ, 0x4 ;  /* 0x00000004ff087424 */ /* 0x004fe200078e00ff */
[----:B------:R-:W-:-:S02]  /*1be0*/  ISETP.NE.U32.AND P4, PT, RZ, c[0x0][0x370], PT ;  /* 0x0000dc00ff007a0c */ /* 0x000fc40003f85070 */
[----:B------:R-:W-:Y:S02]  /*1bf0*/  ISETP.NE.U32.AND P3, PT, RZ, c[0x0][0x360], PT ;  /* 0x0000d800ff007a0c */ /* 0x000fe40003f65070 */
[----:B------:R-:W-:Y:S01]  /*1c00*/  ISETP.NE.AND.EX P4, PT, RZ, c[0x0][0x374], PT, P4 ;  /* 0x0000dd00ff007a0c */ /* 0x000fe20003f85340 */
[----:B---3--:R-:W-:-:S05]  /*1c10*/  IMAD.WIDE R2, R0, R8, c[0x0][0x588] ;  /* 0x0001620000027625 */ /* 0x008fca00078e0208 */
[----:B------:R-:W2:Y:S01]  /*1c20*/  LDG.E R12, [R2.64] ;  /* 0x00000006020c7981 */ /* 0x000ea2000c1e1900 */
[----:B------:R-:W-:Y:S01]  /*1c30*/  ISETP.NE.AND.EX P3, PT, RZ, c[0x0][0x364], PT, P3 ;  /* 0x0000d900ff007a0c */ /* 0x000fe20003f65330 */
[----:B------:R-:W-:Y:S01]  /*1c40*/  IMAD.MOV.U32 R244, RZ, RZ, RZ ;  /* 0x000000fffff47224 */ /* 0x000fe200078e00ff */
[----:B------:R-:W-:Y:S01]  /*1c50*/  ISETP.NE.U32.AND P0, PT, RZ, c[0x0][0x348], PT ;  /* 0x0000d200ff007a0c */ /* 0x000fe20003f05070 */
[----:B------:R-:W-:-:S03]  /*1c60*/  IMAD.MOV.U32 R11, RZ, RZ, RZ ;  /* 0x000000ffff0b7224 */ /* 0x000fc600078e00ff */
[----:B------:R-:W-:Y:S02]  /*1c70*/  ISETP.NE.AND.EX P0, PT, RZ, c[0x0][0x34c], PT, P0 ;  /* 0x0000d300ff007a0c */ /* 0x000fe40003f05300 */
[----:B--2---:R-:W-:Y:S01]  /*1c80*/  SHF.R.S32.HI R14, RZ, 0x1f, R12 ;  /* 0x0000001fff0e7819 */ /* 0x004fe2000001140c */
[C---:B------:R-:W-:Y:S01]  /*1c90*/  IMAD.SHL.U32 R19, R12.reuse, 0x4, RZ ;  /* 0x000000040c137824 */ /* 0x040fe200078e00ff */
[C---:B------:R-:W-:Y:S01]  /*1ca0*/  @P4 LEA R6, P2, R12.reuse, c[0x0][0x370], 0x2 ;  /* 0x0000dc000c064a11 */ /* 0x040fe200078410ff */
[----:B------:R1:W-:Y:S01]  /*1cb0*/  STL [R1+0x14], R12 ;  /* 0x0000140c01007387 */ /* 0x0003e20000100800 */
[C-C-:B------:R-:W-:Y:S02]  /*1cc0*/  SHF.L.U64.HI R18, R12.reuse, 0x2, R14.reuse ;  /* 0x000000020c127819 */ /* 0x140fe4000001020e */
[----:B------:R-:W-:Y:S01]  /*1cd0*/  @P4 LEA.HI.X R7, R12, c[0x0][0x374], R14, 0x2, P2 ;  /* 0x0000dd000c074a11 */ /* 0x000fe200010f140e */
[----:B------:R1:W-:Y:S01]  /*1ce0*/  STL [R1+0x4c], R14 ;  /* 0x00004c0e01007387 */ /* 0x0003e20000100800 */
[----:B------:R-:W-:-:S02]  /*1cf0*/  @P3 IADD3 R4, P1, R19, c[0x0][0x360], RZ ;  /* 0x0000d80013043a10 */ /* 0x000fc40007f3e0ff */
[----:B------:R-:W-:Y:S01]  /*1d00*/  IADD3 R2, P2, R19, c[0x0][0x348], RZ ;  /* 0x0000d20013027a10 */ /* 0x000fe20007f5e0ff */
[----:B------:R1:W5:Y:S01]  /*1d10*/  @P4 LDG.E R244, [R6.64] ;  /* 0x0000000606f44981 */ /* 0x000362000c1e1900 */
[C---:B------:R-:W-:Y:S02]  /*1d20*/  @P3 IADD3.X R5, R18.reuse, c[0x0][0x364], RZ, P1, !PT ;  /* 0x0000d90012053a10 */ /* 0x040fe40000ffe4ff */
[----:B------:R-:W-:Y:S01]  /*1d30*/  IADD3.X R3, R18, c[0x0][0x34c], RZ, P2, !PT ;  /* 0x0000d30012037a10 */ /* 0x000fe200017fe4ff */
[----:B------:R1:W-:Y:S04]  /*1d40*/  STL [R1+0x18], R19 ;  /* 0x0000181301007387 */ /* 0x0003e80000100800 */
[----:B------:R1:W5:Y:S04]  /*1d50*/  @P3 LDG.E R13, [R4.64] ;  /* 0x00000006040d3981 */ /* 0x000368000c1e1900 */
[----:B------:R1:W5:Y:S04]  /*1d60*/  @P0 LDG.E R11, [R2.64] ;  /* 0x00000006020b0981 */ /* 0x000368000c1e1900 */
[----:B------:R1:W-:Y:S01]  /*1d70*/  STL [R1+0x1c], R18 ;  /* 0x00001c1201007387 */ /* 0x0003e20000100800 */
[----:B------:R-:W-:Y:S01]  /*1d80*/  YIELD ;  /* 0x0000000000007946 */ /* 0x000fe20003800000 */
[----:B------:R-:W-:Y:S05]  /*1d90*/  @P3 BRA `(.L_x_1563) ;  /* 0x0000005000003947 */ /* 0x000fea0003800000 */
[----:B-----5:R-:W-:Y:S01]  /*1da0*/  MOV R13, c[0x0][0x168] ;  /* 0x00005a00000d7a02 */ /* 0x020fe20000000f00 */
[----:B------:R-:W-:Y:S05]  /*1db0*/  @!P0 BRA `(.L_x_1563) ;  /* 0x0000003000008947 */ /* 0x000fea0003800000 */
[----:B------:R2:W3:Y:S04]  /*1dc0*/  LDG.E R0, [R2.64] ;  /* 0x0000000602007981 */ /* 0x0004e8000c1e1900 */
[----:B-12---:R-:W3:Y:S02]  /*1dd0*/  LDG.E R2, [R2.64+0x4] ;  /* 0x0000040602027981 */ /* 0x006ee4000c1e1900 */
[----:B---3--:R-:W-:-:S02]  /*1de0*/  IADD3 R13, -R0, R2, RZ ;  /* 0x00000002000d7210 */ /* 0x008fc40007ffe1ff */
.L_x_1563:
[----:B------:R-:W-:-:S04]  /*1df0*/  ISETP.NE.U32.AND P1, PT, RZ, c[0x0][0x368], PT ;  /* 0x0000da00ff007a0c */ /* 0x000fc80003f25070 */
[----:B------:R-:W-:-:S13]  /*1e00*/  ISETP.NE.AND.EX P1, PT, RZ, c[0x0][0x36c], PT, P1 ;  /* 0x0000db00ff007a0c */ /* 0x000fda0003f25310 */
[----:B------:R-:W-:Y:S05]  /*1e10*/  @!P1 BRA `(.L_x_1564) ;  /* 0x0000004000009947 */ /* 0x000fea0003800000 */
[----:B-1----:R-:W-:-:S04]  /*1e20*/  IADD3 R2, P1, R19, c[0x0][0x368], RZ ;  /* 0x0000da0013027a10 */ /* 0x002fc80007f3e0ff */
[----:B------:R-:W-:-:S05]  /*1e30*/  IADD3.X R3, R18, c[0x0][0x36c], RZ, P1, !PT ;  /* 0x0000db0012037a10 */ /* 0x000fca0000ffe4ff */
[----:B------:R1:W5:Y:S01]  /*1e40*/  LDG.E R0, [R2.64] ;  /* 0x0000000602007981 */ /* 0x000362000c1e1900 */
[----:B------:R-:W-:Y:S05]  /*1e50*/  BRA `(.L_x_1565) ;  /* 0x0000008000007947 */ /* 0x000fea0003800000 */
.L_x_1564:
        /* <DEDUP_REMOVED lines=8> */
.L_x_1565:
[----:B------:R-:W2:Y:S01]  /*1ee0*/  LDL R16, [R1+0x8] ;  /* 0x0000080001107983 */ /* 0x000ea20000100800 */
[----:B-----5:R-:W-:Y:S01]  /*1ef0*/  IMAD.IADD R17, R0, 0x1, -R244 ;  /* 0x0000000100117824 */ /* 0x020fe200078e0af4 */
[----:B------:R-:W-:Y:S04]  /*1f00*/  BSSY B0, `(.L_x_1566) ;  /* 0x000002e000007945 */ /* 0x000fe80003800000 */
[----:B------:R-:W-:-:S02]  /*1f10*/  ISETP.GE.AND P1, PT, R17, 0x1, PT ;  /* 0x000000011100780c */ /* 0x000fc40003f26270 */
[----:B------:R-:W-:-:S04]  /*1f20*/  IADD3 R0, R17, 0x3f, RZ ;  /* 0x0000003f11007810 */ /* 0x000fc80007ffe0ff */
[----:B-1----:R-:W-:-:S04]  /*1f30*/  SHF.R.S32.HI R2, RZ, 0x1f, R0 ;  /* 0x0000001fff027819 */ /* 0x002fc80000011400 */
[----:B------:R-:W-:Y:S01]  /*1f40*/  LEA.HI R0, R2, R0, RZ, 0x6 ;  /* 0x0000000002007211 */ /* 0x000fe200078f30ff */
[----:B------:R-:W-:-:S03]  /*1f50*/  IMAD.MOV.U32 R2, RZ, RZ, RZ ;  /* 0x000000ffff027224 */ /* 0x000fc600078e00ff */
[----:B------:R-:W-:Y:S02]  /*1f60*/  SHF.R.S32.HI R10, RZ, 0x6, R0 ;  /* 0x00000006ff0a7819 */ /* 0x000fe40000011400 */
        /* <DEDUP_REMOVED lines=39> */
.L_x_1567:
[----:B------:R-:W-:Y:S05]  /*21e0*/  BSYNC B0 ;  /* 0x0000000000007941 */ /* 0x000fea0003800000 */
.L_x_1566:
[----:B------:R-:W-:Y:S01]  /*21f0*/  IMAD R242, R15, R2, RZ ;  /* 0x000000020ff27224 */ /* 0x000fe200078e02ff */
[----:B------:R-:W-:Y:S01]  /*2200*/  PRMT R0, RZ, 0x7610, R0 ;  /* 0x00007610ff007816 */ /* 0x000fe20000000000 */
[----:B-1----:R-:W-:Y:S01]  /*2210*/  IMAD.MOV.U32 R15, RZ, RZ, RZ ;  /* 0x000000ffff0f7224 */ /* 0x002fe200078e00ff */
[----:B------:R-:W-:Y:S01]  /*2220*/  MOV R20, RZ ;  /* 0x000000ff00147202 */ /* 0x000fe20000000f00 */
[----:B------:R-:W-:Y:S01]  /*2230*/  IMAD.IADD R2, R242, 0x1, R2 ;  /* 0x00000001f2027824 */ /* 0x000fe200078e0202 */
[----:B------:R-:W-:Y:S01]  /*2240*/  CS2R R38, SRZ ;  /* 0x0000000000267805 */ /* 0x000fe2000001ff00 */
        /* <DEDUP_REMOVED lines=66> */
[----:B------:R-:W2:Y:S01]  /*2670*/  LDL R6, [R1+0x4] ;  /* 0x0000040001067983 */ /* 0x000ea20000100800 */
[----:B------:R-:W-:-:S04]  /*2680*/  ISETP.NE.U32.AND P1, PT, RZ, c[0x0][0x340], PT ;  /* 0x0000d000ff007a0c */ /* 0x000fc80003f25070 */
[----:B------:R-:W-:-:S13]  /*2690*/  ISETP.NE.AND.EX P1, PT, RZ, c[0x0][0x344], PT, P1 ;  /* 0x0000d100ff007a0c */ /* 0x000fda0003f25310 */
[----:B------:R-:W-:-:S04]  /*26a0*/  @P1 IADD3 R2, P2, R19, c[0x0][0x340], RZ ;  /* 0x0000d00013021a10 */ /* 0x000fc80007f5e0ff */
[----:B------:R-:W-:-:S05]  /*26b0*/  @P1 IADD3.X R3, R18, c[0x0][0x344], RZ, P2, !PT ;  /* 0x0000d10012031a10 */ /* 0x000fca00017fe4ff */
[----:B------:R1:W5:Y:S01]  /*26c0*/  @P1 LDG.E R15, [R2.64] ;  /* 0x00000006020f1981 */ /* 0x000362000c1e1900 */
[----:B------:R-:W-:Y:S01]  /*26d0*/  SHF.R.S32.HI R0, RZ, 0x1f, R11 ;  /* 0x0000001fff007819 */ /* 0x000fe2000001140b */
[----:B------:R-:W-:Y:S01]  /*26e0*/  IMAD.MOV.U32 R4, RZ, RZ, c[0x0][0x2c4] ;  /* 0x0000b100ff047624 */ /* 0x000fe200078e00ff */
[----:B------:R-:W-:Y:S01]  /*26f0*/  LOP3.LUT R16, R16, 0xffff, RZ, 0xc0, !PT ;  /* 0x0000ffff10107812 */ /* 0x000fe200078ec0ff */
[----:B------:R-:W-:Y:S01]  /*2700*/  IMAD R5, R235, 0x20, R243 ;  /* 0x00000020eb057824 */ /* 0x000fe200078e02f3 */
[----:B------:R-:W-:Y:S01]  /*2710*/  ISETP.GE.AND P6, PT, R231, c[0x0][0x198], PT ;  /* 0x00006600e7007a0c */ /* 0x000fe20003fc6270 */
[----:B------:R-:W-:Y:S01]  /*2720*/  IMAD R0, R0, c[0x0][0x178], RZ ;  /* 0x00005e0000007a24 */ /* 0x000fe200078e02ff */
[----:B------:R-:W-:Y:S02]  /*2730*/  ISETP.NE.AND P2, PT, R4, 0x1, PT ;  /* 0x000000010400780c */ /* 0x000fe40003f45270 */
[----:B------:R-:W-:Y:S01]  /*2740*/  SEL R4, R12, RZ, !P0 ;  /* 0x000000ff0c047207 */ /* 0x000fe20004000000 */
[----:B------:R-:W-:Y:S01]  /*2750*/  IMAD R0, R11, c[0x0][0x17c], R0 ;  /* 0x00005f000b007a24 */ /* 0x000fe200078e0200 */
[----:B------:R-:W-:-:S02]  /*2760*/  ISETP.GE.AND P5, PT, R240, c[0x0][0x198], PT ;  /* 0x00006600f0007a0c */ /* 0x000fc40003fa6270 */
[----:B------:R-:W-:Y:S02]  /*2770*/  ISETP.GE.AND P4, PT, R239, c[0x0][0x198], PT ;  /* 0x00006600ef007a0c */ /* 0x000fe40003f86270 */
[----:B------:R-:W-:Y:S02]  /*2780*/  ISETP.GE.AND P3, PT, R241, c[0x0][0x198], PT ;  /* 0x00006600f1007a0c */ /* 0x000fe40003f66270 */
[----:B------:R-:W-:Y:S01]  /*2790*/  IADD3 R116, R205, -0x1, RZ ;  /* 0xffffffffcd747810 */ /* 0x000fe20007ffe0ff */
[----:B-1----:R-:W-:-:S05]  /*27a0*/  IMAD.WIDE.U32 R2, R11, c[0x0][0x178], RZ ;  /* 0x00005e000b027a25 */ /* 0x002fca00078e00ff */
[----:B------:R-:W-:-:S05]  /*27b0*/  IADD3 R3, R3, R0, RZ ;  /* 0x0000000003037210 */ /* 0x000fca0007ffe0ff */
[----:B------:R-:W-:-:S04]  /*27c0*/  IMAD.WIDE.U32 R2, R16, c[0x0][0x1b8], R2 ;  /* 0x00006e0010027a25 */ /* 0x000fc800078e0002 */
[----:B------:R-:W-:-:S04]  /*27d0*/  IMAD R3, R16, c[0x0][0x1bc], R3 ;  /* 0x00006f0010037a24 */ /* 0x000fc800078e0203 */
[----:B------:R-:W-:-:S04]  /*27e0*/  IMAD.WIDE.U32 R2, R4, c[0x0][0x1c0], R2 ;  /* 0x0000700004027a25 */ /* 0x000fc800078e0002 */
[----:B--2---:R-:W-:Y:S01]  /*27f0*/  IMAD R5, R6, 0x80, R5 ;  /* 0x0000008006057824 */ /* 0x004fe200078e0205 */
[----:B------:R-:W-:-:S03]  /*2800*/  SEL R6, R14, RZ, !P0 ;  /* 0x000000ff0e067207 */ /* 0x000fc60004000000 */
[----:B------:R-:W-:Y:S01]  /*2810*/  @P2 IMAD.HI.U32 R7, R5, c[0x0][0x2c8], RZ ;  /* 0x0000b20005072a27 */ /* 0x000fe200078e00ff */
[----:B------:R-:W-:-:S03]  /*2820*/  MOV R0, R5 ;  /* 0x0000000500007202 */ /* 0x000fc60000000f00 */
[----:B------:R-:W-:Y:S01]  /*2830*/  IMAD R6, R6, c[0x0][0x1c0], RZ ;  /* 0x0000700006067a24 */ /* 0x000fe200078e02ff */
[----:B------:R-:W-:-:S03]  /*2840*/  @P2 SHF.R.U32.HI R0, RZ, c[0x0][0x2cc], R7 ;  /* 0x0000b300ff002a19 */ /* 0x000fc60000011607 */
[----:B------:R-:W-:Y:S01]  /*2850*/  IMAD R6, R4, c[0x0][0x1c4], R6 ;  /* 0x0000710004067a24 */ /* 0x000fe200078e0206 */
[--C-:B------:R-:W-:Y:S01]  /*2860*/  SHF.R.S32.HI R7, RZ, 0x1f, R0.reuse ;  /* 0x0000001fff077819 */ /* 0x100fe20000011400 */
[----:B------:R-:W-:-:S03]  /*2870*/  IMAD.MOV R4, RZ, RZ, -R0 ;  /* 0x000000ffff047224 */ /* 0x000fc600078e0a00 */
[----:B------:R-:W-:Y:S01]  /*2880*/  IADD3 R3, R3, R6, RZ ;  /* 0x0000000603037210 */ /* 0x000fe20007ffe0ff */
[----:B------:R-:W-:Y:S02]  /*2890*/  IMAD R4, R4, c[0x0][0x2c4], R5 ;  /* 0x0000b10004047a24 */ /* 0x000fe400078e0205 */
[----:B------:R-:W-:Y:S02]  /*28a0*/  IMAD R5, R7, c[0x0][0x1b0], RZ ;  /* 0x00006c0007057a24 */ /* 0x000fe400078e02ff */
[----:B------:R-:W-:-:S04]  /*28b0*/  IMAD.WIDE.U32 R2, R0, c[0x0][0x1b0], R2 ;  /* 0x00006c0000027a25 */ /* 0x000fc800078e0002 */
[----:B------:R-:W-:Y:S01]  /*28c0*/  IMAD R6, R0, c[0x0][0x1b4], R5 ;  /* 0x00006d0000067a24 */ /* 0x000fe200078e0205 */
[----:B------:R-:W-:Y:S01]  /*28d0*/  SHF.R.S32.HI R5, RZ, 0x1f, R4 ;  /* 0x0000001fff057819 */ /* 0x000fe20000011404 */
[----:B------:R-:W-:Y:S02]  /*28e0*/  @!P1 IMAD.MOV.U32 R15, RZ, RZ, R12 ;  /* 0x000000ffff0f9224 */ /* 0x000fe400078e000c */
[----:B------:R-:W-:Y:S02]  /*28f0*/  IMAD.IADD R3, R3, 0x1, R6 ;  /* 0x0000000103037824 */ /* 0x000fe400078e0206 */
[----:B------:R-:W-:Y:S02]  /*2900*/  IMAD R0, R5, c[0x0][0x1a8], RZ ;  /* 0x00006a0005007a24 */ /* 0x000fe400078e02ff */
[----:B------:R-:W-:-:S04]  /*2910*/  IMAD.WIDE.U32 R2, R4, c[0x0][0x1a8], R2 ;  /* 0x00006a0004027a25 */ /* 0x000fc800078e0002 */
[----:B------:R-:W-:Y:S01]  /*2920*/  IMAD R0, R4, c[0x0][0x1ac], R0 ;  /* 0x00006b0004007a24 */ /* 0x000fe200078e0200 */
[----:B------:R-:W-:-:S04]  /*2930*/  LEA R14, P0, R2, c[0x0][0x160], 0x1 ;  /* 0x00005800020e7a11 */ /* 0x000fc800078008ff */
[----:B------:R-:W-:-:S04]  /*2940*/  IADD3 R0, R3, R0, RZ ;  /* 0x0000000003007210 */ /* 0x000fc80007ffe0ff */
[----:B------:R-:W-:Y:S01]  /*2950*/  LEA.HI.X R5, R2, c[0x0][0x164], R0, 0x1, P0 ;  /* 0x0000590002057a11 */ /* 0x000fe200000f0c00 */
[----:B------:R-:W-:Y:S05]  /*2960*/  BRA.DIV ~URZ, `(.L_x_1569) ;  /* 0x0000d2b27f007947 */ /* 0x000fea000b800000 */
[----:B------:R1:W2:Y:S02]  /*2970*/  SHFL.IDX PT, R4, R5, RZ, 0x181f ;  /* 0x00181fff05047589 */ /* 0x0002a400000e0000 */
.L_x_1658:
[----:B------:R-:W-:Y:S05]  /*2980*/  BRA.DIV ~URZ, `(.L_x_1570) ;  /* 0x0000d3027f007947 */ /* 0x000fea000b800000 */
[----:B------:R3:W4:Y:S02]  /*2990*/  SHFL.IDX PT, R0, R14, RZ, 0x181f ;  /* 0x00181fff0e007589 */ /* 0x00072400000e0000 */
.L_x_1659:
[----:B---3--:R-:W3:Y:S01]  /*29a0*/  LDL R2, [R1+0x4] ;  /* 0x0000040001027983 */ /* 0x008ee20000100800 */
[----:B------:R-:W-:Y:S01]  /*29b0*/  IMAD R13, R13, c[0x0][0x2c4], RZ ;  /* 0x0000b1000d0d7a24 */ /* 0x000fe200078e02ff */
[----:B------:R-:W-:Y:S01]  /*29c0*/  BSSY B0, `(.L_x_1571) ;  /* 0x0000017000007945 */ /* 0x000fe20003800000 */
[----:B---3--:R-:W-:-:S04]  /*29d0*/  LEA R12, R2, R243, 0x7 ;  /* 0x000000f3020c7211 */ /* 0x008fc800078e38ff */
[----:B------:R-:W-:-:S13]  /*29e0*/  ISETP.GE.AND P0, PT, R12, R13, PT ;  /* 0x0000000d0c00720c */ /* 0x000fda0003f06270 */
[----:B------:R-:W-:Y:S05]  /*29f0*/  @P0 BRA `(.L_x_1572) ;  /* 0x0000013000000947 */ /* 0x000fea0003800000 */
[----:B------:R-:W-:Y:S02]  /*2a00*/  SHF.R.S32.HI R2, RZ, 0x1f, R231 ;  /* 0x0000001fff027819 */ /* 0x000fe400000114e7 */
[-C--:B----4-:R-:W-:Y:S02]  /*2a10*/  LEA R10, P0, R231, R0.reuse, 0x1 ;  /* 0x00000000e70a7211 */ /* 0x090fe400078008ff */
[-C--:B------:R-:W-:Y:S02]  /*2a20*/  LEA R8, P2, R240, R0.reuse, 0x1 ;  /* 0x00000000f0087211 */ /* 0x080fe400078408ff */
[----:B------:R-:W-:Y:S02]  /*2a30*/  SHF.R.S32.HI R20, RZ, 0x1f, R240 ;  /* 0x0000001fff147819 */ /* 0x000fe400000114f0 */
[----:B------:R-:W-:Y:S02]  /*2a40*/  LEA R6, P1, R239, R0, 0x1 ;  /* 0x00000000ef067211 */ /* 0x000fe400078208ff */
[----:B--2---:R-:W-:-:S02]  /*2a50*/  LEA.HI.X R11, R231, R4, R2, 0x1, P0 ;  /* 0x00000004e70b7211 */ /* 0x004fc400000f0c02 */
[----:B------:R-:W-:Y:S02]  /*2a60*/  SHF.R.S32.HI R19, RZ, 0x1f, R239 ;  /* 0x0000001fff137819 */ /* 0x000fe400000114ef */
[----:B------:R-:W-:Y:S01]  /*2a70*/  SHF.R.S32.HI R18, RZ, 0x1f, R241 ;  /* 0x0000001fff127819 */ /* 0x000fe200000114f1 */
[----:B------:R-:W-:Y:S01]  /*2a80*/  @!PT LDS RZ, [RZ] ;  /* 0x00000000fffff984 */ /* 0x000fe20000000800 */
[----:B------:R-:W-:Y:S01]  /*2a90*/  @!PT LDS RZ, [RZ] ;  /* 0x00000000fffff984 */ /* 0x000fe20000000800 */
[----:B------:R-:W-:Y:S01]  /*2aa0*/  @!PT LDS RZ, [RZ] ;  /* 0x00000000fffff984 */ /* 0x000fe20000000800 */
[----:B------:R2:W-:Y:S01]  /*2ab0*/  LDGSTS.E.BYPASS.LTC128B.128 [R229+0x10100], [R10.64], !P6 ;  /* 0x101000000ae57fae */ /* 0x0005e2000f101d46 */
[----:B------:R-:W-:Y:S02]  /*2ac0*/  LEA R2, P0, R241, R0, 0x1 ;  /* 0x00000000f1027211 */ /* 0x000fe400078008ff */
[-C--:B------:R-:W-:Y:S02]  /*2ad0*/  LEA.HI.X R9, R240, R4.reuse, R20, 0x1, P2 ;  /* 0x00000004f0097211 */ /* 0x080fe400010f0c14 */
[-C--:B------:R-:W-:Y:S02]  /*2ae0*/  LEA.HI.X R7, R239, R4.reuse, R19, 0x1, P1 ;  /* 0x00000004ef077211 */ /* 0x080fe400008f0c13 */
[----:B------:R-:W-:Y:S01]  /*2af0*/  LEA.HI.X R3, R241, R4, R18, 0x1, P0 ;  /* 0x00000004f1037211 */ /* 0x000fe200000f0c12 */
[----:B------:R2:W-:Y:S04]  /*2b00*/  LDGSTS.E.BYPASS.LTC128B.128 [R229+0x14100], [R8.64], !P5 ;  /* 0x1410000008e57fae */ /* 0x0005e8000e901d46 */
[----:B------:R2:W-:Y:S04]  /*2b10*/  LDGSTS.E.BYPASS.LTC128B.128 [R229+0x18100], [R6.64], !P4 ;  /* 0x1810000006e57fae */ /* 0x0005e8000e101d46 */
[----:B------:R2:W-:Y:S02]  /*2b20*/  LDGSTS.E.BYPASS.LTC128B.128 [R229+0x1c100], [R2.64], !P3 ;  /* 0x1c10000002e57fae */ /* 0x0005e4000d901d46 */
.L_x_1572:
[----:B------:R-:W-:Y:S05]  /*2b30*/  BSYNC B0 ;  /* 0x0000000000007941 */ /* 0x000fea0003800000 */
.L_x_1571:
[----:B------:R-:W-:Y:S05]  /*2b40*/  BRA.DIV ~URZ, `(.L_x_1573) ;  /* 0x0000d1b27f007947 */ /* 0x000fea000b800000 */
[----:B--2---:R2:W3:Y:S04]  /*2b50*/  SHFL.IDX PT, R4, R5, 0x1, 0x181f ;  /* 0x00381f0005047f89 */ /* 0x0044e800000e0000 */
[----:B----4-:R2:W4:Y:S02]  /*2b60*/  SHFL.IDX PT, R0, R14, 0x1, 0x181f ;  /* 0x00381f000e007f89 */ /* 0x01052400000e0000 */
.L_x_1660:
[----:B------:R-:W-:Y:S01]  /*2b70*/  IADD3 R2, R12, 0x20, RZ ;  /* 0x000000200c027810 */ /* 0x000fe20007ffe0ff */
[----:B------:R-:W-:Y:S03]  /*2b80*/  BSSY B0, `(.L_x_1574) ;  /* 0x0000016000007945 */ /* 0x000fe60003800000 */
[----:B------:R-:W-:-:S13]  /*2b90*/  ISETP.GE.AND P0, PT, R2, R13, PT ;  /* 0x0000000d0200720c */ /* 0x000fda0003f06270 */
[----:B------:R-:W-:Y:S05]  /*2ba0*/  @P0 BRA `(.L_x_1575) ;  /* 0x0000013000000947 */ /* 0x000fea0003800000 */
[----:B------:R-:W-:Y:S02]  /*2bb0*/  SHF.R.S32.HI R3, RZ, 0x1f, R231 ;  /* 0x0000001fff037819 */ /* 0x000fe400000114e7 */
[-C--:B----4-:R-:W-:Y:S02]  /*2bc0*/  LEA R10, P0, R231, R0.reuse, 0x1 ;  /* 0x00000000e70a7211 */ /* 0x090fe400078008ff */
[-C--:B------:R-:W-:Y:S02]  /*2bd0*/  LEA R8, P2, R240, R0.reuse, 0x1 ;  /* 0x00000000f0087211 */ /* 0x080fe400078408ff */
[----:B------:R-:W-:Y:S02]  /*2be0*/  SHF.R.S32.HI R20, RZ, 0x1f, R240 ;  /* 0x0000001fff147819 */ /* 0x000fe400000114f0 */
[----:B------:R-:W-:Y:S02]  /*2bf0*/  LEA R6, P1, R239, R0, 0x1 ;  /* 0x00000000ef067211 */ /* 0x000fe400078208ff */
[----:B---3--:R-:W-:-:S02]  /*2c00*/  LEA.HI.X R11, R231, R4, R3, 0x1, P0 ;  /* 0x00000004e70b7211 */ /* 0x008fc400000f0c03 */
        /* <DEDUP_REMOVED lines=13> */
.L_x_1575:
[----:B------:R-:W-:Y:S05]  /*2ce0*/  BSYNC B0 ;  /* 0x0000000000007941 */ /* 0x000fea0003800000 */
.L_x_1574:
[----:B------:R-:W-:Y:S05]  /*2cf0*/  BRA.DIV ~URZ, `(.L_x_1576) ;  /* 0x0000d0d27f007947 */ /* 0x000fea000b800000 */
[----:B---3--:R3:W1:Y:S02]  /*2d00*/  SHFL.IDX PT, R4, R5, 0x2, 0x181f ;  /* 0x00581f0005047f89 */ /* 0x00866400000e0000 */
.L_x_1661:
[----:B------:R-:W-:Y:S05]  /*2d10*/  BRA.DIV ~URZ, `(.L_x_1577) ;  /* 0x0000d1227f007947 */ /* 0x000fea000b800000 */
[----:B----4-:R4:W2:Y:S02]  /*2d20*/  SHFL.IDX PT, R0, R14, 0x2, 0x181f ;  /* 0x00581f000e007f89 */ /* 0x0108a400000e0000 */
.L_x_1662:
[----:B------:R-:W-:Y:S01]  /*2d30*/  IADD3 R2, R12, 0x40, RZ ;  /* 0x000000400c027810 */ /* 0x000fe20007ffe0ff */
[----:B------:R-:W-:Y:S03]  /*2d40*/  BSSY B0, `(.L_x_1578) ;  /* 0x0000016000007945 */ /* 0x000fe60003800000 */
[----:B------:R-:W-:-:S13]  /*2d50*/  ISETP.GE.AND P0, PT, R2, R13, PT ;  /* 0x0000000d0200720c */ /* 0x000fda0003f06270 */
[----:B------:R-:W-:Y:S05]  /*2d60*/  @P0 BRA `(.L_x_1579) ;  /* 0x0000013000000947 */ /* 0x000fea0003800000 */
[----:B------:R-:W-:Y:S02]  /*2d70*/  SHF.R.S32.HI R3, RZ, 0x1f, R231 ;  /* 0x0000001fff037819 */ /* 0x000fe400000114e7 */
[-C--:B--2---:R-:W-:Y:S02]  /*2d80*/  LEA R10, P0, R231, R0.reuse, 0x1 ;  /* 0x00000000e70a7211 */ /* 0x084fe400078008ff */
[-C--:B------:R-:W-:Y:S02]  /*2d90*/  LEA R8, P2, R240, R0.reuse, 0x1 ;  /* 0x00000000f0087211 */ /* 0x080fe400078408ff */
[----:B------:R-:W-:Y:S02]  /*2da0*/  SHF.R.S32.HI R20, RZ, 0x1f, R240 ;  /* 0x0000001fff147819 */ /* 0x000fe400000114f0 */
[----:B------:R-:W-:Y:S02]  /*2db0*/  LEA R6, P1, R239, R0, 0x1 ;  /* 0x00000000ef067211 */ /* 0x000fe400078208ff */
[----:B-1----:R-:W-:-:S02]  /*2dc0*/  LEA.HI.X R11, R231, R4, R3, 0x1, P0 ;  /* 0x00000004e70b7211 */ /* 0x002fc400000f0c03 */
        /* <DEDUP_REMOVED lines=13> */
.L_x_1579:
[----:B------:R-:W-:Y:S05]  /*2ea0*/  BSYNC B0 ;  /* 0x0000000000007941 */ /* 0x000fea0003800000 */
.L_x_1578:
[----:B------:R-:W-:Y:S05]  /*2eb0*/  BRA.DIV ~URZ, `(.L_x_1580) ;  /* 0x0000cff27f007947 */ /* 0x000fea000b800000 */
[----:B-1----:R1:W3:Y:S04]  /*2ec0*/  SHFL.IDX PT, R4, R5, 0x3, 0x181f ;  /* 0x00781f0005047f89 */ /* 0x0022e800000e0000 */
[----:B--2---:R1:W2:Y:S02]  /*2ed0*/  SHFL.IDX PT, R0, R14, 0x3, 0x181f ;  /* 0x00781f000e007f89 */ /* 0x0042a400000e0000 */
.L_x_1663:
[----:B------:R-:W-:Y:S01]  /*2ee0*/  IADD3 R2, R12, 0x60, RZ ;  /* 0x000000600c027810 */ /* 0x000fe20007ffe0ff */
[----:B-----5:R-:W-:Y:S01]  /*2ef0*/  IMAD.WIDE.U32 R248, R15, c[0x0][0x2b0], RZ ;  /* 0x0000ac000ff87a25 */ /* 0x020fe200078e00ff */
[----:B------:R-:W-:-:S02]  /*2f00*/  SHF.R.S32.HI R25, RZ, 0x1f, R231 ;  /* 0x0000001fff197819 */ /* 0x000fc400000114e7 */
[----:B------:R-:W-:Y:S01]  /*2f10*/  ISETP.GE.AND P2, PT, R2, R13, PT ;  /* 0x0000000d0200720c */ /* 0x000fe20003f46270 */
[----:B------:R-:W-:Y:S01]  /*2f20*/  IMAD R117, R235, 0x20, R243 ;  /* 0x00000020eb757824 */ /* 0x000fe200078e02f3 */
[----:B------:R-:W-:Y:S02]  /*2f30*/  SHF.R.S32.HI R19, RZ, 0x1f, R240 ;  /* 0x0000001fff137819 */ /* 0x000fe400000114f0 */
[----:B------:R-:W-:Y:S02]  /*2f40*/  SHF.R.S32.HI R18, RZ, 0x1f, R239 ;  /* 0x0000001fff127819 */ /* 0x000fe400000114ef */
[----:B------:R-:W-:-:S07]  /*2f50*/  SHF.R.S32.HI R24, RZ, 0x1f, R241 ;  /* 0x0000001fff187819 */ /* 0x000fce00000114f1 */
[CC--:B--2---:R-:W-:Y:S02]  /*2f60*/  @!P2 LEA R10, P1, R231.reuse, R0.reuse, 0x1 ;  /* 0x00000000e70aa211 */ /* 0x0c4fe400078208ff */
[C---:B------:R-:W-:Y:S02]  /*2f70*/  @!P2 LEA R8, P0, R240.reuse, R0, 0x1 ;  /* 0x00000000f008a211 */ /* 0x040fe400078008ff */
[-C--:B---3--:R-:W-:Y:S02]  /*2f80*/  @!P2 LEA.HI.X R11, R231, R4.reuse, R25, 0x1, P1 ;  /* 0x00000004e70ba211 */ /* 0x088fe400008f0c19 */
[----:B------:R-:W-:Y:S02]  /*2f90*/  @!P2 LEA.HI.X R9, R240, R4, R19, 0x1, P0 ;  /* 0x00000004f009a211 */ /* 0x000fe400000f0c13 */
[-C--:B------:R-:W-:Y:S01]  /*2fa0*/  @!P2 LEA R6, P1, R239, R0.reuse, 0x1 ;  /* 0x00000000ef06a211 */ /* 0x080fe200078208ff */
[----:B------:R-:W-:Y:S01]  /*2fb0*/  @!PT LDS RZ, [RZ] ;  /* 0x00000000fffff984 */ /* 0x000fe20000000800 */
[----:B------:R-:W-:Y:S01]  /*2fc0*/  @!PT LDS RZ, [RZ] ;  /* 0x00000000fffff984 */ /* 0x000fe20000000800 */
[----:B------:R-:W-:Y:S01]  /*2fd0*/  @!PT LDS RZ, [RZ] ;  /* 0x00000000fffff984 */ /* 0x000fe20000000800 */
[----:B------:R2:W-:Y:S01]  /*2fe0*/  @!P2 LDGSTS.E.BYPASS.LTC128B.128 [R229+0x13100], [R10.64], !P6 ;  /* 0x131000000ae5afae */ /* 0x0005e2000f101d46 */
[----:B------:R-:W-:-:S02]  /*2ff0*/  @!P2 LEA R2, P0, R241, R0, 0x1 ;  /* 0x00000000f102a211 */ /* 0x000fc400078008ff */
[----:B------:R-:W-:Y:S01]  /*3000*/  SHF.R.S32.HI R0, RZ, 0x1f, R15 ;  /* 0x0000001fff007819 */ /* 0x000fe2000001140f */
[----:B------:R2:W-:Y:S01]  /*3010*/  @!P2 LDGSTS.E.BYPASS.LTC128B.128 [R229+0x17100], [R8.64], !P5 ;  /* 0x1710000008e5afae */ /* 0x0005e2000e901d46 */
[-C--:B------:R-:W-:Y:S02]  /*3020*/  @!P2 LEA.HI.X R7, R239, R4.reuse, R18, 0x1, P1 ;  /* 0x00000004ef07a211 */ /* 0x080fe400008f0c12 */
[----:B------:R-:W-:Y:S01]  /*3030*/  @!P2 LEA.HI.X R3, R241, R4, R24, 0x1, P0 ;  /* 0x00000004f103a211 */ /* 0x000fe200000f0c18 */
[----:B------:R-:W-:Y:S01]  /*3040*/  IMAD R0, R0, c[0x0][0x2b0], RZ ;  /* 0x0000ac0000007a24 */ /* 0x000fe200078e02ff */
[----:B------:R-:W-:Y:S01]  /*3050*/  ISETP.GE.AND P6, PT, R231, c[0x0][0x1d4], PT ;  /* 0x00007500e7007a0c */ /* 0x000fe20003fc6270 */
[----:B------:R2:W-:Y:S01]  /*3060*/  @!P2 LDGSTS.E.BYPASS.LTC128B.128 [R229+0x1b100], [R6.64], !P4 ;  /* 0x1b10000006e5afae */ /* 0x0005e2000e101d46 */
[----:B------:R-:W-:Y:S01]  /*3070*/  ISETP.GE.AND P5, PT, R240, c[0x0][0x1d4], PT ;  /* 0x00007500f0007a0c */ /* 0x000fe20003fa6270 */
[----:B------:R-:W-:Y:S01]  /*3080*/  IMAD R0, R15, c[0x0][0x2b4], R0 ;  /* 0x0000ad000f007a24 */ /* 0x000fe200078e0200 */
[----:B------:R-:W-:Y:S01]  /*3090*/  ISETP.GE.AND P4, PT, R239, c[0x0][0x1d4], PT ;  /* 0x00007500ef007a0c */ /* 0x000fe20003f86270 */
[----:B------:R2:W-:Y:S01]  /*30a0*/  @!P2 LDGSTS.E.BYPASS.LTC128B.128 [R229+0x1f100], [R2.64], !P3 ;  /* 0x1f10000002e5afae */ /* 0x0005e2000d901d46 */
[----:B------:R-:W-:Y:S01]  /*30b0*/  ISETP.GE.AND P3, PT, R241, c[0x0][0x1d4], PT ;  /* 0x00007500f1007a0c */ /* 0x000fe20003f66270 */
[----:B------:R-:W-:-:S02]  /*30c0*/  IMAD.IADD R252, R249, 0x1, R0 ;  /* 0x00000001f9fc7824 */ /* 0x000fc400078e0200 */
[----:B------:R-:W0:Y:S01]  /*30d0*/  LDGDEPBAR ;  /* 0x00000000000079af */ /* 0x000e220000000000 */
[----:B------:R-:W-:Y:S03]  /*30e0*/  WARPSYNC 0xffffffff ;  /* 0xffffffff00007948 */ /* 0x000fe60003800000 */
[----:B------:R-:W-:Y:S01]  /*30f0*/  IMAD.MOV.U32 R0, RZ, RZ, c[0x0][0x2b8] ;  /* 0x0000ae00ff007624 */ /* 0x000fe200078e00ff */
[----:B------:R-:W-:Y:S01]  /*3100*/  BAR.SYNC.DEFER_BLOCKING 0x0 ;  /* 0x0000000000007b1d */ /* 0x000fe20000010000 */
[----:B--2---:R-:W-:Y:S02]  /*3110*/  IMAD R2, R116, 0x40, R117 ;  /* 0x0000004074027824 */ /* 0x004fe400078e0275 */
[----:B------:R-:W-:Y:S01]  /*3120*/  IMAD.MOV.U32 R228, RZ, RZ, RZ ;  /* 0x000000ffffe47224 */ /* 0x000fe200078e00ff */
[----:B------:R-:W-:Y:S02]  /*3130*/  ISETP.NE.AND P0, PT, R0, 0x1, PT ;  /* 0x000000010000780c */ /* 0x000fe40003f05270 */
[C---:B------:R-:W-:Y:S01]  /*3140*/  ISETP.GE.AND P2, PT, R2.reuse, R17, PT ;  /* 0x000000110200720c */ /* 0x040fe20003f46270 */
[----:B------:R-:W-:Y:S02]  /*3150*/  IMAD.IADD R2, R2, 0x1, R244 ;  /* 0x0000000102027824 */ /* 0x000fe400078e02f4 */
[----:B------:R-:W-:Y:S01]  /*3160*/  IMAD.WIDE.U32 R246, R16, c[0x0][0x1e8], RZ ;  /* 0x00007a0010f67a25 */ /* 0x000fe200078e00ff */
[----:B------:R-:W-:-:S03]  /*3170*/  ISETP.GT.OR P2, PT, R117, 0x3f, P2 ;  /* 0x0000003f7500780c */ /* 0x000fc60001744670 */
[----:B------:R-:W-:Y:S02]  /*3180*/  IMAD R118, R116, -0x40, R17 ;  /* 0xffffffc074767824 */ /* 0x000fe400078e0211 */
[----:B------:R-:W-:-:S04]  /*3190*/  IMAD.WIDE.U32 R250, R16, c[0x0][0x210], RZ ;  /* 0x0000840010fa7a25 */ /* 0x000fc800078e00ff */
[C---:B------:R-:W-:Y:S01]  /*31a0*/  IMAD.SHL.U32 R119, R231.reuse, 0x2, RZ ;  /* 0x00000002e7777824 */ /* 0x040fe200078e00ff */
[----:B------:R-:W-:Y:S01]  /*31b0*/  SHF.L.U64.HI R113, R231, 0x1, R25 ;  /* 0x00000001e7717819 */ /* 0x000fe20000010219 */
[----:B------:R-:W-:-:S04]  /*31c0*/  @P0 IMAD.HI.U32 R3, R2, c[0x0][0x2bc], RZ ;  /* 0x0000af0002030a27 */ /* 0x000fc800078e00ff */
[C---:B------:R-:W-:Y:S01]  /*31d0*/  IMAD.SHL.U32 R120, R240.reuse, 0x2, RZ ;  /* 0x00000002f0787824 */ /* 0x040fe200078e00ff */
[----:B------:R-:W-:Y:S01]  /*31e0*/  SHF.L.U64.HI R114, R240, 0x1, R19 ;  /* 0x00000001f0727819 */ /* 0x000fe20000010213 */
[----:B------:R-:W-:Y:S01]  /*31f0*/  IMAD.MOV.U32 R0, RZ, RZ, R2 ;  /* 0x000000ffff007224 */ /* 0x000fe200078e0002 */
[----:B------:R-:W-:Y:S01]  /*3200*/  @P0 SHF.R.U32.HI R0, RZ, c[0x0][0x2c0], R3 ;  /* 0x0000b000ff000a19 */ /* 0x000fe20000011603 */
[C---:B------:R-:W-:Y:S01]  /*3210*/  IMAD.SHL.U32 R122, R239.reuse, 0x2, RZ ;  /* 0x00000002ef7a7824 */ /* 0x040fe200078e00ff */
[----:B------:R-:W-:Y:S02]  /*3220*/  SHF.L.U64.HI R115, R239, 0x1, R18 ;  /* 0x00000001ef737819 */ /* 0x000fe40000010212 */
[C---:B------:R-:W-:Y:S02]  /*3230*/  @!P2 IADD3 R3, P1, R0.reuse, R248, RZ ;  /* 0x000000f80003a210 */ /* 0x040fe40007f3e0ff */
[----:B------:R-:W-:Y:S02]  /*3240*/  P2R R23, PR, RZ, 0x1 ;  /* 0x00000001ff177803 */ /* 0x000fe40000000000 */
[----:B-1----:R-:W-:-:S02]  /*3250*/  @!P2 LEA.HI.X.SX32 R5, R0, R252, 0x1, P1 ;  /* 0x000000fc0005a211 */ /* 0x002fc400008f0eff */
[----:B------:R-:W-:-:S04]  /*3260*/  @!P2 LEA R4, P1, R3, c[0x0][0x2a0], 0x2 ;  /* 0x0000a8000304aa11 */ /* 0x000fc800078210ff */
[----:B------:R-:W-:-:S05]  /*3270*/  @!P2 LEA.HI.X R5, R3, c[0x0][0x2a4], R5, 0x2, P1 ;  /* 0x0000a9000305aa11 */ /* 0x000fca00008f1405 */
[----:B------:R1:W2:Y:S01]  /*3280*/  @!P2 LDG.E R228, [R4.64] ;  /* 0x0000000604e4a981 */ /* 0x0002a2000c1e1900 */
[----:B------:R-:W-:Y:S01]  /*3290*/  IMAD.MOV R0, RZ, RZ, -R0 ;  /* 0x000000ffff007224 */ /* 0x000fe200078e0a00 */
[----:B------:R-:W-:Y:S01]  /*32a0*/  SHF.L.U64.HI R112, R241, 0x1, R24 ;  /* 0x00000001f1707819 */ /* 0x000fe20000010218 */
[----:B------:R-:W-:Y:S01]  /*32b0*/  IMAD R245, R16, c[0x0][0x1ec], R247 ;  /* 0x00007b0010f57a24 */ /* 0x000fe200078e02f7 */
[----:B------:R-:W-:Y:S01]  /*32c0*/  BSSY B0, `(.L_x_1581) ;  /* 0x000019c000007945 */ /* 0x000fe20003800000 */
[----:B------:R-:W-:Y:S02]  /*32d0*/  IMAD R232, R0, c[0x0][0x2b8], R2 ;  /* 0x0000ae0000e87a24 */ /* 0x000fe400078e0202 */
[----:B------:R-:W-:Y:S02]  /*32e0*/  IMAD.IADD R20, R118, 0x1, -R243 ;  /* 0x0000000176147824 */ /* 0x000fe400078e0af3 */
[----:B------:R-:W-:-:S04]  /*32f0*/  IMAD.WIDE.U32 R2, R232, c[0x0][0x1e0], RZ ;  /* 0x00007800e8027a25 */ /* 0x000fc800078e00ff */
[----:B------:R-:W-:Y:S02]  /*3300*/  IMAD R15, R16, c[0x0][0x214], R251 ;  /* 0x00008500100f7a24 */ /* 0x000fe400078e02fb */
[----:B------:R-:W-:-:S03]  /*3310*/  IMAD.SHL.U32 R121, R241, 0x2, RZ ;  /* 0x00000002f1797824 */ /* 0x000fc600078e00ff */
[----:B------:R-:W-:Y:S01]  /*3320*/  STL [R1+0x10], R15 ;  /* 0x0000100f01007387 */ /* 0x000fe20000100800 */
[----:B-1----:R-:W-:-:S05]  /*3330*/  SHF.R.S32.HI R5, RZ, 0x1f, R232 ;  /* 0x0000001fff057819 */ /* 0x002fca00000114e8 */
        /* <DEDUP_REMOVED lines=8> */
[----:B------:R-:W-:Y:S01]  /*33c0*/  IADD3.X R2, R245, R3, R4, P1, !PT ;  /* 0x00000003f5027210 */ /* 0x000fe20000ffe404 */
[----:B------:R-:W-:Y:S01]  /*33d0*/  IMAD R3, R5, c[0x0][0x208], RZ ;  /* 0x0000820005037a24 */ /* 0x000fe200078e02ff */
[----:B------:R-:W-:Y:S01]  /*33e0*/  LEA R9, P1, R0, c[0x0][0x1c8], 0x1 ;  /* 0x0000720000097a11 */ /* 0x000fe200078208ff */
[----:B------:R-:W-:-:S03]  /*33f0*/  IMAD.WIDE.U32 R4, R232, c[0x0][0x208], RZ ;  /* 0x00008200e8047a25 */ /* 0x000fc600078e00ff */
[----:B----4-:R-:W-:Y:S01]  /*3400*/  LEA.HI.X R14, R0, c[0x0][0x1cc], R2, 0x1, P1 ;  /* 0x00007300000e7a11 */ /* 0x010fe200008f0c02 */
[----:B------:R-:W-:Y:S01]  /*3410*/  SHFL.IDX PT, R12, R9, 0x1, 0x181f ;  /* 0x00381f00090c7f89 */ /* 0x000fe200000e0000 */
[----:B------:R-:W-:Y:S01]  /*3420*/  ISETP.GE.AND P1, PT, R20, 0x1, PT ;  /* 0x000000011400780c */ /* 0x000fe20003f26270 */
[----:B------:R-:W-:Y:S02]  /*3430*/  IMAD R3, R232, c[0x0][0x20c], R3 ;  /* 0x00008300e8037a24 */ /* 0x000fe400078e0203 */
[----:B------:R-:W1:Y:S02]  /*3440*/  SHFL.IDX PT, R0, R9, RZ, 0x181f ;  /* 0x00181fff09007589 */ /* 0x000e6400000e0000 */
[----:B------:R-:W-:Y:S02]  /*3450*/  IMAD.IADD R5, R5, 0x1, R3 ;  /* 0x0000000105057824 */ /* 0x000fe400078e0203 */
[----:B------:R-:W2:Y:S04]  /*3460*/  SHFL.IDX PT, R2, R14, RZ, 0x181f ;  /* 0x00181fff0e027589 */ /* 0x000ea800000e0000 */
[----:B------:R-:W3:Y:S02]  /*3470*/  SHFL.IDX PT, R14, R14, 0x1, 0x181f ;  /* 0x00381f000e0e7f89 */ /* 0x000ee400000e0000 */
[----:B-1----:R-:W-:-:S04]  /*3480*/  @P1 LEA R6, P2, R231, R0, 0x1 ;  /* 0x00000000e7061211 */ /* 0x002fc800078408ff */
[----:B--2---:R-:W-:Y:S02]  /*3490*/  @P1 LEA.HI.X R7, R231, R2, R25, 0x1, P2 ;  /* 0x00000002e7071211 */ /* 0x004fe400010f0c19 */
[----:B------:R-:W-:-:S03]  /*34a0*/  @P1 LEA R10, P2, R240, R0, 0x1 ;  /* 0x00000000f00a1211 */ /* 0x000fc600078408ff */
[----:B------:R1:W-:Y:S01]  /*34b0*/  @P1 LDGSTS.E.BYPASS.LTC128B.128 [R229+0x8100], [R6.64], !P6 ;  /* 0x0810000006e51fae */ /* 0x0003e2000f101d46 */
[----:B------:R-:W-:Y:S02]  /*34c0*/  @P1 LEA.HI.X R11, R240, R2, R19, 0x1, P2 ;  /* 0x00000002f00b1211 */ /* 0x000fe400010f0c13 */
[----:B------:R-:W-:-:S03]  /*34d0*/  @P1 LEA R8, P2, R239, R0, 0x1 ;  /* 0x00000000ef081211 */ /* 0x000fc600078408ff */
[----:B------:R2:W-:Y:S01]  /*34e0*/  @P1 LDGSTS.E.BYPASS.LTC128B.128 [R229+0xa100], [R10.64], !P5 ;  /* 0x0a1000000ae51fae */ /* 0x0005e2000e901d46 */
[----:B------:R-:W-:-:S05]  /*34f0*/  @P1 LEA.HI.X R9, R239, R2, R18, 0x1, P2 ;  /* 0x00000002ef091211 */ /* 0x000fca00010f0c12 */
[----:B------:R4:W-:Y:S01]  /*3500*/  @P1 LDGSTS.E.BYPASS.LTC128B.128 [R229+0xc100], [R8.64], !P4 ;  /* 0x0c10000008e51fae */ /* 0x0009e2000e101d46 */
[----:B-1----:R-:W-:Y:S01]  /*3510*/  @P1 LEA R6, P2, R241, R0, 0x1 ;  /* 0x00000000f1061211 */ /* 0x002fe200078408ff */
[----:B------:R-:W-:-:S03]  /*3520*/  IMAD R0, R13, c[0x0][0x218], RZ ;  /* 0x000086000d007a24 */ /* 0x000fc600078e02ff */
[----:B------:R-:W-:Y:S01]  /*3530*/  @P1 LEA.HI.X R7, R241, R2, R24, 0x1, P2 ;  /* 0x00000002f1071211 */ /* 0x000fe200010f0c18 */
[----:B------:R-:W-:Y:S01]  /*3540*/  IMAD.WIDE.U32 R2, R228, c[0x0][0x218], R4 ;  /* 0x00008600e4027a25 */ /* 0x000fe200078e0004 */
[----:B------:R-:W-:-:S03]  /*3550*/  ISETP.GE.AND P2, PT, R20, 0x21, PT ;  /* 0x000000211400780c */ /* 0x000fc60003f46270 */
[----:B------:R1:W-:Y:S01]  /*3560*/  @P1 LDGSTS.E.BYPASS.LTC128B.128 [R229+0xe100], [R6.64], !P3 ;  /* 0x0e10000006e51fae */ /* 0x0003e2000d901d46 */
[----:B------:R-:W-:Y:S01]  /*3570*/  IMAD R4, R228, c[0x0][0x21c], R0 ;  /* 0x00008700e4047a24 */ /* 0x000fe200078e0200 */
[----:B------:R-:W-:-:S04]  /*3580*/  IADD3 R0, P1, R2, R250, RZ ;  /* 0x000000fa02007210 */ /* 0x000fc80007f3e0ff */
[----:B------:R-:W-:-:S04]  /*3590*/  IADD3.X R2, R15, R3, R4, P1, !PT ;  /* 0x000000030f027210 */ /* 0x000fc80000ffe404 */
[----:B----4-:R-:W-:-:S04]  /*35a0*/  @P2 LEA R8, P1, R231, R12, 0x1 ;  /* 0x0000000ce7082211 */ /* 0x010fc800078208ff */
[----:B---3--:R-:W-:-:S05]  /*35b0*/  @P2 LEA.HI.X R9, R231, R14, R25, 0x1, P1 ;  /* 0x0000000ee7092211 */ /* 0x008fca00008f0c19 */
[----:B------:R2:W-:Y:S01]  /*35c0*/  @P2 LDGSTS.E.BYPASS.LTC128B.128 [R229+0x9100], [R8.64], !P6 ;  /* 0x0910000008e52fae */ /* 0x0005e2000f101d46 */
[----:B-1----:R-:W-:-:S04]  /*35d0*/  @P2 LEA R6, P1, R240, R12, 0x1 ;  /* 0x0000000cf0062211 */ /* 0x002fc800078208ff */
[----:B------:R-:W-:Y:S02]  /*35e0*/  @P2 LEA.HI.X R7, R240, R14, R19, 0x1, P1 ;  /* 0x0000000ef0072211 */ /* 0x000fe400008f0c13 */
[----:B------:R-:W-:-:S03]  /*35f0*/  @P2 LEA R4, P1, R239, R12, 0x1 ;  /* 0x0000000cef042211 */ /* 0x000fc600078208ff */
[----:B------:R1:W-:Y:S01]  /*3600*/  @P2 LDGSTS.E.BYPASS.LTC128B.128 [R229+0xb100], [R6.64], !P5 ;  /* 0x0b10000006e52fae */ /* 0x0003e2000e901d46 */
[----:B------:R-:W-:Y:S02]  /*3610*/  @P2 LEA.HI.X R5, R239, R14, R18, 0x1, P1 ;  /* 0x0000000eef052211 */ /* 0x000fe400008f0c12 */
[----:B------:R-:W-:-:S03]  /*3620*/  LEA R21, P1, R0, c[0x0][0x1f8], 0x1 ;  /* 0x00007e0000157a11 */ /* 0x000fc600078208ff */
[----:B------:R1:W-:Y:S01]  /*3630*/  @P2 LDGSTS.E.BYPASS.LTC128B.128 [R229+0xd100], [R4.64], !P4 ;  /* 0x0d10000004e52fae */ /* 0x0003e2000e101d46 */
[----:B------:R-:W-:Y:S01]  /*3640*/  LEA.HI.X R22, R0, c[0x0][0x1fc], R2, 0x1, P1 ;  /* 0x00007f0000167a11 */ /* 0x000fe200008f0c02 */
[----:B------:R-:W-:Y:S01]  /*3650*/  IMAD.MOV.U32 R0, RZ, RZ, 0x40 ;  /* 0x00000040ff007424 */ /* 0x000fe200078e00ff */
[C---:B------:R-:W-:Y:S01]  /*3660*/  @P2 LEA R2, P1, R241.reuse, R12, 0x1 ;  /* 0x0000000cf1022211 */ /* 0x040fe200078208ff */
[----:B------:R-:W3:Y:S03]  /*3670*/  SHFL.IDX PT, R13, R21, RZ, 0x181f ;  /* 0x00181fff150d7589 */ /* 0x000ee600000e0000 */
[----:B------:R-:W-:Y:S01]  /*3680*/  @P2 LEA.HI.X R3, R241, R14, R24, 0x1, P1 ;  /* 0x0000000ef1032211 */ /* 0x000fe200008f0c18 */
[----:B------:R-:W4:Y:S04]  /*3690*/  SHFL.IDX PT, R12, R22, RZ, 0x181f ;  /* 0x00181fff160c7589 */ /* 0x000f2800000e0000 */
[----:B------:R5:W-:Y:S04]  /*36a0*/  @P2 LDGSTS.E.BYPASS.LTC128B.128 [R229+0xf100], [R2.64], !P3 ;  /* 0x0f10000002e52fae */ /* 0x000be8000d901d46 */
[----:B------:R-:W0:Y:S01]  /*36b0*/  LDGDEPBAR ;  /* 0x00000000000079af */ /* 0x000e220000000000 */
[----:B------:R-:W-:-:S05]  /*36c0*/  R2P PR, R235, 0x6 ;  /* 0x00000006eb007804 */ /* 0x000fca0000000000 */
[----:B------:R-:W-:Y:S02]  /*36d0*/  SEL R0, R0, 0xffffffc0, !P2 ;  /* 0xffffffc000007807 */ /* 0x000fe40005000000 */
[----:B------:R-:W-:-:S04]  /*36e0*/  ISETP.GE.AND P2, PT, R240, c[0x0][0x1d4], PT ;  /* 0x00007500f0007a0c */ /* 0x000fc80003f46270 */
[----:B------:R-:W-:Y:S02]  /*36f0*/  ISETP.LT.OR P2, PT, R20, 0x1, P2 ;  /* 0x000000011400780c */ /* 0x000fe40001741670 */
[----:B-----5:R-:W-:Y:S01]  /*3700*/  IADD3 R3, R208, 0x20, RZ ;  /* 0x00000020d0037810 */ /* 0x020fe20007ffe0ff */
[----:B------:R-:W-:-:S04]  /*3710*/  DEPBAR.LE SB0, 0x1 ;  /* 0x000080400000791a */ /* 0x000fc80000000000 */
[----:B------:R-:W-:Y:S01]  /*3720*/  @P1 IADD3 R3, R208, -0x20, RZ ;  /* 0xffffffe0d0031810 */ /* 0x000fe20007ffe0ff */
[----:B------:R-:W-:-:S04]  /*3730*/  DEPBAR.LE SB0, 0x0 ;  /* 0x000080000000791a */ /* 0x000fc80000000000 */
[----:B------:R-:W-:Y:S01]  /*3740*/  BAR.SYNC.DEFER_BLOCKING 0x0 ;  /* 0x0000000000007b1d */ /* 0x000fe20000010000 */
[----:B---3--:R-:W-:-:S05]  /*3750*/  IADD3 R14, P1, R13, R119, RZ ;  /* 0x000000770d0e7210 */ /* 0x008fca0007f3e0ff */
[C---:B----4-:R-:W-:Y:S01]  /*3760*/  IMAD.X R15, R12.reuse, 0x1, R113, P1 ;  /* 0x000000010c0f7824 */ /* 0x050fe200008e0671 */
[C---:B------:R-:W-:Y:S01]  /*3770*/  IADD3 R16, P1, R13.reuse, R120, RZ ;  /* 0x000000780d107210 */ /* 0x040fe20007f3e0ff */
[----:B------:R-:W-:Y:S04]  /*3780*/  SHFL.IDX PT, R2, R21, 0x1, 0x181f ;  /* 0x00381f0015027f89 */ /* 0x000fe800000e0000 */
[----:B------:R-:W-:Y:S01]  /*3790*/  IMAD.X R17, R12, 0x1, R114, P1 ;  /* 0x000000010c117824 */ /* 0x000fe200008e0672 */
[----:B------:R-:W-:-:S05]  /*37a0*/  IADD3 R18, P1, R13, R122, RZ ;  /* 0x0000007a0d127210 */ /* 0x000fca0007f3e0ff */
[----:B------:R-:W-:Y:S01]  /*37b0*/  IMAD.X R19, R12, 0x1, R115, P1 ;  /* 0x000000010c137824 */ /* 0x000fe200008e0673 */
[----:B------:R-:W-:-:S04]  /*37c0*/  ISETP.GE.AND P1, PT, R231, c[0x0][0x1d4], PT ;  /* 0x00007500e7007a0c */ /* 0x000fc80003f26270 */
[C---:B------:R-:W-:Y:S01]  /*37d0*/  ISETP.LT.OR P0, PT, R20.reuse, 0x1, P1 ;  /* 0x000000011400780c */ /* 0x040fe20000f01670 */
[----:B-1----:R-:W-:Y:S01]  /*37e0*/  LDSM.16.M88.4 R4, [R220] ;  /* 0x00000000dc04783b */ /* 0x002fe20000000200 */
[----:B------:R-:W-:-:S03]  /*37f0*/  ISETP.LT.OR P1, PT, R20, 0x21, P1 ;  /* 0x000000211400780c */ /* 0x000fc60000f21670 */
[----:B------:R-:W1:Y:S04]  /*3800*/  LDSM.16.M88.4 R36, [R208] ;  /* 0x00000000d024783b */ /* 0x000e680000000200 */
[----:B------:R-:W3:Y:S04]  /*3810*/  LDSM.16.M88.4 R28, [R208+0x800] ;  /* 0x00080000d01c783b */ /* 0x000ee80000000200 */
[----:B------:R-:W4:Y:S04]  /*3820*/  LDSM.16.M88.4 R44, [R208+0x1000] ;  /* 0x00100000d02c783b */ /* 0x000f280000000200 */
[----:B------:R-:W5:Y:S04]  /*3830*/  LDSM.16.M88.4 R52, [R208+0x1800] ;  /* 0x00180000d034783b */ /* 0x000f680000000200 */
[----:B--2---:R-:W-:Y:S04]  /*3840*/  LDSM.16.M88.4 R8, [R221] ;  /* 0x00000000dd08783b */ /* 0x004fe80000000200 */
[----:B------:R-:W-:Y:S04]  /*3850*/  LDSM.16.M88.4 R48, [R3] ;  /* 0x000000000330783b */ /* 0x000fe80000000200 */
[----:B------:R-:W-:Y:S04]  /*3860*/  LDSM.16.M88.4 R60, [R3+0x800] ;  /* 0x00080000033c783b */ /* 0x000fe80000000200 */
[----:B------:R-:W-:Y:S04]  /*3870*/  LDSM.16.M88.4 R76, [R3+0x1000] ;  /* 0x00100000034c783b */ /* 0x000fe80000000200 */
[----:B------:R-:W-:Y:S04]  /*3880*/  LDSM.16.M88.4 R80, [R3+0x1800] ;  /* 0x001800000350783b */ /* 0x000fe80000000200 */
[----:B------:R-:W-:Y:S01]  /*3890*/  @!PT LDS RZ, [RZ] ;  /* 0x00000000fffff984 */ /* 0x000fe20000000800 */
[----:B------:R-:W-:Y:S01]  /*38a0*/  @!PT LDS RZ, [RZ] ;  /* 0x00000000fffff984 */ /* 0x000fe20000000800 */
[----:B------:R-:W-:Y:S01]  /*38b0*/  @!PT LDS RZ, [RZ] ;  /* 0x00000000fffff984 */ /* 0x000fe20000000800 */
[----:B------:R2:W-:Y:S01]  /*38c0*/  LDGSTS.E.BYPASS.LTC128B.128 [R229+0x100], [R14.64], !P0 ;  /* 0x001000000ee57fae */ /* 0x0005e2000c101d46 */
[----:B------:R-:W-:-:S03]  /*38d0*/  ISETP.NE.AND P0, PT, R23, RZ, PT ;  /* 0x000000ff1700720c */ /* 0x000fc60003f05270 */
[----:B------:R4:W-:Y:S01]  /*38e0*/  LDGSTS.E.BYPASS.LTC128B.128 [R229+0x2100], [R16.64], !P2 ;  /* 0x0210000010e57fae */ /* 0x0009e2000d101d46 */
[C---:B-1----:R-:W-:Y:S08]  /*38f0*/  HMMA.16816.F32 R40, R4.reuse, R36, RZ ;  /* 0x000000240428723c */ /* 0x042ff000000018ff */
[C---:B------:R-:W-:Y:S08]  /*3900*/  HMMA.16816.F32 R36, R4.reuse, R38, RZ ;  /* 0x000000260424723c */ /* 0x040ff000000018ff */
[----:B---3--:R-:W-:Y:S01]  /*3910*/  HMMA.16816.F32 R32, R4, R28, RZ ;  /* 0x0000001c0420723c */ /* 0x008fe200000018ff */
[----:B--2---:R-:W-:-:S07]  /*3920*/  IADD3 R14, P2, R13, R121, RZ ;  /* 0x000000790d0e7210 */ /* 0x004fce0007f5e0ff */
[C---:B------:R-:W-:Y:S01]  /*3930*/  HMMA.16816.F32 R28, R4.reuse, R30, RZ ;  /* 0x0000001e041c723c */ /* 0x040fe200000018ff */
[----:B------:R-:W-:Y:S01]  /*3940*/  IMAD.X R15, R12, 0x1, R112, P2 ;  /* 0x000000010c0f7824 */ /* 0x000fe200010e0670 */
[----:B------:R-:W-:Y:S01]  /*3950*/  ISETP.GE.AND P2, PT, R239, c[0x0][0x1d4], PT ;  /* 0x00007500ef007a0c */ /* 0x000fe20003f46270 */
[----:B------:R-:W1:Y:S03]  /*3960*/  SHFL.IDX PT, R12, R22, 0x1, 0x181f ;  /* 0x00381f00160c7f89 */ /* 0x000e6600000e0000 */
[----:B------:R-:W-:Y:S02]  /*3970*/  ISETP.LT.OR P2, PT, R20, 0x1, P2 ;  /* 0x000000011400780c */ /* 0x000fe40001741670 */
[C---:B----4-:R-:W-:Y:S08]  /*3980*/  HMMA.16816.F32 R24, R4.reuse, R44, RZ ;  /* 0x0000002c0418723c */ /* 0x050ff000000018ff */
[----:B------:R-:W-:Y:S03]  /*3990*/  HMMA.16816.F32 R44, R4, R46, RZ ;  /* 0x0000002e042c723c */ /* 0x000fe600000018ff */
[----:B------:R2:W-:Y:S01]  /*39a0*/  LDGSTS.E.BYPASS.LTC128B.128 [R229+0x4100], [R18.64], !P2 ;  /* 0x0410000012e57fae */ /* 0x0005e2000d101d46 */
[----:B------:R-:W-:-:S04]  /*39b0*/  IADD3 R16, P2, R2, R119, RZ ;  /* 0x0000007702107210 */ /* 0x000fc80007f5e0ff */
[----:B-----5:R-:W-:Y:S01]  /*39c0*/  HMMA.16816.F32 R68, R4, R52, RZ ;  /* 0x000000340444723c */ /* 0x020fe200000018ff */
[----:B-1----:R-:W-:Y:S01]  /*39d0*/  IMAD.X R17, R12, 0x1, R113, P2 ;  /* 0x000000010c117824 */ /* 0x002fe200010e0671 */
[----:B------:R-:W-:-:S06]  /*39e0*/  ISETP.GE.AND P2, PT, R241, c[0x0][0x1d4], PT ;  /* 0x00007500f1007a0c */ /* 0x000fcc0003f46270 */
[----:B------:R-:W-:Y:S01]  /*39f0*/  HMMA.16816.F32 R64, R4, R54, RZ ;  /* 0x000000360440723c */ /* 0x000fe200000018ff */
[----:B------:R-:W-:-:S07]  /*3a00*/  ISETP.LT.OR P2, PT, R20, 0x1, P2 ;  /* 0x000000011400780c */ /* 0x000fce0001741670 */
[C---:B------:R-:W-:Y:S06]  /*3a10*/  HMMA.16816.F32 R72, R8.reuse, R48, R40 ;  /* 0x000000300848723c */ /* 0x040fec0000001828 */
[----:B------:R1:W-:Y:S02]  /*3a20*/  LDGSTS.E.BYPASS.LTC128B.128 [R229+0x6100], [R14.64], !P2 ;  /* 0x061000000ee57fae */ /* 0x0003e4000d101d46 */
[----:B------:R-:W-:Y:S02]  /*3a30*/  HMMA.16816.F32 R56, R8, R50, R36 ;  /* 0x000000320838723c */ /* 0x000fe40000001824 */
[----:B------:R3:W-:Y:S01]  /*3a40*/  LDGSTS.E.BYPASS.LTC128B.128 [R229+0x1100], [R16.64], !P1 ;  /* 0x0110000010e57fae */ /* 0x0007e2000c901d46 */
[----:B--2---:R-:W-:-:S05]  /*3a50*/  IADD3 R18, P1, R2, R122, RZ ;  /* 0x0000007a02127210 */ /* 0x004fca0007f3e0ff */
[----:B------:R-:W-:Y:S01]  /*3a60*/  IMAD.X R19, R12, 0x1, R115, P1 ;  /* 0x000000010c137824 */ /* 0x000fe200008e0673 */
[C---:B------:R-:W-:Y:S08]  /*3a70*/  HMMA.16816.F32 R48, R8.reuse, R62, R28 ;  /* 0x0000003e0830723c */ /* 0x040ff0000000181c */
[----:B------:R-:W-:Y:S01]  /*3a80*/  HMMA.16816.F32 R40, R8, R76, R24 ;  /* 0x0000004c0828723c */ /* 0x000fe20000001818 */
[----:B-1----:R-:W-:-:S07]  /*3a90*/  IADD3 R14, P2, R2, R120, RZ ;  /* 0x00000078020e7210 */ /* 0x002fce0007f5e0ff */
[----:B------:R-:W-:Y:S01]  /*3aa0*/  HMMA.16816.F32 R52, R8, R60, R32 ;  /* 0x0000003c0834723c */ /* 0x000fe20000001820 */
[----:B---3--:R-:W-:Y:S02]  /*3ab0*/  IMAD.IADD R16, R208, 0x1, R0 ;  /* 0x00000001d0107824 */ /* 0x008fe400078e0200 */
[----:B------:R-:W-:Y:S01]  /*3ac0*/  IMAD.X R15, R12, 0x1, R114, P2 ;  /* 0x000000010c0f7824 */ /* 0x000fe200010e0672 */
[----:B------:R-:W-:-:S04]  /*3ad0*/  ISETP.GE.AND P2, PT, R240, c[0x0][0x1d4], PT ;  /* 0x00007500f0007a0c */ /* 0x000fc80003f46270 */
[----:B------:R-:W-:Y:S01]  /*3ae0*/  HMMA.16816.F32 R36, R8, R80, R68 ;  /* 0x000000500824723c */ /* 0x000fe20000001844 */
[----:B------:R-:W-:Y:S02]  /*3af0*/  ISETP.LT.OR P1, PT, R20, 0x21, P2 ;  /* 0x000000211400780c */ /* 0x000fe40001721670 */
[----:B------:R-:W-:-:S04]  /*3b00*/  ISETP.GE.AND P2, PT, R241, c[0x0][0x1d4], PT ;  /* 0x00007500f1007a0c */ /* 0x000fc80003f46270 */
[----:B------:R-:W-:Y:S01]  /*3b10*/  ISETP.LT.OR P2, PT, R20, 0x21, P2 ;  /* 0x000000211400780c */ /* 0x000fe20001741670 */
[----:B------:R-:W-:Y:S06]  /*3b20*/  HMMA.16816.F32 R32, R8, R82, R64 ;  /* 0x000000520820723c */ /* 0x000fec0000001840 */
[----:B------:R1:W-:Y:S02]  /*3b30*/  LDGSTS.E.BYPASS.LTC128B.128 [R229+0x3100], [R14.64], !P1 ;  /* 0x031000000ee57fae */ /* 0x0003e4000c901d46 */
[----:B-1----:R-:W-:Y:S02]  /*3b40*/  IADD3 R14, P1, R2, R121, RZ ;  /* 0x00000079020e7210 */ /* 0x002fe40007f3e0ff */
[----:B------:R-:W-:-:S03]  /*3b50*/  IADD3 R2, R3, 0x6000, RZ ;  /* 0x0000600003027810 */ /* 0x000fc60007ffe0ff */
[----:B------:R-:W-:Y:S01]  /*3b60*/  IMAD.X R15, R12, 0x1, R112, P1 ;  /* 0x000000010c0f7824 */ /* 0x000fe200008e0670 */
[----:B------:R-:W-:Y:S01]  /*3b70*/  ISETP.GE.AND P1, PT, R239, c[0x0][0x1d4], PT ;  /* 0x00007500ef007a0c */ /* 0x000fe20003f26270 */
[----:B------:R-:W-:-:S03]  /*3b80*/  IMAD.IADD R209, R2, 0x1, R0 ;  /* 0x0000000102d17824 */ /* 0x000fc600078e0200 */
[----:B------:R-:W-:Y:S11]  /*3b90*/  ISETP.LT.OR P1, PT, R20, 0x21, P1 ;  /* 0x000000211400780c */ /* 0x000ff60000f21670 */
[----:B------:R-:W-:Y:S02]  /*3ba0*/  @!UPT UIADD3 URZ, URZ, URZ, URZ ;  /* 0x0000003f3f3ff290 */ /* 0x000fe4000fffe03f */
[----:B------:R1:W-:Y:S01]  /*3bb0*/  LDGSTS.E.BYPASS.LTC128B.128 [R229+0x5100], [R18.64], !P1 ;  /* 0x0510000012e57fae */ /* 0x0003e2000c901d46 */
[----:B------:R-:W-:-:S03]  /*3bc0*/  ISETP.GT.AND P1, PT, R117, 0x3f, PT ;  /* 0x0000003f7500780c */ /* 0x000fc60003f24270 */
[----:B------:R2:W-:Y:S01]  /*3bd0*/  LDGSTS.E.BYPASS.LTC128B.128 [R229+0x7100], [R14.64], !P2 ;  /* 0x071000000ee57fae */ /* 0x0005e2000d101d46 */
[----:B------:R-:W-:-:S03]  /*3be0*/  ISETP.GT.AND P2, PT, R116, R242, PT ;  /* 0x000000f27400720c */ /* 0x000fc60003f44270 */
[----:B------:R-:W-:Y:S04]  /*3bf0*/  LDSM.16.M88.4 R4, [R223] ;  /* 0x00000000df04783b */ /* 0x000fe80000000200 */
[----:B------:R-:W3:Y:S04]  /*3c00*/  LDSM.16.M88.4 R28, [R16] ;  /* 0x00000000101c783b */ /* 0x000ee80000000200 */
[----:B------:R-:W4:Y:S04]  /*3c10*/  LDSM.16.M88.4 R24, [R16+0x800] ;  /* 0x000800001018783b */ /* 0x000f280000000200 */
[----:B------:R-:W5:Y:S04]  /*3c20*/  LDSM.16.M88.4 R20, [R16+0x1000] ;  /* 0x001000001014783b */ /* 0x000f680000000200 */
[----:B------:R-:W-:Y:S04]  /*3c30*/  LDSM.16.M88.4 R68, [R209+-0x6000] ;  /* 0xffa00000d144783b */ /* 0x000fe80000000200 */
[----:B------:R-:W-:Y:S01]  /*3c40*/  LDSM.16.M88.4 R80, [R209+-0x5000] ;  /* 0xffb00000d150783b */ /* 0x000fe20000000200 */
[----:B--2---:R-:W-:Y:S03]  /*3c50*/  HMMA.16816.F32 R12, R8, R78, R44 ;  /* 0x0000004e080c723c */ /* 0x004fe6000000182c */
[----:B------:R-:W2:Y:S04]  /*3c60*/  LDSM.16.M88.4 R44, [R16+0x1800] ;  /* 0x00180000102c783b */ /* 0x000ea80000000200 */
[----:B------:R-:W1:Y:S04]  /*3c70*/  LDSM.16.M88.4 R8, [R222] ;  /* 0x00000000de08783b */ /* 0x000e680000000200 */
[----:B------:R-:W1:Y:S04]  /*3c80*/  LDSM.16.M88.4 R76, [R209+-0x5800] ;  /* 0xffa80000d14c783b */ /* 0x000e680000000200 */
[----:B------:R-:W1:Y:S04]  /*3c90*/  LDSM.16.M88.4 R88, [R209+-0x4800] ;  /* 0xffb80000d158783b */ /* 0x000e680000000200 */
[----:B------:R-:W-:Y:S01]  /*3ca0*/  LDSM.16.M88.4 R64, [R208+0x2800] ;  /* 0x00280000d040783b */ /* 0x000fe20000000200 */
[C---:B---3--:R-:W-:Y:S03]  /*3cb0*/  HMMA.16816.F32 R60, R4.reuse, R28, R72 ;  /* 0x0000001c043c723c */ /* 0x048fe60000001848 */
[----:B------:R-:W-:Y:S04]  /*3cc0*/  LDSM.16.M88.4 R72, [R208+0x3000] ;  /* 0x00300000d048783b */ /* 0x000fe80000000200 */
[----:B------:R-:W-:Y:S01]  /*3cd0*/  LDSM.16.M88.4 R84, [R208+0x3800] ;  /* 0x00380000d054783b */ /* 0x000fe20000000200 */
[C---:B------:R-:W-:Y:S03]  /*3ce0*/  HMMA.16816.F32 R56, R4.reuse, R30, R56 ;  /* 0x0000001e0438723c */ /* 0x040fe60000001838 */
[----:B------:R-:W-:Y:S04]  /*3cf0*/  LDSM.16.M88.4 R96, [R3+0x7000] ;  /* 0x007000000360783b */ /* 0x000fe80000000200 */
[----:B------:R-:W-:Y:S01]  /*3d00*/  LDSM.16.M88.4 R108, [R3+0x7800] ;  /* 0x00780000036c783b */ /* 0x000fe20000000200 */
[C---:B----4-:R-:W-:Y:S03]  /*3d10*/  HMMA.16816.F32 R52, R4.reuse, R24, R52 ;  /* 0x000000180434723c */ /* 0x050fe60000001834 */
[----:B------:R-:W-:Y:S04]  /*3d20*/  LDSM.16.M88.4 R92, [R16+0x6800] ;  /* 0x00680000105c783b */ /* 0x000fe80000000200 */
[----:B------:R-:W-:Y:S01]  /*3d30*/  LDSM.16.M88.4 R100, [R16+0x7000] ;  /* 0x007000001064783b */ /* 0x000fe20000000200 */
[C---:B------:R-:W-:Y:S03]  /*3d40*/  HMMA.16816.F32 R48, R4.reuse, R26, R48 ;  /* 0x0000001a0430723c */ /* 0x040fe60000001830 */
[----:B------:R-:W-:Y:S04]  /*3d50*/  LDSM.16.M88.4 R104, [R16+0x7800] ;  /* 0x007800001068783b */ /* 0x000fe80000000200 */
[----:B------:R-:W0:Y:S01]  /*3d60*/  LDGDEPBAR ;  /* 0x00000000000079af */ /* 0x000e220000000000 */
[C---:B-----5:R-:W-:Y:S08]  /*3d70*/  HMMA.16816.F32 R40, R4.reuse, R20, R40 ;  /* 0x000000140428723c */ /* 0x060ff00000001828 */
[C---:B------:R-:W-:Y:S08]  /*3d80*/  HMMA.16816.F32 R24, R4.reuse, R22, R12 ;  /* 0x000000160418723c */ /* 0x040ff0000000180c */
[C---:B--2---:R-:W-:Y:S08]  /*3d90*/  HMMA.16816.F32 R20, R4.reuse, R44, R36 ;  /* 0x0000002c0414723c */ /* 0x044ff00000001824 */
[----:B------:R-:W-:Y:S01]  /*3da0*/  HMMA.16816.F32 R12, R4, R46, R32 ;  /* 0x0000002e040c723c */ /* 0x000fe20000001820 */
[----:B------:R-:W-:Y:S04]  /*3db0*/  LDSM.16.M88.4 R4, [R220+0x4000] ;  /* 0x00400000dc04783b */ /* 0x000fe80000000200 */
[----:B------:R-:W2:Y:S03]  /*3dc0*/  LDSM.16.M88.4 R32, [R208+0x2000] ;  /* 0x00200000d020783b */ /* 0x000ea60000000200 */
[C---:B-1----:R-:W-:Y:S08]  /*3dd0*/  HMMA.16816.F32 R28, R8.reuse, R68, R60 ;  /* 0x00000044081c723c */ /* 0x042ff0000000183c */
[C---:B------:R-:W-:Y:S01]  /*3de0*/  HMMA.16816.F32 R36, R8.reuse, R70, R56 ;  /* 0x000000460824723c */ /* 0x040fe20000001838 */
[----:B------:R-:W-:Y:S04]  /*3df0*/  LDSM.16.M88.4 R68, [R3+0x2800] ;  /* 0x002800000344783b */ /* 0x000fe80000000200 */
[----:B------:R-:W-:Y:S03]  /*3e00*/  LDSM.16.M88.4 R56, [R16+0x2800] ;  /* 0x002800001038783b */ /* 0x000fe60000000200 */
[C---:B------:R-:W-:Y:S01]  /*3e10*/  HMMA.16816.F32 R44, R8.reuse, R76, R52 ;  /* 0x0000004c082c723c */ /* 0x040fe20000001834 */
[----:B------:R-:W-:Y:S07]  /*3e20*/  LDSM.16.M88.4 R52, [R3+0x2000] ;  /* 0x002000000334783b */ /* 0x000fee0000000200 */
[C---:B------:R-:W-:Y:S08]  /*3e30*/  HMMA.16816.F32 R40, R8.reuse, R80, R40 ;  /* 0x000000500828723c */ /* 0x040ff00000001828 */
[C---:B------:R-:W-:Y:S01]  /*3e40*/  HMMA.16816.F32 R48, R8.reuse, R78, R48 ;  /* 0x0000004e0830723c */ /* 0x040fe20000001830 */
[----:B------:R-:W-:Y:S07]  /*3e50*/  LDSM.16.M88.4 R76, [R3+0x3000] ;  /* 0x00300000034c783b */ /* 0x000fee0000000200 */
[C---:B------:R-:W-:Y:S01]  /*3e60*/  HMMA.16816.F32 R24, R8.reuse, R82, R24 ;  /* 0x000000520818723c */ /* 0x040fe20000001818 */
[----:B------:R-:W-:Y:S07]  /*3e70*/  LDSM.16.M88.4 R80, [R16+0x3800] ;  /* 0x003800001050783b */ /* 0x000fee0000000200 */
[C---:B------:R-:W-:Y:S08]  /*3e80*/  HMMA.16816.F32 R20, R8.reuse, R88, R20 ;  /* 0x000000580814723c */ /* 0x040ff00000001814 */
[----:B------:R-:W-:Y:S01]  /*3e90*/  HMMA.16816.F32 R12, R8, R90, R12 ;  /* 0x0000005a080c723c */ /* 0x000fe2000000180c */
[----:B------:R-:W1:Y:S04]  /*3ea0*/  LDSM.16.M88.4 R8, [R221+0x4000] ;  /* 0x00400000dd08783b */ /* 0x000e680000000200 */
[----:B------:R-:W3:Y:S03]  /*3eb0*/  LDSM.16.M88.4 R88, [R3+0x3800] ;  /* 0x003800000358783b */ /* 0x000ee60000000200 */
[C---:B--2---:R-:W-:Y:S08]  /*3ec0*/  HMMA.16816.F32 R28, R4.reuse, R32, R28 ;  /* 0x00000020041c723c */ /* 0x044ff0000000181c */
[C---:B------:R-:W-:Y:S08]  /*3ed0*/  HMMA.16816.F32 R32, R4.reuse, R34, R36 ;  /* 0x000000220420723c */ /* 0x040ff00000001824 */
[C---:B------:R-:W-:Y:S08]  /*3ee0*/  HMMA.16816.F32 R36, R4.reuse, R64, R44 ;  /* 0x000000400424723c */ /* 0x040ff0000000182c */
[C---:B------:R-:W-:Y:S08]  /*3ef0*/  HMMA.16816.F32 R44, R4.reuse, R72, R40 ;  /* 0x00000048042c723c */ /* 0x040ff00000001828 */
[C---:B------:R-:W-:Y:S01]  /*3f00*/  HMMA.16816.F32 R60, R4.reuse, R66, R48 ;  /* 0x00000042043c723c */ /* 0x040fe20000001830 */
[----:B------:R-:W-:Y:S04]  /*3f10*/  LDSM.16.M88.4 R64, [R16+0x3000] ;  /* 0x003000001040783b */ /* 0x000fe80000000200 */
[----:B------:R-:W-:Y:S03]  /*3f20*/  LDSM.16.M88.4 R48, [R209+-0x4000] ;  /* 0xffc00000d130783b */ /* 0x000fe60000000200 */
[C---:B------:R-:W-:Y:S01]  /*3f30*/  HMMA.16816.F32 R40, R4.reuse, R74, R24 ;  /* 0x0000004a0428723c */ /* 0x040fe20000001818 */
[----:B------:R-:W-:Y:S04]  /*3f40*/  LDSM.16.M88.4 R24, [R16+0x2000] ;  /* 0x002000001018783b */ /* 0x000fe80000000200 */
[----:B------:R-:W-:Y:S03]  /*3f50*/  LDSM.16.M88.4 R72, [R209+-0x3000] ;  /* 0xffd00000d148783b */ /* 0x000fe60000000200 */
[C---:B------:R-:W-:Y:S08]  /*3f60*/  HMMA.16816.F32 R20, R4.reuse, R84, R20 ;  /* 0x000000540414723c */ /* 0x040ff00000001814 */
[----:B------:R-:W-:Y:S01]  /*3f70*/  HMMA.16816.F32 R12, R4, R86, R12 ;  /* 0x00000056040c723c */ /* 0x000fe2000000180c */
[----:B------:R-:W2:Y:S04]  /*3f80*/  LDSM.16.M88.4 R4, [R223+0x4000] ;  /* 0x00400000df04783b */ /* 0x000ea80000000200 */
[----:B------:R-:W-:Y:S03]  /*3f90*/  LDSM.16.M88.4 R84, [R209+-0x2800] ;  /* 0xffd80000d154783b */ /* 0x000fe60000000200 */
[C---:B-1----:R-:W-:Y:S08]  /*3fa0*/  HMMA.16816.F32 R28, R8.reuse, R52, R28 ;  /* 0x00000034081c723c */ /* 0x042ff0000000181c */
[C---:B------:R-:W-:Y:S01]  /*3fb0*/  HMMA.16816.F32 R32, R8.reuse, R54, R32 ;  /* 0x000000360820723c */ /* 0x040fe20000001820 */
[----:B------:R-:W-:Y:S07]  /*3fc0*/  LDSM.16.M88.4 R52, [R209+-0x3800] ;  /* 0xffc80000d134783b */ /* 0x000fee0000000200 */
        /* <DEDUP_REMOVED lines=8> */
[----:B------:R-:W1:Y:S04]  /*4050*/  LDSM.16.M88.4 R8, [R222+0x4000] ;  /* 0x00400000de08783b */ /* 0x000e680000000200 */
[----:B------:R-:W-:Y:S03]  /*4060*/  LDSM.16.M88.4 R88, [R208+0x7800] ;  /* 0x00780000d058783b */ /* 0x000fe60000000200 */
[C---:B--2---:R-:W-:Y:S08]  /*4070*/  HMMA.16816.F32 R28, R4.reuse, R24, R28 ;  /* 0x00000018041c723c */ /* 0x044ff0000000181c */
        /* <DEDUP_REMOVED lines=10> */
[----:B------:R-:W2:Y:S04]  /*4120*/  LDSM.16.M88.4 R4, [R220+0x8000] ;  /* 0x00800000dc04783b */ /* 0x000ea80000000200 */
[----:B------:R-:W-:Y:S03]  /*4130*/  LDSM.16.M88.4 R80, [R3+0x5800] ;  /* 0x005800000350783b */ /* 0x000fe60000000200 */
        /* <DEDUP_REMOVED lines=12> */
[----:B------:R-:W-:Y:S03]  /*4200*/  LDSM.16.M88.4 R84, [R209+-0x800] ;  /* 0xfff80000d154783b */ /* 0x000fe60000000200 */
[C---:B--2---:R-:W-:Y:S08]  /*4210*/  HMMA.16816.F32 R28, R4.reuse, R24, R28 ;  /* 0x00000018041c723c */ /* 0x044ff0000000181c */
[C---:B------:R-:W-:Y:S08]  /*4220*/  HMMA.16816.F32 R32, R4.reuse, R26, R32 ;  /* 0x0000001a0420723c */ /* 0x040ff00000001820 */
        /* <DEDUP_REMOVED lines=9> */
[----:B------:R-:W3:Y:S03]  /*42c0*/  LDSM.16.M88.4 R76, [R16+0x5800] ;  /* 0x00580000104c783b */ /* 0x000ee60000000200 */
[C---:B-1----:R-:W-:Y:S08]  /*42d0*/  HMMA.16816.F32 R20, R8.reuse, R52, R28 ;  /* 0x000000340814723c */ /* 0x042ff0000000181c */
[C---:B------:R-:W-:Y:S01]  /*42e0*/  HMMA.16816.F32 R32, R8.reuse, R54, R32 ;  /* 0x000000360820723c */ /* 0x040fe20000001820 */
[----:B------:R-:W-:Y:S07]  /*42f0*/  LDSM.16.M88.4 R52, [R209+-0x2000] ;  /* 0xffe00000d134783b */ /* 0x000fee0000000200 */
[C---:B------:R-:W-:Y:S08]  /*4300*/  HMMA.16816.F32 R36, R8.reuse, R64, R36 ;  /* 0x000000400824723c */ /* 0x040ff00000001824 */
[C---:B------:R-:W-:Y:S01]  /*4310*/  HMMA.16816.F32 R60, R8.reuse, R66, R60 ;  /* 0x00000042083c723c */ /* 0x040fe2000000183c */
[----:B------:R-:W-:Y:S07]  /*4320*/  LDSM.16.M88.4 R64, [R209+-0x1800] ;  /* 0xffe80000d140783b */ /* 0x000fee0000000200 */
[C---:B------:R-:W-:Y:S08]  /*4330*/  HMMA.16816.F32 R44, R8.reuse, R72, R44 ;  /* 0x00000048082c723c */ /* 0x040ff0000000182c */
[C---:B------:R-:W-:Y:S01]  /*4340*/  HMMA.16816.F32 R40, R8.reuse, R74, R40 ;  /* 0x0000004a0828723c */ /* 0x040fe20000001828 */
[----:B------:R-:W-:Y:S07]  /*4350*/  LDSM.16.M88.4 R72, [R208+0x6800] ;  /* 0x00680000d048783b */ /* 0x000fee0000000200 */
[C---:B------:R-:W-:Y:S08]  /*4360*/  HMMA.16816.F32 R28, R8.reuse, R80, R24 ;  /* 0x00000050081c723c */ /* 0x040ff00000001818 */
[----:B------:R-:W-:Y:S01]  /*4370*/  HMMA.16816.F32 R12, R8, R82, R12 ;  /* 0x00000052080c723c */ /* 0x000fe2000000180c */
[----:B------:R-:W1:Y:S04]  /*4380*/  LDSM.16.M88.4 R8, [R222+0x8000] ;  /* 0x00800000de08783b */ /* 0x000e680000000200 */
[----:B------:R-:W4:Y:S03]  /*4390*/  LDSM.16.M88.4 R80, [R209+-0x1000] ;  /* 0xfff00000d150783b */ /* 0x000f260000000200 */
[C---:B--2---:R-:W-:Y:S08]  /*43a0*/  HMMA.16816.F32 R20, R4.reuse, R48, R20 ;  /* 0x000000300414723c */ /* 0x044ff00000001814 */
[C---:B------:R-:W-:Y:S08]  /*43b0*/  HMMA.16816.F32 R24, R4.reuse, R50, R32 ;  /* 0x000000320418723c */ /* 0x040ff00000001820 */
[C---:B------:R-:W-:Y:S08]  /*43c0*/  HMMA.16816.F32 R36, R4.reuse, R56, R36 ;  /* 0x000000380424723c */ /* 0x040ff00000001824 */
[C---:B------:R-:W-:Y:S08]  /*43d0*/  HMMA.16816.F32 R60, R4.reuse, R58, R60 ;  /* 0x0000003a043c723c */ /* 0x040ff0000000183c */
[C---:B------:R-:W-:Y:S08]  /*43e0*/  HMMA.16816.F32 R44, R4.reuse, R68, R44 ;  /* 0x00000044042c723c */ /* 0x040ff0000000182c */
[C---:B------:R-:W-:Y:S01]  /*43f0*/  HMMA.16816.F32 R40, R4.reuse, R70, R40 ;  /* 0x000000460428723c */ /* 0x040fe20000001828 */
[----:B------:R-:W-:Y:S07]  /*4400*/  LDSM.16.M88.4 R68, [R208+0x6000] ;  /* 0x00600000d044783b */ /* 0x000fee0000000200 */
[C---:B---3--:R-:W-:Y:S08]  /*4410*/  HMMA.16816.F32 R32, R4.reuse, R76, R28 ;  /* 0x0000004c0420723c */ /* 0x048ff0000000181c */
[----:B------:R-:W-:Y:S01]  /*4420*/  HMMA.16816.F32 R12, R4, R78, R12 ;  /* 0x0000004e040c723c */ /* 0x000fe2000000180c */
[----:B------:R-:W2:Y:S04]  /*4430*/  LDSM.16.M88.4 R4, [R220+0xc000] ;  /* 0x00c00000dc04783b */ /* 0x000ea80000000200 */
[----:B------:R-:W3:Y:S03]  /*4440*/  LDSM.16.M88.4 R76, [R208+0x7000] ;  /* 0x00700000d04c783b */ /* 0x000ee60000000200 */
[C---:B-1----:R-:W-:Y:S08]  /*4450*/  HMMA.16816.F32 R28, R8.reuse, R52, R20 ;  /* 0x00000034081c723c */ /* 0x042ff00000001814 */
[C---:B------:R-:W-:Y:S08]  /*4460*/  HMMA.16816.F32 R24, R8.reuse, R54, R24 ;  /* 0x000000360818723c */ /* 0x040ff00000001818 */
[C---:B------:R-:W-:Y:S08]  /*4470*/  HMMA.16816.F32 R20, R8.reuse, R64, R36 ;  /* 0x000000400814723c */ /* 0x040ff00000001824 */
[C---:B------:R-:W-:Y:S01]  /*4480*/  HMMA.16816.F32 R60, R8.reuse, R66, R60 ;  /* 0x00000042083c723c */ /* 0x040fe2000000183c */
[----:B------:R-:W-:Y:S07]  /*4490*/  LDSM.16.M88.4 R64, [R3+0x6000] ;  /* 0x006000000340783b */ /* 0x000fee0000000200 */
[C---:B----4-:R-:W-:Y:S08]  /*44a0*/  HMMA.16816.F32 R56, R8.reuse, R80, R44 ;  /* 0x000000500838723c */ /* 0x050ff0000000182c */
[C---:B------:R-:W-:Y:S08]  /*44b0*/  HMMA.16816.F32 R52, R8.reuse, R82, R40 ;  /* 0x000000520834723c */ /* 0x040ff00000001828 */
[C---:B------:R-:W-:Y:S08]  /*44c0*/  HMMA.16816.F32 R48, R8.reuse, R84, R32 ;  /* 0x000000540830723c */ /* 0x040ff00000001820 */
[----:B------:R-:W-:Y:S01]  /*44d0*/  HMMA.16816.F32 R8, R8, R86, R12 ;  /* 0x000000560808723c */ /* 0x000fe2000000180c */
[----:B------:R-:W1:Y:S04]  /*44e0*/  LDSM.16.M88.4 R12, [R221+0xc000] ;  /* 0x00c00000dd0c783b */ /* 0x000e680000000200 */
[----:B------:R-:W4:Y:S03]  /*44f0*/  LDSM.16.M88.4 R84, [R3+0x6800] ;  /* 0x006800000354783b */ /* 0x000f260000000200 */
[C---:B--2---:R-:W-:Y:S08]  /*4500*/  HMMA.16816.F32 R44, R4.reuse, R68, R28 ;  /* 0x00000044042c723c */ /* 0x044ff0000000181c */
[C---:B------:R-:W-:Y:S08]  /*4510*/  HMMA.16816.F32 R40, R4.reuse, R70, R24 ;  /* 0x000000460428723c */ /* 0x040ff00000001818 */
[C---:B------:R-:W-:Y:S08]  /*4520*/  HMMA.16816.F32 R36, R4.reuse, R72, R20 ;  /* 0x000000480424723c */ /* 0x040ff00000001814 */
[C---:B------:R-:W-:Y:S08]  /*4530*/  HMMA.16816.F32 R32, R4.reuse, R74, R60 ;  /* 0x0000004a0420723c */ /* 0x040ff0000000183c */
[C---:B---3--:R-:W-:Y:S01]  /*4540*/  HMMA.16816.F32 R28, R4.reuse, R76, R56 ;  /* 0x0000004c041c723c */ /* 0x048fe20000001838 */
[----:B------:R-:W-:Y:S07]  /*4550*/  LDSM.16.M88.4 R56, [R209] ;  /* 0x00000000d138783b */ /* 0x000fee0000000200 */
[C---:B------:R-:W-:Y:S01]  /*4560*/  HMMA.16816.F32 R24, R4.reuse, R78, R52 ;  /* 0x0000004e0418723c */ /* 0x040fe20000001834 */
[----:B------:R-:W-:Y:S07]  /*4570*/  LDSM.16.M88.4 R52, [R209+0x800] ;  /* 0x00080000d134783b */ /* 0x000fee0000000200 */
[C---:B------:R-:W-:Y:S01]  /*4580*/  HMMA.16816.F32 R20, R4.reuse, R88, R48 ;  /* 0x000000580414723c */ /* 0x040fe20000001830 */
[----:B------:R-:W-:Y:S07]  /*4590*/  LDSM.16.M88.4 R48, [R209+0x1000] ;  /* 0x00100000d130783b */ /* 0x000fee0000000200 */
[----:B------:R-:W-:Y:S01]  /*45a0*/  HMMA.16816.F32 R4, R4, R90, R8 ;  /* 0x0000005a0404723c */ /* 0x000fe20000001808 */
[----:B------:R-:W-:Y:S04]  /*45b0*/  LDSM.16.M88.4 R8, [R223+0xc000] ;  /* 0x00c00000df08783b */ /* 0x000fe80000000200 */
[----:B------:R2:W3:Y:S03]  /*45c0*/  LDSM.16.M88.4 R88, [R16+0x6000] ;  /* 0x006000001058783b */ /* 0x0004e60000000200 */
[C---:B-1----:R-:W-:Y:S01]  /*45d0*/  HMMA.16816.F32 R80, R12.reuse, R64, R44 ;  /* 0x000000400c50723c */ /* 0x042fe2000000182c */
[----:B------:R-:W-:Y:S07]  /*45e0*/  LDSM.16.M88.4 R44, [R209+0x1800] ;  /* 0x00180000d12c783b */ /* 0x000fee0000000200 */
[C---:B------:R-:W-:Y:S08]  /*45f0*/  HMMA.16816.F32 R76, R12.reuse, R66, R40 ;  /* 0x000000420c4c723c */ /* 0x040ff00000001828 */
[C---:B----4-:R-:W-:Y:S08]  /*4600*/  HMMA.16816.F32 R72, R12.reuse, R84, R36 ;  /* 0x000000540c48723c */ /* 0x050ff00000001824 */
[C---:B------:R-:W-:Y:S08]  /*4610*/  HMMA.16816.F32 R68, R12.reuse, R86, R32 ;  /* 0x000000560c44723c */ /* 0x040ff00000001820 */
[C---:B------:R-:W-:Y:S08]  /*4620*/  HMMA.16816.F32 R64, R12.reuse, R96, R28 ;  /* 0x000000600c40723c */ /* 0x040ff0000000181c */
[C---:B------:R-:W-:Y:S08]  /*4630*/  HMMA.16816.F32 R60, R12.reuse, R98, R24 ;  /* 0x000000620c3c723c */ /* 0x040ff00000001818 */
[C---:B--2---:R-:W-:Y:S08]  /*4640*/  HMMA.16816.F32 R16, R12.reuse, R108, R20 ;  /* 0x0000006c0c10723c */ /* 0x044ff00000001814 */
[----:B------:R-:W-:Y:S01]  /*4650*/  HMMA.16816.F32 R12, R12, R110, R4 ;  /* 0x0000006e0c0c723c */ /* 0x000fe20000001804 */
[----:B------:R-:W1:Y:S01]  /*4660*/  LDSM.16.M88.4 R4, [R222+0xc000] ;  /* 0x00c00000de04783b */ /* 0x000e620000000200 */
[----:B------:R-:W-:-:S06]  /*4670*/  DEPBAR.LE SB0, 0x0 ;  /* 0x000080000000791a */ /* 0x000fcc0000000000 */
[C---:B---3--:R-:W-:Y:S08]  /*4680*/  HMMA.16816.F32 R40, R8.reuse, R88, R80 ;  /* 0x000000580828723c */ /* 0x048ff00000001850 */
        /* <DEDUP_REMOVED lines=9> */
[C---:B------:R-:W-:Y:S08]  /*4720*/  HMMA.16816.F32 R40, R4.reuse, R44, R16 ;  /* 0x0000002c0428723c */ /* 0x040ff00000001810 */
[C---:B------:R-:W-:Y:S08]  /*4730*/  HMMA.16816.F32 R36, R4.reuse, R58, R36 ;  /* 0x0000003a0424723c */ /* 0x040ff00000001824 */
[C---:B------:R-:W-:Y:S08]  /*4740*/  HMMA.16816.F32 R32, R4.reuse, R52, R32 ;  /* 0x000000340420723c */ /* 0x040ff00000001820 */
[C---:B------:R-:W-:Y:S08]  /*4750*/  HMMA.16816.F32 R28, R4.reuse, R54, R28 ;  /* 0x00000036041c723c */ /* 0x040ff0000000181c */
[C---:B------:R-:W-:Y:S08]  /*4760*/  HMMA.16816.F32 R48, R4.reuse, R50, R20 ;  /* 0x000000320430723c */ /* 0x040ff00000001814 */
[----:B------:R-:W-:Y:S01]  /*4770*/  HMMA.16816.F32 R44, R4, R46, R8 ;  /* 0x0000002e042c723c */ /* 0x000fe20000001808 */
[----:B------:R-:W-:Y:S06]  /*4780*/  BAR.SYNC.DEFER_BLOCKING 0x0 ;  /* 0x0000000000007b1d */ /* 0x000fec0000010000 */
[----:B------:R-:W-:Y:S01]  /*4790*/  @!UPT UIADD3 URZ, URZ, URZ, URZ ;  /* 0x0000003f3f3ff290 */ /* 0x000fe2000fffe03f */
[----:B------:R-:W-:Y:S11]  /*47a0*/  @!P2 BRA `(.L_x_1582) ;  /* 0x000004d00000a947 */ /* 0x000ff60003800000 */
[----:B------:R-:W-:Y:S02]  /*47b0*/  IMAD R2, R116, 0x40, R244 ;  /* 0x0000004074027824 */ /* 0x000fe400078e02f4 */
[----:B------:R-:W-:-:S03]  /*47c0*/  IMAD.MOV.U32 R228, RZ, RZ, RZ ;  /* 0x000000ffffe47224 */ /* 0x000fc600078e00ff */
[----:B------:R-:W-:-:S05]  /*47d0*/  IADD3 R2, R2, -0x40, R117 ;  /* 0xffffffc002027810 */ /* 0x000fca0007ffe075 */
[----:B------:R-:W-:-:S04]  /*47e0*/  @P0 IMAD.HI.U32 R3, R2, c[0x0][0x2bc], RZ ;  /* 0x0000af0002030a27 */ /* 0x000fc800078e00ff */
[----:B------:R-:W-:Y:S01]  /*47f0*/  IMAD.MOV.U32 R0, RZ, RZ, R2 ;  /* 0x000000ffff007224 */ /* 0x000fe200078e0002 */
[----:B------:R-:W-:-:S04]  /*4800*/  @P0 SHF.R.U32.HI R0, RZ, c[0x0][0x2c0], R3 ;  /* 0x0000b000ff000a19 */ /* 0x000fc80000011603 */
[----:B------:R-:W-:-:S04]  /*4810*/  @!P1 IADD3 R3, P0, R0, R248, RZ ;  /* 0x000000f800039210 */ /* 0x000fc80007f1e0ff */
[----:B------:R-:W-:Y:S02]  /*4820*/  @!P1 LEA.HI.X.SX32 R5, R0, R252, 0x1, P0 ;  /* 0x000000fc00059211 */ /* 0x000fe400000f0eff */
[----:B------:R-:W-:-:S04]  /*4830*/  @!P1 LEA R4, P0, R3, c[0x0][0x2a0], 0x2 ;  /* 0x0000a80003049a11 */ /* 0x000fc800078010ff */
[----:B------:R-:W-:-:S05]  /*4840*/  @!P1 LEA.HI.X R5, R3, c[0x0][0x2a4], R5, 0x2, P0 ;  /* 0x0000a90003059a11 */ /* 0x000fca00000f1405 */
[----:B------:R-:W2:Y:S01]  /*4850*/  @!P1 LDG.E R228, [R4.64] ;  /* 0x0000000604e49981 */ /* 0x000ea2000c1e1900 */
[----:B------:R-:W-:Y:S01]  /*4860*/  IMAD.MOV R0, RZ, RZ, -R0 ;  /* 0x000000ffff007224 */ /* 0x000fe200078e0a00 */
[----:B------:R-:W-:-:S03]  /*4870*/  SEL R14, RZ, 0x10, P3 ;  /* 0x00000010ff0e7807 */ /* 0x000fc60001800000 */
        /* <DEDUP_REMOVED lines=16> */
.L_x_1664:
[----:B------:R-:W-:Y:S05]  /*4980*/  BRA.DIV ~URZ, `(.L_x_1584) ;  /* 0x0000b6627f007947 */ /* 0x000fea000b800000 */
[----:B------:R-:W3:Y:S01]  /*4990*/  SHFL.IDX PT, R0, R15, RZ, 0x181f ;  /* 0x00181fff0f007589 */ /* 0x000ee200000e0000 */
[----:B------:R-:W-:Y:S02]  /*49a0*/  SEL R13, RZ, 0x10, P5 ;  /* 0x00000010ff0d7807 */ /* 0x000fe40002800000 */
[----:B------:R-:W-:Y:S02]  /*49b0*/  SEL R12, RZ, 0x10, P4 ;  /* 0x00000010ff0c7807 */ /* 0x000fe40002000000 */
[C---:B---3--:R-:W-:Y:S02]  /*49c0*/  IADD3 R6, P2, R0.reuse, R119, RZ ;  /* 0x0000007700067210 */ /* 0x048fe40007f5e0ff */
[----:B------:R-:W-:-:S03]  /*49d0*/  IADD3 R2, P0, R0, R120, RZ ;  /* 0x0000007800027210 */ /* 0x000fc60007f1e0ff */
[----:B--2---:R-:W-:Y:S01]  /*49e0*/  IMAD.X R7, R4, 0x1, R113, P2 ;  /* 0x0000000104077824 */ /* 0x004fe200010e0671 */
[----:B------:R-:W-:Y:S01]  /*49f0*/  IADD3 R10, P2, R0, R122, RZ ;  /* 0x0000007a000a7210 */ /* 0x000fe20007f5e0ff */
[----:B------:R-:W-:Y:S01]  /*4a00*/  IMAD.X R3, R4, 0x1, R114, P0 ;  /* 0x0000000104037824 */ /* 0x000fe200000e0672 */
[----:B------:R-:W-:Y:S02]  /*4a10*/  IADD3 R8, P0, R0, R121, RZ ;  /* 0x0000007900087210 */ /* 0x000fe40007f1e0ff */
[----:B------:R-:W-:Y:S01]  /*4a20*/  @!PT LDS RZ, [RZ] ;  /* 0x00000000fffff984 */ /* 0x000fe20000000800 */
[----:B------:R-:W-:Y:S01]  /*4a30*/  @!PT LDS RZ, [RZ] ;  /* 0x00000000fffff984 */ /* 0x000fe20000000800 */
[----:B------:R2:W-:Y:S01]  /*4a40*/  LDGSTS.E.BYPASS.LTC128B.128 [R229+0x8100], [R6.64], !P6 ;  /* 0x0810000006e57fae */ /* 0x0005e2000f101d46 */
[C---:B------:R-:W-:Y:S02]  /*4a50*/  IMAD.X R11, R4.reuse, 0x1, R115, P2 ;  /* 0x00000001040b7824 */ /* 0x040fe400010e0673 */
[----:B------:R-:W-:Y:S01]  /*4a60*/  IMAD.X R9, R4, 0x1, R112, P0 ;  /* 0x0000000104097824 */ /* 0x000fe200000e0670 */
[----:B------:R3:W-:Y:S04]  /*4a70*/  LDGSTS.E.BYPASS.LTC128B.128 [R229+0xa100], [R2.64], !P5 ;  /* 0x0a10000002e57fae */ /* 0x0007e8000e901d46 */
[----:B------:R3:W-:Y:S04]  /*4a80*/  LDGSTS.E.BYPASS.LTC128B.128 [R229+0xc100], [R10.64], !P4 ;  /* 0x0c1000000ae57fae */ /* 0x0007e8000e101d46 */
[----:B------:R3:W4:Y:S04]  /*4a90*/  SHFL.IDX PT, R4, R5, 0x1, 0x181f ;  /* 0x00381f0005047f89 */ /* 0x00072800000e0000 */
[----:B------:R3:W1:Y:S04]  /*4aa0*/  SHFL.IDX PT, R0, R15, 0x1, 0x181f ;  /* 0x00381f000f007f89 */ /* 0x00066800000e0000 */
[----:B------:R3:W-:Y:S01]  /*4ab0*/  LDGSTS.E.BYPASS.LTC128B.128 [R229+0xe100], [R8.64], !P3 ;  /* 0x0e10000008e57fae */ /* 0x0007e2000d901d46 */
[----:B--2---:R-:W-:-:S04]  /*4ac0*/  SEL R7, RZ, 0x10, P6 ;  /* 0x00000010ff077807 */ /* 0x004fc80003000000 */
.L_x_1665:
[----:B---3--:R-:W-:Y:S02]  /*4ad0*/  IADD3 R2, -R7, 0x10, RZ ;  /* 0x0000001007027810 */ /* 0x008fe40007ffe1ff */
[----:B------:R-:W-:-:S02]  /*4ae0*/  IADD3 R3, -R13, 0x10, RZ ;  /* 0x000000100d037810 */ /* 0x000fc40007ffe1ff */
[----:B------:R-:W-:Y:S02]  /*4af0*/  LOP3.LUT R2, R2, 0xf, RZ, 0xc0, !PT ;  /* 0x0000000f02027812 */ /* 0x000fe400078ec0ff */
[----:B-1----:R-:W-:Y:S02]  /*4b00*/  IADD3 R5, -R12, 0x10, RZ ;  /* 0x000000100c057810 */ /* 0x002fe40007ffe1ff */
[----:B------:R-:W-:Y:S02]  /*4b10*/  LOP3.LUT R3, R3, 0xf, RZ, 0xc0, !PT ;  /* 0x0000000f03037812 */ /* 0x000fe400078ec0ff */
[----:B------:R-:W-:Y:S02]  /*4b20*/  IADD3 R6, -R14, 0x10, RZ ;  /* 0x000000100e067810 */ /* 0x000fe40007ffe1ff */
[----:B------:R-:W-:Y:S02]  /*4b30*/  IADD3 R10, P4, P3, R2, R0, R119 ;  /* 0x00000000020a7210 */ /* 0x000fe40007b9e077 */
[----:B------:R-:W-:-:S02]  /*4b40*/  LOP3.LUT R2, R5, 0xf, RZ, 0xc0, !PT ;  /* 0x0000000f05027812 */ /* 0x000fc400078ec0ff */
[----:B------:R-:W-:Y:S02]  /*4b50*/  IADD3 R8, P2, P0, R3, R0, R120 ;  /* 0x0000000003087210 */ /* 0x000fe4000785e078 */
[----:B------:R-:W-:Y:S02]  /*4b60*/  LOP3.LUT R3, R6, 0xf, RZ, 0xc0, !PT ;  /* 0x0000000f06037812 */ /* 0x000fe400078ec0ff */
[----:B----4-:R-:W-:Y:S02]  /*4b70*/  IADD3.X R11, RZ, R4, R113, P4, P3 ;  /* 0x00000004ff0b7210 */ /* 0x010fe400027e6471 */
[----:B------:R-:W-:Y:S02]  /*4b80*/  IADD3 R6, P4, P3, R2, R0, R122 ;  /* 0x0000000002067210 */ /* 0x000fe40007b9e07a */
[----:B------:R-:W-:Y:S02]  /*4b90*/  IADD3.X R9, RZ, R4, R114, P2, P0 ;  /* 0x00000004ff097210 */ /* 0x000fe400017e0472 */
[----:B------:R-:W-:-:S02]  /*4ba0*/  IADD3 R2, P2, P0, R3, R0, R121 ;  /* 0x0000000003027210 */ /* 0x000fc4000785e079 */
[----:B------:R-:W-:Y:S02]  /*4bb0*/  ISETP.NE.U32.AND P5, PT, R7, RZ, PT ;  /* 0x000000ff0700720c */ /* 0x000fe40003fa5070 */
[-C--:B------:R-:W-:Y:S02]  /*4bc0*/  IADD3.X R7, RZ, R4.reuse, R115, P4, P3 ;  /* 0x00000004ff077210 */ /* 0x080fe400027e6473 */
[----:B------:R-:W-:Y:S02]  /*4bd0*/  ISETP.NE.U32.AND P4, PT, R13, RZ, PT ;  /* 0x000000ff0d00720c */ /* 0x000fe40003f85070 */
[----:B------:R-:W-:Y:S02]  /*4be0*/  ISETP.NE.U32.AND P3, PT, R12, RZ, PT ;  /* 0x000000ff0c00720c */ /* 0x000fe40003f65070 */
[----:B------:R-:W-:Y:S02]  /*4bf0*/  IADD3.X R3, RZ, R4, R112, P2, P0 ;  /* 0x00000004ff037210 */ /* 0x000fe400017e0470 */
[----:B------:R-:W-:-:S03]  /*4c00*/  ISETP.NE.U32.AND P0, PT, R14, RZ, PT ;  /* 0x000000ff0e00720c */ /* 0x000fc60003f05070 */
[----:B------:R-:W-:Y:S01]  /*4c10*/  @!PT LDS RZ, [RZ] ;  /* 0x00000000fffff984 */ /* 0x000fe20000000800 */
[----:B------:R-:W-:Y:S01]  /*4c20*/  @!PT LDS RZ, [RZ] ;  /* 0x00000000fffff984 */ /* 0x000fe20000000800 */
[----:B------:R-:W-:Y:S01]  /*4c30*/  @!PT LDS RZ, [RZ] ;  /* 0x00000000fffff984 */ /* 0x000fe20000000800 */
[----:B------:R1:W-:Y:S04]  /*4c40*/  LDGSTS.E.BYPASS.LTC128B.128.ZFILL [R229+0x9100], [R10.64], P5 ;  /* 0x091000000ae57fae */ /* 0x0003e8000a941d46 */
[----:B------:R1:W-:Y:S04]  /*4c50*/  LDGSTS.E.BYPASS.LTC128B.128.ZFILL [R229+0xb100], [R8.64], P4 ;  /* 0x0b10000008e57fae */ /* 0x0003e8000a141d46 */
[----:B------:R1:W-:Y:S04]  /*4c60*/  LDGSTS.E.BYPASS.LTC128B.128.ZFILL [R229+0xd100], [R6.64], P3 ;  /* 0x0d10000006e57fae */ /* 0x0003e80009941d46 */
[----:B------:R1:W-:Y:S02]  /*4c70*/  LDGSTS.E.BYPASS.LTC128B.128.ZFILL [R229+0xf100], [R2.64], P0 ;  /* 0x0f10000002e57fae */ /* 0x0003e40008141d46 */
.L_x_1582:
[----:B------:R-:W-:Y:S05]  /*4c80*/  BSYNC B0 ;  /* 0x0000000000007941 */ /* 0x000fea0003800000 */
.L_x_1581:
[----:B------:R-:W2:Y:S04]  /*4c90*/  LDL R0, [R1+0x44] ;  /* 0x0000440001007983 */ /* 0x000ea80000100800 */
[----:B------:R-:W0:Y:S01]  /*4ca0*/  LDGDEPBAR ;  /* 0x00000000000079af */ /* 0x000e220000000000 */
[----:B--2---:R-:W-:-:S05]  /*4cb0*/  IMAD.IADD R0, R118, 0x1, -R0 ;  /* 0x0000000176007824 */ /* 0x004fca00078e0a00 */
        /* <DEDUP_REMOVED lines=9> */
[----:B------:R-:W-:Y:S02]  /*4d50*/  FMNMX.FTZ R2, R6, R7, !PT ;  /* 0x0000000706027209 */ /* 0x000fe40007810000 */
[----:B------:R-:W-:Y:S02]  /*4d60*/  FSEL R16, R38, -INF , P2 ;  /* 0xff80000026107808 */ /* 0x000fe40001000000 */
[----:B------:R-:W-:-:S02]  /*4d70*/  FMNMX.FTZ R3, R14, R15, !PT ;  /* 0x0000000f0e037209 */ /* 0x000fc40007810000 */
[----:B------:R-:W-:Y:S02]  /*4d80*/  FSEL R9, R37, -INF , P0 ;  /* 0xff80000025097808 */ /* 0x000fe40000000000 */
[----:B------:R-:W-:Y:S02]  /*4d90*/  ISETP.GT.AND P4, PT, R0, 0x10, PT ;  /* 0x000000100000780c */ /* 0x000fe40003f84270 */
[----:B------:R-:W-:Y:S02]  /*4da0*/  FMNMX.FTZ R2, R8, R2, !PT ;  /* 0x0000000208027209 */ /* 0x000fe40007810000 */
[----:B------:R-:W-:Y:S02]  /*4db0*/  FSEL R17, R39, -INF , P0 ;  /* 0xff80000027117808 */ /* 0x000fe40000000000 */
[----:B------:R-:W-:Y:S02]  /*4dc0*/  FMNMX.FTZ R3, R16, R3, !PT ;  /* 0x0000000310037209 */ /* 0x000fe40007810000 */
[----:B------:R-:W-:-:S02]  /*4dd0*/  ISETP.GT.AND P3, PT, R0, 0x11, PT ;  /* 0x000000110000780c */ /* 0x000fc40003f64270 */
[----:B------:R-:W-:Y:S02]  /*4de0*/  FSEL R10, R32, -INF , P4 ;  /* 0xff800000200a7808 */ /* 0x000fe40002000000 */
[----:B------:R-:W-:Y:S02]  /*4df0*/  FMNMX.FTZ R2, R9, R2, !PT ;  /* 0x0000000209027209 */ /* 0x000fe40007810000 */
[----:B------:R-:W-:Y:S02]  /*4e00*/  FSEL R18, R34, -INF , P4 ;  /* 0xff80000022127808 */ /* 0x000fe40002000000 */
[----:B------:R-:W-:Y:S02]  /*4e10*/  FMNMX.FTZ R3, R17, R3, !PT ;  /* 0x0000000311037209 */ /* 0x000fe40007810000 */
[----:B------:R-:W-:Y:S02]  /*4e20*/  ISETP.GT.AND P2, PT, R0, 0x18, PT ;  /* 0x000000180000780c */ /* 0x000fe40003f44270 */
[----:B------:R-:W-:-:S02]  /*4e30*/  FSEL R11, R33, -INF , P3 ;  /* 0xff800000210b7808 */ /* 0x000fc40001800000 */
[----:B------:R-:W-:Y:S02]  /*4e40*/  FMNMX.FTZ R2, R10, R2, !PT ;  /* 0x000000020a027209 */ /* 0x000fe40007810000 */
[----:B------:R-:W-:Y:S02]  /*4e50*/  FSEL R20, R35, -INF , P3 ;  /* 0xff80000023147808 */ /* 0x000fe40001800000 */
[----:B------:R-:W-:Y:S02]  /*4e60*/  FMNMX.FTZ R3, R18, R3, !PT ;  /* 0x0000000312037209 */ /* 0x000fe40007810000 */
[----:B------:R-:W-:Y:S02]  /*4e70*/  ISETP.GT.AND P0, PT, R0, 0x19, PT ;  /* 0x000000190000780c */ /* 0x000fe40003f04270 */
[----:B------:R-:W-:Y:S02]  /*4e80*/  FSEL R12, R28, -INF , P2 ;  /* 0xff8000001c0c7808 */ /* 0x000fe40001000000 */
[----:B------:R-:W-:-:S02]  /*4e90*/  FMNMX.FTZ R2, R11, R2, !PT ;  /* 0x000000020b027209 */ /* 0x000fc40007810000 */
[----:B------:R-:W-:Y:S02]  /*4ea0*/  FSEL R21, R30, -INF , P2 ;  /* 0xff8000001e157808 */ /* 0x000fe40001000000 */
[----:B------:R-:W-:Y:S02]  /*4eb0*/  FMNMX.FTZ R3, R20, R3, !PT ;  /* 0x0000000314037209 */ /* 0x000fe40007810000 */
[----:B------:R-:W-:Y:S02]  /*4ec0*/  FSEL R22, R31, -INF , P0 ;  /* 0xff8000001f167808 */ /* 0x000fe40000000000 */
[----:B------:R-:W-:Y:S02]  /*4ed0*/  FSEL R13, R29, -INF , P0 ;  /* 0xff8000001d0d7808 */ /* 0x000fe40000000000 */
[----:B------:R-:W-:Y:S02]  /*4ee0*/  ISETP.GT.AND P2, PT, R0, 0x20, PT ;  /* 0x000000200000780c */ /* 0x000fe40003f44270 */
[----:B------:R-:W-:-:S02]  /*4ef0*/  FMNMX.FTZ R2, R12, R2, !PT ;  /* 0x000000020c027209 */ /* 0x000fc40007810000 */
[----:B------:R-:W-:Y:S02]  /*4f00*/  ISETP.GT.AND P0, PT, R0, 0x21, PT ;  /* 0x000000210000780c */ /* 0x000fe40003f04270 */
[----:B------:R-:W-:Y:S02]  /*4f10*/  FMNMX.FTZ R3, R21, R3, !PT ;  /* 0x0000000315037209 */ /* 0x000fe40007810000 */
[----:B------:R-:W-:Y:S02]  /*4f20*/  FSEL R88, R24, -INF , P2 ;  /* 0xff80000018587808 */ /* 0x000fe40001000000 */
[----:B------:R-:W-:Y:S02]  /*4f30*/  FMNMX.FTZ R2, R13, R2, !PT ;  /* 0x000000020d027209 */ /* 0x000fe40007810000 */
[----:B------:R-:W-:Y:S02]  /*4f40*/  FSEL R96, R26, -INF , P2 ;  /* 0xff8000001a607808 */ /* 0x000fe40001000000 */
[----:B------:R-:W-:-:S02]  /*4f50*/  FSEL R95, R27, -INF , P0 ;  /* 0xff8000001b5f7808 */ /* 0x000fc40000000000 */
[----:B------:R-:W-:Y:S02]  /*4f60*/  FSEL R87, R25, -INF , P0 ;  /* 0xff80000019577808 */ /* 0x000fe40000000000 */
[----:B------:R-:W-:Y:S02]  /*4f70*/  FMNMX.FTZ R3, R22, R3, !PT ;  /* 0x0000000316037209 */ /* 0x000fe40007810000 */
[----:B------:R-:W-:Y:S02]  /*4f80*/  ISETP.GT.AND P0, PT, R0, 0x28, PT ;  /* 0x000000280000780c */ /* 0x000fe40003f04270 */
[----:B------:R-:W-:Y:S02]  /*4f90*/  FMNMX.FTZ R2, R88, R2, !PT ;  /* 0x0000000258027209 */ /* 0x000fe40007810000 */
[----:B------:R-:W-:Y:S02]  /*4fa0*/  FMNMX.FTZ R3, R96, R3, !PT ;  /* 0x0000000360037209 */ /* 0x000fe40007810000 */
[----:B------:R-:W-:-:S02]  /*4fb0*/  FSEL R94, R50, -INF , P0 ;  /* 0xff800000325e7808 */ /* 0x000fc40000000000 */
[----:B------:R-:W-:Y:S02]  /*4fc0*/  FSEL R27, R48, -INF , P0 ;  /* 0xff800000301b7808 */ /* 0x000fe40000000000 */
[C---:B------:R-:W-:Y:S02]  /*4fd0*/  ISETP.GT.AND P5, PT, R0.reuse, 0x29, PT ;  /* 0x000000290000780c */ /* 0x040fe40003fa4270 */
[C---:B------:R-:W-:Y:S02]  /*4fe0*/  ISETP.GT.AND P4, PT, R0.reuse, 0x30, PT ;  /* 0x000000300000780c */ /* 0x040fe40003f84270 */
        /* <DEDUP_REMOVED lines=25> */
[----:B------:R-:W-:Y:S02]  /*5180*/  FMNMX.FTZ R4, R25, R0, !PT ;  /* 0x0000000019047209 */ /* 0x000fe40007810000 */
[----:B------:R-:W-:Y:S01]  /*5190*/  FMNMX.FTZ R5, R89, R2, !PT ;  /* 0x0000000259057209 */ /* 0x000fe20007810000 */
[----:B------:R-:W-:Y:S05]  /*51a0*/  BRA.DIV ~URZ, `(.L_x_1585) ;  /* 0x0000b0827f007947 */ /* 0x000fea000b800000 */
[----:B------:R-:W1:Y:S04]  /*51b0*/  SHFL.BFLY PT, R0, R4, 0x2, 0x1f ;  /* 0x0c401f0004007f89 */ /* 0x000e6800000e0000 */
[----:B------:R-:W2:Y:S01]  /*51c0*/  SHFL.BFLY PT, R3, R5, 0x2, 0x1f ;  /* 0x0c401f0005037f89 */ /* 0x000ea200000e0000 */
[----:B-1----:R-:W-:-:S02]  /*51d0*/  FMNMX.FTZ R0, R4, R0, !PT ;  /* 0x0000000004007209 */ /* 0x002fc40007810000 */
[----:B--2---:R-:W-:-:S03]  /*51e0*/  FMNMX.FTZ R5, R5, R3, !PT ;  /* 0x0000000305057209 */ /* 0x004fc60007810000 */
[----:B------:R-:W1:Y:S04]  /*51f0*/  SHFL.BFLY PT, R2, R0, 0x1, 0x1f ;  /* 0x0c201f0000027f89 */ /* 0x000e6800000e0000 */
[----:B------:R2:W3:Y:S01]  /*5200*/  SHFL.BFLY PT, R3, R5, 0x1, 0x1f ;  /* 0x0c201f0005037f89 */ /* 0x0004e200000e0000 */
[----:B-1----:R-:W-:-:S05]  /*5210*/  FMNMX.FTZ R133, R0, R2, !PT ;  /* 0x0000000200857209 */ /* 0x002fca0007810000 */
.L_x_1666:
[C---:B------:R-:W-:Y:S01]  /*5220*/  FMUL.FTZ R2, R133.reuse, c[0x0][0x2d0] ;  /* 0x0000b40085027a20 */ /* 0x040fe20000410000 */
[----:B------:R-:W-:Y:S01]  /*5230*/  FSETP.NEU.FTZ.AND P0, PT, R133, -INF , PT ;  /* 0xff8000008500780b */ /* 0x000fe20003f1d000 */
[----:B------:R-:W-:Y:S01]  /*5240*/  WARPSYNC 0xffffffff ;  /* 0xffffffff00007948 */ /* 0x000fe20003800000 */
[----:B---3--:R-:W-:Y:S01]  /*5250*/  FMNMX.FTZ R24, R3, R5, !PT ;  /* 0x0000000503187209 */ /* 0x008fe20007810000 */
[----:B------:R-:W-:Y:S01]  /*5260*/  LDSM.16.MT88.4 R36, [R210+0x800] ;  /* 0x00080000d224783b */ /* 0x000fe20000004200 */
[----:B------:R-:W-:-:S02]  /*5270*/  FSEL R2, R2, RZ, P0 ;  /* 0x000000ff02027208 */ /* 0x000fc40000000000 */
[----:B------:R-:W-:Y:S01]  /*5280*/  FSETP.NEU.FTZ.AND P0, PT, R24, -INF , PT ;  /* 0xff8000001800780b */ /* 0x000fe20003f1d000 */
[----:B------:R-:W-:Y:S02]  /*5290*/  LDSM.16.MT88.4 R44, [R213] ;  /* 0x00000000d52c783b */ /* 0x000fe40000004200 */
[--C-:B------:R-:W-:Y:S02]  /*52a0*/  FFMA.FTZ R0, R6, c[0x0][0x2d0], -R2.reuse ;  /* 0x0000b40006007a23 */ /* 0x100fe40000010802 */
[--C-:B------:R-:W-:Y:S01]  /*52b0*/  FFMA.FTZ R3, R12, c[0x0][0x2d0], -R2.reuse ;  /* 0x0000b4000c037a23 */ /* 0x100fe20000010802 */
[----:B------:R-:W-:Y:S01]  /*52c0*/  LDSM.16.MT88.4 R40, [R211+0x800] ;  /* 0x00080000d328783b */ /* 0x000fe20000004200 */
[----:B------:R1:W-:Y:S01]  /*52d0*/  MUFU.EX2 R112, R0 ;  /* 0x0000000000707308 */ /* 0x0003e20000000800 */
[--C-:B------:R-:W-:Y:S02]  /*52e0*/  FFMA.FTZ R27, R27, c[0x0][0x2d0], -R2.reuse ;  /* 0x0000b4001b1b7a23 */ /* 0x100fe40000010802 */
[----:B------:R-:W-:Y:S01]  /*52f0*/  LDSM.16.MT88.4 R28, [R212] ;  /* 0x00000000d41c783b */ /* 0x000fe20000004200 */
[----:B------:R-:W-:-:S03]  /*5300*/  FFMA.FTZ R26, R26, c[0x0][0x2d0], -R2 ;  /* 0x0000b4001a1a7a23 */ /* 0x000fc60000010802 */
[----:B------:R-:W-:Y:S01]  /*5310*/  LDSM.16.MT88.4 R68, [R211+0x2000] ;  /* 0x00200000d344783b */ /* 0x000fe20000004200 */
[----:B------:R3:W-:Y:S03]  /*5320*/  MUFU.EX2 R131, R3 ;  /* 0x0000000300837308 */ /* 0x0007e60000000800 */
[----:B------:R-:W-:Y:S04]  /*5330*/  LDSM.16.MT88.4 R60, [R213+0x800] ;  /* 0x00080000d53c783b */ /* 0x000fe80000004200 */
[----:B------:R-:W-:Y:S01]  /*5340*/  LDSM.16.MT88.4 R64, [R212+0x800] ;  /* 0x00080000d440783b */ /* 0x000fe20000004200 */
[----:B-1----:R-:W-:-:S03]  /*5350*/  FFMA.FTZ R0, R7, c[0x0][0x2d0], -R2 ;  /* 0x0000b40007007a23 */ /* 0x002fc60000010802 */
[----:B------:R-:W-:Y:S01]  /*5360*/  LDSM.16.MT88.4 R72, [R213+0x2000] ;  /* 0x00200000d548783b */ /* 0x000fe20000004200 */
[----:B------:R1:W4:Y:S03]  /*5370*/  MUFU.EX2 R99, R0 ;  /* 0x0000000000637308 */ /* 0x0003260000000800 */
[----:B------:R-:W-:Y:S01]  /*5380*/  LDSM.16.MT88.4 R48, [R210+0x2800] ;  /* 0x00280000d230783b */ /* 0x000fe20000004200 */
[----:B---3--:R-:W-:-:S03]  /*5390*/  FFMA.FTZ R3, R13, c[0x0][0x2d0], -R2 ;  /* 0x0000b4000d037a23 */ /* 0x008fc60000010802 */
[----:B------:R-:W-:Y:S01]  /*53a0*/  LDSM.16.MT88.4 R56, [R212+0x2000] ;  /* 0x00200000d438783b */ /* 0x000fe20000004200 */
[----:B------:R-:W-:Y:S03]  /*53b0*/  MUFU.EX2 R135, R3 ;  /* 0x0000000300877308 */ /* 0x000fe60000000800 */
[----:B------:R-:W-:Y:S04]  /*53c0*/  LDSM.16.MT88.4 R76, [R213+0x2800] ;  /* 0x00280000d54c783b */ /* 0x000fe80000004200 */
[----:B------:R-:W-:Y:S01]  /*53d0*/  LDSM.16.MT88.4 R80, [R210+0x4000] ;  /* 0x00400000d250783b */ /* 0x000fe20000004200 */
[----:B-1----:R-:W-:Y:S01]  /*53e0*/  FFMA.FTZ R0, R8, c[0x0][0x2d0], -R2 ;  /* 0x0000b40008007a23 */ /* 0x002fe20000010802 */
[----:B----4-:R-:W-:-:S03]  /*53f0*/  F2FP.PACK_AB R12, R99, R112 ;  /* 0x00000070630c723e */ /* 0x010fc600000000ff */
[----:B------:R1:W-:Y:S02]  /*5400*/  MUFU.EX2 R117, R0 ;  /* 0x0000000000757308 */ /* 0x0003e40000000800 */
[----:B-1----:R-:W-:-:S06]  /*5410*/  FFMA.FTZ R0, R9, c[0x0][0x2d0], -R2 ;  /* 0x0000b40009007a23 */ /* 0x002fcc0000010802 */
[----:B------:R1:W3:Y:S02]  /*5420*/  MUFU.EX2 R119, R0 ;  /* 0x0000000000777308 */ /* 0x0002e40000000800 */
[----:B-1----:R-:W-:-:S06]  /*5430*/  FFMA.FTZ R0, R10, c[0x0][0x2d0], -R2 ;  /* 0x0000b4000a007a23 */ /* 0x002fcc0000010802 */
[----:B------:R1:W-:Y:S02]  /*5440*/  MUFU.EX2 R129, R0 ;  /* 0x0000000000817308 */ /* 0x0003e40000000800 */
[----:B-1----:R-:W-:Y:S02]  /*5450*/  FFMA.FTZ R0, R11, c[0x0][0x2d0], -R2 ;  /* 0x0000b4000b007a23 */ /* 0x002fe40000010802 */
[----:B------:R-:W1:Y:S04]  /*5460*/  LDSM.16.MT88.4 R8, [R210] ;  /* 0x00000000d208783b */ /* 0x000e680000004200 */
[----:B------:R4:W-:Y:S02]  /*5470*/  MUFU.EX2 R130, R0 ;  /* 0x0000000000827308 */ /* 0x0009e40000000800 */
[----:B----4-:R-:W-:-:S05]  /*5480*/  FMUL.FTZ R0, R24, c[0x0][0x2d0] ;  /* 0x0000b40018007a20 */ /* 0x010fca0000410000 */
[----:B------:R-:W-:-:S05]  /*5490*/  FSEL R0, R0, RZ, P0 ;  /* 0x000000ff00007208 */ /* 0x000fca0000000000 */
[----:B------:R-:W-:Y:S01]  /*54a0*/  FFMA.FTZ R3, R14, c[0x0][0x2d0], -R0 ;  /* 0x0000b4000e037a23 */ /* 0x000fe20000010800 */
[----:B---3--:R-:W-:-:S03]  /*54b0*/  F2FP.PACK_AB R14, R119, R117 ;  /* 0x00000075770e723e */ /* 0x008fc600000000ff */
[----:B------:R3:W-:Y:S02]  /*54c0*/  MUFU.EX2 R98, R3 ;  /* 0x0000000300627308 */ /* 0x0007e40000000800 */
[----:B---3--:R-:W-:-:S06]  /*54d0*/  FFMA.FTZ R3, R15, c[0x0][0x2d0], -R0 ;  /* 0x0000b4000f037a23 */ /* 0x008fcc0000010800 */
[----:B------:R3:W4:Y:S02]  /*54e0*/  MUFU.EX2 R97, R3 ;  /* 0x0000000300617308 */ /* 0x0007240000000800 */
[----:B---3--:R-:W-:Y:S01]  /*54f0*/  FFMA.FTZ R3, R16, c[0x0][0x2d0], -R0 ;  /* 0x0000b40010037a23 */ /* 0x008fe20000010800 */
[----:B----4-:R-:W-:-:S05]  /*5500*/  F2FP.PACK_AB R13, R97, R98 ;  /* 0x00000062610d723e */ /* 0x010fca00000000ff */
[----:B------:R3:W-:Y:S02]  /*5510*/  MUFU.EX2 R116, R3 ;  /* 0x0000000300747308 */ /* 0x0007e40000000800 */
[----:B---3--:R-:W-:-:S06]  /*5520*/  FFMA.FTZ R3, R17, c[0x0][0x2d0], -R0 ;  /* 0x0000b40011037a23 */ /* 0x008fcc0000010800 */
[----:B------:R3:W4:Y:S02]  /*5530*/  MUFU.EX2 R118, R3 ;  /* 0x0000000300767308 */ /* 0x0007240000000800 */
[--C-:B---3--:R-:W-:Y:S01]  /*5540*/  FFMA.FTZ R3, R18, c[0x0][0x2d0], -R0.reuse ;  /* 0x0000b40012037a23 */ /* 0x108fe20000010800 */
[----:B----4-:R-:W-:Y:S01]  /*5550*/  F2FP.PACK_AB R15, R118, R116 ;  /* 0x00000074760f723e */ /* 0x010fe200000000ff */
[----:B------:R-:W3:Y:S04]  /*5560*/  LDSM.16.MT88.4 R16, [R211] ;  /* 0x00000000d310783b */ /* 0x000ee80000004200 */
[----:B------:R4:W-:Y:S02]  /*5570*/  MUFU.EX2 R128, R3 ;  /* 0x0000000300807308 */ /* 0x0009e40000000800 */
[C---:B-12---:R-:W-:Y:S07]  /*5580*/  HMMA.16816.F32 R4, R12.reuse, R8, RZ ;  /* 0x000000080c04723c */ /* 0x046fee00000018ff */
[----:B------:R-:W-:Y:S01]  /*5590*/  F2FP.PACK_AB R8, R130, R129 ;  /* 0x000000818208723e */ /* 0x000fe200000000ff */
[----:B------:R-:W-:Y:S01]  /*55a0*/  HMMA.16816.F32 R52, R12, R46, RZ ;  /* 0x0000002e0c34723c */ /* 0x000fe200000018ff */
[----:B----4-:R-:W-:-:S04]  /*55b0*/  FFMA.FTZ R3, R20, c[0x0][0x2d0], -R0 ;  /* 0x0000b40014037a23 */ /* 0x010fc80000010800 */
[----:B------:R1:W2:Y:S02]  /*55c0*/  MUFU.EX2 R132, R3 ;  /* 0x0000000300847308 */ /* 0x0002a40000000800 */
[--C-:B-1----:R-:W-:Y:S01]  /*55d0*/  FFMA.FTZ R3, R21, c[0x0][0x2d0], -R0.reuse ;  /* 0x0000b40015037a23 */ /* 0x102fe20000010800 */
[----:B--2---:R-:W-:Y:S01]  /*55e0*/  F2FP.PACK_AB R9, R132, R128 ;  /* 0x000000808409723e */ /* 0x004fe200000000ff */
[C---:B---3--:R-:W-:Y:S04]  /*55f0*/  HMMA.16816.F32 R32, R12.reuse, R16, RZ ;  /* 0x000000100c20723c */ /* 0x048fe800000018ff */
[----:B------:R1:W-:Y:S04]  /*5600*/  MUFU.EX2 R134, R3 ;  /* 0x0000000300867308 */ /* 0x0003e80000000800 */
[----:B------:R-:W-:Y:S01]  /*5610*/  HMMA.16816.F32 R16, R12, R18, RZ ;  /* 0x000000120c10723c */ /* 0x000fe200000018ff */
[----:B-1----:R-:W-:-:S07]  /*5620*/  FFMA.FTZ R3, R22, c[0x0][0x2d0], -R0 ;  /* 0x0000b40016037a23 */ /* 0x002fce0000010800 */
[----:B------:R-:W-:Y:S01]  /*5630*/  HMMA.16816.F32 R20, R12, R10, RZ ;  /* 0x0000000a0c14723c */ /* 0x000fe200000018ff */
[----:B------:R-:W1:Y:S06]  /*5640*/  MUFU.EX2 R204, R3 ;  /* 0x0000000300cc7308 */ /* 0x000e6c0000000800 */
[----:B------:R-:W-:Y:S02]  /*5650*/  F2FP.PACK_AB R10, R135, R131 ;  /* 0x00000083870a723e */ /* 0x000fe400000000ff */
[----:B-1----:R-:W-:Y:S01]  /*5660*/  F2FP.PACK_AB R11, R204, R134 ;  /* 0x00000086cc0b723e */ /* 0x002fe200000000ff */
[----:B------:R-:W-:-:S04]  /*5670*/  FADD.FTZ R3, R112, R99 ;  /* 0x0000006370037221 */ /* 0x000fc80000010000 */
[----:B------:R-:W-:-:S10]  /*5680*/  FADD.FTZ R3, R117, R3 ;  /* 0x0000000375037221 */ /* 0x000fd40000010000 */
[----:B------:R-:W-:Y:S01]  /*5690*/  HMMA.16816.F32 R200, R8, R38, R20 ;  /* 0x0000002608c8723c */ /* 0x000fe20000001814 */
[----:B------:R-:W1:Y:S01]  /*56a0*/  LDSM.16.MT88.4 R20, [R210+0x2000] ;  /* 0x00200000d214783b */ /* 0x000e620000004200 */
[----:B------:R-:W-:-:S04]  /*56b0*/  FADD.FTZ R3, R119, R3 ;  /* 0x0000000377037221 */ /* 0x000fc80000010000 */
[----:B------:R-:W-:Y:S02]  /*56c0*/  FADD.FTZ R3, R129, R3 ;  /* 0x0000000381037221 */ /* 0x000fe40000010000 */
[----:B------:R-:W-:Y:S02]  /*56d0*/  HMMA.16816.F32 R164, R8, R36, R4 ;  /* 0x0000002408a4723c */ /* 0x000fe40000001804 */
[----:B------:R-:W-:-:S06]  /*56e0*/  FADD.FTZ R3, R130, R3 ;  /* 0x0000000382037221 */ /* 0x000fcc0000010000 */
[----:B------:R-:W-:Y:S01]  /*56f0*/  HMMA.16816.F32 R4, R12, R44, RZ ;  /* 0x0000002c0c04723c */ /* 0x000fe200000018ff */
[----:B------:R-:W2:Y:S07]  /*5700*/  LDSM.16.MT88.4 R44, [R211+0x2800] ;  /* 0x00280000d32c783b */ /* 0x000eae0000004200 */
[C---:B------:R-:W-:Y:S08]  /*5710*/  HMMA.16816.F32 R156, R8.reuse, R40, R32 ;  /* 0x00000028089c723c */ /* 0x040ff00000001820 */
[----:B------:R-:W-:Y:S08]  /*5720*/  HMMA.16816.F32 R148, R8, R42, R16 ;  /* 0x0000002a0894723c */ /* 0x000ff00000001810 */
[C---:B------:R-:W-:Y:S08]  /*5730*/  HMMA.16816.F32 R40, R12.reuse, R28, RZ ;  /* 0x0000001c0c28723c */ /* 0x040ff000000018ff */
[C---:B------:R-:W-:Y:S08]  /*5740*/  HMMA.16816.F32 R36, R12.reuse, R30, RZ ;  /* 0x0000001e0c24723c */ /* 0x040ff000000018ff */
[C---:B-1----:R-:W-:Y:S08]  /*5750*/  HMMA.16816.F32 R32, R12.reuse, R20, RZ ;  /* 0x000000140c20723c */ /* 0x042ff000000018ff */
[C---:B------:R-:W-:Y:S08]  /*5760*/  HMMA.16816.F32 R28, R12.reuse, R22, RZ ;  /* 0x000000160c1c723c */ /* 0x040ff000000018ff */
[C---:B------:R-:W-:Y:S08]  /*5770*/  HMMA.16816.F32 R20, R12.reuse, R68, RZ ;  /* 0x000000440c14723c */ /* 0x040ff000000018ff */
[----:B------:R-:W-:Y:S08]  /*5780*/  HMMA.16816.F32 R16, R12, R70, RZ ;  /* 0x000000460c10723c */ /* 0x000ff000000018ff */
[C---:B------:R-:W-:Y:S01]  /*5790*/  HMMA.16816.F32 R140, R8.reuse, R62, R52 ;  /* 0x0000003e088c723c */ /* 0x040fe20000001834 */
[----:B------:R-:W1:Y:S07]  /*57a0*/  LDSM.16.MT88.4 R52, [R212+0x2800] ;  /* 0x00280000d434783b */ /* 0x000e6e0000004200 */
[C---:B------:R-:W-:Y:S01]  /*57b0*/  HMMA.16816.F32 R192, R8.reuse, R64, R40 ;  /* 0x0000004008c0723c */ /* 0x040fe20000001828 */
[----:B------:R-:W3:Y:S07]  /*57c0*/  LDSM.16.MT88.4 R40, [R211+0x4000] ;  /* 0x00400000d328783b */ /* 0x000eee0000004200 */
[----:B------:R-:W-:Y:S01]  /*57d0*/  HMMA.16816.F32 R196, R8, R60, R4 ;  /* 0x0000003c08c4723c */ /* 0x000fe20000001804 */
[----:B------:R-:W4:Y:S07]  /*57e0*/  LDSM.16.MT88.4 R60, [R210+0x4800] ;  /* 0x00480000d23c783b */ /* 0x000f2e0000004200 */
[----:B------:R-:W-:Y:S08]  /*57f0*/  HMMA.16816.F32 R4, R12, R72, RZ ;  /* 0x000000480c04723c */ /* 0x000ff000000018ff */
[C---:B------:R-:W-:Y:S08]  /*5800*/  HMMA.16816.F32 R172, R8.reuse, R50, R28 ;  /* 0x0000003208ac723c */ /* 0x040ff0000000181c */
[C---:B--2---:R-:W-:Y:S08]  /*5810*/  HMMA.16816.F32 R184, R8.reuse, R44, R20 ;  /* 0x0000002c08b8723c */ /* 0x044ff00000001814 */
[----:B------:R-:W-:Y:S01]  /*5820*/  HMMA.16816.F32 R68, R8, R46, R16 ;  /* 0x0000002e0844723c */ /* 0x000fe20000001810 */
[----:B------:R-:W2:Y:S07]  /*5830*/  LDSM.16.MT88.4 R44, [R213+0x4000] ;  /* 0x00400000d52c783b */ /* 0x000eae0000004200 */
[C---:B------:R-:W-:Y:S08]  /*5840*/  HMMA.16816.F32 R28, R12.reuse, R74, RZ ;  /* 0x0000004a0c1c723c */ /* 0x040ff000000018ff */
[C---:B------:R-:W-:Y:S08]  /*5850*/  HMMA.16816.F32 R20, R12.reuse, R56, RZ ;  /* 0x000000380c14723c */ /* 0x040ff000000018ff */
[----:B------:R-:W-:Y:S08]  /*5860*/  HMMA.16816.F32 R16, R12, R58, RZ ;  /* 0x0000003a0c10723c */ /* 0x000ff000000018ff */
[C---:B------:R-:W-:Y:S01]  /*5870*/  HMMA.16816.F32 R188, R8.reuse, R48, R32 ;  /* 0x0000003008bc723c */ /* 0x040fe20000001820 */
[----:B------:R-:W5:Y:S07]  /*5880*/  LDSM.16.MT88.4 R32, [R211+0x4800] ;  /* 0x00480000d320783b */ /* 0x000f6e0000004200 */
[----:B------:R-:W-:Y:S08]  /*5890*/  HMMA.16816.F32 R180, R8, R76, R4 ;  /* 0x0000004c08b4723c */ /* 0x000ff00000001804 */
[----:B------:R-:W-:Y:S08]  /*58a0*/  HMMA.16816.F32 R4, R12, R80, RZ ;  /* 0x000000500c04723c */ /* 0x000ff000000018ff */
[C---:B------:R-:W-:Y:S08]  /*58b0*/  HMMA.16816.F32 R72, R8.reuse, R78, R28 ;  /* 0x0000004e0848723c */ /* 0x040ff0000000181c */
[C---:B------:R-:W-:Y:S01]  /*58c0*/  HMMA.16816.F32 R176, R8.reuse, R66, R36 ;  /* 0x0000004208b0723c */ /* 0x040fe20000001824 */
[----:B------:R-:W2:Y:S07]  /*58d0*/  LDSM.16.MT88.4 R36, [R213+0x4800] ;  /* 0x00480000d524783b */ /* 0x000eae0000004200 */
[C---:B-1----:R-:W-:Y:S08]  /*58e0*/  HMMA.16816.F32 R76, R8.reuse, R52, R20 ;  /* 0x00000034084c723c */ /* 0x042ff00000001814 */
[----:B------:R-:W-:Y:S08]  /*58f0*/  HMMA.16816.F32 R160, R8, R54, R16 ;  /* 0x0000003608a0723c */ /* 0x000ff00000001810 */
[C---:B---3--:R-:W-:Y:S08]  /*5900*/  HMMA.16816.F32 R20, R12.reuse, R40, RZ ;  /* 0x000000280c14723c */ /* 0x048ff000000018ff */
[----:B------:R-:W-:Y:S01]  /*5910*/  HMMA.16816.F32 R16, R12, R42, RZ ;  /* 0x0000002a0c10723c */ /* 0x000fe200000018ff */
[----:B------:R-:W1:Y:S07]  /*5920*/  LDSM.16.MT88.4 R40, [R212+0x4000] ;  /* 0x00400000d428783b */ /* 0x000e6e0000004200 */
[----:B----4-:R-:W-:Y:S08]  /*5930*/  HMMA.16816.F32 R168, R8, R60, R4 ;  /* 0x0000003c08a8723c */ /* 0x010ff00000001804 */
[----:B--2---:R-:W-:Y:S08]  /*5940*/  HMMA.16816.F32 R4, R12, R44, RZ ;  /* 0x0000002c0c04723c */ /* 0x004ff000000018ff */
[----:B-----5:R-:W-:Y:S01]  /*5950*/  HMMA.16816.F32 R152, R8, R32, R20 ;  /* 0x000000200898723c */ /* 0x020fe20000001814 */
[----:B------:R-:W2:Y:S06]  /*5960*/  LDSM.16.MT88.4 R20, [R212+0x4800] ;  /* 0x00480000d414783b */ /* 0x000eac0000004200 */
[--C-:B------:R-:W-:Y:S01]  /*5970*/  FFMA.FTZ R32, R91, c[0x0][0x2d0], -R0.reuse ;  /* 0x0000b4005b207a23 */ /* 0x100fe20000010800 */
[----:B------:R-:W-:Y:S01]  /*5980*/  HMMA.16816.F32 R28, R12, R82, RZ ;  /* 0x000000520c1c723c */ /* 0x000fe200000018ff */
[----:B------:R-:W-:-:S07]  /*5990*/  FFMA.FTZ R33, R89, c[0x0][0x2d0], -R0 ;  /* 0x0000b40059217a23 */ /* 0x000fce0000010800 */
[----:B------:R-:W-:Y:S07]  /*59a0*/  HMMA.16816.F32 R144, R8, R36, R4 ;  /* 0x000000240890723c */ /* 0x000fee0000001804 */
[--C-:B------:R-:W-:Y:S01]  /*59b0*/  FFMA.FTZ R36, R84, c[0x0][0x2d0], -R2.reuse ;  /* 0x0000b40054247a23 */ /* 0x100fe20000010802 */
[----:B-1----:R-:W-:Y:S08]  /*59c0*/  HMMA.16816.F32 R4, R12, R40, RZ ;  /* 0x000000280c04723c */ /* 0x002ff000000018ff */
[C---:B------:R-:W-:Y:S07]  /*59d0*/  HMMA.16816.F32 R100, R8.reuse, R34, R16 ;  /* 0x000000220864723c */ /* 0x040fee0000001810 */
[----:B------:R-:W-:Y:S01]  /*59e0*/  FFMA.FTZ R35, R25, c[0x0][0x2d0], -R2 ;  /* 0x0000b40019237a23 */ /* 0x000fe20000010802 */
[----:B------:R-:W-:Y:S01]  /*59f0*/  HMMA.16816.F32 R136, R8, R62, R28 ;  /* 0x0000003e0888723c */ /* 0x000fe2000000181c */
[----:B------:R-:W1:Y:S01]  /*5a00*/  LDSM.16.MT88.4 R28, [R210+0x6000] ;  /* 0x00600000d21c783b */ /* 0x000e620000004200 */
[----:B------:R-:W-:-:S06]  /*5a10*/  FFMA.FTZ R34, R90, c[0x0][0x2d0], -R0 ;  /* 0x0000b4005a227a23 */ /* 0x000fcc0000010800 */
[----:B------:R-:W-:Y:S08]  /*5a20*/  HMMA.16816.F32 R16, R12, R46, RZ ;  /* 0x0000002e0c10723c */ /* 0x000ff000000018ff */
[----:B--2---:R-:W-:Y:S07]  /*5a30*/  HMMA.16816.F32 R108, R8, R20, R4 ;  /* 0x00000014086c723c */ /* 0x004fee0000001804 */
[----:B------:R-:W-:Y:S01]  /*5a40*/  FADD.FTZ R20, R98, R97 ;  /* 0x0000006162147221 */ /* 0x000fe20000010000 */
[----:B------:R-:W-:Y:S08]  /*5a50*/  HMMA.16816.F32 R4, R12, R42, RZ ;  /* 0x0000002a0c04723c */ /* 0x000ff000000018ff */
[C---:B------:R-:W-:Y:S01]  /*5a60*/  HMMA.16816.F32 R104, R8.reuse, R38, R16 ;  /* 0x000000260868723c */ /* 0x040fe20000001810 */
[----:B------:R-:W2:Y:S11]  /*5a70*/  LDSM.16.MT88.4 R16, [R210+0x6800] ;  /* 0x00680000d210783b */ /* 0x000eb60000004200 */
[----:B------:R-:W-:Y:S04]  /*5a80*/  @!UPT UIADD3 URZ, URZ, URZ, URZ ;  /* 0x0000003f3f3ff290 */ /* 0x000fe8000fffe03f */
[----:B------:R-:W-:Y:S08]  /*5a90*/  HMMA.16816.F32 R112, R8, R22, R4 ;  /* 0x000000160870723c */ /* 0x000ff00000001804 */
[----:B-1----:R-:W-:Y:S07]  /*5aa0*/  HMMA.16816.F32 R4, R12, R28, RZ ;  /* 0x0000001c0c04723c */ /* 0x002fee00000018ff */
[----:B------:R-:W-:-:S02]  /*5ab0*/  FFMA.FTZ R29, R88, c[0x0][0x2d0], -R2 ;  /* 0x0000b400581d7a23 */ /* 0x000fc40000010802 */
[----:B------:R-:W-:Y:S11]  /*5ac0*/  FFMA.FTZ R28, R87, c[0x0][0x2d0], -R2 ;  /* 0x0000b400571c7a23 */ /* 0x000ff60000010802 */
[----:B------:R-:W-:Y:S04]  /*5ad0*/  @!UPT UIADD3 URZ, URZ, URZ, URZ ;  /* 0x0000003f3f3ff290 */ /* 0x000fe8000fffe03f */
[----:B--2---:R-:W-:Y:S07]  /*5ae0*/  HMMA.16816.F32 R124, R8, R16, R4 ;  /* 0x00000010087c723c */ /* 0x004fee0000001804 */
[----:B------:R-:W-:Y:S01]  /*5af0*/  FADD.FTZ R16, R116, R20 ;  /* 0x0000001474107221 */ /* 0x000fe20000010000 */
[----:B------:R-:W-:Y:S01]  /*5b00*/  HMMA.16816.F32 R4, R12, R30, RZ ;  /* 0x0000001e0c04723c */ /* 0x000fe200000018ff */
[----:B------:R-:W1:Y:S06]  /*5b10*/  LDSM.16.MT88.4 R20, [R211+0x6000] ;  /* 0x00600000d314783b */ /* 0x000e6c0000004200 */
[----:B------:R-:W-:-:S02]  /*5b20*/  FFMA.FTZ R30, R86, c[0x0][0x2d0], -R2 ;  /* 0x0000b400561e7a23 */ /* 0x000fc40000010802 */
[----:B------:R-:W-:Y:S02]  /*5b30*/  FFMA.FTZ R31, R85, c[0x0][0x2d0], -R2 ;  /* 0x0000b400551f7a23 */ /* 0x000fe40000010802 */
[----:B------:R-:W-:-:S04]  /*5b40*/  FADD.FTZ R2, R131, R3 ;  /* 0x0000000383027221 */ /* 0x000fc80000010000 */
[----:B------:R-:W-:-:S09]  /*5b50*/  FADD.FTZ R2, R135, R2 ;  /* 0x0000000287027221 */ /* 0x000fd20000010000 */
[----:B------:R-:W-:Y:S07]  /*5b60*/  HMMA.16816.F32 R120, R8, R18, R4 ;  /* 0x000000120878723c */ /* 0x000fee0000001804 */
[----:B------:R-:W-:Y:S02]  /*5b70*/  FADD.FTZ R4, R118, R16 ;  /* 0x0000001076047221 */ /* 0x000fe40000010000 */
[----:B------:R-:W2:Y:S02]  /*5b80*/  LDSM.16.MT88.4 R16, [R211+0x6800] ;  /* 0x00680000d310783b */ /* 0x000ea40000004200 */
[----:B------:R-:W-:-:S04]  /*5b90*/  FADD.FTZ R25, R128, R4 ;  /* 0x0000000480197221 */ /* 0x000fc80000010000 */
[----:B------:R-:W-:Y:S01]  /*5ba0*/  FADD.FTZ R3, R132, R25 ;  /* 0x0000001984037221 */ /* 0x000fe20000010000 */
[----:B-1----:R-:W-:Y:S01]  /*5bb0*/  HMMA.16816.F32 R4, R12, R20, RZ ;  /* 0x000000140c04723c */ /* 0x002fe200000018ff */
[----:B------:R-:W-:Y:S01]  /*5bc0*/  MUFU.EX2 R21, R28 ;  /* 0x0000001c00157308 */ /* 0x000fe20000000800 */
[----:B------:R-:W-:Y:S02]  /*5bd0*/  FFMA.FTZ R25, R94, c[0x0][0x2d0], -R0 ;  /* 0x0000b4005e197a23 */ /* 0x000fe40000010800 */
[----:B------:R-:W-:-:S05]  /*5be0*/  FADD.FTZ R3, R134, R3 ;  /* 0x0000000386037221 */ /* 0x000fca0000010000 */
[----:B------:R1:W-:Y:S08]  /*5bf0*/  MUFU.EX2 R20, R26 ;  /* 0x0000001a00147308 */ /* 0x0003f00000000800 */
[----:B------:R-:W-:Y:S01]  /*5c00*/  MUFU.EX2 R25, R25 ;  /* 0x0000001900197308 */ /* 0x000fe20000000800 */
[----:B-1----:R-:W-:-:S06]  /*5c10*/  FFMA.FTZ R26, R95, c[0x0][0x2d0], -R0 ;  /* 0x0000b4005f1a7a23 */ /* 0x002fcc0000010800 */
[----:B--2---:R-:W-:Y:S01]  /*5c20*/  HMMA.16816.F32 R116, R8, R16, R4 ;  /* 0x000000100874723c */ /* 0x004fe20000001804 */
[----:B------:R-:W-:Y:S07]  /*5c30*/  MUFU.EX2 R17, R30 ;  /* 0x0000001e00117308 */ /* 0x000fee0000000800 */
[----:B------:R-:W-:Y:S01]  /*5c40*/  HMMA.16816.F32 R4, R12, R22, RZ ;  /* 0x000000160c04723c */ /* 0x000fe200000018ff */
[----:B------:R-:W-:Y:S08]  /*5c50*/  MUFU.EX2 R23, R29 ;  /* 0x0000001d00177308 */ /* 0x000ff00000000800 */
[----:B------:R1:W2:Y:S08]  /*5c60*/  MUFU.EX2 R16, R31 ;  /* 0x0000001f00107308 */ /* 0x0002b00000000800 */
[----:B------:R3:W4:Y:S07]  /*5c70*/  MUFU.EX2 R22, R27 ;  /* 0x0000001b00167308 */ /* 0x00072e0000000800 */
[----:B------:R-:W-:Y:S01]  /*5c80*/  HMMA.16816.F32 R64, R8, R18, R4 ;  /* 0x000000120840723c */ /* 0x000fe20000001804 */
[----:B-1----:R-:W1:Y:S01]  /*5c90*/  LDSM.16.MT88.4 R28, [R213+0x6000] ;  /* 0x00600000d51c783b */ /* 0x002e620000004200 */
[----:B--2---:R-:W-:-:S05]  /*5ca0*/  F2FP.PACK_AB R128, R16, R17 ;  /* 0x000000111080723e */ /* 0x004fca00000000ff */
[--C-:B------:R-:W-:Y:S01]  /*5cb0*/  FFMA.FTZ R7, R93, c[0x0][0x2d0], -R0.reuse ;  /* 0x0000b4005d077a23 */ /* 0x100fe20000010800 */
[----:B------:R-:W-:Y:S01]  /*5cc0*/  F2FP.PACK_AB R4, R21, R23 ;  /* 0x000000171504723e */ /* 0x000fe200000000ff */
[--C-:B---3--:R-:W-:Y:S01]  /*5cd0*/  FFMA.FTZ R27, R96, c[0x0][0x2d0], -R0.reuse ;  /* 0x0000b400601b7a23 */ /* 0x108fe20000010800 */
[----:B----4-:R-:W-:Y:S01]  /*5ce0*/  F2FP.PACK_AB R6, R20, R22 ;  /* 0x000000161406723e */ /* 0x010fe200000000ff */
[----:B------:R-:W-:Y:S02]  /*5cf0*/  FFMA.FTZ R5, R92, c[0x0][0x2d0], -R0 ;  /* 0x0000b4005c057a23 */ /* 0x000fe40000010800 */
[----:B------:R-:W-:Y:S01]  /*5d00*/  FADD.FTZ R0, R23, R2 ;  /* 0x0000000217007221 */ /* 0x000fe20000010000 */
[----:B------:R-:W-:Y:S01]  /*5d10*/  MUFU.EX2 R7, R7 ;  /* 0x0000000700077308 */ /* 0x000fe20000000800 */
[----:B------:R-:W-:Y:S02]  /*5d20*/  FADD.FTZ R2, R204, R3 ;  /* 0x00000003cc027221 */ /* 0x000fe40000010000 */
[----:B------:R-:W-:-:S04]  /*5d30*/  FADD.FTZ R0, R21, R0 ;  /* 0x0000000015007221 */ /* 0x000fc80000010000 */
[----:B------:R-:W-:Y:S01]  /*5d40*/  FADD.FTZ R0, R22, R0 ;  /* 0x0000000016007221 */ /* 0x000fe20000010000 */
[----:B------:R-:W2:Y:S03]  /*5d50*/  MUFU.EX2 R27, R27 ;  /* 0x0000001b001b7308 */ /* 0x000ea60000000800 */
[----:B------:R-:W-:Y:S02]  /*5d60*/  FADD.FTZ R0, R20, R0 ;  /* 0x0000000014007221 */ /* 0x000fe40000010000 */
[----:B------:R-:W3:Y:S02]  /*5d70*/  LDSM.16.MT88.4 R20, [R213+0x6800] ;  /* 0x00680000d514783b */ /* 0x000ee40000004200 */
[----:B------:R-:W-:-:S04]  /*5d80*/  FADD.FTZ R0, R17, R0 ;  /* 0x0000000011007221 */ /* 0x000fc80000010000 */
[----:B------:R-:W-:Y:S02]  /*5d90*/  FADD.FTZ R3, R16, R0 ;  /* 0x0000000010037221 */ /* 0x000fe40000010000 */
[----:B--2---:R-:W-:Y:S01]  /*5da0*/  FADD.FTZ R0, R27, R2 ;  /* 0x000000021b007221 */ /* 0x004fe20000010000 */
[----:B-1----:R-:W-:Y:S01]  /*5db0*/  HMMA.16816.F32 R16, R12, R28, RZ ;  /* 0x0000001c0c10723c */ /* 0x002fe200000018ff */
[----:B------:R-:W-:Y:S08]  /*5dc0*/  MUFU.EX2 R29, R36 ;  /* 0x00000024001d7308 */ /* 0x000ff00000000800 */
[----:B------:R-:W1:Y:S02]  /*5dd0*/  MUFU.EX2 R28, R35 ;  /* 0x00000023001c7308 */ /* 0x000e640000000800 */
[----:B-1----:R-:W-:Y:S11]  /*5de0*/  F2FP.PACK_AB R130, R28, R29 ;  /* 0x0000001d1c82723e */ /* 0x002ff600000000ff */
[----:B------:R-:W-:Y:S02]  /*5df0*/  @!UPT UIADD3 URZ, URZ, URZ, URZ ;  /* 0x0000003f3f3ff290 */ /* 0x000fe4000fffe03f */
[----:B---3--:R-:W-:Y:S01]  /*5e00*/  HMMA.16816.F32 R48, R8, R20, R16 ;  /* 0x000000140830723c */ /* 0x008fe20000001810 */
[----:B------:R-:W1:Y:S07]  /*5e10*/  MUFU.EX2 R20, R26 ;  /* 0x0000001a00147308 */ /* 0x000e6e0000000800 */
[----:B------:R-:W-:Y:S01]  /*5e20*/  HMMA.16816.F32 R16, R12, R30, RZ ;  /* 0x0000001e0c10723c */ /* 0x000fe200000018ff */
[----:B------:R2:W3:Y:S01]  /*5e30*/  MUFU.EX2 R21, R5 ;  /* 0x0000000500157308 */ /* 0x0004e20000000800 */
[----:B-1----:R-:W-:-:S02]  /*5e40*/  FADD.FTZ R2, R20, R0 ;  /* 0x0000000014027221 */ /* 0x002fc40000010000 */
[----:B------:R-:W-:Y:S02]  /*5e50*/  FADD.FTZ R0, R29, R3 ;  /* 0x000000031d007221 */ /* 0x000fe40000010000 */
[----:B------:R-:W-:-:S03]  /*5e60*/  FADD.FTZ R2, R25, R2 ;  /* 0x0000000219027221 */ /* 0x000fc60000010000 */
[----:B------:R-:W-:Y:S01]  /*5e70*/  MUFU.EX2 R3, R34 ;  /* 0x0000002200037308 */ /* 0x000fe20000000800 */
[----:B------:R-:W-:Y:S02]  /*5e80*/  FADD.FTZ R237, R28, R0 ;  /* 0x000000001ced7221 */ /* 0x000fe40000010000 */
[C---:B------:R-:W-:Y:S01]  /*5e90*/  FADD.FTZ R0, R7.reuse, R2 ;  /* 0x0000000207007221 */ /* 0x040fe20000010000 */
[----:B--2---:R-:W-:Y:S02]  /*5ea0*/  F2FP.PACK_AB R5, R20, R27 ;  /* 0x0000001b1405723e */ /* 0x004fe400000000ff */
[----:B------:R-:W-:Y:S01]  /*5eb0*/  F2FP.PACK_AB R7, R7, R25 ;  /* 0x000000190707723e */ /* 0x000fe200000000ff */
[----:B---3--:R-:W-:Y:S01]  /*5ec0*/  FADD.FTZ R0, R21, R0 ;  /* 0x0000000015007221 */ /* 0x008fe20000010000 */
[----:B------:R-:W1:Y:S07]  /*5ed0*/  MUFU.EX2 R2, R33 ;  /* 0x0000002100027308 */ /* 0x000e6e0000000800 */
[----:B------:R-:W-:Y:S01]  /*5ee0*/  HMMA.16816.F32 R40, R8, R22, R16 ;  /* 0x000000160828723c */ /* 0x000fe20000001810 */
[----:B------:R-:W2:Y:S01]  /*5ef0*/  MUFU.EX2 R16, R32 ;  /* 0x0000002000107308 */ /* 0x000ea20000000800 */
[----:B-1----:R-:W-:Y:S01]  /*5f00*/  F2FP.PACK_AB R131, R2, R3 ;  /* 0x000000030283723e */ /* 0x002fe200000000ff */
[C---:B--2---:R-:W-:Y:S01]  /*5f10*/  FADD.FTZ R0, R16.reuse, R0 ;  /* 0x0000000010007221 */ /* 0x044fe20000010000 */
[----:B------:R-:W-:-:S02]  /*5f20*/  F2FP.PACK_AB R129, R16, R21 ;  /* 0x000000151081723e */ /* 0x000fc400000000ff */
[----:B------:R-:W1:Y:S01]  /*5f30*/  LDSM.16.MT88.4 R16, [R212+0x6000] ;  /* 0x00600000d410783b */ /* 0x000e620000004200 */
[----:B------:R-:W-:-:S04]  /*5f40*/  FADD.FTZ R0, R3, R0 ;  /* 0x0000000003007221 */ /* 0x000fc80000010000 */
[----:B------:R-:W-:Y:S01]  /*5f50*/  FADD.FTZ R236, R2, R0 ;  /* 0x0000000002ec7221 */ /* 0x000fe20000010000 */
[----:B------:R-:W-:-:S04]  /*5f60*/  IADD3 R0, R205, -0x2, RZ ;  /* 0xfffffffecd007810 */ /* 0x000fc80007ffe0ff */
[----:B------:R-:W-:Y:S01]  /*5f70*/  ISETP.GE.AND P0, PT, R0, R242, PT ;  /* 0x000000f20000720c */ /* 0x000fe20003f06270 */
[C---:B-1----:R-:W-:Y:S08]  /*5f80*/  HMMA.16816.F32 R20, R12.reuse, R16, RZ ;  /* 0x000000100c14723c */ /* 0x042ff000000018ff */
[----:B------:R-:W-:Y:S01]  /*5f90*/  HMMA.16816.F32 R12, R12, R18, RZ ;  /* 0x000000120c0c723c */ /* 0x000fe200000018ff */
[----:B------:R-:W1:Y:S11]  /*5fa0*/  LDSM.16.MT88.4 R16, [R212+0x6800] ;  /* 0x00680000d410783b */ /* 0x000e760000004200 */
[----:B------:R-:W-:Y:S04]  /*5fb0*/  @!UPT UIADD3 URZ, URZ, URZ, URZ ;  /* 0x0000003f3f3ff290 */ /* 0x000fe8000fffe03f */
[C---:B-1----:R-:W-:Y:S08]  /*5fc0*/  HMMA.16816.F32 R20, R8.reuse, R16, R20 ;  /* 0x000000100814723c */ /* 0x042ff00000001814 */
[----:B------:R-:W-:Y:S01]  /*5fd0*/  HMMA.16816.F32 R12, R8, R18, R12 ;  /* 0x00000012080c723c */ /* 0x000fe2000000180c */
        /* <DEDUP_REMOVED lines=24> */
[----:B------:R-:W1:Y:S04]  /*6160*/  LDSM.16.MT88.4 R8, [R210+0x5000] ;  /* 0x00500000d208783b */ /* 0x000e680000004200 */
[----:B------:R-:W2:Y:S03]  /*6170*/  LDSM.16.MT88.4 R160, [R210+0x1800] ;  /* 0x00180000d2a0783b */ /* 0x000ea60000004200 */
[C---:B-1----:R-:W-:Y:S08]  /*6180*/  HMMA.16816.F32 R84, R4.reuse, R8, R168 ;  /* 0x000000080454723c */ /* 0x042ff000000018a8 */
[----:B------:R-:W-:Y:S01]  /*6190*/  HMMA.16816.F32 R88, R4, R10, R136 ;  /* 0x0000000a0458723c */ /* 0x000fe20000001888 */
[----:B------:R-:W1:Y:S04]  /*61a0*/  LDSM.16.MT88.4 R8, [R211+0x5000] ;  /* 0x00500000d308783b */ /* 0x000e680000004200 */
[----:B------:R-:W3:Y:S03]  /*61b0*/  LDSM.16.MT88.4 R136, [R212+0x1800] ;  /* 0x00180000d488783b */ /* 0x000ee60000004200 */
[C---:B--2---:R-:W-:Y:S08]  /*61c0*/  HMMA.16816.F32 R164, R128.reuse, R160, R164 ;  /* 0x000000a080a4723c */ /* 0x044ff000000018a4 */
[----:B------:R-:W-:Y:S08]  /*61d0*/  HMMA.16816.F32 R160, R128, R162, R16 ;  /* 0x000000a280a0723c */ /* 0x000ff00000001810 */
[C---:B-1----:R-:W-:Y:S01]  /*61e0*/  HMMA.16816.F32 R92, R4.reuse, R8, R152 ;  /* 0x00000008045c723c */ /* 0x042fe20000001898 */
[----:B------:R-:W1:Y:S07]  /*61f0*/  LDSM.16.MT88.4 R152, [R211+0x1800] ;  /* 0x00180000d398783b */ /* 0x000e6e0000004200 */
[----:B------:R-:W-:Y:S01]  /*6200*/  HMMA.16816.F32 R96, R4, R10, R100 ;  /* 0x0000000a0460723c */ /* 0x000fe20000001864 */
[----:B------:R-:W2:Y:S07]  /*6210*/  LDSM.16.MT88.4 R8, [R213+0x5000] ;  /* 0x00500000d508783b */ /* 0x000eae0000004200 */
[C---:B---3--:R-:W-:Y:S08]  /*6220*/  HMMA.16816.F32 R140, R128.reuse, R136, R140 ;  /* 0x00000088808c723c */ /* 0x048ff0000000188c */
[C---:B------:R-:W-:Y:S08]  /*6230*/  HMMA.16816.F32 R136, R128.reuse, R138, R36 ;  /* 0x0000008a8088723c */ /* 0x040ff00000001824 */
[----:B-1----:R-:W-:Y:S08]  /*6240*/  HMMA.16816.F32 R156, R128, R152, R156 ;  /* 0x00000098809c723c */ /* 0x002ff0000000189c */
[C---:B--2---:R-:W-:Y:S01]  /*6250*/  HMMA.16816.F32 R100, R4.reuse, R8, R144 ;  /* 0x000000080464723c */ /* 0x044fe20000001890 */
[----:B------:R-:W1:Y:S07]  /*6260*/  LDSM.16.MT88.4 R144, [R213+0x1800] ;  /* 0x00180000d590783b */ /* 0x000e6e0000004200 */
[----:B------:R-:W-:Y:S01]  /*6270*/  HMMA.16816.F32 R104, R4, R10, R104 ;  /* 0x0000000a0468723c */ /* 0x000fe20000001868 */
[----:B------:R-:W2:Y:S07]  /*6280*/  LDSM.16.MT88.4 R8, [R212+0x5000] ;  /* 0x00500000d408783b */ /* 0x000eae0000004200 */
[C---:B------:R-:W-:Y:S08]  /*6290*/  HMMA.16816.F32 R152, R128.reuse, R154, R28 ;  /* 0x0000009a8098723c */ /* 0x040ff0000000181c */
[----:B-1----:R-:W-:Y:S08]  /*62a0*/  HMMA.16816.F32 R148, R128, R144, R148 ;  /* 0x000000908094723c */ /* 0x002ff00000001894 */
[C---:B--2---:R-:W-:Y:S08]  /*62b0*/  HMMA.16816.F32 R108, R4.reuse, R8, R108 ;  /* 0x00000008046c723c */ /* 0x044ff0000000186c */
[----:B------:R-:W-:Y:S01]  /*62c0*/  HMMA.16816.F32 R112, R4, R10, R112 ;  /* 0x0000000a0470723c */ /* 0x000fe20000001870 */
[----:B------:R-:W1:Y:S07]  /*62d0*/  LDSM.16.MT88.4 R8, [R210+0x7000] ;  /* 0x00700000d208783b */ /* 0x000e6e0000004200 */
[----:B------:R-:W-:Y:S08]  /*62e0*/  HMMA.16816.F32 R144, R128, R146, R32 ;  /* 0x000000928090723c */ /* 0x000ff00000001820 */
[C---:B-1----:R-:W-:Y:S08]  /*62f0*/  HMMA.16816.F32 R176, R4.reuse, R8, R124 ;  /* 0x0000000804b0723c */ /* 0x042ff0000000187c */
[C---:B------:R-:W-:Y:S01]  /*6300*/  HMMA.16816.F32 R168, R4.reuse, R10, R120 ;  /* 0x0000000a04a8723c */ /* 0x040fe20000001878 */
[----:B------:R-:W1:Y:S07]  /*6310*/  LDSM.16.MT88.4 R8, [R211+0x7000] ;  /* 0x00700000d308783b */ /* 0x000e6e0000004200 */
[C---:B-1----:R-:W-:Y:S08]  /*6320*/  HMMA.16816.F32 R120, R4.reuse, R8, R116 ;  /* 0x000000080478723c */ /* 0x042ff00000001874 */
[C---:B------:R-:W-:Y:S01]  /*6330*/  HMMA.16816.F32 R116, R4.reuse, R10, R64 ;  /* 0x0000000a0474723c */ /* 0x040fe20000001840 */
[----:B------:R-:W1:Y:S04]  /*6340*/  LDSM.16.MT88.4 R8, [R213+0x7000] ;  /* 0x00700000d508783b */ /* 0x000e680000004200 */
[----:B------:R-:W-:Y:S03]  /*6350*/  LDSM.16.MT88.4 R64, [R212+0x3800] ;  /* 0x00380000d440783b */ /* 0x000fe60000004200 */
[C---:B-1----:R-:W-:Y:S01]  /*6360*/  HMMA.16816.F32 R124, R4.reuse, R10, R40 ;  /* 0x0000000a047c723c */ /* 0x042fe20000001828 */
[----:B------:R-:W1:Y:S07]  /*6370*/  LDSM.16.MT88.4 R40, [R210+0x3800] ;  /* 0x00380000d228783b */ /* 0x000e6e0000004200 */
[----:B------:R-:W-:Y:S01]  /*6380*/  HMMA.16816.F32 R172, R4, R8, R48 ;  /* 0x0000000804ac723c */ /* 0x000fe20000001830 */
[----:B------:R-:W2:Y:S04]  /*6390*/  LDSM.16.MT88.4 R48, [R211+0x3800] ;  /* 0x00380000d330783b */ /* 0x000ea80000004200 */
[----:B------:R-:W3:Y:S03]  /*63a0*/  LDSM.16.MT88.4 R8, [R212+0x7000] ;  /* 0x00700000d408783b */ /* 0x000ee60000004200 */
[C---:B-1----:R-:W-:Y:S08]  /*63b0*/  HMMA.16816.F32 R36, R128.reuse, R40, R44 ;  /* 0x000000288024723c */ /* 0x042ff0000000182c */
[C---:B--2---:R-:W-:Y:S01]  /*63c0*/  HMMA.16816.F32 R44, R128.reuse, R48, R56 ;  /* 0x00000030802c723c */ /* 0x044fe20000001838 */
[----:B------:R-:W1:Y:S07]  /*63d0*/  LDSM.16.MT88.4 R56, [R213+0x3800] ;  /* 0x00380000d538783b */ /* 0x000e6e0000004200 */
[C---:B------:R-:W-:Y:S08]  /*63e0*/  HMMA.16816.F32 R48, R128.reuse, R50, R60 ;  /* 0x000000328030723c */ /* 0x040ff0000000183c */
[C---:B------:R-:W-:Y:S08]  /*63f0*/  HMMA.16816.F32 R60, R128.reuse, R64, R76 ;  /* 0x00000040803c723c */ /* 0x040ff0000000184c */
[C---:B------:R-:W-:Y:S01]  /*6400*/  HMMA.16816.F32 R64, R128.reuse, R66, R80 ;  /* 0x000000428040723c */ /* 0x040fe20000001850 */
[----:B------:R-:W2:Y:S07]  /*6410*/  LDSM.16.MT88.4 R80, [R211+0x5800] ;  /* 0x00580000d350783b */ /* 0x000eae0000004200 */
[----:B------:R-:W-:Y:S08]  /*6420*/  HMMA.16816.F32 R40, R128, R42, R52 ;  /* 0x0000002a8028723c */ /* 0x000ff00000001834 */
[----:B---3--:R-:W-:Y:S08]  /*6430*/  HMMA.16816.F32 R20, R4, R8, R20 ;  /* 0x000000080414723c */ /* 0x008ff00000001814 */
[C---:B-1----:R-:W-:Y:S08]  /*6440*/  HMMA.16816.F32 R52, R128.reuse, R56, R68 ;  /* 0x000000388034723c */ /* 0x042ff00000001844 */
[----:B------:R-:W-:Y:S01]  /*6450*/  HMMA.16816.F32 R56, R128, R58, R72 ;  /* 0x0000003a8038723c */ /* 0x000fe20000001848 */
[----:B------:R-:W1:Y:S07]  /*6460*/  LDSM.16.MT88.4 R72, [R210+0x5800] ;  /* 0x00580000d248783b */ /* 0x000e6e0000004200 */
[----:B------:R-:W-:Y:S01]  /*6470*/  HMMA.16816.F32 R12, R4, R10, R12 ;  /* 0x0000000a040c723c */ /* 0x000fe2000000180c */
[----:B------:R-:W-:Y:S07]  /*6480*/  LDSM.16.MT88.4 R4, [R212+0x7800] ;  /* 0x00780000d404783b */ /* 0x000fee0000004200 */
        /* <DEDUP_REMOVED lines=12> */
[C---:B--2---:R-:W-:Y:S01]  /*6550*/  HMMA.16816.F32 R108, R128.reuse, R112, R120 ;  /* 0x00000070806c723c */ /* 0x044fe20000001878 */
[----:B------:R-:W2:Y:S07]  /*6560*/  LDSM.16.MT88.4 R120, [R213+0x7800] ;  /* 0x00780000d578783b */ /* 0x000eae0000004200 */
[C---:B------:R-:W-:Y:S08]  /*6570*/  HMMA.16816.F32 R112, R128.reuse, R114, R116 ;  /* 0x000000728070723c */ /* 0x040ff00000001874 */
[C---:B-1----:R-:W-:Y:S08]  /*6580*/  HMMA.16816.F32 R100, R128.reuse, R104, R176 ;  /* 0x000000688064723c */ /* 0x042ff000000018b0 */
[C---:B------:R-:W-:Y:S08]  /*6590*/  HMMA.16816.F32 R104, R128.reuse, R106, R168 ;  /* 0x0000006a8068723c */ /* 0x040ff000000018a8 */
[C---:B--2---:R-:W-:Y:S08]  /*65a0*/  HMMA.16816.F32 R116, R128.reuse, R120, R172 ;  /* 0x000000788074723c */ /* 0x044ff000000018ac */
[C---:B------:R-:W-:Y:S08]  /*65b0*/  HMMA.16816.F32 R120, R128.reuse, R122, R124 ;  /* 0x0000007a8078723c */ /* 0x040ff0000000187c */
[C---:B------:R-:W-:Y:S08]  /*65c0*/  HMMA.16816.F32 R124, R128.reuse, R4, R20 ;  /* 0x00000004807c723c */ /* 0x040ff00000001814 */
[----:B------:R-:W-:Y:S01]  /*65d0*/  HMMA.16816.F32 R128, R128, R6, R12 ;  /* 0x000000068080723c */ /* 0x000fe2000000180c */
[----:B------:R-:W-:Y:S07]  /*65e0*/  @!UPT UIADD3 URZ, URZ, URZ, URZ ;  /* 0x0000003f3f3ff290 */ /* 0x000fee000fffe03f */
[----:B------:R-:W-:Y:S11]  /*65f0*/  @!P0 BRA `(.L_x_1586) ;  /* 0x000038a000008947 */ /* 0x000ff60003800000 */
[----:B------:R-:W-:Y:S02]  /*6600*/  MOV R234, R0 ;  /* 0x0000000000ea7202 */ /* 0x000fe40000000f00 */
[----:B------:R-:W-:-:S02]  /*6610*/  MOV R135, R24 ;  /* 0x0000001800877202 */ /* 0x000fc40000000f00 */
[----:B------:R-:W-:Y:S02]  /*6620*/  MOV R134, R133 ;  /* 0x0000008500867202 */ /* 0x000fe40000000f00 */
.L_x_1593:
[----:B------:R-:W-:Y:S01]  /*6630*/  SHF.R.S32.HI R0, RZ, 0x1f, R232 ;  /* 0x0000001fff007819 */ /* 0x000fe200000114e8 */
[----:B------:R-:W2:Y:S01]  /*6640*/  LDL R5, [R1+0x10] ;  /* 0x0000100001057983 */ /* 0x000ea20000100800 */
[----:B------:R-:W-:Y:S01]  /*6650*/  SHF.R.S32.HI R6, RZ, 0x1f, R241 ;  /* 0x0000001fff067819 */ /* 0x000fe200000114f1 */
[----:B------:R-:W-:Y:S04]  /*6660*/  DEPBAR.LE SB0, 0x0 ;  /* 0x000080000000791a */ /* 0x000fe80000000000 */
[----:B------:R-:W-:Y:S01]  /*6670*/  SHF.R.S32.HI R4, RZ, 0x1f, R228 ;  /* 0x0000001fff047819 */ /* 0x000fe200000114e4 */
[----:B------:R-:W-:Y:S01]  /*6680*/  WARPSYNC 0xffffffff ;  /* 0xffffffff00007948 */ /* 0x000fe20003800000 */
[----:B------:R-:W-:Y:S01]  /*6690*/  IADD3 R132, R208, 0x40, RZ ;  /* 0x00000040d0847810 */ /* 0x000fe20007ffe0ff */
[----:B------:R-:W-:Y:S01]  /*66a0*/  BAR.SYNC.DEFER_BLOCKING 0x0 ;  /* 0x0000000000007b1d */ /* 0x000fe20000010000 */
[----:B------:R-:W-:Y:S01]  /*66b0*/  LOP3.LUT P5, RZ, R235, 0x2, RZ, 0xc0, !PT ;  /* 0x00000002ebff7812 */ /* 0x000fe200078ac0ff */
[----:B------:R-:W-:Y:S01]  /*66c0*/  IMAD R0, R0, c[0x0][0x208], RZ ;  /* 0x0000820000007a24 */ /* 0x000fe200078e02ff */
[C---:B------:R-:W-:Y:S01]  /*66d0*/  SHF.L.U64.HI R22, R241.reuse, 0x1, R6 ;  /* 0x00000001f1167819 */ /* 0x040fe20000010206 */
[C---:B------:R-:W-:Y:S01]  /*66e0*/  IMAD.WIDE.U32 R2, R232.reuse, c[0x0][0x208], RZ ;  /* 0x00008200e8027a25 */ /* 0x040fe200078e00ff */
[----:B------:R-:W-:Y:S02]  /*66f0*/  SHF.R.S32.HI R6, RZ, 0x1f, R240 ;  /* 0x0000001fff067819 */ /* 0x000fe400000114f0 */
[----:B------:R-:W-:Y:S01]  /*6700*/  ISETP.GE.AND P4, PT, R241, c[0x0][0x1d4], PT ;  /* 0x00007500f1007a0c */ /* 0x000fe20003f86270 */
[----:B------:R-:W-:Y:S01]  /*6710*/  IMAD R0, R232, c[0x0][0x20c], R0 ;  /* 0x00008300e8007a24 */ /* 0x000fe200078e0200 */
[----:B------:R-:W-:Y:S01]  /*6720*/  ISETP.GE.AND P3, PT, R239, c[0x0][0x1d4], PT ;  /* 0x00007500ef007a0c */ /* 0x000fe20003f66270 */
[----:B------:R-:W-:Y:S01]  /*6730*/  IMAD R4, R4, c[0x0][0x218], RZ ;  /* 0x0000860004047a24 */ /* 0x000fe200078e02ff */
[----:B------:R-:W-:Y:S01]  /*6740*/  SHF.L.U64.HI R20, R240, 0x1, R6 ;  /* 0x00000001f0147819 */ /* 0x000fe20000010206 */
[----:B------:R-:W-:Y:S02]  /*6750*/  IMAD.IADD R3, R3, 0x1, R0 ;  /* 0x0000000103037824 */ /* 0x000fe400078e0200 */
[C---:B------:R-:W-:Y:S02]  /*6760*/  IMAD R4, R228.reuse, c[0x0][0x21c], R4 ;  /* 0x00008700e4047a24 */ /* 0x040fe400078e0204 */
[----:B------:R-:W-:Y:S04]  /*6770*/  IMAD.WIDE.U32 R2, R228, c[0x0][0x218], R2 ;  /* 0x00008600e4027a25 */ /* 0x000fe800078e0002 */
[----:B------:R-:W-:Y:S01]  /*6780*/  IMAD.SHL.U32 R30, R241, 0x2, RZ ;  /* 0x00000002f11e7824 */ /* 0x000fe200078e00ff */
[----:B------:R-:W-:Y:S01]  /*6790*/  IADD3 R0, P0, R250, R2, RZ ;  /* 0x00000002fa007210 */ /* 0x000fe20007f1e0ff */
[----:B------:R-:W-:Y:S01]  /*67a0*/  IMAD.SHL.U32 R29, R239, 0x2, RZ ;  /* 0x00000002ef1d7824 */ /* 0x000fe200078e00ff */
[----:B------:R-:W1:Y:S02]  /*67b0*/  LDSM.16.M88.4 R32, [R220] ;  /* 0x00000000dc20783b */ /* 0x000e640000000200 */
[----:B------:R-:W-:Y:S01]  /*67c0*/  LEA R14, P2, R0, c[0x0][0x1f8], 0x1 ;  /* 0x00007e00000e7a11 */ /* 0x000fe200078408ff */
[----:B------:R-:W-:Y:S01]  /*67d0*/  IMAD.SHL.U32 R28, R240, 0x2, RZ ;  /* 0x00000002f01c7824 */ /* 0x000fe200078e00ff */
[----:B------:R-:W3:Y:S01]  /*67e0*/  LDSM.16.M88.4 R8, [R208] ;  /* 0x00000000d008783b */ /* 0x000ee20000000200 */
[----:B------:R-:W-:Y:S03]  /*67f0*/  IMAD.SHL.U32 R23, R231, 0x2, RZ ;  /* 0x00000002e7177824 */ /* 0x000fe600078e00ff */
[----:B------:R-:W4:Y:S04]  /*6800*/  LDSM.16.M88.4 R16, [R208+0x800] ;  /* 0x00080000d010783b */ /* 0x000f280000000200 */
[----:B------:R-:W1:Y:S04]  /*6810*/  LDSM.16.M88.4 R24, [R208+0x1000] ;  /* 0x00100000d018783b */ /* 0x000e680000000200 */
[----:B------:R-:W1:Y:S04]  /*6820*/  LDSM.16.M88.4 R168, [R208+0x1800] ;  /* 0x00180000d0a8783b */ /* 0x000e680000000200 */
[----:B------:R-:W1:Y:S01]  /*6830*/  LDSM.16.M88.4 R172, [R221] ;  /* 0x00000000ddac783b */ /* 0x000e620000000200 */
[----:B--2---:R-:W-:Y:S02]  /*6840*/  IADD3.X R2, R5, R3, R4, P0, !PT ;  /* 0x0000000305027210 */ /* 0x004fe400007fe404 */
[----:B------:R-:W-:Y:S02]  /*6850*/  LOP3.LUT P0, RZ, R235, 0x4, RZ, 0xc0, !PT ;  /* 0x00000004ebff7812 */ /* 0x000fe4000780c0ff */
[----:B------:R-:W-:Y:S02]  /*6860*/  LEA.HI.X R4, R0, c[0x0][0x1fc], R2, 0x1, P2 ;  /* 0x00007f0000047a11 */ /* 0x000fe400010f0c02 */
[----:B------:R-:W-:Y:S02]  /*6870*/  SHF.R.S32.HI R5, RZ, 0x1f, R239 ;  /* 0x0000001fff057819 */ /* 0x000fe400000114ef */
[C---:B------:R-:W-:Y:S02]  /*6880*/  IADD3 R0, R208.reuse, 0x20, RZ ;  /* 0x00000020d0007810 */ /* 0x040fe40007ffe0ff */
[----:B------:R-:W-:Y:S02]  /*6890*/  SHF.L.U64.HI R21, R239, 0x1, R5 ;  /* 0x00000001ef157819 */ /* 0x000fe40000010205 */
[C---:B------:R-:W-:Y:S02]  /*68a0*/  @P5 IADD3 R0, R208.reuse, -0x20, RZ ;  /* 0xffffffe0d0005810 */ /* 0x040fe40007ffe0ff */
[----:B------:R-:W-:Y:S02]  /*68b0*/  SHF.R.S32.HI R5, RZ, 0x1f, R231 ;  /* 0x0000001fff057819 */ /* 0x000fe400000114e7 */
[----:B------:R-:W-:Y:S01]  /*68c0*/  @P0 IADD3 R132, R208, -0x40, RZ ;  /* 0xffffffc0d0840810 */ /* 0x000fe20007ffe0ff */
[----:B------:R-:W2:Y:S01]  /*68d0*/  LDSM.16.M88.4 R176, [R0] ;  /* 0x0000000000b0783b */ /* 0x000ea20000000200 */
[----:B------:R-:W-:Y:S02]  /*68e0*/  ISETP.GE.AND P2, PT, R240, c[0x0][0x1d4], PT ;  /* 0x00007500f0007a0c */ /* 0x000fe40003f46270 */
[----:B------:R-:W-:Y:S01]  /*68f0*/  SHF.L.U64.HI R15, R231, 0x1, R5 ;  /* 0x00000001e70f7819 */ /* 0x000fe20000010205 */
[----:B------:R-:W1:Y:S01]  /*6900*/  LDSM.16.M88.4 R180, [R0+0x800] ;  /* 0x0008000000b4783b */ /* 0x000e620000000200 */
[C---:B------:R-:W-:Y:S02]  /*6910*/  IADD3 R219, R0.reuse, 0x7800, RZ ;  /* 0x0000780000db7810 */ /* 0x040fe40007ffe0ff */
[C---:B------:R-:W-:Y:S01]  /*6920*/  IADD3 R218, R0.reuse, 0x7000, RZ ;  /* 0x0000700000da7810 */ /* 0x040fe20007ffe0ff */
[----:B------:R-:W1:Y:S01]  /*6930*/  LDSM.16.M88.4 R184, [R0+0x1000] ;  /* 0x0010000000b8783b */ /* 0x000e620000000200 */
[C---:B------:R-:W-:Y:S02]  /*6940*/  IADD3 R217, R0.reuse, 0x6800, RZ ;  /* 0x0000680000d97810 */ /* 0x040fe40007ffe0ff */
[C---:B------:R-:W-:Y:S01]  /*6950*/  IADD3 R216, R0.reuse, 0x6000, RZ ;  /* 0x0000600000d87810 */ /* 0x040fe20007ffe0ff */
[----:B------:R5:W1:Y:S01]  /*6960*/  LDSM.16.M88.4 R188, [R0+0x1800] ;  /* 0x0018000000bc783b */ /* 0x000a620000000200 */
[C---:B------:R-:W-:Y:S02]  /*6970*/  IADD3 R205, R0.reuse, 0x5800, RZ ;  /* 0x0000580000cd7810 */ /* 0x040fe40007ffe0ff */
[C---:B------:R-:W-:Y:S02]  /*6980*/  IADD3 R204, R0.reuse, 0x5000, RZ ;  /* 0x0000500000cc7810 */ /* 0x040fe40007ffe0ff */
[C---:B------:R-:W-:Y:S02]  /*6990*/  IADD3 R203, R0.reuse, 0x4800, RZ ;  /* 0x0000480000cb7810 */ /* 0x040fe40007ffe0ff */
[C---:B------:R-:W-:Y:S02]  /*69a0*/  IADD3 R202, R0.reuse, 0x4000, RZ ;  /* 0x0000400000ca7810 */ /* 0x040fe40007ffe0ff */
[C---:B------:R-:W-:Y:S02]  /*69b0*/  IADD3 R197, R0.reuse, 0x3800, RZ ;  /* 0x0000380000c57810 */ /* 0x040fe40007ffe0ff */
[C---:B------:R-:W-:Y:S02]  /*69c0*/  IADD3 R196, R0.reuse, 0x3000, RZ ;  /* 0x0000300000c47810 */ /* 0x040fe40007ffe0ff */
[C---:B------:R-:W-:Y:S02]  /*69d0*/  IADD3 R194, R0.reuse, 0x2800, RZ ;  /* 0x0000280000c27810 */ /* 0x040fe40007ffe0ff */
[----:B------:R-:W-:Y:S02]  /*69e0*/  IADD3 R193, R0, 0x2000, RZ ;  /* 0x0000200000c17810 */ /* 0x000fe40007ffe0ff */
[C---:B------:R-:W-:Y:S02]  /*69f0*/  IADD3 R227, R132.reuse, 0x7800, RZ ;  /* 0x0000780084e37810 */ /* 0x040fe40007ffe0ff */
        /* <DEDUP_REMOVED lines=13> */
[----:B-----5:R-:W-:Y:S01]  /*6ad0*/  IADD3 R0, R132, 0x800, RZ ;  /* 0x0000080084007810 */ /* 0x020fe20007ffe0ff */
[----:B------:R-:W-:-:S05]  /*6ae0*/  BRA.DIV ~URZ, `(.L_x_1587) ;  /* 0x000098927f007947 */ /* 0x000fca000b800000 */
[----:B-1234-:R1:W2:Y:S02]  /*6af0*/  SHFL.IDX PT, R2, R4, RZ, 0x181f ;  /* 0x00181fff04027589 */ /* 0x01e2a400000e0000 */
.L_x_1667:
[----:B------:R-:W3:Y:S01]  /*6b00*/  SHFL.IDX PT, R5, R14, RZ, 0x181f ;  /* 0x00181fff0e057589 */ /* 0x000ee200000e0000 */
[----:B------:R-:W-:Y:S01]  /*6b10*/  SEL R233, RZ, 0x10, P6 ;  /* 0x00000010ffe97807 */ /* 0x000fe20003000000 */
[----:B------:R-:W-:Y:S03]  /*6b20*/  BSSY B0, `(.L_x_1588) ;  /* 0x000014c000007945 */ /* 0x000fe60003800000 */
[----:B------:R4:W5:Y:S05]  /*6b30*/  SHFL.IDX PT, R3, R14, 0x1, 0x181f ;  /* 0x00381f000e037f89 */ /* 0x00096a00000e0000 */
[----:B-1----:R-:W1:Y:S01]  /*6b40*/  SHFL.IDX PT, R4, R4, 0x1, 0x181f ;  /* 0x00381f0004047f89 */ /* 0x002e6200000e0000 */
[----:B----4-:R-:W-:Y:S02]  /*6b50*/  SEL R14, RZ, 0x10, P3 ;  /* 0x00000010ff0e7807 */ /* 0x010fe40001800000 */
[C---:B---3--:R-:W-:Y:S05]  /*6b60*/  IADD3 R6, P0, R5.reuse, R23, RZ ;  /* 0x0000001705067210 */ /* 0x048fea0007f1e0ff */
[C---:B--2---:R-:W-:Y:S05]  /*6b70*/  IMAD.X R7, R2.reuse, 0x1, R15, P0 ;  /* 0x0000000102077824 */ /* 0x044fea00000e060f */
[----:B------:R2:W-:Y:S02]  /*6b80*/  LDGSTS.E.BYPASS.LTC128B.128 [R229+0x100], [R6.64], !P6 ;  /* 0x0010000006e57fae */ /* 0x0005e4000f101d46 */
[C---:B--2---:R-:W-:Y:S05]  /*6b90*/  IADD3 R6, P0, R5.reuse, R28, RZ ;  /* 0x0000001c05067210 */ /* 0x044fea0007f1e0ff */
[C---:B------:R-:W-:Y:S01]  /*6ba0*/  IMAD.X R7, R2.reuse, 0x1, R20, P0 ;  /* 0x0000000102077824 */ /* 0x040fe200000e0614 */
[C---:B------:R-:W-:Y:S04]  /*6bb0*/  IADD3 R12, P0, R5.reuse, R29, RZ ;  /* 0x0000001d050c7210 */ /* 0x040fe80007f1e0ff */
[----:B------:R2:W-:Y:S01]  /*6bc0*/  LDGSTS.E.BYPASS.LTC128B.128 [R229+0x2100], [R6.64], !P2 ;  /* 0x0210000006e57fae */ /* 0x0005e2000d101d46 */
[C---:B------:R-:W-:Y:S05]  /*6bd0*/  IMAD.X R13, R2.reuse, 0x1, R21, P0 ;  /* 0x00000001020d7824 */ /* 0x040fea00000e0615 */
[----:B------:R3:W-:Y:S01]  /*6be0*/  LDGSTS.E.BYPASS.LTC128B.128 [R229+0x4100], [R12.64], !P3 ;  /* 0x041000000ce57fae */ /* 0x0007e2000d901d46 */
[----:B--2---:R-:W-:Y:S02]  /*6bf0*/  IADD3 R6, P0, R5, R30, RZ ;  /* 0x0000001e05067210 */ /* 0x004fe40007f1e0ff */
[----:B------:R-:W-:Y:S03]  /*6c00*/  SEL R5, RZ, 0x10, P2 ;  /* 0x00000010ff057807 */ /* 0x000fe60001000000 */
[----:B------:R-:W-:Y:S01]  /*6c10*/  IMAD.X R7, R2, 0x1, R22, P0 ;  /* 0x0000000102077824 */ /* 0x000fe200000e0616 */
[----:B------:R-:W-:Y:S04]  /*6c20*/  IADD3 R2, -R233, 0x10, RZ ;  /* 0x00000010e9027810 */ /* 0x000fe80007ffe1ff */
[----:B------:R5:W-:Y:S01]  /*6c30*/  LDGSTS.E.BYPASS.LTC128B.128 [R229+0x6100], [R6.64], !P4 ;  /* 0x0610000006e57fae */ /* 0x000be2000e101d46 */
[----:B------:R-:W-:Y:S04]  /*6c40*/  LOP3.LUT R2, R2, 0xf, RZ, 0xc0, !PT ;  /* 0x0000000f02027812 */ /* 0x000fe800078ec0ff */
[-C--:B-----5:R-:W-:Y:S02]  /*6c50*/  IADD3 R6, P5, P0, R2, R3.reuse, R23 ;  /* 0x0000000302067210 */ /* 0x0a0fe400078be017 */
[----:B------:R-:W-:Y:S02]  /*6c60*/  IADD3 R2, -R5, 0x10, RZ ;  /* 0x0000001005027810 */ /* 0x000fe40007ffe1ff */
[-C--:B-1----:R-:W-:Y:S02]  /*6c70*/  IADD3.X R7, RZ, R4.reuse, R15, P5, P0 ;  /* 0x00000004ff077210 */ /* 0x082fe40002fe040f */
[----:B------:R-:W-:Y:S02]  /*6c80*/  ISETP.NE.U32.AND P0, PT, R233, RZ, PT ;  /* 0x000000ffe900720c */ /* 0x000fe40003f05070 */
[----:B------:R-:W-:Y:S02]  /*6c90*/  LOP3.LUT R2, R2, 0xf, RZ, 0xc0, !PT ;  /* 0x0000000f02027812 */ /* 0x000fe400078ec0ff */
[----:B------:R-:W-:Y:S09]  /*6ca0*/  SEL R23, RZ, 0x10, P4 ;  /* 0x00000010ff177807 */ /* 0x000ff20002000000 */
[----:B------:R1:W-:Y:S01]  /*6cb0*/  LDGSTS.E.BYPASS.LTC128B.128.ZFILL [R229+0x1100], [R6.64], P0 ;  /* 0x0110000006e57fae */ /* 0x0003e20008141d46 */
[-C--:B---3--:R-:W-:Y:S04]  /*6cc0*/  IADD3 R12, P5, P0, R2, R3.reuse, R28 ;  /* 0x00000003020c7210 */ /* 0x088fe800078be01c */
[-C--:B------:R-:W-:Y:S02]  /*6cd0*/  IADD3.X R13, RZ, R4.reuse, R20, P5, P0 ;  /* 0x00000004ff0d7210 */ /* 0x080fe40002fe0414 */
[----:B-1----:R-:W-:Y:S04]  /*6ce0*/  IADD3 R6, -R14, 0x10, RZ ;  /* 0x000000100e067810 */ /* 0x002fe80007ffe1ff */
[----:B------:R-:W-:Y:S04]  /*6cf0*/  LOP3.LUT R2, R6, 0xf, RZ, 0xc0, !PT ;  /* 0x0000000f06027812 */ /* 0x000fe800078ec0ff */
[-C--:B------:R-:W-:Y:S02]  /*6d00*/  IADD3 R20, P5, P0, R2, R3.reuse, R29 ;  /* 0x0000000302147210 */ /* 0x080fe400078be01d */
[----:B------:R-:W-:Y:S02]  /*6d10*/  IADD3 R2, -R23, 0x10, RZ ;  /* 0x0000001017027810 */ /* 0x000fe40007ffe1ff */
[-C--:B------:R-:W-:Y:S02]  /*6d20*/  IADD3.X R21, RZ, R4.reuse, R21, P5, P0 ;  /* 0x00000004ff157210 */ /* 0x080fe40002fe0415 */
[----:B------:R-:W-:Y:S04]  /*6d30*/  LOP3.LUT R2, R2, 0xf, RZ, 0xc0, !PT ;  /* 0x0000000f02027812 */ /* 0x000fe800078ec0ff */
[----:B------:R-:W-:Y:S04]  /*6d40*/  IADD3 R2, P5, P0, R2, R3, R30 ;  /* 0x0000000302027210 */ /* 0x000fe800078be01e */
[----:B------:R-:W-:Y:S02]  /*6d50*/  IADD3.X R3, RZ, R4, R22, P5, P0 ;  /* 0x00000004ff037210 */ /* 0x000fe40002fe0416 */
[----:B------:R-:W-:Y:S02]  /*6d60*/  ISETP.NE.U32.AND P0, PT, R5, RZ, PT ;  /* 0x000000ff0500720c */ /* 0x000fe40003f05070 */
[C---:B------:R-:W-:Y:S03]  /*6d70*/  HMMA.16816.F32 R4, R32.reuse, R8, RZ ;  /* 0x000000082004723c */ /* 0x040fe600000018ff */
[----:B------:R-:W-:Y:S05]  /*6d80*/  ISETP.NE.U32.AND P5, PT, R14, RZ, PT ;  /* 0x000000ff0e00720c */ /* 0x000fea0003fa5070 */
[C---:B------:R-:W-:Y:S03]  /*6d90*/  HMMA.16816.F32 R8, R32.reuse, R10, RZ ;  /* 0x0000000a2008723c */ /* 0x040fe600000018ff */
[----:B------:R1:W-:Y:S01]  /*6da0*/  LDGSTS.E.BYPASS.LTC128B.128.ZFILL [R229+0x3100], [R12.64], P0 ;  /* 0x031000000ce57fae */ /* 0x0003e20008141d46 */
[----:B------:R-:W-:Y:S04]  /*6db0*/  ISETP.NE.U32.AND P0, PT, R23, RZ, PT ;  /* 0x000000ff1700720c */ /* 0x000fe80003f05070 */
[----:B------:R2:W-:Y:S09]  /*6dc0*/  LDGSTS.E.BYPASS.LTC128B.128.ZFILL [R229+0x5100], [R20.64], P5 ;  /* 0x0510000014e57fae */ /* 0x0005f2000a941d46 */
[----:B------:R3:W-:Y:S01]  /*6dd0*/  LDGSTS.E.BYPASS.LTC128B.128.ZFILL [R229+0x7100], [R2.64], P0 ;  /* 0x0710000002e57fae */ /* 0x0007e20008141d46 */
[----:B------:R-:W-:Y:S04]  /*6de0*/  ISETP.GT.AND P0, PT, R234, R242, PT ;  /* 0x000000f2ea00720c */ /* 0x000fe80003f04270 */
[----:B------:R-:W0:Y:S01]  /*6df0*/  LDGDEPBAR ;  /* 0x00000000000079af */ /* 0x000e220000000000 */
[C---:B-1----:R-:W-:Y:S08]  /*6e00*/  HMMA.16816.F32 R12, R32.reuse, R16, RZ ;  /* 0x00000010200c723c */ /* 0x042ff000000018ff */
[C---:B------:R-:W-:Y:S08]  /*6e10*/  HMMA.16816.F32 R16, R32.reuse, R18, RZ ;  /* 0x000000122010723c */ /* 0x040ff000000018ff */
[C---:B--2---:R-:W-:Y:S08]  /*6e20*/  HMMA.16816.F32 R20, R32.reuse, R24, RZ ;  /* 0x000000182014723c */ /* 0x044ff000000018ff */
[C---:B------:R-:W-:Y:S08]  /*6e30*/  HMMA.16816.F32 R24, R32.reuse, R26, RZ ;  /* 0x0000001a2018723c */ /* 0x040ff000000018ff */
[C---:B------:R-:W-:Y:S08]  /*6e40*/  HMMA.16816.F32 R28, R32.reuse, R168, RZ ;  /* 0x000000a8201c723c */ /* 0x040ff000000018ff */
[----:B------:R-:W-:Y:S01]  /*6e50*/  HMMA.16816.F32 R32, R32, R170, RZ ;  /* 0x000000aa2020723c */ /* 0x000fe200000018ff */
[----:B------:R-:W-:Y:S07]  /*6e60*/  LDSM.16.M88.4 R168, [R223] ;  /* 0x00000000dfa8783b */ /* 0x000fee0000000200 */
[C---:B------:R-:W-:Y:S08]  /*6e70*/  HMMA.16816.F32 R4, R172.reuse, R176, R4 ;  /* 0x000000b0ac04723c */ /* 0x040ff00000001804 */
[C---:B------:R-:W-:Y:S01]  /*6e80*/  HMMA.16816.F32 R8, R172.reuse, R178, R8 ;  /* 0x000000b2ac08723c */ /* 0x040fe20000001808 */
[----:B------:R-:W1:Y:S07]  /*6e90*/  LDSM.16.M88.4 R176, [R132] ;  /* 0x0000000084b0783b */ /* 0x000e6e0000000200 */
[C---:B------:R-:W-:Y:S08]  /*6ea0*/  HMMA.16816.F32 R12, R172.reuse, R180, R12 ;  /* 0x000000b4ac0c723c */ /* 0x040ff0000000180c */
[C---:B------:R-:W-:Y:S01]  /*6eb0*/  HMMA.16816.F32 R16, R172.reuse, R182, R16 ;  /* 0x000000b6ac10723c */ /* 0x040fe20000001810 */
[----:B------:R-:W2:Y:S07]  /*6ec0*/  LDSM.16.M88.4 R180, [R0] ;  /* 0x0000000000b4783b */ /* 0x000eae0000000200 */
[C---:B------:R-:W-:Y:S08]  /*6ed0*/  HMMA.16816.F32 R20, R172.reuse, R184, R20 ;  /* 0x000000b8ac14723c */ /* 0x040ff00000001814 */
[C---:B------:R-:W-:Y:S01]  /*6ee0*/  HMMA.16816.F32 R24, R172.reuse, R186, R24 ;  /* 0x000000baac18723c */ /* 0x040fe20000001818 */
[----:B------:R-:W-:Y:S07]  /*6ef0*/  LDSM.16.M88.4 R184, [R222] ;  /* 0x00000000deb8783b */ /* 0x000fee0000000200 */
[C---:B------:R-:W-:Y:S08]  /*6f00*/  HMMA.16816.F32 R28, R172.reuse, R188, R28 ;  /* 0x000000bcac1c723c */ /* 0x040ff0000000181c */
[----:B------:R-:W-:Y:S01]  /*6f10*/  HMMA.16816.F32 R32, R172, R190, R32 ;  /* 0x000000beac20723c */ /* 0x000fe20000001820 */
[----:B------:R-:W4:Y:S05]  /*6f20*/  LDSM.16.M88.4 R172, [R133] ;  /* 0x0000000085ac783b */ /* 0x000f2a0000000200 */
[----:B------:R-:W-:Y:S02]  /*6f30*/  LDSM.16.M88.4 R188, [R209+-0x6000] ;  /* 0xffa00000d1bc783b */ /* 0x000fe40000000200 */
[C---:B-1----:R-:W-:Y:S08]  /*6f40*/  HMMA.16816.F32 R4, R168.reuse, R176, R4 ;  /* 0x000000b0a804723c */ /* 0x042ff00000001804 */
[C---:B------:R-:W-:Y:S01]  /*6f50*/  HMMA.16816.F32 R8, R168.reuse, R178, R8 ;  /* 0x000000b2a808723c */ /* 0x040fe20000001808 */
[----:B------:R-:W1:Y:S07]  /*6f60*/  LDSM.16.M88.4 R176, [R192] ;  /* 0x00000000c0b0783b */ /* 0x000e6e0000000200 */
[C---:B--2---:R-:W-:Y:S08]  /*6f70*/  HMMA.16816.F32 R12, R168.reuse, R180, R12 ;  /* 0x000000b4a80c723c */ /* 0x044ff0000000180c */
[C---:B------:R-:W-:Y:S01]  /*6f80*/  HMMA.16816.F32 R16, R168.reuse, R182, R16 ;  /* 0x000000b6a810723c */ /* 0x040fe20000001810 */
[----:B------:R-:W2:Y:S07]  /*6f90*/  LDSM.16.M88.4 R180, [R209+-0x5800] ;  /* 0xffa80000d1b4783b */ /* 0x000eae0000000200 */
[C---:B----4-:R-:W-:Y:S08]  /*6fa0*/  HMMA.16816.F32 R20, R168.reuse, R172, R20 ;  /* 0x000000aca814723c */ /* 0x050ff00000001814 */
[C---:B------:R-:W-:Y:S01]  /*6fb0*/  HMMA.16816.F32 R24, R168.reuse, R174, R24 ;  /* 0x000000aea818723c */ /* 0x040fe20000001818 */
[----:B------:R-:W4:Y:S07]  /*6fc0*/  LDSM.16.M88.4 R172, [R209+-0x5000] ;  /* 0xffb00000d1ac783b */ /* 0x000f2e0000000200 */
[C---:B-1----:R-:W-:Y:S08]  /*6fd0*/  HMMA.16816.F32 R28, R168.reuse, R176, R28 ;  /* 0x000000b0a81c723c */ /* 0x042ff0000000181c */
[----:B------:R-:W-:Y:S01]  /*6fe0*/  HMMA.16816.F32 R32, R168, R178, R32 ;  /* 0x000000b2a820723c */ /* 0x000fe20000001820 */
[----:B------:R-:W1:Y:S05]  /*6ff0*/  LDSM.16.M88.4 R168, [R209+-0x4800] ;  /* 0xffb80000d1a8783b */ /* 0x000e6a0000000200 */
[----:B------:R-:W-:Y:S02]  /*7000*/  LDSM.16.M88.4 R176, [R220+0x4000] ;  /* 0x00400000dcb0783b */ /* 0x000fe40000000200 */
[C---:B------:R-:W-:Y:S08]  /*7010*/  HMMA.16816.F32 R4, R184.reuse, R188, R4 ;  /* 0x000000bcb804723c */ /* 0x040ff00000001804 */
[C---:B------:R-:W-:Y:S01]  /*7020*/  HMMA.16816.F32 R8, R184.reuse, R190, R8 ;  /* 0x000000beb808723c */ /* 0x040fe20000001808 */
[----:B------:R-:W5:Y:S07]  /*7030*/  LDSM.16.M88.4 R188, [R208+0x2000] ;  /* 0x00200000d0bc783b */ /* 0x000f6e0000000200 */
[C---:B--2---:R-:W-:Y:S08]  /*7040*/  HMMA.16816.F32 R12, R184.reuse, R180, R12 ;  /* 0x000000b4b80c723c */ /* 0x044ff0000000180c */
[C---:B------:R-:W-:Y:S01]  /*7050*/  HMMA.16816.F32 R16, R184.reuse, R182, R16 ;  /* 0x000000b6b810723c */ /* 0x040fe20000001810 */
[----:B------:R-:W2:Y:S07]  /*7060*/  LDSM.16.M88.4 R180, [R208+0x2800] ;  /* 0x00280000d0b4783b */ /* 0x000eae0000000200 */
[C---:B----4-:R-:W-:Y:S08]  /*7070*/  HMMA.16816.F32 R20, R184.reuse, R172, R20 ;  /* 0x000000acb814723c */ /* 0x050ff00000001814 */
[C---:B------:R-:W-:Y:S01]  /*7080*/  HMMA.16816.F32 R24, R184.reuse, R174, R24 ;  /* 0x000000aeb818723c */ /* 0x040fe20000001818 */
[----:B------:R-:W4:Y:S07]  /*7090*/  LDSM.16.M88.4 R172, [R208+0x3000] ;  /* 0x00300000d0ac783b */ /* 0x000f2e0000000200 */
[C---:B-1----:R-:W-:Y:S08]  /*70a0*/  HMMA.16816.F32 R28, R184.reuse, R168, R28 ;  /* 0x000000a8b81c723c */ /* 0x042ff0000000181c */
[----:B------:R-:W-:Y:S01]  /*70b0*/  HMMA.16816.F32 R32, R184, R170, R32 ;  /* 0x000000aab820723c */ /* 0x000fe20000001820 */
[----:B------:R-:W1:Y:S05]  /*70c0*/  LDSM.16.M88.4 R168, [R208+0x3800] ;  /* 0x00380000d0a8783b */ /* 0x000e6a0000000200 */
[----:B------:R-:W-:Y:S02]  /*70d0*/  LDSM.16.M88.4 R184, [R221+0x4000] ;  /* 0x00400000ddb8783b */ /* 0x000fe40000000200 */
[C---:B-----5:R-:W-:Y:S08]  /*70e0*/  HMMA.16816.F32 R4, R176.reuse, R188, R4 ;  /* 0x000000bcb004723c */ /* 0x060ff00000001804 */
[C---:B------:R-:W-:Y:S01]  /*70f0*/  HMMA.16816.F32 R8, R176.reuse, R190, R8 ;  /* 0x000000beb008723c */ /* 0x040fe20000001808 */
[----:B------:R-:W5:Y:S05]  /*7100*/  LDSM.16.M88.4 R188, [R193] ;  /* 0x00000000c1bc783b */ /* 0x000f6a0000000200 */
[----:B------:R-:W3:Y:S02]  /*7110*/  LDSM.16.M88.4 R192, [R194] ;  /* 0x00000000c2c0783b */ /* 0x000ee40000000200 */
[C---:B--2---:R-:W-:Y:S08]  /*7120*/  HMMA.16816.F32 R12, R176.reuse, R180, R12 ;  /* 0x000000b4b00c723c */ /* 0x044ff0000000180c */
[C---:B------:R-:W-:Y:S01]  /*7130*/  HMMA.16816.F32 R16, R176.reuse, R182, R16 ;  /* 0x000000b6b010723c */ /* 0x040fe20000001810 */
[----:B------:R-:W2:Y:S07]  /*7140*/  LDSM.16.M88.4 R180, [R196] ;  /* 0x00000000c4b4783b */ /* 0x000eae0000000200 */
[C---:B----4-:R-:W-:Y:S08]  /*7150*/  HMMA.16816.F32 R20, R176.reuse, R172, R20 ;  /* 0x000000acb014723c */ /* 0x050ff00000001814 */
[C---:B------:R-:W-:Y:S01]  /*7160*/  HMMA.16816.F32 R24, R176.reuse, R174, R24 ;  /* 0x000000aeb018723c */ /* 0x040fe20000001818 */
[----:B------:R-:W4:Y:S07]  /*7170*/  LDSM.16.M88.4 R172, [R197] ;  /* 0x00000000c5ac783b */ /* 0x000f2e0000000200 */
[C---:B-1----:R-:W-:Y:S08]  /*7180*/  HMMA.16816.F32 R28, R176.reuse, R168, R28 ;  /* 0x000000a8b01c723c */ /* 0x042ff0000000181c */
[----:B------:R-:W-:Y:S01]  /*7190*/  HMMA.16816.F32 R32, R176, R170, R32 ;  /* 0x000000aab020723c */ /* 0x000fe20000001820 */
[----:B------:R-:W-:Y:S05]  /*71a0*/  LDSM.16.M88.4 R176, [R198] ;  /* 0x00000000c6b0783b */ /* 0x000fea0000000200 */
[----:B------:R-:W1:Y:S02]  /*71b0*/  LDSM.16.M88.4 R168, [R223+0x4000] ;  /* 0x00400000dfa8783b */ /* 0x000e640000000200 */
[C---:B-----5:R-:W-:Y:S08]  /*71c0*/  HMMA.16816.F32 R4, R184.reuse, R188, R4 ;  /* 0x000000bcb804723c */ /* 0x060ff00000001804 */
[C---:B------:R-:W-:Y:S01]  /*71d0*/  HMMA.16816.F32 R8, R184.reuse, R190, R8 ;  /* 0x000000beb808723c */ /* 0x040fe20000001808 */
[----:B------:R-:W5:Y:S05]  /*71e0*/  LDSM.16.M88.4 R188, [R199] ;  /* 0x00000000c7bc783b */ /* 0x000f6a0000000200 */
[----:B------:R-:W1:Y:S02]  /*71f0*/  LDSM.16.M88.4 R196, [R200] ;  /* 0x00000000c8c4783b */ /* 0x000e640000000200 */
[C---:B---3--:R-:W-:Y:S08]  /*7200*/  HMMA.16816.F32 R12, R184.reuse, R192, R12 ;  /* 0x000000c0b80c723c */ /* 0x048ff0000000180c */
[C---:B------:R-:W-:Y:S01]  /*7210*/  HMMA.16816.F32 R16, R184.reuse, R194, R16 ;  /* 0x000000c2b810723c */ /* 0x040fe20000001810 */
[----:B------:R-:W3:Y:S07]  /*7220*/  LDSM.16.M88.4 R192, [R201] ;  /* 0x00000000c9c0783b */ /* 0x000eee0000000200 */
[C---:B--2---:R-:W-:Y:S08]  /*7230*/  HMMA.16816.F32 R20, R184.reuse, R180, R20 ;  /* 0x000000b4b814723c */ /* 0x044ff00000001814 */
[C---:B------:R-:W-:Y:S01]  /*7240*/  HMMA.16816.F32 R24, R184.reuse, R182, R24 ;  /* 0x000000b6b818723c */ /* 0x040fe20000001818 */
[----:B------:R-:W-:Y:S07]  /*7250*/  LDSM.16.M88.4 R180, [R209+-0x4000] ;  /* 0xffc00000d1b4783b */ /* 0x000fee0000000200 */
[C---:B----4-:R-:W-:Y:S08]  /*7260*/  HMMA.16816.F32 R28, R184.reuse, R172, R28 ;  /* 0x000000acb81c723c */ /* 0x050ff0000000181c */
[----:B------:R-:W-:Y:S01]  /*7270*/  HMMA.16816.F32 R32, R184, R174, R32 ;  /* 0x000000aeb820723c */ /* 0x000fe20000001820 */
[----:B------:R-:W2:Y:S05]  /*7280*/  LDSM.16.M88.4 R172, [R222+0x4000] ;  /* 0x00400000deac783b */ /* 0x000eaa0000000200 */
[----:B------:R-:W4:Y:S02]  /*7290*/  LDSM.16.M88.4 R184, [R209+-0x3800] ;  /* 0xffc80000d1b8783b */ /* 0x000f240000000200 */
[C---:B-1----:R-:W-:Y:S08]  /*72a0*/  HMMA.16816.F32 R4, R168.reuse, R176, R4 ;  /* 0x000000b0a804723c */ /* 0x042ff00000001804 */
[C---:B------:R-:W-:Y:S01]  /*72b0*/  HMMA.16816.F32 R8, R168.reuse, R178, R8 ;  /* 0x000000b2a808723c */ /* 0x040fe20000001808 */
[----:B------:R-:W1:Y:S07]  /*72c0*/  LDSM.16.M88.4 R176, [R209+-0x3000] ;  /* 0xffd00000d1b0783b */ /* 0x000e6e0000000200 */
[C---:B-----5:R-:W-:Y:S08]  /*72d0*/  HMMA.16816.F32 R12, R168.reuse, R188, R12 ;  /* 0x000000bca80c723c */ /* 0x060ff0000000180c */
[C---:B------:R-:W-:Y:S01]  /*72e0*/  HMMA.16816.F32 R16, R168.reuse, R190, R16 ;  /* 0x000000bea810723c */ /* 0x040fe20000001810 */
[----:B------:R-:W-:Y:S07]  /*72f0*/  LDSM.16.M88.4 R188, [R220+0x8000] ;  /* 0x00800000dcbc783b */ /* 0x000fee0000000200 */
[C---:B------:R-:W-:Y:S08]  /*7300*/  HMMA.16816.F32 R20, R168.reuse, R196, R20 ;  /* 0x000000c4a814723c */ /* 0x040ff00000001814 */
[C---:B------:R-:W-:Y:S01]  /*7310*/  HMMA.16816.F32 R24, R168.reuse, R198, R24 ;  /* 0x000000c6a818723c */ /* 0x040fe20000001818 */
[----:B------:R-:W-:Y:S07]  /*7320*/  LDSM.16.M88.4 R196, [R208+0x5000] ;  /* 0x00500000d0c4783b */ /* 0x000fee0000000200 */
[C---:B---3--:R-:W-:Y:S08]  /*7330*/  HMMA.16816.F32 R28, R168.reuse, R192, R28 ;  /* 0x000000c0a81c723c */ /* 0x048ff0000000181c */
[----:B------:R-:W-:Y:S01]  /*7340*/  HMMA.16816.F32 R32, R168, R194, R32 ;  /* 0x000000c2a820723c */ /* 0x000fe20000001820 */
[----:B------:R-:W3:Y:S05]  /*7350*/  LDSM.16.M88.4 R168, [R209+-0x2800] ;  /* 0xffd80000d1a8783b */ /* 0x000eea0000000200 */
[----:B------:R-:W5:Y:S02]  /*7360*/  LDSM.16.M88.4 R192, [R208+0x4000] ;  /* 0x00400000d0c0783b */ /* 0x000f640000000200 */
[C---:B--2---:R-:W-:Y:S08]  /*7370*/  HMMA.16816.F32 R4, R172.reuse, R180, R4 ;  /* 0x000000b4ac04723c */ /* 0x044ff00000001804 */
[C---:B------:R-:W-:Y:S01]  /*7380*/  HMMA.16816.F32 R8, R172.reuse, R182, R8 ;  /* 0x000000b6ac08723c */ /* 0x040fe20000001808 */
[----:B------:R-:W2:Y:S07]  /*7390*/  LDSM.16.M88.4 R180, [R208+0x4800] ;  /* 0x00480000d0b4783b */ /* 0x000eae0000000200 */
[C---:B----4-:R-:W-:Y:S08]  /*73a0*/  HMMA.16816.F32 R12, R172.reuse, R184, R12 ;  /* 0x000000b8ac0c723c */ /* 0x050ff0000000180c */
[C---:B------:R-:W-:Y:S01]  /*73b0*/  HMMA.16816.F32 R16, R172.reuse, R186, R16 ;  /* 0x000000baac10723c */ /* 0x040fe20000001810 */
[----:B------:R-:W4:Y:S07]  /*73c0*/  LDSM.16.M88.4 R184, [R208+0x5800] ;  /* 0x00580000d0b8783b */ /* 0x000f2e0000000200 */
[C---:B-1----:R-:W-:Y:S08]  /*73d0*/  HMMA.16816.F32 R20, R172.reuse, R176, R20 ;  /* 0x000000b0ac14723c */ /* 0x042ff00000001814 */
[C---:B------:R-:W-:Y:S01]  /*73e0*/  HMMA.16816.F32 R24, R172.reuse, R178, R24 ;  /* 0x000000b2ac18723c */ /* 0x040fe20000001818 */
[----:B------:R-:W-:Y:S07]  /*73f0*/  LDSM.16.M88.4 R176, [R203] ;  /* 0x00000000cbb0783b */ /* 0x000fee0000000200 */
[C---:B---3--:R-:W-:Y:S08]  /*7400*/  HMMA.16816.F32 R28, R172.reuse, R168, R28 ;  /* 0x000000a8ac1c723c */ /* 0x048ff0000000181c */
[----:B------:R-:W-:Y:S01]  /*7410*/  HMMA.16816.F32 R32, R172, R170, R32 ;  /* 0x000000aaac20723c */ /* 0x000fe20000001820 */
[----:B------:R-:W-:Y:S05]  /*7420*/  LDSM.16.M88.4 R172, [R202] ;  /* 0x00000000caac783b */ /* 0x000fea0000000200 */
[----:B------:R-:W1:Y:S02]  /*7430*/  LDSM.16.M88.4 R168, [R221+0x8000] ;  /* 0x00800000dda8783b */ /* 0x000e640000000200 */
[C---:B-----5:R-:W-:Y:S03]  /*7440*/  HMMA.16816.F32 R4, R188.reuse, R192, R4 ;  /* 0x000000c0bc04723c */ /* 0x060fe60000001804 */
[----:B------:R-:W3:Y:S05]  /*7450*/  LDSM.16.M88.4 R200, [R204] ;  /* 0x00000000ccc8783b */ /* 0x000eea0000000200 */
[C---:B------:R-:W-:Y:S01]  /*7460*/  HMMA.16816.F32 R8, R188.reuse, R194, R8 ;  /* 0x000000c2bc08723c */ /* 0x040fe20000001808 */
[----:B------:R-:W5:Y:S07]  /*7470*/  LDSM.16.M88.4 R192, [R205] ;  /* 0x00000000cdc0783b */ /* 0x000f6e0000000200 */
[C---:B--2---:R-:W-:Y:S08]  /*7480*/  HMMA.16816.F32 R12, R188.reuse, R180, R12 ;  /* 0x000000b4bc0c723c */ /* 0x044ff0000000180c */
[C---:B------:R-:W-:Y:S01]  /*7490*/  HMMA.16816.F32 R16, R188.reuse, R182, R16 ;  /* 0x000000b6bc10723c */ /* 0x040fe20000001810 */
[----:B------:R-:W-:Y:S07]  /*74a0*/  LDSM.16.M88.4 R180, [R223+0x8000] ;  /* 0x00800000dfb4783b */ /* 0x000fee0000000200 */
[C---:B------:R-:W-:Y:S08]  /*74b0*/  HMMA.16816.F32 R20, R188.reuse, R196, R20 ;  /* 0x000000c4bc14723c */ /* 0x040ff00000001814 */
[C---:B------:R-:W-:Y:S01]  /*74c0*/  HMMA.16816.F32 R24, R188.reuse, R198, R24 ;  /* 0x000000c6bc18723c */ /* 0x040fe20000001818 */
[----:B------:R-:W2:Y:S05]  /*74d0*/  LDSM.16.M88.4 R196, [R206] ;  /* 0x00000000cec4783b */ /* 0x000eaa0000000200 */
[----:B------:R-:W2:Y:S02]  /*74e0*/  LDSM.16.M88.4 R204, [R207] ;  /* 0x00000000cfcc783b */ /* 0x000ea40000000200 */
[C---:B----4-:R-:W-:Y:S08]  /*74f0*/  HMMA.16816.F32 R28, R188.reuse, R184, R28 ;  /* 0x000000b8bc1c723c */ /* 0x050ff0000000181c */
[----:B------:R-:W-:Y:S01]  /*7500*/  HMMA.16816.F32 R32, R188, R186, R32 ;  /* 0x000000babc20723c */ /* 0x000fe20000001820 */
[----:B------:R-:W4:Y:S05]  /*7510*/  LDSM.16.M88.4 R184, [R214] ;  /* 0x00000000d6b8783b */ /* 0x000f2a0000000200 */
[----:B------:R-:W2:Y:S02]  /*7520*/  LDSM.16.M88.4 R188, [R215] ;  /* 0x00000000d7bc783b */ /* 0x000ea40000000200 */
[C---:B-1----:R-:W-:Y:S08]  /*7530*/  HMMA.16816.F32 R4, R168.reuse, R172, R4 ;  /* 0x000000aca804723c */ /* 0x042ff00000001804 */
[C---:B------:R-:W-:Y:S01]  /*7540*/  HMMA.16816.F32 R8, R168.reuse, R174, R8 ;  /* 0x000000aea808723c */ /* 0x040fe20000001808 */
[----:B------:R-:W-:Y:S07]  /*7550*/  LDSM.16.M88.4 R172, [R222+0x8000] ;  /* 0x00800000deac783b */ /* 0x000fee0000000200 */
[C---:B------:R-:W-:Y:S08]  /*7560*/  HMMA.16816.F32 R12, R168.reuse, R176, R12 ;  /* 0x000000b0a80c723c */ /* 0x040ff0000000180c */
[C---:B------:R-:W-:Y:S01]  /*7570*/  HMMA.16816.F32 R16, R168.reuse, R178, R16 ;  /* 0x000000b2a810723c */ /* 0x040fe20000001810 */
[----:B------:R-:W1:Y:S07]  /*7580*/  LDSM.16.M88.4 R176, [R209+-0x2000] ;  /* 0xffe00000d1b0783b */ /* 0x000e6e0000000200 */
[C---:B---3--:R-:W-:Y:S08]  /*7590*/  HMMA.16816.F32 R20, R168.reuse, R200, R20 ;  /* 0x000000c8a814723c */ /* 0x048ff00000001814 */
[C---:B------:R-:W-:Y:S01]  /*75a0*/  HMMA.16816.F32 R24, R168.reuse, R202, R24 ;  /* 0x000000caa818723c */ /* 0x040fe20000001818 */
[----:B------:R-:W3:Y:S07]  /*75b0*/  LDSM.16.M88.4 R200, [R209+-0x1800] ;  /* 0xffe80000d1c8783b */ /* 0x000eee0000000200 */
[C---:B-----5:R-:W-:Y:S08]  /*75c0*/  HMMA.16816.F32 R28, R168.reuse, R192, R28 ;  /* 0x000000c0a81c723c */ /* 0x060ff0000000181c */
[----:B------:R-:W-:Y:S01]  /*75d0*/  HMMA.16816.F32 R32, R168, R194, R32 ;  /* 0x000000c2a820723c */ /* 0x000fe20000001820 */
[----:B------:R-:W5:Y:S05]  /*75e0*/  LDSM.16.M88.4 R168, [R209+-0x1000] ;  /* 0xfff00000d1a8783b */ /* 0x000f6a0000000200 */
[----:B------:R-:W1:Y:S02]  /*75f0*/  LDSM.16.M88.4 R192, [R209+-0x800] ;  /* 0xfff80000d1c0783b */ /* 0x000e640000000200 */
[C---:B--2---:R-:W-:Y:S08]  /*7600*/  HMMA.16816.F32 R4, R180.reuse, R196, R4 ;  /* 0x000000c4b404723c */ /* 0x044ff00000001804 */
[C---:B------:R-:W-:Y:S01]  /*7610*/  HMMA.16816.F32 R8, R180.reuse, R198, R8 ;  /* 0x000000c6b408723c */ /* 0x040fe20000001808 */
[----:B------:R-:W-:Y:S07]  /*7620*/  LDSM.16.M88.4 R196, [R208+0x6000] ;  /* 0x00600000d0c4783b */ /* 0x000fee0000000200 */
[C---:B------:R-:W-:Y:S08]  /*7630*/  HMMA.16816.F32 R12, R180.reuse, R204, R12 ;  /* 0x000000ccb40c723c */ /* 0x040ff0000000180c */
[C---:B------:R-:W-:Y:S01]  /*7640*/  HMMA.16816.F32 R16, R180.reuse, R206, R16 ;  /* 0x000000ceb410723c */ /* 0x040fe20000001810 */
[----:B------:R-:W-:Y:S07]  /*7650*/  LDSM.16.M88.4 R204, [R208+0x6800] ;  /* 0x00680000d0cc783b */ /* 0x000fee0000000200 */
[C---:B----4-:R-:W-:Y:S08]  /*7660*/  HMMA.16816.F32 R20, R180.reuse, R184, R20 ;  /* 0x000000b8b414723c */ /* 0x050ff00000001814 */
[C---:B------:R-:W-:Y:S01]  /*7670*/  HMMA.16816.F32 R24, R180.reuse, R186, R24 ;  /* 0x000000bab418723c */ /* 0x040fe20000001818 */
[----:B------:R-:W2:Y:S07]  /*7680*/  LDSM.16.M88.4 R184, [R220+0xc000] ;  /* 0x00c00000dcb8783b */ /* 0x000eae0000000200 */
[C---:B------:R-:W-:Y:S08]  /*7690*/  HMMA.16816.F32 R28, R180.reuse, R188, R28 ;  /* 0x000000bcb41c723c */ /* 0x040ff0000000181c */
[----:B------:R-:W-:Y:S01]  /*76a0*/  HMMA.16816.F32 R32, R180, R190, R32 ;  /* 0x000000beb420723c */ /* 0x000fe20000001820 */
[----:B------:R-:W4:Y:S05]  /*76b0*/  LDSM.16.M88.4 R180, [R208+0x7000] ;  /* 0x00700000d0b4783b */ /* 0x000f2a0000000200 */
[----:B------:R-:W2:Y:S02]  /*76c0*/  LDSM.16.M88.4 R188, [R208+0x7800] ;  /* 0x00780000d0bc783b */ /* 0x000ea40000000200 */
[C---:B-1----:R-:W-:Y:S08]  /*76d0*/  HMMA.16816.F32 R4, R172.reuse, R176, R4 ;  /* 0x000000b0ac04723c */ /* 0x042ff00000001804 */
[C---:B------:R-:W-:Y:S01]  /*76e0*/  HMMA.16816.F32 R8, R172.reuse, R178, R8 ;  /* 0x000000b2ac08723c */ /* 0x040fe20000001808 */
[----:B------:R-:W-:Y:S07]  /*76f0*/  LDSM.16.M88.4 R176, [R216] ;  /* 0x00000000d8b0783b */ /* 0x000fee0000000200 */
[C---:B---3--:R-:W-:Y:S08]  /*7700*/  HMMA.16816.F32 R12, R172.reuse, R200, R12 ;  /* 0x000000c8ac0c723c */ /* 0x048ff0000000180c */
[C---:B------:R-:W-:Y:S01]  /*7710*/  HMMA.16816.F32 R16, R172.reuse, R202, R16 ;  /* 0x000000caac10723c */ /* 0x040fe20000001810 */
[----:B------:R-:W-:Y:S07]  /*7720*/  LDSM.16.M88.4 R200, [R217] ;  /* 0x00000000d9c8783b */ /* 0x000fee0000000200 */
[C---:B-----5:R-:W-:Y:S08]  /*7730*/  HMMA.16816.F32 R20, R172.reuse, R168, R20 ;  /* 0x000000a8ac14723c */ /* 0x060ff00000001814 */
[C---:B------:R-:W-:Y:S01]  /*7740*/  HMMA.16816.F32 R24, R172.reuse, R170, R24 ;  /* 0x000000aaac18723c */ /* 0x040fe20000001818 */
[----:B------:R-:W1:Y:S07]  /*7750*/  LDSM.16.M88.4 R168, [R221+0xc000] ;  /* 0x00c00000dda8783b */ /* 0x000e6e0000000200 */
[C---:B------:R-:W-:Y:S08]  /*7760*/  HMMA.16816.F32 R28, R172.reuse, R192, R28 ;  /* 0x000000c0ac1c723c */ /* 0x040ff0000000181c */
[----:B------:R-:W-:Y:S01]  /*7770*/  HMMA.16816.F32 R32, R172, R194, R32 ;  /* 0x000000c2ac20723c */ /* 0x000fe20000001820 */
[----:B------:R-:W3:Y:S05]  /*7780*/  LDSM.16.M88.4 R172, [R218] ;  /* 0x00000000daac783b */ /* 0x000eea0000000200 */
[----:B------:R-:W5:Y:S02]  /*7790*/  LDSM.16.M88.4 R192, [R219] ;  /* 0x00000000dbc0783b */ /* 0x000f640000000200 */
[C---:B--2---:R-:W-:Y:S08]  /*77a0*/  HMMA.16816.F32 R4, R184.reuse, R196, R4 ;  /* 0x000000c4b804723c */ /* 0x044ff00000001804 */
[C---:B------:R-:W-:Y:S01]  /*77b0*/  HMMA.16816.F32 R8, R184.reuse, R198, R8 ;  /* 0x000000c6b808723c */ /* 0x040fe20000001808 */
[----:B------:R-:W-:Y:S07]  /*77c0*/  LDSM.16.M88.4 R196, [R224] ;  /* 0x00000000e0c4783b */ /* 0x000fee0000000200 */
[C---:B------:R-:W-:Y:S08]  /*77d0*/  HMMA.16816.F32 R12, R184.reuse, R204, R12 ;  /* 0x000000ccb80c723c */ /* 0x040ff0000000180c */
[C---:B------:R-:W-:Y:S01]  /*77e0*/  HMMA.16816.F32 R16, R184.reuse, R206, R16 ;  /* 0x000000ceb810723c */ /* 0x040fe20000001810 */
[----:B------:R-:W-:Y:S07]  /*77f0*/  LDSM.16.M88.4 R204, [R225] ;  /* 0x00000000e1cc783b */ /* 0x000fee0000000200 */
[C---:B----4-:R-:W-:Y:S08]  /*7800*/  HMMA.16816.F32 R20, R184.reuse, R180, R20 ;  /* 0x000000b4b814723c */ /* 0x050ff00000001814 */
[C---:B------:R-:W-:Y:S01]  /*7810*/  HMMA.16816.F32 R24, R184.reuse, R182, R24 ;  /* 0x000000b6b818723c */ /* 0x040fe20000001818 */
[----:B------:R-:W2:Y:S07]  /*7820*/  LDSM.16.M88.4 R180, [R223+0xc000] ;  /* 0x00c00000dfb4783b */ /* 0x000eae0000000200 */
[C---:B------:R-:W-:Y:S08]  /*7830*/  HMMA.16816.F32 R28, R184.reuse, R188, R28 ;  /* 0x000000bcb81c723c */ /* 0x040ff0000000181c */
[----:B------:R-:W-:Y:S01]  /*7840*/  HMMA.16816.F32 R32, R184, R190, R32 ;  /* 0x000000beb820723c */ /* 0x000fe20000001820 */
[----:B------:R-:W4:Y:S05]  /*7850*/  LDSM.16.M88.4 R184, [R226] ;  /* 0x00000000e2b8783b */ /* 0x000f2a0000000200 */
[----:B------:R-:W2:Y:S02]  /*7860*/  LDSM.16.M88.4 R188, [R227] ;  /* 0x00000000e3bc783b */ /* 0x000ea40000000200 */
[C---:B-1----:R-:W-:Y:S08]  /*7870*/  HMMA.16816.F32 R4, R168.reuse, R176, R4 ;  /* 0x000000b0a804723c */ /* 0x042ff00000001804 */
[C---:B------:R-:W-:Y:S01]  /*7880*/  HMMA.16816.F32 R8, R168.reuse, R178, R8 ;  /* 0x000000b2a808723c */ /* 0x040fe20000001808 */
[----:B------:R-:W-:Y:S07]  /*7890*/  LDSM.16.M88.4 R176, [R209] ;  /* 0x00000000d1b0783b */ /* 0x000fee0000000200 */
[C---:B------:R-:W-:Y:S08]  /*78a0*/  HMMA.16816.F32 R12, R168.reuse, R200, R12 ;  /* 0x000000c8a80c723c */ /* 0x040ff0000000180c */
[C---:B------:R-:W-:Y:S01]  /*78b0*/  HMMA.16816.F32 R16, R168.reuse, R202, R16 ;  /* 0x000000caa810723c */ /* 0x040fe20000001810 */
[----:B------:R-:W-:Y:S07]  /*78c0*/  LDSM.16.M88.4 R200, [R209+0x800] ;  /* 0x00080000d1c8783b */ /* 0x000fee0000000200 */
[C---:B---3--:R-:W-:Y:S08]  /*78d0*/  HMMA.16816.F32 R20, R168.reuse, R172, R20 ;  /* 0x000000aca814723c */ /* 0x048ff00000001814 */
[C---:B------:R-:W-:Y:S01]  /*78e0*/  HMMA.16816.F32 R24, R168.reuse, R174, R24 ;  /* 0x000000aea818723c */ /* 0x040fe20000001818 */
[----:B------:R-:W1:Y:S07]  /*78f0*/  LDSM.16.M88.4 R172, [R222+0xc000] ;  /* 0x00c00000deac783b */ /* 0x000e6e0000000200 */
[C---:B-----5:R-:W-:Y:S08]  /*7900*/  HMMA.16816.F32 R28, R168.reuse, R192, R28 ;  /* 0x000000c0a81c723c */ /* 0x060ff0000000181c */
[----:B------:R-:W-:Y:S01]  /*7910*/  HMMA.16816.F32 R32, R168, R194, R32 ;  /* 0x000000c2a820723c */ /* 0x000fe20000001820 */
[----:B------:R-:W3:Y:S05]  /*7920*/  LDSM.16.M88.4 R168, [R209+0x1000] ;  /* 0x00100000d1a8783b */ /* 0x000eea0000000200 */
[----:B------:R-:W5:Y:S02]  /*7930*/  LDSM.16.M88.4 R192, [R209+0x1800] ;  /* 0x00180000d1c0783b */ /* 0x000f640000000200 */
[C---:B--2---:R-:W-:Y:S01]  /*7940*/  HMMA.16816.F32 R4, R180.reuse, R196, R4 ;  /* 0x000000c4b404723c */ /* 0x044fe20000001804 */
[----:B------:R-:W-:Y:S04]  /*7950*/  DEPBAR.LE SB0, 0x0 ;  /* 0x000080000000791a */ /* 0x000fe80000000000 */
[----:B------:R-:W-:Y:S03]  /*7960*/  BAR.SYNC.DEFER_BLOCKING 0x0 ;  /* 0x0000000000007b1d */ /* 0x000fe60000010000 */
[C---:B------:R-:W-:Y:S08]  /*7970*/  HMMA.16816.F32 R8, R180.reuse, R198, R8 ;  /* 0x000000c6b408723c */ /* 0x040ff00000001808 */
[C---:B------:R-:W-:Y:S08]  /*7980*/  HMMA.16816.F32 R12, R180.reuse, R204, R12 ;  /* 0x000000ccb40c723c */ /* 0x040ff0000000180c */
[C---:B------:R-:W-:Y:S08]  /*7990*/  HMMA.16816.F32 R16, R180.reuse, R206, R16 ;  /* 0x000000ceb410723c */ /* 0x040ff00000001810 */
[C---:B----4-:R-:W-:Y:S08]  /*79a0*/  HMMA.16816.F32 R20, R180.reuse, R184, R20 ;  /* 0x000000b8b414723c */ /* 0x050ff00000001814 */
[C---:B------:R-:W-:Y:S08]  /*79b0*/  HMMA.16816.F32 R24, R180.reuse, R186, R24 ;  /* 0x000000bab418723c */ /* 0x040ff00000001818 */
[C---:B------:R-:W-:Y:S08]  /*79c0*/  HMMA.16816.F32 R28, R180.reuse, R188, R28 ;  /* 0x000000bcb41c723c */ /* 0x040ff0000000181c */
[----:B------:R-:W-:Y:S08]  /*79d0*/  HMMA.16816.F32 R32, R180, R190, R32 ;  /* 0x000000beb420723c */ /* 0x000ff00000001820 */
[C---:B-1----:R-:W-:Y:S08]  /*79e0*/  HMMA.16816.F32 R4, R172.reuse, R176, R4 ;  /* 0x000000b0ac04723c */ /* 0x042ff00000001804 */
[C---:B------:R-:W-:Y:S08]  /*79f0*/  HMMA.16816.F32 R8, R172.reuse, R178, R8 ;  /* 0x000000b2ac08723c */ /* 0x040ff00000001808 */
[C---:B------:R-:W-:Y:S08]  /*7a00*/  HMMA.16816.F32 R12, R172.reuse, R200, R12 ;  /* 0x000000c8ac0c723c */ /* 0x040ff0000000180c */
[C---:B------:R-:W-:Y:S08]  /*7a10*/  HMMA.16816.F32 R16, R172.reuse, R202, R16 ;  /* 0x000000caac10723c */ /* 0x040ff00000001810 */
[C---:B---3--:R-:W-:Y:S08]  /*7a20*/  HMMA.16816.F32 R20, R172.reuse, R168, R20 ;  /* 0x000000a8ac14723c */ /* 0x048ff00000001814 */
[C---:B------:R-:W-:Y:S08]  /*7a30*/  HMMA.16816.F32 R24, R172.reuse, R170, R24 ;  /* 0x000000aaac18723c */ /* 0x040ff00000001818 */
[C---:B-----5:R-:W-:Y:S08]  /*7a40*/  HMMA.16816.F32 R28, R172.reuse, R192, R28 ;  /* 0x000000c0ac1c723c */ /* 0x060ff0000000181c */
[----:B------:R-:W-:Y:S01]  /*7a50*/  HMMA.16816.F32 R32, R172, R194, R32 ;  /* 0x000000c2ac20723c */ /* 0x000fe20000001820 */
[----:B------:R-:W-:Y:S07]  /*7a60*/  @!UPT UIADD3 URZ, URZ, URZ, URZ ;  /* 0x0000003f3f3ff290 */ /* 0x000fee000fffe03f */
[----:B------:R-:W-:-:S11]  /*7a70*/  @!P0 BRA `(.L_x_1589) ;  /* 0x0000056000008947 */ /* 0x000fd60003800000 */
[----:B------:R-:W-:Y:S01]  /*7a80*/  IMAD.MOV.U32 R0, RZ, RZ, 0x1 ;  /* 0x00000001ff007424 */ /* 0x000fe200078e00ff */
[----:B------:R-:W-:Y:S01]  /*7a90*/  SHF.R.S32.HI R230, RZ, 0x1f, R241 ;  /* 0x0000001fffe67819 */ /* 0x000fe200000114f1 */
[----:B------:R-:W-:Y:S01]  /*7aa0*/  IMAD R2, R234, 0x40, R244 ;  /* 0x00000040ea027824 */ /* 0x000fe200078e02f4 */
[----:B------:R-:W-:Y:S01]  /*7ab0*/  SHF.R.S32.HI R214, RZ, 0x1f, R240 ;  /* 0x0000001fffd67819 */ /* 0x000fe200000114f0 */
[----:B------:R-:W-:Y:S01]  /*7ac0*/  IMAD.MOV.U32 R228, RZ, RZ, RZ ;  /* 0x000000ffffe47224 */ /* 0x000fe200078e00ff */
[----:B------:R-:W-:Y:S01]  /*7ad0*/  ISETP.NE.AND P0, PT, R0, c[0x0][0x2b8], PT ;  /* 0x0000ae0000007a0c */ /* 0x000fe20003f05270 */
[----:B------:R-:W-:Y:S01]  /*7ae0*/  IMAD R0, R235, 0x20, R243 ;  /* 0x00000020eb007824 */ /* 0x000fe200078e02f3 */
[C---:B------:R-:W-:Y:S01]  /*7af0*/  SHF.L.U64.HI R174, R241.reuse, 0x1, R230 ;  /* 0x00000001f1ae7819 */ /* 0x040fe200000102e6 */
[----:B------:R-:W-:Y:S01]  /*7b00*/  IMAD.SHL.U32 R178, R241, 0x2, RZ ;  /* 0x00000002f1b27824 */ /* 0x000fe200078e00ff */
[----:B------:R-:W-:Y:S01]  /*7b10*/  SHF.R.S32.HI R230, RZ, 0x1f, R239 ;  /* 0x0000001fffe67819 */ /* 0x000fe200000114ef */
[C---:B------:R-:W-:Y:S01]  /*7b20*/  IMAD.SHL.U32 R177, R239.reuse, 0x2, RZ ;  /* 0x00000002efb17824 */ /* 0x040fe200078e00ff */
[----:B------:R-:W-:Y:S01]  /*7b30*/  IADD3 R2, R2, -0x40, R0 ;  /* 0xffffffc002027810 */ /* 0x000fe20007ffe000 */
[C---:B------:R-:W-:Y:S01]  /*7b40*/  IMAD.SHL.U32 R176, R240.reuse, 0x2, RZ ;  /* 0x00000002f0b07824 */ /* 0x040fe200078e00ff */
[----:B------:R-:W-:Y:S01]  /*7b50*/  SHF.L.U64.HI R173, R239, 0x1, R230 ;  /* 0x00000001efad7819 */ /* 0x000fe200000102e6 */
[C---:B------:R-:W-:Y:S01]  /*7b60*/  IMAD.SHL.U32 R175, R231.reuse, 0x2, RZ ;  /* 0x00000002e7af7824 */ /* 0x040fe200078e00ff */
[----:B------:R-:W-:Y:S01]  /*7b70*/  SHF.R.S32.HI R230, RZ, 0x1f, R231 ;  /* 0x0000001fffe67819 */ /* 0x000fe200000114e7 */
[----:B------:R-:W-:Y:S01]  /*7b80*/  IMAD.MOV.U32 R0, RZ, RZ, R2 ;  /* 0x000000ffff007224 */ /* 0x000fe200078e0002 */
[----:B------:R-:W-:Y:S01]  /*7b90*/  SHF.L.U64.HI R172, R240, 0x1, R214 ;  /* 0x00000001f0ac7819 */ /* 0x000fe200000102d6 */
[----:B------:R-:W-:Y:S01]  /*7ba0*/  @P0 IMAD.HI.U32 R3, R2, c[0x0][0x2bc], RZ ;  /* 0x0000af0002030a27 */ /* 0x000fe200078e00ff */
[----:B------:R-:W-:Y:S04]  /*7bb0*/  SHF.L.U64.HI R171, R231, 0x1, R230 ;  /* 0x00000001e7ab7819 */ /* 0x000fe800000102e6 */
[----:B------:R-:W-:Y:S04]  /*7bc0*/  @P0 SHF.R.U32.HI R0, RZ, c[0x0][0x2c0], R3 ;  /* 0x0000b000ff000a19 */ /* 0x000fe80000011603 */
[C---:B------:R-:W-:Y:S04]  /*7bd0*/  @!P1 IADD3 R3, P0, R0.reuse, R248, RZ ;  /* 0x000000f800039210 */ /* 0x040fe80007f1e0ff */
[----:B------:R-:W-:Y:S01]  /*7be0*/  @!P1 LEA.HI.X.SX32 R133, R0, R252, 0x1, P0 ;  /* 0x000000fc00859211 */ /* 0x000fe200000f0eff */
[----:B------:R-:W-:Y:S01]  /*7bf0*/  IMAD.MOV R0, RZ, RZ, -R0 ;  /* 0x000000ffff007224 */ /* 0x000fe200078e0a00 */
[C---:B------:R-:W-:Y:S03]  /*7c00*/  @!P1 LEA R132, P0, R3.reuse, c[0x0][0x2a0], 0x2 ;  /* 0x0000a80003849a11 */ /* 0x040fe600078010ff */
[----:B------:R-:W-:Y:S01]  /*7c10*/  IMAD R232, R0, c[0x0][0x2b8], R2 ;  /* 0x0000ae0000e87a24 */ /* 0x000fe200078e0202 */
[----:B------:R-:W-:Y:S03]  /*7c20*/  @!P1 LEA.HI.X R133, R3, c[0x0][0x2a4], R133, 0x2, P0 ;  /* 0x0000a90003859a11 */ /* 0x000fe600000f1485 */
[----:B------:R-:W-:Y:S01]  /*7c30*/  IMAD.WIDE.U32 R2, R232, c[0x0][0x1e0], RZ ;  /* 0x00007800e8027a25 */ /* 0x000fe200078e00ff */
[----:B------:R-:W-:Y:S01]  /*7c40*/  SHF.R.S32.HI R0, RZ, 0x1f, R232 ;  /* 0x0000001fff007819 */ /* 0x000fe200000114e8 */
[----:B------:R-:W2:Y:S04]  /*7c50*/  @!P1 LDG.E R228, [R132.64] ;  /* 0x0000000684e49981 */ /* 0x000ea8000c1e1900 */
[----:B------:R-:W-:Y:S04]  /*7c60*/  IMAD R0, R0, c[0x0][0x1e0], RZ ;  /* 0x0000780000007a24 */ /* 0x000fe800078e02ff */
[----:B------:R-:W-:Y:S04]  /*7c70*/  IMAD R0, R232, c[0x0][0x1e4], R0 ;  /* 0x00007900e8007a24 */ /* 0x000fe800078e0200 */
[----:B------:R-:W-:Y:S01]  /*7c80*/  IMAD.IADD R3, R3, 0x1, R0 ;  /* 0x0000000103037824 */ /* 0x000fe200078e0200 */
        /* <DEDUP_REMOVED lines=10> */
.L_x_1668:
[----:B------:R-:W-:-:S05]  /*7d30*/  BRA.DIV ~URZ, `(.L_x_1591) ;  /* 0x000087227f007947 */ /* 0x000fca000b800000 */
[----:B------:R-:W3:Y:S01]  /*7d40*/  SHFL.IDX PT, R0, R170, RZ, 0x181f ;  /* 0x00181fffaa007589 */ /* 0x000ee200000e0000 */
[C---:B------:R-:W-:Y:S04]  /*7d50*/  IADD3 R2, -R233.reuse, 0x10, RZ ;  /* 0x00000010e9027810 */ /* 0x040fe80007ffe1ff */
[----:B------:R-:W-:Y:S04]  /*7d60*/  LOP3.LUT R2, R2, 0xf, RZ, 0xc0, !PT ;  /* 0x0000000f02027812 */ /* 0x000fe800078ec0ff */
[----:B---3--:R-:W-:Y:S04]  /*7d70*/  IADD3 R2, P5, P0, R2, R0, R175 ;  /* 0x0000000002027210 */ /* 0x008fe800078be0af */
[----:B--2---:R-:W-:Y:S02]  /*7d80*/  IADD3.X R3, RZ, R132, R171, P5, P0 ;  /* 0x00000084ff037210 */ /* 0x004fe40002fe04ab */
[----:B------:R-:W-:Y:S11]  /*7d90*/  ISETP.NE.U32.AND P0, PT, R233, RZ, PT ;  /* 0x000000ffe900720c */ /* 0x000ff60003f05070 */
[----:B------:R-:W-:Y:S02]  /*7da0*/  @!UPT UIADD3 URZ, URZ, URZ, URZ ;  /* 0x0000003f3f3ff290 */ /* 0x000fe4000fffe03f */
[----:B------:R-:W-:Y:S01]  /*7db0*/  @!PT LDS RZ, [RZ] ;  /* 0x00000000fffff984 */ /* 0x000fe20000000800 */
[----:B------:R-:W-:Y:S01]  /*7dc0*/  @!PT LDS RZ, [RZ] ;  /* 0x00000000fffff984 */ /* 0x000fe20000000800 */
[----:B------:R2:W-:Y:S02]  /*7dd0*/  LDGSTS.E.BYPASS.LTC128B.128.ZFILL [R229+0x8100], [R2.64], P0 ;  /* 0x0810000002e57fae */ /* 0x0005e40008141d46 */
[----:B--2---:R-:W-:Y:S05]  /*7de0*/  IADD3 R2, P0, R0, R176, RZ ;  /* 0x000000b000027210 */ /* 0x004fea0007f1e0ff */
[----:B------:R-:W-:Y:S01]  /*7df0*/  IMAD.X R3, R132, 0x1, R172, P0 ;  /* 0x0000000184037824 */ /* 0x000fe200000e06ac */
[----:B------:R-:W-:Y:S04]  /*7e00*/  IADD3 R168, P0, R0, R177, RZ ;  /* 0x000000b100a87210 */ /* 0x000fe80007f1e0ff */
[----:B------:R2:W-:Y:S01]  /*7e10*/  LDGSTS.E.BYPASS.LTC128B.128 [R229+0xa100], [R2.64], !P2 ;  /* 0x0a10000002e57fae */ /* 0x0005e2000d101d46 */
[----:B------:R-:W-:Y:S05]  /*7e20*/  IMAD.X R169, R132, 0x1, R173, P0 ;  /* 0x0000000184a97824 */ /* 0x000fea00000e06ad */
[----:B------:R3:W-:Y:S01]  /*7e30*/  LDGSTS.E.BYPASS.LTC128B.128 [R229+0xc100], [R168.64], !P3 ;  /* 0x0c100000a8e57fae */ /* 0x0007e2000d901d46 */
[----:B--2---:R-:W-:Y:S03]  /*7e40*/  IADD3 R2, P0, R0, R178, RZ ;  /* 0x000000b200027210 */ /* 0x004fe60007f1e0ff */
[----:B------:R3:W2:Y:S02]  /*7e50*/  SHFL.IDX PT, R0, R170, 0x1, 0x181f ;  /* 0x00381f00aa007f89 */ /* 0x0006a400000e0000 */
[----:B------:R-:W-:Y:S02]  /*7e60*/  IMAD.X R3, R132, 0x1, R174, P0 ;  /* 0x0000000184037824 */ /* 0x000fe400000e06ae */
[----:B------:R3:W4:Y:S04]  /*7e70*/  SHFL.IDX PT, R132, R133, 0x1, 0x181f ;  /* 0x00381f0085847f89 */ /* 0x00072800000e0000 */
[----:B------:R3:W-:Y:S02]  /*7e80*/  LDGSTS.E.BYPASS.LTC128B.128 [R229+0xe100], [R2.64], !P4 ;  /* 0x0e10000002e57fae */ /* 0x0007e4000e101d46 */
.L_x_1669:
[C---:B---3--:R-:W-:Y:S02]  /*7e90*/  IADD3 R2, -R233.reuse, 0x10, RZ ;  /* 0x00000010e9027810 */ /* 0x048fe40007ffe1ff */
[----:B------:R-:W-:Y:S02]  /*7ea0*/  LOP3.LUT R238, R238, 0xfffffff7, RZ, 0xc0, !PT ;  /* 0xfffffff7eeee7812 */ /* 0x000fe400078ec0ff */
[----:B------:R-:W-:Y:S02]  /*7eb0*/  ISETP.NE.U32.AND P0, PT, R233, RZ, PT ;  /* 0x000000ffe900720c */ /* 0x000fe40003f05070 */
[----:B------:R-:W-:Y:S02]  /*7ec0*/  LOP3.LUT R2, R2, 0xf, RZ, 0xc0, !PT ;  /* 0x0000000f02027812 */ /* 0x000fe400078ec0ff */
[----:B------:R-:W-:Y:S02]  /*7ed0*/  @P1 LOP3.LUT R238, R238, 0x8, RZ, 0xfc, !PT ;  /* 0x00000008eeee1812 */ /* 0x000fe400078efcff */
[----:B--2---:R-:W-:Y:S04]  /*7ee0*/  IADD3 R2, P1, P5, R2, R0, R175 ;  /* 0x0000000002027210 */ /* 0x004fe80007d3e0af */
[----:B----4-:R-:W-:Y:S02]  /*7ef0*/  IADD3.X R3, RZ, R132, R171, P1, P5 ;  /* 0x00000084ff037210 */ /* 0x010fe40000fea4ab */
[----:B------:R-:W-:Y:S02]  /*7f00*/  IADD3 R168, P5, R0, R177, RZ ;  /* 0x000000b100a87210 */ /* 0x000fe40007fbe0ff */
[----:B------:R-:W-:Y:S01]  /*7f10*/  LOP3.LUT P1, RZ, R238, 0x8, RZ, 0xc0, !PT ;  /* 0x00000008eeff7812 */ /* 0x000fe2000782c0ff */
[----:B------:R-:W-:Y:S01]  /*7f20*/  @!PT LDS RZ, [RZ] ;  /* 0x00000000fffff984 */ /* 0x000fe20000000800 */
[----:B------:R-:W-:Y:S01]  /*7f30*/  @!PT LDS RZ, [RZ] ;  /* 0x00000000fffff984 */ /* 0x000fe20000000800 */
[----:B------:R-:W-:Y:S01]  /*7f40*/  @!PT LDS RZ, [RZ] ;  /* 0x00000000fffff984 */ /* 0x000fe20000000800 */
[----:B------:R2:W-:Y:S01]  /*7f50*/  LDGSTS.E.BYPASS.LTC128B.128.ZFILL [R229+0x9100], [R2.64], P0 ;  /* 0x0910000002e57fae */ /* 0x0005e20008141d46 */
[----:B------:R-:W-:Y:S01]  /*7f60*/  IADD3 R170, P0, R0, R176, RZ ;  /* 0x000000b000aa7210 */ /* 0x000fe20007f1e0ff */
[C---:B------:R-:W-:Y:S04]  /*7f70*/  IMAD.X R169, R132.reuse, 0x1, R173, P5 ;  /* 0x0000000184a97824 */ /* 0x040fe800028e06ad */
[----:B------:R-:W-:Y:S05]  /*7f80*/  IMAD.X R171, R132, 0x1, R172, P0 ;  /* 0x0000000184ab7824 */ /* 0x000fea00000e06ac */
[----:B------:R3:W-:Y:S04]  /*7f90*/  LDGSTS.E.BYPASS.LTC128B.128 [R229+0xb100], [R170.64], !P2 ;  /* 0x0b100000aae57fae */ /* 0x0007e8000d101d46 */
[----:B------:R3:W-:Y:S01]  /*7fa0*/  LDGSTS.E.BYPASS.LTC128B.128 [R229+0xd100], [R168.64], !P3 ;  /* 0x0d100000a8e57fae */ /* 0x0007e2000d901d46 */
[----:B--2---:R-:W-:Y:S05]  /*7fb0*/  IADD3 R2, P0, R0, R178, RZ ;  /* 0x000000b200027210 */ /* 0x004fea0007f1e0ff */
[----:B------:R-:W-:Y:S05]  /*7fc0*/  IMAD.X R3, R132, 0x1, R174, P0 ;  /* 0x0000000184037824 */ /* 0x000fea00000e06ae */
[----:B------:R3:W-:Y:S03]  /*7fd0*/  LDGSTS.E.BYPASS.LTC128B.128 [R229+0xf100], [R2.64], !P4 ;  /* 0x0f10000002e57fae */ /* 0x0007e6000e101d46 */
.L_x_1589:
[----:B------:R-:W-:Y:S05]  /*7fe0*/  BSYNC B0 ;  /* 0x0000000000007941 */ /* 0x000fea0003800000 */
.L_x_1588:
        /* <DEDUP_REMOVED lines=41> */
.L_x_1670:
[----:B--2---:R-:W-:Y:S01]  /*8280*/  FMNMX.FTZ R3, R0, R132, !PT ;  /* 0x0000008400037209 */ /* 0x004fe20007810000 */
[C---:B-1----:R-:W-:Y:S01]  /*8290*/  FMUL.FTZ R132, R133.reuse, c[0x0][0x2d0] ;  /* 0x0000b40085847a20 */ /* 0x042fe20000410000 */
[----:B------:R-:W-:Y:S01]  /*82a0*/  WARPSYNC 0xffffffff ;  /* 0xffffffff00007948 */ /* 0x000fe20003800000 */
[----:B------:R-:W-:Y:S01]  /*82b0*/  FADD.FTZ R0, -R133, R134 ;  /* 0x0000008685007221 */ /* 0x000fe20000010100 */
[----:B------:R-:W-:Y:S01]  /*82c0*/  ISETP.GT.AND P0, PT, R234, R242, PT ;  /* 0x000000f2ea00720c */ /* 0x000fe20003f04270 */
        /* <DEDUP_REMOVED lines=19> */
[----:B------:R-:W-:Y:S03]  /*8400*/  FFMA.FTZ R132, R33, c[0x0][0x2d0], -R132 ;  /* 0x0000b40021847a23 */ /* 0x000fe60000010884 */
[----:B------:R3:W-:Y:S10]  /*8410*/  MUFU.EX2 R13, R4 ;  /* 0x00000004000d7308 */ /* 0x0007f40000000800 */
[----:B------:R-:W4:Y:S10]  /*8420*/  MUFU.EX2 R9, R9 ;  /* 0x0000000900097308 */ /* 0x000f340000000800 */
[----:B------:R-:W-:Y:S01]  /*8430*/  MUFU.EX2 R132, R132 ;  /* 0x0000008400847308 */ /* 0x000fe20000000800 */
[----:B---3--:R-:W-:Y:S04]  /*8440*/  FMUL.FTZ R4, R3, c[0x0][0x2d0] ;  /* 0x0000b40003047a20 */ /* 0x008fe80000410000 */
        /* <DEDUP_REMOVED lines=16> */
[----:B------:R-:W-:Y:S02]  /*8550*/  FFMA.FTZ R172, R15, c[0x0][0x2d0], -R4 ;  /* 0x0000b4000fac7a23 */ /* 0x000fe40000010804 */
[----:B------:R-:W-:Y:S10]  /*8560*/  MUFU.EX2 R197, R173 ;  /* 0x000000ad00c57308 */ /* 0x000ff40000000800 */
[----:B------:R-:W-:Y:S10]  /*8570*/  MUFU.EX2 R196, R172 ;  /* 0x000000ac00c47308 */ /* 0x000ff40000000800 */
[----:B------:R-:W-:Y:S10]  /*8580*/  MUFU.EX2 R173, R189 ;  /* 0x000000bd00ad7308 */ /* 0x000ff40000000800 */
[----:B------:R-:W-:Y:S01]  /*8590*/  MUFU.EX2 R172, R190 ;  /* 0x000000be00ac7308 */ /* 0x000fe20000000800 */
[----:B-1----:R-:W-:Y:S01]  /*85a0*/  FFMA.FTZ R0, R2, R237, R12 ;  /* 0x000000ed02007223 */ /* 0x002fe2000001000c */
[----:B--2---:R-:W-:Y:S01]  /*85b0*/  F2FP.PACK_AB R168, R8, R12 ;  /* 0x0000000c08a8723e */ /* 0x004fe200000000ff */
[----:B------:R-:W-:Y:S01]  /*85c0*/  FMUL.FTZ R32, R2, R136 ;  /* 0x0000008802207220 */ /* 0x000fe20000410000 */
[----:B----4-:R-:W-:Y:S01]  /*85d0*/  F2FP.PACK_AB R170, R9, R13 ;  /* 0x0000000d09aa723e */ /* 0x010fe200000000ff */
[----:B------:R-:W-:Y:S01]  /*85e0*/  FADD.FTZ R5, R8, R0 ;  /* 0x0000000008057221 */ /* 0x000fe20000010000 */
[----:B---3--:R-:W-:Y:S01]  /*85f0*/  F2FP.PACK_AB R169, R7, R10 ;  /* 0x0000000a07a9723e */ /* 0x008fe200000000ff */
[----:B------:R-:W-:Y:S02]  /*8600*/  FADD.FTZ R0, -R3, R135 ;  /* 0x0000008703007221 */ /* 0x000fe40000010100 */
[----:B------:R-:W-:Y:S02]  /*8610*/  FMUL.FTZ R33, R2, R137 ;  /* 0x0000008902217220 */ /* 0x000fe40000410000 */
[----:B------:R-:W-:Y:S02]  /*8620*/  FMUL.FTZ R0, R0, c[0x0][0x2d0] ;  /* 0x0000b40000007a20 */ /* 0x000fe40000410000 */
[----:B------:R-:W-:Y:S02]  /*8630*/  FFMA.FTZ R135, R11, c[0x0][0x2d0], -R4 ;  /* 0x0000b4000b877a23 */ /* 0x000fe40000010804 */
[C---:B------:R-:W-:Y:S02]  /*8640*/  FMUL.FTZ R12, R2.reuse, R156 ;  /* 0x0000009c020c7220 */ /* 0x040fe40000410000 */
[----:B------:R-:W1:Y:S01]  /*8650*/  MUFU.EX2 R0, R0 ;  /* 0x0000000000007308 */ /* 0x000e620000000800 */
[C---:B------:R-:W-:Y:S02]  /*8660*/  FMUL.FTZ R17, R2.reuse, R153 ;  /* 0x0000009902117220 */ /* 0x040fe40000410000 */
[----:B------:R-:W-:Y:S02]  /*8670*/  FADD.FTZ R4, R13, R5 ;  /* 0x000000050d047221 */ /* 0x000fe40000010000 */
[C---:B------:R-:W-:Y:S02]  /*8680*/  FMUL.FTZ R5, R2.reuse, R165 ;  /* 0x000000a502057220 */ /* 0x040fe40000410000 */
[----:B------:R-:W-:Y:S02]  /*8690*/  FADD.FTZ R180, R9, R4 ;  /* 0x0000000409b47221 */ /* 0x000fe40000010000 */
        /* <DEDUP_REMOVED lines=9> */
[----:B------:R-:W-:Y:S02]  /*8730*/  FMUL.FTZ R25, R2, R145 ;  /* 0x0000009102197220 */ /* 0x000fe40000410000 */
[C---:B-1----:R-:W-:Y:S02]  /*8740*/  FMUL.FTZ R34, R0.reuse, R138 ;  /* 0x0000008a00227220 */ /* 0x042fe40000410000 */
[C---:B------:R-:W-:Y:S02]  /*8750*/  FMUL.FTZ R35, R0.reuse, R139 ;  /* 0x0000008b00237220 */ /* 0x040fe40000410000 */
[----:B------:R-:W1:Y:S01]  /*8760*/  LDSM.16.MT88.4 R136, [R210] ;  /* 0x00000000d288783b */ /* 0x000e620000004200 */
[C---:B------:R-:W-:Y:S01]  /*8770*/  FFMA.FTZ R6, R0.reuse, R236, R10 ;  /* 0x000000ec00067223 */ /* 0x040fe2000001000a */
[----:B------:R-:W-:Y:S01]  /*8780*/  MUFU.EX2 R148, R186 ;  /* 0x000000ba00947308 */ /* 0x000fe20000000800 */
[C---:B------:R-:W-:Y:S02]  /*8790*/  FMUL.FTZ R10, R0.reuse, R162 ;  /* 0x000000a2000a7220 */ /* 0x040fe40000410000 */
[----:B------:R-:W-:Y:S02]  /*87a0*/  FADD.FTZ R152, R7, R6 ;  /* 0x0000000607987221 */ /* 0x000fe40000010000 */
[C---:B------:R-:W-:Y:S02]  /*87b0*/  FMUL.FTZ R6, R0.reuse, R166 ;  /* 0x000000a600067220 */ /* 0x040fe40000410000 */
[C---:B------:R-:W-:Y:S02]  /*87c0*/  FMUL.FTZ R7, R0.reuse, R167 ;  /* 0x000000a700077220 */ /* 0x040fe40000410000 */
[C---:B------:R-:W-:Y:S01]  /*87d0*/  FMUL.FTZ R11, R0.reuse, R163 ;  /* 0x000000a3000b7220 */ /* 0x040fe20000410000 */
[----:B------:R-:W-:Y:S01]  /*87e0*/  MUFU.EX2 R135, R176 ;  /* 0x000000b000877308 */ /* 0x000fe20000000800 */
[----:B------:R-:W-:Y:S01]  /*87f0*/  FMUL.FTZ R14, R0, R158 ;  /* 0x0000009e000e7220 */ /* 0x000fe20000410000 */
[----:B------:R-:W-:Y:S01]  /*8800*/  LDSM.16.MT88.4 R160, [R210+0x1800] ;  /* 0x00180000d2a0783b */ /* 0x000fe20000004200 */
[----:B--2---:R-:W-:Y:S01]  /*8810*/  F2FP.PACK_AB R171, R156, R153 ;  /* 0x000000999cab723e */ /* 0x004fe200000000ff */
[C---:B------:R-:W-:Y:S02]  /*8820*/  FMUL.FTZ R18, R0.reuse, R154 ;  /* 0x0000009a00127220 */ /* 0x040fe40000410000 */
[C---:B------:R-:W-:Y:S02]  /*8830*/  FMUL.FTZ R19, R0.reuse, R155 ;  /* 0x0000009b00137220 */ /* 0x040fe40000410000 */
[C---:B------:R-:W-:Y:S02]  /*8840*/  FMUL.FTZ R22, R0.reuse, R150 ;  /* 0x0000009600167220 */ /* 0x040fe40000410000 */
[C---:B------:R-:W-:Y:S01]  /*8850*/  FMUL.FTZ R23, R0.reuse, R151 ;  /* 0x0000009700177220 */ /* 0x040fe20000410000 */
[----:B------:R-:W-:Y:S01]  /*8860*/  MUFU.EX2 R176, R181 ;  /* 0x000000b500b07308 */ /* 0x000fe20000000800 */
[C---:B------:R-:W-:Y:S02]  /*8870*/  FMUL.FTZ R26, R0.reuse, R146 ;  /* 0x00000092001a7220 */ /* 0x040fe40000410000 */
[----:B------:R-:W-:Y:S02]  /*8880*/  FMUL.FTZ R27, R0, R147 ;  /* 0x00000093001b7220 */ /* 0x000fe40000410000 */
[C---:B------:R-:W-:Y:S02]  /*8890*/  FMUL.FTZ R28, R2.reuse, R140 ;  /* 0x0000008c021c7220 */ /* 0x040fe40000410000 */
[----:B------:R-:W-:Y:S02]  /*88a0*/  FMUL.FTZ R29, R2, R141 ;  /* 0x0000008d021d7220 */ /* 0x000fe40000410000 */
[C---:B------:R-:W-:Y:S01]  /*88b0*/  FMUL.FTZ R30, R0.reuse, R142 ;  /* 0x0000008e001e7220 */ /* 0x040fe20000410000 */
[----:B------:R-:W2:Y:S01]  /*88c0*/  MUFU.EX2 R134, R179 ;  /* 0x000000b300867308 */ /* 0x000ea20000000800 */
[C---:B------:R-:W-:Y:S02]  /*88d0*/  FMUL.FTZ R31, R0.reuse, R143 ;  /* 0x0000008f001f7220 */ /* 0x040fe40000410000 */
[----:B------:R-:W-:Y:S01]  /*88e0*/  LDSM.16.MT88.4 R140, [R210+0x800] ;  /* 0x00080000d28c783b */ /* 0x000fe20000004200 */
[----:B------:R-:W-:Y:S02]  /*88f0*/  FMUL.FTZ R15, R0, R159 ;  /* 0x0000009f000f7220 */ /* 0x000fe40000410000 */
[C---:B------:R-:W-:Y:S01]  /*8900*/  FMUL.FTZ R24, R2.reuse, R144 ;  /* 0x0000009002187220 */ /* 0x040fe20000410000 */
[C---:B-1----:R-:W-:Y:S03]  /*8910*/  HMMA.16816.F32 R4, R168.reuse, R136, R4 ;  /* 0x00000088a804723c */ /* 0x042fe60000001804 */
[----:B------:R-:W-:Y:S02]  /*8920*/  MUFU.EX2 R144, R177 ;  /* 0x000000b100907308 */ /* 0x000fe40000000800 */
[C---:B------:R-:W-:Y:S02]  /*8930*/  FMUL.FTZ R36, R2.reuse, R36 ;  /* 0x0000002402247220 */ /* 0x040fe40000410000 */
[----:B------:R-:W-:Y:S01]  /*8940*/  FMUL.FTZ R37, R2, R37 ;  /* 0x0000002502257220 */ /* 0x000fe20000410000 */
[C---:B------:R-:W-:Y:S01]  /*8950*/  HMMA.16816.F32 R8, R168.reuse, R138, R8 ;  /* 0x0000008aa808723c */ /* 0x040fe20000001808 */
[----:B------:R-:W1:Y:S03]  /*8960*/  LDSM.16.MT88.4 R136, [R211] ;  /* 0x00000000d388783b */ /* 0x000e660000004200 */
[C---:B------:R-:W-:Y:S01]  /*8970*/  FMUL.FTZ R38, R0.reuse, R38 ;  /* 0x0000002600267220 */ /* 0x040fe20000410000 */
[----:B------:R-:W-:Y:S01]  /*8980*/  MUFU.EX2 R177, R182 ;  /* 0x000000b600b17308 */ /* 0x000fe20000000800 */
[----:B------:R-:W-:Y:S02]  /*8990*/  FMUL.FTZ R39, R0, R39 ;  /* 0x0000002700277220 */ /* 0x000fe40000410000 */
[C---:B------:R-:W-:Y:S04]  /*89a0*/  FMUL.FTZ R40, R2.reuse, R40 ;  /* 0x0000002802287220 */ /* 0x040fe80000410000 */
        /* <DEDUP_REMOVED lines=100> */
[----:B------:R-:W-:Y:S02]  /*8ff0*/  FMUL.FTZ R129, R2, R129 ;  /* 0x0000008102817220 */ /* 0x000fe40000410000 */
[----:B------:R-:W3:Y:S01]  /*9000*/  MUFU.EX2 R2, R178 ;  /* 0x000000b200027308 */ /* 0x000ee20000000800 */
[C---:B------:R-:W-:Y:S02]  /*9010*/  FMUL.FTZ R126, R0.reuse, R126 ;  /* 0x0000007e007e7220 */ /* 0x040fe40000410000 */
[C---:B------:R-:W-:Y:S02]  /*9020*/  FMUL.FTZ R127, R0.reuse, R127 ;  /* 0x0000007f007f7220 */ /* 0x040fe40000410000 */
[C---:B------:R-:W-:Y:S02]  /*9030*/  FMUL.FTZ R130, R0.reuse, R130 ;  /* 0x0000008200827220 */ /* 0x040fe40000410000 */
[----:B------:R-:W-:Y:S02]  /*9040*/  FMUL.FTZ R131, R0, R131 ;  /* 0x0000008300837220 */ /* 0x000fe40000410000 */
[----:B--2---:R-:W-:Y:S01]  /*9050*/  FADD.FTZ R0, R134, R180 ;  /* 0x000000b486007221 */ /* 0x004fe20000010000 */
[----:B------:R-:W2:Y:S10]  /*9060*/  MUFU.EX2 R178, R175 ;  /* 0x000000af00b27308 */ /* 0x000eb40000000800 */
[----:B------:R-:W-:Y:S01]  /*9070*/  MUFU.EX2 R175, R183 ;  /* 0x000000b700af7308 */ /* 0x000fe20000000800 */
[C---:B-1----:R-:W-:Y:S03]  /*9080*/  HMMA.16816.F32 R44, R168.reuse, R136, R44 ;  /* 0x00000088a82c723c */ /* 0x042fe6000000182c */
[----:B---3--:R-:W-:Y:S04]  /*9090*/  FADD.FTZ R0, R2, R0 ;  /* 0x0000000002007221 */ /* 0x008fe80000010000 */
[----:B------:R-:W-:Y:S01]  /*90a0*/  FADD.FTZ R0, R144, R0 ;  /* 0x0000000090007221 */ /* 0x000fe20000010000 */
[C---:B------:R-:W-:Y:S01]  /*90b0*/  HMMA.16816.F32 R48, R168.reuse, R138, R48 ;  /* 0x0000008aa830723c */ /* 0x040fe20000001830 */
[----:B------:R-:W1:Y:S03]  /*90c0*/  LDSM.16.MT88.4 R136, [R213+0x2000] ;  /* 0x00200000d588783b */ /* 0x000e660000004200 */
[C---:B------:R-:W-:Y:S04]  /*90d0*/  FADD.FTZ R0, R135.reuse, R0 ;  /* 0x0000000087007221 */ /* 0x040fe80000010000 */
        /* <DEDUP_REMOVED lines=31> */
[----:B------:R-:W-:Y:S03]  /*92d0*/  F2FP.PACK_AB R137, R196, R197 ;  /* 0x000000c5c489723e */ /* 0x000fe600000000ff */
[----:B------:R-:W-:Y:S02]  /*92e0*/  F2FP.PACK_AB R138, R135, R144 ;  /* 0x00000090878a723e */ /* 0x000fe400000000ff */
[----:B------:R-:W3:Y:S02]  /*92f0*/  LDSM.16.MT88.4 R144, [R211+0x800] ;  /* 0x00080000d390783b */ /* 0x000ee40000004200 */
[----:B------:R-:W4:Y:S01]  /*9300*/  MUFU.EX2 R2, R187 ;  /* 0x000000bb00027308 */ /* 0x000f220000000800 */
[----:B--2---:R-:W-:Y:S02]  /*9310*/  F2FP.PACK_AB R139, R178, R179 ;  /* 0x000000b3b28b723e */ /* 0x004fe400000000ff */
[----:B------:R-:W-:Y:S05]  /*9320*/  F2FP.PACK_AB R169, R172, R173 ;  /* 0x000000adaca9723e */ /* 0x000fea00000000ff */
[C---:B------:R-:W-:Y:S02]  /*9330*/  HMMA.16816.F32 R4, R136.reuse, R140, R4 ;  /* 0x0000008c8804723c */ /* 0x040fe40000001804 */
[----:B------:R-:W2:Y:S03]  /*9340*/  MUFU.EX2 R135, R185 ;  /* 0x000000b900877308 */ /* 0x000ea60000000800 */
[----:B-1----:R-:W-:Y:S03]  /*9350*/  FADD.FTZ R0, R134, R0 ;  /* 0x0000000086007221 */ /* 0x002fe60000010000 */
[C---:B------:R-:W-:Y:S01]  /*9360*/  HMMA.16816.F32 R8, R136.reuse, R142, R8 ;  /* 0x0000008e8808723c */ /* 0x040fe20000001808 */
[----:B------:R-:W1:Y:S03]  /*9370*/  LDSM.16.MT88.4 R140, [R213+0x800] ;  /* 0x00080000d58c783b */ /* 0x000e660000004200 */
[----:B----4-:R-:W-:Y:S04]  /*9380*/  FADD.FTZ R0, R2, R0 ;  /* 0x0000000002007221 */ /* 0x010fe80000010000 */
[----:B------:R-:W-:Y:S04]  /*9390*/  FADD.FTZ R0, R148, R0 ;  /* 0x0000000094007221 */ /* 0x000fe80000010000 */
[C---:B--2---:R-:W-:Y:S01]  /*93a0*/  FADD.FTZ R0, R135.reuse, R0 ;  /* 0x0000000087007221 */ /* 0x044fe20000010000 */
        /* <DEDUP_REMOVED lines=47> */
[----:B------:R-:W4:Y:S02]  /*96a0*/  MUFU.EX2 R135, R194 ;  /* 0x000000c200877308 */ /* 0x000f240000000800 */
[----:B------:R-:W-:Y:S02]  /*96b0*/  F2FP.PACK_AB R136, R2, R134 ;  /* 0x000000860288723e */ /* 0x000fe400000000ff */
[----:B------:R-:W-:Y:S02]  /*96c0*/  F2FP.PACK_AB R137, R176, R177 ;  /* 0x000000b1b089723e */ /* 0x000fe400000000ff */
[----:B------:R-:W-:Y:S04]  /*96d0*/  F2FP.PACK_AB R139, R174, R175 ;  /* 0x000000afae8b723e */ /* 0x000fe800000000ff */
[----:B------:R-:W-:Y:S03]  /*96e0*/  MUFU.EX2 R2, R193 ;  /* 0x000000c100027308 */ /* 0x000fe60000000800 */
[C---:B-1----:R-:W-:Y:S07]  /*96f0*/  HMMA.16816.F32 R4, R136.reuse, R140, R4 ;  /* 0x0000008c8804723c */ /* 0x042fee0000001804 */
[----:B------:R-:W1:Y:S01]  /*9700*/  MUFU.EX2 R134, R191 ;  /* 0x000000bf00867308 */ /* 0x000e620000000800 */
[C---:B------:R-:W-:Y:S01]  /*9710*/  HMMA.16816.F32 R8, R136.reuse, R142, R8 ;  /* 0x0000008e8808723c */ /* 0x040fe20000001808 */
[----:B------:R-:W5:Y:S03]  /*9720*/  LDSM.16.MT88.4 R140, [R212+0x1000] ;  /* 0x00100000d48c783b */ /* 0x000f660000004200 */
[----:B----4-:R-:W-:Y:S04]  /*9730*/  F2FP.PACK_AB R170, R132, R135 ;  /* 0x0000008784aa723e */ /* 0x010fe800000000ff */
[C---:B--2---:R-:W-:Y:S08]  /*9740*/  HMMA.16816.F32 R12, R136.reuse, R144, R12 ;  /* 0x00000090880c723c */ /* 0x044ff0000000180c */
[C---:B------:R-:W-:Y:S01]  /*9750*/  HMMA.16816.F32 R16, R136.reuse, R146, R16 ;  /* 0x000000928810723c */ /* 0x040fe20000001810 */
[----:B------:R-:W2:Y:S03]  /*9760*/  LDSM.16.MT88.4 R144, [R210+0x3000] ;  /* 0x00300000d290783b */ /* 0x000ea60000004200 */
[----:B-1----:R-:W-:Y:S01]  /*9770*/  F2FP.PACK_AB R168, R2, R134 ;  /* 0x0000008602a8723e */ /* 0x002fe200000000ff */
[----:B------:R-:W-:Y:S03]  /*9780*/  FADD.FTZ R0, R134, R0 ;  /* 0x0000000086007221 */ /* 0x000fe60000010000 */
[C---:B---3--:R-:W-:Y:S01]  /*9790*/  HMMA.16816.F32 R20, R136.reuse, R148, R20 ;  /* 0x000000948814723c */ /* 0x048fe20000001814 */
[----:B------:R-:W-:Y:S03]  /*97a0*/  MUFU.EX2 R134, R192 ;  /* 0x000000c000867308 */ /* 0x000fe60000000800 */
[----:B------:R-:W-:Y:S02]  /*97b0*/  FADD.FTZ R0, R2, R0 ;  /* 0x0000000002007221 */ /* 0x000fe40000010000 */
[----:B------:R-:W-:Y:S02]  /*97c0*/  FADD.FTZ R2, R153, R152 ;  /* 0x0000009899027221 */ /* 0x000fe40000010000 */
[C---:B------:R-:W-:Y:S01]  /*97d0*/  HMMA.16816.F32 R24, R136.reuse, R150, R24 ;  /* 0x000000968818723c */ /* 0x040fe20000001818 */
[----:B------:R-:W1:Y:S03]  /*97e0*/  LDSM.16.MT88.4 R148, [R211+0x3000] ;  /* 0x00300000d394783b */ /* 0x000e660000004200 */
[----:B------:R-:W-:Y:S01]  /*97f0*/  FADD.FTZ R0, R135, R0 ;  /* 0x0000000087007221 */ /* 0x000fe20000010000 */
[----:B------:R-:W-:Y:S03]  /*9800*/  MOV R135, R3 ;  /* 0x0000000300877202 */ /* 0x000fe60000000f00 */
[C---:B-----5:R-:W-:Y:S01]  /*9810*/  HMMA.16816.F32 R28, R136.reuse, R140, R28 ;  /* 0x0000008c881c723c */ /* 0x060fe2000000181c */
[----:B------:R-:W-:Y:S03]  /*9820*/  LDSM.16.MT88.4 R152, [R211+0x1800] ;  /* 0x00180000d398783b */ /* 0x000fe60000004200 */
[----:B------:R-:W-:Y:S02]  /*9830*/  FADD.FTZ R237, R132, R0 ;  /* 0x0000000084ed7221 */ /* 0x000fe40000010000 */
[----:B------:R-:W-:Y:S01]  /*9840*/  FADD.FTZ R0, R156, R2 ;  /* 0x000000029c007221 */ /* 0x000fe20000010000 */
[----:B------:R-:W3:Y:S01]  /*9850*/  MUFU.EX2 R132, R195 ;  /* 0x000000c300847308 */ /* 0x000ee20000000800 */
[C---:B------:R-:W-:Y:S01]  /*9860*/  HMMA.16816.F32 R32, R136.reuse, R142, R32 ;  /* 0x0000008e8820723c */ /* 0x040fe20000001820 */
[----:B------:R-:W4:Y:S03]  /*9870*/  LDSM.16.MT88.4 R140, [R213+0x3000] ;  /* 0x00300000d58c783b */ /* 0x000f260000004200 */
[----:B------:R-:W-:Y:S04]  /*9880*/  FADD.FTZ R0, R197, R0 ;  /* 0x00000000c5007221 */ /* 0x000fe80000010000 */
[----:B------:R-:W-:Y:S01]  /*9890*/  FADD.FTZ R0, R196, R0 ;  /* 0x00000000c4007221 */ /* 0x000fe20000010000 */
[C---:B--2---:R-:W-:Y:S03]  /*98a0*/  HMMA.16816.F32 R36, R136.reuse, R144, R36 ;  /* 0x000000908824723c */ /* 0x044fe60000001824 */
[----:B------:R-:W-:Y:S04]  /*98b0*/  FADD.FTZ R0, R179, R0 ;  /* 0x00000000b3007221 */ /* 0x000fe80000010000 */
[----:B------:R-:W-:Y:S01]  /*98c0*/  FADD.FTZ R0, R178, R0 ;  /* 0x00000000b2007221 */ /* 0x000fe20000010000 */
[C---:B------:R-:W-:Y:S01]  /*98d0*/  HMMA.16816.F32 R40, R136.reuse, R146, R40 ;  /* 0x000000928828723c */ /* 0x040fe20000001828 */
[----:B------:R-:W2:Y:S03]  /*98e0*/  LDSM.16.MT88.4 R144, [R212+0x3000] ;  /* 0x00300000d490783b */ /* 0x000ea60000004200 */
[----:B------:R-:W-:Y:S01]  /*98f0*/  FADD.FTZ R0, R177, R0 ;  /* 0x00000000b1007221 */ /* 0x000fe20000010000 */
[----:B---3--:R-:W-:Y:S03]  /*9900*/  F2FP.PACK_AB R171, R132, R134 ;  /* 0x0000008684ab723e */ /* 0x008fe600000000ff */
        /* <DEDUP_REMOVED lines=12> */
[----:B------:R-:W-:Y:S01]  /*99d0*/  FADD.FTZ R2, R134, R0 ;  /* 0x0000000086027221 */ /* 0x000fe20000010000 */
[----:B------:R-:W-:Y:S02]  /*99e0*/  IADD3 R0, R234, -0x1, RZ ;  /* 0xffffffffea007810 */ /* 0x000fe40007ffe0ff */
[----:B------:R-:W-:Y:S01]  /*99f0*/  MOV R134, R133 ;  /* 0x0000008500867202 */ /* 0x000fe20000000f00 */
        /* <DEDUP_REMOVED lines=24> */
[C---:B---3--:R-:W-:Y:S08]  /*9b80*/  HMMA.16816.F32 R124, R136.reuse, R140, R124 ;  /* 0x0000008c887c723c */ /* 0x048ff0000000187c */
[----:B------:R-:W-:Y:S01]  /*9b90*/  HMMA.16816.F32 R128, R136, R142, R128 ;  /* 0x0000008e8880723c */ /* 0x000fe20000001880 */
[----:B------:R-:W1:Y:S07]  /*9ba0*/  LDSM.16.MT88.4 R136, [R212+0x1800] ;  /* 0x00180000d488783b */ /* 0x000e6e0000004200 */
        /* <DEDUP_REMOVED lines=8> */
[C---:B--2---:R-:W-:Y:S08]  /*9c30*/  HMMA.16816.F32 R148, R168.reuse, R144, R20 ;  /* 0x00000090a894723c */ /* 0x044ff00000001814 */
[C---:B------:R-:W-:Y:S07]  /*9c40*/  HMMA.16816.F32 R144, R168.reuse, R146, R24 ;  /* 0x00000092a890723c */ /* 0x040fee0000001818 */
[----:B------:R-:W-:Y:S01]  /*9c50*/  MOV R24, R3 ;  /* 0x0000000300187202 */ /* 0x000fe20000000f00 */
        /* <DEDUP_REMOVED lines=34> */
[----:B------:R-:W-:Y:S07]  /*9e80*/  @!UPT UIADD3 URZ, URZ, URZ, URZ ;  /* 0x0000003f3f3ff290 */ /* 0x000fee000fffe03f */
[----:B------:R-:W-:-:S11]  /*9e90*/  @P0 BRA `(.L_x_1593) ;  /* 0xffffc79000000947 */ /* 0x000fd6000383ffff */
.L_x_1586:
[----:B------:R-:W-:Y:S05]  /*9ea0*/  BRA.DIV ~URZ, `(.L_x_1594) ;  /* 0x000069127f007947 */ /* 0x000fea000b800000 */
[----:B------:R1:W2:Y:S02]  /*9eb0*/  SHFL.BFLY PT, R0, R237, 0x2, 0x1f ;  /* 0x0c401f00ed007f89 */ /* 0x0002a400000e0000 */
.L_x_1671:
[----:B--2---:R-:W-:Y:S01]  /*9ec0*/  FADD.FTZ R4, R0, R237 ;  /* 0x000000ed00047221 */ /* 0x004fe20000010000 */
[----:B------:R-:W-:Y:S05]  /*9ed0*/  BRA.DIV ~URZ, `(.L_x_1595) ;  /* 0x000069327f007947 */ /* 0x000fea000b800000 */
[----:B------:R-:W2:Y:S02]  /*9ee0*/  SHFL.BFLY PT, R0, R236, 0x2, 0x1f ;  /* 0x0c401f00ec007f89 */ /* 0x000ea400000e0000 */
[----:B--2---:R-:W-:-:S02]  /*9ef0*/  FADD.FTZ R5, R0, R236 ;  /* 0x000000ec00057221 */ /* 0x004fc40000010000 */
[----:B------:R-:W2:Y:S04]  /*9f00*/  SHFL.BFLY PT, R0, R4, 0x1, 0x1f ;  /* 0x0c201f0004007f89 */ /* 0x000ea800000e0000 */
[----:B------:R3:W4:Y:S01]  /*9f10*/  SHFL.BFLY PT, R3, R5, 0x1, 0x1f ;  /* 0x0c201f0005037f89 */ /* 0x00072200000e0000 */
[----:B--2---:R-:W-:-:S05]  /*9f20*/  FADD.FTZ R4, R4, R0 ;  /* 0x0000000004047221 */ /* 0x004fca0000010000 */
.L_x_1672:
[----:B------:R-:W-:Y:S01]  /*9f30*/  FSETP.NE.FTZ.AND P1, PT, R4, RZ, PT ;  /* 0x000000ff0400720b */ /* 0x000fe20003f35000 */
[----:B----4-:R-:W-:Y:S01]  /*9f40*/  FADD.FTZ R3, R3, R5 ;  /* 0x0000000503037221 */ /* 0x010fe20000010000 */
[----:B------:R-:W-:Y:S02]  /*9f50*/  MOV R15, 0xff800000 ;  /* 0xff800000000f7802 */ /* 0x000fe40000000f00 */
[----:B------:R-:W-:Y:S02]  /*9f60*/  MOV R20, 0xff800000 ;  /* 0xff80000000147802 */ /* 0x000fe40000000f00 */
[----:B------:R-:W-:-:S07]  /*9f70*/  FSETP.NE.FTZ.AND P0, PT, R3, RZ, PT ;  /* 0x000000ff0300720b */ /* 0x000fce0003f15000 */
[----:B------:R-:W2:Y:S01]  /*9f80*/  @P1 MUFU.LG2 R0, R4 ;  /* 0x0000000400001308 */ /* 0x000ea20000000c00 */
[----:B------:R-:W-:-:S05]  /*9f90*/  @P1 MOV R2, 0x3f317218 ;  /* 0x3f31721800021802 */ /* 0x000fca0000000f00 */
[----:B------:R-:W-:Y:S02]  /*9fa0*/  @P1 FMUL.FTZ R2, R2, c[0x0][0x2d0] ;  /* 0x0000b40002021a20 */ /* 0x000fe40000410000 */
[----:B--2---:R-:W-:-:S04]  /*9fb0*/  @P1 FMUL.FTZ R0, R0, 0.69314718246459960938 ;  /* 0x3f31721800001820 */ /* 0x004fc80000410000 */
[----:B------:R-:W-:Y:S01]  /*9fc0*/  @P1 FFMA.FTZ R15, R2, R133, R0 ;  /* 0x00000085020f1223 */ /* 0x000fe20000010000 */
[----:B------:R-:W-:Y:S01]  /*9fd0*/  MOV R2, RZ ;  /* 0x000000ff00027202 */ /* 0x000fe20000000f00 */
[----:B------:R-:W2:Y:S08]  /*9fe0*/  @P0 MUFU.LG2 R0, R3 ;  /* 0x0000000300000308 */ /* 0x000eb00000000c00 */
[----:B------:R4:W5:Y:S01]  /*9ff0*/  @P1 MUFU.RCP R2, R4 ;  /* 0x0000000400021308 */ /* 0x0009620000001000 */
[----:B--2---:R-:W-:Y:S01]  /*a000*/  @P0 FMUL.FTZ R0, R0, 0.69314718246459960938 ;  /* 0x3f31721800000820 */ /* 0x004fe20000410000 */
[----:B----4-:R-:W-:Y:S01]  /*a010*/  @P0 MOV R4, 0x3f317218 ;  /* 0x3f31721800040802 */ /* 0x010fe20000000f00 */
[----:B-----5:R-:W-:-:S02]  /*a020*/  FMUL.FTZ R134, R2, R136 ;  /* 0x0000008802867220 */ /* 0x020fc40000410000 */
        /* <DEDUP_REMOVED lines=8> */
[----:B------:R-:W2:Y:S01]  /*a0b0*/  @P0 MUFU.RCP R0, R3 ;  /* 0x0000000300000308 */ /* 0x000ea20000001000 */
        /* <DEDUP_REMOVED lines=16> */
[----:B--2---:R-:W-:-:S02]  /*a1c0*/  FMUL.FTZ R156, R0, R46 ;  /* 0x0000002e009c7220 */ /* 0x004fc40000410000 */
        /* <DEDUP_REMOVED lines=30> */
[----:B------:R-:W-:Y:S02]  /*a3b0*/  FMUL.FTZ R55, R0, R79 ;  /* 0x0000004f00377220 */ /* 0x000fe40000410000 */
        /* <DEDUP_REMOVED lines=75> */
.L_x_1568:
[----:B------:R2:W5:Y:S04]  /*a870*/  LDL R6, [R1] ;  /* 0x0000000001067983 */ /* 0x0005680000100800 */
[----:B------:R-:W4:Y:S01]  /*a880*/  S2R R2, SR_TID.X ;  /* 0x0000000000027919 */ /* 0x000f220000002100 */
[----:B------:R-:W-:Y:S01]  /*a890*/  BSSY B0, `(.L_x_1596) ;  /* 0x0000011000007945 */ /* 0x000fe20003800000 */
[----:B----4-:R-:W-:-:S13]  /*a8a0*/  LOP3.LUT P0, RZ, R2, 0xff, RZ, 0xc0, !PT ;  /* 0x000000ff02ff7812 */ /* 0x010fda000780c0ff */
[----:B------:R-:W-:Y:S05]  /*a8b0*/  @P0 BRA `(.L_x_1597) ;  /* 0x000000e000000947 */ /* 0x000fea0003800000 */
[----:B--2---:R-:W2:Y:S01]  /*a8c0*/  S2R R2, SR_LANEID ;  /* 0x0000000000027919 */ /* 0x004ea20000000000 */
[----:B------:R-:W-:Y:S01]  /*a8d0*/  VOTEU.ANY UR4, UPT, PT ;  /* 0x0000000000047886 */ /* 0x000fe200038e0100 */
[----:B------:R-:W-:Y:S01]  /*a8e0*/  IMAD.MOV.U32 R4, RZ, RZ, c[0x0][0x560] ;  /* 0x00015800ff047624 */ /* 0x000fe200078e00ff */
[----:B------:R-:W2:Y:S01]  /*a8f0*/  FLO.U32 R3, UR4 ;  /* 0x0000000400037d00 */ /* 0x000ea200080e0000 */
[----:B---3--:R-:W-:Y:S01]  /*a900*/  IMAD.MOV.U32 R5, RZ, RZ, c[0x0][0x564] ;  /* 0x00015900ff057624 */ /* 0x008fe200078e00ff */
[----:B--2---:R-:W-:-:S06]  /*a910*/  ISETP.EQ.U32.AND P0, PT, R3, R2, PT ;  /* 0x000000020300720c */ /* 0x004fcc0003f02070 */
[----:B------:R-:W2:Y:S07]  /*a920*/  POPC R2, UR4 ;  /* 0x0000000400027d09 */ /* 0x000eae0008000000 */
[----:B--2---:R2:W3:Y:S04]  /*a930*/  @P0 ATOMG.E.ADD.STRONG.GPU PT, R2, [R4.64], R2 ;  /* 0x00000002040209a8 */ /* 0x0044e800081ee1c6 */
[----:B--2---:R-:W2:Y:S04]  /*a940*/  S2R R4, SR_LTMASK ;  /* 0x0000000000047919 */ /* 0x004ea80000003900 */
[----:B---3--:R2:W3:Y:S02]  /*a950*/  SHFL.IDX PT, R3, R2, R3, 0x1f ;  /* 0x00001f0302037589 */ /* 0x0084e400000e0000 */
[----:B--2---:R-:W-:-:S06]  /*a960*/  LOP3.LUT R2, R4, UR4, RZ, 0xc0, !PT ;  /* 0x0000000404027c12 */ /* 0x004fcc000f8ec0ff */
[----:B------:R-:W3:Y:S02]  /*a970*/  POPC R2, R2 ;  /* 0x0000000200027309 */ /* 0x000ee40000000000 */
[----:B---3-5:R-:W-:-:S05]  /*a980*/  IADD3 R6, R3, c[0x0][0xc], R2 ;  /* 0x0000030003067a10 */ /* 0x028fca0007ffe002 */
[----:B------:R2:W-:Y:S02]  /*a990*/  STL [R1], R6 ;  /* 0x0000000601007387 */ /* 0x0005e40000100800 */
.L_x_1597:
[----:B--2---:R-:W-:Y:S05]  /*a9a0*/  BSYNC B0 ;  /* 0x0000000000007941 */ /* 0x004fea0003800000 */
.L_x_1596:
[----:B------:R-:W-:Y:S01]  /*a9b0*/  PRMT R0, R0, 0x9910, RZ ;  /* 0x0000991000007816 */ /* 0x000fe200000000ff */
[----:B------:R-:W-:Y:S01]  /*a9c0*/  BSSY B1, `(.L_x_1598) ;  /* 0x0000424000017945 */ /* 0x000fe20003800000 */
[----:B-----5:R-:W-:Y:S02]  /*a9d0*/  IMAD.MOV.U32 R106, RZ, RZ, R6 ;  /* 0x000000ffff6a7224 */ /* 0x020fe400078e0006 */
[----:B------:R-:W-:-:S13]  /*a9e0*/  ISETP.NE.AND P0, PT, R0, RZ, PT ;  /* 0x000000ff0000720c */ /* 0x000fda0003f05270 */
[----:B------:R-:W-:Y:S05]  /*a9f0*/  @!P0 BRA `(.L_x_1599) ;  /* 0x0000339000008947 */ /* 0x000fea0003800000 */
[----:B---3--:R-:W2:Y:S04]  /*aa00*/  LDL R5, [R1+0x24] ;  /* 0x0000240001057983 */ /* 0x008ea80000100800 */
        /* <DEDUP_REMOVED lines=14> */
[----:B--2---:R-:W-:Y:S02]  /*aaf0*/  F2FP.PACK_AB R2, R27, R26 ;  /* 0x0000001a1b02723e */ /* 0x004fe400000000ff */
[----:B-1----:R-:W-:-:S03]  /*ab00*/  F2FP.PACK_AB R0, R153, R152 ;  /* 0x000000989900723e */ /* 0x002fc600000000ff */
        /* <DEDUP_REMOVED lines=144> */
.L_x_1600:
[----:B-1----:R-:W2:Y:S04]  /*b410*/  LDL.LU R6, [R1+0x14] ;  /* 0x0000140001067983 */ /* 0x002ea80000300800 */
[----:B------:R-:W3:Y:S04]  /*b420*/  LDL.LU R3, [R1+0x8] ;  /* 0x0000080001037983 */ /* 0x000ee80000300800 */
[----:B------:R-:W4:Y:S04]  /*b430*/  LDL.LU R2, [R1+0x4c] ;  /* 0x00004c0001027983 */ /* 0x000f280000300800 */
[----:B------:R-:W4:Y:S01]  /*b440*/  LDL R110, [R1+0x48] ;  /* 0x00004800016e7983 */ /* 0x000f220000100800 */
[----:B------:R-:W-:Y:S01]  /*b450*/  IMAD.MOV.U32 R10, RZ, RZ, 0x368 ;  /* 0x00000368ff0a7424 */ /* 0x000fe200078e00ff */
[----:B------:R-:W-:-:S02]  /*b460*/  ISETP.GT.AND P2, PT, R5, 0x1, PT ;  /* 0x000000010500780c */ /* 0x000fc40003f44270 */
[----:B------:R-:W4:Y:S02]  /*b470*/  LDL R107, [R1+0x150] ;  /* 0x00015000016b7983 */ /* 0x000f240000100800 */
[----:B------:R-:W-:Y:S02]  /*b480*/  SEL R10, R10, 0x328, P2 ;  /* 0x000003280a0a7807 */ /* 0x000fe40001000000 */
[----:B------:R-:W4:Y:S01]  /*b490*/  LDL R21, [R1+0x4] ;  /* 0x0000040001157983 */ /* 0x000f220000100800 */
[----:B------:R-:W-:Y:S01]  /*b4a0*/  ISETP.NE.U32.AND P0, PT, RZ, c[0x0][0x500], PT ;  /* 0x00014000ff007a0c */ /* 0x000fe20003f05070 */
[----:B------:R-:W1:Y:S03]  /*b4b0*/  LDC.64 R4, c[0x0][R10+0x170] ;  /* 0x00005c000a047b82 */ /* 0x000e660000000a00 */
[----:B------:R-:W-:-:S05]  /*b4c0*/  ISETP.NE.AND.EX P0, PT, RZ, c[0x0][0x504], PT, P0 ;  /* 0x00014100ff007a0c */ /* 0x000fca0003f05300 */
[----:B------:R-:W1:Y:S08]  /*b4d0*/  LDC.64 R12, c[0x0][R10+0x168] ;  /* 0x00005a000a0c7b82 */ /* 0x000e700000000a00 */
[----:B------:R1:W1:Y:S08]  /*b4e0*/  LDC.64 R18, c[0x0][R10+0x178] ;  /* 0x00005e000a127b82 */ /* 0x0002700000000a00 */
[----:B------:R1:W1:Y:S01]  /*b4f0*/  LDC.64 R16, c[0x0][R10+0x160] ;  /* 0x000058000a107b82 */ /* 0x0002620000000a00 */
[----:B--2---:R-:W-:-:S02]  /*b500*/  SEL R8, R6, RZ, !P0 ;  /* 0x000000ff06087207 */ /* 0x004fc40004000000 */
[----:B---3--:R-:W-:Y:S02]  /*b510*/  LOP3.LUT R11, R3, 0xffff, RZ, 0xc0, !PT ;  /* 0x0000ffff030b7812 */ /* 0x008fe400078ec0ff */
[----:B----4-:R-:W-:Y:S01]  /*b520*/  SEL R3, R2, RZ, !P0 ;  /* 0x000000ff02037207 */ /* 0x010fe20004000000 */
[-C--:B-1----:R-:W-:Y:S02]  /*b530*/  IMAD R2, R5, R8.reuse, RZ ;  /* 0x0000000805027224 */ /* 0x082fe400078e02ff */
        /* <DEDUP_REMOVED lines=10> */
[----:B------:R-:W-:-:S05]  /*b5e0*/  SEL R2, R110, RZ, P2 ;  /* 0x000000ff6e027207 */ /* 0x000fca0001000000 */
[-C--:B------:R-:W-:Y:S02]  /*b5f0*/  IMAD.WIDE.U32 R4, R18, R2.reuse, RZ ;  /* 0x0000000212047225 */ /* 0x080fe400078e00ff */
[----:B------:R-:W2:Y:S02]  /*b600*/  LDL R18, [R1+0x14c] ;  /* 0x00014c0001127983 */ /* 0x000ea40000100800 */
[----:B------:R-:W-:Y:S02]  /*b610*/  IMAD R6, R19, R2, RZ ;  /* 0x0000000213067224 */ /* 0x000fe400078e02ff */
[----:B------:R-:W-:-:S04]  /*b620*/  @P1 IMAD.HI.U32 R3, R10, c[0x0][0x4ec], RZ ;  /* 0x00013b000a031a27 */ /* 0x000fc800078e00ff */
[----:B------:R-:W-:Y:S01]  /*b630*/  IMAD.MOV.U32 R2, RZ, RZ, R10 ;  /* 0x000000ffff027224 */ /* 0x000fe200078e000a */
[----:B------:R-:W-:Y:S01]  /*b640*/  @P1 SHF.R.U32.HI R2, RZ, c[0x0][0x4f0], R3 ;  /* 0x00013c00ff021a19 */ /* 0x000fe20000011603 */
[----:B------:R-:W-:Y:S01]  /*b650*/  IMAD.IADD R6, R5, 0x1, R6 ;  /* 0x0000000105067824 */ /* 0x000fe200078e0206 */
[----:B------:R-:W1:Y:S02]  /*b660*/  S2R R13, SR_TID.X ;  /* 0x00000000000d7919 */ /* 0x000e640000002100 */
[----:B------:R-:W-:Y:S02]  /*b670*/  IADD3 R4, P3, P0, R2, R9, R4 ;  /* 0x0000000902047210 */ /* 0x000fe4000787e004 */
[--C-:B------:R-:W-:Y:S01]  /*b680*/  SHF.R.S32.HI R5, RZ, 0x1f, R2.reuse ;  /* 0x0000001fff057819 */ /* 0x100fe20000011402 */
[----:B------:R-:W-:Y:S01]  /*b690*/  IMAD.MOV R2, RZ, RZ, -R2 ;  /* 0x000000ffff027224 */ /* 0x000fe200078e0a02 */
[----:B------:R-:W-:-:S03]  /*b6a0*/  SHF.R.S32.HI R9, RZ, 0x1f, R0 ;  /* 0x0000001fff097819 */ /* 0x000fc60000011400 */
[----:B------:R-:W-:Y:S01]  /*b6b0*/  IMAD R2, R2, c[0x0][0x4e8], R10 ;  /* 0x00013a0002027a24 */ /* 0x000fe200078e020a */
[----:B------:R-:W-:-:S04]  /*b6c0*/  IADD3.X R3, R12, R7, R9, P5, P4 ;  /* 0x000000070c037210 */ /* 0x000fc80002fe8409 */
[----:B------:R-:W-:Y:S01]  /*b6d0*/  IADD3.X R5, R5, R3, R6, P3, P0 ;  /* 0x0000000305057210 */ /* 0x000fe20001fe0406 */
[----:B------:R-:W-:Y:S01]  /*b6e0*/  IMAD R3, R17, R2, RZ ;  /* 0x0000000211037224 */ /* 0x000fe200078e02ff */
[----:B------:R-:W-:-:S05]  /*b6f0*/  SHF.R.S32.HI R6, RZ, 0x1f, R2 ;  /* 0x0000001fff067819 */ /* 0x000fca0000011402 */
[C---:B------:R-:W-:Y:S02]  /*b700*/  IMAD R6, R16.reuse, R6, R3 ;  /* 0x0000000610067224 */ /* 0x040fe400078e0203 */
[----:B------:R-:W-:-:S04]  /*b710*/  IMAD.WIDE.U32 R2, R16, R2, R4 ;  /* 0x0000000210027225 */ /* 0x000fc800078e0004 */
[----:B------:R-:W-:Y:S02]  /*b720*/  IMAD.MOV.U32 R4, RZ, RZ, c[0x0][0x4a8] ;  /* 0x00012a00ff047624 */ /* 0x000fe400078e00ff */
[----:B------:R-:W-:Y:S01]  /*b730*/  IMAD.MOV.U32 R5, RZ, RZ, c[0x0][0x4ac] ;  /* 0x00012b00ff057624 */ /* 0x000fe200078e00ff */
[----:B-1----:R-:W-:Y:S02]  /*b740*/  SHF.R.S32.HI R107, RZ, 0x1f, R13 ;  /* 0x0000001fff6b7819 */ /* 0x002fe4000001140d */
[----:B------:R-:W-:Y:S01]  /*b750*/  SEL R4, R4, c[0x0][0x450], P2 ;  /* 0x0001140004047a07 */ /* 0x000fe20001000000 */
[----:B------:R-:W-:Y:S01]  /*b760*/  IMAD.IADD R3, R3, 0x1, R6 ;  /* 0x0000000103037824 */ /* 0x000fe200078e0206 */
[----:B------:R-:W-:Y:S02]  /*b770*/  SEL R5, R5, c[0x0][0x454], P2 ;  /* 0x0001150005057a07 */ /* 0x000fe40001000000 */
[----:B------:R-:W-:Y:S02]  /*b780*/  LEA R4, P0, R2, R4, 0x2 ;  /* 0x0000000402047211 */ /* 0x000fe400078010ff */
[----:B------:R-:W-:-:S02]  /*b790*/  LEA.HI R107, R107, R13, RZ, 0x5 ;  /* 0x0000000d6b6b7211 */ /* 0x000fc400078f28ff */
        /* <DEDUP_REMOVED lines=18> */
[----:B------:R-:W-:Y:S01]  /*b8c0*/  IMAD R9, R9, c[0x0][0x3a0], RZ ;  /* 0x0000e80009097a24 */ /* 0x000fe200078e02ff */
[----:B-1----:R-:W-:Y:S01]  /*b8d0*/  LEA R4, R235, R243, 0x5 ;  /* 0x000000f3eb047211 */ /* 0x002fe200078e28ff */
[C---:B------:R-:W-:Y:S01]  /*b8e0*/  IMAD.WIDE.U32 R2, R0.reuse, c[0x0][0x3a0], RZ ;  /* 0x0000e80000027a25 */ /* 0x040fe200078e00ff */
[----:B------:R-:W-:Y:S01]  /*b8f0*/  SHF.R.S32.HI R5, RZ, 0x1f, R8 ;  /* 0x0000001fff057819 */ /* 0x000fe20000011408 */
[----:B------:R1:W2:Y:S01]  /*b900*/  LDS.128 R28, [R229+0x80] ;  /* 0x00008000e51c7984 */ /* 0x0002a20000000c00 */
[----:B------:R-:W-:Y:S01]  /*b910*/  LEA R4, R21, R4, 0x7 ;  /* 0x0000000415047211 */ /* 0x000fe200078e38ff */
[----:B------:R-:W-:Y:S02]  /*b920*/  IMAD R0, R0, c[0x0][0x3a4], R9 ;  /* 0x0000e90000007a24 */ /* 0x000fe400078e0209 */
[----:B------:R1:W3:Y:S01]  /*b930*/  LDS.128 R44, [R229+0x1080] ;  /* 0x00108000e52c7984 */ /* 0x0002e20000000c00 */
[----:B------:R-:W-:-:S02]  /*b940*/  IMAD R5, R5, c[0x0][0x3f0], RZ ;  /* 0x0000fc0005057a24 */ /* 0x000fc400078e02ff */
[----:B------:R-:W-:Y:S01]  /*b950*/  IADD3 R3, R3, R0, RZ ;  /* 0x0000000003037210 */ /* 0x000fe20007ffe0ff */
[----:B------:R-:W-:Y:S01]  /*b960*/  @P1 IMAD.HI.U32 R6, R4, c[0x0][0x4ec], RZ ;  /* 0x00013b0004061a27 */ /* 0x000fe200078e00ff */
[----:B------:R1:W4:Y:S01]  /*b970*/  LDS.128 R60, [R229+0x2080] ;  /* 0x00208000e53c7984 */ /* 0x0003220000000c00 */
[----:B------:R-:W-:Y:S02]  /*b980*/  MOV R0, R4 ;  /* 0x0000000400007202 */ /* 0x000fe40000000f00 */
[C---:B------:R-:W-:Y:S01]  /*b990*/  IMAD.WIDE.U32 R2, R11.reuse, c[0x0][0x3e8], R2 ;  /* 0x0000fa000b027a25 */ /* 0x040fe200078e0002 */
[----:B------:R1:W1:Y:S01]  /*b9a0*/  LDS.128 R72, [R229+0x3080] ;  /* 0x00308000e5487984 */ /* 0x0002620000000c00 */
[----:B------:R-:W-:Y:S02]  /*b9b0*/  @P1 SHF.R.U32.HI R0, RZ, c[0x0][0x4f0], R6 ;  /* 0x00013c00ff001a19 */ /* 0x000fe40000011606 */
[----:B------:R-:W-:Y:S01]  /*b9c0*/  IMAD R3, R11, c[0x0][0x3ec], R3 ;  /* 0x0000fb000b037a24 */ /* 0x000fe200078e0203 */
[----:B------:R1:W1:Y:S01]  /*b9d0*/  LDS.128 R24, [R229+0x4080] ;  /* 0x00408000e5187984 */ /* 0x0002620000000c00 */
[C---:B------:R-:W-:Y:S01]  /*b9e0*/  IMAD R7, R8.reuse, c[0x0][0x3f4], R5 ;  /* 0x0000fd0008077a24 */ /* 0x040fe200078e0205 */
[----:B------:R-:W-:Y:S01]  /*b9f0*/  SHF.R.S32.HI R6, RZ, 0x1f, R0 ;  /* 0x0000001fff067819 */ /* 0x000fe20000011400 */
[----:B------:R-:W-:Y:S01]  /*ba00*/  IMAD.WIDE.U32 R2, R8, c[0x0][0x3f0], R2 ;  /* 0x0000fc0008027a25 */ /* 0x000fe200078e0002 */
[----:B------:R1:W1:Y:S01]  /*ba10*/  LDS.128 R40, [R229+0x5080] ;  /* 0x00508000e5287984 */ /* 0x0002620000000c00 */
[----:B------:R-:W-:-:S02]  /*ba20*/  IADD3 R5, -R0, RZ, RZ ;  /* 0x000000ff00057210 */ /* 0x000fc40007ffe1ff */
[----:B------:R-:W-:Y:S01]  /*ba30*/  IMAD R6, R6, c[0x0][0x3e0], RZ ;  /* 0x0000f80006067a24 */ /* 0x000fe200078e02ff */
[----:B------:R1:W1:Y:S01]  /*ba40*/  LDS.128 R56, [R229+0x6080] ;  /* 0x00608000e5387984 */ /* 0x0002620000000c00 */
[----:B------:R-:W-:Y:S01]  /*ba50*/  IADD3 R3, R3, R7, RZ ;  /* 0x0000000703037210 */ /* 0x000fe20007ffe0ff */
[----:B------:R-:W-:Y:S02]  /*ba60*/  IMAD R4, R5, c[0x0][0x4e8], R4 ;  /* 0x00013a0005047a24 */ /* 0x000fe400078e0204 */
        /* <DEDUP_REMOVED lines=18> */
[----:B------:R1:W1:Y:S01]  /*bb90*/  LDS.128 R76, [R229+0xf080] ;  /* 0x00f08000e54c7984 */ /* 0x0002620000000c00 */
[----:B------:R-:W-:Y:S05]  /*bba0*/  BRA.DIV ~URZ, `(.L_x_1602) ;  /* 0x00004d627f007947 */ /* 0x000fea000b800000 */
[----:B--234-:R2:W3:Y:S02]  /*bbb0*/  SHFL.IDX PT, R4, R5, RZ, 0x181f ;  /* 0x00181fff05047589 */ /* 0x01c4e400000e0000 */
.L_x_1673:
[----:B------:R-:W-:Y:S05]  /*bbc0*/  BRA.DIV ~URZ, `(.L_x_1603) ;  /* 0x00004db27f007947 */ /* 0x000fea000b800000 */
[----:B------:R4:W2:Y:S02]  /*bbd0*/  SHFL.IDX PT, R0, R14, RZ, 0x181f ;  /* 0x00181fff0e007589 */ /* 0x0008a400000e0000 */
.L_x_1674:
[----:B------:R-:W5:Y:S01]  /*bbe0*/  LDL.LU R2, [R1+0x4] ;  /* 0x0000040001027983 */ /* 0x000f620000300800 */
[----:B------:R-:W-:Y:S01]  /*bbf0*/  BSSY B0, `(.L_x_1604) ;  /* 0x0000018000007945 */ /* 0x000fe20003800000 */
[----:B-----5:R-:W-:-:S04]  /*bc00*/  LEA R12, R2, R243, 0x7 ;  /* 0x000000f3020c7211 */ /* 0x020fc800078e38ff */
[----:B------:R-:W-:-:S13]  /*bc10*/  ISETP.GE.AND P0, PT, R12, R13, PT ;  /* 0x0000000d0c00720c */ /* 0x000fda0003f06270 */
[----:B------:R-:W-:Y:S05]  /*bc20*/  @P0 BRA `(.L_x_1605) ;  /* 0x0000014000000947 */ /* 0x000fea0003800000 */
[----:B------:R-:W-:Y:S02]  /*bc30*/  ISETP.GE.AND P6, PT, R231, c[0x0][0x3c8], PT ;  /* 0x0000f200e7007a0c */ /* 0x000fe40003fc6270 */
[----:B------:R-:W-:Y:S02]  /*bc40*/  ISETP.GE.AND P5, PT, R240, c[0x0][0x3c8], PT ;  /* 0x0000f200f0007a0c */ /* 0x000fe40003fa6270 */
[----:B------:R-:W-:Y:S02]  /*bc50*/  ISETP.GE.AND P4, PT, R239, c[0x0][0x3c8], PT ;  /* 0x0000f200ef007a0c */ /* 0x000fe40003f86270 */
[----:B------:R-:W-:Y:S02]  /*bc60*/  ISETP.GE.AND P3, PT, R241, c[0x0][0x3c8], PT ;  /* 0x0000f200f1007a0c */ /* 0x000fe40003f66270 */
[----:B------:R-:W-:Y:S02]  /*bc70*/  SHF.R.S32.HI R2, RZ, 0x1f, R231 ;  /* 0x0000001fff027819 */ /* 0x000fe400000114e7 */
[----:B------:R-:W-:-:S02]  /*bc80*/  SHF.R.S32.HI R81, RZ, 0x1f, R240 ;  /* 0x0000001fff517819 */ /* 0x000fc400000114f0 */
[----:B------:R-:W-:Y:S02]  /*bc90*/  SHF.R.S32.HI R80, RZ, 0x1f, R239 ;  /* 0x0000001fff507819 */ /* 0x000fe400000114ef */
[-C--:B--2---:R-:W-:Y:S02]  /*bca0*/  @!P6 LEA R10, P0, R231, R0.reuse, 0x1 ;  /* 0x00000000e70ae211 */ /* 0x084fe400078008ff */
[-C--:B------:R-:W-:Y:S02]  /*bcb0*/  @!P5 LEA R8, P2, R240, R0.reuse, 0x1 ;  /* 0x00000000f008d211 */ /* 0x080fe400078408ff */
[----:B------:R-:W-:Y:S02]  /*bcc0*/  @!P4 LEA R6, P1, R239, R0, 0x1 ;  /* 0x00000000ef06c211 */ /* 0x000fe400078208ff */
[----:B---3--:R-:W-:Y:S02]  /*bcd0*/  @!P6 LEA.HI.X R11, R231, R4, R2, 0x1, P0 ;  /* 0x00000004e70be211 */ /* 0x008fe400000f0c02 */
[----:B------:R-:W-:-:S02]  /*bce0*/  SHF.R.S32.HI R15, RZ, 0x1f, R241 ;  /* 0x0000001fff0f7819 */ /* 0x000fc400000114f1 */
[----:B------:R-:W-:Y:S01]  /*bcf0*/  @!P3 LEA R2, P0, R241, R0, 0x1 ;  /* 0x00000000f102b211 */ /* 0x000fe200078008ff */
[----:B------:R2:W-:Y:S01]  /*bd00*/  @!P6 ST.E.128 [R10.64], R28 ;  /* 0x0000001c0a00e985 */ /* 0x0005e2000c101d06 */
[-C--:B------:R-:W-:Y:S02]  /*bd10*/  @!P5 LEA.HI.X R9, R240, R4.reuse, R81, 0x1, P2 ;  /* 0x00000004f009d211 */ /* 0x080fe400010f0c51 */
[-C--:B------:R-:W-:Y:S02]  /*bd20*/  @!P4 LEA.HI.X R7, R239, R4.reuse, R80, 0x1, P1 ;  /* 0x00000004ef07c211 */ /* 0x080fe400008f0c50 */
[----:B------:R-:W-:Y:S01]  /*bd30*/  @!P3 LEA.HI.X R3, R241, R4, R15, 0x1, P0 ;  /* 0x00000004f103b211 */ /* 0x000fe200000f0c0f */
[----:B-1----:R2:W-:Y:S04]  /*bd40*/  @!P5 ST.E.128 [R8.64], R24 ;  /* 0x000000180800d985 */ /* 0x0025e8000c101d06 */
[----:B------:R2:W-:Y:S04]  /*bd50*/  @!P4 ST.E.128 [R6.64], R20 ;  /* 0x000000140600c985 */ /* 0x0005e8000c101d06 */
[----:B------:R2:W-:Y:S02]  /*bd60*/  @!P3 ST.E.128 [R2.64], R16 ;  /* 0x000000100200b985 */ /* 0x0005e4000c101d06 */
.L_x_1605:
[----:B------:R-:W-:Y:S05]  /*bd70*/  BSYNC B0 ;  /* 0x0000000000007941 */ /* 0x000fea0003800000 */
.L_x_1604:
[----:B------:R-:W-:Y:S05]  /*bd80*/  BRA.DIV ~URZ, `(.L_x_1606) ;  /* 0x00004c627f007947 */ /* 0x000fea000b800000 */
[----:B---3--:R3:W4:Y:S04]  /*bd90*/  SHFL.IDX PT, R4, R5, 0x1, 0x181f ;  /* 0x00381f0005047f89 */ /* 0x00872800000e0000 */
[----:B--2---:R3:W2:Y:S02]  /*bda0*/  SHFL.IDX PT, R0, R14, 0x1, 0x181f ;  /* 0x00381f000e007f89 */ /* 0x0046a400000e0000 */
.L_x_1675:
[----:B------:R-:W-:Y:S01]  /*bdb0*/  IADD3 R2, R12, 0x20, RZ ;  /* 0x000000200c027810 */ /* 0x000fe20007ffe0ff */
[----:B------:R-:W-:Y:S03]  /*bdc0*/  BSSY B0, `(.L_x_1607) ;  /* 0x0000017000007945 */ /* 0x000fe60003800000 */
[----:B------:R-:W-:-:S13]  /*bdd0*/  ISETP.GE.AND P0, PT, R2, R13, PT ;  /* 0x0000000d0200720c */ /* 0x000fda0003f06270 */
[----:B------:R-:W-:Y:S05]  /*bde0*/  @P0 BRA `(.L_x_1608) ;  /* 0x0000014000000947 */ /* 0x000fea0003800000 */
[----:B------:R-:W-:Y:S02]  /*bdf0*/  ISETP.GE.AND P3, PT, R231, c[0x0][0x3c8], PT ;  /* 0x0000f200e7007a0c */ /* 0x000fe40003f66270 */
[----:B------:R-:W-:Y:S02]  /*be00*/  ISETP.GE.AND P2, PT, R240, c[0x0][0x3c8], PT ;  /* 0x0000f200f0007a0c */ /* 0x000fe40003f46270 */
[----:B------:R-:W-:Y:S02]  /*be10*/  ISETP.GE.AND P1, PT, R239, c[0x0][0x3c8], PT ;  /* 0x0000f200ef007a0c */ /* 0x000fe40003f26270 */
[----:B------:R-:W-:Y:S02]  /*be20*/  ISETP.GE.AND P0, PT, R241, c[0x0][0x3c8], PT ;  /* 0x0000f200f1007a0c */ /* 0x000fe40003f06270 */
[----:B------:R-:W-:Y:S02]  /*be30*/  SHF.R.S32.HI R3, RZ, 0x1f, R231 ;  /* 0x0000001fff037819 */ /* 0x000fe400000114e7 */
[----:B-1----:R-:W-:-:S02]  /*be40*/  SHF.R.S32.HI R17, RZ, 0x1f, R240 ;  /* 0x0000001fff117819 */ /* 0x002fc400000114f0 */
[----:B------:R-:W-:Y:S02]  /*be50*/  SHF.R.S32.HI R16, RZ, 0x1f, R239 ;  /* 0x0000001fff107819 */ /* 0x000fe400000114ef */
[-C--:B--2---:R-:W-:Y:S02]  /*be60*/  @!P3 LEA R10, P4, R231, R0.reuse, 0x1 ;  /* 0x00000000e70ab211 */ /* 0x084fe400078808ff */
[-C--:B------:R-:W-:Y:S02]  /*be70*/  @!P2 LEA R8, P6, R240, R0.reuse, 0x1 ;  /* 0x00000000f008a211 */ /* 0x080fe400078c08ff */
[----:B------:R-:W-:Y:S02]  /*be80*/  @!P1 LEA R6, P5, R239, R0, 0x1 ;  /* 0x00000000ef069211 */ /* 0x000fe400078a08ff */
[----:B----4-:R-:W-:Y:S02]  /*be90*/  @!P3 LEA.HI.X R11, R231, R4, R3, 0x1, P4 ;  /* 0x00000004e70bb211 */ /* 0x010fe400020f0c03 */
[----:B------:R-:W-:-:S02]  /*bea0*/  SHF.R.S32.HI R15, RZ, 0x1f, R241 ;  /* 0x0000001fff0f7819 */ /* 0x000fc400000114f1 */
[----:B------:R-:W-:Y:S01]  /*beb0*/  @!P0 LEA R2, P4, R241, R0, 0x1 ;  /* 0x00000000f1028211 */ /* 0x000fe200078808ff */
[----:B------:R1:W-:Y:S01]  /*bec0*/  @!P3 ST.E.128 [R10.64], R44 ;  /* 0x0000002c0a00b985 */ /* 0x0003e2000c101d06 */
[-C--:B------:R-:W-:Y:S02]  /*bed0*/  @!P2 LEA.HI.X R9, R240, R4.reuse, R17, 0x1, P6 ;  /* 0x00000004f009a211 */ /* 0x080fe400030f0c11 */
[-C--:B------:R-:W-:Y:S02]  /*bee0*/  @!P1 LEA.HI.X R7, R239, R4.reuse, R16, 0x1, P5 ;  /* 0x00000004ef079211 */ /* 0x080fe400028f0c10 */
[----:B------:R-:W-:Y:S01]  /*bef0*/  @!P0 LEA.HI.X R3, R241, R4, R15, 0x1, P4 ;  /* 0x00000004f1038211 */ /* 0x000fe200020f0c0f */
[----:B------:R1:W-:Y:S04]  /*bf00*/  @!P2 ST.E.128 [R8.64], R40 ;  /* 0x000000280800a985 */ /* 0x0003e8000c101d06 */
[----:B------:R1:W-:Y:S04]  /*bf10*/  @!P1 ST.E.128 [R6.64], R36 ;  /* 0x0000002406009985 */ /* 0x0003e8000c101d06 */
[----:B------:R1:W-:Y:S02]  /*bf20*/  @!P0 ST.E.128 [R2.64], R32 ;  /* 0x0000002002008985 */ /* 0x0003e4000c101d06 */
.L_x_1608:
[----:B------:R-:W-:Y:S05]  /*bf30*/  BSYNC B0 ;  /* 0x0000000000007941 */ /* 0x000fea0003800000 */
.L_x_1607:
[----:B------:R-:W-:Y:S05]  /*bf40*/  BRA.DIV ~URZ, `(.L_x_1609) ;  /* 0x00004b727f007947 */ /* 0x000fea000b800000 */
[----:B----4-:R4:W3:Y:S02]  /*bf50*/  SHFL.IDX PT, R4, R5, 0x2, 0x181f ;  /* 0x00581f0005047f89 */ /* 0x0108e400000e0000 */
.L_x_1676:
[----:B------:R-:W-:Y:S05]  /*bf60*/  BRA.DIV ~URZ, `(.L_x_1610) ;  /* 0x00004bc27f007947 */ /* 0x000fea000b800000 */
[----:B--2---:R2:W4:Y:S02]  /*bf70*/  SHFL.IDX PT, R0, R14, 0x2, 0x181f ;  /* 0x00581f000e007f89 */ /* 0x00452400000e0000 */
.L_x_1677:
[----:B-1----:R-:W-:Y:S01]  /*bf80*/  IADD3 R2, R12, 0x40, RZ ;  /* 0x000000400c027810 */ /* 0x002fe20007ffe0ff */
        /* <DEDUP_REMOVED lines=10> */
[-C--:B----4-:R-:W-:Y:S02]  /*c030*/  @!P3 LEA R10, P4, R231, R0.reuse, 0x1 ;  /* 0x00000000e70ab211 */ /* 0x090fe400078808ff */
        /* <DEDUP_REMOVED lines=12> */
.L_x_1612:
[----:B------:R-:W-:Y:S05]  /*c100*/  BSYNC B0 ;  /* 0x0000000000007941 */ /* 0x000fea0003800000 */
.L_x_1611:
[----:B------:R-:W-:Y:S05]  /*c110*/  BRA.DIV ~URZ, `(.L_x_1613) ;  /* 0x00004a827f007947 */ /* 0x000fea000b800000 */
[----:B---3--:R3:W1:Y:S04]  /*c120*/  SHFL.IDX PT, R4, R5, 0x3, 0x181f ;  /* 0x00781f0005047f89 */ /* 0x00866800000e0000 */
[----:B----4-:R3:W4:Y:S02]  /*c130*/  SHFL.IDX PT, R0, R14, 0x3, 0x181f ;  /* 0x00781f000e007f89 */ /* 0x01072400000e0000 */
.L_x_1678:
[----:B-1----:R-:W-:-:S04]  /*c140*/  IADD3 R2, R12, 0x60, RZ ;  /* 0x000000600c027810 */ /* 0x002fc80007ffe0ff */
[----:B------:R-:W-:-:S13]  /*c150*/  ISETP.GE.AND P0, PT, R2, R13, PT ;  /* 0x0000000d0200720c */ /* 0x000fda0003f06270 */
[----:B------:R-:W-:Y:S05]  /*c160*/  @P0 BRA `(.L_x_1614) ;  /* 0x00002a9000000947 */ /* 0x000fea0003800000 */
[----:B------:R-:W-:Y:S02]  /*c170*/  ISETP.GE.AND P2, PT, R231, c[0x0][0x3c8], PT ;  /* 0x0000f200e7007a0c */ /* 0x000fe40003f46270 */
[----:B------:R-:W-:Y:S02]  /*c180*/  ISETP.GE.AND P1, PT, R240, c[0x0][0x3c8], PT ;  /* 0x0000f200f0007a0c */ /* 0x000fe40003f26270 */
[----:B------:R-:W-:Y:S02]  /*c190*/  ISETP.GE.AND P0, PT, R239, c[0x0][0x3c8], PT ;  /* 0x0000f200ef007a0c */ /* 0x000fe40003f06270 */
[----:B------:R-:W-:Y:S02]  /*c1a0*/  SHF.R.S32.HI R11, RZ, 0x1f, R231 ;  /* 0x0000001fff0b7819 */ /* 0x000fe400000114e7 */
[----:B------:R-:W-:Y:S02]  /*c1b0*/  SHF.R.S32.HI R10, RZ, 0x1f, R240 ;  /* 0x0000001fff0a7819 */ /* 0x000fe400000114f0 */
[----:B---3--:R-:W-:-:S03]  /*c1c0*/  SHF.R.S32.HI R5, RZ, 0x1f, R239 ;  /* 0x0000001fff057819 */ /* 0x008fc600000114ef */
[-C--:B----4-:R-:W-:Y:S02]  /*c1d0*/  @!P2 LEA R8, P5, R231, R0.reuse, 0x1 ;  /* 0x00000000e708a211 */ /* 0x090fe400078a08ff */
[CC--:B------:R-:W-:Y:S02]  /*c1e0*/  @!P1 LEA R6, P4, R240.reuse, R0.reuse, 0x1 ;  /* 0x00000000f0069211 */ /* 0x0c0fe400078808ff */
[----:B------:R-:W-:Y:S02]  /*c1f0*/  @!P0 LEA R2, P3, R239, R0, 0x1 ;  /* 0x00000000ef028211 */ /* 0x000fe400078608ff */
[-C--:B------:R-:W-:Y:S02]  /*c200*/  @!P2 LEA.HI.X R9, R231, R4.reuse, R11, 0x1, P5 ;  /* 0x00000004e709a211 */ /* 0x080fe400028f0c0b */
[-C--:B------:R-:W-:Y:S02]  /*c210*/  @!P1 LEA.HI.X R7, R240, R4.reuse, R10, 0x1, P4 ;  /* 0x00000004f0079211 */ /* 0x080fe400020f0c0a */
[----:B------:R-:W-:Y:S01]  /*c220*/  @!P0 LEA.HI.X R3, R239, R4, R5, 0x1, P3 ;  /* 0x00000004ef038211 */ /* 0x000fe200018f0c05 */
[----:B------:R1:W-:Y:S04]  /*c230*/  @!P2 ST.E.128 [R8.64], R72 ;  /* 0x000000480800a985 */ /* 0x0003e8000c101d06 */
[----:B------:R1:W-:Y:S04]  /*c240*/  @!P1 ST.E.128 [R6.64], R68 ;  /* 0x0000004406009985 */ /* 0x0003e8000c101d06 */
[----:B------:R1:W-:Y:S01]  /*c250*/  @!P0 ST.E.128 [R2.64], R64 ;  /* 0x0000004002008985 */ /* 0x0003e2000c101d06 */
[----:B------:R-:W-:-:S13]  /*c260*/  ISETP.GE.AND P0, PT, R241, c[0x0][0x3c8], PT ;  /* 0x0000f200f1007a0c */ /* 0x000fda0003f06270 */
[----:B------:R-:W-:Y:S05]  /*c270*/  @P0 BRA `(.L_x_1614) ;  /* 0x0000298000000947 */ /* 0x000fea0003800000 */
[----:B------:R-:W-:Y:S02]  /*c280*/  SHF.R.S32.HI R5, RZ, 0x1f, R241 ;  /* 0x0000001fff057819 */ /* 0x000fe400000114f1 */
[----:B-1----:R-:W-:-:S04]  /*c290*/  LEA R2, P0, R241, R0, 0x1 ;  /* 0x00000000f1027211 */ /* 0x002fc800078008ff */
[----:B------:R-:W-:-:S05]  /*c2a0*/  LEA.HI.X R3, R241, R4, R5, 0x1, P0 ;  /* 0x00000004f1037211 */ /* 0x000fca00000f0c05 */
[----:B------:R1:W-:Y:S01]  /*c2b0*/  ST.E.128 [R2.64], R76 ;  /* 0x0000004c02007985 */ /* 0x0003e2000c101d06 */
[----:B------:R-:W-:Y:S05]  /*c2c0*/  BRA `(.L_x_1614) ;  /* 0x0000293000007947 */ /* 0x000fea0003800000 */
.L_x_1601:
        /* <DEDUP_REMOVED lines=19> */
[----:B------:R-:W-:Y:S01]  /*c400*/  IMAD R3, R5, c[0x0][0x44c], R3 ;  /* 0x0001130005037a24 */ /* 0x000fe200078e0203 */
[----:B------:R-:W-:-:S03]  /*c410*/  IADD3 R5, -R0, RZ, RZ ;  /* 0x000000ff00057210 */ /* 0x000fc60007ffe1ff */
[----:B------:R-:W-:-:S04]  /*c420*/  IMAD.WIDE.U32 R2, R0, c[0x0][0x430], R2 ;  /* 0x00010c0000027a25 */ /* 0x000fc800078e0002 */
[----:B------:R-:W-:Y:S01]  /*c430*/  IMAD R0, R5, c[0x0][0x4e8], R10 ;  /* 0x00013a0005007a24 */ /* 0x000fe200078e020a */
[----:B------:R-:W-:-:S04]  /*c440*/  IADD3 R3, R3, R4, RZ ;  /* 0x0000000403037210 */ /* 0x000fc80007ffe0ff */
[----:B------:R-:W-:Y:S01]  /*c450*/  SHF.R.S32.HI R4, RZ, 0x1f, R0 ;  /* 0x0000001fff047819 */ /* 0x000fe20000011400 */
        /* <DEDUP_REMOVED lines=8> */
.L_x_1679:
[----:B------:R-:W-:Y:S05]  /*c4e0*/  BRA.DIV ~URZ, `(.L_x_1616) ;  /* 0x000047f27f007947 */ /* 0x000fea000b800000 */
[----:B------:R3:W4:Y:S02]  /*c4f0*/  SHFL.IDX PT, R0, R12, RZ, 0x1c1f ;  /* 0x001c1fff0c007589 */ /* 0x00072400000e0000 */
.L_x_1680:
        /* <DEDUP_REMOVED lines=19> */
[----:B-----5:R-:W-:-:S13]  /*c630*/  ISETP.GE.AND P1, PT, R8, c[0x0][0x3c8], PT ;  /* 0x0000f20008007a0c */ /* 0x020fda0003f26270 */
[----:B------:R-:W-:Y:S02]  /*c640*/  @!P1 IMAD.MOV.U32 R2, RZ, RZ, R0 ;  /* 0x000000ffff029224 */ /* 0x000fe400078e0000 */
[----:B------:R-:W-:-:S04]  /*c650*/  @!P1 IMAD.MOV.U32 R3, RZ, RZ, R4 ;  /* 0x000000ffff039224 */ /* 0x000fc800078e0004 */
[----:B------:R-:W-:Y:S01]  /*c660*/  @!P1 IMAD.WIDE R2, R8, 0x4, R2 ;  /* 0x0000000408029825 */ /* 0x000fe200078e0202 */
[----:B---3--:R-:W-:Y:S01]  /*c670*/  ISETP.GE.AND P3, PT, R6, c[0x0][0x3c8], PT ;  /* 0x0000f20006007a0c */ /* 0x008fe20003f66270 */
[----:B------:R-:W3:Y:S04]  /*c680*/  LDL R8, [R1+0xa8] ;  /* 0x0000a80001087983 */ /* 0x000ee80000100800 */
[----:B------:R5:W-:Y:S04]  /*c690*/  @!P1 ST.E.64 [R2.64], R24 ;  /* 0x0000001802009985 */ /* 0x000be8000c101b06 */
[----:B-----5:R-:W5:Y:S01]  /*c6a0*/  LDL R24, [R1+0x128] ;  /* 0x0001280001187983 */ /* 0x020f620000100800 */
[----:B----4-:R-:W-:-:S03]  /*c6b0*/  ISETP.GE.AND P5, PT, R11, c[0x0][0x3c8], PT ;  /* 0x0000f2000b007a0c */ /* 0x010fc60003fa6270 */
[----:B------:R-:W-:Y:S01]  /*c6c0*/  @!P3 LEA R2, P2, R6, R0, 0x2 ;  /* 0x000000000602b211 */ /* 0x000fe200078410ff */
[----:B------:R-:W4:Y:S01]  /*c6d0*/  LDL R25, [R1+0x9c] ;  /* 0x00009c0001197983 */ /* 0x000f220000100800 */
[----:B--2---:R-:W-:Y:S02]  /*c6e0*/  ISETP.GE.AND P1, PT, R10, c[0x0][0x3c8], PT ;  /* 0x0000f2000a007a0c */ /* 0x004fe40003f26270 */
[----:B------:R-:W-:Y:S02]  /*c6f0*/  @!P3 LEA.HI.X R3, R6, R4, R7, 0x2, P2 ;  /* 0x000000040603b211 */ /* 0x000fe400010f1407 */
[----:B------:R-:W-:-:S03]  /*c700*/  ISETP.GE.AND P6, PT, R9, c[0x0][0x3c8], PT ;  /* 0x0000f20009007a0c */ /* 0x000fc60003fc6270 */
[----:B------:R2:W-:Y:S01]  /*c710*/  @!P3 ST.E.64 [R2.64], R26 ;  /* 0x0000001a0200b985 */ /* 0x0005e2000c101b06 */
[----:B------:R-:W-:-:S05]  /*c720*/  ISETP.GE.AND P2, PT, R16, c[0x0][0x3c8], PT ;  /* 0x0000f20010007a0c */ /* 0x000fca0003f46270 */
[----:B------:R-:W-:-:S04]  /*c730*/  @!P1 LEA R6, P3, R10, R0, 0x2 ;  /* 0x000000000a069211 */ /* 0x000fc800078610ff */
[----:B------:R-:W-:Y:S02]  /*c740*/  @!P1 LEA.HI.X R7, R10, R4, R107, 0x2, P3 ;  /* 0x000000040a079211 */ /* 0x000fe400018f146b */
[----:B------:R-:W4:Y:S01]  /*c750*/  LDL R10, [R1+0x124] ;  /* 0x00012400010a7983 */ /* 0x000f220000100800 */
[----:B--2---:R-:W-:-:S03]  /*c760*/  @!P5 LEA R2, P4, R11, R0, 0x2 ;  /* 0x000000000b02d211 */ /* 0x004fc600078810ff */
[----:B------:R-:W2:Y:S01]  /*c770*/  LDL R26, [R1+0x118] ;  /* 0x00011800011a7983 */ /* 0x000ea20000100800 */
[----:B------:R-:W-:-:S03]  /*c780*/  @!P5 LEA.HI.X R3, R11, R4, R110, 0x2, P4 ;  /* 0x000000040b03d211 */ /* 0x000fc600020f146e */
[----:B------:R-:W2:Y:S04]  /*c790*/  LDL R27, [R1+0x6c] ;  /* 0x00006c00011b7983 */ /* 0x000ea80000100800 */
[----:B------:R-:W2:Y:S04]  /*c7a0*/  LDL R11, [R1+0xa0] ;  /* 0x0000a000010b7983 */ /* 0x000ea80000100800 */
[----:B------:R1:W-:Y:S01]  /*c7b0*/  @!P5 ST.E.64 [R2.64], R28 ;  /* 0x0000001c0200d985 */ /* 0x0003e2000c101b06 */
[----:B------:R-:W-:-:S03]  /*c7c0*/  ISETP.GE.AND P5, PT, R14, c[0x0][0x3c8], PT ;  /* 0x0000f2000e007a0c */ /* 0x000fc60003fa6270 */
[----:B------:R1:W-:Y:S01]  /*c7d0*/  @!P1 ST.E.64 [R6.64], R30 ;  /* 0x0000001e06009985 */ /* 0x0003e2000c101b06 */
[----:B------:R-:W-:Y:S02]  /*c7e0*/  ISETP.GE.AND P1, PT, R13, c[0x0][0x3c8], PT ;  /* 0x0000f2000d007a0c */ /* 0x000fe40003f26270 */
[C---:B-1----:R-:W-:Y:S01]  /*c7f0*/  @!P6 LEA R2, P4, R9.reuse, R0, 0x2 ;  /* 0x000000000902e211 */ /* 0x042fe200078810ff */
[----:B------:R-:W2:Y:S03]  /*c800*/  LDL R29, [R1+0x70] ;  /* 0x00007000011d7983 */ /* 0x000ea60000100800 */
[----:B------:R-:W-:Y:S01]  /*c810*/  @!P6 LEA.HI.X R3, R9, R4, R21, 0x2, P4 ;  /* 0x000000040903e211 */ /* 0x000fe200020f1415 */
[----:B------:R-:W2:Y:S01]  /*c820*/  LDL R31, [R1+0x74] ;  /* 0x00007400011f7983 */ /* 0x000ea20000100800 */
[----:B------:R-:W-:-:S03]  /*c830*/  @!P2 LEA R6, P3, R16, R0, 0x2 ;  /* 0x000000001006a211 */ /* 0x000fc600078610ff */
[----:B------:R-:W2:Y:S01]  /*c840*/  LDL R9, [R1+0x98] ;  /* 0x0000980001097983 */ /* 0x000ea20000100800 */
[----:B------:R-:W-:-:S03]  /*c850*/  @!P2 LEA.HI.X R7, R16, R4, R20, 0x2, P3 ;  /* 0x000000041007a211 */ /* 0x000fc600018f1414 */
[----:B------:R-:W2:Y:S04]  /*c860*/  LDL R20, [R1+0x120] ;  /* 0x0001200001147983 */ /* 0x000ea80000100800 */
[----:B------:R-:W2:Y:S04]  /*c870*/  LDL R16, [R1+0x11c] ;  /* 0x00011c0001107983 */ /* 0x000ea80000100800 */
[----:B------:R1:W-:Y:S04]  /*c880*/  @!P6 ST.E.64 [R2.64], R32 ;  /* 0x000000200200e985 */ /* 0x0003e8000c101b06 */
[----:B------:R1:W-:Y:S01]  /*c890*/  @!P2 ST.E.64 [R6.64], R34 ;  /* 0x000000220600a985 */ /* 0x0003e2000c101b06 */
[----:B------:R-:W-:-:S03]  /*c8a0*/  ISETP.GE.AND P6, PT, R18, c[0x0][0x3c8], PT ;  /* 0x0000f20012007a0c */ /* 0x000fc60003fc6270 */
[----:B------:R-:W2:Y:S04]  /*c8b0*/  LDL R21, [R1+0x94] ;  /* 0x0000940001157983 */ /* 0x000ea80000100800 */
[----:B------:R-:W2:Y:S04]  /*c8c0*/  LDL R30, [R1+0xec] ;  /* 0x0000ec00011e7983 */ /* 0x000ea80000100800 */
[----:B------:R-:W2:Y:S01]  /*c8d0*/  LDL R28, [R1+0xe8] ;  /* 0x0000e800011c7983 */ /* 0x000ea20000100800 */
[----:B-1----:R-:W-:-:S03]  /*c8e0*/  @!P5 LEA R2, P4, R14, R0, 0x2 ;  /* 0x000000000e02d211 */ /* 0x002fc600078810ff */
[----:B------:R-:W2:Y:S01]  /*c8f0*/  LDL R32, [R1+0xf0] ;  /* 0x0000f00001207983 */ /* 0x000ea20000100800 */
[C---:B------:R-:W-:Y:S02]  /*c900*/  @!P1 LEA R6, P3, R13.reuse, R0, 0x2 ;  /* 0x000000000d069211 */ /* 0x040fe400078610ff */
[-C--:B------:R-:W-:Y:S02]  /*c910*/  @!P5 LEA.HI.X R3, R14, R4.reuse, R19, 0x2, P4 ;  /* 0x000000040e03d211 */ /* 0x080fe400020f1413 */
[----:B------:R-:W-:Y:S01]  /*c920*/  @!P1 LEA.HI.X R7, R13, R4, R15, 0x2, P3 ;  /* 0x000000040d079211 */ /* 0x000fe200018f140f */
[----:B------:R-:W2:Y:S04]  /*c930*/  LDL R14, [R1+0x90] ;  /* 0x00009000010e7983 */ /* 0x000ea80000100800 */
[----:B------:R-:W2:Y:S04]  /*c940*/  LDL R13, [R1+0x114] ;  /* 0x00011400010d7983 */ /* 0x000ea80000100800 */
[----:B------:R1:W-:Y:S04]  /*c950*/  @!P5 ST.E.64 [R2.64], R132 ;  /* 0x000000840200d985 */ /* 0x0003e8000c101b06 */
[----:B------:R-:W2:Y:S04]  /*c960*/  LDL R19, [R1+0x8c] ;  /* 0x00008c0001137983 */ /* 0x000ea80000100800 */
[----:B------:R-:W2:Y:S01]  /*c970*/  LDL R15, [R1+0x88] ;  /* 0x00008800010f7983 */ /* 0x000ea20000100800 */
[----:B-1----:R-:W-:-:S04]  /*c980*/  @!P6 LEA R2, P4, R18, R0, 0x2 ;  /* 0x000000001202e211 */ /* 0x002fc800078810ff */
[----:B-----5:R-:W-:Y:S02]  /*c990*/  @!P6 LEA.HI.X R3, R18, R4, R24, 0x2, P4 ;  /* 0x000000041203e211 */ /* 0x020fe400020f1418 */
[----:B------:R-:W5:Y:S01]  /*c9a0*/  LDL R18, [R1+0x10c] ;  /* 0x00010c0001127983 */ /* 0x000f620000100800 */
[----:B---3--:R-:W-:Y:S02]  /*c9b0*/  ISETP.GE.AND P2, PT, R8, c[0x0][0x3c8], PT ;  /* 0x0000f20008007a0c */ /* 0x008fe40003f46270 */
[----:B------:R-:W-:Y:S01]  /*c9c0*/  ISETP.GE.AND P5, PT, R17, c[0x0][0x3c8], PT ;  /* 0x0000f20011007a0c */ /* 0x000fe20003fa6270 */
[----:B------:R1:W-:Y:S04]  /*c9d0*/  @!P1 ST.E.64 [R6.64], R134 ;  /* 0x0000008606009985 */ /* 0x0003e8000c101b06 */
[----:B------:R-:W3:Y:S04]  /*c9e0*/  LDL R24, [R1+0x110] ;  /* 0x0001100001187983 */ /* 0x000ee80000100800 */
[----:B------:R2:W-:Y:S01]  /*c9f0*/  @!P6 ST.E.64 [R2.64], R36 ;  /* 0x000000240200e985 */ /* 0x0005e2000c101b06 */
[----:B----4-:R-:W-:-:S02]  /*ca00*/  ISETP.GE.AND P6, PT, R25, c[0x0][0x3c8], PT ;  /* 0x0000f20019007a0c */ /* 0x010fc40003fc6270 */
[----:B-1----:R-:W-:-:S04]  /*ca10*/  @!P2 LEA R6, P3, R8, R0, 0x2 ;  /* 0x000000000806a211 */ /* 0x002fc800078610ff */
[----:B------:R-:W-:Y:S02]  /*ca20*/  @!P2 LEA.HI.X R7, R8, R4, R10, 0x2, P3 ;  /* 0x000000040807a211 */ /* 0x000fe400018f140a */
[----:B------:R-:W4:Y:S01]  /*ca30*/  LDL R10, [R1+0x84] ;  /* 0x00008400010a7983 */ /* 0x000f220000100800 */
[----:B--2---:R-:W-:-:S03]  /*ca40*/  ISETP.GE.AND P1, PT, R11, c[0x0][0x3c8], PT ;  /* 0x0000f2000b007a0c */ /* 0x004fc60003f26270 */
[----:B------:R1:W-:Y:S01]  /*ca50*/  @!P2 ST.E.64 [R6.64], R40 ;  /* 0x000000280600a985 */ /* 0x0003e2000c101b06 */
[----:B------:R-:W-:-:S03]  /*ca60*/  @!P5 LEA R2, P4, R17, R0, 0x2 ;  /* 0x000000001102d211 */ /* 0x000fc600078810ff */
[----:B------:R-:W2:Y:S06]  /*ca70*/  LDL R8, [R1+0x80] ;  /* 0x0000800001087983 */ /* 0x000eac0000100800 */
[----:B-1----:R-:W-:Y:S02]  /*ca80*/  @!P1 LEA R6, P3, R11, R0, 0x2 ;  /* 0x000000000b069211 */ /* 0x002fe400078610ff */
[----:B------:R-:W-:Y:S02]  /*ca90*/  ISETP.GE.AND P2, PT, R9, c[0x0][0x3c8], PT ;  /* 0x0000f20009007a0c */ /* 0x000fe40003f46270 */
[----:B------:R-:W-:-:S02]  /*caa0*/  @!P5 LEA.HI.X R3, R17, R4, R20, 0x2, P4 ;  /* 0x000000041103d211 */ /* 0x000fc400020f1414 */
[----:B------:R-:W2:Y:S01]  /*cab0*/  LDL R20, [R1+0x108] ;  /* 0x0001080001147983 */ /* 0x000ea20000100800 */
[----:B------:R-:W-:-:S03]  /*cac0*/  @!P1 LEA.HI.X R7, R11, R4, R16, 0x2, P3 ;  /* 0x000000040b079211 */ /* 0x000fc600018f1410 */
[----:B------:R1:W-:Y:S04]  /*cad0*/  @!P5 ST.E.64 [R2.64], R44 ;  /* 0x0000002c0200d985 */ /* 0x0003e8000c101b06 */
[----:B------:R-:W2:Y:S04]  /*cae0*/  LDL R17, [R1+0x104] ;  /* 0x0001040001117983 */ /* 0x000ea80000100800 */
[----:B------:R1:W-:Y:S04]  /*caf0*/  @!P1 ST.E.64 [R6.64], R48 ;  /* 0x0000003006009985 */ /* 0x0003e8000c101b06 */
[----:B------:R-:W2:Y:S04]  /*cb00*/  LDL R11, [R1+0x78] ;  /* 0x00007800010b7983 */ /* 0x000ea80000100800 */
[----:B------:R-:W2:Y:S01]  /*cb10*/  LDL R16, [R1+0x7c] ;  /* 0x00007c0001107983 */ /* 0x000ea20000100800 */
[----:B-1----:R-:W-:-:S02]  /*cb20*/  @!P6 LEA R2, P4, R25, R0, 0x2 ;  /* 0x000000001902e211 */ /* 0x002fc400078810ff */
[C---:B------:R-:W-:Y:S02]  /*cb30*/  @!P2 LEA R6, P3, R9.reuse, R0, 0x2 ;  /* 0x000000000906a211 */ /* 0x040fe400078610ff */
[----:B------:R-:W-:Y:S02]  /*cb40*/  ISETP.GE.AND P1, PT, R14, c[0x0][0x3c8], PT ;  /* 0x0000f2000e007a0c */ /* 0x000fe40003f26270 */
[-C--:B------:R-:W-:Y:S02]  /*cb50*/  @!P2 LEA.HI.X R7, R9, R4.reuse, R13, 0x2, P3 ;  /* 0x000000040907a211 */ /* 0x080fe400018f140d */
[----:B------:R-:W2:Y:S01]  /*cb60*/  LDL R13, [R1+0x100] ;  /* 0x00010000010d7983 */ /* 0x000ea20000100800 */
[----:B------:R-:W-:-:S03]  /*cb70*/  @!P6 LEA.HI.X R3, R25, R4, R26, 0x2, P4 ;  /* 0x000000041903e211 */ /* 0x000fc600020f141a */
[----:B------:R-:W2:Y:S04]  /*cb80*/  LDL R9, [R1+0xfc] ;  /* 0x0000fc0001097983 */ /* 0x000ea80000100800 */
[----:B------:R-:W-:Y:S04]  /*cb90*/  @!P6 ST.E.64 [R2.64], R52 ;  /* 0x000000340200e985 */ /* 0x000fe8000c101b06 */
[----:B------:R1:W-:Y:S01]  /*cba0*/  @!P2 ST.E.64 [R6.64], R56 ;  /* 0x000000380600a985 */ /* 0x0003e2000c101b06 */
[----:B------:R-:W-:-:S03]  /*cbb0*/  ISETP.GE.AND P5, PT, R21, c[0x0][0x3c8], PT ;  /* 0x0000f20015007a0c */ /* 0x000fc60003fa6270 */
[----:B------:R-:W2:Y:S04]  /*cbc0*/  LDL R25, [R1+0x68] ;  /* 0x0000680001197983 */ /* 0x000ea80000100800 */
[----:B------:R-:W2:Y:S01]  /*cbd0*/  LDL R26, [R1+0xe4] ;  /* 0x0000e400011a7983 */ /* 0x000ea20000100800 */
[----:B-1----:R-:W-:-:S04]  /*cbe0*/  @!P1 LEA R6, P3, R14, R0, 0x2 ;  /* 0x000000000e069211 */ /* 0x002fc800078610ff */
[----:B-----5:R-:W-:Y:S02]  /*cbf0*/  @!P1 LEA.HI.X R7, R14, R4, R18, 0x2, P3 ;  /* 0x000000040e079211 */ /* 0x020fe400018f1412 */
[----:B------:R-:W5:Y:S04]  /*cc00*/  LDL R14, [R1+0xf4] ;  /* 0x0000f400010e7983 */ /* 0x000f680000100800 */
[----:B------:R-:W5:Y:S01]  /*cc10*/  LDL R18, [R1+0xf8] ;  /* 0x0000f80001127983 */ /* 0x000f620000100800 */
[----:B------:R-:W-:Y:S02]  /*cc20*/  ISETP.GE.AND P6, PT, R19, c[0x0][0x3c8], PT ;  /* 0x0000f20013007a0c */ /* 0x000fe40003fc6270 */
[----:B------:R-:W-:Y:S02]  /*cc30*/  @!P5 LEA R2, P4, R21, R0, 0x2 ;  /* 0x000000001502d211 */ /* 0x000fe400078810ff */
[----:B------:R-:W-:-:S02]  /*cc40*/  ISETP.GE.AND P2, PT, R15, c[0x0][0x3c8], PT ;  /* 0x0000f2000f007a0c */ /* 0x000fc40003f46270 */
[----:B---3--:R-:W-:Y:S02]  /*cc50*/  @!P5 LEA.HI.X R3, R21, R4, R24, 0x2, P4 ;  /* 0x000000041503d211 */ /* 0x008fe400020f1418 */
[----:B------:R-:W3:Y:S04]  /*cc60*/  LDL R21, [R1+0x64] ;  /* 0x0000640001157983 */ /* 0x000ee80000100800 */
[----:B------:R1:W-:Y:S04]  /*cc70*/  @!P5 ST.E.64 [R2.64], R60 ;  /* 0x0000003c0200d985 */ /* 0x0003e8000c101b06 */
[----:B------:R2:W-:Y:S04]  /*cc80*/  @!P1 ST.E.64 [R6.64], R64 ;  /* 0x0000004006009985 */ /* 0x0005e8000c101b06 */
[----:B------:R-:W3:Y:S01]  /*cc90*/  LDL R24, [R1+0xe0] ;  /* 0x0000e00001187983 */ /* 0x000ee20000100800 */
[----:B----4-:R-:W-:-:S02]  /*cca0*/  ISETP.GE.AND P5, PT, R10, c[0x0][0x3c8], PT ;  /* 0x0000f2000a007a0c */ /* 0x010fc40003fa6270 */
[-C--:B-1----:R-:W-:Y:S02]  /*ccb0*/  @!P6 LEA R2, P4, R19, R0.reuse, 0x2 ;  /* 0x000000001302e211 */ /* 0x082fe400078810ff */
[----:B--2---:R-:W-:Y:S02]  /*ccc0*/  @!P2 LEA R6, P3, R15, R0, 0x2 ;  /* 0x000000000f06a211 */ /* 0x004fe400078610ff */
[----:B------:R-:W-:Y:S02]  /*ccd0*/  ISETP.GE.AND P1, PT, R8, c[0x0][0x3c8], PT ;  /* 0x0000f20008007a0c */ /* 0x000fe40003f26270 */
[-C--:B------:R-:W-:Y:S02]  /*cce0*/  @!P6 LEA.HI.X R3, R19, R4.reuse, R20, 0x2, P4 ;  /* 0x000000041303e211 */ /* 0x080fe400020f1414 */
[----:B------:R-:W2:Y:S04]  /*ccf0*/  LDL R19, [R1+0x5c] ;  /* 0x00005c0001137983 */ /* 0x000ea80000100800 */
[----:B------:R1:W-:Y:S01]  /*cd00*/  @!P6 ST.E.64 [R2.64], R68 ;  /* 0x000000440200e985 */ /* 0x0003e2000c101b06 */
[----:B------:R-:W-:-:S03]  /*cd10*/  @!P2 LEA.HI.X R7, R15, R4, R17, 0x2, P3 ;  /* 0x000000040f07a211 */ /* 0x000fc600018f1411 */
[----:B------:R-:W4:Y:S04]  /*cd20*/  LDL R17, [R1+0x58] ;  /* 0x0000580001117983 */ /* 0x000f280000100800 */
[----:B------:R1:W-:Y:S01]  /*cd30*/  @!P2 ST.E.64 [R6.64], R72 ;  /* 0x000000480600a985 */ /* 0x0003e2000c101b06 */
[----:B------:R-:W-:-:S03]  /*cd40*/  ISETP.GE.AND P2, PT, R11, c[0x0][0x3c8], PT ;  /* 0x0000f2000b007a0c */ /* 0x000fc60003f46270 */
[----:B------:R-:W4:Y:S01]  /*cd50*/  LDL R15, [R1+0x54] ;  /* 0x00005400010f7983 */ /* 0x000f220000100800 */
[----:B------:R-:W-:-:S03]  /*cd60*/  ISETP.GE.AND P6, PT, R16, c[0x0][0x3c8], PT ;  /* 0x0000f20010007a0c */ /* 0x000fc60003fc6270 */
[----:B------:R-:W4:Y:S01]  /*cd70*/  LDL R20, [R1+0xd8] ;  /* 0x0000d80001147983 */ /* 0x000f220000100800 */
[----:B-1----:R-:W-:-:S04]  /*cd80*/  @!P5 LEA R2, P4, R10, R0, 0x2 ;  /* 0x000000000a02d211 */ /* 0x002fc800078810ff */
[----:B------:R-:W-:Y:S02]  /*cd90*/  @!P5 LEA.HI.X R3, R10, R4, R13, 0x2, P4 ;  /* 0x000000040a03d211 */ /* 0x000fe400020f140d */
[----:B------:R-:W4:Y:S01]  /*cda0*/  LDL R10, [R1+0x60] ;  /* 0x00006000010a7983 */ /* 0x000f220000100800 */
[----:B------:R-:W-:-:S03]  /*cdb0*/  @!P1 LEA R6, P3, R8, R0, 0x2 ;  /* 0x0000000008069211 */ /* 0x000fc600078610ff */
[----:B------:R-:W4:Y:S01]  /*cdc0*/  LDL R13, [R1+0x50] ;  /* 0x00005000010d7983 */ /* 0x000f220000100800 */
[----:B------:R-:W-:Y:S02]  /*cdd0*/  @!P1 LEA.HI.X R7, R8, R4, R9, 0x2, P3 ;  /* 0x0000000408079211 */ /* 0x000fe400018f1409 */
[CC--:B------:R-:W-:Y:S01]  /*cde0*/  @!P2 LEA R8, P3, R11.reuse, R0.reuse, 0x2 ;  /* 0x000000000b08a211 */ /* 0x0c0fe200078610ff */
[----:B------:R1:W-:Y:S02]  /*cdf0*/  @!P5 ST.E.64 [R2.64], R76 ;  /* 0x0000004c0200d985 */ /* 0x0003e4000c101b06 */
[C---:B-1----:R-:W-:Y:S02]  /*ce00*/  @!P6 LEA R2, P4, R16.reuse, R0, 0x2 ;  /* 0x000000001002e211 */ /* 0x042fe400078810ff */
[-C--:B-----5:R-:W-:Y:S02]  /*ce10*/  @!P2 LEA.HI.X R9, R11, R4.reuse, R14, 0x2, P3 ;  /* 0x000000040b09a211 */ /* 0x0a0fe400018f140e */
[----:B------:R-:W5:Y:S01]  /*ce20*/  LDL R11, [R1+0xdc] ;  /* 0x0000dc00010b7983 */ /* 0x000f620000100800 */
[----:B------:R-:W-:-:S03]  /*ce30*/  @!P6 LEA.HI.X R3, R16, R4, R18, 0x2, P4 ;  /* 0x000000041003e211 */ /* 0x000fc600020f1412 */
[----:B------:R-:W5:Y:S04]  /*ce40*/  LDL R18, [R1+0xd4] ;  /* 0x0000d40001127983 */ /* 0x000f680000100800 */
[----:B------:R-:W5:Y:S04]  /*ce50*/  LDL R16, [R1+0xd0] ;  /* 0x0000d00001107983 */ /* 0x000f680000100800 */
[----:B------:R-:W5:Y:S01]  /*ce60*/  LDL R14, [R1+0xcc] ;  /* 0x0000cc00010e7983 */ /* 0x000f620000100800 */
        /* <DEDUP_REMOVED lines=8> */
[----:B---3--:R-:W-:Y:S02]  /*cef0*/  @!P1 LEA R2, P2, R29, R0, 0x2 ;  /* 0x000000001d029211 */ /* 0x008fe400078410ff */
        /* <DEDUP_REMOVED lines=8> */
[-C--:B-1----:R-:W-:Y:S02]  /*cf80*/  @!P3 LEA R6, P2, R21, R0.reuse, 0x2 ;  /* 0x000000001506b211 */ /* 0x082fe400078410ff */
[----:B---3--:R-:W-:Y:S02]  /*cf90*/  @!P4 LEA R2, P5, R25, R0, 0x2 ;  /* 0x000000001902c211 */ /* 0x008fe400078a10ff */
[-C--:B------:R-:W-:Y:S02]  /*cfa0*/  @!P3 LEA.HI.X R7, R21, R4.reuse, R24, 0x2, P2 ;  /* 0x000000041507b211 */ /* 0x080fe400010f1418 */
[----:B------:R-:W-:Y:S02]  /*cfb0*/  @!P4 LEA.HI.X R3, R25, R4, R26, 0x2, P5 ;  /* 0x000000041903c211 */ /* 0x000fe400028f141a */
[----:B--2---:R-:W-:-:S03]  /*cfc0*/  ISETP.GE.AND P6, PT, R19, c[0x0][0x3c8], PT ;  /* 0x0000f20013007a0c */ /* 0x004fc60003fc6270 */
[----:B------:R1:W-:Y:S01]  /*cfd0*/  @!P4 ST.E.64 [R2.64], R100 ;  /* 0x000000640200c985 */ /* 0x0003e2000c101b06 */
[----:B----4-:R-:W-:-:S03]  /*cfe0*/  ISETP.GE.AND P5, PT, R17, c[0x0][0x3c8], PT ;  /* 0x0000f20011007a0c */ /* 0x010fc60003fa6270 */
[----:B------:R2:W-:Y:S01]  /*cff0*/  @!P3 ST.E.64 [R6.64], R104 ;  /* 0x000000680600b985 */ /* 0x0005e2000c101b06 */
[----:B------:R-:W-:Y:S02]  /*d000*/  ISETP.GE.AND P4, PT, R15, c[0x0][0x3c8], PT ;  /* 0x0000f2000f007a0c */ /* 0x000fe40003f86270 */
[----:B------:R-:W-:Y:S02]  /*d010*/  ISETP.GE.AND P1, PT, R10, c[0x0][0x3c8], PT ;  /* 0x0000f2000a007a0c */ /* 0x000fe40003f26270 */
[----:B------:R-:W-:-:S11]  /*d020*/  ISETP.GE.AND P3, PT, R13, c[0x0][0x3c8], PT ;  /* 0x0000f2000d007a0c */ /* 0x000fd60003f66270 */
[----:B-1----:R-:W-:-:S04]  /*d030*/  @!P1 LEA R2, P2, R10, R0, 0x2 ;  /* 0x000000000a029211 */ /* 0x002fc800078410ff */
[----:B-----5:R-:W-:Y:S02]  /*d040*/  @!P1 LEA.HI.X R3, R10, R4, R11, 0x2, P2 ;  /* 0x000000040a039211 */ /* 0x020fe400010f140b */
        /* <DEDUP_REMOVED lines=13> */
.L_x_1618:
[----:B------:R-:W-:Y:S05]  /*d120*/  BSYNC B0 ;  /* 0x0000000000007941 */ /* 0x000fea0003800000 */
.L_x_1617:
[----:B------:R-:W-:Y:S05]  /*d130*/  BRA.DIV ~URZ, `(.L_x_1619) ;  /* 0x00003c127f007947 */ /* 0x000fea000b800000 */
[----:B--2---:R2:W1:Y:S04]  /*d140*/  SHFL.IDX PT, R4, R5, 0x1, 0x1c1f ;  /* 0x003c1f0005047f89 */ /* 0x00446800000e0000 */
[----:B----4-:R2:W4:Y:S02]  /*d150*/  SHFL.IDX PT, R0, R12, 0x1, 0x1c1f ;  /* 0x003c1f000c007f89 */ /* 0x01052400000e0000 */
.L_x_1681:
        /* <DEDUP_REMOVED lines=195> */
.L_x_1599:
[----:B------:R-:W2:Y:S04]  /*dd90*/  LDL.LU R4, [R1+0x18] ;  /* 0x0000180001047983 */ /* 0x000ea80000300800 */
[----:B------:R-:W4:Y:S01]  /*dda0*/  LDL.LU R6, [R1+0x1c] ;  /* 0x00001c0001067983 */ /* 0x000f220000300800 */
[----:B------:R-:W-:Y:S02]  /*ddb0*/  ISETP.NE.U32.AND P1, PT, RZ, c[0x0][0x508], PT ;  /* 0x00014200ff007a0c */ /* 0x000fe40003f25070 */
[----:B------:R-:W-:Y:S01]  /*ddc0*/  ISETP.NE.U32.AND P3, PT, RZ, c[0x0][0x500], PT ;  /* 0x00014000ff007a0c */ /* 0x000fe20003f65070 */
[----:B---3--:R-:W3:Y:S01]  /*ddd0*/  LDL.LU R0, [R1+0x20] ;  /* 0x0000200001007983 */ /* 0x008ee20000300800 */
[----:B------:R-:W-:Y:S01]  /*dde0*/  ISETP.NE.AND.EX P1, PT, RZ, c[0x0][0x50c], PT, P1 ;  /* 0x00014300ff007a0c */ /* 0x000fe20003f25310 */
[----:B------:R-:W-:Y:S01]  /*ddf0*/  IMAD.MOV.U32 R8, RZ, RZ, RZ ;  /* 0x000000ffff087224 */ /* 0x000fe200078e00ff */
[----:B------:R-:W-:Y:S01]  /*de00*/  ISETP.NE.AND.EX P3, PT, RZ, c[0x0][0x504], PT, P3 ;  /* 0x00014100ff007a0c */ /* 0x000fe20003f65330 */
[----:B------:R-:W-:Y:S01]  /*de10*/  IMAD.MOV.U32 R20, RZ, RZ, c[0x0][0x388] ;  /* 0x0000e200ff147624 */ /* 0x000fe200078e00ff */
[----:B--2---:R-:W-:-:S09]  /*de20*/  IADD3 R2, P2, R4, c[0x0][0x500], RZ ;  /* 0x0001400004027a10 */ /* 0x004fd20007f5e0ff */
[----:B------:R-:W-:Y:S02]  /*de30*/  @P1 IADD3 R4, P0, R4, c[0x0][0x508], RZ ;  /* 0x0001420004041a10 */ /* 0x000fe40007f1e0ff */
[C---:B----4-:R-:W-:Y:S02]  /*de40*/  IADD3.X R3, R6.reuse, c[0x0][0x504], RZ, P2, !PT ;  /* 0x0001410006037a10 */ /* 0x050fe400017fe4ff */
[----:B------:R-:W-:-:S03]  /*de50*/  @P1 IADD3.X R5, R6, c[0x0][0x50c], RZ, P0, !PT ;  /* 0x0001430006051a10 */ /* 0x000fc600007fe4ff */
[----:B------:R2:W5:Y:S04]  /*de60*/  @P3 LDG.E R8, [R2.64] ;  /* 0x0000000602083981 */ /* 0x000568000c1e1900 */
[----:B------:R2:W5:Y:S01]  /*de70*/  @P1 LDG.E R20, [R4.64] ;  /* 0x0000000604141981 */ /* 0x000562000c1e1900 */
[----:B---3--:R-:W-:-:S04]  /*de80*/  ISETP.NE.AND P0, PT, R0, RZ, PT ;  /* 0x000000ff0000720c */ /* 0x008fc80003f05270 */
[----:B------:R-:W-:Y:S01]  /*de90*/  SEL R19, R0, c[0x0][0x3d4], P0 ;  /* 0x0000f50000137a07 */ /* 0x000fe20000000000 */
[----:B------:R-:W-:Y:S05]  /*dea0*/  @P1 BRA `(.L_x_1620) ;  /* 0x0000004000001947 */ /* 0x000fea0003800000 */
[----:B------:R-:W-:Y:S05]  /*deb0*/  @!P3 BRA `(.L_x_1620) ;  /* 0x000000300000b947 */ /* 0x000fea0003800000 */
[----:B------:R3:W4:Y:S04]  /*dec0*/  LDG.E R0, [R2.64] ;  /* 0x0000000602007981 */ /* 0x000728000c1e1900 */
[----:B--23--:R-:W4:Y:S02]  /*ded0*/  LDG.E R2, [R2.64+0x4] ;  /* 0x0000040602027981 */ /* 0x00cf24000c1e1900 */
[----:B----45:R-:W-:Y:S02]  /*dee0*/  IADD3 R20, -R0, R2, RZ ;  /* 0x0000000200147210 */ /* 0x030fe40007ffe1ff */
.L_x_1620:
[----:B--2---:R-:W2:Y:S04]  /*def0*/  LDL.LU R4, [R1+0x8] ;  /* 0x0000080001047983 */ /* 0x004ea80000300800 */
        /* <DEDUP_REMOVED lines=38> */
[----:B------:R-:W-:Y:S02]  /*e160*/  IADD3.X R9, R3, R16, R18, P1, P0 ;  /* 0x0000001003097210 */ /* 0x000fe40000fe0412 */
[----:B------:R-:W-:Y:S02]  /*e170*/  SHF.R.S32.HI R3, RZ, 0x1f, R0 ;  /* 0x0000001fff037819 */ /* 0x000fe40000011400 */
        /* <DEDUP_REMOVED lines=19> */
.L_x_1622:
[----:B------:R-:W-:Y:S05]  /*e2b0*/  BSYNC B0 ;  /* 0x0000000000007941 */ /* 0x000fea0003800000 */
.L_x_1621:
[----:B------:R-:W-:-:S13]  /*e2c0*/  ISETP.GT.AND P0, PT, R19, 0x1, PT ;  /* 0x000000011300780c */ /* 0x000fda0003f04270 */
[----:B------:R-:W-:Y:S05]  /*e2d0*/  @P0 BRA `(.L_x_1614) ;  /* 0x0000092000000947 */ /* 0x000fea0003800000 */
[----:B-1----:R-:W2:Y:S01]  /*e2e0*/  LDL R5, [R1+0x4] ;  /* 0x0000040001057983 */ /* 0x002ea20000100800 */
[----:B------:R-:W-:Y:S01]  /*e2f0*/  MOV R2, c[0x0][0x4e8] ;  /* 0x00013a0000027a02 */ /* 0x000fe20000000f00 */
[----:B------:R-:W-:Y:S01]  /*e300*/  IMAD R0, R18, c[0x0][0x3a0], RZ ;  /* 0x0000e80012007a24 */ /* 0x000fe200078e02ff */
[----:B------:R-:W-:Y:S02]  /*e310*/  LEA R4, R235, R243, 0x5 ;  /* 0x000000f3eb047211 */ /* 0x000fe400078e28ff */
[----:B------:R-:W-:Y:S01]  /*e320*/  ISETP.NE.AND P0, PT, R2, 0x1, PT ;  /* 0x000000010200780c */ /* 0x000fe20003f05270 */
[----:B------:R-:W-:-:S04]  /*e330*/  IMAD.WIDE.U32 R2, R8, c[0x0][0x3a0], RZ ;  /* 0x0000e80008027a25 */ /* 0x000fc800078e00ff */
[----:B------:R-:W-:-:S05]  /*e340*/  IMAD R0, R8, c[0x0][0x3a4], R0 ;  /* 0x0000e90008007a24 */ /* 0x000fca00078e0200 */
[----:B------:R-:W-:-:S05]  /*e350*/  IADD3 R3, R3, R0, RZ ;  /* 0x0000000003037210 */ /* 0x000fca0007ffe0ff */
[----:B------:R-:W-:-:S04]  /*e360*/  IMAD.WIDE.U32 R2, R14, c[0x0][0x3e8], R2 ;  /* 0x0000fa000e027a25 */ /* 0x000fc800078e0002 */
[----:B------:R-:W-:-:S04]  /*e370*/  IMAD R3, R14, c[0x0][0x3ec], R3 ;  /* 0x0000fb000e037a24 */ /* 0x000fc800078e0203 */
[----:B------:R-:W-:Y:S01]  /*e380*/  IMAD.WIDE.U32 R2, R15, c[0x0][0x3f0], R2 ;  /* 0x0000fc000f027a25 */ /* 0x000fe200078e0002 */
[----:B--2---:R-:W-:-:S03]  /*e390*/  LEA R4, R5, R4, 0x7 ;  /* 0x0000000405047211 */ /* 0x004fc600078e38ff */
        /* <DEDUP_REMOVED lines=22> */
.L_x_1682:
[----:B------:R-:W-:Y:S05]  /*e500*/  BRA.DIV ~URZ, `(.L_x_1624) ;  /* 0x000029827f007947 */ /* 0x000fea000b800000 */
[----:B------:R3:W4:Y:S02]  /*e510*/  SHFL.IDX PT, R0, R14, RZ, 0x181f ;  /* 0x00181fff0e007589 */ /* 0x00072400000e0000 */
.L_x_1683:
[----:B------:R-:W5:Y:S01]  /*e520*/  LDL.LU R2, [R1+0x4] ;  /* 0x0000040001027983 */ /* 0x000f620000300800 */
[----:B------:R-:W-:Y:S01]  /*e530*/  IMAD R13, R20, c[0x0][0x4e8], RZ ;  /* 0x00013a00140d7a24 */ /* 0x000fe200078e02ff */
        /* <DEDUP_REMOVED lines=14> */
[----:B--2---:R-:W-:Y:S02]  /*e620*/  @!P3 LEA.HI.X R11, R231, R4, R2, 0x1, P4 ;  /* 0x00000004e70bb211 */ /* 0x004fe400020f0c02 */
[----:B------:R-:W-:-:S02]  /*e630*/  SHF.R.S32.HI R15, RZ, 0x1f, R241 ;  /* 0x0000001fff0f7819 */ /* 0x000fc400000114f1 */
[----:B------:R-:W-:Y:S01]  /*e640*/  @!P0 LEA R2, P4, R241, R0, 0x1 ;  /* 0x00000000f1028211 */ /* 0x000fe200078808ff */
[----:B------:R2:W-:Y:S01]  /*e650*/  @!P3 ST.E.128 [R10.64], RZ ;  /* 0x000000ff0a00b985 */ /* 0x0005e2000c101d06 */
[-C--:B------:R-:W-:Y:S02]  /*e660*/  @!P2 LEA.HI.X R9, R240, R4.reuse, R17, 0x1, P6 ;  /* 0x00000004f009a211 */ /* 0x080fe400030f0c11 */
[-C--:B------:R-:W-:Y:S02]  /*e670*/  @!P1 LEA.HI.X R7, R239, R4.reuse, R16, 0x1, P5 ;  /* 0x00000004ef079211 */ /* 0x080fe400028f0c10 */
[----:B------:R-:W-:Y:S01]  /*e680*/  @!P0 LEA.HI.X R3, R241, R4, R15, 0x1, P4 ;  /* 0x00000004f1038211 */ /* 0x000fe200020f0c0f */
[----:B------:R2:W-:Y:S04]  /*e690*/  @!P2 ST.E.128 [R8.64], RZ ;  /* 0x000000ff0800a985 */ /* 0x0005e8000c101d06 */
[----:B------:R2:W-:Y:S04]  /*e6a0*/  @!P1 ST.E.128 [R6.64], RZ ;  /* 0x000000ff06009985 */ /* 0x0005e8000c101d06 */
[----:B------:R2:W-:Y:S02]  /*e6b0*/  @!P0 ST.E.128 [R2.64], RZ ;  /* 0x000000ff02008985 */ /* 0x0005e4000c101d06 */
.L_x_1626:
[----:B------:R-:W-:Y:S05]  /*e6c0*/  BSYNC B0 ;  /* 0x0000000000007941 */ /* 0x000fea0003800000 */
.L_x_1625:
[----:B------:R-:W-:Y:S05]  /*e6d0*/  BRA.DIV ~URZ, `(.L_x_1627) ;  /* 0x000028227f007947 */ /* 0x000fea000b800000 */
[----:B--2---:R2:W1:Y:S04]  /*e6e0*/  SHFL.IDX PT, R4, R5, 0x1, 0x181f ;  /* 0x00381f0005047f89 */ /* 0x00446800000e0000 */
[----:B----4-:R2:W4:Y:S02]  /*e6f0*/  SHFL.IDX PT, R0, R14, 0x1, 0x181f ;  /* 0x00381f000e007f89 */ /* 0x01052400000e0000 */
.L_x_1684:
        /* <DEDUP_REMOVED lines=14> */
[----:B-1----:R-:W-:Y:S02]  /*e7e0*/  @!P3 LEA.HI.X R11, R231, R4, R3, 0x1, P4 ;  /* 0x00000004e70bb211 */ /* 0x002fe400020f0c03 */
        /* <DEDUP_REMOVED lines=9> */
.L_x_1629:
[----:B------:R-:W-:Y:S05]  /*e880*/  BSYNC B0 ;  /* 0x0000000000007941 */ /* 0x000fea0003800000 */
.L_x_1628:
[----:B------:R-:W-:Y:S05]  /*e890*/  BRA.DIV ~URZ, `(.L_x_1630) ;  /* 0x000027327f007947 */ /* 0x000fea000b800000 */
[----:B-1----:R1:W2:Y:S02]  /*e8a0*/  SHFL.IDX PT, R4, R5, 0x2, 0x181f ;  /* 0x00581f0005047f89 */ /* 0x0022a400000e0000 */
.L_x_1685:
[----:B------:R-:W-:Y:S05]  /*e8b0*/  BRA.DIV ~URZ, `(.L_x_1631) ;  /* 0x000027827f007947 */ /* 0x000fea000b800000 */
[----:B----4-:R4:W1:Y:S02]  /*e8c0*/  SHFL.IDX PT, R0, R14, 0x2, 0x181f ;  /* 0x00581f000e007f89 */ /* 0x01086400000e0000 */
.L_x_1686:
        /* <DEDUP_REMOVED lines=11> */
[-C--:B-1----:R-:W-:Y:S02]  /*e980*/  @!P3 LEA R10, P4, R231, R0.reuse, 0x1 ;  /* 0x00000000e70ab211 */ /* 0x082fe400078808ff */
        /* <DEDUP_REMOVED lines=12> */
.L_x_1633:
[----:B------:R-:W-:Y:S05]  /*ea50*/  BSYNC B0 ;  /* 0x0000000000007941 */ /* 0x000fea0003800000 */
.L_x_1632:
[----:B------:R-:W-:Y:S05]  /*ea60*/  BRA.DIV ~URZ, `(.L_x_1634) ;  /* 0x000026427f007947 */ /* 0x000fea000b800000 */
[----:B--2---:R2:W3:Y:S04]  /*ea70*/  SHFL.IDX PT, R4, R5, 0x3, 0x181f ;  /* 0x00781f0005047f89 */ /* 0x0044e800000e0000 */
[----:B-1----:R2:W1:Y:S02]  /*ea80*/  SHFL.IDX PT, R0, R14, 0x3, 0x181f ;  /* 0x00781f000e007f89 */ /* 0x00246400000e0000 */
.L_x_1687:
[----:B------:R-:W-:-:S04]  /*ea90*/  IADD3 R2, R12, 0x60, RZ ;  /* 0x000000600c027810 */ /* 0x000fc80007ffe0ff */
        /* <DEDUP_REMOVED lines=8> */
[----:B--234-:R-:W-:Y:S02]  /*eb20*/  SHF.R.S32.HI R14, RZ, 0x1f, R239 ;  /* 0x0000001fff0e7819 */ /* 0x01cfe400000114ef */
[-C--:B-1----:R-:W-:Y:S02]  /*eb30*/  @!P3 LEA R10, P4, R231, R0.reuse, 0x1 ;  /* 0x00000000e70ab211 */ /* 0x082fe400078808ff */
[-C--:B------:R-:W-:Y:S02]  /*eb40*/  @!P2 LEA R8, P6, R240, R0.reuse, 0x1 ;  /* 0x00000000f008a211 */ /* 0x080fe400078c08ff */
[----:B------:R-:W-:Y:S02]  /*eb50*/  @!P1 LEA R6, P5, R239, R0, 0x1 ;  /* 0x00000000ef069211 */ /* 0x000fe400078a08ff */
[----:B------:R-:W-:Y:S02]  /*eb60*/  @!P3 LEA.HI.X R11, R231, R4, R3, 0x1, P4 ;  /* 0x00000004e70bb211 */ /* 0x000fe400020f0c03 */
        /* <DEDUP_REMOVED lines=9> */
.L_x_1614:
[----:B------:R-:W-:Y:S05]  /*ec00*/  BSYNC B1 ;  /* 0x0000000000017941 */ /* 0x000fea0003800000 */
.L_x_1598:
[----:B-1--4-:R-:W4:Y:S02]  /*ec10*/  LDL R0, [R1+0x148] ;  /* 0x0001480001007983 */ /* 0x012f240000100800 */
[----:B----4-:R-:W-:-:S13]  /*ec20*/  ISETP.NE.AND P0, PT, R0, RZ, PT ;  /* 0x000000ff0000720c */ /* 0x010fda0003f05270 */
[----:B------:R-:W-:Y:S01]  /*ec30*/  @P0 WARPSYNC 0xffffffff ;  /* 0xffffffff00000948 */ /* 0x000fe20003800000 */
[----:B------:R-:W-:Y:S06]  /*ec40*/  @P0 BAR.SYNC.DEFER_BLOCKING 0x5, 0x100 ;  /* 0x0144000000000b1d */ /* 0x000fec0000010000 */
[----:B--23--:R-:W1:Y:S04]  /*ec50*/  @P0 LDS.128 R4, [0x20100] ;  /* 0x02010000ff040984 */ /* 0x00ce680000000c00 */
[----:B-1----:R1:W-:Y:S04]  /*ec60*/  @P0 STL.64 [R1], R4 ;  /* 0x0000000401000387 */ /* 0x0023e80000100a00 */
        /* <DEDUP_REMOVED lines=9> */
.L_x_1688:
[----:B------:R-:W-:Y:S05]  /*ed00*/  BRA.DIV ~URZ, `(.L_x_1637) ;  /* 0x000024e27f007947 */ /* 0x000fea000b800000 */
[----:B------:R3:W4:Y:S02]  /*ed10*/  SHFL.IDX PT, R8, R106, 0x1, 0x1f ;  /* 0x00201f006a087f89 */ /* 0x00072400000e0000 */
.L_x_1689:
        /* <DEDUP_REMOVED lines=19> */
.L_x_1690:
        /* <DEDUP_REMOVED lines=16> */
.L_x_1691:
[----:B---3--:R-:W-:Y:S01]  /*ef50*/  IMAD R0, R0, c[0x0][0x538], RZ ;  /* 0x00014e0000007a24 */ /* 0x008fe200078e02ff */
[----:B------:R-:W-:Y:S04]  /*ef60*/  BSSY B1, `(.L_x_1640) ;  /* 0x0000083000017945 */ /* 0x000fe80003800000 */
[----:B----4-:R-:W-:-:S04]  /*ef70*/  IADD3 R8, R0, R8, RZ ;  /* 0x0000000800087210 */ /* 0x010fc80007ffe0ff */
[----:B--2---:R-:W-:-:S13]  /*ef80*/  ISETP.GT.AND P6, PT, R8, R9, PT ;  /* 0x000000090800720c */ /* 0x004fda0003fc4270 */
[----:B------:R-:W-:Y:S05]  /*ef90*/  @P6 BRA `(.L_x_1641) ;  /* 0x0000025000006947 */ /* 0x000fea0003800000 */
.L_x_1645:
        /* <DEDUP_REMOVED lines=17> */
.L_x_1692:
        /* <DEDUP_REMOVED lines=16> */
.L_x_1693:
[----:B--2---:R-:W-:-:S05]  /*f1b0*/  IMAD R0, R0, c[0x0][0x538], RZ ;  /* 0x00014e0000007a24 */ /* 0x004fca00078e02ff */
[----:B------:R-:W-:-:S04]  /*f1c0*/  IADD3 R8, R0, R8, RZ ;  /* 0x0000000800087210 */ /* 0x000fc80007ffe0ff */
[----:B------:R-:W-:-:S13]  /*f1d0*/  ISETP.GT.AND P6, PT, R8, R9, PT ;  /* 0x000000090800720c */ /* 0x000fda0003fc4270 */
[----:B-1----:R-:W-:Y:S05]  /*f1e0*/  @!P6 BRA `(.L_x_1645) ;  /* 0xfffffdb00000e947 */ /* 0x002fea000383ffff */
.L_x_1641:
[----:B------:R-:W-:-:S05]  /*f1f0*/  IADD3 R8, -R0, R8, RZ ;  /* 0x0000000800087210 */ /* 0x000fca0007ffe1ff */
[----:B------:R-:W-:-:S05]  /*f200*/  IMAD R0, R4, c[0x0][0x538], R8 ;  /* 0x00014e0004007a24 */ /* 0x000fca00078e0208 */
[----:B------:R-:W-:Y:S01]  /*f210*/  ISETP.GT.AND P0, PT, R0, R9, PT ;  /* 0x000000090000720c */ /* 0x000fe20003f04270 */
[----:B------:R-:W-:-:S12]  /*f220*/  BRA.DIV ~URZ, `(.L_x_1646) ;  /* 0x000024227f007947 */ /* 0x000fd8000b800000 */
[----:B------:R-:W-:-:S04]  /*f230*/  VOTE.ANY R0, PT, !P0 ;  /* 0x0000000000007806 */ /* 0x000fc800040e0100 */
.L_x_1694:
[----:B------:R2:W3:Y:S01]  /*f240*/  POPC R11, R0 ;  /* 0x00000000000b7309 */ /* 0x0004e20000000000 */
[----:B------:R-:W-:Y:S05]  /*f250*/  BRA.DIV ~URZ, `(.L_x_1647) ;  /* 0x000024327f007947 */ /* 0x000fea000b800000 */
[----:B---3--:R3:W4:Y:S04]  /*f260*/  SHFL.IDX PT, R6, R6, R11, 0x1f ;  /* 0x00001f0b06067589 */ /* 0x00872800000e0000 */
[----:B------:R3:W1:Y:S02]  /*f270*/  SHFL.IDX PT, R7, R7, R11, 0x1f ;  /* 0x00001f0b07077589 */ /* 0x00066400000e0000 */
.L_x_1695:
[----:B------:R-:W-:Y:S01]  /*f280*/  ISETP.NE.AND P0, PT, R0, RZ, PT ;  /* 0x000000ff0000720c */ /* 0x000fe20003f05270 */
[----:B------:R-:W-:-:S12]  /*f290*/  BSSY B0, `(.L_x_1648) ;  /* 0x0000005000007945 */ /* 0x000fd80003800000 */
[----:B------:R-:W-:Y:S05]  /*f2a0*/  @!P0 BRA `(.L_x_1649) ;  /* 0x0000003000008947 */ /* 0x000fea0003800000 */
[----:B--2---:R-:W-:Y:S01]  /*f2b0*/  IADD3 R0, R11, -0x1, RZ ;  /* 0xffffffff0b007810 */ /* 0x004fe20007ffe0ff */
[----:B------:R-:W-:Y:S05]  /*f2c0*/  BRA.DIV ~URZ, `(.L_x_1650) ;  /* 0x000024927f007947 */ /* 0x000fea000b800000 */
[----:B------:R2:W3:Y:S02]  /*f2d0*/  SHFL.IDX PT, R10, R4, R0, 0x1f ;  /* 0x00001f00040a7589 */ /* 0x0004e400000e0000 */
.L_x_1649:
[----:B------:R-:W-:Y:S05]  /*f2e0*/  BSYNC B0 ;  /* 0x0000000000007941 */ /* 0x000fea0003800000 */
.L_x_1648:
[----:B---3--:R-:W-:Y:S01]  /*f2f0*/  IMAD R5, R10, c[0x0][0x538], R8 ;  /* 0x00014e000a057a24 */ /* 0x008fe200078e0208 */
[----:B-12-4-:R-:W-:Y:S02]  /*f300*/  IABS R4, R6 ;  /* 0x0000000600047213 */ /* 0x016fe40000000000 */
[----:B------:R-:W-:Y:S01]  /*f310*/  IABS R0, R7 ;  /* 0x0000000700007213 */ /* 0x000fe20000000000 */
[----:B------:R-:W-:Y:S01]  /*f320*/  IMAD.IADD R10, R9, 0x1, -R5 ;  /* 0x00000001090a7824 */ /* 0x000fe200078e0a05 */
[----:B------:R1:W-:Y:S01]  /*f330*/  STL [R1], R5 ;  /* 0x0000000501007387 */ /* 0x0003e20000100800 */
        /* <DEDUP_REMOVED lines=64> */
.L_x_1642:
[----:B------:R-:W-:Y:S01]  /*f740*/  MOV R0, c[0x0][0x53c] ;  /* 0x00014f0000007a02 */ /* 0x000fe20000000f00 */
[----:B------:R2:W-:Y:S04]  /*f750*/  STL [R1], R9 ;  /* 0x0000000901007387 */ /* 0x0005e80000100800 */
[----:B------:R2:W-:Y:S04]  /*f760*/  STL [R1+0x4], RZ ;  /* 0x000004ff01007387 */ /* 0x0005e80000100800 */
[----:B------:R2:W-:Y:S04]  /*f770*/  STL [R1+0x8], RZ ;  /* 0x000008ff01007387 */ /* 0x0005e80000100800 */
[----:B------:R2:W-:Y:S02]  /*f780*/  STL [R1+0xc], R0 ;  /* 0x00000c0001007387 */ /* 0x0005e40000100800 */
.L_x_1651:
[----:B------:R-:W-:Y:S05]  /*f790*/  BSYNC B1 ;  /* 0x0000000000017941 */ /* 0x000fea0003800000 */
.L_x_1640:
[----:B-1----:R-:W3:Y:S04]  /*f7a0*/  LDL R4, [R1] ;  /* 0x0000000001047983 */ /* 0x002ee80000100800 */
        /* <DEDUP_REMOVED lines=8> */
.L_x_1635:
[----:B--2---:R-:W2:Y:S02]  /*f830*/  LDL R0, [R1+0xc] ;  /* 0x00000c0001007983 */ /* 0x004ea40000100800 */
[----:B--2---:R-:W-:-:S13]  /*f840*/  ISETP.GE.AND P0, PT, R0, c[0x0][0x53c], PT ;  /* 0x00014f0000007a0c */ /* 0x004fda0003f06270 */
[----:B-1----:R-:W-:Y:S01]  /*f850*/  @P0 CALL.REL.NOINC `(.L_x_1652) ;  /* 0x0000001000000944 */ /* 0x002fe20003c00000 */
[----:B------:R-:W-:Y:S05]  /*f860*/  BRA `(.L_x_1653) ;  /* 0xffff235000007947 */ /* 0x000fea000383ffff */
.L_x_1652:
[----:B------:R-:W-:Y:S05]  /*f870*/  EXIT ;  /* 0x000000000000794d */ /* 0x000fea0003800000 */
.L_x_1554:
[----:B------:R-:W-:Y:S01]  /*f880*/  IMAD.MOV.U32 R0, RZ, RZ, R5 ;  /* 0x000000ffff007224 */ /* 0x000fe200078e0005 */
[----:B------:R-:W-:Y:S02]  /*f890*/  MOV R3, 0x1 ;  /* 0x0000000100037802 */ /* 0x000fe40000000f00 */
[----:B------:R-:W-:Y:S02]  /*f8a0*/  MOV R2, 0xf8c0 ;  /* 0x0000f8c000027802 */ /* 0x000fe40000000f00 */
[----:B------:R-:W-:Y:S05]  /*f8b0*/  CALL.REL.NOINC `($__internal_29_$__cuda_sm70_shflsync_up_p) ;  /* 0x00001fe000007944 */ /* 0x000fea0003c00000 */
[----:B------:R-:W-:Y:S01]  /*f8c0*/  MOV R0, R4 ;  /* 0x0000000400007202 */ /* 0x000fe20000000f00 */
[----:B------:R-:W-:Y:S05]  /*f8d0*/  BRA `(.L_x_1654) ;  /* 0xffff0b9000007947 */ /* 0x000fea000383ffff */
.L_x_1555:
[----:B------:R-:W-:Y:S01]  /*f8e0*/  IMAD.MOV.U32 R0, RZ, RZ, R5 ;  /* 0x000000ffff007224 */ /* 0x000fe200078e0005 */
[----:B------:R-:W-:Y:S02]  /*f8f0*/  MOV R3, 0x2 ;  /* 0x0000000200037802 */ /* 0x000fe40000000f00 */
[----:B------:R-:W-:Y:S02]  /*f900*/  MOV R2, 0xf920 ;  /* 0x0000f92000027802 */ /* 0x000fe40000000f00 */
[----:B------:R-:W-:Y:S05]  /*f910*/  CALL.REL.NOINC `($__internal_29_$__cuda_sm70_shflsync_up_p) ;  /* 0x00001f8000007944 */ /* 0x000fea0003c00000 */
[----:B------:R-:W-:Y:S01]  /*f920*/  SEL R4, R4, RZ, P4 ;  /* 0x000000ff04047207 */ /* 0x000fe20002000000 */
[----:B------:R-:W-:Y:S01]  /*f930*/  IMAD.MOV.U32 R3, RZ, RZ, 0x4 ;  /* 0x00000004ff037424 */ /* 0x000fe200078e00ff */
[----:B------:R-:W-:-:S03]  /*f940*/  MOV R2, 0xf970 ;  /* 0x0000f97000027802 */ /* 0x000fc60000000f00 */
[----:B------:R-:W-:Y:S02]  /*f950*/  IMAD.IADD R0, R5, 0x1, R4 ;  /* 0x0000000105007824 */ /* 0x000fe400078e0204 */
        /* <DEDUP_REMOVED lines=13> */
[----:B------:R-:W-:Y:S02]  /*fa30*/  MOV R3, 0x1f ;  /* 0x0000001f00037802 */ /* 0x000fe40000000f00 */
[----:B------:R-:W-:Y:S01]  /*fa40*/  MOV R2, 0xfa80 ;  /* 0x0000fa8000027802 */ /* 0x000fe20000000f00 */
[----:B------:R-:W-:-:S04]  /*fa50*/  IMAD.IADD R4, R0, 0x1, R4 ;  /* 0x0000000100047824 */ /* 0x000fc800078e0204 */
[----:B------:R-:W-:Y:S02]  /*fa60*/  IMAD.MOV.U32 R230, RZ, RZ, R4 ;  /* 0x000000ffffe67224 */ /* 0x000fe400078e0004 */
[----:B------:R-:W-:Y:S05]  /*fa70*/  CALL.REL.NOINC `($__internal_28_$__cuda_sm70_shflsync_idx_p) ;  /* 0x00001db000007944 */ /* 0x000fea0003c00000 */
[----:B-----5:R-:W-:Y:S01]  /*fa80*/  MOV R0, R195 ;  /* 0x000000c300007202 */ /* 0x020fe20000000f00 */
[----:B-1----:R-:W-:Y:S05]  /*fa90*/  BRA `(.L_x_1655) ;  /* 0xffff0ad000007947 */ /* 0x002fea000383ffff */
.L_x_1557:
[----:B------:R-:W-:Y:S02]  /*faa0*/  SEL R0, RZ, 0x1, P0 ;  /* 0x00000001ff007807 */ /* 0x000fe40000000000 */
[----:B------:R-:W-:Y:S02]  /*fab0*/  MOV R2, 0xfad0 ;  /* 0x0000fad000027802 */ /* 0x000fe40000000f00 */
[----:B------:R-:W-:Y:S05]  /*fac0*/  CALL.REL.NOINC `($__internal_30_$__cuda_sm70_votesync_ballot) ;  /* 0x00001e3000007944 */ /* 0x000fea0003c00000 */
[----:B------:R-:W-:Y:S05]  /*fad0*/  BRA `(.L_x_1656) ;  /* 0xffff0b2000007947 */ /* 0x000fea000383ffff */
.L_x_1558:
[----:B------:R-:W-:Y:S01]  /*fae0*/  IMAD.MOV.U32 R230, RZ, RZ, R8 ;  /* 0x000000ffffe67224 */ /* 0x000fe200078e0008 */
[----:B--2---:R-:W-:Y:S01]  /*faf0*/  MOV R195, R13 ;  /* 0x0000000d00c37202 */ /* 0x004fe20000000f00 */
[----:B------:R-:W-:Y:S01]  /*fb00*/  IMAD.MOV.U32 R3, RZ, RZ, 0x1f ;  /* 0x0000001fff037424 */ /* 0x000fe200078e00ff */
[----:B------:R-:W-:Y:S02]  /*fb10*/  MOV R2, 0xfb30 ;  /* 0x0000fb3000027802 */ /* 0x000fe40000000f00 */
[----:B-1----:R-:W-:Y:S05]  /*fb20*/  CALL.REL.NOINC `($__internal_28_$__cuda_sm70_shflsync_idx_p) ;  /* 0x00001d0000007944 */ /* 0x002fea0003c00000 */
[----:B------:R-:W-:Y:S01]  /*fb30*/  IMAD.MOV.U32 R11, RZ, RZ, R195 ;  /* 0x000000ffff0b7224 */ /* 0x000fe200078e00c3 */
[----:B------:R-:W-:Y:S01]  /*fb40*/  MOV R230, R7 ;  /* 0x0000000700e67202 */ /* 0x000fe20000000f00 */
[----:B------:R-:W-:Y:S01]  /*fb50*/  IMAD.MOV.U32 R6, RZ, RZ, RZ ;  /* 0x000000ffff067224 */ /* 0x000fe200078e00ff */
[----:B------:R-:W-:Y:S01]  /*fb60*/  MOV R195, R13 ;  /* 0x0000000d00c37202 */ /* 0x000fe20000000f00 */
[----:B------:R-:W-:Y:S01]  /*fb70*/  IMAD.MOV.U32 R3, RZ, RZ, 0x1f ;  /* 0x0000001fff037424 */ /* 0x000fe200078e00ff */
[----:B------:R-:W-:-:S02]  /*fb80*/  MOV R2, 0xfba0 ;  /* 0x0000fba000027802 */ /* 0x000fc40000000f00 */
[----:B-1---5:R-:W-:Y:S05]  /*fb90*/  CALL.REL.NOINC `($__internal_28_$__cuda_sm70_shflsync_idx_p) ;  /* 0x00001c9000007944 */ /* 0x022fea0003c00000 */
[----:B------:R-:W-:Y:S01]  /*fba0*/  MOV R10, R195 ;  /* 0x000000c3000a7202 */ /* 0x000fe20000000f00 */
[----:B-1---5:R-:W-:Y:S05]  /*fbb0*/  BRA `(.L_x_1657) ;  /* 0xffff0a9000007947 */ /* 0x022fea000383ffff */
.L_x_1561:
[----:B------:R-:W-:Y:S01]  /*fbc0*/  IMAD.MOV.U32 R230, RZ, RZ, R4 ;  /* 0x000000ffffe67224 */ /* 0x000fe200078e0004 */
[----:B------:R-:W-:-:S02]  /*fbd0*/  MOV R3, 0x1f ;  /* 0x0000001f00037802 */ /* 0x000fc40000000f00 */
[----:B------:R-:W-:Y:S02]  /*fbe0*/  MOV R2, 0xfc00 ;  /* 0x0000fc0000027802 */ /* 0x000fe40000000f00 */
[----:B-1234-:R-:W-:Y:S05]  /*fbf0*/  CALL.REL.NOINC `($__internal_28_$__cuda_sm70_shflsync_idx_p) ;  /* 0x00001c3000007944 */ /* 0x01efea0003c00000 */
[----:B------:R-:W-:Y:S01]  /*fc00*/  MOV R6, R195 ;  /* 0x000000c300067202 */ /* 0x000fe20000000f00 */
[----:B-1---5:R-:W-:Y:S05]  /*fc10*/  BRA `(.L_x_1560) ;  /* 0xffff0a9000007947 */ /* 0x022fea000383ffff */
.L_x_1569:
[----:B------:R-:W-:Y:S01]  /*fc20*/  IMAD.MOV.U32 R230, RZ, RZ, R5 ;  /* 0x000000ffffe67224 */ /* 0x000fe200078e0005 */
[----:B------:R-:W-:Y:S01]  /*fc30*/  MOV R195, RZ ;  /* 0x000000ff00c37202 */ /* 0x000fe20000000f00 */
[----:B------:R-:W-:Y:S01]  /*fc40*/  IMAD.MOV.U32 R3, RZ, RZ, 0x181f ;  /* 0x0000181fff037424 */ /* 0x000fe200078e00ff */
[----:B------:R-:W-:Y:S02]  /*fc50*/  MOV R2, 0xfc70 ;  /* 0x0000fc7000027802 */ /* 0x000fe40000000f00 */
[----:B-----5:R-:W-:Y:S05]  /*fc60*/  CALL.REL.NOINC `($__internal_28_$__cuda_sm70_shflsync_idx_p) ;  /* 0x00001bc000007944 */ /* 0x020fea0003c00000 */
[----:B------:R-:W-:Y:S01]  /*fc70*/  MOV R4, R195 ;  /* 0x000000c300047202 */ /* 0x000fe20000000f00 */
[----:B-1---5:R-:W-:Y:S05]  /*fc80*/  BRA `(.L_x_1658) ;  /* 0xffff2cf000007947 */ /* 0x022fea000383ffff */
.L_x_1570:
[----:B------:R-:W-:Y:S01]  /*fc90*/  IMAD.MOV.U32 R230, RZ, RZ, R14 ;  /* 0x000000ffffe67224 */ /* 0x000fe200078e000e */
[----:B------:R-:W-:Y:S01]  /*fca0*/  MOV R195, RZ ;  /* 0x000000ff00c37202 */ /* 0x000fe20000000f00 */
[----:B------:R-:W-:Y:S01]  /*fcb0*/  IMAD.MOV.U32 R3, RZ, RZ, 0x181f ;  /* 0x0000181fff037424 */ /* 0x000fe200078e00ff */
[----:B------:R-:W-:Y:S02]  /*fcc0*/  MOV R2, 0xfce0 ;  /* 0x0000fce000027802 */ /* 0x000fe40000000f00 */
[----:B-12--5:R-:W-:Y:S05]  /*fcd0*/  CALL.REL.NOINC `($__internal_28_$__cuda_sm70_shflsync_idx_p) ;  /* 0x00001b5000007944 */ /* 0x026fea0003c00000 */
[----:B-----5:R-:W-:Y:S01]  /*fce0*/  MOV R0, R195 ;  /* 0x000000c300007202 */ /* 0x020fe20000000f00 */
[----:B-1----:R-:W-:Y:S05]  /*fcf0*/  BRA `(.L_x_1659) ;  /* 0xffff2ca000007947 */ /* 0x002fea000383ffff */
.L_x_1573:
[----:B------:R-:W-:Y:S01]  /*fd00*/  IMAD.MOV.U32 R230, RZ, RZ, R5 ;  /* 0x000000ffffe67224 */ /* 0x000fe200078e0005 */
[----:B------:R-:W-:Y:S01]  /*fd10*/  MOV R195, 0x1 ;  /* 0x0000000100c37802 */ /* 0x000fe20000000f00 */
[----:B--2---:R-:W-:Y:S01]  /*fd20*/  IMAD.MOV.U32 R3, RZ, RZ, 0x181f ;  /* 0x0000181fff037424 */ /* 0x004fe200078e00ff */
[----:B------:R-:W-:-:S02]  /*fd30*/  MOV R2, 0xfd50 ;  /* 0x0000fd5000027802 */ /* 0x000fc40000000f00 */
[----:B-1--45:R-:W-:Y:S05]  /*fd40*/  CALL.REL.NOINC `($__internal_28_$__cuda_sm70_shflsync_idx_p) ;  /* 0x00001ae000007944 */ /* 0x032fea0003c00000 */
[----:B------:R-:W-:Y:S01]  /*fd50*/  IMAD.MOV.U32 R4, RZ, RZ, R195 ;  /* 0x000000ffff047224 */ /* 0x000fe200078e00c3 */
[----:B------:R-:W-:Y:S01]  /*fd60*/  MOV R195, 0x1 ;  /* 0x0000000100c37802 */ /* 0x000fe20000000f00 */
[----:B------:R-:W-:Y:S01]  /*fd70*/  IMAD.MOV.U32 R230, RZ, RZ, R14 ;  /* 0x000000ffffe67224 */ /* 0x000fe200078e000e */
[----:B------:R-:W-:-:S02]  /*fd80*/  MOV R3, 0x181f ;  /* 0x0000181f00037802 */ /* 0x000fc40000000f00 */
[----:B------:R-:W-:Y:S02]  /*fd90*/  MOV R2, 0xfdb0 ;  /* 0x0000fdb000027802 */ /* 0x000fe40000000f00 */
[----:B-1---5:R-:W-:Y:S05]  /*fda0*/  CALL.REL.NOINC `($__internal_28_$__cuda_sm70_shflsync_idx_p) ;  /* 0x00001a8000007944 */ /* 0x022fea0003c00000 */
[----:B-----5:R-:W-:Y:S01]  /*fdb0*/  MOV R0, R195 ;  /* 0x000000c300007202 */ /* 0x020fe20000000f00 */
[----:B-1----:R-:W-:Y:S05]  /*fdc0*/  BRA `(.L_x_1660) ;  /* 0xffff2da000007947 */ /* 0x002fea000383ffff */
.L_x_1576:
[----:B------:R-:W-:Y:S01]  /*fdd0*/  IMAD.MOV.U32 R230, RZ, RZ, R5 ;  /* 0x000000ffffe67224 */ /* 0x000fe200078e0005 */
[----:B------:R-:W-:Y:S01]  /*fde0*/  MOV R195, 0x2 ;  /* 0x0000000200c37802 */ /* 0x000fe20000000f00 */
[----:B---3--:R-:W-:Y:S01]  /*fdf0*/  IMAD.MOV.U32 R3, RZ, RZ, 0x181f ;  /* 0x0000181fff037424 */ /* 0x008fe200078e00ff */
[----:B------:R-:W-:Y:S02]  /*fe00*/  MOV R2, 0xfe20 ;  /* 0x0000fe2000027802 */ /* 0x000fe40000000f00 */
[----:B-12-45:R-:W-:Y:S05]  /*fe10*/  CALL.REL.NOINC `($__internal_28_$__cuda_sm70_shflsync_idx_p) ;  /* 0x00001a1000007944 */ /* 0x036fea0003c00000 */
[----:B------:R-:W-:Y:S01]  /*fe20*/  MOV R4, R195 ;  /* 0x000000c300047202 */ /* 0x000fe20000000f00 */
[----:B-1---5:R-:W-:Y:S05]  /*fe30*/  BRA `(.L_x_1661) ;  /* 0xffff2ed000007947 */ /* 0x022fea000383ffff */
.L_x_1577:
[----:B------:R-:W-:Y:S01]  /*fe40*/  IMAD.MOV.U32 R230, RZ, RZ, R14 ;  /* 0x000000ffffe67224 */ /* 0x000fe200078e000e */
[----:B------:R-:W-:Y:S01]  /*fe50*/  MOV R195, 0x2 ;  /* 0x0000000200c37802 */ /* 0x000fe20000000f00 */
[----:B------:R-:W-:Y:S01]  /*fe60*/  IMAD.MOV.U32 R3, RZ, RZ, 0x181f ;  /* 0x0000181fff037424 */ /* 0x000fe200078e00ff */
[----:B------:R-:W-:Y:S02]  /*fe70*/  MOV R2, 0xfe90 ;  /* 0x0000fe9000027802 */ /* 0x000fe40000000f00 */
[----:B-12345:R-:W-:Y:S05]  /*fe80*/  CALL.REL.NOINC `($__internal_28_$__cuda_sm70_shflsync_idx_p) ;  /* 0x000019a000007944 */ /* 0x03efea0003c00000 */
[----:B-----5:R-:W-:Y:S01]  /*fe90*/  MOV R0, R195 ;  /* 0x000000c300007202 */ /* 0x020fe20000000f00 */
[----:B-1----:R-:W-:Y:S05]  /*fea0*/  BRA `(.L_x_1662) ;  /* 0xffff2e8000007947 */ /* 0x002fea000383ffff */
.L_x_1580:
[----:B------:R-:W-:Y:S01]  /*feb0*/  IMAD.MOV.U32 R230, RZ, RZ, R5 ;  /* 0x000000ffffe67224 */ /* 0x000fe200078e0005 */
[----:B------:R-:W-:Y:S01]  /*fec0*/  MOV R195, 0x3 ;  /* 0x0000000300c37802 */ /* 0x000fe20000000f00 */
[----:B-1----:R-:W-:Y:S01]  /*fed0*/  IMAD.MOV.U32 R3, RZ, RZ, 0x181f ;  /* 0x0000181fff037424 */ /* 0x002fe200078e00ff */
[----:B------:R-:W-:-:S02]  /*fee0*/  MOV R2, 0xff00 ;  /* 0x0000ff0000027802 */ /* 0x000fc40000000f00 */
[----:B--2345:R-:W-:Y:S05]  /*fef0*/  CALL.REL.NOINC `($__internal_28_$__cuda_sm70_shflsync_idx_p) ;  /* 0x0000193000007944 */ /* 0x03cfea0003c00000 */
        /* <DEDUP_REMOVED lines=8> */
.L_x_1583:
[----:B------:R-:W-:Y:S01]  /*ff80*/  IMAD.MOV.U32 R230, RZ, RZ, R5 ;  /* 0x000000ffffe67224 */ /* 0x000fe200078e0005 */
[----:B------:R-:W-:Y:S01]  /*ff90*/  MOV R195, RZ ;  /* 0x000000ff00c37202 */ /* 0x000fe20000000f00 */
[----:B------:R-:W-:Y:S01]  /*ffa0*/  IMAD.MOV.U32 R3, RZ, RZ, 0x181f ;  /* 0x0000181fff037424 */ /* 0x000fe200078e00ff */
[----:B------:R-:W-:Y:S02]  /*ffb0*/  MOV R2, 0xffd0 ;  /* 0x0000ffd000027802 */ /* 0x000fe40000000f00 */
[----:B------:R-:W-:Y:S05]  /*ffc0*/  CALL.REL.NOINC `($__internal_28_$__cuda_sm70_shflsync_idx_p) ;  /* 0x0000186000007944 */ /* 0x000fea0003c00000 */
[----:B------:R-:W-:Y:S01]  /*ffd0*/  MOV R4, R195 ;  /* 0x000000c300047202 */ /* 0x000fe20000000f00 */
[----:B-1---5:R-:W-:Y:S05]  /*ffe0*/  BRA `(.L_x_1664) ;  /* 0xffff499000007947 */ /* 0x022fea000383ffff */
.L_x_1584:
[----:B------:R-:W-:Y:S01]  /*fff0*/  IMAD.MOV.U32 R230, RZ, RZ, R15 ;  /* 0x000000ffffe67224 */ /* 0x000fe200078e000f */
[----:B------:R-:W-:Y:S01]  /*10000*/  MOV R195, RZ ;  /* 0x000000ff00c37202 */ /* 0x000fe20000000f00 */
[----:B------:R-:W-:Y:S01]  /*10010*/  IMAD.MOV.U32 R3, RZ, RZ, 0x181f ;  /* 0x0000181fff037424 */ /* 0x000fe200078e00ff */
[----:B------:R-:W-:Y:S02]  /*10020*/  MOV R2, 0x10040 ;  /* 0x0001004000027802 */ /* 0x000fe40000000f00 */
[----:B-12---:R-:W-:Y:S05]  /*10030*/  CALL.REL.NOINC `($__internal_28_$__cuda_sm70_shflsync_idx_p) ;  /* 0x000017f000007944 */ /* 0x006fea0003c00000 */
[C---:B------:R-:W-:Y:S01]  /*10040*/  IADD3 R10, P2, R195.reuse, R119, RZ ;  /* 0x00000077c30a7210 */ /* 0x040fe20007f5e0ff */
[----:B------:R-:W-:Y:S01]  /*10050*/  IMAD.MOV.U32 R230, RZ, RZ, R5 ;  /* 0x000000ffffe67224 */ /* 0x000fe200078e0005 */
[----:B------:R-:W-:-:S02]  /*10060*/  IADD3 R8, P0, R195, R120, RZ ;  /* 0x00000078c3087210 */ /* 0x000fc40007f1e0ff */
[----:B------:R-:W-:Y:S01]  /*10070*/  SEL R13, RZ, 0x10, P5 ;  /* 0x00000010ff0d7807 */ /* 0x000fe20002800000 */
[C---:B------:R-:W-:Y:S01]  /*10080*/  IMAD.X R11, R4.reuse, 0x1, R113, P2 ;  /* 0x00000001040b7824 */ /* 0x040fe200010e0671 */
[C---:B------:R-:W-:Y:S01]  /*10090*/  IADD3 R6, P2, R195.reuse, R122, RZ ;  /* 0x0000007ac3067210 */ /* 0x040fe20007f5e0ff */
[C---:B------:R-:W-:Y:S01]  /*100a0*/  IMAD.X R9, R4.reuse, 0x1, R114, P0 ;  /* 0x0000000104097824 */ /* 0x040fe200000e0672 */
[----:B------:R-:W-:Y:S01]  /*100b0*/  IADD3 R2, P0, R195, R121, RZ ;  /* 0x00000079c3027210 */ /* 0x000fe20007f1e0ff */
[----:B------:R-:W-:Y:S01]  /*100c0*/  IMAD.MOV.U32 R195, RZ, RZ, 0x1 ;  /* 0x00000001ffc37424 */ /* 0x000fe200078e00ff */
[----:B------:R-:W-:Y:S01]  /*100d0*/  @!PT LDS RZ, [RZ] ;  /* 0x00000000fffff984 */ /* 0x000fe20000000800 */
[----:B------:R-:W-:Y:S01]  /*100e0*/  @!PT LDS RZ, [RZ] ;  /* 0x00000000fffff984 */ /* 0x000fe20000000800 */
[----:B------:R-:W-:Y:S01]  /*100f0*/  @!PT LDS RZ, [RZ] ;  /* 0x00000000fffff984 */ /* 0x000fe20000000800 */
[----:B------:R2:W-:Y:S01]  /*10100*/  LDGSTS.E.BYPASS.LTC128B.128 [R229+0x8100], [R10.64], !P6 ;  /* 0x081000000ae57fae */ /* 0x0005e2000f101d46 */
[C---:B------:R-:W-:Y:S01]  /*10110*/  IMAD.X R7, R4.reuse, 0x1, R115, P2 ;  /* 0x0000000104077824 */ /* 0x040fe200010e0673 */
[----:B------:R-:W-:Y:S01]  /*10120*/  SEL R12, RZ, 0x10, P4 ;  /* 0x00000010ff0c7807 */ /* 0x000fe20002000000 */
[----:B------:R-:W-:Y:S01]  /*10130*/  IMAD.X R3, R4, 0x1, R112, P0 ;  /* 0x0000000104037824 */ /* 0x000fe200000e0670 */
[----:B------:R2:W-:Y:S04]  /*10140*/  LDGSTS.E.BYPASS.LTC128B.128 [R229+0xa100], [R8.64], !P5 ;  /* 0x0a10000008e57fae */ /* 0x0005e8000e901d46 */
[----:B------:R3:W-:Y:S04]  /*10150*/  LDGSTS.E.BYPASS.LTC128B.128 [R229+0xc100], [R6.64], !P4 ;  /* 0x0c10000006e57fae */ /* 0x0007e8000e101d46 */
[----:B------:R4:W-:Y:S01]  /*10160*/  LDGSTS.E.BYPASS.LTC128B.128 [R229+0xe100], [R2.64], !P3 ;  /* 0x0e10000002e57fae */ /* 0x0009e2000d901d46 */
[----:B---3--:R-:W-:Y:S01]  /*10170*/  SEL R7, RZ, 0x10, P6 ;  /* 0x00000010ff077807 */ /* 0x008fe20003000000 */
[----:B----4-:R-:W-:Y:S01]  /*10180*/  IMAD.MOV.U32 R3, RZ, RZ, 0x181f ;  /* 0x0000181fff037424 */ /* 0x010fe200078e00ff */
        /* <DEDUP_REMOVED lines=10> */
.L_x_1585:
[----:B------:R-:W-:Y:S01]  /*10230*/  IMAD.MOV.U32 R132, RZ, RZ, R4 ;  /* 0x000000ffff847224 */ /* 0x000fe200078e0004 */
[----:B------:R-:W-:Y:S02]  /*10240*/  MOV R0, 0x2 ;  /* 0x0000000200007802 */ /* 0x000fe40000000f00 */
[----:B------:R-:W-:Y:S02]  /*10250*/  MOV R2, 0x10270 ;  /* 0x0001027000027802 */ /* 0x000fe40000000f00 */
[----:B------:R-:W-:Y:S05]  /*10260*/  CALL.REL.NOINC `($__internal_27_$__cuda_sm70_shflsync_bfly_p) ;  /* 0x0000156000007944 */ /* 0x000fea0003c00000 */
[----:B------:R-:W-:Y:S01]  /*10270*/  FMNMX.FTZ R4, R4, R0, !PT ;  /* 0x0000000004047209 */ /* 0x000fe20007810000 */
[----:B------:R-:W-:Y:S01]  /*10280*/  IMAD.MOV.U32 R0, RZ, RZ, 0x1 ;  /* 0x00000001ff007424 */ /* 0x000fe200078e00ff */
[----:B------:R-:W-:-:S03]  /*10290*/  MOV R2, 0x102c0 ;  /* 0x000102c000027802 */ /* 0x000fc60000000f00 */
[----:B------:R-:W-:Y:S02]  /*102a0*/  IMAD.MOV.U32 R132, RZ, RZ, R4 ;  /* 0x000000ffff847224 */ /* 0x000fe400078e0004 */
[----:B------:R-:W-:Y:S05]  /*102b0*/  CALL.REL.NOINC `($__internal_27_$__cuda_sm70_shflsync_bfly_p) ;  /* 0x0000151000007944 */ /* 0x000fea0003c00000 */
[----:B------:R-:W-:Y:S01]  /*102c0*/  FMNMX.FTZ R133, R4, R0, !PT ;  /* 0x0000000004857209 */ /* 0x000fe20007810000 */
[----:B------:R-:W-:Y:S01]  /*102d0*/  IMAD.MOV.U32 R132, RZ, RZ, R5 ;  /* 0x000000ffff847224 */ /* 0x000fe200078e0005 */
[----:B------:R-:W-:Y:S01]  /*102e0*/  MOV R2, 0x10310 ;  /* 0x0001031000027802 */ /* 0x000fe20000000f00 */
[----:B------:R-:W-:Y:S02]  /*102f0*/  IMAD.MOV.U32 R0, RZ, RZ, 0x2 ;  /* 0x00000002ff007424 */ /* 0x000fe400078e00ff */
[----:B------:R-:W-:Y:S05]  /*10300*/  CALL.REL.NOINC `($__internal_27_$__cuda_sm70_shflsync_bfly_p) ;  /* 0x000014c000007944 */ /* 0x000fea0003c00000 */
[----:B------:R-:W-:Y:S01]  /*10310*/  FMNMX.FTZ R5, R5, R0, !PT ;  /* 0x0000000005057209 */ /* 0x000fe20007810000 */
[----:B------:R-:W-:Y:S01]  /*10320*/  IMAD.MOV.U32 R0, RZ, RZ, 0x1 ;  /* 0x00000001ff007424 */ /* 0x000fe200078e00ff */
[----:B------:R-:W-:-:S03]  /*10330*/  MOV R2, 0x10360 ;  /* 0x0001036000027802 */ /* 0x000fc60000000f00 */
[----:B------:R-:W-:Y:S02]  /*10340*/  IMAD.MOV.U32 R132, RZ, RZ, R5 ;  /* 0x000000ffff847224 */ /* 0x000fe400078e0005 */
[----:B------:R-:W-:Y:S05]  /*10350*/  CALL.REL.NOINC `($__internal_27_$__cuda_sm70_shflsync_bfly_p) ;  /* 0x0000147000007944 */ /* 0x000fea0003c00000 */
[----:B------:R-:W-:Y:S01]  /*10360*/  MOV R3, R0 ;  /* 0x0000000000037202 */ /* 0x000fe20000000f00 */
[----:B------:R-:W-:Y:S05]  /*10370*/  BRA `(.L_x_1666) ;  /* 0xffff4ea000007947 */ /* 0x000fea000383ffff */
.L_x_1587:
[----:B-1234-:R-:W-:Y:S01]  /*10380*/  MOV R195, RZ ;  /* 0x000000ff00c37202 */ /* 0x01efe20000000f00 */
[----:B------:R-:W-:Y:S01]  /*10390*/  IMAD.MOV.U32 R230, RZ, RZ, R4 ;  /* 0x000000ffffe67224 */ /* 0x000fe200078e0004 */
[----:B------:R-:W-:Y:S01]  /*103a0*/  MOV R2, 0x103d0 ;  /* 0x000103d000027802 */ /* 0x000fe20000000f00 */
[----:B------:R-:W-:Y:S02]  /*103b0*/  IMAD.MOV.U32 R3, RZ, RZ, 0x181f ;  /* 0x0000181fff037424 */ /* 0x000fe400078e00ff */
[----:B------:R-:W-:Y:S05]  /*103c0*/  CALL.REL.NOINC `($__internal_28_$__cuda_sm70_shflsync_idx_p) ;  /* 0x0000146000007944 */ /* 0x000fea0003c00000 */
[----:B------:R-:W-:Y:S01]  /*103d0*/  MOV R2, R195 ;  /* 0x000000c300027202 */ /* 0x000fe20000000f00 */
[----:B-1---5:R-:W-:-:S05]  /*103e0*/  BRA `(.L_x_1667) ;  /* 0xffff671000007947 */ /* 0x022fca000383ffff */
.L_x_1590:
[----:B------:R-:W-:Y:S01]  /*103f0*/  MOV R195, RZ ;  /* 0x000000ff00c37202 */ /* 0x000fe20000000f00 */
[----:B------:R-:W-:Y:S01]  /*10400*/  IMAD.MOV.U32 R230, RZ, RZ, R133 ;  /* 0x000000ffffe67224 */ /* 0x000fe200078e0085 */
[----:B------:R-:W-:Y:S01]  /*10410*/  MOV R2, 0x10440 ;  /* 0x0001044000027802 */ /* 0x000fe20000000f00 */
[----:B------:R-:W-:Y:S02]  /*10420*/  IMAD.MOV.U32 R3, RZ, RZ, 0x181f ;  /* 0x0000181fff037424 */ /* 0x000fe400078e00ff */
[----:B------:R-:W-:Y:S05]  /*10430*/  CALL.REL.NOINC `($__internal_28_$__cuda_sm70_shflsync_idx_p) ;  /* 0x000013f000007944 */ /* 0x000fea0003c00000 */
[----:B------:R-:W-:Y:S01]  /*10440*/  MOV R132, R195 ;  /* 0x000000c300847202 */ /* 0x000fe20000000f00 */
[----:B-1---5:R-:W-:-:S05]  /*10450*/  BRA `(.L_x_1668) ;  /* 0xffff78d000007947 */ /* 0x022fca000383ffff */
.L_x_1591:
[----:B------:R-:W-:Y:S01]  /*10460*/  MOV R195, RZ ;  /* 0x000000ff00c37202 */ /* 0x000fe20000000f00 */
[----:B------:R-:W-:Y:S01]  /*10470*/  IMAD.MOV.U32 R230, RZ, RZ, R170 ;  /* 0x000000ffffe67224 */ /* 0x000fe200078e00aa */
[----:B------:R-:W-:Y:S01]  /*10480*/  MOV R2, 0x104b0 ;  /* 0x000104b000027802 */ /* 0x000fe20000000f00 */
[----:B------:R-:W-:Y:S02]  /*10490*/  IMAD.MOV.U32 R3, RZ, RZ, 0x181f ;  /* 0x0000181fff037424 */ /* 0x000fe400078e00ff */
[----:B-12---:R-:W-:Y:S05]  /*104a0*/  CALL.REL.NOINC `($__internal_28_$__cuda_sm70_shflsync_idx_p) ;  /* 0x0000138000007944 */ /* 0x006fea0003c00000 */
[C---:B------:R-:W-:Y:S01]  /*104b0*/  IADD3 R2, -R233.reuse, 0x10, RZ ;  /* 0x00000010e9027810 */ /* 0x040fe20007ffe1ff */
[----:B------:R-:W-:Y:S03]  /*104c0*/  IMAD.MOV.U32 R230, RZ, RZ, R133 ;  /* 0x000000ffffe67224 */ /* 0x000fe600078e0085 */
        /* <DEDUP_REMOVED lines=8> */
[----:B------:R2:W-:Y:S02]  /*10550*/  LDGSTS.E.BYPASS.LTC128B.128.ZFILL [R229+0x8100], [R2.64], P0 ;  /* 0x0810000002e57fae */ /* 0x0005e40008141d46 */
[C---:B--2---:R-:W-:Y:S05]  /*10560*/  IADD3 R2, P0, R195.reuse, R176, RZ ;  /* 0x000000b0c3027210 */ /* 0x044fea0007f1e0ff */
[C---:B------:R-:W-:Y:S01]  /*10570*/  IMAD.X R3, R132.reuse, 0x1, R172, P0 ;  /* 0x0000000184037824 */ /* 0x040fe200000e06ac */
[C---:B------:R-:W-:Y:S04]  /*10580*/  IADD3 R168, P0, R195.reuse, R177, RZ ;  /* 0x000000b1c3a87210 */ /* 0x040fe80007f1e0ff */
[----:B------:R2:W-:Y:S01]  /*10590*/  LDGSTS.E.BYPASS.LTC128B.128 [R229+0xa100], [R2.64], !P2 ;  /* 0x0a10000002e57fae */ /* 0x0005e2000d101d46 */
[C---:B------:R-:W-:Y:S05]  /*105a0*/  IMAD.X R169, R132.reuse, 0x1, R173, P0 ;  /* 0x0000000184a97824 */ /* 0x040fea00000e06ad */
[----:B------:R3:W-:Y:S01]  /*105b0*/  LDGSTS.E.BYPASS.LTC128B.128 [R229+0xc100], [R168.64], !P3 ;  /* 0x0c100000a8e57fae */ /* 0x0007e2000d901d46 */
[----:B--2---:R-:W-:Y:S01]  /*105c0*/  IADD3 R2, P0, R195, R178, RZ ;  /* 0x000000b2c3027210 */ /* 0x004fe20007f1e0ff */
[----:B------:R-:W-:Y:S04]  /*105d0*/  IMAD.MOV.U32 R195, RZ, RZ, 0x1 ;  /* 0x00000001ffc37424 */ /* 0x000fe800078e00ff */
[----:B------:R-:W-:Y:S05]  /*105e0*/  IMAD.X R3, R132, 0x1, R174, P0 ;  /* 0x0000000184037824 */ /* 0x000fea00000e06ae */
[----:B------:R2:W-:Y:S02]  /*105f0*/  LDGSTS.E.BYPASS.LTC128B.128 [R229+0xe100], [R2.64], !P4 ;  /* 0x0e10000002e57fae */ /* 0x0005e4000e101d46 */
[----:B--2---:R-:W-:Y:S01]  /*10600*/  MOV R2, 0x10630 ;  /* 0x0001063000027802 */ /* 0x004fe20000000f00 */
[----:B------:R-:W-:Y:S02]  /*10610*/  IMAD.MOV.U32 R3, RZ, RZ, 0x181f ;  /* 0x0000181fff037424 */ /* 0x000fe400078e00ff */
[----:B-1-3-5:R-:W-:Y:S05]  /*10620*/  CALL.REL.NOINC `($__internal_28_$__cuda_sm70_shflsync_idx_p) ;  /* 0x0000120000007944 */ /* 0x02afea0003c00000 */
[----:B------:R-:W-:Y:S01]  /*10630*/  MOV R3, 0x181f ;  /* 0x0000181f00037802 */ /* 0x000fe20000000f00 */
[----:B------:R-:W-:Y:S01]  /*10640*/  IMAD.MOV.U32 R132, RZ, RZ, R195 ;  /* 0x000000ffff847224 */ /* 0x000fe200078e00c3 */
[----:B------:R-:W-:Y:S01]  /*10650*/  MOV R195, 0x1 ;  /* 0x0000000100c37802 */ /* 0x000fe20000000f00 */
[----:B------:R-:W-:Y:S01]  /*10660*/  IMAD.MOV.U32 R230, RZ, RZ, R170 ;  /* 0x000000ffffe67224 */ /* 0x000fe200078e00aa */
[----:B------:R-:W-:Y:S02]  /*10670*/  MOV R2, 0x10690 ;  /* 0x0001069000027802 */ /* 0x000fe40000000f00 */
[----:B-1---5:R-:W-:Y:S05]  /*10680*/  CALL.REL.NOINC `($__internal_28_$__cuda_sm70_shflsync_idx_p) ;  /* 0x000011a000007944 */ /* 0x022fea0003c00000 */
[----:B-----5:R-:W-:Y:S01]  /*10690*/  MOV R0, R195 ;  /* 0x000000c300007202 */ /* 0x020fe20000000f00 */
[----:B-1----:R-:W-:-:S05]  /*106a0*/  BRA `(.L_x_1669) ;  /* 0xffff77e000007947 */ /* 0x002fca000383ffff */
.L_x_1592:
[----:B------:R-:W-:Y:S02]  /*106b0*/  MOV R0, 0x2 ;  /* 0x0000000200007802 */ /* 0x000fe40000000f00 */
[----:B------:R-:W-:Y:S02]  /*106c0*/  MOV R2, 0x106e0 ;  /* 0x000106e000027802 */ /* 0x000fe40000000f00 */
[----:B-1----:R-:W-:Y:S05]  /*106d0*/  CALL.REL.NOINC `($__internal_27_$__cuda_sm70_shflsync_bfly_p) ;  /* 0x000010f000007944 */ /* 0x002fea0003c00000 */
[----:B------:R-:W-:Y:S01]  /*106e0*/  FMNMX.FTZ R132, R132, R0, !PT ;  /* 0x0000000084847209 */ /* 0x000fe20007810000 */
[----:B------:R-:W-:Y:S01]  /*106f0*/  IMAD.MOV.U32 R0, RZ, RZ, 0x1 ;  /* 0x00000001ff007424 */ /* 0x000fe200078e00ff */
[----:B------:R-:W-:Y:S02]  /*10700*/  MOV R2, 0x10720 ;  /* 0x0001072000027802 */ /* 0x000fe40000000f00 */
        /* <DEDUP_REMOVED lines=8> */
[----:B------:R-:W-:Y:S02]  /*10790*/  MOV R2, 0x107b0 ;  /* 0x000107b000027802 */ /* 0x000fe40000000f00 */
[----:B------:R-:W-:Y:S05]  /*107a0*/  CALL.REL.NOINC `($__internal_27_$__cuda_sm70_shflsync_bfly_p) ;  /* 0x0000102000007944 */ /* 0x000fea0003c00000 */
[----:B------:R-:W-:-:S05]  /*107b0*/  BRA `(.L_x_1670) ;  /* 0xffff7ac000007947 */ /* 0x000fca000383ffff */
.L_x_1594:
[----:B------:R-:W-:Y:S01]  /*107c0*/  IMAD.MOV.U32 R132, RZ, RZ, R237 ;  /* 0x000000ffff847224 */ /* 0x000fe200078e00ed */
[----:B------:R-:W-:-:S02]  /*107d0*/  MOV R0, 0x2 ;  /* 0x0000000200007802 */ /* 0x000fc40000000f00 */
[----:B------:R-:W-:Y:S02]  /*107e0*/  MOV R2, 0x10800 ;  /* 0x0001080000027802 */ /* 0x000fe40000000f00 */
[----:B------:R-:W-:Y:S05]  /*107f0*/  CALL.REL.NOINC `($__internal_27_$__cuda_sm70_shflsync_bfly_p) ;  /* 0x00000fd000007944 */ /* 0x000fea0003c00000 */
[----:B------:R-:W-:Y:S05]  /*10800*/  BRA `(.L_x_1671) ;  /* 0xffff96b000007947 */ /* 0x000fea000383ffff */
.L_x_1595:
[----:B------:R-:W-:Y:S01]  /*10810*/  IMAD.MOV.U32 R132, RZ, RZ, R4 ;  /* 0x000000ffff847224 */ /* 0x000fe200078e0004 */
[----:B------:R-:W-:Y:S02]  /*10820*/  MOV R0, 0x1 ;  /* 0x0000000100007802 */ /* 0x000fe40000000f00 */
[----:B------:R-:W-:Y:S02]  /*10830*/  MOV R2, 0x10850 ;  /* 0x0001085000027802 */ /* 0x000fe40000000f00 */
[----:B-1----:R-:W-:Y:S05]  /*10840*/  CALL.REL.NOINC `($__internal_27_$__cuda_sm70_shflsync_bfly_p) ;  /* 0x00000f8000007944 */ /* 0x002fea0003c00000 */
[----:B------:R-:W-:Y:S01]  /*10850*/  FADD.FTZ R4, R4, R0 ;  /* 0x0000000004047221 */ /* 0x000fe20000010000 */
[----:B------:R-:W-:Y:S02]  /*10860*/  MOV R132, R236 ;  /* 0x000000ec00847202 */ /* 0x000fe40000000f00 */
[----:B------:R-:W-:Y:S02]  /*10870*/  MOV R0, 0x2 ;  /* 0x0000000200007802 */ /* 0x000fe40000000f00 */
[----:B------:R-:W-:Y:S02]  /*10880*/  MOV R2, 0x108a0 ;  /* 0x000108a000027802 */ /* 0x000fe40000000f00 */
[----:B------:R-:W-:Y:S05]  /*10890*/  CALL.REL.NOINC `($__internal_27_$__cuda_sm70_shflsync_bfly_p) ;  /* 0x00000f3000007944 */ /* 0x000fea0003c00000 */
[----:B------:R-:W-:Y:S01]  /*108a0*/  FADD.FTZ R5, R236, R0 ;  /* 0x00000000ec057221 */ /* 0x000fe20000010000 */
[----:B------:R-:W-:Y:S02]  /*108b0*/  MOV R0, 0x1 ;  /* 0x0000000100007802 */ /* 0x000fe40000000f00 */
[----:B------:R-:W-:-:S02]  /*108c0*/  MOV R2, 0x108f0 ;  /* 0x000108f000027802 */ /* 0x000fc40000000f00 */
[----:B------:R-:W-:Y:S02]  /*108d0*/  MOV R132, R5 ;  /* 0x0000000500847202 */ /* 0x000fe40000000f00 */
[----:B------:R-:W-:Y:S05]  /*108e0*/  CALL.REL.NOINC `($__internal_27_$__cuda_sm70_shflsync_bfly_p) ;  /* 0x00000ee000007944 */ /* 0x000fea0003c00000 */
[----:B------:R-:W-:Y:S01]  /*108f0*/  MOV R3, R0 ;  /* 0x0000000000037202 */ /* 0x000fe20000000f00 */
[----:B------:R-:W-:Y:S05]  /*10900*/  BRA `(.L_x_1672) ;  /* 0xffff962000007947 */ /* 0x000fea000383ffff */
.L_x_1602:
[----:B--234-:R-:W-:Y:S01]  /*10910*/  IMAD.MOV.U32 R230, RZ, RZ, R5 ;  /* 0x000000ffffe67224 */ /* 0x01cfe200078e0005 */
[----:B------:R-:W-:Y:S01]  /*10920*/  MOV R195, RZ ;  /* 0x000000ff00c37202 */ /* 0x000fe20000000f00 */
[----:B------:R-:W-:Y:S01]  /*10930*/  IMAD.MOV.U32 R3, RZ, RZ, 0x181f ;  /* 0x0000181fff037424 */ /* 0x000fe200078e00ff */
[----:B------:R-:W-:Y:S02]  /*10940*/  MOV R2, 0x10960 ;  /* 0x0001096000027802 */ /* 0x000fe40000000f00 */
[----:B-1----:R-:W-:Y:S05]  /*10950*/  CALL.REL.NOINC `($__internal_28_$__cuda_sm70_shflsync_idx_p) ;  /* 0x00000ed000007944 */ /* 0x002fea0003c00000 */
[----:B------:R-:W-:Y:S01]  /*10960*/  MOV R4, R195 ;  /* 0x000000c300047202 */ /* 0x000fe20000000f00 */
[----:B-1---5:R-:W-:Y:S05]  /*10970*/  BRA `(.L_x_1673) ;  /* 0xffffb24000007947 */ /* 0x022fea000383ffff */
.L_x_1603:
[----:B------:R-:W-:Y:S01]  /*10980*/  IMAD.MOV.U32 R230, RZ, RZ, R14 ;  /* 0x000000ffffe67224 */ /* 0x000fe200078e000e */
[----:B------:R-:W-:Y:S01]  /*10990*/  MOV R195, RZ ;  /* 0x000000ff00c37202 */ /* 0x000fe20000000f00 */
[----:B------:R-:W-:Y:S01]  /*109a0*/  IMAD.MOV.U32 R3, RZ, RZ, 0x181f ;  /* 0x0000181fff037424 */ /* 0x000fe200078e00ff */
[----:B------:R-:W-:Y:S02]  /*109b0*/  MOV R2, 0x109d0 ;  /* 0x000109d000027802 */ /* 0x000fe40000000f00 */
[----:B-123--:R-:W-:Y:S05]  /*109c0*/  CALL.REL.NOINC `($__internal_28_$__cuda_sm70_shflsync_idx_p) ;  /* 0x00000e6000007944 */ /* 0x00efea0003c00000 */
[----:B-----5:R-:W-:Y:S01]  /*109d0*/  MOV R0, R195 ;  /* 0x000000c300007202 */ /* 0x020fe20000000f00 */
[----:B-1----:R-:W-:Y:S05]  /*109e0*/  BRA `(.L_x_1674) ;  /* 0xffffb1f000007947 */ /* 0x002fea000383ffff */
.L_x_1606:
[----:B------:R-:W-:Y:S01]  /*109f0*/  IMAD.MOV.U32 R230, RZ, RZ, R5 ;  /* 0x000000ffffe67224 */ /* 0x000fe200078e0005 */
[----:B------:R-:W-:Y:S01]  /*10a00*/  MOV R195, 0x1 ;  /* 0x0000000100c37802 */ /* 0x000fe20000000f00 */
[----:B--2---:R-:W-:Y:S01]  /*10a10*/  IMAD.MOV.U32 R3, RZ, RZ, 0x181f ;  /* 0x0000181fff037424 */ /* 0x004fe200078e00ff */
[----:B------:R-:W-:-:S02]  /*10a20*/  MOV R2, 0x10a40 ;  /* 0x00010a4000027802 */ /* 0x000fc40000000f00 */
[----:B-1-34-:R-:W-:Y:S05]  /*10a30*/  CALL.REL.NOINC `($__internal_28_$__cuda_sm70_shflsync_idx_p) ;  /* 0x00000df000007944 */ /* 0x01afea0003c00000 */
        /* <DEDUP_REMOVED lines=8> */
.L_x_1609:
[----:B------:R-:W-:Y:S01]  /*10ac0*/  IMAD.MOV.U32 R230, RZ, RZ, R5 ;  /* 0x000000ffffe67224 */ /* 0x000fe200078e0005 */
[----:B------:R-:W-:Y:S01]  /*10ad0*/  MOV R195, 0x2 ;  /* 0x0000000200c37802 */ /* 0x000fe20000000f00 */
[----:B-1----:R-:W-:Y:S01]  /*10ae0*/  IMAD.MOV.U32 R3, RZ, RZ, 0x181f ;  /* 0x0000181fff037424 */ /* 0x002fe200078e00ff */
[----:B------:R-:W-:Y:S02]  /*10af0*/  MOV R2, 0x10b10 ;  /* 0x00010b1000027802 */ /* 0x000fe40000000f00 */
[----:B--234-:R-:W-:Y:S05]  /*10b00*/  CALL.REL.NOINC `($__internal_28_$__cuda_sm70_shflsync_idx_p) ;  /* 0x00000d2000007944 */ /* 0x01cfea0003c00000 */
[----:B------:R-:W-:Y:S01]  /*10b10*/  MOV R4, R195 ;  /* 0x000000c300047202 */ /* 0x000fe20000000f00 */
[----:B-1---5:R-:W-:Y:S05]  /*10b20*/  BRA `(.L_x_1676) ;  /* 0xffffb43000007947 */ /* 0x022fea000383ffff */
.L_x_1610:
[----:B------:R-:W-:Y:S01]  /*10b30*/  IMAD.MOV.U32 R230, RZ, RZ, R14 ;  /* 0x000000ffffe67224 */ /* 0x000fe200078e000e */
[----:B------:R-:W-:Y:S01]  /*10b40*/  MOV R195, 0x2 ;  /* 0x0000000200c37802 */ /* 0x000fe20000000f00 */
[----:B-1----:R-:W-:Y:S01]  /*10b50*/  IMAD.MOV.U32 R3, RZ, RZ, 0x181f ;  /* 0x0000181fff037424 */ /* 0x002fe200078e00ff */
[----:B------:R-:W-:Y:S02]  /*10b60*/  MOV R2, 0x10b80 ;  /* 0x00010b8000027802 */ /* 0x000fe40000000f00 */
[----:B--234-:R-:W-:Y:S05]  /*10b70*/  CALL.REL.NOINC `($__internal_28_$__cuda_sm70_shflsync_idx_p) ;  /* 0x00000cb000007944 */ /* 0x01cfea0003c00000 */
[----:B-----5:R-:W-:Y:S01]  /*10b80*/  MOV R0, R195 ;  /* 0x000000c300007202 */ /* 0x020fe20000000f00 */
[----:B-1----:R-:W-:Y:S05]  /*10b90*/  BRA `(.L_x_1677) ;  /* 0xffffb3e000007947 */ /* 0x002fea000383ffff */
.L_x_1613:
[----:B------:R-:W-:Y:S01]  /*10ba0*/  IMAD.MOV.U32 R230, RZ, RZ, R5 ;  /* 0x000000ffffe67224 */ /* 0x000fe200078e0005 */
[----:B------:R-:W-:Y:S01]  /*10bb0*/  MOV R195, 0x3 ;  /* 0x0000000300c37802 */ /* 0x000fe20000000f00 */
[----:B-1----:R-:W-:Y:S01]  /*10bc0*/  IMAD.MOV.U32 R3, RZ, RZ, 0x181f ;  /* 0x0000181fff037424 */ /* 0x002fe200078e00ff */
[----:B------:R-:W-:-:S02]  /*10bd0*/  MOV R2, 0x10bf0 ;  /* 0x00010bf000027802 */ /* 0x000fc40000000f00 */
[----:B--234-:R-:W-:Y:S05]  /*10be0*/  CALL.REL.NOINC `($__internal_28_$__cuda_sm70_shflsync_idx_p) ;  /* 0x00000c4000007944 */ /* 0x01cfea0003c00000 */
        /* <DEDUP_REMOVED lines=8> */
.L_x_1615:
[----:B------:R-:W-:Y:S01]  /*10c70*/  IMAD.MOV.U32 R230, RZ, RZ, R5 ;  /* 0x000000ffffe67224 */ /* 0x000fe200078e0005 */
[----:B------:R-:W-:Y:S01]  /*10c80*/  MOV R195, RZ ;  /* 0x000000ff00c37202 */ /* 0x000fe20000000f00 */
[----:B------:R-:W-:Y:S01]  /*10c90*/  IMAD.MOV.U32 R3, RZ, RZ, 0x1c1f ;  /* 0x00001c1fff037424 */ /* 0x000fe200078e00ff */
[----:B------:R-:W-:Y:S02]  /*10ca0*/  MOV R2, 0x10cc0 ;  /* 0x00010cc000027802 */ /* 0x000fe40000000f00 */
[----:B------:R-:W-:Y:S05]  /*10cb0*/  CALL.REL.NOINC `($__internal_28_$__cuda_sm70_shflsync_idx_p) ;  /* 0x00000b7000007944 */ /* 0x000fea0003c00000 */
[----:B------:R-:W-:Y:S01]  /*10cc0*/  MOV R4, R195 ;  /* 0x000000c300047202 */ /* 0x000fe20000000f00 */
[----:B-1---5:R-:W-:Y:S05]  /*10cd0*/  BRA `(.L_x_1679) ;  /* 0xffffb80000007947 */ /* 0x022fea000383ffff */
.L_x_1616:
[----:B------:R-:W-:Y:S01]  /*10ce0*/  IMAD.MOV.U32 R230, RZ, RZ, R12 ;  /* 0x000000ffffe67224 */ /* 0x000fe200078e000c */
[----:B------:R-:W-:Y:S01]  /*10cf0*/  MOV R195, RZ ;  /* 0x000000ff00c37202 */ /* 0x000fe20000000f00 */
[----:B------:R-:W-:Y:S01]  /*10d00*/  IMAD.MOV.U32 R3, RZ, RZ, 0x1c1f ;  /* 0x00001c1fff037424 */ /* 0x000fe200078e00ff */
[----:B------:R-:W-:Y:S02]  /*10d10*/  MOV R2, 0x10d30 ;  /* 0x00010d3000027802 */ /* 0x000fe40000000f00 */
[----:B-12---:R-:W-:Y:S05]  /*10d20*/  CALL.REL.NOINC `($__internal_28_$__cuda_sm70_shflsync_idx_p) ;  /* 0x00000b0000007944 */ /* 0x006fea0003c00000 */
[----:B-----5:R-:W-:Y:S01]  /*10d30*/  MOV R0, R195 ;  /* 0x000000c300007202 */ /* 0x020fe20000000f00 */
[----:B-1----:R-:W-:Y:S05]  /*10d40*/  BRA `(.L_x_1680) ;  /* 0xffffb7b000007947 */ /* 0x002fea000383ffff */
.L_x_1619:
        /* <DEDUP_REMOVED lines=13> */
.L_x_1623:
[----:B------:R-:W-:Y:S01]  /*10e20*/  IMAD.MOV.U32 R230, RZ, RZ, R5 ;  /* 0x000000ffffe67224 */ /* 0x000fe200078e0005 */
[----:B------:R-:W-:Y:S01]  /*10e30*/  MOV R195, RZ ;  /* 0x000000ff00c37202 */ /* 0x000fe20000000f00 */
[----:B------:R-:W-:Y:S01]  /*10e40*/  IMAD.MOV.U32 R3, RZ, RZ, 0x181f ;  /* 0x0000181fff037424 */ /* 0x000fe200078e00ff */
[----:B------:R-:W-:Y:S02]  /*10e50*/  MOV R2, 0x10e70 ;  /* 0x00010e7000027802 */ /* 0x000fe40000000f00 */
[----:B------:R-:W-:Y:S05]  /*10e60*/  CALL.REL.NOINC `($__internal_28_$__cuda_sm70_shflsync_idx_p) ;  /* 0x000009c000007944 */ /* 0x000fea0003c00000 */
[----:B------:R-:W-:Y:S01]  /*10e70*/  MOV R4, R195 ;  /* 0x000000c300047202 */ /* 0x000fe20000000f00 */
[----:B-1---5:R-:W-:Y:S05]  /*10e80*/  BRA `(.L_x_1682) ;  /* 0xffffd67000007947 */ /* 0x022fea000383ffff */
.L_x_1624:
[----:B------:R-:W-:Y:S01]  /*10e90*/  IMAD.MOV.U32 R230, RZ, RZ, R14 ;  /* 0x000000ffffe67224 */ /* 0x000fe200078e000e */
[----:B------:R-:W-:Y:S01]  /*10ea0*/  MOV R195, RZ ;  /* 0x000000ff00c37202 */ /* 0x000fe20000000f00 */
[----:B------:R-:W-:Y:S01]  /*10eb0*/  IMAD.MOV.U32 R3, RZ, RZ, 0x181f ;  /* 0x0000181fff037424 */ /* 0x000fe200078e00ff */
[----:B------:R-:W-:Y:S02]  /*10ec0*/  MOV R2, 0x10ee0 ;  /* 0x00010ee000027802 */ /* 0x000fe40000000f00 */
[----:B-12---:R-:W-:Y:S05]  /*10ed0*/  CALL.REL.NOINC `($__internal_28_$__cuda_sm70_shflsync_idx_p) ;  /* 0x0000095000007944 */ /* 0x006fea0003c00000 */
[----:B-----5:R-:W-:Y:S01]  /*10ee0*/  MOV R0, R195 ;  /* 0x000000c300007202 */ /* 0x020fe20000000f00 */
[----:B-1----:R-:W-:Y:S05]  /*10ef0*/  BRA `(.L_x_1683) ;  /* 0xffffd62000007947 */ /* 0x002fea000383ffff */
.L_x_1627:
        /* <DEDUP_REMOVED lines=13> */
.L_x_1630:
[----:B------:R-:W-:Y:S01]  /*10fd0*/  IMAD.MOV.U32 R230, RZ, RZ, R5 ;  /* 0x000000ffffe67224 */ /* 0x000fe200078e0005 */
[----:B------:R-:W-:Y:S01]  /*10fe0*/  MOV R195, 0x2 ;  /* 0x0000000200c37802 */ /* 0x000fe20000000f00 */
[----:B-1----:R-:W-:Y:S01]  /*10ff0*/  IMAD.MOV.U32 R3, RZ, RZ, 0x181f ;  /* 0x0000181fff037424 */ /* 0x002fe200078e00ff */
[----:B------:R-:W-:Y:S02]  /*11000*/  MOV R2, 0x11020 ;  /* 0x0001102000027802 */ /* 0x000fe40000000f00 */
[----:B--234-:R-:W-:Y:S05]  /*11010*/  CALL.REL.NOINC `($__internal_28_$__cuda_sm70_shflsync_idx_p) ;  /* 0x0000081000007944 */ /* 0x01cfea0003c00000 */
[----:B------:R-:W-:Y:S01]  /*11020*/  MOV R4, R195 ;  /* 0x000000c300047202 */ /* 0x000fe20000000f00 */
[----:B-1---5:R-:W-:Y:S05]  /*11030*/  BRA `(.L_x_1685) ;  /* 0xffffd87000007947 */ /* 0x022fea000383ffff */
.L_x_1631:
[----:B------:R-:W-:Y:S01]  /*11040*/  IMAD.MOV.U32 R230, RZ, RZ, R14 ;  /* 0x000000ffffe67224 */ /* 0x000fe200078e000e */
[----:B------:R-:W-:Y:S01]  /*11050*/  MOV R195, 0x2 ;  /* 0x0000000200c37802 */ /* 0x000fe20000000f00 */
[----:B------:R-:W-:Y:S01]  /*11060*/  IMAD.MOV.U32 R3, RZ, RZ, 0x181f ;  /* 0x0000181fff037424 */ /* 0x000fe200078e00ff */
[----:B------:R-:W-:Y:S02]  /*11070*/  MOV R2, 0x11090 ;  /* 0x0001109000027802 */ /* 0x000fe40000000f00 */
[----:B-1234-:R-:W-:Y:S05]  /*11080*/  CALL.REL.NOINC `($__internal_28_$__cuda_sm70_shflsync_idx_p) ;  /* 0x000007a000007944 */ /* 0x01efea0003c00000 */
[----:B-----5:R-:W-:Y:S01]  /*11090*/  MOV R0, R195 ;  /* 0x000000c300007202 */ /* 0x020fe20000000f00 */
[----:B-1----:R-:W-:Y:S05]  /*110a0*/  BRA `(.L_x_1686) ;  /* 0xffffd82000007947 */ /* 0x002fea000383ffff */
.L_x_1634:
        /* <DEDUP_REMOVED lines=13> */
.L_x_1636:
[----:B------:R-:W-:Y:S01]  /*11180*/  IMAD.MOV.U32 R230, RZ, RZ, R106 ;  /* 0x000000ffffe67224 */ /* 0x000fe200078e006a */
[----:B------:R-:W-:Y:S01]  /*11190*/  MOV R195, RZ ;  /* 0x000000ff00c37202 */ /* 0x000fe20000000f00 */
[----:B------:R-:W-:Y:S01]  /*111a0*/  IMAD.MOV.U32 R3, RZ, RZ, 0x1f ;  /* 0x0000001fff037424 */ /* 0x000fe200078e00ff */
[----:B------:R-:W-:Y:S02]  /*111b0*/  MOV R2, 0x111d0 ;  /* 0x000111d000027802 */ /* 0x000fe40000000f00 */
[----:B------:R-:W-:Y:S05]  /*111c0*/  CALL.REL.NOINC `($__internal_28_$__cuda_sm70_shflsync_idx_p) ;  /* 0x0000066000007944 */ /* 0x000fea0003c00000 */
[----:B------:R-:W-:Y:S01]  /*111d0*/  MOV R9, R195 ;  /* 0x000000c300097202 */ /* 0x000fe20000000f00 */
[----:B-1---5:R-:W-:Y:S05]  /*111e0*/  BRA `(.L_x_1688) ;  /* 0xffffdb1000007947 */ /* 0x022fea000383ffff */
.L_x_1637:
[----:B------:R-:W-:Y:S01]  /*111f0*/  IMAD.MOV.U32 R230, RZ, RZ, R106 ;  /* 0x000000ffffe67224 */ /* 0x000fe200078e006a */
[----:B------:R-:W-:Y:S01]  /*11200*/  MOV R195, 0x1 ;  /* 0x0000000100c37802 */ /* 0x000fe20000000f00 */
[----:B------:R-:W-:Y:S01]  /*11210*/  IMAD.MOV.U32 R3, RZ, RZ, 0x1f ;  /* 0x0000001fff037424 */ /* 0x000fe200078e00ff */
[----:B------:R-:W-:Y:S02]  /*11220*/  MOV R2, 0x11240 ;  /* 0x0001124000027802 */ /* 0x000fe40000000f00 */
[----:B-12---:R-:W-:Y:S05]  /*11230*/  CALL.REL.NOINC `($__internal_28_$__cuda_sm70_shflsync_idx_p) ;  /* 0x000005f000007944 */ /* 0x006fea0003c00000 */
[----:B------:R-:W-:Y:S01]  /*11240*/  MOV R8, R195 ;  /* 0x000000c300087202 */ /* 0x000fe20000000f00 */
[----:B-1---5:R-:W-:Y:S05]  /*11250*/  BRA `(.L_x_1689) ;  /* 0xffffdac000007947 */ /* 0x022fea000383ffff */
.L_x_1638:
[----:B------:R-:W-:Y:S02]  /*11260*/  MOV R3, 0x1 ;  /* 0x0000000100037802 */ /* 0x000fe40000000f00 */
[----:B------:R-:W-:-:S02]  /*11270*/  MOV R2, 0x11290 ;  /* 0x0001129000027802 */ /* 0x000fc40000000f00 */
[----:B-1234-:R-:W-:Y:S05]  /*11280*/  CALL.REL.NOINC `($__internal_29_$__cuda_sm70_shflsync_up_p) ;  /* 0x0000061000007944 */ /* 0x01efea0003c00000 */
[----:B------:R-:W-:Y:S05]  /*11290*/  BRA `(.L_x_1690) ;  /* 0xffffdbb000007947 */ /* 0x000fea000383ffff */
.L_x_1639:
[----:B------:R-:W-:Y:S02]  /*112a0*/  MOV R3, 0x2 ;  /* 0x0000000200037802 */ /* 0x000fe40000000f00 */
[----:B------:R-:W-:-:S02]  /*112b0*/  MOV R2, 0x112d0 ;  /* 0x000112d000027802 */ /* 0x000fc40000000f00 */
[----:B--2-4-:R-:W-:Y:S05]  /*112c0*/  CALL.REL.NOINC `($__internal_29_$__cuda_sm70_shflsync_up_p) ;  /* 0x000005d000007944 */ /* 0x014fea0003c00000 */
        /* <DEDUP_REMOVED lines=24> */
.L_x_1643:
[----:B------:R-:W-:Y:S02]  /*11450*/  MOV R3, 0x1 ;  /* 0x0000000100037802 */ /* 0x000fe40000000f00 */
[----:B------:R-:W-:Y:S02]  /*11460*/  MOV R2, 0x11480 ;  /* 0x0001148000027802 */ /* 0x000fe40000000f00 */
[----:B------:R-:W-:Y:S05]  /*11470*/  CALL.REL.NOINC `($__internal_29_$__cuda_sm70_shflsync_up_p) ;  /* 0x0000042000007944 */ /* 0x000fea0003c00000 */
[----:B------:R-:W-:Y:S01]  /*11480*/  MOV R2, R4 ;  /* 0x0000000400027202 */ /* 0x000fe20000000f00 */
[----:B------:R-:W-:Y:S05]  /*11490*/  BRA `(.L_x_1692) ;  /* 0xffffdc1000007947 */ /* 0x000fea000383ffff */
.L_x_1644:
        /* <DEDUP_REMOVED lines=27> */
.L_x_1646:
[----:B------:R-:W-:Y:S02]  /*11650*/  SEL R0, RZ, 0x1, P0 ;  /* 0x00000001ff007807 */ /* 0x000fe40000000000 */
[----:B------:R-:W-:Y:S02]  /*11660*/  MOV R2, 0x11680 ;  /* 0x0001168000027802 */ /* 0x000fe40000000f00 */
[----:B-1----:R-:W-:Y:S05]  /*11670*/  CALL.REL.NOINC `($__internal_30_$__cuda_sm70_votesync_ballot) ;  /* 0x0000028000007944 */ /* 0x002fea0003c00000 */
[----:B------:R-:W-:Y:S05]  /*11680*/  BRA `(.L_x_1694) ;  /* 0xffffdbb000007947 */ /* 0x000fea000383ffff */
.L_x_1647:
[----:B------:R-:W-:Y:S01]  /*11690*/  IMAD.MOV.U32 R230, RZ, RZ, R6 ;  /* 0x000000ffffe67224 */ /* 0x000fe200078e0006 */
[----:B---3--:R-:W-:Y:S01]  /*116a0*/  MOV R195, R11 ;  /* 0x0000000b00c37202 */ /* 0x008fe20000000f00 */
[----:B------:R-:W-:Y:S01]  /*116b0*/  IMAD.MOV.U32 R3, RZ, RZ, 0x1f ;  /* 0x0000001fff037424 */ /* 0x000fe200078e00ff */
[----:B------:R-:W-:Y:S02]  /*116c0*/  MOV R2, 0x116e0 ;  /* 0x000116e000027802 */ /* 0x000fe40000000f00 */
[----:B-12---:R-:W-:Y:S05]  /*116d0*/  CALL.REL.NOINC `($__internal_28_$__cuda_sm70_shflsync_idx_p) ;  /* 0x0000015000007944 */ /* 0x006fea0003c00000 */
[----:B------:R-:W-:Y:S01]  /*116e0*/  IMAD.MOV.U32 R6, RZ, RZ, R195 ;  /* 0x000000ffff067224 */ /* 0x000fe200078e00c3 */
[----:B------:R-:W-:Y:S01]  /*116f0*/  MOV R195, R11 ;  /* 0x0000000b00c37202 */ /* 0x000fe20000000f00 */
[----:B------:R-:W-:Y:S01]  /*11700*/  IMAD.MOV.U32 R230, RZ, RZ, R7 ;  /* 0x000000ffffe67224 */ /* 0x000fe200078e0007 */
[----:B------:R-:W-:Y:S02]  /*11710*/  MOV R3, 0x1f ;  /* 0x0000001f00037802 */ /* 0x000fe40000000f00 */
[----:B------:R-:W-:-:S02]  /*11720*/  MOV R2, 0x11740 ;  /* 0x0001174000027802 */ /* 0x000fc40000000f00 */
[----:B-1---5:R-:W-:Y:S05]  /*11730*/  CALL.REL.NOINC `($__internal_28_$__cuda_sm70_shflsync_idx_p) ;  /* 0x000000f000007944 */ /* 0x022fea0003c00000 */
[----:B------:R-:W-:Y:S01]  /*11740*/  MOV R7, R195 ;  /* 0x000000c300077202 */ /* 0x000fe20000000f00 */
[----:B-1---5:R-:W-:Y:S05]  /*11750*/  BRA `(.L_x_1695) ;  /* 0xffffdb2000007947 */ /* 0x022fea000383ffff */
.L_x_1650:
[----:B------:R-:W-:Y:S01]  /*11760*/  IMAD.MOV.U32 R230, RZ, RZ, R4 ;  /* 0x000000ffffe67224 */ /* 0x000fe200078e0004 */
[----:B------:R-:W-:Y:S01]  /*11770*/  MOV R195, R0 ;  /* 0x0000000000c37202 */ /* 0x000fe20000000f00 */
[----:B------:R-:W-:Y:S01]  /*11780*/  IMAD.MOV.U32 R3, RZ, RZ, 0x1f ;  /* 0x0000001fff037424 */ /* 0x000fe200078e00ff */
[----:B------:R-:W-:-:S02]  /*11790*/  MOV R2, 0x117b0 ;  /* 0x000117b000027802 */ /* 0x000fc40000000f00 */
[----:B-1-34-:R-:W-:Y:S05]  /*117a0*/  CALL.REL.NOINC `($__internal_28_$__cuda_sm70_shflsync_idx_p) ;  /* 0x0000008000007944 */ /* 0x01afea0003c00000 */
[----:B------:R-:W-:Y:S01]  /*117b0*/  MOV R10, R195 ;  /* 0x000000c3000a7202 */ /* 0x000fe20000000f00 */
[----:B-1---5:R-:W-:Y:S05]  /*117c0*/  BRA `(.L_x_1649) ;  /* 0xffffdb1000007947 */ /* 0x022fea000383ffff */
        .weak           $__internal_27_$__cuda_sm70_shflsync_bfly_p
        .type           $__internal_27_$__cuda_sm70_shflsync_bfly_p,@function
        .size           $__internal_27_$__cuda_sm70_shflsync_bfly_p,($__internal_28_$__cuda_sm70_shflsync_idx_p - $__internal_27_$__cuda_sm70_shflsync_bfly_p)
$__internal_27_$__cuda_sm70_shflsync_bfly_p:
[----:B------:R-:W-:Y:S02]  /*117d0*/  MOV R169, 0xffffffff ;  /* 0xffffffff00a97802 */ /* 0x000fe40000000f00 */
[----:B------:R-:W-:-:S02]  /*117e0*/  MOV R3, 0x1f ;  /* 0x0000001f00037802 */ /* 0x000fc40000000f00 */
[----:B------:R-:W-:Y:S04]  /*117f0*/  WARPSYNC R169 ;  /* 0x000000a900007348 */ /* 0x000fe80003800000 */
[----:B------:R1:W2:Y:S02]  /*11800*/  SHFL.BFLY PT, R0, R132, R0, R3 ;  /* 0x0c00000084007389 */ /* 0x0002a400000e0003 */
[----:B-1----:R-:W-:-:S04]  /*11810*/  MOV R3, 0x0 ;  /* 0x0000000000037802 */ /* 0x002fc80000000f00 */
[----:B--2---:R-:W-:Y:S05]  /*11820*/  RET.REL.NODEC R2 `(_ZN7cutlass13device_kernelIN5flash19enable_sm80_to_sm89INS1_16FlashAttnFwdSm80INS1_25CollectiveMainloopFwdSm80ILi8ELi1ELb0EN4cute5tupleIJNS5_1CILi128EEENS7_ILi64EEENS7_ILi256EEEEEELi256ENS_6half_tEfNS_4arch4Sm80ELb0ELb0ELb0ELb1ELb1ELb0ELb1ELb1EEENS1_21CollectiveEpilogueFwdINS6_IJS8_SA_S9_EEENS6_IJNS7_ILi1EEESI_SI_EEESC_SE_Li256ELb1ELb1ELb1ELb0EEENS1_36VarlenDynamicPersistentTileSchedulerILi128ELi64ELi256ELi256ELb1ELb1ELb0ELb0ELb1ELb1EEEEEEEEEvNT_6ParamsE) ;  /* 0xfffee7d002007950 */ /* 0x004fea0003c3ffff */
        .weak           $__internal_28_$__cuda_sm70_shflsync_idx_p
        .type           $__internal_28_$__cuda_sm70_shflsync_idx_p,@function
        .size           $__internal_28_$__cuda_sm70_shflsync_idx_p,($__internal_29_$__cuda_sm70_shflsync_up_p - $__internal_28_$__cuda_sm70_shflsync_idx_p)
$__internal_28_$__cuda_sm70_shflsync_idx_p:
[----:B------:R1:W-:Y:S02]  /*11830*/  STL [R1+0x154], R0 ;  /* 0x0001540001007387 */ /* 0x0003e40000100800 */
[----:B-1----:R-:W-:-:S04]  /*11840*/  MOV R0, 0xffffffff ;  /* 0xffffffff00007802 */ /* 0x002fc80000000f00 */
[----:B------:R-:W-:Y:S04]  /*11850*/  WARPSYNC R0 ;  /* 0x0000000000007348 */ /* 0x000fe80003800000 */
[----:B------:R1:W2:Y:S04]  /*11860*/  SHFL.IDX PT, R195, R230, R195, R3 ;  /* 0x000000c3e6c37389 */ /* 0x0002a800000e0003 */
[----:B-1----:R1:W5:Y:S01]  /*11870*/  LDL.LU R0, [R1+0x154] ;  /* 0x0001540001007983 */ /* 0x0023620000300800 */
[----:B------:R-:W-:-:S04]  /*11880*/  MOV R3, 0x0 ;  /* 0x0000000000037802 */ /* 0x000fc80000000f00 */
[----:B--2---:R-:W-:Y:S05]  /*11890*/  RET.REL.NODEC R2 `(_ZN7cutlass13device_kernelIN5flash19enable_sm80_to_sm89INS1_16FlashAttnFwdSm80INS1_25CollectiveMainloopFwdSm80ILi8ELi1ELb0EN4cute5tupleIJNS5_1CILi128EEENS7_ILi64EEENS7_ILi256EEEEEELi256ENS_6half_tEfNS_4arch4Sm80ELb0ELb0ELb0ELb1ELb1ELb0ELb1ELb1EEENS1_21CollectiveEpilogueFwdINS6_IJS8_SA_S9_EEENS6_IJNS7_ILi1EEESI_SI_EEESC_SE_Li256ELb1ELb1ELb1ELb0EEENS1_36VarlenDynamicPersistentTileSchedulerILi128ELi64ELi256ELi256ELb1ELb1ELb0ELb0ELb1ELb1EEEEEEEEEvNT_6ParamsE) ;  /* 0xfffee76002007950 */ /* 0x004fea0003c3ffff */
        .weak           $__internal_29_$__cuda_sm70_shflsync_up_p
        .type           $__internal_29_$__cuda_sm70_shflsync_up_p,@function
        .size           $__internal_29_$__cuda_sm70_shflsync_up_p,($__internal_30_$__cuda_sm70_votesync_ballot - $__internal_29_$__cuda_sm70_shflsync_up_p)
$__internal_29_$__cuda_sm70_shflsync_up_p:
[----:B------:R-:W-:Y:S02]  /*118a0*/  MOV R4, RZ ;  /* 0x000000ff00047202 */ /* 0x000fe40000000f00 */
[----:B------:R-:W-:-:S04]  /*118b0*/  MOV R11, 0xffffffff ;  /* 0xffffffff000b7802 */ /* 0x000fc80000000f00 */
[----:B------:R-:W-:Y:S04]  /*118c0*/  WARPSYNC R11 ;  /* 0x0000000b00007348 */ /* 0x000fe80003800000 */
[----:B------:R1:W2:Y:S02]  /*118d0*/  SHFL.UP PT, R4, R0, R3, R4 ;  /* 0x0400000300047389 */ /* 0x0002a400000e0004 */
[----:B-1----:R-:W-:-:S04]  /*118e0*/  MOV R3, 0x0 ;  /* 0x0000000000037802 */ /* 0x002fc80000000f00 */
[----:B--2---:R-:W-:Y:S05]  /*118f0*/  RET.REL.NODEC R2 `(_ZN7cutlass13device_kernelIN5flash19enable_sm80_to_sm89INS1_16FlashAttnFwdSm80INS1_25CollectiveMainloopFwdSm80ILi8ELi1ELb0EN4cute5tupleIJNS5_1CILi128EEENS7_ILi64EEENS7_ILi256EEEEEELi256ENS_6half_tEfNS_4arch4Sm80ELb0ELb0ELb0ELb1ELb1ELb0ELb1ELb1EEENS1_21CollectiveEpilogueFwdINS6_IJS8_SA_S9_EEENS6_IJNS7_ILi1EEESI_SI_EEESC_SE_Li256ELb1ELb1ELb1ELb0EEENS1_36VarlenDynamicPersistentTileSchedulerILi128ELi64ELi256ELi256ELb1ELb1ELb0ELb0ELb1ELb1EEEEEEEEEvNT_6ParamsE) ;  /* 0xfffee70002007950 */ /* 0x004fea0003c3ffff */
        .weak           $__internal_30_$__cuda_sm70_votesync_ballot
        .type           $__internal_30_$__cuda_sm70_votesync_ballot,@function
        .size           $__internal_30_$__cuda_sm70_votesync_ballot,(.L_x_3265 - $__internal_30_$__cuda_sm70_votesync_ballot)
$__internal_30_$__cuda_sm70_votesync_ballot:
[----:B------:R-:W-:Y:S01]  /*11900*/  ISETP.NE.U32.AND P0, PT, R0, 0x1, PT ;  /* 0x000000010000780c */ /* 0x000fe20003f05070 */
[----:B------:R-:W-:-:S04]  /*11910*/  IMAD.MOV.U32 R3, RZ, RZ, -0x1 ;  /* 0xffffffffff037424 */ /* 0x000fc800078e00ff */
[----:B------:R-:W-:Y:S08]  /*11920*/  WARPSYNC R3 ;  /* 0x0000000300007348 */ /* 0x000ff00003800000 */
[----:B------:R-:W-:-:S04]  /*11930*/  VOTE.ANY R0, PT, !P0 ;  /* 0x0000000000007806 */ /* 0x000fc800040e0100 */
[----:B------:R-:W-:Y:S01]  /*11940*/  LOP3.LUT R0, R0, R3, RZ, 0xc0, !PT ;  /* 0x0000000300007212 */ /* 0x000fe200078ec0ff */
[----:B------:R-:W-:-:S04]  /*11950*/  IMAD.MOV.U32 R3, RZ, RZ, 0x0 ;  /* 0x00000000ff037424 */ /* 0x000fc800078e00ff */
[----:B------:R-:W-:Y:S05]  /*11960*/  RET.REL.NODEC R2 `(_ZN7cutlass13device_kernelIN5flash19enable_sm80_to_sm89INS1_16FlashAttnFwdSm80INS1_25CollectiveMainloopFwdSm80ILi8ELi1ELb0EN4cute5tupleIJNS5_1CILi128EEENS7_ILi64EEENS7_ILi256EEEEEELi256ENS_6half_tEfNS_4arch4Sm80ELb0ELb0ELb0ELb1ELb1ELb0ELb1ELb1EEENS1_21CollectiveEpilogueFwdINS6_IJS8_SA_S9_EEENS6_IJNS7_ILi1EEESI_SI_EEESC_SE_Li256ELb1ELb1ELb1ELb0EEENS1_36VarlenDynamicPersistentTileSchedulerILi128ELi64ELi256ELi256ELb1ELb1ELb0ELb0ELb1ELb1EEEEEEEEEvNT_6ParamsE) ;  /* 0xfffee69002007950 */ /* 0x000fea0003c3ffff */
.L_x_1696:
        /* <DEDUP_REMOVED lines=9> */
.L_x_3265:


//--------------------- .text._ZN7cutlass13device_kernelIN5flash19enable_sm80_to_sm89INS1_16FlashAttnFwdSm80INS1_25CollectiveMainloopFwdSm80ILi8ELi1ELb0EN4cute5tupleIJNS5_1CILi128EEENS7_ILi48EEENS7_ILi256EEEEEELi256ENS_6half_tEfNS_4arch4Sm80ELb0ELb0ELb0ELb1ELb1ELb1ELb1ELb1EEENS1_21CollectiveEpilogueFwdINS6_IJS8_SA_S9_EEENS6_IJNS7_ILi1EEESI_SI_EEESC_SE_Li256ELb1ELb1ELb1ELb0EEENS1_36VarlenDynamicPersistentTileSchedulerILi128ELi48ELi256ELi256ELb1ELb1ELb0ELb0ELb1ELb1EEEEEEEEEvNT_6ParamsE --------------------------
	.section	.text._ZN7cutlass13device_kernelIN5flash19enable_sm80_to_sm89INS1_16FlashAttnFwdSm80INS1_25CollectiveMainloopFwdSm80ILi8ELi1ELb0EN4cute5tupleIJNS5_1CILi128EEENS7_ILi48EEENS7_ILi256EEEEEELi256ENS_6half_tEfNS_4arch4Sm80ELb0ELb0ELb0ELb1ELb1ELb1ELb1ELb1EEENS1_21CollectiveEpilogueFwdINS6_IJS8_SA_S9_EEENS6_IJNS7_ILi1EEESI_SI_EEESC_SE_Li256ELb1ELb1ELb1ELb0EEENS1_36VarlenDynamicPersistentTileSchedulerILi128ELi48ELi256ELi256ELb1ELb1ELb0ELb0ELb1ELb1EEEEEEEEEvNT_6ParamsE,"ax",@progbits
	.sectioninfo	@"SHI_REGISTERS=255"
	.align	128
.text._ZN7cutlass13device_kernelIN5flash19enable_sm80_to_sm89INS1_16FlashAttnFwdSm80INS1_25CollectiveMainloopFwdSm80ILi8ELi1ELb0EN4cute5tupleIJNS5_1CILi128EEENS7_ILi48EEENS7_ILi256EEEEEELi256ENS_6half_tEfNS_4arch4Sm80ELb0ELb0ELb0ELb1ELb1ELb1ELb1ELb1EEENS1_21CollectiveEpilogueFwdINS6_IJS8_SA_S9_EEENS6_IJNS7_ILi1EEESI_SI_EEESC_SE_Li256ELb1ELb1ELb1ELb0EEENS1_36VarlenDynamicPersistentTileSchedulerILi128ELi48ELi256ELi256ELb1ELb1ELb0ELb0ELb1ELb1EEEEEEEEEvNT_6ParamsE:
        .type           _ZN7cutlass13device_kernelIN5flash19enable_sm80_to_sm89INS1_16FlashAttnFwdSm80INS1_25CollectiveMainloopFwdSm80ILi8ELi1ELb0EN4cute5tupleIJNS5_1CILi128EEENS7_ILi48EEENS7_ILi256EEEEEELi256ENS_6half_tEfNS_4arch4Sm80ELb0ELb0ELb0ELb1ELb1ELb1ELb1ELb1EEENS1_21CollectiveEpilogueFwdINS6_IJS8_SA_S9_EEENS6_IJNS7_ILi1EEESI_SI_EEESC_SE_Li256ELb1ELb1ELb1ELb0EEENS1_36VarlenDynamicPersistentTileSchedulerILi128ELi48ELi256ELi256ELb1ELb1ELb0ELb0ELb1ELb1EEEEEEEEEvNT_6ParamsE,@function
        .size           _ZN7cutlass13device_kernelIN5flash19enable_sm80_to_sm89INS1_16FlashAttnFwdSm80INS1_25CollectiveMainloopFwdSm80ILi8ELi1ELb0EN4cute5tupleIJNS5_1CILi128EEENS7_ILi48EEENS7_ILi256EEEEEELi256ENS_6half_tEfNS_4arch4Sm80ELb0ELb0ELb0ELb1ELb1ELb1ELb1ELb1EEENS1_21CollectiveEpilogueFwdINS6_IJS8_SA_S9_EEENS6_IJNS7_ILi1EEESI_SI_EEESC_SE_Li256ELb1ELb1ELb1ELb0EEENS1_36VarlenDynamicPersistentTileSchedulerILi128ELi48ELi256ELi256ELb1ELb1ELb0ELb0ELb1ELb1EEEEEEEEEvNT_6ParamsE,(.L_x_3270 - _ZN7cutlass13device_kernelIN5flash19enable_sm80_to_sm89INS1_16FlashAttnFwdSm80INS1_25CollectiveMainloopFwdSm80ILi8ELi1ELb0EN4cute5tupleIJNS5_1CILi128EEENS7_ILi48EEENS7_ILi256EEEEEELi256ENS_6half_tEfNS_4arch4Sm80ELb0ELb0ELb0ELb1ELb1ELb1ELb1ELb1EEENS1_21CollectiveEpilogueFwdINS6_IJS8_SA_S9_EEENS6_IJNS7_ILi1EEESI_SI_EEESC_SE_Li256ELb1ELb1ELb1ELb0EEENS1_36VarlenDynamicPersistentTileSchedulerILi128ELi48ELi256ELi256ELb1ELb1ELb0ELb0ELb1ELb1EEEEEEEEEvNT_6ParamsE)
        .other          _ZN7cutlass13device_kernelIN5flash19enable_sm80_to_sm89INS1_16FlashAttnFwdSm80INS1_25CollectiveMainloopFwdSm80ILi8ELi1ELb0EN4cute5tupleIJNS5_1CILi128EEENS7_ILi48EEENS7_ILi256EEEEEELi256ENS_6half_tEfNS_4arch4Sm80ELb0ELb0ELb0ELb1ELb1ELb1ELb1ELb1EEENS1_21CollectiveEpilogueFwdINS6_IJS8_SA_S9_EEENS6_IJNS7_ILi1EEESI_SI_EEESC_SE_Li256ELb1ELb1ELb1ELb0EEENS1_36VarlenDynamicPersistentTileSchedulerILi128ELi48ELi256ELi256ELb1ELb1ELb0ELb0ELb1ELb1EEEEEEEEEvNT_6ParamsE,@"STO_CUDA_ENTRY STV_DEFAULT"
_ZN7cutlass13device_kernelIN5flash19enable_sm80_to_sm89INS1_16FlashAttnFwdSm80INS1_25CollectiveMainloopFwdSm80ILi8ELi1ELb0EN4cute5tupleIJNS5_1CILi128EEENS7_ILi48EEENS7_ILi256EEEEEELi256ENS_6half_tEfNS_4arch4Sm80ELb0ELb0ELb0ELb1ELb1ELb1ELb1ELb1EEENS1_21CollectiveEpilogueFwdINS6_IJS8_SA_S9_EEENS6_IJNS7_ILi1EEESI_SI_EEESC_SE_Li256ELb1ELb1ELb1ELb0EEENS1_36VarlenDynamicPersistentTileSchedulerILi128ELi48ELi256ELi256ELb1ELb1ELb0ELb0ELb1ELb1EEEEEEEEEvNT_6ParamsE:
        /* <DEDUP_REMOVED lines=54> */
.L_x_1702:
        /* <DEDUP_REMOVED lines=17> */
.L_x_1909:
        /* <DEDUP_REMOVED lines=16> */
.L_x_1910:
[----:B--2---:R-:W-:-:S05]  /*0570*/  IMAD R0, R0, c[0x0][0x538], RZ ;  /* 0x00014e0000007a24 */ /* 0x004fca00078e02ff */
[----:B------:R-:W-:-:S04]  /*0580*/  IADD3 R6, R0, R6, RZ ;  /* 0x0000000600067210 */ /* 0x000fc80007ffe0ff */
[----:B------:R-:W-:-:S13]  /*0590*/  ISETP.GT.AND P0, PT, R6, UR4, PT ;  /* 0x0000000406007c0c */ /* 0x000fda000bf04270 */
[----:B-1----:R-:W-:Y:S05]  /*05a0*/  @!P0 BRA `(.L_x_1702) ;  /* 0xfffffdb000008947 */ /* 0x002fea000383ffff */
.L_x_1698:
[----:B------:R-:W-:-:S05]  /*05b0*/  IADD3 R12, -R0, R6, RZ ;  /* 0x00000006000c7210 */ /* 0x000fca0007ffe1ff */
[----:B------:R-:W-:-:S05]  /*05c0*/  IMAD R0, R4, c[0x0][0x538], R12 ;  /* 0x00014e0004007a24 */ /* 0x000fca00078e020c */
[----:B------:R-:W-:Y:S01]  /*05d0*/  ISETP.GT.AND P0, PT, R0, UR4, PT ;  /* 0x0000000400007c0c */ /* 0x000fe2000bf04270 */
[----:B------:R-:W-:-:S12]  /*05e0*/  BRA.DIV ~URZ, `(.L_x_1703) ;  /* 0x0001bba27f007947 */ /* 0x000fd8000b800000 */
[----:B------:R-:W-:-:S04]  /*05f0*/  VOTE.ANY R13, PT, !P0 ;  /* 0x00000000000d7806 */ /* 0x000fc800040e0100 */
.L_x_1911:
[----:B------:R1:W2:Y:S01]  /*0600*/  POPC R14, R13 ;  /* 0x0000000d000e7309 */ /* 0x0002a20000000000 */
[----:B------:R-:W-:Y:S05]  /*0610*/  BRA.DIV ~URZ, `(.L_x_1704) ;  /* 0x0001bbb27f007947 */ /* 0x000fea000b800000 */
[----:B--2---:R2:W3:Y:S01]  /*0620*/  SHFL.IDX PT, R11, R8, R14, 0x1f ;  /* 0x00001f0e080b7589 */ /* 0x0044e200000e0000 */
[----:B------:R-:W-:-:S03]  /*0630*/  MOV R6, RZ ;  /* 0x000000ff00067202 */ /* 0x000fc60000000f00 */
[----:B------:R2:W4:Y:S04]  /*0640*/  SHFL.IDX PT, R10, R7, R14, 0x1f ;  /* 0x00001f0e070a7589 */ /* 0x00052800000e0000 */
.L_x_1912:
[----:B------:R-:W-:Y:S01]  /*0650*/  ISETP.NE.AND P0, PT, R13, RZ, PT ;  /* 0x000000ff0d00720c */ /* 0x000fe20003f05270 */
[----:B------:R-:W-:-:S12]  /*0660*/  BSSY B0, `(.L_x_1705) ;  /* 0x0000005000007945 */ /* 0x000fd80003800000 */
[----:B------:R-:W-:Y:S05]  /*0670*/  @!P0 BRA `(.L_x_1706) ;  /* 0x0000003000008947 */ /* 0x000fea0003800000 */
[----:B------:R-:W-:Y:S01]  /*0680*/  IADD3 R208, R14, -0x1, RZ ;  /* 0xffffffff0ed07810 */ /* 0x000fe20007ffe0ff */
[----:B------:R-:W-:Y:S05]  /*0690*/  BRA.DIV ~URZ, `(.L_x_1707) ;  /* 0x0001bc127f007947 */ /* 0x000fea000b800000 */
[----:B------:R1:W2:Y:S02]  /*06a0*/  SHFL.IDX PT, R6, R4, R208, 0x1f ;  /* 0x00001fd004067589 */ /* 0x0002a400000e0000 */
.L_x_1706:
[----:B------:R-:W-:Y:S05]  /*06b0*/  BSYNC B0 ;  /* 0x0000000000007941 */ /* 0x000fea0003800000 */
.L_x_1705:
[----:B---3--:R-:W-:Y:S01]  /*06c0*/  IABS R0, R11 ;  /* 0x0000000b00007213 */ /* 0x008fe20000000000 */
[----:B-12---:R-:W-:-:S04]  /*06d0*/  IMAD R4, R6, c[0x0][0x538], R12 ;  /* 0x00014e0006047a24 */ /* 0x006fc800078e020c */
        /* <DEDUP_REMOVED lines=67> */
.L_x_1699:
[----:B------:R-:W-:Y:S01]  /*0b10*/  MOV R0, UR4 ;  /* 0x0000000400007c02 */ /* 0x000fe20008000f00 */
[----:B------:R-:W-:Y:S04]  /*0b20*/  STL [R1+0x4], RZ ;  /* 0x000004ff01007387 */ /* 0x000fe80000100800 */
[----:B------:R-:W-:Y:S04]  /*0b30*/  STL [R1+0x8], RZ ;  /* 0x000008ff01007387 */ /* 0x000fe80000100800 */
[----:B------:R1:W-:Y:S02]  /*0b40*/  STL [R1], R0 ;  /* 0x0000000001007387 */ /* 0x0003e40000100800 */
[----:B-1----:R-:W-:-:S05]  /*0b50*/  MOV R0, c[0x0][0x53c] ;  /* 0x00014f0000007a02 */ /* 0x002fca0000000f00 */
[----:B------:R1:W-:Y:S02]  /*0b60*/  STL [R1+0xc], R0 ;  /* 0x00000c0001007387 */ /* 0x0003e40000100800 */
.L_x_1708:
[----:B-1----:R-:W2:Y:S04]  /*0b70*/  LDL R4, [R1] ;  /* 0x0000000001047983 */ /* 0x002ea80000100800 */
[----:B------:R-:W2:Y:S04]  /*0b80*/  LDL R5, [R1+0x4] ;  /* 0x0000040001057983 */ /* 0x000ea80000100800 */
[----:B------:R-:W2:Y:S04]  /*0b90*/  LDL R6, [R1+0x8] ;  /* 0x0000080001067983 */ /* 0x000ea80000100800 */
[----:B------:R-:W2:Y:S01]  /*0ba0*/  LDL R7, [R1+0xc] ;  /* 0x00000c0001077983 */ /* 0x000ea20000100800 */
[----:B------:R-:W-:Y:S01]  /*0bb0*/  ISETP.NE.AND P0, PT, R15, RZ, PT ;  /* 0x000000ff0f00720c */ /* 0x000fe20003f05270 */
[----:B------:R-:W-:-:S12]  /*0bc0*/  WARPSYNC 0xffffffff ;  /* 0xffffffff00007948 */ /* 0x000fd80003800000 */
[----:B--2---:R1:W-:Y:S04]  /*0bd0*/  @!P0 STS.128 [0x20080], R4 ;  /* 0x02008004ff008388 */ /* 0x0043e80000000c00 */
[----:B------:R-:W-:Y:S06]  /*0be0*/  BAR.ARV 0x5, 0x100 ;  /* 0x0144000000007b1d */ /* 0x000fec0000002000 */
.L_x_1697:
[----:B------:R-:W2:Y:S02]  /*0bf0*/  LDL R0, [R1+0xc] ;  /* 0x00000c0001007983 */ /* 0x000ea40000100800 */
[----:B--2---:R-:W-:-:S13]  /*0c00*/  ISETP.GE.AND P0, PT, R0, c[0x0][0x53c], PT ;  /* 0x00014f0000007a0c */ /* 0x004fda0003f06270 */
[----:B------:R-:W-:Y:S05]  /*0c10*/  @P0 EXIT ;  /* 0x000000000000094d */ /* 0x000fea0003800000 */
[----:B------:R-:W2:Y:S01]  /*0c20*/  S2R R13, SR_TID.X ;  /* 0x00000000000d7919 */ /* 0x000ea20000002100 */
[----:B------:R-:W-:Y:S01]  /*0c30*/  IMAD.MOV.U32 R22, RZ, RZ, 0x40 ;  /* 0x00000040ff167424 */ /* 0x000fe200078e00ff */
[----:B------:R-:W-:Y:S01]  /*0c40*/  ULDC UR4, c[0x0][0x2ac] ;  /* 0x0000ab0000047ab9 */ /* 0x000fe20000000800 */
[----:B------:R-:W-:Y:S01]  /*0c50*/  IMAD.MOV.U32 R21, RZ, RZ, 0x20 ;  /* 0x00000020ff157424 */ /* 0x000fe200078e00ff */
[----:B------:R-:W-:Y:S02]  /*0c60*/  ULDC UR5, c[0x0][0x1d0] ;  /* 0x0000740000057ab9 */ /* 0x000fe40000000800 */
[----:B------:R-:W-:Y:S01]  /*0c70*/  UIMAD UR5, UR4, UR5, URZ ;  /* 0x00000005040572a4 */ /* 0x000fe2000f8e023f */
[----:B--2---:R-:W-:-:S04]  /*0c80*/  SHF.R.S32.HI R12, RZ, 0x1f, R13 ;  /* 0x0000001fff0c7819 */ /* 0x004fc8000001140d */
[CC--:B------:R-:W-:Y:S02]  /*0c90*/  LEA.HI R3, R12.reuse, R13.reuse, RZ, 0x4 ;  /* 0x0000000d0c037211 */ /* 0x0c0fe400078f20ff */
[----:B------:R-:W-:Y:S02]  /*0ca0*/  LEA.HI R8, R12, R13, RZ, 0x2 ;  /* 0x0000000d0c087211 */ /* 0x000fe400078f10ff */
[----:B------:R-:W-:Y:S02]  /*0cb0*/  LOP3.LUT R0, R3, 0xfffffff0, RZ, 0xc0, !PT ;  /* 0xfffffff003007812 */ /* 0x000fe400078ec0ff */
[----:B-1----:R-:W-:Y:S02]  /*0cc0*/  SHF.R.S32.HI R4, RZ, 0x4, R3 ;  /* 0x00000004ff047819 */ /* 0x002fe40000011403 */
[----:B------:R-:W-:Y:S01]  /*0cd0*/  SHF.R.S32.HI R7, RZ, 0x2, R8 ;  /* 0x00000002ff077819 */ /* 0x000fe20000011408 */
[----:B------:R-:W-:Y:S01]  /*0ce0*/  IMAD.IADD R0, R13, 0x1, -R0 ;  /* 0x000000010d007824 */ /* 0x000fe200078e0a00 */
[----:B------:R-:W-:-:S02]  /*0cf0*/  SHF.R.S32.HI R2, RZ, 0x1f, R8 ;  /* 0x0000001fff027819 */ /* 0x000fc40000011408 */
[----:B------:R-:W-:Y:S02]  /*0d00*/  LEA.HI R3, R3, R4, RZ, 0x1 ;  /* 0x0000000403037211 */ /* 0x000fe400078f08ff */
[----:B------:R-:W-:Y:S02]  /*0d10*/  SHF.R.S32.HI R5, RZ, 0x1f, R0 ;  /* 0x0000001fff057819 */ /* 0x000fe40000011400 */
[----:B------:R-:W-:Y:S02]  /*0d20*/  LEA.HI R2, R2, R7, RZ, 0x3 ;  /* 0x0000000702027211 */ /* 0x000fe400078f18ff */
[----:B------:R-:W-:Y:S02]  /*0d30*/  LOP3.LUT R3, R3, 0xfffffffe, RZ, 0xc0, !PT ;  /* 0xfffffffe03037812 */ /* 0x000fe400078ec0ff */
[----:B------:R-:W-:Y:S02]  /*0d40*/  LEA.HI R11, R5, R0, RZ, 0x3 ;  /* 0x00000000050b7211 */ /* 0x000fe400078f18ff */
[----:B------:R-:W-:Y:S01]  /*0d50*/  LOP3.LUT R2, R2, 0xfffffff8, RZ, 0xc0, !PT ;  /* 0xfffffff802027812 */ /* 0x000fe200078ec0ff */
[----:B------:R-:W-:Y:S01]  /*0d60*/  IMAD.IADD R10, R4, 0x1, -R3 ;  /* 0x00000001040a7824 */ /* 0x000fe200078e0a03 */
[----:B------:R-:W-:-:S02]  /*0d70*/  LEA.HI R143, R12, R13, RZ, 0x3 ;  /* 0x0000000d0c8f7211 */ /* 0x000fc400078f18ff */
[----:B------:R-:W-:Y:S01]  /*0d80*/  LOP3.LUT R3, R11, 0xfffffff8, RZ, 0xc0, !PT ;  /* 0xfffffff80b037812 */ /* 0x000fe200078ec0ff */
[----:B------:R-:W-:Y:S01]  /*0d90*/  IMAD.IADD R7, R7, 0x1, -R2 ;  /* 0x0000000107077824 */ /* 0x000fe200078e0a02 */
[----:B------:R-:W-:Y:S02]  /*0da0*/  LEA.HI R6, R12, R13, RZ, 0x5 ;  /* 0x0000000d0c067211 */ /* 0x000fe400078f28ff */
[----:B------:R-:W-:Y:S01]  /*0db0*/  LOP3.LUT R2, R143, 0xfffffff8, RZ, 0xc0, !PT ;  /* 0xfffffff88f027812 */ /* 0x000fe200078ec0ff */
[----:B------:R-:W-:Y:S01]  /*0dc0*/  IMAD.IADD R5, R0, 0x1, -R3 ;  /* 0x0000000100057824 */ /* 0x000fe200078e0a03 */
[----:B------:R-:W-:Y:S02]  /*0dd0*/  LOP3.LUT R0, R6, 0xffffffe0, RZ, 0xc0, !PT ;  /* 0xffffffe006007812 */ /* 0x000fe400078ec0ff */
[----:B------:R-:W-:Y:S01]  /*0de0*/  SHF.R.S32.HI R4, RZ, 0x5, R6 ;  /* 0x00000005ff047819 */ /* 0x000fe20000011406 */
[C---:B------:R-:W-:Y:S01]  /*0df0*/  IMAD.IADD R149, R13.reuse, 0x1, -R2 ;  /* 0x000000010d957824 */ /* 0x040fe200078e0a02 */
[----:B------:R-:W-:Y:S01]  /*0e00*/  SHF.R.S32.HI R2, RZ, 0x1f, R6 ;  /* 0x0000001fff027819 */ /* 0x000fe20000011406 */
[----:B------:R-:W-:Y:S01]  /*0e10*/  IMAD.IADD R32, R13, 0x1, -R0 ;  /* 0x000000010d207824 */ /* 0x000fe200078e0a00 */
[----:B------:R-:W-:Y:S01]  /*0e20*/  LOP3.LUT R0, R8, 0xfffffffc, RZ, 0xc0, !PT ;  /* 0xfffffffc08007812 */ /* 0x000fe200078ec0ff */
[----:B------:R-:W-:Y:S01]  /*0e30*/  IMAD.SHL.U32 R3, R149, 0x40, RZ ;  /* 0x0000004095037824 */ /* 0x000fe200078e00ff */
[----:B------:R-:W-:Y:S01]  /*0e40*/  LEA.HI R2, R2, R4, RZ, 0x3 ;  /* 0x0000000402027211 */ /* 0x000fe200078f18ff */
[----:B------:R-:W-:Y:S01]  /*0e50*/  IMAD.SHL.U32 R14, R4, 0x400, RZ ;  /* 0x00000400040e7824 */ /* 0x000fe200078e00ff */
[----:B------:R-:W-:Y:S01]  /*0e60*/  SHF.R.S32.HI R8, RZ, 0x1f, R32 ;  /* 0x0000001fff087819 */ /* 0x000fe20000011420 */
[----:B------:R-:W-:Y:S01]  /*0e70*/  IMAD.IADD R6, R13, 0x1, -R0 ;  /* 0x000000010d067824 */ /* 0x000fe200078e0a00 */
[----:B------:R-:W-:Y:S01]  /*0e80*/  LOP3.LUT R0, R3, 0x1c0, RZ, 0xc0, !PT ;  /* 0x000001c003007812 */ /* 0x000fe200078ec0ff */
[C---:B------:R-:W-:Y:S01]  /*0e90*/  IMAD.SHL.U32 R144, R149.reuse, 0x4, RZ ;  /* 0x0000000495907824 */ /* 0x040fe200078e00ff */
[----:B------:R-:W-:Y:S01]  /*0ea0*/  LOP3.LUT R2, R2, 0xffffff8, RZ, 0xc0, !PT ;  /* 0x0ffffff802027812 */ /* 0x000fe200078ec0ff */
[----:B------:R-:W-:Y:S01]  /*0eb0*/  IMAD.SHL.U32 R140, R149, 0x8, RZ ;  /* 0x00000008958c7824 */ /* 0x000fe200078e00ff */
[----:B------:R-:W-:-:S02]  /*0ec0*/  LOP3.LUT R9, R0, 0x8, R143, 0xf8, !PT ;  /* 0x0000000800097812 */ /* 0x000fc400078ef88f */
[----:B------:R-:W-:Y:S01]  /*0ed0*/  SHF.R.U32.HI R0, RZ, 0x3, R0 ;  /* 0x00000003ff007819 */ /* 0x000fe20000011600 */
[----:B------:R-:W-:Y:S01]  /*0ee0*/  IMAD.IADD R3, R4, 0x1, -R2 ;  /* 0x0000000104037824 */ /* 0x000fe200078e0a02 */
[----:B------:R-:W-:Y:S01]  /*0ef0*/  LEA.HI R18, R8, R32, RZ, 0x2 ;  /* 0x0000002008127211 */ /* 0x000fe200078f10ff */
[----:B------:R-:W-:Y:S01]  /*0f00*/  IMAD.SHL.U32 R4, R5, 0x40, RZ ;  /* 0x0000004005047824 */ /* 0x000fe200078e00ff */
[----:B------:R-:W-:Y:S02]  /*0f10*/  LOP3.LUT R8, R7, 0x1, RZ, 0xc0, !PT ;  /* 0x0000000107087812 */ /* 0x000fe400078ec0ff */
[----:B------:R-:W-:Y:S02]  /*0f20*/  LOP3.LUT R9, R9, R0, RZ, 0x3c, !PT ;  /* 0x0000000009097212 */ /* 0x000fe400078e3cff */
[----:B------:R-:W-:Y:S02]  /*0f30*/  LEA.HI R0, R6, R6, RZ, 0x1 ;  /* 0x0000000606007211 */ /* 0x000fe400078f08ff */
[----:B------:R-:W-:-:S02]  /*0f40*/  ISETP.NE.U32.AND P0, PT, R8, 0x1, PT ;  /* 0x000000010800780c */ /* 0x000fc40003f05070 */
[----:B------:R-:W-:Y:S02]  /*0f50*/  SHF.R.S32.HI R2, RZ, 0x2, R18 ;  /* 0x00000002ff027819 */ /* 0x000fe40000011412 */
[----:B------:R-:W-:Y:S01]  /*0f60*/  LOP3.LUT R8, R0, 0x1ffffffe, RZ, 0xc0, !PT ;  /* 0x1ffffffe00087812 */ /* 0x000fe200078ec0ff */
[C---:B------:R-:W-:Y:S01]  /*0f70*/  IMAD.SHL.U32 R0, R7.reuse, 0x40, RZ ;  /* 0x0000004007007824 */ /* 0x040fe200078e00ff */
[----:B------:R-:W-:Y:S01]  /*0f80*/  R2P PR, R7, 0x6 ;  /* 0x0000000607007804 */ /* 0x000fe20000000000 */
[----:B------:R-:W-:Y:S01]  /*0f90*/  IMAD R30, R3, 0x10, R2 ;  /* 0x00000010031e7824 */ /* 0x000fe200078e0202 */
[C---:B------:R-:W-:Y:S01]  /*0fa0*/  LOP3.LUT P4, RZ, R5.reuse, 0x2, RZ, 0xc0, !PT ;  /* 0x0000000205ff7812 */ /* 0x040fe2000788c0ff */
[----:B------:R-:W-:Y:S01]  /*0fb0*/  IMAD.IADD R20, R6, 0x1, -R8 ;  /* 0x0000000106147824 */ /* 0x000fe200078e0a08 */
[----:B------:R-:W-:Y:S01]  /*0fc0*/  LOP3.LUT P3, RZ, R5, 0x4, RZ, 0xc0, !PT ;  /* 0x0000000405ff7812 */ /* 0x000fe2000786c0ff */
[----:B------:R-:W-:Y:S01]  /*0fd0*/  IMAD.SHL.U32 R5, R10, 0x8, RZ ;  /* 0x000000080a057824 */ /* 0x000fe200078e00ff */
[----:B------:R-:W-:Y:S01]  /*0fe0*/  LOP3.LUT R3, R0, 0x1c0, RZ, 0xc0, !PT ;  /* 0x000001c000037812 */ /* 0x000fe200078ec0ff */
[----:B------:R-:W-:Y:S01]  /*0ff0*/  IMAD R6, R6, 0x2, R14 ;  /* 0x0000000206067824 */ /* 0x000fe200078e020e */
[----:B------:R-:W-:Y:S01]  /*1000*/  LEA.HI R12, R12, R13, RZ, 0x6 ;  /* 0x0000000d0c0c7211 */ /* 0x000fe200078f30ff */
[----:B------:R-:W-:Y:S01]  /*1010*/  IMAD R2, R10, 0x200, R9 ;  /* 0x000002000a027824 */ /* 0x000fe200078e0209 */
[----:B------:R-:W-:Y:S01]  /*1020*/  LOP3.LUT R0, R4, 0x1c0, RZ, 0xc0, !PT ;  /* 0x000001c004007812 */ /* 0x000fe200078ec0ff */
[----:B------:R-:W-:Y:S01]  /*1030*/  STL [R1+0x188], R30 ;  /* 0x0001881e01007387 */ /* 0x000fe20000100800 */
[----:B------:R-:W-:-:S02]  /*1040*/  LEA.HI R4, R3, R3, RZ, 0x1d ;  /* 0x0000000303047211 */ /* 0x000fc400078fe8ff */
[----:B------:R-:W-:Y:S02]  /*1050*/  LOP3.LUT R5, R0, 0x8, R5, 0xf8, !PT ;  /* 0x0000000800057812 */ /* 0x000fe400078ef805 */
[----:B------:R-:W-:Y:S01]  /*1060*/  SHF.R.U32.HI R3, RZ, 0x3, R0 ;  /* 0x00000003ff037819 */ /* 0x000fe20000011600 */
[----:B------:R-:W-:Y:S01]  /*1070*/  IMAD.SHL.U32 R0, R12, 0x8, RZ ;  /* 0x000000080c007824 */ /* 0x000fe200078e00ff */
[----:B------:R-:W-:Y:S01]  /*1080*/  SHF.R.S32.HI R143, RZ, 0x3, R143 ;  /* 0x00000003ff8f7819 */ /* 0x000fe2000001148f */
[----:B------:R-:W-:Y:S01]  /*1090*/  IMAD.IADD R10, R6, 0x1, R4 ;  /* 0x00000001060a7824 */ /* 0x000fe200078e0204 */
[----:B------:R-:W-:Y:S02]  /*10a0*/  LOP3.LUT R13, R5, R3, RZ, 0x3c, !PT ;  /* 0x00000003050d7212 */ /* 0x000fe400078e3cff */
[----:B------:R-:W-:Y:S01]  /*10b0*/  LOP3.LUT R7, R0, 0xfffffe00, RZ, 0xc0, !PT ;  /* 0xfffffe0000077812 */ /* 0x000fe200078ec0ff */
[C---:B------:R-:W-:Y:S01]  /*10c0*/  IMAD.SHL.U32 R0, R143.reuse, 0x40, RZ ;  /* 0x000000408f007824 */ /* 0x040fe200078e00ff */
[C---:B------:R-:W-:Y:S01]  /*10d0*/  IADD3 R17, R143.reuse, 0x20, RZ ;  /* 0x000000208f117810 */ /* 0x040fe20007ffe0ff */
[----:B------:R-:W-:Y:S01]  /*10e0*/  IMAD.SHL.U32 R24, R10, 0x2, RZ ;  /* 0x000000020a187824 */ /* 0x000fe200078e00ff */
[----:B------:R-:W-:-:S02]  /*10f0*/  IADD3 R15, R143, 0x60, RZ ;  /* 0x000000608f0f7810 */ /* 0x000fc40007ffe0ff */
[----:B------:R-:W-:Y:S01]  /*1100*/  IADD3 R16, R143, 0x40, RZ ;  /* 0x000000408f107810 */ /* 0x000fe20007ffe0ff */
[----:B------:R-:W-:Y:S01]  /*1110*/  IMAD.SHL.U32 R4, R17, 0x40, RZ ;  /* 0x0000004011047824 */ /* 0x000fe200078e00ff */
[----:B------:R-:W-:Y:S02]  /*1120*/  SHF.R.S32.HI R5, RZ, 0x1f, R17 ;  /* 0x0000001fff057819 */ /* 0x000fe40000011411 */
[----:B------:R-:W-:Y:S01]  /*1130*/  IADD3 R146, R144, 0x40, RZ ;  /* 0x0000004090927810 */ /* 0x000fe20007ffe0ff */
[----:B------:R-:W-:Y:S01]  /*1140*/  IMAD.SHL.U32 R3, R16, 0x40, RZ ;  /* 0x0000004010037824 */ /* 0x000fe200078e00ff */
[----:B------:R-:W-:Y:S01]  /*1150*/  LOP3.LUT R223, R0, 0x1c0, RZ, 0xc0, !PT ;  /* 0x000001c000df7812 */ /* 0x000fe200078ec0ff */
[----:B------:R-:W-:Y:S01]  /*1160*/  IMAD.SHL.U32 R0, R15, 0x40, RZ ;  /* 0x000000400f007824 */ /* 0x000fe200078e00ff */
[----:B------:R-:W-:Y:S01]  /*1170*/  LEA.HI R5, R5, R17, RZ, 0x3 ;  /* 0x0000001105057211 */ /* 0x000fe200078f18ff */
[----:B------:R-:W-:Y:S01]  /*1180*/  IMAD.IADD R142, R144, 0x1, R146 ;  /* 0x00000001908e7824 */ /* 0x000fe200078e0292 */
[----:B------:R-:W-:-:S02]  /*1190*/  SHF.R.S32.HI R8, RZ, 0x1f, R15 ;  /* 0x0000001fff087819 */ /* 0x000fc4000001140f */
[----:B------:R-:W-:Y:S02]  /*11a0*/  LOP3.LUT R222, R4, 0x1c0, RZ, 0xc0, !PT ;  /* 0x000001c004de7812 */ /* 0x000fe400078ec0ff */
[----:B------:R-:W-:Y:S01]  /*11b0*/  LOP3.LUT R33, R0, 0x1c0, RZ, 0xc0, !PT ;  /* 0x000001c000217812 */ /* 0x000fe200078ec0ff */
[----:B------:R-:W-:Y:S01]  /*11c0*/  IMAD.SHL.U32 R0, R5, 0x40, RZ ;  /* 0x0000004005007824 */ /* 0x000fe200078e00ff */
[----:B------:R-:W-:Y:S02]  /*11d0*/  SHF.R.S32.HI R6, RZ, 0x1f, R16 ;  /* 0x0000001fff067819 */ /* 0x000fe40000011410 */
[----:B------:R-:W-:Y:S01]  /*11e0*/  LEA.HI R4, R8, R15, RZ, 0x3 ;  /* 0x0000000f08047211 */ /* 0x000fe200078f18ff */
[----:B------:R-:W-:Y:S01]  /*11f0*/  IMAD.SHL.U32 R8, R11, 0x40, RZ ;  /* 0x000000400b087824 */ /* 0x000fe200078e00ff */
[----:B------:R-:W-:Y:S02]  /*1200*/  LOP3.LUT R34, R3, 0x1c0, RZ, 0xc0, !PT ;  /* 0x000001c003227812 */ /* 0x000fe400078ec0ff */
[----:B------:R-:W-:Y:S01]  /*1210*/  SHF.R.S32.HI R3, RZ, 0x1f, R142 ;  /* 0x0000001fff037819 */ /* 0x000fe2000001148e */
[----:B------:R-:W-:Y:S01]  /*1220*/  IMAD.SHL.U32 R4, R4, 0x40, RZ ;  /* 0x0000004004047824 */ /* 0x000fe200078e00ff */
[----:B------:R-:W-:-:S02]  /*1230*/  LEA.HI R6, R6, R16, RZ, 0x3 ;  /* 0x0000001006067211 */ /* 0x000fc400078f18ff */
[----:B------:R-:W-:Y:S02]  /*1240*/  LOP3.LUT R12, R0, 0xfffffe00, RZ, 0xc0, !PT ;  /* 0xfffffe00000c7812 */ /* 0x000fe400078ec0ff */
[CC--:B------:R-:W-:Y:S01]  /*1250*/  LEA.HI R0, R3.reuse, R142.reuse, RZ, 0x6 ;  /* 0x0000008e03007211 */ /* 0x0c0fe200078f30ff */
[----:B------:R-:W-:Y:S01]  /*1260*/  IMAD.SHL.U32 R6, R6, 0x40, RZ ;  /* 0x0000004006067824 */ /* 0x000fe200078e00ff */
[----:B------:R-:W-:Y:S02]  /*1270*/  LEA.HI R3, R3, R142, RZ, 0x3 ;  /* 0x0000008e03037211 */ /* 0x000fe400078f18ff */
[----:B------:R-:W-:Y:S01]  /*1280*/  LOP3.LUT R25, R4, 0xfffffe00, RZ, 0xc0, !PT ;  /* 0xfffffe0004197812 */ /* 0x000fe200078ec0ff */
[----:B------:R-:W-:Y:S01]  /*1290*/  IMAD.SHL.U32 R0, R0, 0x80, RZ ;  /* 0x0000008000007824 */ /* 0x000fe200078e00ff */
[----:B------:R-:W-:Y:S02]  /*12a0*/  SHF.R.U32.HI R31, RZ, 0x3, R223 ;  /* 0x00000003ff1f7819 */ /* 0x000fe400000116df */
[----:B------:R-:W-:-:S02]  /*12b0*/  SHF.R.U32.HI R29, RZ, 0x3, R222 ;  /* 0x00000003ff1d7819 */ /* 0x000fc400000116de */
        /* <DEDUP_REMOVED lines=14> */
[-C--:B------:R-:W-:Y:S01]  /*13a0*/  IADD3 R19, R10, R0.reuse, R7 ;  /* 0x000000000a137210 */ /* 0x080fe20007ffe007 */
[----:B------:R-:W-:Y:S01]  /*13b0*/  STL [R1+0x1c], R24 ;  /* 0x00001c1801007387 */ /* 0x000fe20000100800 */
[-C--:B------:R-:W-:Y:S02]  /*13c0*/  IADD3 R17, R6, R0.reuse, R12 ;  /* 0x0000000006117210 */ /* 0x080fe40007ffe00c */
[-C--:B------:R-:W-:Y:S02]  /*13d0*/  IADD3 R16, R5, R0.reuse, R27 ;  /* 0x0000000005107210 */ /* 0x080fe40007ffe01b */
[----:B------:R-:W-:Y:S02]  /*13e0*/  IADD3 R15, R4, R0, R25 ;  /* 0x00000000040f7210 */ /* 0x000fe40007ffe019 */
[----:B------:R-:W-:Y:S02]  /*13f0*/  IADD3 R0, R24, 0x80, RZ ;  /* 0x0000008018007810 */ /* 0x000fe40007ffe0ff */
[----:B------:R-:W-:-:S02]  /*1400*/  LOP3.LUT R6, R223, 0x38, R140, 0xf8, !PT ;  /* 0x00000038df067812 */ /* 0x000fc400078ef88c */
[----:B------:R-:W-:Y:S02]  /*1410*/  IADD3 R148, R144, 0x20, RZ ;  /* 0x0000002090947810 */ /* 0x000fe40007ffe0ff */
[----:B------:R-:W-:Y:S02]  /*1420*/  IADD3 R23, R24, 0x70, RZ ;  /* 0x0000007018177810 */ /* 0x000fe40007ffe0ff */
[----:B------:R-:W-:Y:S02]  /*1430*/  LOP3.LUT R8, R8, 0xfffffe00, RZ, 0xc0, !PT ;  /* 0xfffffe0008087812 */ /* 0x000fe400078ec0ff */
[----:B------:R-:W-:Y:S01]  /*1440*/  @P0 IADD3 R23, R0, 0x10, RZ ;  /* 0x0000001000170810 */ /* 0x000fe20007ffe0ff */
[--C-:B------:R-:W-:Y:S01]  /*1450*/  IMAD R0, R149, 0x20, R143.reuse ;  /* 0x0000002095007824 */ /* 0x100fe200078e028f */
[----:B------:R-:W-:Y:S02]  /*1460*/  LOP3.LUT R31, R6, R31, RZ, 0x3c, !PT ;  /* 0x0000001f061f7212 */ /* 0x000fe400078e3cff */
[----:B------:R-:W-:Y:S01]  /*1470*/  LOP3.LUT R11, R34, 0x38, R140, 0xf8, !PT ;  /* 0x00000038220b7812 */ /* 0x000fe200078ef88c */
[----:B------:R-:W-:Y:S01]  /*1480*/  IMAD.SHL.U32 R34, R148, 0x2, RZ ;  /* 0x0000000294227824 */ /* 0x000fe200078e00ff */
[----:B------:R-:W-:Y:S01]  /*1490*/  LOP3.LUT R10, R18, 0x7ffffffc, RZ, 0xc0, !PT ;  /* 0x7ffffffc120a7812 */ /* 0x000fe200078ec0ff */
[----:B------:R-:W-:Y:S01]  /*14a0*/  IMAD.SHL.U32 R18, R146, 0x2, RZ ;  /* 0x0000000292127824 */ /* 0x000fe200078e00ff */
[----:B------:R-:W-:Y:S01]  /*14b0*/  IADD3 R147, R144, 0x60, RZ ;  /* 0x0000006090937810 */ /* 0x000fe20007ffe0ff */
[----:B------:R-:W-:Y:S01]  /*14c0*/  STL [R1+0x20], R23 ;  /* 0x0000201701007387 */ /* 0x000fe20000100800 */
[CC--:B------:R-:W-:Y:S01]  /*14d0*/  IADD3 R4, R13.reuse, R8.reuse, R14 ;  /* 0x000000080d047210 */ /* 0x0c0fe20007ffe00e */
[----:B------:R-:W-:Y:S01]  /*14e0*/  IMAD.IADD R10, R32, 0x1, -R10 ;  /* 0x00000001200a7824 */ /* 0x000fe200078e0a0a */
[----:B------:R-:W-:Y:S01]  /*14f0*/  LOP3.LUT R5, R13, R8, RZ, 0xfc, !PT ;  /* 0x000000080d057212 */ /* 0x000fe200078efcff */
[----:B------:R-:W-:Y:S01]  /*1500*/  STL [R1+0x184], R31 ;  /* 0x0001841f01007387 */ /* 0x000fe20000100800 */
[----:B------:R-:W-:Y:S01]  /*1510*/  SHF.R.S32.HI R8, RZ, 0x1f, R143 ;  /* 0x0000001fff087819 */ /* 0x000fe2000001148f */
[----:B------:R-:W-:Y:S01]  /*1520*/  IMAD.SHL.U32 R48, R10, 0x2, RZ ;  /* 0x000000020a307824 */ /* 0x000fe200078e00ff */
[----:B------:R-:W-:Y:S01]  /*1530*/  SHF.R.S32.HI R9, RZ, 0x1f, R148 ;  /* 0x0000001fff097819 */ /* 0x000fe20000011494 */
[----:B------:R-:W-:Y:S01]  /*1540*/  STL [R1+0x174], R34 ;  /* 0x0001742201007387 */ /* 0x000fe20000100800 */
[----:B------:R-:W-:Y:S01]  /*1550*/  SHF.R.S32.HI R8, RZ, 0x1f, R146 ;  /* 0x0000001fff087819 */ /* 0x000fe20000011492 */
[----:B------:R-:W-:Y:S01]  /*1560*/  IMAD R10, R20, 0x8, R30 ;  /* 0x00000008140a7824 */ /* 0x000fe200078e021e */
[----:B------:R-:W-:Y:S01]  /*1570*/  LOP3.LUT R14, R33, 0x38, R140, 0xf8, !PT ;  /* 0x00000038210e7812 */ /* 0x000fe200078ef88c */
[----:B------:R-:W-:Y:S01]  /*1580*/  IMAD.SHL.U32 R33, R147, 0x2, RZ ;  /* 0x0000000293217824 */ /* 0x000fe200078e00ff */
[----:B------:R-:W-:Y:S01]  /*1590*/  SHF.R.S32.HI R6, RZ, 0x1f, R147 ;  /* 0x0000001fff067819 */ /* 0x000fe20000011493 */
[----:B------:R1:W-:Y:S01]  /*15a0*/  STL [R1+0x178], R18 ;  /* 0x0001781201007387 */ /* 0x0003e20000100800 */
[----:B------:R-:W-:-:S02]  /*15b0*/  SHF.L.U64.HI R8, R146, 0x1, R8 ;  /* 0x0000000192087819 */ /* 0x000fc40000010208 */
[----:B------:R-:W-:Y:S01]  /*15c0*/  LOP3.LUT R13, R222, 0x38, R140, 0xf8, !PT ;  /* 0x00000038de0d7812 */ /* 0x000fe200078ef88c */
[----:B------:R2:W-:Y:S01]  /*15d0*/  STL [R1+0x17c], R33 ;  /* 0x00017c2101007387 */ /* 0x0005e20000100800 */
[----:B------:R-:W-:Y:S02]  /*15e0*/  LOP3.LUT R11, R27, R11, R28, 0xf6, !PT ;  /* 0x0000000b1b0b7212 */ /* 0x000fe400078ef61c */
[----:B------:R-:W-:Y:S02]  /*15f0*/  LOP3.LUT R13, R12, R13, R29, 0xf6, !PT ;  /* 0x0000000d0c0d7212 */ /* 0x000fe400078ef61d */
[----:B------:R-:W-:Y:S02]  /*1600*/  LEA R150, R2, 0xa080, 0x1 ;  /* 0x0000a08002967811 */ /* 0x000fe400078e08ff */
[----:B------:R-:W-:Y:S02]  /*1610*/  SHF.R.S32.HI R2, RZ, 0x3, R3 ;  /* 0x00000003ff027819 */ /* 0x000fe40000011403 */
[----:B------:R-:W-:-:S02]  /*1620*/  LEA R13, R13, 0x10080, 0x1 ;  /* 0x000100800d0d7811 */ /* 0x000fc400078e08ff */
[----:B------:R-:W-:Y:S02]  /*1630*/  LEA R11, R11, 0x10080, 0x1 ;  /* 0x000100800b0b7811 */ /* 0x000fe400078e08ff */
[C---:B------:R-:W-:Y:S02]  /*1640*/  IADD3 R47, R48.reuse, 0x8, RZ ;  /* 0x00000008302f7810 */ /* 0x040fe40007ffe0ff */
[C---:B------:R-:W-:Y:S02]  /*1650*/  IADD3 R46, R48.reuse, 0x10, RZ ;  /* 0x00000010302e7810 */ /* 0x040fe40007ffe0ff */
[C---:B------:R-:W-:Y:S02]  /*1660*/  IADD3 R45, R48.reuse, 0x18, RZ ;  /* 0x00000018302d7810 */ /* 0x040fe40007ffe0ff */
[----:B------:R-:W-:Y:S02]  /*1670*/  IADD3 R44, R48, 0x20, RZ ;  /* 0x00000020302c7810 */ /* 0x000fe40007ffe0ff */
[----:B-1----:R-:W-:-:S02]  /*1680*/  SHF.L.U64.HI R18, R148, 0x1, R9 ;  /* 0x0000000194127819 */ /* 0x002fc40000010209 */
[----:B------:R-:W-:Y:S02]  /*1690*/  SHF.L.U64.HI R9, R147, 0x1, R6 ;  /* 0x0000000193097819 */ /* 0x000fe40000010206 */
[C---:B------:R-:W-:Y:S01]  /*16a0*/  IADD3 R43, R48.reuse, 0x28, RZ ;  /* 0x00000028302b7810 */ /* 0x040fe20007ffe0ff */
[----:B------:R-:W-:Y:S01]  /*16b0*/  STL [R1+0x170], R18 ;  /* 0x0001701201007387 */ /* 0x000fe20000100800 */
[C---:B------:R-:W-:Y:S02]  /*16c0*/  IADD3 R42, R48.reuse, 0x30, RZ ;  /* 0x00000030302a7810 */ /* 0x040fe40007ffe0ff */
[C---:B------:R-:W-:Y:S01]  /*16d0*/  IADD3 R41, R48.reuse, 0x38, RZ ;  /* 0x0000003830297810 */ /* 0x040fe20007ffe0ff */
[----:B------:R1:W-:Y:S01]  /*16e0*/  STL [R1+0x16c], R8 ;  /* 0x00016c0801007387 */ /* 0x0003e20000100800 */
[C---:B------:R-:W-:Y:S02]  /*16f0*/  IADD3 R40, R48.reuse, 0x40, RZ ;  /* 0x0000004030287810 */ /* 0x040fe40007ffe0ff */
[C---:B------:R-:W-:Y:S01]  /*1700*/  IADD3 R39, R48.reuse, 0x48, RZ ;  /* 0x0000004830277810 */ /* 0x040fe20007ffe0ff */
[----:B------:R3:W-:Y:S01]  /*1710*/  STL [R1+0x168], R9 ;  /* 0x0001680901007387 */ /* 0x0007e20000100800 */
[----:B------:R-:W-:-:S02]  /*1720*/  IADD3 R38, R48, 0x50, RZ ;  /* 0x0000005030267810 */ /* 0x000fc40007ffe0ff */
[C---:B------:R-:W-:Y:S01]  /*1730*/  IADD3 R37, R48.reuse, 0x58, RZ ;  /* 0x0000005830257810 */ /* 0x040fe20007ffe0ff */
[----:B------:R4:W-:Y:S01]  /*1740*/  STL [R1+0x18c], R10 ;  /* 0x00018c0a01007387 */ /* 0x0009e20000100800 */
[C---:B------:R-:W-:Y:S02]  /*1750*/  IADD3 R36, R48.reuse, 0x60, RZ ;  /* 0x0000006030247810 */ /* 0x040fe40007ffe0ff */
[C---:B------:R-:W-:Y:S01]  /*1760*/  IADD3 R35, R48.reuse, 0x68, RZ ;  /* 0x0000006830237810 */ /* 0x040fe20007ffe0ff */
[----:B------:R-:W-:Y:S01]  /*1770*/  STL [R1+0x4c], R48 ;  /* 0x00004c3001007387 */ /* 0x000fe20000100800 */
[C---:B------:R-:W-:Y:S02]  /*1780*/  IADD3 R34, R48.reuse, 0x70, RZ ;  /* 0x0000007030227810 */ /* 0x040fe40007ffe0ff */
[C---:B--2---:R-:W-:Y:S01]  /*1790*/  IADD3 R33, R48.reuse, 0x78, RZ ;  /* 0x0000007830217810 */ /* 0x044fe20007ffe0ff */
[----:B------:R2:W-:Y:S01]  /*17a0*/  STL [R1+0xc4], R2 ;  /* 0x0000c40201007387 */ /* 0x0005e20000100800 */
[----:B------:R-:W-:-:S02]  /*17b0*/  IADD3 R32, R48, 0x80, RZ ;  /* 0x0000008030207810 */ /* 0x000fc40007ffe0ff */
[C---:B------:R-:W-:Y:S01]  /*17c0*/  IADD3 R30, R48.reuse, 0x90, RZ ;  /* 0x00000090301e7810 */ /* 0x040fe20007ffe0ff */
[----:B------:R5:W-:Y:S01]  /*17d0*/  STL [R1+0x164], R13 ;  /* 0x0001640d01007387 */ /* 0x000be20000100800 */
[C---:B------:R-:W-:Y:S02]  /*17e0*/  IADD3 R29, R48.reuse, 0x98, RZ ;  /* 0x00000098301d7810 */ /* 0x040fe40007ffe0ff */
[C---:B------:R-:W-:Y:S01]  /*17f0*/  IADD3 R28, R48.reuse, 0xa0, RZ ;  /* 0x000000a0301c7810 */ /* 0x040fe20007ffe0ff */
[----:B------:R5:W-:Y:S01]  /*1800*/  STL [R1+0x160], R11 ;  /* 0x0001600b01007387 */ /* 0x000be20000100800 */
[----:B------:R-:W-:Y:S02]  /*1810*/  IADD3 R27, R48, 0xa8, RZ ;  /* 0x000000a8301b7810 */ /* 0x000fe40007ffe0ff */
[----:B-1----:R-:W-:Y:S02]  /*1820*/  SEL R8, R22, 0xffffffc0, !P2 ;  /* 0xffffffc016087807 */ /* 0x002fe40005000000 */
[----:B---3--:R-:W-:-:S02]  /*1830*/  LOP3.LUT R9, R31, R7, RZ, 0xfc, !PT ;  /* 0x000000071f097212 */ /* 0x008fc400078efcff */
[C---:B------:R-:W-:Y:S02]  /*1840*/  IADD3 R31, R48.reuse, 0x88, RZ ;  /* 0x00000088301f7810 */ /* 0x040fe40007ffe0ff */
[----:B----4-:R-:W-:Y:S01]  /*1850*/  LOP3.LUT R10, R25, R14, R26, 0xf6, !PT ;  /* 0x0000000e190a7212 */ /* 0x010fe200078ef61a */
[----:B------:R-:W-:Y:S01]  /*1860*/  IMAD.SHL.U32 R207, R9, 0x2, RZ ;  /* 0x0000000209cf7824 */ /* 0x000fe200078e00ff */
[----:B------:R-:W-:Y:S02]  /*1870*/  IADD3 R26, R48, 0xb0, RZ ;  /* 0x000000b0301a7810 */ /* 0x000fe40007ffe0ff */
[----:B------:R-:W-:Y:S02]  /*1880*/  LEA R9, R10, 0x10080, 0x1 ;  /* 0x000100800a097811 */ /* 0x000fe400078e08ff */
[----:B------:R-:W-:Y:S02]  /*1890*/  LOP3.LUT R206, R3, 0xfffffff8, RZ, 0xc0, !PT ;  /* 0xfffffff803ce7812 */ /* 0x000fe400078ec0ff */
[----:B--2---:R-:W-:Y:S01]  /*18a0*/  SEL R2, R22, 0xffffffc0, !P3 ;  /* 0xffffffc016027807 */ /* 0x004fe20005800000 */
[----:B------:R1:W-:Y:S01]  /*18b0*/  STL [R1+0x15c], R9 ;  /* 0x00015c0901007387 */ /* 0x0003e20000100800 */
[----:B------:R-:W-:-:S02]  /*18c0*/  IADD3 R25, R48, 0xb8, RZ ;  /* 0x000000b830197810 */ /* 0x000fc40007ffe0ff */
[C---:B------:R-:W-:Y:S01]  /*18d0*/  SEL R6, R21.reuse, 0xffffffe0, !P1 ;  /* 0xffffffe015067807 */ /* 0x040fe20004800000 */
[----:B------:R2:W-:Y:S01]  /*18e0*/  STL [R1+0xc0], R47 ;  /* 0x0000c02f01007387 */ /* 0x0005e20000100800 */
[----:B------:R-:W-:Y:S02]  /*18f0*/  SEL R3, R21, 0xffffffe0, !P4 ;  /* 0xffffffe015037807 */ /* 0x000fe40006000000 */
        /* <DEDUP_REMOVED lines=8> */
[C---:B-----5:R-:W-:Y:S02]  /*1980*/  IADD3 R13, R48.reuse, 0xe8, RZ ;  /* 0x000000e8300d7810 */ /* 0x060fe40007ffe0ff */
[----:B------:R-:W-:Y:S01]  /*1990*/  IADD3 R11, R48, 0xf0, RZ ;  /* 0x000000f0300b7810 */ /* 0x000fe20007ffe0ff */
[----:B------:R4:W-:Y:S01]  /*19a0*/  STL [R1+0x44], R43 ;  /* 0x0000442b01007387 */ /* 0x0009e20000100800 */
[----:B------:R-:W-:Y:S02]  /*19b0*/  SHF.R.S32.HI R10, RZ, 0x1f, R46 ;  /* 0x0000001fff0a7819 */ /* 0x000fe4000001142e */
[----:B------:R-:W-:Y:S01]  /*19c0*/  LEA R199, R4, 0x10080, 0x1 ;  /* 0x0001008004c77811 */ /* 0x000fe200078e08ff */
[----:B------:R5:W-:Y:S01]  /*19d0*/  STL [R1+0xb4], R42 ;  /* 0x0000b42a01007387 */ /* 0x000be20000100800 */
[----:B-1----:R-:W-:Y:S01]  /*19e0*/  IADD3 R9, R48, 0xf8, RZ ;  /* 0x000000f830097810 */ /* 0x002fe20007ffe0ff */
[----:B------:R-:W-:Y:S01]  /*19f0*/  IMAD.IADD R4, R8, 0x1, R23 ;  /* 0x0000000108047824 */ /* 0x000fe200078e0217 */
[----:B------:R-:W-:Y:S01]  /*1a00*/  LEA R151, R5, 0x4080, 0x1 ;  /* 0x0000408005977811 */ /* 0x000fe200078e08ff */
[----:B------:R-:W-:Y:S01]  /*1a10*/  STL [R1+0xb0], R41 ;  /* 0x0000b02901007387 */ /* 0x000fe20000100800 */
[----:B--2---:R-:W-:Y:S01]  /*1a20*/  SHF.R.S32.HI R47, RZ, 0x1f, R47 ;  /* 0x0000001fff2f7819 */ /* 0x004fe2000001142f */
[----:B------:R-:W-:Y:S01]  /*1a30*/  IMAD.IADD R200, R199, 0x1, R3 ;  /* 0x00000001c7c87824 */ /* 0x000fe200078e0203 */
[C---:B------:R-:W-:Y:S01]  /*1a40*/  IADD3 R205, R140.reuse, 0x80, RZ ;  /* 0x000000808ccd7810 */ /* 0x040fe20007ffe0ff */
[----:B------:R1:W-:Y:S01]  /*1a50*/  STL [R1+0xac], R40 ;  /* 0x0000ac2801007387 */ /* 0x0003e20000100800 */
[----:B------:R-:W-:Y:S01]  /*1a60*/  IMAD.IADD R196, R3, 0x1, R151 ;  /* 0x0000000103c47824 */ /* 0x000fe200078e0297 */
[----:B------:R-:W-:Y:S01]  /*1a70*/  IADD3 R204, R140, 0xc0, RZ ;  /* 0x000000c08ccc7810 */ /* 0x000fe20007ffe0ff */
[----:B------:R-:W-:Y:S01]  /*1a80*/  IMAD.IADD R202, R199, 0x1, R2 ;  /* 0x00000001c7ca7824 */ /* 0x000fe200078e0202 */
[----:B------:R2:W-:Y:S01]  /*1a90*/  STL [R1+0xa8], R39 ;  /* 0x0000a82701007387 */ /* 0x0005e20000100800 */
[----:B---3--:R-:W-:Y:S01]  /*1aa0*/  SHF.R.S32.HI R45, RZ, 0x1f, R45 ;  /* 0x0000001fff2d7819 */ /* 0x008fe2000001142d */
[----:B------:R-:W-:Y:S01]  /*1ab0*/  IMAD.IADD R198, R2, 0x1, R151 ;  /* 0x0000000102c67824 */ /* 0x000fe200078e0297 */
[----:B------:R-:W-:Y:S01]  /*1ac0*/  SHF.R.S32.HI R141, RZ, 0x1f, R140 ;  /* 0x0000001fff8d7819 */ /* 0x000fe2000001148c */
[----:B------:R-:W-:Y:S01]  /*1ad0*/  STL [R1+0xa4], R38 ;  /* 0x0000a42601007387 */ /* 0x000fe20000100800 */
[----:B------:R-:W-:Y:S01]  /*1ae0*/  SHF.R.S32.HI R216, RZ, 0x1f, R205 ;  /* 0x0000001fffd87819 */ /* 0x000fe200000114cd */
[----:B------:R-:W-:Y:S01]  /*1af0*/  IMAD.IADD R201, R200, 0x1, R2 ;  /* 0x00000001c8c97824 */ /* 0x000fe200078e0202 */
[----:B------:R-:W-:Y:S01]  /*1b00*/  SHF.R.S32.HI R215, RZ, 0x1f, R204 ;  /* 0x0000001fffd77819 */ /* 0x000fe200000114cc */
[----:B------:R3:W-:Y:S01]  /*1b10*/  STL [R1+0xa0], R37 ;  /* 0x0000a02501007387 */ /* 0x0007e20000100800 */
[----:B----4-:R-:W-:Y:S01]  /*1b20*/  SHF.R.S32.HI R43, RZ, 0x1f, R43 ;  /* 0x0000001fff2b7819 */ /* 0x010fe2000001142b */
[----:B------:R-:W-:Y:S01]  /*1b30*/  IMAD.IADD R197, R2, 0x1, R196 ;  /* 0x0000000102c57824 */ /* 0x000fe200078e02c4 */
[----:B------:R-:W-:Y:S01]  /*1b40*/  SHF.R.S32.HI R214, RZ, 0x1f, R206 ;  /* 0x0000001fffd67819 */ /* 0x000fe200000114ce */
[----:B------:R4:W-:Y:S01]  /*1b50*/  STL [R1+0x9c], R36 ;  /* 0x00009c2401007387 */ /* 0x0009e20000100800 */
[----:B-----5:R-:W-:-:S03]  /*1b60*/  SHF.R.S32.HI R42, RZ, 0x1f, R42 ;  /* 0x0000001fff2a7819 */ /* 0x020fc6000001142a */
[----:B------:R-:W-:Y:S04]  /*1b70*/  STL [R1+0x98], R35 ;  /* 0x0000982301007387 */ /* 0x000fe80000100800 */
[----:B------:R5:W-:Y:S01]  /*1b80*/  STL [R1+0x94], R34 ;  /* 0x0000942201007387 */ /* 0x000be20000100800 */
[----:B-1----:R-:W-:-:S03]  /*1b90*/  SHF.R.S32.HI R40, RZ, 0x1f, R40 ;  /* 0x0000001fff287819 */ /* 0x002fc60000011428 */
[----:B------:R1:W-:Y:S01]  /*1ba0*/  STL [R1+0x90], R33 ;  /* 0x0000902101007387 */ /* 0x0003e20000100800 */
[----:B--2---:R-:W-:-:S03]  /*1bb0*/  SHF.R.S32.HI R39, RZ, 0x1f, R39 ;  /* 0x0000001fff277819 */ /* 0x004fc60000011427 */
[----:B------:R-:W-:Y:S04]  /*1bc0*/  STL [R1+0x8c], R32 ;  /* 0x00008c2001007387 */ /* 0x000fe80000100800 */
[----:B------:R2:W-:Y:S01]  /*1bd0*/  STL [R1+0x88], R31 ;  /* 0x0000881f01007387 */ /* 0x0005e20000100800 */
[----:B---3--:R-:W-:-:S03]  /*1be0*/  SHF.R.S32.HI R37, RZ, 0x1f, R37 ;  /* 0x0000001fff257819 */ /* 0x008fc60000011425 */
[----:B------:R3:W-:Y:S01]  /*1bf0*/  STL [R1+0x84], R30 ;  /* 0x0000841e01007387 */ /* 0x0007e20000100800 */
[----:B----4-:R-:W-:-:S03]  /*1c00*/  SHF.R.S32.HI R36, RZ, 0x1f, R36 ;  /* 0x0000001fff247819 */ /* 0x010fc60000011424 */
[----:B------:R-:W-:Y:S04]  /*1c10*/  STL [R1+0x80], R29 ;  /* 0x0000801d01007387 */ /* 0x000fe80000100800 */
[----:B------:R4:W-:Y:S01]  /*1c20*/  STL [R1+0x7c], R28 ;  /* 0x00007c1c01007387 */ /* 0x0009e20000100800 */
[----:B-----5:R-:W-:-:S03]  /*1c30*/  SHF.R.S32.HI R34, RZ, 0x1f, R34 ;  /* 0x0000001fff227819 */ /* 0x020fc60000011422 */
[----:B------:R5:W-:Y:S01]  /*1c40*/  STL [R1+0x78], R27 ;  /* 0x0000781b01007387 */ /* 0x000be20000100800 */
[----:B-1----:R-:W-:-:S03]  /*1c50*/  SHF.R.S32.HI R33, RZ, 0x1f, R33 ;  /* 0x0000001fff217819 */ /* 0x002fc60000011421 */
[----:B------:R-:W-:Y:S04]  /*1c60*/  STL [R1+0x74], R26 ;  /* 0x0000741a01007387 */ /* 0x000fe80000100800 */
[----:B------:R1:W-:Y:S01]  /*1c70*/  STL [R1+0x70], R25 ;  /* 0x0000701901007387 */ /* 0x0003e20000100800 */
[----:B--2---:R-:W-:-:S03]  /*1c80*/  SHF.R.S32.HI R31, RZ, 0x1f, R31 ;  /* 0x0000001fff1f7819 */ /* 0x004fc6000001141f */
[----:B------:R2:W-:Y:S01]  /*1c90*/  STL [R1+0x6c], R22 ;  /* 0x00006c1601007387 */ /* 0x0005e20000100800 */
[----:B---3--:R-:W-:-:S03]  /*1ca0*/  SHF.R.S32.HI R30, RZ, 0x1f, R30 ;  /* 0x0000001fff1e7819 */ /* 0x008fc6000001141e */
[----:B------:R-:W-:Y:S04]  /*1cb0*/  STL [R1+0x68], R21 ;  /* 0x0000681501007387 */ /* 0x000fe80000100800 */
[----:B------:R3:W-:Y:S01]  /*1cc0*/  STL [R1+0x64], R20 ;  /* 0x0000641401007387 */ /* 0x0007e20000100800 */
[----:B----4-:R-:W-:-:S03]  /*1cd0*/  SHF.R.S32.HI R28, RZ, 0x1f, R28 ;  /* 0x0000001fff1c7819 */ /* 0x010fc6000001141c */
        /* <DEDUP_REMOVED lines=8> */
[----:B------:R-:W-:Y:S01]  /*1d60*/  STL [R1+0x50], R9 ;  /* 0x0000500901007387 */ /* 0x000fe20000100800 */
[----:B---3--:R-:W-:-:S03]  /*1d70*/  SHF.R.S32.HI R20, RZ, 0x1f, R20 ;  /* 0x0000001fff147819 */ /* 0x008fc60000011414 */
[----:B------:R2:W-:Y:S01]  /*1d80*/  STL [R1+0x154], R10 ;  /* 0x0001540a01007387 */ /* 0x0005e20000100800 */
[----:B----4-:R-:W-:-:S03]  /*1d90*/  SHF.R.S32.HI R18, RZ, 0x1f, R18 ;  /* 0x0000001fff127819 */ /* 0x010fc60000011412 */
[----:B------:R-:W-:Y:S01]  /*1da0*/  STL [R1+0x150], R45 ;  /* 0x0001502d01007387 */ /* 0x000fe20000100800 */
[----:B-----5:R-:W-:Y:S02]  /*1db0*/  SHF.R.S32.HI R13, RZ, 0x1f, R13 ;  /* 0x0000001fff0d7819 */ /* 0x020fe4000001140d */
[----:B-1----:R-:W-:Y:S02]  /*1dc0*/  SHF.R.S32.HI R11, RZ, 0x1f, R11 ;  /* 0x0000001fff0b7819 */ /* 0x002fe4000001140b */
[----:B--2---:R-:W-:-:S05]  /*1dd0*/  SHF.R.S32.HI R10, RZ, 0x1f, R44 ;  /* 0x0000001fff0a7819 */ /* 0x004fca000001142c */
[----:B------:R1:W-:Y:S04]  /*1de0*/  STL [R1+0x14c], R10 ;  /* 0x00014c0a01007387 */ /* 0x0003e80000100800 */
[----:B------:R-:W-:Y:S04]  /*1df0*/  STL [R1+0x148], R43 ;  /* 0x0001482b01007387 */ /* 0x000fe80000100800 */
[----:B------:R-:W-:Y:S01]  /*1e00*/  STL [R1+0x144], R42 ;  /* 0x0001442a01007387 */ /* 0x000fe20000100800 */
[----:B-1----:R-:W-:-:S05]  /*1e10*/  SHF.R.S32.HI R10, RZ, 0x1f, R41 ;  /* 0x0000001fff0a7819 */ /* 0x002fca0000011429 */
        /* <DEDUP_REMOVED lines=29> */
[----:B------:R2:W-:Y:S04]  /*1ff0*/  STL [R1+0xe8], R13 ;  /* 0x0000e80d01007387 */ /* 0x0005e80000100800 */
[----:B------:R3:W-:Y:S01]  /*2000*/  STL [R1+0xe4], R11 ;  /* 0x0000e40b01007387 */ /* 0x0007e20000100800 */
[----:B-1----:R-:W-:Y:S01]  /*2010*/  SHF.R.S32.HI R10, RZ, 0x1f, R9 ;  /* 0x0000001fff0a7819 */ /* 0x002fe20000011409 */
[----:B------:R-:W-:-:S02]  /*2020*/  IMAD.IADD R9, R24, 0x1, R6 ;  /* 0x0000000118097824 */ /* 0x000fc400078e0206 */
[----:B------:R-:W-:Y:S02]  /*2030*/  IMAD.IADD R6, R6, 0x1, R23 ;  /* 0x0000000106067824 */ /* 0x000fe400078e0217 */
[--C-:B--2---:R-:W-:Y:S01]  /*2040*/  IMAD.IADD R13, R24, 0x1, R8.reuse ;  /* 0x00000001180d7824 */ /* 0x104fe200078e0208 */
[----:B------:R1:W-:Y:S01]  /*2050*/  STL [R1+0xe0], R10 ;  /* 0x0000e00a01007387 */ /* 0x0003e20000100800 */
[----:B------:R-:W-:Y:S01]  /*2060*/  IMAD.IADD R3, R6, 0x1, R8 ;  /* 0x0000000106037824 */ /* 0x000fe200078e0208 */
[----:B---3--:R-:W-:Y:S02]  /*2070*/  LEA R11, R19, 0x10080, 0x1 ;  /* 0x00010080130b7811 */ /* 0x008fe400078e08ff */
[----:B------:R-:W-:Y:S04]  /*2080*/  STL [R1+0x38], R13 ;  /* 0x0000380d01007387 */ /* 0x000fe80000100800 */
[----:B------:R2:W-:Y:S04]  /*2090*/  STL [R1+0x28], R9 ;  /* 0x0000280901007387 */ /* 0x0005e80000100800 */
[----:B------:R3:W-:Y:S01]  /*20a0*/  STL [R1+0xdc], R11 ;  /* 0x0000dc0b01007387 */ /* 0x0007e20000100800 */
[----:B-1----:R-:W-:-:S05]  /*20b0*/  LEA R10, R17, 0x10080, 0x1 ;  /* 0x00010080110a7811 */ /* 0x002fca00078e08ff */
[----:B------:R1:W-:Y:S01]  /*20c0*/  STL [R1+0xd8], R10 ;  /* 0x0000d80a01007387 */ /* 0x0003e20000100800 */
[----:B--2---:R-:W-:Y:S01]  /*20d0*/  IMAD.IADD R9, R8, 0x1, R9 ;  /* 0x0000000108097824 */ /* 0x004fe200078e0209 */
[----:B---3--:R-:W-:-:S05]  /*20e0*/  LEA R11, R16, 0x10080, 0x1 ;  /* 0x00010080100b7811 */ /* 0x008fca00078e08ff */
[----:B------:R2:W-:Y:S01]  /*20f0*/  STL [R1+0xd4], R11 ;  /* 0x0000d40b01007387 */ /* 0x0005e20000100800 */
[----:B-1----:R-:W-:-:S05]  /*2100*/  LEA R10, R15, 0x10080, 0x1 ;  /* 0x000100800f0a7811 */ /* 0x002fca00078e08ff */
[----:B------:R2:W-:Y:S04]  /*2110*/  STL [R1+0xd0], R10 ;  /* 0x0000d00a01007387 */ /* 0x0005e80000100800 */
[----:B------:R2:W-:Y:S04]  /*2120*/  STL [R1+0x34], R9 ;  /* 0x0000340901007387 */ /* 0x0005e80000100800 */
[----:B------:R2:W-:Y:S04]  /*2130*/  STL [R1+0x30], R4 ;  /* 0x0000300401007387 */ /* 0x0005e80000100800 */
[----:B------:R2:W-:Y:S04]  /*2140*/  STL [R1+0x24], R6 ;  /* 0x0000240601007387 */ /* 0x0005e80000100800 */
[----:B------:R2:W-:Y:S02]  /*2150*/  STL [R1+0x2c], R3 ;  /* 0x00002c0301007387 */ /* 0x0005e40000100800 */
.L_x_1908:
[----:B--2---:R-:W2:Y:S01]  /*2160*/  LDL R3, [R1+0xc] ;  /* 0x00000c0001037983 */ /* 0x004ea20000100800 */
[----:B------:R-:W-:Y:S01]  /*2170*/  IMAD.MOV.U32 R2, RZ, RZ, 0x4 ;  /* 0x00000004ff027424 */ /* 0x000fe200078e00ff */
[----:B------:R-:W-:-:S02]  /*2180*/  ISETP.NE.U32.AND P0, PT, RZ, c[0x0][0x370], PT ;  /* 0x0000dc00ff007a0c */ /* 0x000fc40003f05070 */
[----:B------:R-:W-:Y:S02]  /*2190*/  ISETP.NE.U32.AND P4, PT, RZ, c[0x0][0x360], PT ;  /* 0x0000d800ff007a0c */ /* 0x000fe40003f85070 */
[----:B------:R-:W-:Y:S01]  /*21a0*/  ISETP.NE.AND.EX P1, PT, RZ, c[0x0][0x374], PT, P0 ;  /* 0x0000dd00ff007a0c */ /* 0x000fe20003f25300 */
[----:B--2---:R-:W-:-:S05]  /*21b0*/  IMAD.WIDE R2, R3, R2, c[0x0][0x588] ;  /* 0x0001620003027625 */ /* 0x004fca00078e0202 */
[----:B------:R-:W2:Y:S01]  /*21c0*/  LDG.E R29, [R2.64] ;  /* 0x00000006021d7981 */ /* 0x000ea2000c1e1900 */
[----:B------:R-:W-:Y:S01]  /*21d0*/  ISETP.NE.AND.EX P4, PT, RZ, c[0x0][0x364], PT, P4 ;  /* 0x0000d900ff007a0c */ /* 0x000fe20003f85340 */
[----:B------:R-:W-:Y:S01]  /*21e0*/  IMAD.MOV.U32 R243, RZ, RZ, RZ ;  /* 0x000000fffff37224 */ /* 0x000fe200078e00ff */
[----:B------:R-:W-:Y:S02]  /*21f0*/  ISETP.NE.U32.AND P3, PT, RZ, c[0x0][0x348], PT ;  /* 0x0000d200ff007a0c */ /* 0x000fe40003f65070 */
[----:B------:R-:W-:Y:S02]  /*2200*/  ISETP.NE.U32.AND P5, PT, RZ, c[0x0][0x350], PT ;  /* 0x0000d400ff007a0c */ /* 0x000fe40003fa5070 */
[----:B------:R-:W-:Y:S02]  /*2210*/  ISETP.NE.U32.AND P6, PT, RZ, c[0x0][0x358], PT ;  /* 0x0000d600ff007a0c */ /* 0x000fe40003fc5070 */
[----:B------:R-:W-:Y:S02]  /*2220*/  ISETP.NE.AND.EX P3, PT, RZ, c[0x0][0x34c], PT, P3 ;  /* 0x0000d300ff007a0c */ /* 0x000fe40003f65330 */
[----:B------:R-:W-:-:S02]  /*2230*/  ISETP.NE.AND.EX P5, PT, RZ, c[0x0][0x354], PT, P5 ;  /* 0x0000d500ff007a0c */ /* 0x000fc40003fa5350 */
[----:B------:R-:W-:Y:S01]  /*2240*/  ISETP.NE.AND.EX P6, PT, RZ, c[0x0][0x35c], PT, P6 ;  /* 0x0000d700ff007a0c */ /* 0x000fe20003fc5360 */
[----:B------:R-:W-:Y:S02]  /*2250*/  IMAD.MOV.U32 R139, RZ, RZ, RZ ;  /* 0x000000ffff8b7224 */ /* 0x000fe400078e00ff */
[----:B------:R-:W-:Y:S02]  /*2260*/  IMAD.MOV.U32 R16, RZ, RZ, RZ ;  /* 0x000000ffff107224 */ /* 0x000fe400078e00ff */
[----:B------:R-:W-:Y:S01]  /*2270*/  IMAD.MOV.U32 R15, RZ, RZ, RZ ;  /* 0x000000ffff0f7224 */ /* 0x000fe200078e00ff */
[----:B--2---:R-:W-:Y:S01]  /*2280*/  SHF.R.S32.HI R28, RZ, 0x1f, R29 ;  /* 0x0000001fff1c7819 */ /* 0x004fe2000001141d */
[C---:B------:R-:W-:Y:S01]  /*2290*/  IMAD.SHL.U32 R252, R29.reuse, 0x4, RZ ;  /* 0x000000041dfc7824 */ /* 0x040fe200078e00ff */
[C---:B------:R-:W-:Y:S01]  /*22a0*/  @P1 LEA R4, P0, R29.reuse, c[0x0][0x370], 0x2 ;  /* 0x0000dc001d041a11 */ /* 0x040fe200078010ff */
[----:B------:R1:W-:Y:S01]  /*22b0*/  STL [R1+0x14], R29 ;  /* 0x0000141d01007387 */ /* 0x0003e20000100800 */
[----:B------:R-:W-:-:S02]  /*22c0*/  SHF.L.U64.HI R19, R29, 0x2, R28 ;  /* 0x000000021d137819 */ /* 0x000fc4000001021c */
[----:B------:R-:W-:Y:S01]  /*22d0*/  @P1 LEA.HI.X R5, R29, c[0x0][0x374], R28, 0x2, P0 ;  /* 0x0000dd001d051a11 */ /* 0x000fe200000f141c */
[----:B------:R1:W-:Y:S01]  /*22e0*/  STL [R1+0x18], R28 ;  /* 0x0000181c01007387 */ /* 0x0003e20000100800 */
[C---:B------:R-:W-:Y:S02]  /*22f0*/  @P4 IADD3 R2, P0, R252.reuse, c[0x0][0x360], RZ ;  /* 0x0000d800fc024a10 */ /* 0x040fe40007f1e0ff */
[----:B------:R-:W-:Y:S01]  /*2300*/  IADD3 R8, P2, R252, c[0x0][0x348], RZ ;  /* 0x0000d200fc087a10 */ /* 0x000fe20007f5e0ff */
[----:B------:R2:W5:Y:S01]  /*2310*/  @P1 LDG.E R243, [R4.64] ;  /* 0x0000000604f31981 */ /* 0x000562000c1e1900 */
[----:B------:R-:W-:-:S03]  /*2320*/  @P4 IADD3.X R3, R19, c[0x0][0x364], RZ, P0, !PT ;  /* 0x0000d90013034a10 */ /* 0x000fc600007fe4ff */
[----:B------:R1:W-:Y:S04]  /*2330*/  STL [R1+0x10], R19 ;  /* 0x0000101301007387 */ /* 0x0003e80000100800 */
[----:B------:R3:W5:Y:S01]  /*2340*/  @P4 LDG.E R176, [R2.64] ;  /* 0x0000000602b04981 */ /* 0x000762000c1e1900 */
[----:B------:R-:W-:-:S05]  /*2350*/  IADD3.X R9, R19, c[0x0][0x34c], RZ, P2, !PT ;  /* 0x0000d30013097a10 */ /* 0x000fca00017fe4ff */
[----:B------:R1:W5:Y:S01]  /*2360*/  @P3 LDG.E R139, [R8.64] ;  /* 0x00000006088b3981 */ /* 0x000362000c1e1900 */
[----:B--2---:R-:W-:-:S04]  /*2370*/  IADD3 R4, P1, R252, c[0x0][0x350], RZ ;  /* 0x0000d400fc047a10 */ /* 0x004fc80007f3e0ff */
[----:B------:R-:W-:Y:S02]  /*2380*/  IADD3.X R5, R19, c[0x0][0x354], RZ, P1, !PT ;  /* 0x0000d50013057a10 */ /* 0x000fe40000ffe4ff */
[----:B---3--:R-:W-:-:S03]  /*2390*/  IADD3 R2, P0, R252, c[0x0][0x358], RZ ;  /* 0x0000d600fc027a10 */ /* 0x008fc60007f1e0ff */
[----:B------:R1:W5:Y:S01]  /*23a0*/  @P5 LDG.E R16, [R4.64] ;  /* 0x0000000604105981 */ /* 0x000362000c1e1900 */
[----:B------:R-:W-:-:S05]  /*23b0*/  IADD3.X R3, R19, c[0x0][0x35c], RZ, P0, !PT ;  /* 0x0000d70013037a10 */ /* 0x000fca00007fe4ff */
[----:B------:R1:W5:Y:S01]  /*23c0*/  @P6 LDG.E R15, [R2.64] ;  /* 0x00000006020f6981 */ /* 0x000362000c1e1900 */
[----:B------:R-:W-:Y:S01]  /*23d0*/  YIELD ;  /* 0x0000000000007946 */ /* 0x000fe20003800000 */
[----:B------:R-:W-:Y:S05]  /*23e0*/  @P4 BRA `(.L_x_1709) ;  /* 0x0000005000004947 */ /* 0x000fea0003800000 */
[----:B-----5:R-:W-:Y:S01]  /*23f0*/  MOV R176, c[0x0][0x168] ;  /* 0x00005a0000b07a02 */ /* 0x020fe20000000f00 */
[----:B------:R-:W-:Y:S05]  /*2400*/  @!P3 BRA `(.L_x_1709) ;  /* 0x000000300000b947 */ /* 0x000fea0003800000 */
[----:B------:R-:W2:Y:S04]  /*2410*/  LDG.E R10, [R8.64] ;  /* 0x00000006080a7981 */ /* 0x000ea8000c1e1900 */
[----:B------:R-:W2:Y:S02]  /*2420*/  LDG.E R6, [R8.64+0x4] ;  /* 0x0000040608067981 */ /* 0x000ea4000c1e1900 */
[----:B--2---:R-:W-:Y:S02]  /*2430*/  IADD3 R176, -R10, R6, RZ ;  /* 0x000000060ab07210 */ /* 0x004fe40007ffe1ff */
.L_x_1709:
[----:B------:R-:W-:-:S04]  /*2440*/  ISETP.NE.U32.AND P0, PT, RZ, c[0x0][0x368], PT ;  /* 0x0000da00ff007a0c */ /* 0x000fc80003f05070 */
[----:B------:R-:W-:-:S13]  /*2450*/  ISETP.NE.AND.EX P0, PT, RZ, c[0x0][0x36c], PT, P0 ;  /* 0x0000db00ff007a0c */ /* 0x000fda0003f05300 */
[----:B------:R-:W-:Y:S05]  /*2460*/  @!P0 BRA `(.L_x_1710) ;  /* 0x0000004000008947 */ /* 0x000fea0003800000 */
[----:B-1----:R-:W-:-:S04]  /*2470*/  IADD3 R4, P0, R252, c[0x0][0x368], RZ ;  /* 0x0000da00fc047a10 */ /* 0x002fc80007f1e0ff */
[----:B------:R-:W-:-:S05]  /*2480*/  IADD3.X R5, R19, c[0x0][0x36c], RZ, P0, !PT ;  /* 0x0000db0013057a10 */ /* 0x000fca00007fe4ff */
[----:B------:R1:W5:Y:S01]  /*2490*/  LDG.E R10, [R4.64] ;  /* 0x00000006040a7981 */ /* 0x000362000c1e1900 */
[----:B------:R-:W-:Y:S05]  /*24a0*/  BRA `(.L_x_1711) ;  /* 0x0000005000007947 */ /* 0x000fea0003800000 */
.L_x_1710:
[----:B------:R-:W-:Y:S01]  /*24b0*/  MOV R10, UR5 ;  /* 0x00000005000a7c02 */ /* 0x000fe20008000f00 */
[----:B------:R-:W-:Y:S05]  /*24c0*/  @!P5 BRA `(.L_x_1711) ;  /* 0x000000300000d947 */ /* 0x000fea0003800000 */
[----:B------:R2:W3:Y:S04]  /*24d0*/  LDG.E R6, [R4.64] ;  /* 0x0000000604067981 */ /* 0x0004e8000c1e1900 */
[----:B-12---:R-:W3:Y:S02]  /*24e0*/  LDG.E R4, [R4.64+0x4] ;  /* 0x0000040604047981 */ /* 0x006ee4000c1e1900 */
[----:B---3--:R-:W-:Y:S02]  /*24f0*/  IADD3 R10, -R6, R4, RZ ;  /* 0x00000004060a7210 */ /* 0x008fe40007ffe1ff */
.L_x_1711:
[----:B------:R-:W2:Y:S04]  /*2500*/  LDL R17, [R1+0x8] ;  /* 0x0000080001117983 */ /* 0x000ea80000100800 */
[----:B-1----:R1:W3:Y:S04]  /*2510*/  @P6 LDG.E R5, [R2.64] ;  /* 0x0000000602056981 */ /* 0x0022e8000c1e1900 */
[----:B------:R1:W3:Y:S01]  /*2520*/  @P6 LDG.E R4, [R2.64+0x4] ;  /* 0x0000040602046981 */ /* 0x0002e2000c1e1900 */
[----:B------:R-:W-:Y:S01]  /*2530*/  ISETP.NE.U32.AND P0, PT, RZ, c[0x0][0x378], PT ;  /* 0x0000de00ff007a0c */ /* 0x000fe20003f05070 */
[----:B-----5:R-:W-:-:S03]  /*2540*/  IMAD.MOV.U32 R130, RZ, RZ, R10 ;  /* 0x000000ffff827224 */ /* 0x020fc600078e000a */
[----:B------:R-:W-:-:S13]  /*2550*/  ISETP.NE.AND.EX P1, PT, RZ, c[0x0][0x37c], PT, P0 ;  /* 0x0000df00ff007a0c */ /* 0x000fda0003f25300 */
[----:B-1----:R-:W-:-:S04]  /*2560*/  @P1 IADD3 R2, P0, R252, c[0x0][0x378], RZ ;  /* 0x0000de00fc021a10 */ /* 0x002fc80007f1e0ff */
[----:B------:R-:W-:-:S05]  /*2570*/  @P1 IADD3.X R3, R19, c[0x0][0x37c], RZ, P0, !PT ;  /* 0x0000df0013031a10 */ /* 0x000fca00007fe4ff */
[----:B------:R1:W5:Y:S01]  /*2580*/  @P1 LDG.E R130, [R2.64] ;  /* 0x0000000602821981 */ /* 0x000362000c1e1900 */
[----:B------:R-:W-:Y:S01]  /*2590*/  IMAD.IADD R6, R10, 0x1, -R243 ;  /* 0x000000010a067824 */ /* 0x000fe200078e0af3 */
[----:B------:R-:W-:Y:S01]  /*25a0*/  BSSY B0, `(.L_x_1712) ;  /* 0x0000032000007945 */ /* 0x000fe20003800000 */
[----:B-1----:R-:W-:Y:S01]  /*25b0*/  IMAD.MOV.U32 R2, RZ, RZ, c[0x0][0x228] ;  /* 0x00008a00ff027624 */ /* 0x002fe200078e00ff */
[----:B--2---:R-:W-:-:S04]  /*25c0*/  LOP3.LUT R3, R17, 0xff000000, RZ, 0xc0, !PT ;  /* 0xff00000011037812 */ /* 0x004fc800078ec0ff */
[----:B------:R-:W-:Y:S01]  /*25d0*/  SHF.R.U32.HI R3, RZ, 0x8, R3 ;  /* 0x00000008ff037819 */ /* 0x000fe20000011603 */
[----:B---3--:R-:W-:Y:S01]  /*25e0*/  @P6 IMAD.IADD R2, R4, 0x1, -R5 ;  /* 0x0000000104026824 */ /* 0x008fe200078e0a05 */
[----:B------:R-:W-:-:S03]  /*25f0*/  LOP3.LUT R4, R17, 0xff0000, RZ, 0xc0, !PT ;  /* 0x00ff000011047812 */ /* 0x000fc600078ec0ff */
[----:B------:R-:W-:Y:S01]  /*2600*/  IMAD.IADD R131, R6, 0x1, R2 ;  /* 0x0000000106837824 */ /* 0x000fe200078e0202 */
[----:B------:R-:W-:-:S04]  /*2610*/  LEA.HI R4, R4, R3, RZ, 0x10 ;  /* 0x0000000304047211 */ /* 0x000fc800078f80ff */
[----:B------:R-:W-:Y:S02]  /*2620*/  SHF.R.U32.HI R9, RZ, 0x10, R4 ;  /* 0x00000010ff097819 */ /* 0x000fe40000011604 */
[----:B------:R-:W-:Y:S02]  /*2630*/  LOP3.LUT R20, R4, 0xff, RZ, 0xc0, !PT ;  /* 0x000000ff04147812 */ /* 0x000fe400078ec0ff */
[C---:B------:R-:W-:Y:S01]  /*2640*/  IADD3 R5, R131.reuse, 0x2f, RZ ;  /* 0x0000002f83057810 */ /* 0x040fe20007ffe0ff */
[----:B------:R1:W-:Y:S01]  /*2650*/  STL [R1+0x3c], R9 ;  /* 0x00003c0901007387 */ /* 0x0003e20000100800 */
[----:B------:R-:W-:Y:S02]  /*2660*/  ISETP.GE.AND P0, PT, R131, 0x1, PT ;  /* 0x000000018300780c */ /* 0x000fe40003f06270 */
[----:B------:R-:W-:Y:S01]  /*2670*/  ISETP.NE.AND P1, PT, R9, RZ, PT ;  /* 0x000000ff0900720c */ /* 0x000fe20003f25270 */
[----:B------:R1:W-:Y:S01]  /*2680*/  STL [R1+0x40], R20 ;  /* 0x0000401401007387 */ /* 0x0003e20000100800 */
[----:B------:R-:W-:-:S02]  /*2690*/  IMAD.HI R3, R5, 0x2aaaaaab, RZ ;  /* 0x2aaaaaab05037827 */ /* 0x000fc400078e02ff */
[----:B------:R-:W-:-:S03]  /*26a0*/  SEL R127, R9, c[0x0][0x338], P1 ;  /* 0x0000ce00097f7a07 */ /* 0x000fc60000800000 */
[----:B------:R-:W-:-:S04]  /*26b0*/  SHF.R.U32.HI R5, RZ, 0x1f, R3 ;  /* 0x0000001fff057819 */ /* 0x000fc80000011603 */
[----:B------:R-:W-:Y:S01]  /*26c0*/  LEA.HI.SX32 R136, R3, R5, 0x1d ;  /* 0x0000000503887211 */ /* 0x000fe200078feaff */
[----:B------:R-:W-:Y:S01]  /*26d0*/  IMAD.MOV.U32 R3, RZ, RZ, RZ ;  /* 0x000000ffff037224 */ /* 0x000fe200078e00ff */
[----:B------:R-:W-:Y:S05]  /*26e0*/  @!P0 BRA `(.L_x_1713) ;  /* 0x000001d000008947 */ /* 0x000fea0003800000 */
[----:B------:R-:W-:Y:S01]  /*26f0*/  IABS R3, R127 ;  /* 0x0000007f00037213 */ /* 0x000fe20000000000 */
[----:B------:R-:W-:Y:S01]  /*2700*/  IMAD.MOV.U32 R8, RZ, RZ, RZ ;  /* 0x000000ffff087224 */ /* 0x000fe200078e00ff */
[----:B------:R-:W-:-:S03]  /*2710*/  IADD3 R11, R136, -0x1, R127 ;  /* 0xffffffff880b7810 */ /* 0x000fc60007ffe07f */
[----:B------:R-:W-:Y:S01]  /*2720*/  IMAD.MOV.U32 R4, RZ, RZ, R3 ;  /* 0x000000ffff047224 */ /* 0x000fe200078e0003 */
[----:B------:R-:W-:-:S03]  /*2730*/  IABS R14, R11 ;  /* 0x0000000b000e7213 */ /* 0x000fc60000000000 */
[----:B------:R-:W2:Y:S08]  /*2740*/  I2F.RP R3, R4 ;  /* 0x0000000400037306 */ /* 0x000eb00000209400 */
        /* <DEDUP_REMOVED lines=23> */
.L_x_1713:
[----:B------:R-:W-:Y:S05]  /*28c0*/  BSYNC B0 ;  /* 0x0000000000007941 */ /* 0x000fea0003800000 */
.L_x_1712:
[----:B------:R-:W2:Y:S01]  /*28d0*/  LDL R8, [R1+0x184] ;  /* 0x0001840001087983 */ /* 0x000ea20000100800 */
[----:B------:R-:W-:-:S04]  /*28e0*/  IMAD R4, R20, R3, RZ ;  /* 0x0000000314047224 */ /* 0x000fc800078e02ff */
[C---:B------:R-:W-:Y:S02]  /*28f0*/  IMAD.IADD R3, R4.reuse, 0x1, R3 ;  /* 0x0000000104037824 */ /* 0x040fe400078e0203 */
[----:B------:R-:W-:-:S03]  /*2900*/  IMAD R4, R4, 0x30, -R6 ;  /* 0x0000003004047824 */ /* 0x000fc600078e0a06 */
[----:B------:R-:W-:Y:S02]  /*2910*/  IMNMX R3, R136, R3, PT ;  /* 0x0000000388037217 */ /* 0x000fe40003800200 */
[----:B------:R-:W-:-:S03]  /*2920*/  IMNMX R4, RZ, R4, !PT ;  /* 0x00000004ff047217 */ /* 0x000fc60007800200 */
[----:B------:R-:W-:-:S05]  /*2930*/  IMAD R3, R3, 0x30, -R6 ;  /* 0x0000003003037824 */ /* 0x000fca00078e0a06 */
[----:B------:R-:W-:-:S04]  /*2940*/  IMNMX R3, R3, R2, PT ;  /* 0x0000000203037217 */ /* 0x000fc80003800200 */
[----:B------:R-:W-:Y:S01]  /*2950*/  ISETP.GT.AND P0, PT, R3, R4, PT ;  /* 0x000000040300720c */ /* 0x000fe20003f04270 */
[----:B------:R-:W-:-:S05]  /*2960*/  IMAD.WIDE.U32 R4, R4, -0x55555555, RZ ;  /* 0xaaaaaaab04047825 */ /* 0x000fca00078e00ff */
[----:B------:R-:W-:-:S07]  /*2970*/  SHF.R.U32.HI R118, RZ, 0x5, R5 ;  /* 0x00000005ff767819 */ /* 0x000fce0000011605 */
[----:B------:R-:W-:-:S05]  /*2980*/  @P0 IADD3 R3, R3, 0x2f, RZ ;  /* 0x0000002f03030810 */ /* 0x000fca0007ffe0ff */
[----:B------:R-:W-:-:S04]  /*2990*/  @P0 IMAD.HI R4, R3, 0x2aaaaaab, RZ ;  /* 0x2aaaaaab03040827 */ /* 0x000fc800078e02ff */
[----:B------:R-:W-:Y:S01]  /*29a0*/  IMAD.MOV.U32 R3, RZ, RZ, R118 ;  /* 0x000000ffff037224 */ /* 0x000fe200078e0076 */
[----:B------:R-:W-:-:S04]  /*29b0*/  @P0 SHF.R.U32.HI R5, RZ, 0x1f, R4 ;  /* 0x0000001fff050819 */ /* 0x000fc80000011604 */
[----:B------:R-:W-:-:S04]  /*29c0*/  @P0 LEA.HI.SX32 R3, R4, R5, 0x1d ;  /* 0x0000000504030211 */ /* 0x000fc800078feaff */
[----:B------:R-:W-:Y:S01]  /*29d0*/  ISETP.GT.AND P0, PT, R3, R118, PT ;  /* 0x000000760300720c */ /* 0x000fe20003f04270 */
[----:B--2---:R-:W-:-:S04]  /*29e0*/  IMAD.IADD R4, R7, 0x1, R8 ;  /* 0x0000000107047824 */ /* 0x004fc800078e0208 */
[----:B------:R-:W-:-:S08]  /*29f0*/  IMAD.SHL.U32 R203, R4, 0x2, RZ ;  /* 0x0000000204cb7824 */ /* 0x000fd000078e00ff */
[----:B------:R-:W-:Y:S05]  /*2a00*/  @!P0 BRA `(.L_x_1714) ;  /* 0x0000699000008947 */ /* 0x000fea0003800000 */
[----:B------:R-:W-:Y:S02]  /*2a10*/  ISETP.NE.U32.AND P0, PT, RZ, c[0x0][0x340], PT ;  /* 0x0000d000ff007a0c */ /* 0x000fe40003f05070 */
[----:B------:R-:W-:Y:S02]  /*2a20*/  SHF.R.S32.HI R14, RZ, 0x1f, R143 ;  /* 0x0000001fff0e7819 */ /* 0x000fe4000001148f */
[----:B------:R-:W-:-:S13]  /*2a30*/  ISETP.NE.AND.EX P3, PT, RZ, c[0x0][0x344], PT, P0 ;  /* 0x0000d100ff007a0c */ /* 0x000fda0003f65300 */
[----:B------:R-:W-:-:S04]  /*2a40*/  @P3 IADD3 R4, P0, R252, c[0x0][0x340], RZ ;  /* 0x0000d000fc043a10 */ /* 0x000fc80007f1e0ff */
[----:B------:R-:W-:-:S05]  /*2a50*/  @P3 IADD3.X R5, R19, c[0x0][0x344], RZ, P0, !PT ;  /* 0x0000d10013053a10 */ /* 0x000fca00007fe4ff */
[----:B------:R2:W3:Y:S01]  /*2a60*/  @P3 LDG.E R22, [R4.64] ;  /* 0x0000000604163981 */ /* 0x0004e2000c1e1900 */
[----:B------:R-:W-:Y:S01]  /*2a70*/  IADD3 R106, P0, R143, R15, RZ ;  /* 0x0000000f8f6a7210 */ /* 0x000fe20007f1e0ff */
[----:B------:R-:W-:Y:S01]  /*2a80*/  IMAD.MOV.U32 R132, RZ, RZ, 0x30 ;  /* 0x00000030ff847424 */ /* 0x000fe200078e00ff */
[----:B------:R-:W-:Y:S01]  /*2a90*/  IADD3 R39, R3, -0x1, RZ ;  /* 0xffffffff03277810 */ /* 0x000fe20007ffe0ff */
[----:B------:R-:W-:Y:S01]  /*2aa0*/  IMAD.MOV.U32 R155, RZ, RZ, c[0x0][0x238] ;  /* 0x00008e00ff9b7624 */ /* 0x000fe200078e00ff */
[----:B------:R-:W-:Y:S01]  /*2ab0*/  LEA.HI.X.SX32 R107, R15, R14, 0x1, P0 ;  /* 0x0000000e0f6b7211 */ /* 0x000fe200000f0eff */
[C---:B------:R-:W-:Y:S01]  /*2ac0*/  IMAD R154, R132.reuse, c[0x0][0x23c], RZ ;  /* 0x00008f00849a7a24 */ /* 0x040fe200078e02ff */
[----:B------:R-:W-:Y:S01]  /*2ad0*/  LOP3.LUT R27, R17, 0xffff, RZ, 0xc0, !PT ;  /* 0x0000ffff111b7812 */ /* 0x000fe200078ec0ff */
[----:B------:R-:W-:Y:S01]  /*2ae0*/  IMAD.WIDE.U32 R128, R132, c[0x0][0x238], RZ ;  /* 0x00008e0084807a25 */ /* 0x000fe200078e00ff */
[----:B------:R-:W-:Y:S02]  /*2af0*/  SEL R23, R28, RZ, !P6 ;  /* 0x000000ff1c177207 */ /* 0x000fe40007000000 */
[----:B------:R-:W-:Y:S01]  /*2b00*/  SEL R24, R29, RZ, !P6 ;  /* 0x000000ff1d187207 */ /* 0x000fe20007000000 */
[----:B------:R-:W-:Y:S01]  /*2b10*/  IMAD R6, R107, c[0x0][0x238], RZ ;  /* 0x00008e006b067a24 */ /* 0x000fe200078e02ff */
[----:B------:R-:W-:Y:S01]  /*2b20*/  IADD3 R154, R129, R154, RZ ;  /* 0x0000009a819a7210 */ /* 0x000fe20007ffe0ff */
[----:B------:R-:W-:Y:S01]  /*2b30*/  IMAD R3, R23, c[0x0][0x248], RZ ;  /* 0x0000920017037a24 */ /* 0x000fe200078e02ff */
[----:B------:R-:W-:Y:S01]  /*2b40*/  ISETP.GE.AND P6, PT, R140, c[0x0][0x1d4], PT ;  /* 0x000075008c007a0c */ /* 0x000fe20003fc6270 */
[----:B------:R-:W-:Y:S01]  /*2b50*/  IMAD R6, R106, c[0x0][0x23c], R6 ;  /* 0x00008f006a067a24 */ /* 0x000fe200078e0206 */
[----:B------:R-:W-:Y:S01]  /*2b60*/  ISETP.GE.AND P5, PT, R142, c[0x0][0x1d4], PT ;  /* 0x000075008e007a0c */ /* 0x000fe20003fa6270 */
[----:B------:R-:W-:Y:S01]  /*2b70*/  IMAD.SHL.U32 R158, R155, 0x20, RZ ;  /* 0x000000209b9e7824 */ /* 0x000fe200078e00ff */
[----:B------:R-:W-:Y:S01]  /*2b80*/  ISETP.GE.AND P4, PT, R205, c[0x0][0x1d4], PT ;  /* 0x00007500cd007a0c */ /* 0x000fe20003f86270 */
[----:B------:R-:W-:Y:S01]  /*2b90*/  IMAD.MOV.U32 R138, RZ, RZ, 0x5 ;  /* 0x00000005ff8a7424 */ /* 0x000fe200078e00ff */
[----:B------:R-:W-:Y:S01]  /*2ba0*/  ISETP.GE.AND P2, PT, R204, c[0x0][0x1d4], PT ;  /* 0x00007500cc007a0c */ /* 0x000fe20003f46270 */
[----:B------:R-:W-:Y:S01]  /*2bb0*/  IMAD.MOV.U32 R137, RZ, RZ, c[0x0][0x280] ;  /* 0x0000a000ff897624 */ /* 0x000fe200078e00ff */
[----:B------:R-:W-:Y:S01]  /*2bc0*/  LOP3.LUT R213, R213, 0xfffffff7, RZ, 0xc0, !PT ;  /* 0xfffffff7d5d57812 */ /* 0x000fe200078ec0ff */
[----:B------:R-:W-:Y:S01]  /*2bd0*/  IMAD.MOV.U32 R156, RZ, RZ, c[0x0][0x290] ;  /* 0x0000a400ff9c7624 */ /* 0x000fe200078e00ff */
[----:B------:R-:W-:Y:S01]  /*2be0*/  SHF.L.U64.HI R155, R155, R138, c[0x0][0x23c] ;  /* 0x00008f009b9b7619 */ /* 0x000fe2000001028a */
[----:B--2---:R-:W-:Y:S01]  /*2bf0*/  IMAD.WIDE.U32 R4, R106, c[0x0][0x238], R140 ;  /* 0x00008e006a047a25 */ /* 0x004fe200078e008c */
[----:B------:R-:W-:-:S02]  /*2c00*/  IADD3 R126, R10, R16, RZ ;  /* 0x000000100a7e7210 */ /* 0x000fc40007ffe0ff */
[----:B------:R-:W-:Y:S01]  /*2c10*/  @P6 LOP3.LUT R213, R213, 0x8, RZ, 0xfc, !PT ;  /* 0x00000008d5d56812 */ /* 0x000fe200078efcff */
[----:B------:R-:W-:Y:S01]  /*2c20*/  IMAD.IADD R5, R5, 0x1, R6 ;  /* 0x0000000105057824 */ /* 0x000fe200078e0206 */
[----:B------:R-:W-:Y:S01]  /*2c30*/  SHF.R.S32.HI R145, RZ, 0x1f, R144 ;  /* 0x0000001fff917819 */ /* 0x000fe20000011490 */
[----:B------:R-:W-:Y:S01]  /*2c40*/  IMAD R6, R39, -0x30, R2 ;  /* 0xffffffd027067824 */ /* 0x000fe200078e0202 */
[----:B------:R-:W-:Y:S01]  /*2c50*/  LOP3.LUT R213, R213, 0xfffffffb, RZ, 0xc0, !PT ;  /* 0xfffffffbd5d57812 */ /* 0x000fe200078ec0ff */
[C---:B------:R-:W-:Y:S01]  /*2c60*/  IMAD.WIDE.U32 R4, R27.reuse, c[0x0][0x240], R4 ;  /* 0x000090001b047a25 */ /* 0x040fe200078e0004 */
[----:B------:R-:W-:Y:S02]  /*2c70*/  SHF.R.U32.HI R31, RZ, 0x3, R223 ;  /* 0x00000003ff1f7819 */ /* 0x000fe400000116df */
[----:B------:R-:W-:Y:S01]  /*2c80*/  IMNMX R8, R6, 0x30, PT ;  /* 0x0000003006087817 */ /* 0x000fe20003800200 */
[----:B------:R-:W-:Y:S01]  /*2c90*/  IMAD R5, R27, c[0x0][0x244], R5 ;  /* 0x000091001b057a24 */ /* 0x000fe200078e0205 */
[----:B------:R-:W-:Y:S01]  /*2ca0*/  @P5 LOP3.LUT R213, R213, 0x4, RZ, 0xfc, !PT ;  /* 0x00000004d5d55812 */ /* 0x000fe200078efcff */
[----:B------:R-:W-:Y:S01]  /*2cb0*/  IMAD R6, R24, c[0x0][0x24c], R3 ;  /* 0x0000930018067a24 */ /* 0x000fe200078e0203 */
[----:B------:R-:W-:Y:S01]  /*2cc0*/  SHF.R.U32.HI R30, RZ, 0x3, R222 ;  /* 0x00000003ff1e7819 */ /* 0x000fe200000116de */
[----:B------:R-:W-:Y:S01]  /*2cd0*/  IMAD.IADD R3, R8, 0x1, -R143 ;  /* 0x0000000108037824 */ /* 0x000fe200078e0a8f */
[----:B------:R-:W-:Y:S01]  /*2ce0*/  LOP3.LUT R213, R213, 0xfffffffd, RZ, 0xc0, !PT ;  /* 0xfffffffdd5d57812 */ /* 0x000fe200078ec0ff */
[----:B------:R-:W-:Y:S01]  /*2cf0*/  IMAD.WIDE.U32 R110, R24, c[0x0][0x248], R4 ;  /* 0x00009200186e7a25 */ /* 0x000fe200078e0004 */
[----:B------:R-:W-:-:S02]  /*2d00*/  SHF.R.S32.HI R5, RZ, 0x1f, R39 ;  /* 0x0000001fff057819 */ /* 0x000fc40000011427 */
[----:B------:R-:W-:Y:S01]  /*2d10*/  ISETP.GE.AND P1, PT, R3, 0x1, PT ;  /* 0x000000010300780c */ /* 0x000fe20003f26270 */
[----:B------:R-:W-:Y:S01]  /*2d20*/  IMAD R4, R154, R39, RZ ;  /* 0x000000279a047224 */ /* 0x000fe200078e02ff */
[----:B------:R-:W-:Y:S01]  /*2d30*/  MOV R108, R110 ;  /* 0x0000006e006c7202 */ /* 0x000fe20000000f00 */
[----:B------:R-:W-:Y:S01]  /*2d40*/  IMAD.IADD R109, R111, 0x1, R6 ;  /* 0x000000016f6d7824 */ /* 0x000fe200078e0206 */
[----:B------:R-:W-:Y:S01]  /*2d50*/  @P4 LOP3.LUT R213, R213, 0x2, RZ, 0xfc, !PT ;  /* 0x00000002d5d54812 */ /* 0x000fe200078efcff */
[-C--:B------:R-:W-:Y:S02]  /*2d60*/  IMAD R4, R5, R128.reuse, R4 ;  /* 0x0000008005047224 */ /* 0x080fe400078e0204 */
[----:B-1----:R-:W-:Y:S01]  /*2d70*/  IMAD.WIDE.U32 R8, R39, R128, R108 ;  /* 0x0000008027087225 */ /* 0x002fe200078e006c */
[----:B------:R-:W-:-:S03]  /*2d80*/  LOP3.LUT R213, R213, 0xfffffffe, RZ, 0xc0, !PT ;  /* 0xfffffffed5d57812 */ /* 0x000fc600078ec0ff */
[----:B------:R-:W-:Y:S01]  /*2d90*/  IMAD.IADD R6, R9, 0x1, R4 ;  /* 0x0000000109067824 */ /* 0x000fe200078e0204 */
[----:B------:R-:W-:Y:S01]  /*2da0*/  @P2 LOP3.LUT R213, R213, 0x1, RZ, 0xfc, !PT ;  /* 0x00000001d5d52812 */ /* 0x000fe200078efcff */
[----:B------:R-:W-:Y:S01]  /*2db0*/  IMAD R9, R14, c[0x0][0x280], RZ ;  /* 0x0000a0000e097a24 */ /* 0x000fe200078e02ff */
[----:B------:R-:W-:Y:S01]  /*2dc0*/  @P1 LEA R4, P0, R8, c[0x0][0x220], 0x1 ;  /* 0x0000880008041a11 */ /* 0x000fe200078008ff */
[----:B------:R-:W-:-:S03]  /*2dd0*/  IMAD.WIDE.U32 R10, R27, c[0x0][0x260], R140 ;  /* 0x000098001b0a7a25 */ /* 0x000fc600078e008c */
[----:B------:R-:W-:Y:S01]  /*2de0*/  @P1 LEA.HI.X R5, R8, c[0x0][0x224], R6, 0x1, P0 ;  /* 0x0000890008051a11 */ /* 0x000fe200000f0c06 */
[----:B------:R-:W-:Y:S01]  /*2df0*/  IMAD R13, R143, c[0x0][0x284], R9 ;  /* 0x0000a1008f0d7a24 */ /* 0x000fe200078e0209 */
[----:B------:R-:W-:Y:S01]  /*2e00*/  ISETP.GT.AND P0, PT, R3, 0x20, PT ;  /* 0x000000200300780c */ /* 0x000fe20003f04270 */
[----:B------:R-:W-:Y:S02]  /*2e10*/  IMAD R16, R14, c[0x0][0x290], RZ ;  /* 0x0000a4000e107a24 */ /* 0x000fe400078e02ff */
[----:B------:R-:W-:Y:S01]  /*2e20*/  @!PT LDS RZ, [RZ] ;  /* 0x00000000fffff984 */ /* 0x000fe20000000800 */
[----:B------:R-:W-:Y:S01]  /*2e30*/  @!PT LDS RZ, [RZ] ;  /* 0x00000000fffff984 */ /* 0x000fe20000000800 */
[----:B------:R-:W-:Y:S01]  /*2e40*/  @!PT LDS RZ, [RZ] ;  /* 0x00000000fffff984 */ /* 0x000fe20000000800 */
[----:B------:R1:W-:Y:S01]  /*2e50*/  @P1 LDGSTS.E.BYPASS.LTC128B.128 [R203+0xa080], [R4.64], !P6 ;  /* 0x0a08000004cb1fae */ /* 0x0003e2000f101d46 */
[----:B------:R-:W-:-:S03]  /*2e60*/  IMAD.WIDE.U32 R14, R143, c[0x0][0x290], R140 ;  /* 0x0000a4008f0e7a25 */ /* 0x000fc600078e008c */
[----:B------:R1:W-:Y:S01]  /*2e70*/  @P1 LDGSTS.E.BYPASS.LTC128B.128 [R203+0xb880], [R4.64+0x80], !P5 ;  /* 0x0b88008004cb1fae */ /* 0x0003e2000e901d46 */
[----:B------:R-:W-:-:S03]  /*2e80*/  IMAD.WIDE.U32 R20, R143, c[0x0][0x290], R144 ;  /* 0x0000a4008f147a25 */ /* 0x000fc600078e0090 */
[----:B------:R1:W-:Y:S01]  /*2e90*/  @P1 LDGSTS.E.BYPASS.LTC128B.128 [R203+0xd080], [R4.64+0x100], !P4 ;  /* 0x0d08010004cb1fae */ /* 0x0003e2000e101d46 */
[C---:B------:R-:W-:Y:S02]  /*2ea0*/  IMAD R152, R132.reuse, c[0x0][0x284], RZ ;  /* 0x0000a10084987a24 */ /* 0x040fe400078e02ff */
[----:B------:R-:W-:Y:S01]  /*2eb0*/  IMAD R153, R132, c[0x0][0x294], RZ ;  /* 0x0000a50084997a24 */ /* 0x000fe200078e02ff */
[----:B------:R1:W-:Y:S01]  /*2ec0*/  @P1 LDGSTS.E.BYPASS.LTC128B.128 [R203+0xe880], [R4.64+0x180], !P2 ;  /* 0x0e88018004cb1fae */ /* 0x0003e2000d101d46 */
[----:B------:R-:W-:Y:S01]  /*2ed0*/  @P0 IADD3 R3, P1, R158, R8, RZ ;  /* 0x000000089e030210 */ /* 0x000fe20007f3e0ff */
[----:B------:R-:W-:-:S04]  /*2ee0*/  IMAD.WIDE.U32 R8, R143, c[0x0][0x280], R140 ;  /* 0x0000a0008f087a25 */ /* 0x000fc800078e008c */
[----:B------:R-:W-:Y:S01]  /*2ef0*/  IMAD.MOV.U32 R18, RZ, RZ, R8 ;  /* 0x000000ffff127224 */ /* 0x000fe200078e0008 */
[----:B------:R-:W-:Y:S01]  /*2f00*/  IADD3 R19, R13, R9, RZ ;  /* 0x000000090d137210 */ /* 0x000fe20007ffe0ff */
[----:B------:R-:W-:Y:S01]  /*2f10*/  IMAD R9, R27, c[0x0][0x264], R11 ;  /* 0x000099001b097a24 */ /* 0x000fe200078e020b */
[----:B------:R-:W-:Y:S01]  /*2f20*/  MOV R8, R10 ;  /* 0x0000000a00087202 */ /* 0x000fe20000000f00 */
[----:B------:R-:W-:-:S04]  /*2f30*/  IMAD.WIDE.U32 R10, R143, c[0x0][0x280], R144 ;  /* 0x0000a0008f0a7a25 */ /* 0x000fc800078e0090 */
[----:B------:R-:W-:-:S04]  /*2f40*/  IMAD.WIDE.U32 R90, R24, c[0x0][0x268], R8 ;  /* 0x00009a00185a7a25 */ /* 0x000fc800078e0008 */
[----:B------:R-:W-:-:S04]  /*2f50*/  IMAD.WIDE.U32 R134, R132, c[0x0][0x280], RZ ;  /* 0x0000a00084867a25 */ /* 0x000fc800078e00ff */
[----:B-----5:R-:W-:-:S04]  /*2f60*/  IMAD.WIDE.U32 R98, R130, c[0x0][0x280], R18 ;  /* 0x0000a00082627a25 */ /* 0x020fc800078e0012 */
[----:B------:R-:W-:-:S04]  /*2f70*/  IMAD.WIDE.U32 R132, R132, c[0x0][0x290], RZ ;  /* 0x0000a40084847a25 */ /* 0x000fc800078e00ff */
[----:B-1----:R-:W-:Y:S01]  /*2f80*/  @P0 IMAD.X R5, R6, 0x1, R155, P1 ;  /* 0x0000000106050824 */ /* 0x002fe200008e069b */
[----:B------:R-:W-:Y:S01]  /*2f90*/  @P0 LEA R4, P1, R3, c[0x0][0x220], 0x1 ;  /* 0x0000880003040a11 */ /* 0x000fe200078208ff */
[----:B------:R-:W-:Y:S01]  /*2fa0*/  IMAD R6, R143, c[0x0][0x294], R16 ;  /* 0x0000a5008f067a24 */ /* 0x000fe200078e0210 */
[----:B------:R-:W-:Y:S01]  /*2fb0*/  MOV R16, R14 ;  /* 0x0000000e00107202 */ /* 0x000fe20000000f00 */
[----:B------:R-:W-:Y:S01]  /*2fc0*/  IMAD.MOV.U32 R14, RZ, RZ, R10 ;  /* 0x000000ffff0e7224 */ /* 0x000fe200078e000a */
[----:B------:R-:W-:Y:S01]  /*2fd0*/  @P0 LEA.HI.X R5, R3, c[0x0][0x224], R5, 0x1, P1 ;  /* 0x0000890003050a11 */ /* 0x000fe200008f0c05 */
[----:B------:R-:W-:Y:S01]  /*2fe0*/  IMAD.IADD R17, R6, 0x1, R15 ;  /* 0x0000000106117824 */ /* 0x000fe200078e020f */
[----:B------:R-:W-:Y:S01]  /*2ff0*/  ISETP.GE.AND P1, PT, R140, c[0x0][0x27c], PT ;  /* 0x00009f008c007a0c */ /* 0x000fe20003f26270 */
[----:B------:R-:W-:Y:S02]  /*3000*/  IMAD.IADD R15, R11, 0x1, R13 ;  /* 0x000000010b0f7824 */ /* 0x000fe400078e020d */
[----:B------:R1:W-:Y:S01]  /*3010*/  @P0 LDGSTS.E.BYPASS.LTC128B.128 [R207+0xb080], [R4.64], !P6 ;  /* 0x0b08000004cf0fae */ /* 0x0003e2000f101d46 */
[----:B------:R-:W-:Y:S01]  /*3020*/  SEL R3, RZ, c[0x0][0x27c], !P1 ;  /* 0x00009f00ff037a07 */ /* 0x000fe20004800000 */
[----:B------:R-:W-:-:S02]  /*3030*/  IMAD.IADD R11, R21, 0x1, R6 ;  /* 0x00000001150b7824 */ /* 0x000fc400078e0206 */
[----:B------:R1:W-:Y:S01]  /*3040*/  @P0 LDGSTS.E.BYPASS.LTC128B.128 [R207+0xc880], [R4.64+0x80], !P5 ;  /* 0x0c88008004cf0fae */ /* 0x0003e2000e901d46 */
[----:B------:R-:W-:Y:S02]  /*3050*/  IMAD.MOV.U32 R10, RZ, RZ, R20 ;  /* 0x000000ffff0a7224 */ /* 0x000fe400078e0014 */
[----:B------:R-:W-:Y:S01]  /*3060*/  IMAD.IADD R3, R140, 0x1, R3 ;  /* 0x000000018c037824 */ /* 0x000fe200078e0203 */
[----:B------:R1:W-:Y:S01]  /*3070*/  @P0 LDGSTS.E.BYPASS.LTC128B.128 [R207+0xe080], [R4.64+0x100], !P4 ;  /* 0x0e08010004cf0fae */ /* 0x0003e2000e101d46 */
[----:B------:R-:W-:-:S03]  /*3080*/  IMAD.WIDE.U32 R94, R130, c[0x0][0x280], R14 ;  /* 0x0000a000825e7a25 */ /* 0x000fc600078e000e */
[----:B------:R1:W-:Y:S01]  /*3090*/  @P0 LDGSTS.E.BYPASS.LTC128B.128 [R207+0xf880], [R4.64+0x180], !P2 ;  /* 0x0f88018004cf0fae */ /* 0x0003e2000d101d46 */
[----:B------:R-:W-:Y:S01]  /*30a0*/  ISETP.GE.AND P2, PT, R142, c[0x0][0x27c], PT ;  /* 0x00009f008e007a0c */ /* 0x000fe20003f46270 */
[C---:B------:R-:W-:Y:S02]  /*30b0*/  IMAD.WIDE.U32 R116, R27.reuse, c[0x0][0x1e8], RZ ;  /* 0x00007a001b747a25 */ /* 0x040fe400078e00ff */
[----:B------:R-:W0:Y:S01]  /*30c0*/  LDGDEPBAR ;  /* 0x00000000000079af */ /* 0x000e220000000000 */
[----:B------:R-:W-:Y:S01]  /*30d0*/  WARPSYNC 0xffffffff ;  /* 0xffffffff00007948 */ /* 0x000fe20003800000 */
[----:B------:R-:W-:-:S04]  /*30e0*/  IMAD.WIDE.U32 R114, R27, c[0x0][0x210], RZ ;  /* 0x000084001b727a25 */ /* 0x000fc800078e00ff */
[----:B------:R-:W-:-:S04]  /*30f0*/  IMAD.WIDE.U32 R96, R130, c[0x0][0x290], R16 ;  /* 0x0000a40082607a25 */ /* 0x000fc800078e0010 */
[----:B------:R-:W-:-:S04]  /*3100*/  IMAD.WIDE.U32 R92, R130, c[0x0][0x290], R10 ;  /* 0x0000a400825c7a25 */ /* 0x000fc800078e000a */
[C---:B------:R-:W-:Y:S01]  /*3110*/  IMAD.SHL.U32 R157, R137.reuse, 0x20, RZ ;  /* 0x00000020899d7824 */ /* 0x040fe200078e00ff */
[-C--:B------:R-:W-:Y:S01]  /*3120*/  SHF.L.U64.HI R137, R137, R138.reuse, c[0x0][0x284] ;  /* 0x0000a10089897619 */ /* 0x080fe2000001028a */
[----:B------:R-:W-:Y:S01]  /*3130*/  IMAD.IADD R152, R135, 0x1, R152 ;  /* 0x0000000187987824 */ /* 0x000fe200078e0298 */
[C---:B------:R-:W-:Y:S01]  /*3140*/  SHF.L.U64.HI R138, R156.reuse, R138, c[0x0][0x294] ;  /* 0x0000a5009c8a7619 */ /* 0x040fe2000001028a */
[----:B------:R-:W-:Y:S02]  /*3150*/  IMAD.SHL.U32 R156, R156, 0x20, RZ ;  /* 0x000000209c9c7824 */ /* 0x000fe400078e00ff */
[----:B------:R-:W-:Y:S02]  /*3160*/  IMAD.IADD R153, R133, 0x1, R153 ;  /* 0x0000000185997824 */ /* 0x000fe400078e0299 */
[----:B------:R-:W-:Y:S01]  /*3170*/  IMAD R125, R27, c[0x0][0x1ec], R117 ;  /* 0x00007b001b7d7a24 */ /* 0x000fe200078e0275 */
[----:B-1----:R-:W-:Y:S01]  /*3180*/  SEL R5, RZ, c[0x0][0x27c], !P2 ;  /* 0x00009f00ff057a07 */ /* 0x002fe20005000000 */
[----:B------:R-:W-:-:S02]  /*3190*/  IMAD R4, R23, c[0x0][0x268], RZ ;  /* 0x00009a0017047a24 */ /* 0x000fc400078e02ff */
[----:B------:R-:W-:Y:S01]  /*31a0*/  IMAD R124, R27, c[0x0][0x214], R115 ;  /* 0x000085001b7c7a24 */ /* 0x000fe200078e0273 */
[----:B------:R-:W-:Y:S01]  /*31b0*/  IADD3 R5, R142, R5, RZ ;  /* 0x000000058e057210 */ /* 0x000fe20007ffe0ff */
[----:B------:R-:W-:Y:S01]  /*31c0*/  IMAD R26, R24, c[0x0][0x26c], R4 ;  /* 0x00009b00181a7a24 */ /* 0x000fe200078e0204 */
[----:B------:R-:W-:Y:S02]  /*31d0*/  SHF.R.S32.HI R4, RZ, 0x1f, R3 ;  /* 0x0000001fff047819 */ /* 0x000fe40000011403 */
[----:B------:R-:W-:Y:S02]  /*31e0*/  SHF.R.S32.HI R6, RZ, 0x1f, R5 ;  /* 0x0000001fff067819 */ /* 0x000fe40000011405 */
[----:B------:R-:W-:Y:S02]  /*31f0*/  LEA.HI R8, R4, R3, RZ, 0x6 ;  /* 0x0000000304087211 */ /* 0x000fe400078f30ff */
[----:B------:R-:W-:Y:S02]  /*3200*/  LEA.HI R9, R6, R5, RZ, 0x6 ;  /* 0x0000000506097211 */ /* 0x000fe400078f30ff */
[----:B------:R-:W-:-:S02]  /*3210*/  LEA.HI R4, R4, R3, RZ, 0x3 ;  /* 0x0000000304047211 */ /* 0x000fc400078f18ff */
[----:B------:R-:W-:Y:S02]  /*3220*/  LEA.HI R3, R6, R5, RZ, 0x3 ;  /* 0x0000000506037211 */ /* 0x000fe400078f18ff */
[----:B------:R-:W-:Y:S02]  /*3230*/  SHF.R.S32.HI R5, RZ, 0x6, R9 ;  /* 0x00000006ff057819 */ /* 0x000fe40000011409 */
[----:B------:R-:W-:Y:S02]  /*3240*/  SHF.R.S32.HI R6, RZ, 0x6, R8 ;  /* 0x00000006ff067819 */ /* 0x000fe40000011408 */
[--C-:B------:R-:W-:Y:S01]  /*3250*/  LOP3.LUT R9, R223, 0x38, R4.reuse, 0xf8, !PT ;  /* 0x00000038df097812 */ /* 0x100fe200078ef804 */
[--C-:B------:R-:W-:Y:S01]  /*3260*/  IMAD R13, R5, 0xc00, R7.reuse ;  /* 0x00000c00050d7824 */ /* 0x100fe200078e0207 */
[----:B------:R-:W-:Y:S01]  /*3270*/  LOP3.LUT R8, R222, 0x38, R4, 0xf8, !PT ;  /* 0x00000038de087812 */ /* 0x000fe200078ef804 */
[C---:B------:R-:W-:Y:S01]  /*3280*/  IMAD R25, R6.reuse, 0xc00, R7 ;  /* 0x00000c0006197824 */ /* 0x040fe200078e0207 */
[--C-:B------:R-:W-:Y:S01]  /*3290*/  LOP3.LUT R20, R223, 0x38, R3.reuse, 0xf8, !PT ;  /* 0x00000038df147812 */ /* 0x100fe200078ef803 */
[--C-:B------:R-:W-:Y:S01]  /*32a0*/  IMAD R24, R6, 0xc00, R12.reuse ;  /* 0x00000c0006187824 */ /* 0x100fe200078e020c */
[----:B------:R-:W-:Y:S01]  /*32b0*/  LOP3.LUT R23, R222, 0x38, R3, 0xf8, !PT ;  /* 0x00000038de177812 */ /* 0x000fe200078ef803 */
[----:B------:R-:W-:Y:S01]  /*32c0*/  IMAD R6, R5, 0xc00, R12 ;  /* 0x00000c0005067824 */ /* 0x000fe200078e020c */
[----:B------:R-:W-:-:S02]  /*32d0*/  LOP3.LUT R21, R9, R31, RZ, 0x3c, !PT ;  /* 0x0000001f09157212 */ /* 0x000fc400078e3cff */
[-C--:B------:R-:W-:Y:S02]  /*32e0*/  LOP3.LUT R9, R8, R30.reuse, RZ, 0x3c, !PT ;  /* 0x0000001e08097212 */ /* 0x080fe400078e3cff */
[----:B------:R-:W-:Y:S02]  /*32f0*/  LOP3.LUT R8, R20, R31, RZ, 0x3c, !PT ;  /* 0x0000001f14087212 */ /* 0x000fe400078e3cff */
[----:B------:R-:W-:Y:S02]  /*3300*/  LOP3.LUT R5, R23, R30, RZ, 0x3c, !PT ;  /* 0x0000001e17057212 */ /* 0x000fe400078e3cff */
[----:B------:R-:W-:Y:S01]  /*3310*/  SHF.R.S32.HI R73, RZ, 0x3, R4 ;  /* 0x00000003ff497819 */ /* 0x000fe20000011404 */
[----:B------:R-:W-:Y:S01]  /*3320*/  IMAD.IADD R20, R13, 0x1, R8 ;  /* 0x000000010d147824 */ /* 0x000fe200078e0208 */
[----:B------:R-:W-:Y:S02]  /*3330*/  IADD3 R13, R6, R5, RZ ;  /* 0x00000005060d7210 */ /* 0x000fe40007ffe0ff */
[----:B------:R-:W-:-:S02]  /*3340*/  LOP3.LUT R86, R4, 0xfffffff8, RZ, 0xc0, !PT ;  /* 0xfffffff804567812 */ /* 0x000fc400078ec0ff */
[----:B------:R-:W-:Y:S01]  /*3350*/  SHF.R.S32.HI R6, RZ, 0x1f, R130 ;  /* 0x0000001fff067819 */ /* 0x000fe20000011482 */
[----:B------:R-:W-:Y:S01]  /*3360*/  IMAD.SHL.U32 R120, R13, 0x2, RZ ;  /* 0x000000020d787824 */ /* 0x000fe200078e00ff */
[----:B------:R-:W-:Y:S01]  /*3370*/  IADD3 R23, R25, R21, RZ ;  /* 0x0000001519177210 */ /* 0x000fe20007ffe0ff */
[----:B------:R-:W-:Y:S01]  /*3380*/  IMAD.IADD R21, R24, 0x1, R9 ;  /* 0x0000000118157824 */ /* 0x000fe200078e0209 */
[----:B------:R-:W-:Y:S01]  /*3390*/  SHF.R.S32.HI R72, RZ, 0x3, R3 ;  /* 0x00000003ff487819 */ /* 0x000fe20000011403 */
[C---:B------:R-:W-:Y:S01]  /*33a0*/  IMAD R9, R6.reuse, c[0x0][0x280], RZ ;  /* 0x0000a00006097a24 */ /* 0x040fe200078e02ff */
[----:B------:R-:W-:Y:S01]  /*33b0*/  LOP3.LUT R85, R3, 0xfffffff8, RZ, 0xc0, !PT ;  /* 0xfffffff803557812 */ /* 0x000fe200078ec0ff */
[----:B------:R-:W-:Y:S01]  /*33c0*/  IMAD R8, R6, c[0x0][0x290], RZ ;  /* 0x0000a40006087a24 */ /* 0x000fe200078e02ff */
[----:B------:R-:W-:Y:S01]  /*33d0*/  MOV R5, c[0x0][0x27c] ;  /* 0x00009f0000057a02 */ /* 0x000fe20000000f00 */
[C---:B------:R-:W-:Y:S01]  /*33e0*/  IMAD R6, R130.reuse, c[0x0][0x284], R9 ;  /* 0x0000a10082067a24 */ /* 0x040fe200078e0209 */
[----:B------:R-:W-:Y:S01]  /*33f0*/  IADD3 R89, R91, R26, RZ ;  /* 0x0000001a5b597210 */ /* 0x000fe20007ffe0ff */
[----:B------:R-:W-:Y:S01]  /*3400*/  IMAD.SHL.U32 R122, R21, 0x2, RZ ;  /* 0x00000002157a7824 */ /* 0x000fe200078e00ff */
[----:B------:R-:W-:Y:S01]  /*3410*/  SHF.L.U32 R75, R5, 0x1, RZ ;  /* 0x00000001054b7819 */ /* 0x000fe200000006ff */
[----:B------:R-:W-:Y:S01]  /*3420*/  IMAD R5, R130, c[0x0][0x294], R8 ;  /* 0x0000a50082057a24 */ /* 0x000fe200078e0208 */
[----:B------:R-:W-:-:S02]  /*3430*/  IADD3 R105, R6, R99, RZ ;  /* 0x0000006306697210 */ /* 0x000fc40007ffe0ff */
[----:B------:R-:W-:Y:S01]  /*3440*/  IADD3 R103, R95, R6, RZ ;  /* 0x000000065f677210 */ /* 0x000fe20007ffe0ff */
[----:B------:R-:W-:Y:S01]  /*3450*/  IMAD.IADD R104, R5, 0x1, R97 ;  /* 0x0000000105687824 */ /* 0x000fe200078e0261 */
[----:B------:R-:W-:Y:S01]  /*3460*/  SHF.R.S32.HI R102, RZ, 0x1f, R86 ;  /* 0x0000001fff667819 */ /* 0x000fe20000011456 */
[----:B------:R-:W-:Y:S01]  /*3470*/  IMAD.IADD R100, R93, 0x1, R5 ;  /* 0x000000015d647824 */ /* 0x000fe200078e0205 */
[----:B------:R-:W-:Y:S02]  /*3480*/  SHF.R.S32.HI R101, RZ, 0x1f, R85 ;  /* 0x0000001fff657819 */ /* 0x000fe40000011455 */
[----:B------:R-:W-:Y:S02]  /*3490*/  SHF.L.U32 R123, R23, 0x1, RZ ;  /* 0x00000001177b7819 */ /* 0x000fe400000006ff */
[----:B------:R-:W-:Y:S02]  /*34a0*/  SHF.L.U32 R121, R20, 0x1, RZ ;  /* 0x0000000114797819 */ /* 0x000fe400000006ff */
[----:B---3--:R-:W-:Y:S01]  /*34b0*/  @P3 SHF.R.S32.HI R4, RZ, 0x1f, R22 ;  /* 0x0000001fff043819 */ /* 0x008fe20000011416 */
[----:B------:R-:W-:-:S02]  /*34c0*/  @!P3 IMAD.MOV.U32 R4, RZ, RZ, R28 ;  /* 0x000000ffff04b224 */ /* 0x000fc400078e001c */
[----:B------:R-:W-:Y:S02]  /*34d0*/  @!P3 IMAD.MOV.U32 R22, RZ, RZ, R29 ;  /* 0x000000ffff16b224 */ /* 0x000fe400078e001d */
[----:B------:R-:W-:Y:S02]  /*34e0*/  IMAD R3, R4, c[0x0][0x2b0], RZ ;  /* 0x0000ac0004037a24 */ /* 0x000fe400078e02ff */
[----:B------:R-:W-:-:S04]  /*34f0*/  IMAD.WIDE.U32 R112, R22, c[0x0][0x2b0], RZ ;  /* 0x0000ac0016707a25 */ /* 0x000fc800078e00ff */
[----:B------:R-:W-:-:S05]  /*3500*/  IMAD R3, R22, c[0x0][0x2b4], R3 ;  /* 0x0000ad0016037a24 */ /* 0x000fca00078e0203 */
[----:B------:R-:W-:Y:S01]  /*3510*/  IADD3 R119, R113, R3, RZ ;  /* 0x0000000371777210 */ /* 0x000fe20007ffe0ff */
[----:B------:R-:W-:Y:S06]  /*3520*/  BAR.SYNC.DEFER_BLOCKING 0x0 ;  /* 0x0000000000007b1d */ /* 0x000fec0000010000 */
.L_x_1755:
[----:B------:R-:W-:Y:S01]  /*3530*/  MOV R83, RZ ;  /* 0x000000ff00537202 */ /* 0x000fe20000000f00 */
[----:B-1----:R-:W-:Y:S01]  /*3540*/  IMAD.MOV.U32 R3, RZ, RZ, c[0x0][0x2b8] ;  /* 0x0000ae00ff037624 */ /* 0x002fe200078e00ff */
[----:B------:R-:W-:Y:S04]  /*3550*/  DEPBAR.LE SB0, 0x0 ;  /* 0x000080000000791a */ /* 0x000fe80000000000 */
[----:B------:R-:W-:Y:S01]  /*3560*/  ISETP.NE.AND P0, PT, R3, 0x1, PT ;  /* 0x000000010300780c */ /* 0x000fe20003f05270 */
[----:B------:R-:W-:Y:S01]  /*3570*/  IMAD R3, R39, 0x30, R0 ;  /* 0x0000003027037824 */ /* 0x000fe200078e0200 */
[----:B------:R-:W-:Y:S01]  /*3580*/  WARPSYNC 0xffffffff ;  /* 0xffffffff00007948 */ /* 0x000fe20003800000 */
[----:B------:R-:W-:Y:S02]  /*3590*/  BSSY B2, `(.L_x_1715) ;  /* 0x0000544000027945 */ /* 0x000fe40003800000 */
[----:B------:R-:W-:Y:S04]  /*35a0*/  IMAD.IADD R5, R126, 0x1, R3 ;  /* 0x000000017e057824 */ /* 0x000fe800078e0203 */
[--C-:B----4-:R-:W-:Y:S04]  /*35b0*/  IMAD.MOV.U32 R4, RZ, RZ, R5.reuse ;  /* 0x000000ffff047224 */ /* 0x110fe800078e0005 */
[----:B--23--:R-:W-:Y:S05]  /*35c0*/  @P0 IMAD.HI.U32 R6, R5, c[0x0][0x2bc], RZ ;  /* 0x0000af0005060a27 */ /* 0x00cfea00078e00ff */
[----:B------:R-:W-:Y:S02]  /*35d0*/  @P0 SHF.R.U32.HI R4, RZ, c[0x0][0x2c0], R6 ;  /* 0x0000b000ff040a19 */ /* 0x000fe40000011606 */
[----:B------:R-:W-:Y:S04]  /*35e0*/  ISETP.GE.AND P0, PT, R3, R2, PT ;  /* 0x000000020300720c */ /* 0x000fe80003f06270 */
[----:B------:R-:W-:Y:S11]  /*35f0*/  ISETP.GT.OR P0, PT, R0, 0x2f, P0 ;  /* 0x0000002f0000780c */ /* 0x000ff60000704670 */
[----:B------:R-:W-:Y:S02]  /*3600*/  @!UPT UIADD3 URZ, URZ, URZ, URZ ;  /* 0x0000003f3f3ff290 */ /* 0x000fe4000fffe03f */
[C---:B------:R-:W-:Y:S04]  /*3610*/  @!P0 IADD3 R3, P3, R4.reuse, R112, RZ ;  /* 0x0000007004038210 */ /* 0x040fe80007f7e0ff */
[----:B------:R-:W-:Y:S02]  /*3620*/  @!P0 LEA.HI.X.SX32 R6, R4, R119, 0x1, P3 ;  /* 0x0000007704068211 */ /* 0x000fe400018f0eff */
[C---:B------:R-:W-:Y:S04]  /*3630*/  @!P0 LEA R8, P3, R3.reuse, c[0x0][0x2a0], 0x2 ;  /* 0x0000a80003088a11 */ /* 0x040fe800078610ff */
[----:B------:R-:W-:Y:S01]  /*3640*/  @!P0 LEA.HI.X R9, R3, c[0x0][0x2a4], R6, 0x2, P3 ;  /* 0x0000a90003098a11 */ /* 0x000fe200018f1406 */
[----:B------:R-:W-:Y:S04]  /*3650*/  IMAD.MOV R3, RZ, RZ, -R4 ;  /* 0x000000ffff037224 */ /* 0x000fe800078e0a04 */
[----:B------:R-:W-:Y:S01]  /*3660*/  IMAD R84, R3, c[0x0][0x2b8], R5 ;  /* 0x0000ae0003547a24 */ /* 0x000fe200078e0205 */
[----:B------:R-:W2:Y:S03]  /*3670*/  @!P0 LDG.E R83, [R8.64] ;  /* 0x0000000608538981 */ /* 0x000ea6000c1e1900 */
[C---:B------:R-:W-:Y:S01]  /*3680*/  IMAD.WIDE.U32 R4, R84.reuse, c[0x0][0x1e0], RZ ;  /* 0x0000780054047a25 */ /* 0x040fe200078e00ff */
[----:B------:R-:W-:Y:S01]  /*3690*/  SHF.R.S32.HI R87, RZ, 0x1f, R84 ;  /* 0x0000001fff577819 */ /* 0x000fe20000011454 */
[----:B------:R-:W-:Y:S04]  /*36a0*/  BAR.SYNC.DEFER_BLOCKING 0x0 ;  /* 0x0000000000007b1d */ /* 0x000fe80000010000 */
        /* <DEDUP_REMOVED lines=9> */
[C---:B------:R-:W-:Y:S02]  /*3740*/  LEA R81, P0, R3.reuse, c[0x0][0x1c8], 0x1 ;  /* 0x0000720003517a11 */ /* 0x040fe400078008ff */
[----:B------:R-:W-:Y:S02]  /*3750*/  MOV R5, c[0x0][0x27c] ;  /* 0x00009f0000057a02 */ /* 0x000fe40000000f00 */
[----:B------:R-:W-:Y:S02]  /*3760*/  LEA.HI.X R80, R3, c[0x0][0x1cc], R4, 0x1, P0 ;  /* 0x0000730003507a11 */ /* 0x000fe400000f0c04 */
[----:B------:R-:W-:Y:S11]  /*3770*/  ISETP.GE.AND P0, PT, R5, 0x1, PT ;  /* 0x000000010500780c */ /* 0x000ff60003f06270 */
[----:B------:R-:W-:Y:S02]  /*3780*/  @!UPT UIADD3 URZ, URZ, URZ, URZ ;  /* 0x0000003f3f3ff290 */ /* 0x000fe4000fffe03f */
[----:B------:R-:W-:-:S05]  /*3790*/  @!P0 BRA `(.L_x_1716) ;  /* 0x00004eb000008947 */ /* 0x000fca0003800000 */
[-C--:B------:R-:W-:Y:S01]  /*37a0*/  IMAD R5, R152, R39.reuse, RZ ;  /* 0x0000002798057224 */ /* 0x080fe200078e02ff */
[----:B------:R-:W-:Y:S01]  /*37b0*/  ULDC.U8 UR4, c[0x0][0x298] ;  /* 0x0000a60000047ab9 */ /* 0x000fe20000000000 */
[-C--:B------:R-:W-:Y:S01]  /*37c0*/  IMAD R4, R153, R39.reuse, RZ ;  /* 0x0000002799047224 */ /* 0x080fe200078e02ff */
[----:B------:R-:W-:Y:S01]  /*37d0*/  ISETP.NE.AND P0, PT, RZ, UR4, PT ;  /* 0x00000004ff007c0c */ /* 0x000fe2000bf05270 */
[-C--:B------:R-:W-:Y:S01]  /*37e0*/  IMAD.WIDE.U32 R68, R134, R39.reuse, RZ ;  /* 0x0000002786447225 */ /* 0x080fe200078e00ff */
[----:B------:R-:W-:Y:S03]  /*37f0*/  SHF.R.S32.HI R3, RZ, 0x1f, R39 ;  /* 0x0000001fff037819 */ /* 0x000fe60000011427 */
[----:B------:R-:W-:Y:S04]  /*3800*/  IMAD.WIDE.U32 R70, R132, R39, RZ ;  /* 0x0000002784467225 */ /* 0x000fe800078e00ff */
[C---:B------:R-:W-:Y:S02]  /*3810*/  IMAD R5, R3.reuse, R134, R5 ;  /* 0x0000008603057224 */ /* 0x040fe400078e0205 */
[----:B------:R-:W-:Y:S02]  /*3820*/  IMAD R4, R3, R132, R4 ;  /* 0x0000008403047224 */ /* 0x000fe400078e0204 */
[----:B------:R-:W-:Y:S01]  /*3830*/  IMAD R3, R39, -0x30, R2 ;  /* 0xffffffd027037824 */ /* 0x000fe200078e0202 */
[----:B------:R-:W-:Y:S02]  /*3840*/  IADD3 R74, R69, R5, RZ ;  /* 0x00000005454a7210 */ /* 0x000fe40007ffe0ff */
[----:B------:R-:W-:Y:S02]  /*3850*/  IADD3 R76, R71, R4, RZ ;  /* 0x00000004474c7210 */ /* 0x000fe40007ffe0ff */
[----:B------:R-:W-:Y:S01]  /*3860*/  IMNMX R82, R3, 0x30, PT ;  /* 0x0000003003527817 */ /* 0x000fe20003800200 */
        /* <DEDUP_REMOVED lines=11> */
[----:B------:R-:W-:Y:S03]  /*3920*/  CS2R R4, SRZ ;  /* 0x0000000000047805 */ /* 0x000fe6000001ff00 */
        /* <DEDUP_REMOVED lines=33> */
.L_x_1719:
[----:B------:R-:W-:Y:S05]  /*3b40*/  BSYNC B0 ;  /* 0x0000000000007941 */ /* 0x000fea0003800000 */
.L_x_1718:
[----:B-1----:R-:W-:Y:S01]  /*3b50*/  IADD3 R10, R143, 0x20, RZ ;  /* 0x000000208f0a7810 */ /* 0x002fe20007ffe0ff */
[----:B-----5:R-:W-:Y:S01]  /*3b60*/  IMAD.MOV.U32 R9, RZ, RZ, R46 ;  /* 0x000000ffff097224 */ /* 0x020fe200078e002e */
[----:B------:R-:W-:Y:S01]  /*3b70*/  BSSY B0, `(.L_x_1720) ;  /* 0x0000044000007945 */ /* 0x000fe20003800000 */
[----:B------:R-:W-:Y:S01]  /*3b80*/  IMAD.MOV.U32 R6, RZ, RZ, R44 ;  /* 0x000000ffff067224 */ /* 0x000fe200078e002c */
[----:B------:R-:W-:Y:S01]  /*3b90*/  ISETP.GE.AND P5, PT, R10, R82, PT ;  /* 0x000000520a00720c */ /* 0x000fe20003fa6270 */
[----:B------:R-:W-:Y:S01]  /*3ba0*/  IMAD.MOV.U32 R3, RZ, RZ, R45 ;  /* 0x000000ffff037224 */ /* 0x000fe200078e002d */
[----:B------:R-:W-:Y:S01]  /*3bb0*/  CS2R R52, SRZ ;  /* 0x0000000000347805 */ /* 0x000fe2000001ff00 */
        /* <DEDUP_REMOVED lines=8> */
[----:B------:R-:W-:Y:S01]  /*3c40*/  CS2R R50, SRZ ;  /* 0x0000000000327805 */ /* 0x000fe2000001ff00 */
        /* <DEDUP_REMOVED lines=16> */
[----:B------:R-:W-:Y:S01]  /*3d50*/  CS2R R24, SRZ ;  /* 0x0000000000187805 */ /* 0x000fe2000001ff00 */
[----:B------:R-:W-:Y:S01]  /*3d60*/  CS2R R22, SRZ ;  /* 0x0000000000167805 */ /* 0x000fe2000001ff00 */
[----:B------:R-:W-:Y:S01]  /*3d70*/  PRMT R28, R9, 0x5410, R8 ;  /* 0x00005410091c7816 */ /* 0x000fe20000000008 */
[----:B------:R-:W-:Y:S01]  /*3d80*/  CS2R R20, SRZ ;  /* 0x0000000000147805 */ /* 0x000fe2000001ff00 */
[----:B------:R-:W-:Y:S01]  /*3d90*/  PRMT R13, R6, 0x5410, R3 ;  /* 0x00005410060d7816 */ /* 0x000fe20000000003 */
[----:B------:R-:W-:-:S05]  /*3da0*/  @P5 BRA `(.L_x_1721) ;  /* 0x0000020000005947 */ /* 0x000fca0003800000 */
[----:B------:R-:W-:Y:S01]  /*3db0*/  IADD3 R3, P3, P0, R94, R68, R157 ;  /* 0x000000445e037210 */ /* 0x000fe2000787e09d */
[----:B------:R-:W-:Y:S01]  /*3dc0*/  CS2R R48, SRZ ;  /* 0x0000000000307805 */ /* 0x000fe2000001ff00 */
[----:B------:R-:W-:Y:S01]  /*3dd0*/  CS2R R20, SRZ ;  /* 0x0000000000147805 */ /* 0x000fe2000001ff00 */
[----:B------:R-:W-:Y:S01]  /*3de0*/  CS2R R50, SRZ ;  /* 0x0000000000327805 */ /* 0x000fe2000001ff00 */
[----:B------:R-:W-:Y:S01]  /*3df0*/  IADD3.X R8, R103, R74, R137, P3, P0 ;  /* 0x0000004a67087210 */ /* 0x000fe20001fe0489 */
[----:B------:R-:W-:Y:S01]  /*3e00*/  CS2R R22, SRZ ;  /* 0x0000000000167805 */ /* 0x000fe2000001ff00 */
[----:B------:R-:W-:Y:S01]  /*3e10*/  IADD3 R6, P3, P0, R92, R70, R156 ;  /* 0x000000465c067210 */ /* 0x000fe2000787e09c */
[----:B------:R-:W-:Y:S01]  /*3e20*/  CS2R R52, SRZ ;  /* 0x0000000000347805 */ /* 0x000fe2000001ff00 */
[----:B------:R-:W-:Y:S01]  /*3e30*/  CS2R R24, SRZ ;  /* 0x0000000000187805 */ /* 0x000fe2000001ff00 */
[----:B------:R-:W-:Y:S01]  /*3e40*/  CS2R R54, SRZ ;  /* 0x0000000000367805 */ /* 0x000fe2000001ff00 */
[----:B------:R-:W-:Y:S01]  /*3e50*/  IADD3.X R9, R100, R76, R138, P3, P0 ;  /* 0x0000004c64097210 */ /* 0x000fe20001fe048a */
[----:B------:R-:W-:Y:S01]  /*3e60*/  CS2R R26, SRZ ;  /* 0x00000000001a7805 */ /* 0x000fe2000001ff00 */
[C---:B------:R-:W-:Y:S04]  /*3e70*/  LEA R10, P0, R3.reuse, c[0x0][0x270], 0x1 ;  /* 0x00009c00030a7a11 */ /* 0x040fe800078008ff */
[----:B------:R-:W-:Y:S02]  /*3e80*/  LEA.HI.X R11, R3, c[0x0][0x274], R8, 0x1, P0 ;  /* 0x00009d00030b7a11 */ /* 0x000fe400000f0c08 */
[C---:B------:R-:W-:Y:S04]  /*3e90*/  LEA R8, P0, R6.reuse, c[0x0][0x288], 0x1 ;  /* 0x0000a20006087a11 */ /* 0x040fe800078008ff */
[----:B------:R-:W-:Y:S02]  /*3ea0*/  LEA.HI.X R9, R6, c[0x0][0x28c], R9, 0x1, P0 ;  /* 0x0000a30006097a11 */ /* 0x000fe400000f0c09 */
[----:B------:R-:W-:Y:S11]  /*3eb0*/  ISETP.GE.AND P0, PT, R144, c[0x0][0x27c], PT ;  /* 0x00009f0090007a0c */ /* 0x000ff60003f06270 */
[----:B------:R-:W-:Y:S02]  /*3ec0*/  @!UPT UIADD3 URZ, URZ, URZ, URZ ;  /* 0x0000003f3f3ff290 */ /* 0x000fe4000fffe03f */
        /* <DEDUP_REMOVED lines=14> */
.L_x_1721:
[----:B------:R-:W-:Y:S05]  /*3fb0*/  BSYNC B0 ;  /* 0x0000000000007941 */ /* 0x000fea0003800000 */
.L_x_1720:
[----:B-----5:R-:W-:Y:S01]  /*3fc0*/  IMAD.MOV.U32 R6, RZ, RZ, R54 ;  /* 0x000000ffff067224 */ /* 0x020fe200078e0036 */
[----:B------:R2:W3:Y:S01]  /*3fd0*/  SHFL.IDX PT, R64, R80, RZ, 0x181f ;  /* 0x00181fff50407589 */ /* 0x0004e200000e0000 */
[----:B------:R-:W-:Y:S01]  /*3fe0*/  IMAD.MOV.U32 R3, RZ, RZ, R55 ;  /* 0x000000ffff037224 */ /* 0x000fe200078e0037 */
[----:B------:R-:W-:Y:S01]  /*3ff0*/  BSSY B1, `(.L_x_1722) ;  /* 0x0000107000017945 */ /* 0x000fe20003800000 */
[----:B-1----:R-:W-:Y:S01]  /*4000*/  IMAD.MOV.U32 R9, RZ, RZ, R52 ;  /* 0x000000ffff097224 */ /* 0x002fe200078e0034 */
[----:B------:R-:W-:Y:S01]  /*4010*/  PRMT R60, R60, 0x5410, R6 ;  /* 0x000054103c3c7816 */ /* 0x000fe20000000006 */
[----:B------:R-:W-:Y:S01]  /*4020*/  IMAD.MOV.U32 R6, RZ, RZ, R50 ;  /* 0x000000ffff067224 */ /* 0x000fe200078e0032 */
[----:B------:R-:W-:Y:S01]  /*4030*/  PRMT R61, R3, 0x7610, R61 ;  /* 0x00007610033d7816 */ /* 0x000fe2000000003d */
[----:B------:R-:W-:Y:S01]  /*4040*/  IMAD.MOV.U32 R8, RZ, RZ, R53 ;  /* 0x000000ffff087224 */ /* 0x000fe200078e0035 */
[----:B------:R-:W-:Y:S01]  /*4050*/  MOV R3, R51 ;  /* 0x0000003300037202 */ /* 0x000fe20000000f00 */
[----:B------:R2:W1:Y:S01]  /*4060*/  SHFL.IDX PT, R63, R81, RZ, 0x181f ;  /* 0x00181fff513f7589 */ /* 0x00046200000e0000 */
[----:B------:R-:W-:Y:S01]  /*4070*/  PRMT R58, R58, 0x5410, R6 ;  /* 0x000054103a3a7816 */ /* 0x000fe20000000006 */
[----:B------:R-:W-:Y:S01]  /*4080*/  IMAD.MOV.U32 R6, RZ, RZ, R26 ;  /* 0x000000ffff067224 */ /* 0x000fe200078e001a */
[----:B------:R-:W-:Y:S01]  /*4090*/  PRMT R59, R3, 0x5410, R9 ;  /* 0x00005410033b7816 */ /* 0x000fe20000000009 */
[----:B------:R-:W-:Y:S01]  /*40a0*/  IMAD.MOV.U32 R9, RZ, RZ, R48 ;  /* 0x000000ffff097224 */ /* 0x000fe200078e0030 */
[----:B------:R-:W-:Y:S02]  /*40b0*/  MOV R3, R27 ;  /* 0x0000001b00037202 */ /* 0x000fe40000000f00 */
[----:B------:R-:W-:Y:S01]  /*40c0*/  PRMT R60, R8, 0x7610, R60 ;  /* 0x00007610083c7816 */ /* 0x000fe2000000003c */
[----:B------:R-:W-:Y:S01]  /*40d0*/  IMAD.MOV.U32 R8, RZ, RZ, R49 ;  /* 0x000000ffff087224 */ /* 0x000fe200078e0031 */
[----:B------:R-:W-:Y:S01]  /*40e0*/  PRMT R34, R6, 0x5410, R3 ;  /* 0x0000541006227816 */ /* 0x000fe20000000003 */
[----:B------:R-:W-:Y:S01]  /*40f0*/  IMAD.MOV.U32 R6, RZ, RZ, R24 ;  /* 0x000000ffff067224 */ /* 0x000fe200078e0018 */
[----:B------:R-:W-:Y:S01]  /*4100*/  PRMT R57, R9, 0x7610, R57 ;  /* 0x0000761009397816 */ /* 0x000fe20000000039 */
[----:B------:R-:W-:Y:S01]  /*4110*/  IMAD.MOV.U32 R3, RZ, RZ, R25 ;  /* 0x000000ffff037224 */ /* 0x000fe200078e0019 */
[----:B------:R-:W-:Y:S04]  /*4120*/  PRMT R58, R8, 0x7610, R58 ;  /* 0x00007610083a7816 */ /* 0x000fe8000000003a */
[----:B------:R-:W-:Y:S01]  /*4130*/  PRMT R33, R6, 0x5410, R3 ;  /* 0x0000541006217816 */ /* 0x000fe20000000003 */
[----:B------:R-:W-:Y:S05]  /*4140*/  IMAD.MOV.U32 R3, RZ, RZ, R22 ;  /* 0x000000ffff037224 */ /* 0x000fea00078e0016 */
[----:B------:R-:W-:Y:S02]  /*4150*/  PRMT R32, R3, 0x7610, R32 ;  /* 0x0000761003207816 */ /* 0x000fe40000000020 */
[----:B------:R-:W-:Y:S04]  /*4160*/  MOV R3, R23 ;  /* 0x0000001700037202 */ /* 0x000fe80000000f00 */
[----:B------:R-:W-:Y:S01]  /*4170*/  PRMT R32, R32, 0x5410, R3 ;  /* 0x0000541020207816 */ /* 0x000fe20000000003 */
[----:B------:R-:W-:Y:S05]  /*4180*/  IMAD.MOV.U32 R3, RZ, RZ, R20 ;  /* 0x000000ffff037224 */ /* 0x000fea00078e0014 */
[----:B------:R-:W-:Y:S01]  /*4190*/  PRMT R30, R30, 0x5410, R3 ;  /* 0x000054101e1e7816 */ /* 0x000fe20000000003 */
[----:B------:R-:W-:Y:S05]  /*41a0*/  IMAD.MOV.U32 R3, RZ, RZ, R21 ;  /* 0x000000ffff037224 */ /* 0x000fea00078e0015 */
[----:B------:R-:W-:Y:S01]  /*41b0*/  PRMT R31, R31, 0x5410, R3 ;  /* 0x000054101f1f7816 */ /* 0x000fe20000000003 */
[----:B------:R-:W-:-:S05]  /*41c0*/  @P4 BRA `(.L_x_1723) ;  /* 0x00000e9000004947 */ /* 0x000fca0003800000 */
[----:B-123--:R-:W-:Y:S01]  /*41d0*/  ISETP.GE.AND P0, PT, R140, c[0x0][0x1d4], PT ;  /* 0x000075008c007a0c */ /* 0x00efe20003f06270 */
[----:B------:R-:W-:Y:S01]  /*41e0*/  @!UPT UIADD3 URZ, URZ, URZ, URZ ;  /* 0x0000003f3f3ff290 */ /* 0x000fe2000fffe03f */
[----:B------:R-:W-:Y:S11]  /*41f0*/  BSSY B0, `(.L_x_1724) ;  /* 0x0000038000007945 */ /* 0x000ff60003800000 */
[----:B------:R-:W-:-:S05]  /*4200*/  @P0 BRA `(.L_x_1725) ;  /* 0x0000036000000947 */ /* 0x000fca0003800000 */
[----:B------:R-:W-:Y:S01]  /*4210*/  ISETP.GE.AND P0, PT, R144, c[0x0][0x27c], PT ;  /* 0x00009f0090007a0c */ /* 0x000fe20003f06270 */
[----:B------:R-:W1:Y:S11]  /*4220*/  LDS.128 R8, [R203+0xa080] ;  /* 0x00a08000cb087984 */ /* 0x000e760000000c00 */
[----:B------:R-:W-:Y:S01]  /*4230*/  @!UPT UIADD3 URZ, URZ, URZ, URZ ;  /* 0x0000003f3f3ff290 */ /* 0x000fe2000fffe03f */
[--C-:B------:R-:W-:Y:S01]  /*4240*/  @!P0 SHF.R.U64 R4, R4, 0x10, R5.reuse ;  /* 0x0000001004048819 */ /* 0x100fe20000001205 */
[----:B------:R-:W-:Y:S02]  /*4250*/  @!P0 HADD2.F32 R36, -RZ, R36.H0_H0 ;  /* 0x20000024ff248230 */ /* 0x000fe40000004100 */
[----:B------:R-:W-:Y:S02]  /*4260*/  @!P0 HADD2.F32 R6, -RZ, R13.H0_H0 ;  /* 0x2000000dff068230 */ /* 0x000fe40000004100 */
[----:B------:R-:W-:Y:S01]  /*4270*/  @!P0 HADD2.F32 R4, -RZ, R4.H0_H0 ;  /* 0x20000004ff048230 */ /* 0x000fe20000004100 */
[----:B-1----:R-:W-:Y:S05]  /*4280*/  @!P0 MOV R3, R8 ;  /* 0x0000000800038202 */ /* 0x002fea0000000f00 */
[--C-:B------:R-:W-:Y:S02]  /*4290*/  @!P0 HADD2.F32 R35, -RZ, R3.reuse.H1_H1 ;  /* 0x30000003ff238230 */ /* 0x100fe40000004100 */
[----:B------:R-:W-:Y:S03]  /*42a0*/  @!P0 HADD2.F32 R3, -RZ, R3.H0_H0 ;  /* 0x20000003ff038230 */ /* 0x000fe60000004100 */
[----:B------:R-:W-:Y:S04]  /*42b0*/  @!P0 FMUL.FTZ R62, R35, R6 ;  /* 0x00000006233e8220 */ /* 0x000fe80000410000 */
[C---:B------:R-:W-:Y:S02]  /*42c0*/  @!P0 FFMA.FTZ R62, R3.reuse, R36, -R62 ;  /* 0x00000024033e8223 */ /* 0x040fe4000001083e */
[----:B------:R-:W-:Y:S01]  /*42d0*/  @!P0 FMUL.FTZ R3, R3, R6 ;  /* 0x0000000603038220 */ /* 0x000fe20000410000 */
[----:B------:R-:W-:Y:S03]  /*42e0*/  @!P0 SHF.R.U32.HI R6, RZ, 0x10, R5 ;  /* 0x00000010ff068819 */ /* 0x000fe60000011605 */
[----:B------:R-:W-:Y:S01]  /*42f0*/  @!P0 FFMA.FTZ R3, R35, R36, R3 ;  /* 0x0000002423038223 */ /* 0x000fe20000010003 */
[--C-:B------:R-:W-:Y:S01]  /*4300*/  @!P0 SHF.R.U64 R35, R40, 0x10, R41.reuse ;  /* 0x0000001028238819 */ /* 0x100fe20000001229 */
[----:B------:R-:W-:Y:S01]  /*4310*/  @!P0 HADD2.F32 R6, -RZ, R6.H0_H0 ;  /* 0x20000006ff068230 */ /* 0x000fe20000004100 */
[----:B------:R-:W-:Y:S02]  /*4320*/  @!P0 SHF.R.U32.HI R36, RZ, 0x10, R41 ;  /* 0x00000010ff248819 */ /* 0x000fe40000011629 */
[----:B------:R-:W-:Y:S01]  /*4330*/  @!P0 F2FP.PACK_AB R40, R3, R62 ;  /* 0x0000003e0328823e */ /* 0x000fe200000000ff */
[----:B------:R-:W-:Y:S01]  /*4340*/  @!P0 HADD2.F32 R35, -RZ, R35.H0_H0 ;  /* 0x20000023ff238230 */ /* 0x000fe20000004100 */
[----:B------:R-:W-:Y:S02]  /*4350*/  @!P0 MOV R3, R9 ;  /* 0x0000000900038202 */ /* 0x000fe40000000f00 */
[----:B------:R-:W-:Y:S02]  /*4360*/  @!P0 MOV R8, R40 ;  /* 0x0000002800088202 */ /* 0x000fe40000000f00 */
[C---:B------:R-:W-:Y:S01]  /*4370*/  LEA R40, P3, R140.reuse, R63, 0x1 ;  /* 0x0000003f8c287211 */ /* 0x040fe200078608ff */
[--C-:B------:R-:W-:Y:S02]  /*4380*/  @!P0 HADD2.F32 R5, -RZ, R3.reuse.H1_H1 ;  /* 0x30000003ff058230 */ /* 0x100fe40000004100 */
[----:B------:R-:W-:Y:S03]  /*4390*/  @!P0 HADD2.F32 R3, -RZ, R3.H0_H0 ;  /* 0x20000003ff038230 */ /* 0x000fe60000004100 */
[-C--:B------:R-:W-:Y:S04]  /*43a0*/  @!P0 FMUL.FTZ R41, R5, R4.reuse ;  /* 0x0000000405298220 */ /* 0x080fe80000410000 */
[CC--:B------:R-:W-:Y:S02]  /*43b0*/  @!P0 FFMA.FTZ R41, R3.reuse, R35.reuse, -R41 ;  /* 0x0000002303298223 */ /* 0x0c0fe40000010829 */
[----:B------:R-:W-:Y:S01]  /*43c0*/  @!P0 FMUL.FTZ R3, R3, R4 ;  /* 0x0000000403038220 */ /* 0x000fe20000410000 */
[----:B------:R-:W-:Y:S03]  /*43d0*/  @!P0 MOV R4, R10 ;  /* 0x0000000a00048202 */ /* 0x000fe60000000f00 */
[----:B------:R-:W-:Y:S02]  /*43e0*/  @!P0 FFMA.FTZ R3, R5, R35, R3 ;  /* 0x0000002305038223 */ /* 0x000fe40000010003 */
[--C-:B------:R-:W-:Y:S02]  /*43f0*/  @!P0 HADD2.F32 R5, -RZ, R4.reuse.H1_H1 ;  /* 0x30000004ff058230 */ /* 0x100fe40000004100 */
[----:B------:R-:W-:Y:S01]  /*4400*/  @!P0 HADD2.F32 R4, -RZ, R4.H0_H0 ;  /* 0x20000004ff048230 */ /* 0x000fe20000004100 */
[----:B------:R-:W-:Y:S02]  /*4410*/  @!P0 F2FP.PACK_AB R3, R3, R41 ;  /* 0x000000290303823e */ /* 0x000fe400000000ff */
[----:B------:R-:W-:Y:S02]  /*4420*/  LEA.HI.X R41, R140, R64, R141, 0x1, P3 ;  /* 0x000000408c297211 */ /* 0x000fe400018f0c8d */
[----:B------:R-:W-:Y:S01]  /*4430*/  @!P0 MOV R9, R3 ;  /* 0x0000000300098202 */ /* 0x000fe20000000f00 */
[----:B------:R-:W-:Y:S02]  /*4440*/  @!P0 HADD2.F32 R3, -RZ, R13.H1_H1 ;  /* 0x3000000dff038230 */ /* 0x000fe40000004100 */
[----:B------:R-:W-:Y:S03]  /*4450*/  @!P0 HADD2.F32 R13, -RZ, R37.H0_H0 ;  /* 0x20000025ff0d8230 */ /* 0x000fe60000004100 */
[CC--:B------:R-:W-:Y:S02]  /*4460*/  @!P0 FMUL.FTZ R35, R5.reuse, R3.reuse ;  /* 0x0000000305238220 */ /* 0x0c0fe40000410000 */
[C---:B------:R-:W-:Y:S02]  /*4470*/  @!P0 FMUL.FTZ R3, R4.reuse, R3 ;  /* 0x0000000304038220 */ /* 0x040fe40000410000 */
[----:B------:R-:W-:Y:S01]  /*4480*/  @!P0 FFMA.FTZ R62, R4, R13, -R35 ;  /* 0x0000000d043e8223 */ /* 0x000fe20000010823 */
[----:B------:R-:W-:Y:S01]  /*4490*/  @!P0 MOV R4, R11 ;  /* 0x0000000b00048202 */ /* 0x000fe20000000f00 */
[----:B------:R-:W-:Y:S01]  /*44a0*/  @!P0 FFMA.FTZ R3, R5, R13, R3 ;  /* 0x0000000d05038223 */ /* 0x000fe20000010003 */
[----:B------:R-:W-:Y:S03]  /*44b0*/  @!P0 HADD2.F32 R35, -RZ, R36.H0_H0 ;  /* 0x20000024ff238230 */ /* 0x000fe60000004100 */
[--C-:B------:R-:W-:Y:S02]  /*44c0*/  @!P0 HADD2.F32 R5, -RZ, R4.reuse.H0_H0 ;  /* 0x20000004ff058230 */ /* 0x100fe40000004100 */
[----:B------:R-:W-:Y:S03]  /*44d0*/  @!P0 HADD2.F32 R13, -RZ, R4.H1_H1 ;  /* 0x30000004ff0d8230 */ /* 0x000fe60000004100 */
[-C--:B------:R-:W-:Y:S02]  /*44e0*/  @!P0 FMUL.FTZ R4, R5, R6.reuse ;  /* 0x0000000605048220 */ /* 0x080fe40000410000 */
[C---:B------:R-:W-:Y:S02]  /*44f0*/  @!P0 FMUL.FTZ R36, R13.reuse, R6 ;  /* 0x000000060d248220 */ /* 0x040fe40000410000 */
[-C--:B------:R-:W-:Y:S02]  /*4500*/  @!P0 FFMA.FTZ R4, R13, R35.reuse, R4 ;  /* 0x000000230d048223 */ /* 0x080fe40000010004 */
[----:B------:R-:W-:Y:S01]  /*4510*/  @!P0 FFMA.FTZ R36, R5, R35, -R36 ;  /* 0x0000002305248223 */ /* 0x000fe20000010824 */
[----:B------:R-:W-:Y:S04]  /*4520*/  @!P0 F2FP.PACK_AB R5, R3, R62 ;  /* 0x0000003e0305823e */ /* 0x000fe800000000ff */
[----:B------:R-:W-:Y:S02]  /*4530*/  @!P0 F2FP.PACK_AB R3, R4, R36 ;  /* 0x000000240403823e */ /* 0x000fe400000000ff */
[----:B------:R-:W-:Y:S02]  /*4540*/  @!P0 MOV R10, R5 ;  /* 0x00000005000a8202 */ /* 0x000fe40000000f00 */
[----:B------:R-:W-:Y:S05]  /*4550*/  @!P0 MOV R11, R3 ;  /* 0x00000003000b8202 */ /* 0x000fea0000000f00 */
[----:B------:R1:W-:Y:S02]  /*4560*/  ST.E.128 [R40.64], R8 ;  /* 0x0000000828007985 */ /* 0x0003e4000c101d06 */
.L_x_1725:
[----:B------:R-:W-:Y:S05]  /*4570*/  BSYNC B0 ;  /* 0x0000000000007941 */ /* 0x000fea0003800000 */
.L_x_1724:
[----:B------:R-:W-:Y:S01]  /*4580*/  ISETP.GE.AND P0, PT, R142, c[0x0][0x1d4], PT ;  /* 0x000075008e007a0c */ /* 0x000fe20003f06270 */
[----:B------:R-:W-:Y:S01]  /*4590*/  @!UPT UIADD3 URZ, URZ, URZ, URZ ;  /* 0x0000003f3f3ff290 */ /* 0x000fe2000fffe03f */
[----:B------:R-:W-:Y:S11]  /*45a0*/  BSSY B0, `(.L_x_1726) ;  /* 0x0000038000007945 */ /* 0x000ff60003800000 */
[----:B------:R-:W-:-:S05]  /*45b0*/  @P0 BRA `(.L_x_1727) ;  /* 0x0000036000000947 */ /* 0x000fca0003800000 */
[----:B------:R-:W-:Y:S01]  /*45c0*/  ISETP.GE.AND P0, PT, R148, c[0x0][0x27c], PT ;  /* 0x00009f0094007a0c */ /* 0x000fe20003f06270 */
[----:B-1----:R-:W1:Y:S11]  /*45d0*/  LDS.128 R8, [R203+0xb880] ;  /* 0x00b88000cb087984 */ /* 0x002e760000000c00 */
[----:B------:R-:W-:Y:S01]  /*45e0*/  @!UPT UIADD3 URZ, URZ, URZ, URZ ;  /* 0x0000003f3f3ff290 */ /* 0x000fe2000fffe03f */
[----:B------:R-:W-:Y:S01]  /*45f0*/  @!P0 SHF.R.U32.HI R35, RZ, 0x10, R43 ;  /* 0x00000010ff238819 */ /* 0x000fe2000001162b */
[----:B------:R-:W-:Y:S02]  /*4600*/  @!P0 HADD2.F32 R6, -RZ, R37.H1_H1 ;  /* 0x30000025ff068230 */ /* 0x000fe40000004100 */
[----:B------:R-:W-:Y:S01]  /*4610*/  @!P0 HADD2.F32 R4, -RZ, R28.H0_H0 ;  /* 0x2000001cff048230 */ /* 0x000fe20000004100 */
[----:B-1----:R-:W-:Y:S05]  /*4620*/  @!P0 MOV R3, R8 ;  /* 0x0000000800038202 */ /* 0x002fea0000000f00 */
[--C-:B------:R-:W-:Y:S02]  /*4630*/  @!P0 HADD2.F32 R5, -RZ, R3.reuse.H1_H1 ;  /* 0x30000003ff058230 */ /* 0x100fe40000004100 */
[----:B------:R-:W-:Y:S03]  /*4640*/  @!P0 HADD2.F32 R3, -RZ, R3.H0_H0 ;  /* 0x20000003ff038230 */ /* 0x000fe60000004100 */
[----:B------:R-:W-:Y:S04]  /*4650*/  @!P0 FMUL.FTZ R13, R5, R4 ;  /* 0x00000004050d8220 */ /* 0x000fe80000410000 */
[C---:B------:R-:W-:Y:S01]  /*4660*/  @!P0 FFMA.FTZ R36, R3.reuse, R6, -R13 ;  /* 0x0000000603248223 */ /* 0x040fe2000001080d */
[----:B------:R-:W-:Y:S01]  /*4670*/  @!P0 SHF.R.U64 R13, R42, 0x10, R43 ;  /* 0x000000102a0d8819 */ /* 0x000fe2000000122b */
[----:B------:R-:W-:Y:S01]  /*4680*/  @!P0 FMUL.FTZ R3, R3, R4 ;  /* 0x0000000403038220 */ /* 0x000fe20000410000 */
[----:B------:R-:W-:Y:S03]  /*4690*/  @!P0 SHF.R.U64 R4, R14, 0x10, R15 ;  /* 0x000000100e048819 */ /* 0x000fe6000000120f */
[----:B------:R-:W-:Y:S01]  /*46a0*/  @!P0 FFMA.FTZ R3, R5, R6, R3 ;  /* 0x0000000605038223 */ /* 0x000fe20000010003 */
[----:B------:R-:W-:Y:S01]  /*46b0*/  @!P0 SHF.R.U32.HI R6, RZ, 0x10, R15 ;  /* 0x00000010ff068819 */ /* 0x000fe2000001160f */
[----:B------:R-:W-:Y:S02]  /*46c0*/  @!P0 HADD2.F32 R4, -RZ, R4.H0_H0 ;  /* 0x20000004ff048230 */ /* 0x000fe40000004100 */
[----:B------:R-:W-:Y:S01]  /*46d0*/  @!P0 HADD2.F32 R13, -RZ, R13.H0_H0 ;  /* 0x2000000dff0d8230 */ /* 0x000fe20000004100 */
[----:B------:R-:W-:Y:S01]  /*46e0*/  @!P0 F2FP.PACK_AB R14, R3, R36 ;  /* 0x00000024030e823e */ /* 0x000fe200000000ff */
[----:B------:R-:W-:Y:S01]  /*46f0*/  @!P0 HADD2.F32 R6, -RZ, R6.H0_H0 ;  /* 0x20000006ff068230 */ /* 0x000fe20000004100 */
[----:B------:R-:W-:Y:S02]  /*4700*/  @!P0 MOV R3, R9 ;  /* 0x0000000900038202 */ /* 0x000fe40000000f00 */
[----:B------:R-:W-:Y:S02]  /*4710*/  @!P0 MOV R8, R14 ;  /* 0x0000000e00088202 */ /* 0x000fe40000000f00 */
[C---:B------:R-:W-:Y:S01]  /*4720*/  LEA R36, P3, R206.reuse, R63, 0x1 ;  /* 0x0000003fce247211 */ /* 0x040fe200078608ff */
[--C-:B------:R-:W-:Y:S02]  /*4730*/  @!P0 HADD2.F32 R5, -RZ, R3.reuse.H1_H1 ;  /* 0x30000003ff058230 */ /* 0x100fe40000004100 */
[----:B------:R-:W-:Y:S01]  /*4740*/  @!P0 HADD2.F32 R3, -RZ, R3.H0_H0 ;  /* 0x20000003ff038230 */ /* 0x000fe20000004100 */
[----:B------:R-:W-:Y:S02]  /*4750*/  LEA.HI.X R37, R206, R64, R214, 0x1, P3 ;  /* 0x00000040ce257211 */ /* 0x000fe400018f0cd6 */
[-C--:B------:R-:W-:Y:S04]  /*4760*/  @!P0 FMUL.FTZ R15, R5, R4.reuse ;  /* 0x00000004050f8220 */ /* 0x080fe80000410000 */
[CC--:B------:R-:W-:Y:S02]  /*4770*/  @!P0 FFMA.FTZ R15, R3.reuse, R13.reuse, -R15 ;  /* 0x0000000d030f8223 */ /* 0x0c0fe4000001080f */
[----:B------:R-:W-:Y:S01]  /*4780*/  @!P0 FMUL.FTZ R3, R3, R4 ;  /* 0x0000000403038220 */ /* 0x000fe20000410000 */
[----:B------:R-:W-:Y:S03]  /*4790*/  @!P0 MOV R4, R10 ;  /* 0x0000000a00048202 */ /* 0x000fe60000000f00 */
[----:B------:R-:W-:Y:S01]  /*47a0*/  @!P0 FFMA.FTZ R3, R5, R13, R3 ;  /* 0x0000000d05038223 */ /* 0x000fe20000010003 */
[----:B------:R-:W-:Y:S02]  /*47b0*/  @!P0 HADD2.F32 R13, -RZ, R38.H0_H0 ;  /* 0x20000026ff0d8230 */ /* 0x000fe40000004100 */
[--C-:B------:R-:W-:Y:S02]  /*47c0*/  @!P0 HADD2.F32 R5, -RZ, R4.reuse.H1_H1 ;  /* 0x30000004ff058230 */ /* 0x100fe40000004100 */
[----:B------:R-:W-:Y:S01]  /*47d0*/  @!P0 F2FP.PACK_AB R3, R3, R15 ;  /* 0x0000000f0303823e */ /* 0x000fe200000000ff */
[----:B------:R-:W-:Y:S03]  /*47e0*/  @!P0 HADD2.F32 R4, -RZ, R4.H0_H0 ;  /* 0x20000004ff048230 */ /* 0x000fe60000004100 */
[----:B------:R-:W-:Y:S01]  /*47f0*/  @!P0 MOV R9, R3 ;  /* 0x0000000300098202 */ /* 0x000fe20000000f00 */
[----:B------:R-:W-:Y:S05]  /*4800*/  @!P0 HADD2.F32 R3, -RZ, R28.H1_H1 ;  /* 0x3000001cff038230 */ /* 0x000fea0000004100 */
        /* <DEDUP_REMOVED lines=17> */
.L_x_1727:
[----:B------:R-:W-:Y:S05]  /*4920*/  BSYNC B0 ;  /* 0x0000000000007941 */ /* 0x000fea0003800000 */
.L_x_1726:
        /* <DEDUP_REMOVED lines=8> */
[----:B------:R-:W-:Y:S02]  /*49b0*/  @!P0 HADD2.F32 R4, -RZ, R29.H0_H0 ;  /* 0x2000001dff048230 */ /* 0x000fe40000004100 */
        /* <DEDUP_REMOVED lines=17> */
[----:B------:R-:W-:Y:S03]  /*4ad0*/  @!P0 MOV R8, R15 ;  /* 0x0000000f00088202 */ /* 0x000fe60000000f00 */
[--C-:B------:R-:W-:Y:S02]  /*4ae0*/  @!P0 HADD2.F32 R5, -RZ, R3.reuse.H1_H1 ;  /* 0x30000003ff058230 */ /* 0x100fe40000004100 */
[----:B------:R-:W-:Y:S03]  /*4af0*/  @!P0 HADD2.F32 R3, -RZ, R3.H0_H0 ;  /* 0x20000003ff038230 */ /* 0x000fe60000004100 */
        /* <DEDUP_REMOVED lines=8> */
[----:B------:R-:W-:Y:S01]  /*4b80*/  @!P0 HADD2.F32 R4, -RZ, R4.H0_H0 ;  /* 0x20000004ff048230 */ /* 0x000fe20000004100 */
[C---:B------:R-:W-:Y:S02]  /*4b90*/  LEA R16, P3, R205.reuse, R63, 0x1 ;  /* 0x0000003fcd107211 */ /* 0x040fe400078608ff */
[----:B------:R-:W-:Y:S01]  /*4ba0*/  @!P0 MOV R9, R3 ;  /* 0x0000000300098202 */ /* 0x000fe20000000f00 */
[----:B------:R-:W-:Y:S01]  /*4bb0*/  @!P0 HADD2.F32 R3, -RZ, R29.H1_H1 ;  /* 0x3000001dff038230 */ /* 0x000fe20000004100 */
[----:B------:R-:W-:Y:S04]  /*4bc0*/  LEA.HI.X R17, R205, R64, R216, 0x1, P3 ;  /* 0x00000040cd117211 */ /* 0x000fe800018f0cd8 */
[CC--:B------:R-:W-:Y:S02]  /*4bd0*/  @!P0 FMUL.FTZ R15, R5.reuse, R3.reuse ;  /* 0x00000003050f8220 */ /* 0x0c0fe40000410000 */
[C---:B------:R-:W-:Y:S02]  /*4be0*/  @!P0 FMUL.FTZ R3, R4.reuse, R3 ;  /* 0x0000000304038220 */ /* 0x040fe40000410000 */
[----:B------:R-:W-:Y:S01]  /*4bf0*/  @!P0 FFMA.FTZ R28, R4, R13, -R15 ;  /* 0x0000000d041c8223 */ /* 0x000fe2000001080f */
[----:B------:R-:W-:Y:S01]  /*4c00*/  @!P0 MOV R4, R11 ;  /* 0x0000000b00048202 */ /* 0x000fe20000000f00 */
[----:B------:R-:W-:Y:S04]  /*4c10*/  @!P0 FFMA.FTZ R3, R5, R13, R3 ;  /* 0x0000000d05038223 */ /* 0x000fe80000010003 */
        /* <DEDUP_REMOVED lines=11> */
.L_x_1729:
[----:B------:R-:W-:Y:S05]  /*4cd0*/  BSYNC B0 ;  /* 0x0000000000007941 */ /* 0x000fea0003800000 */
.L_x_1728:
[----:B------:R-:W-:Y:S11]  /*4ce0*/  ISETP.GE.AND P0, PT, R204, c[0x0][0x1d4], PT ;  /* 0x00007500cc007a0c */ /* 0x000ff60003f06270 */
[----:B------:R-:W-:Y:S02]  /*4cf0*/  @!UPT UIADD3 URZ, URZ, URZ, URZ ;  /* 0x0000003f3f3ff290 */ /* 0x000fe4000fffe03f */
[----:B------:R-:W-:-:S05]  /*4d00*/  @P0 BRA `(.L_x_1723) ;  /* 0x0000035000000947 */ /* 0x000fca0003800000 */
[----:B------:R-:W-:Y:S01]  /*4d10*/  ISETP.GE.AND P0, PT, R147, c[0x0][0x27c], PT ;  /* 0x00009f0093007a0c */ /* 0x000fe20003f06270 */
[----:B-1----:R-:W1:Y:S01]  /*4d20*/  LDS.128 R8, [R203+0xe880] ;  /* 0x00e88000cb087984 */ /* 0x002e620000000c00 */
[C---:B------:R-:W-:Y:S04]  /*4d30*/  LEA R16, P3, R204.reuse, R63, 0x1 ;  /* 0x0000003fcc107211 */ /* 0x040fe800078608ff */
[----:B------:R-:W-:Y:S07]  /*4d40*/  LEA.HI.X R17, R204, R64, R215, 0x1, P3 ;  /* 0x00000040cc117211 */ /* 0x000fee00018f0cd7 */
[----:B------:R-:W-:Y:S02]  /*4d50*/  @!P0 HADD2.F32 R4, -RZ, R30.H0_H0 ;  /* 0x2000001eff048230 */ /* 0x000fe40000004100 */
[----:B------:R-:W-:Y:S01]  /*4d60*/  @!P0 HADD2.F32 R6, -RZ, R56.H1_H1 ;  /* 0x30000038ff068230 */ /* 0x000fe20000004100 */
[----:B-1----:R-:W-:Y:S05]  /*4d70*/  @!P0 MOV R3, R8 ;  /* 0x0000000800038202 */ /* 0x002fea0000000f00 */
[--C-:B------:R-:W-:Y:S02]  /*4d80*/  @!P0 HADD2.F32 R5, -RZ, R3.reuse.H1_H1 ;  /* 0x30000003ff058230 */ /* 0x100fe40000004100 */
[----:B------:R-:W-:Y:S03]  /*4d90*/  @!P0 HADD2.F32 R3, -RZ, R3.H0_H0 ;  /* 0x20000003ff038230 */ /* 0x000fe60000004100 */
[----:B------:R-:W-:Y:S04]  /*4da0*/  @!P0 FMUL.FTZ R13, R5, R4 ;  /* 0x00000004050d8220 */ /* 0x000fe80000410000 */
[C---:B------:R-:W-:Y:S02]  /*4db0*/  @!P0 FFMA.FTZ R13, R3.reuse, R6, -R13 ;  /* 0x00000006030d8223 */ /* 0x040fe4000001080d */
[----:B------:R-:W-:Y:S01]  /*4dc0*/  @!P0 FMUL.FTZ R3, R3, R4 ;  /* 0x0000000403038220 */ /* 0x000fe20000410000 */
[----:B------:R-:W-:Y:S03]  /*4dd0*/  @!P0 SHF.R.U64 R4, R18, 0x10, R19 ;  /* 0x0000001012048819 */ /* 0x000fe60000001213 */
[----:B------:R-:W-:Y:S01]  /*4de0*/  @!P0 FFMA.FTZ R3, R5, R6, R3 ;  /* 0x0000000605038223 */ /* 0x000fe20000010003 */
[----:B------:R-:W-:Y:S01]  /*4df0*/  @!P0 SHF.R.U32.HI R6, RZ, 0x10, R19 ;  /* 0x00000010ff068819 */ /* 0x000fe20000011613 */
[----:B------:R-:W-:Y:S03]  /*4e00*/  @!P0 HADD2.F32 R4, -RZ, R4.H0_H0 ;  /* 0x20000004ff048230 */ /* 0x000fe60000004100 */
[----:B------:R-:W-:Y:S01]  /*4e10*/  @!P0 F2FP.PACK_AB R15, R3, R13 ;  /* 0x0000000d030f823e */ /* 0x000fe200000000ff */
[----:B------:R-:W-:Y:S01]  /*4e20*/  @!P0 HADD2.F32 R6, -RZ, R6.H0_H0 ;  /* 0x20000006ff068230 */ /* 0x000fe20000004100 */
[----:B------:R-:W-:Y:S02]  /*4e30*/  @!P0 MOV R3, R9 ;  /* 0x0000000900038202 */ /* 0x000fe40000000f00 */
[--C-:B------:R-:W-:Y:S02]  /*4e40*/  @!P0 SHF.R.U64 R13, R46, 0x10, R47.reuse ;  /* 0x000000102e0d8819 */ /* 0x100fe4000000122f */
[----:B------:R-:W-:Y:S01]  /*4e50*/  @!P0 MOV R8, R15 ;  /* 0x0000000f00088202 */ /* 0x000fe20000000f00 */
[----:B------:R-:W-:Y:S02]  /*4e60*/  @!P0 HADD2.F32 R5, -RZ, R3.H1_H1 ;  /* 0x30000003ff058230 */ /* 0x000fe40000004100 */
[----:B------:R-:W-:Y:S02]  /*4e70*/  @!P0 HADD2.F32 R13, -RZ, R13.H0_H0 ;  /* 0x2000000dff0d8230 */ /* 0x000fe40000004100 */
[----:B------:R-:W-:Y:S01]  /*4e80*/  @!P0 HADD2.F32 R3, -RZ, R3.H0_H0 ;  /* 0x20000003ff038230 */ /* 0x000fe20000004100 */
[-C--:B------:R-:W-:Y:S04]  /*4e90*/  @!P0 FMUL.FTZ R14, R5, R4.reuse ;  /* 0x00000004050e8220 */ /* 0x080fe80000410000 */
[CC--:B------:R-:W-:Y:S01]  /*4ea0*/  @!P0 FFMA.FTZ R18, R3.reuse, R13.reuse, -R14 ;  /* 0x0000000d03128223 */ /* 0x0c0fe2000001080e */
[----:B------:R-:W-:Y:S01]  /*4eb0*/  @!P0 SHF.R.U32.HI R14, RZ, 0x10, R47 ;  /* 0x00000010ff0e8819 */ /* 0x000fe2000001162f */
[----:B------:R-:W-:Y:S01]  /*4ec0*/  @!P0 FMUL.FTZ R3, R3, R4 ;  /* 0x0000000403038220 */ /* 0x000fe20000410000 */
[----:B------:R-:W-:Y:S03]  /*4ed0*/  @!P0 MOV R4, R10 ;  /* 0x0000000a00048202 */ /* 0x000fe60000000f00 */
[----:B------:R-:W-:Y:S01]  /*4ee0*/  @!P0 FFMA.FTZ R3, R5, R13, R3 ;  /* 0x0000000d05038223 */ /* 0x000fe20000010003 */
[----:B------:R-:W-:Y:S02]  /*4ef0*/  @!P0 HADD2.F32 R13, -RZ, R57.H1_H1 ;  /* 0x30000039ff0d8230 */ /* 0x000fe40000004100 */
[--C-:B------:R-:W-:Y:S02]  /*4f00*/  @!P0 HADD2.F32 R5, -RZ, R4.reuse.H1_H1 ;  /* 0x30000004ff058230 */ /* 0x100fe40000004100 */
[----:B------:R-:W-:Y:S01]  /*4f10*/  @!P0 F2FP.PACK_AB R3, R3, R18 ;  /* 0x000000120303823e */ /* 0x000fe200000000ff */
[----:B------:R-:W-:Y:S02]  /*4f20*/  @!P0 HADD2.F32 R4, -RZ, R4.H0_H0 ;  /* 0x20000004ff048230 */ /* 0x000fe40000004100 */
[----:B------:R-:W-:Y:S01]  /*4f30*/  @!P0 HADD2.F32 R14, -RZ, R14.H0_H0 ;  /* 0x2000000eff0e8230 */ /* 0x000fe20000004100 */
[----:B------:R-:W-:Y:S01]  /*4f40*/  @!P0 MOV R9, R3 ;  /* 0x0000000300098202 */ /* 0x000fe20000000f00 */
[----:B------:R-:W-:Y:S05]  /*4f50*/  @!P0 HADD2.F32 R3, -RZ, R31.H0_H0 ;  /* 0x2000001fff038230 */ /* 0x000fea0000004100 */
        /* <DEDUP_REMOVED lines=16> */
.L_x_1723:
[----:B-123--:R-:W-:Y:S05]  /*5060*/  BSYNC B1 ;  /* 0x0000000000017941 */ /* 0x00efea0003800000 */
.L_x_1722:
[----:B------:R1:W2:Y:S04]  /*5070*/  SHFL.IDX PT, R35, R80, 0x1, 0x181f ;  /* 0x00381f0050237f89 */ /* 0x0002a800000e0000 */
[----:B------:R1:W3:Y:S01]  /*5080*/  SHFL.IDX PT, R29, R81, 0x1, 0x181f ;  /* 0x00381f00511d7f89 */ /* 0x0002e200000e0000 */
[----:B------:R-:W-:-:S05]  /*5090*/  @P5 BRA `(.L_x_1730) ;  /* 0x0000393000005947 */ /* 0x000fca0003800000 */
[----:B------:R-:W-:Y:S01]  /*50a0*/  ISETP.GE.AND P0, PT, R140, c[0x0][0x1d4], PT ;  /* 0x000075008c007a0c */ /* 0x000fe20003f06270 */
[----:B------:R-:W-:Y:S01]  /*50b0*/  @!UPT UIADD3 URZ, URZ, URZ, URZ ;  /* 0x0000003f3f3ff290 */ /* 0x000fe2000fffe03f */
[----:B------:R-:W-:Y:S11]  /*50c0*/  BSSY B0, `(.L_x_1731) ;  /* 0x0000038000007945 */ /* 0x000ff60003800000 */
[----:B------:R-:W-:-:S05]  /*50d0*/  @P0 BRA `(.L_x_1732) ;  /* 0x0000036000000947 */ /* 0x000fca0003800000 */
[----:B------:R-:W-:Y:S01]  /*50e0*/  ISETP.GE.AND P0, PT, R144, c[0x0][0x27c], PT ;  /* 0x00009f0090007a0c */ /* 0x000fe20003f06270 */
[----:B------:R-:W4:Y:S11]  /*50f0*/  LDS.128 R8, [R203+0xb080] ;  /* 0x00b08000cb087984 */ /* 0x000f360000000c00 */
[----:B------:R-:W-:Y:S01]  /*5100*/  @!UPT UIADD3 URZ, URZ, URZ, URZ ;  /* 0x0000003f3f3ff290 */ /* 0x000fe2000fffe03f */
[----:B------:R-:W-:Y:S01]  /*5110*/  @!P0 SHF.R.U32.HI R14, RZ, 0x10, R49 ;  /* 0x00000010ff0e8819 */ /* 0x000fe20000011631 */
[----:B------:R-:W-:Y:S02]  /*5120*/  @!P0 HADD2.F32 R6, -RZ, R57.H0_H0 ;  /* 0x20000039ff068230 */ /* 0x000fe40000004100 */
[----:B------:R-:W-:Y:S02]  /*5130*/  @!P0 HADD2.F32 R4, -RZ, R30.H1_H1 ;  /* 0x3000001eff048230 */ /* 0x000fe40000004100 */
[----:B------:R-:W-:Y:S01]  /*5140*/  @!P0 HADD2.F32 R14, -RZ, R14.H0_H0 ;  /* 0x2000000eff0e8230 */ /* 0x000fe20000004100 */
[----:B----4-:R-:W-:Y:S05]  /*5150*/  @!P0 MOV R3, R8 ;  /* 0x0000000800038202 */ /* 0x010fea0000000f00 */
        /* <DEDUP_REMOVED lines=26> */
[C---:B---3--:R-:W-:Y:S02]  /*5300*/  LEA R16, P3, R140.reuse, R29, 0x1 ;  /* 0x0000001d8c107211 */ /* 0x048fe400078608ff */
[----:B------:R-:W-:Y:S01]  /*5310*/  @!P0 MOV R9, R3 ;  /* 0x0000000300098202 */ /* 0x000fe20000000f00 */
[----:B------:R-:W-:Y:S01]  /*5320*/  @!P0 HADD2.F32 R3, -RZ, R31.H1_H1 ;  /* 0x3000001fff038230 */ /* 0x000fe20000004100 */
[----:B--2---:R-:W-:Y:S04]  /*5330*/  LEA.HI.X R17, R140, R35, R141, 0x1, P3 ;  /* 0x000000238c117211 */ /* 0x004fe800018f0c8d */
        /* <DEDUP_REMOVED lines=16> */
.L_x_1732:
[----:B------:R-:W-:Y:S05]  /*5440*/  BSYNC B0 ;  /* 0x0000000000007941 */ /* 0x000fea0003800000 */
.L_x_1731:
[----:B------:R-:W-:Y:S01]  /*5450*/  ISETP.GE.AND P0, PT, R142, c[0x0][0x1d4], PT ;  /* 0x000075008e007a0c */ /* 0x000fe20003f06270 */
[----:B------:R-:W-:Y:S01]  /*5460*/  @!UPT UIADD3 URZ, URZ, URZ, URZ ;  /* 0x0000003f3f3ff290 */ /* 0x000fe2000fffe03f */
[----:B------:R-:W-:Y:S11]  /*5470*/  BSSY B0, `(.L_x_1733) ;  /* 0x0000037000007945 */ /* 0x000ff60003800000 */
[----:B------:R-:W-:-:S05]  /*5480*/  @P0 BRA `(.L_x_1734) ;  /* 0x0000035000000947 */ /* 0x000fca0003800000 */
[----:B------:R-:W-:Y:S01]  /*5490*/  ISETP.GE.AND P0, PT, R148, c[0x0][0x27c], PT ;  /* 0x00009f0094007a0c */ /* 0x000fe20003f06270 */
[----:B--2---:R-:W2:Y:S01]  /*54a0*/  LDS.128 R16, [R203+0xc880] ;  /* 0x00c88000cb107984 */ /* 0x004ea20000000c00 */
[C---:B---3--:R-:W-:Y:S04]  /*54b0*/  LEA R14, P3, R206.reuse, R29, 0x1 ;  /* 0x0000001dce0e7211 */ /* 0x048fe800078608ff */
[----:B------:R-:W-:Y:S07]  /*54c0*/  LEA.HI.X R15, R206, R35, R214, 0x1, P3 ;  /* 0x00000023ce0f7211 */ /* 0x000fee00018f0cd6 */
[----:B------:R-:W-:Y:S01]  /*54d0*/  @!P0 HADD2.F32 R3, -RZ, R32.H0_H0 ;  /* 0x20000020ff038230 */ /* 0x000fe20000004100 */
[----:B------:R-:W-:Y:S01]  /*54e0*/  @!P0 SHF.R.U64 R6, R22, 0x10, R23 ;  /* 0x0000001016068819 */ /* 0x000fe20000001217 */
[----:B------:R-:W-:Y:S01]  /*54f0*/  @!P0 HADD2.F32 R9, -RZ, R58.H1_H1 ;  /* 0x3000003aff098230 */ /* 0x000fe20000004100 */
[----:B------:R-:W-:Y:S05]  /*5500*/  @!P0 SHF.R.U32.HI R11, RZ, 0x10, R51 ;  /* 0x00000010ff0b8819 */ /* 0x000fea0000011633 */
[----:B------:R-:W-:Y:S01]  /*5510*/  @!P0 HADD2.F32 R11, -RZ, R11.H0_H0 ;  /* 0x2000000bff0b8230 */ /* 0x000fe20000004100 */
[----:B--2---:R-:W-:Y:S02]  /*5520*/  @!P0 MOV R4, R16 ;  /* 0x0000001000048202 */ /* 0x004fe40000000f00 */
[----:B------:R-:W-:Y:S03]  /*5530*/  @!P0 MOV R5, R17 ;  /* 0x0000001100058202 */ /* 0x000fe60000000f00 */
[--C-:B------:R-:W-:Y:S02]  /*5540*/  @!P0 HADD2.F32 R8, -RZ, R4.reuse.H1_H1 ;  /* 0x30000004ff088230 */ /* 0x100fe40000004100 */
[----:B------:R-:W-:Y:S03]  /*5550*/  @!P0 HADD2.F32 R4, -RZ, R4.H0_H0 ;  /* 0x20000004ff048230 */ /* 0x000fe60000004100 */
[-C--:B------:R-:W-:Y:S02]  /*5560*/  @!P0 FMUL.FTZ R10, R8, R3.reuse ;  /* 0x00000003080a8220 */ /* 0x080fe40000410000 */
[C---:B------:R-:W-:Y:S02]  /*5570*/  @!P0 FMUL.FTZ R3, R4.reuse, R3 ;  /* 0x0000000304038220 */ /* 0x040fe40000410000 */
[-C--:B------:R-:W-:Y:S01]  /*5580*/  @!P0 FFMA.FTZ R22, R4, R9.reuse, -R10 ;  /* 0x0000000904168223 */ /* 0x080fe2000001080a */
[----:B------:R-:W-:Y:S01]  /*5590*/  @!P0 HADD2.F32 R4, -RZ, R6.H0_H0 ;  /* 0x20000006ff048230 */ /* 0x000fe20000004100 */
[----:B------:R-:W-:Y:S01]  /*55a0*/  @!P0 FFMA.FTZ R3, R8, R9, R3 ;  /* 0x0000000908038223 */ /* 0x000fe20000010003 */
[----:B------:R-:W-:Y:S01]  /*55b0*/  @!P0 SHF.R.U64 R9, R50, 0x10, R51 ;  /* 0x0000001032098819 */ /* 0x000fe20000001233 */
[--C-:B------:R-:W-:Y:S02]  /*55c0*/  @!P0 HADD2.F32 R8, -RZ, R5.reuse.H1_H1 ;  /* 0x30000005ff088230 */ /* 0x100fe40000004100 */
[----:B------:R-:W-:Y:S02]  /*55d0*/  @!P0 HADD2.F32 R5, -RZ, R5.H0_H0 ;  /* 0x20000005ff058230 */ /* 0x000fe40000004100 */
[----:B------:R-:W-:Y:S01]  /*55e0*/  @!P0 HADD2.F32 R9, -RZ, R9.H0_H0 ;  /* 0x20000009ff098230 */ /* 0x000fe20000004100 */
[CC--:B------:R-:W-:Y:S02]  /*55f0*/  @!P0 FMUL.FTZ R6, R8.reuse, R4.reuse ;  /* 0x0000000408068220 */ /* 0x0c0fe40000410000 */
[C---:B------:R-:W-:Y:S02]  /*5600*/  @!P0 FMUL.FTZ R4, R5.reuse, R4 ;  /* 0x0000000405048220 */ /* 0x040fe40000410000 */
[-C--:B------:R-:W-:Y:S01]  /*5610*/  @!P0 FFMA.FTZ R21, R5, R9.reuse, -R6 ;  /* 0x0000000905158223 */ /* 0x080fe20000010806 */
[----:B------:R-:W-:Y:S01]  /*5620*/  @!P0 MOV R6, R18 ;  /* 0x0000001200068202 */ /* 0x000fe20000000f00 */
[----:B------:R-:W-:Y:S01]  /*5630*/  @!P0 FFMA.FTZ R4, R8, R9, R4 ;  /* 0x0000000908048223 */ /* 0x000fe20000010004 */
[----:B------:R-:W-:Y:S02]  /*5640*/  @!P0 HADD2.F32 R5, -RZ, R32.H1_H1 ;  /* 0x30000020ff058230 */ /* 0x000fe40000004100 */
[----:B------:R-:W-:Y:S02]  /*5650*/  @!P0 HADD2.F32 R9, -RZ, R59.H0_H0 ;  /* 0x2000003bff098230 */ /* 0x000fe40000004100 */
[----:B------:R-:W-:Y:S01]  /*5660*/  @!P0 F2FP.PACK_AB R4, R4, R21 ;  /* 0x000000150404823e */ /* 0x000fe200000000ff */
[--C-:B------:R-:W-:Y:S02]  /*5670*/  @!P0 HADD2.F32 R8, -RZ, R6.reuse.H1_H1 ;  /* 0x30000006ff088230 */ /* 0x100fe40000004100 */
[----:B------:R-:W-:Y:S01]  /*5680*/  @!P0 HADD2.F32 R6, -RZ, R6.H0_H0 ;  /* 0x20000006ff068230 */ /* 0x000fe20000004100 */
[----:B------:R-:W-:Y:S02]  /*5690*/  @!P0 MOV R17, R4 ;  /* 0x0000000400118202 */ /* 0x000fe40000000f00 */
[-C--:B------:R-:W-:Y:S02]  /*56a0*/  @!P0 FMUL.FTZ R10, R8, R5.reuse ;  /* 0x00000005080a8220 */ /* 0x080fe40000410000 */
[C---:B------:R-:W-:Y:S02]  /*56b0*/  @!P0 FMUL.FTZ R5, R6.reuse, R5 ;  /* 0x0000000506058220 */ /* 0x040fe40000410000 */
[----:B------:R-:W-:Y:S01]  /*56c0*/  @!P0 FFMA.FTZ R20, R6, R9, -R10 ;  /* 0x0000000906148223 */ /* 0x000fe2000001080a */
[----:B------:R-:W-:Y:S01]  /*56d0*/  @!P0 MOV R6, R19 ;  /* 0x0000001300068202 */ /* 0x000fe20000000f00 */
[----:B------:R-:W-:Y:S01]  /*56e0*/  @!P0 FFMA.FTZ R5, R8, R9, R5 ;  /* 0x0000000908058223 */ /* 0x000fe20000010005 */
[----:B------:R-:W-:Y:S03]  /*56f0*/  @!P0 SHF.R.U32.HI R8, RZ, 0x10, R23 ;  /* 0x00000010ff088819 */ /* 0x000fe60000011617 */
[----:B------:R-:W-:Y:S01]  /*5700*/  @!P0 HADD2.F32 R10, -RZ, R6.H1_H1 ;  /* 0x30000006ff0a8230 */ /* 0x000fe20000004100 */
[----:B------:R-:W-:Y:S01]  /*5710*/  @!P0 F2FP.PACK_AB R5, R5, R20 ;  /* 0x000000140505823e */ /* 0x000fe200000000ff */
[----:B------:R-:W-:Y:S02]  /*5720*/  @!P0 HADD2.F32 R9, -RZ, R8.H0_H0 ;  /* 0x20000008ff098230 */ /* 0x000fe40000004100 */
[----:B------:R-:W-:Y:S01]  /*5730*/  @!P0 HADD2.F32 R8, -RZ, R6.H0_H0 ;  /* 0x20000006ff088230 */ /* 0x000fe20000004100 */
[----:B------:R-:W-:Y:S02]  /*5740*/  @!P0 MOV R18, R5 ;  /* 0x0000000500128202 */ /* 0x000fe40000000f00 */
[-C--:B------:R-:W-:Y:S02]  /*5750*/  @!P0 FMUL.FTZ R13, R10, R9.reuse ;  /* 0x000000090a0d8220 */ /* 0x080fe40000410000 */
[C---:B------:R-:W-:Y:S02]  /*5760*/  @!P0 FMUL.FTZ R6, R8.reuse, R9 ;  /* 0x0000000908068220 */ /* 0x040fe40000410000 */
[-C--:B------:R-:W-:Y:S01]  /*5770*/  @!P0 FFMA.FTZ R13, R8, R11.reuse, -R13 ;  /* 0x0000000b080d8223 */ /* 0x080fe2000001080d */
[----:B------:R-:W-:Y:S01]  /*5780*/  @!P0 F2FP.PACK_AB R8, R3, R22 ;  /* 0x000000160308823e */ /* 0x000fe200000000ff */
[----:B------:R-:W-:Y:S03]  /*5790*/  @!P0 FFMA.FTZ R6, R10, R11, R6 ;  /* 0x0000000b0a068223 */ /* 0x000fe60000010006 */
[----:B------:R-:W-:Y:S02]  /*57a0*/  @!P0 MOV R16, R8 ;  /* 0x0000000800108202 */ /* 0x000fe40000000f00 */
[----:B------:R-:W-:Y:S04]  /*57b0*/  @!P0 F2FP.PACK_AB R3, R6, R13 ;  /* 0x0000000d0603823e */ /* 0x000fe800000000ff */
[----:B------:R-:W-:Y:S05]  /*57c0*/  @!P0 MOV R19, R3 ;  /* 0x0000000300138202 */ /* 0x000fea0000000f00 */
[----:B------:R2:W-:Y:S02]  /*57d0*/  ST.E.128 [R14.64], R16 ;  /* 0x000000100e007985 */ /* 0x0005e4000c101d06 */
.L_x_1734:
[----:B------:R-:W-:Y:S05]  /*57e0*/  BSYNC B0 ;  /* 0x0000000000007941 */ /* 0x000fea0003800000 */
.L_x_1733:
[----:B------:R-:W-:Y:S01]  /*57f0*/  ISETP.GE.AND P0, PT, R205, c[0x0][0x1d4], PT ;  /* 0x00007500cd007a0c */ /* 0x000fe20003f06270 */
[----:B------:R-:W-:Y:S01]  /*5800*/  @!UPT UIADD3 URZ, URZ, URZ, URZ ;  /* 0x0000003f3f3ff290 */ /* 0x000fe2000fffe03f */
[----:B------:R-:W-:Y:S11]  /*5810*/  BSSY B0, `(.L_x_1735) ;  /* 0x0000038000007945 */ /* 0x000ff60003800000 */
[----:B------:R-:W-:-:S05]  /*5820*/  @P0 BRA `(.L_x_1736) ;  /* 0x0000036000000947 */ /* 0x000fca0003800000 */
[C---:B---3--:R-:W-:Y:S01]  /*5830*/  LEA R22, P0, R205.reuse, R29, 0x1 ;  /* 0x0000001dcd167211 */ /* 0x048fe200078008ff */
[----:B--2---:R-:W2:Y:S03]  /*5840*/  LDS.128 R8, [R203+0xe080] ;  /* 0x00e08000cb087984 */ /* 0x004ea60000000c00 */
[----:B------:R-:W-:Y:S02]  /*5850*/  LEA.HI.X R23, R205, R35, R216, 0x1, P0 ;  /* 0x00000023cd177211 */ /* 0x000fe400000f0cd8 */
[----:B------:R-:W-:Y:S11]  /*5860*/  ISETP.GE.AND P0, PT, R146, c[0x0][0x27c], PT ;  /* 0x00009f0092007a0c */ /* 0x000ff60003f06270 */
[----:B------:R-:W-:Y:S02]  /*5870*/  @!UPT UIADD3 URZ, URZ, URZ, URZ ;  /* 0x0000003f3f3ff290 */ /* 0x000fe4000fffe03f */
[----:B------:R-:W-:Y:S01]  /*5880*/  @!P0 HADD2.F32 R3, -RZ, R33.H0_H0 ;  /* 0x20000021ff038230 */ /* 0x000fe20000004100 */
[----:B------:R-:W-:Y:S01]  /*5890*/  @!P0 SHF.R.U64 R6, R24, 0x10, R25 ;  /* 0x0000001018068819 */ /* 0x000fe20000001219 */
[----:B------:R-:W-:Y:S01]  /*58a0*/  @!P0 HADD2.F32 R14, -RZ, R59.H1_H1 ;  /* 0x3000003bff0e8230 */ /* 0x000fe20000004100 */
[----:B------:R-:W-:Y:S01]  /*58b0*/  @!P0 SHF.R.U64 R17, R52, 0x10, R53 ;  /* 0x0000001034118819 */ /* 0x000fe20000001235 */
[----:B------:R-:W-:Y:S01]  /*58c0*/  @!P0 HADD2.F32 R19, -RZ, R60.H0_H0 ;  /* 0x2000003cff138230 */ /* 0x000fe20000004100 */
[----:B------:R-:W-:Y:S01]  /*58d0*/  @!P0 SHF.R.U32.HI R15, RZ, 0x10, R25 ;  /* 0x00000010ff0f8819 */ /* 0x000fe20000011619 */
[----:B------:R-:W-:Y:S01]  /*58e0*/  @!P0 HADD2.F32 R6, -RZ, R6.H0_H0 ;  /* 0x20000006ff068230 */ /* 0x000fe20000004100 */
[----:B------:R-:W-:Y:S01]  /*58f0*/  @!P0 SHF.R.U32.HI R21, RZ, 0x10, R53 ;  /* 0x00000010ff158819 */ /* 0x000fe20000011635 */
[----:B------:R-:W-:Y:S02]  /*5900*/  @!P0 HADD2.F32 R17, -RZ, R17.H0_H0 ;  /* 0x20000011ff118230 */ /* 0x000fe40000004100 */
[----:B------:R-:W-:Y:S02]  /*5910*/  @!P0 HADD2.F32 R15, -RZ, R15.H0_H0 ;  /* 0x2000000fff0f8230 */ /* 0x000fe40000004100 */
[----:B------:R-:W-:Y:S01]  /*5920*/  @!P0 HADD2.F32 R21, -RZ, R21.H0_H0 ;  /* 0x20000015ff158230 */ /* 0x000fe20000004100 */
[----:B--2---:R-:W-:Y:S02]  /*5930*/  @!P0 MOV R4, R8 ;  /* 0x0000000800048202 */ /* 0x004fe40000000f00 */
        /* <DEDUP_REMOVED lines=37> */
.L_x_1736:
[----:B------:R-:W-:Y:S05]  /*5b90*/  BSYNC B0 ;  /* 0x0000000000007941 */ /* 0x000fea0003800000 */
.L_x_1735:
[----:B------:R-:W-:Y:S11]  /*5ba0*/  ISETP.GE.AND P0, PT, R204, c[0x0][0x1d4], PT ;  /* 0x00007500cc007a0c */ /* 0x000ff60003f06270 */
[----:B------:R-:W-:Y:S02]  /*5bb0*/  @!UPT UIADD3 URZ, URZ, URZ, URZ ;  /* 0x0000003f3f3ff290 */ /* 0x000fe4000fffe03f */
        /* <DEDUP_REMOVED lines=56> */
.L_x_1717:
        /* <DEDUP_REMOVED lines=21> */
[----:B------:R-:W-:Y:S01]  /*6090*/  CS2R R22, SRZ ;  /* 0x0000000000167805 */ /* 0x000fe2000001ff00 */
[----:B------:R-:W-:Y:S01]  /*60a0*/  CS2R R20, SRZ ;  /* 0x0000000000147805 */ /* 0x000fe2000001ff00 */
        /* <DEDUP_REMOVED lines=13> */
.L_x_1738:
[----:B------:R-:W-:Y:S05]  /*6180*/  BSYNC B0 ;  /* 0x0000000000007941 */ /* 0x000fea0003800000 */
.L_x_1737:
[----:B------:R-:W-:Y:S01]  /*6190*/  IADD3 R13, R143, 0x20, RZ ;  /* 0x000000208f0d7810 */ /* 0x000fe20007ffe0ff */
[----:B-----5:R-:W-:Y:S01]  /*61a0*/  IMAD.MOV.U32 R6, RZ, RZ, R54 ;  /* 0x000000ffff067224 */ /* 0x020fe200078e0036 */
[----:B------:R-:W-:Y:S01]  /*61b0*/  BSSY B0, `(.L_x_1739) ;  /* 0x000003b000007945 */ /* 0x000fe20003800000 */
[----:B-1----:R-:W-:Y:S01]  /*61c0*/  IMAD.MOV.U32 R5, RZ, RZ, R55 ;  /* 0x000000ffff057224 */ /* 0x002fe200078e0037 */
[----:B------:R-:W-:Y:S01]  /*61d0*/  ISETP.GE.AND P5, PT, R13, R82, PT ;  /* 0x000000520d00720c */ /* 0x000fe20003fa6270 */
[----:B------:R-:W-:Y:S01]  /*61e0*/  IMAD.MOV.U32 R4, RZ, RZ, R52 ;  /* 0x000000ffff047224 */ /* 0x000fe200078e0034 */
[----:B------:R-:W-:Y:S01]  /*61f0*/  CS2R R64, SRZ ;  /* 0x0000000000407805 */ /* 0x000fe2000001ff00 */
        /* <DEDUP_REMOVED lines=23> */
[----:B------:R-:W-:Y:S01]  /*6370*/  CS2R R34, SRZ ;  /* 0x0000000000227805 */ /* 0x000fe2000001ff00 */
[----:B------:R-:W-:Y:S01]  /*6380*/  CS2R R32, SRZ ;  /* 0x0000000000207805 */ /* 0x000fe2000001ff00 */
[----:B------:R-:W-:Y:S01]  /*6390*/  PRMT R14, R4, 0x7610, R14 ;  /* 0x00007610040e7816 */ /* 0x000fe2000000000e */
[----:B------:R-:W-:Y:S01]  /*63a0*/  CS2R R26, SRZ ;  /* 0x00000000001a7805 */ /* 0x000fe2000001ff00 */
[----:B------:R-:W-:Y:S01]  /*63b0*/  PRMT R15, R3, 0x5410, R6 ;  /* 0x00005410030f7816 */ /* 0x000fe20000000006 */
[----:B------:R-:W-:Y:S01]  /*63c0*/  CS2R R24, SRZ ;  /* 0x0000000000187805 */ /* 0x000fe2000001ff00 */
        /* <DEDUP_REMOVED lines=25> */
.L_x_1740:
[----:B------:R-:W-:Y:S05]  /*6560*/  BSYNC B0 ;  /* 0x0000000000007941 */ /* 0x000fea0003800000 */
.L_x_1739:
[----:B------:R-:W-:Y:S01]  /*6570*/  IADD3 R74, -R75, c[0x0][0x1d4], RZ ;  /* 0x000075004b4a7a10 */ /* 0x000fe20007ffe1ff */
[----:B-1---5:R-:W-:Y:S01]  /*6580*/  IMAD.MOV.U32 R4, RZ, RZ, R64 ;  /* 0x000000ffff047224 */ /* 0x022fe200078e0040 */
[----:B------:R1:W2:Y:S01]  /*6590*/  SHFL.IDX PT, R77, R80, RZ, 0x181f ;  /* 0x00181fff504d7589 */ /* 0x0002a200000e0000 */
[----:B------:R-:W-:Y:S01]  /*65a0*/  IMAD.MOV.U32 R3, RZ, RZ, R65 ;  /* 0x000000ffff037224 */ /* 0x000fe200078e0041 */
[----:B------:R-:W-:Y:S01]  /*65b0*/  BSSY B1, `(.L_x_1741) ;  /* 0x000010e000017945 */ /* 0x000fe20003800000 */
[----:B------:R-:W-:Y:S02]  /*65c0*/  IMAD.MOV.U32 R6, RZ, RZ, R66 ;  /* 0x000000ffff067224 */ /* 0x000fe400078e0042 */
[----:B------:R-:W-:Y:S01]  /*65d0*/  IMAD.MOV.U32 R5, RZ, RZ, R67 ;  /* 0x000000ffff057224 */ /* 0x000fe200078e0043 */
[----:B------:R-:W-:Y:S01]  /*65e0*/  PRMT R70, R4, 0x5410, R3 ;  /* 0x0000541004467816 */ /* 0x000fe20000000003 */
[----:B------:R-:W-:Y:S01]  /*65f0*/  IMAD.MOV.U32 R4, RZ, RZ, R60 ;  /* 0x000000ffff047224 */ /* 0x000fe200078e003c */
[----:B------:R1:W3:Y:S01]  /*6600*/  SHFL.IDX PT, R76, R81, RZ, 0x181f ;  /* 0x00181fff514c7589 */ /* 0x0002e200000e0000 */
[----:B------:R-:W-:Y:S01]  /*6610*/  IMAD.MOV.U32 R3, RZ, RZ, R61 ;  /* 0x000000ffff037224 */ /* 0x000fe200078e003d */
[----:B------:R-:W-:Y:S01]  /*6620*/  PRMT R71, R6, 0x5410, R5 ;  /* 0x0000541006477816 */ /* 0x000fe20000000005 */
[----:B------:R-:W-:Y:S01]  /*6630*/  IMAD.MOV.U32 R5, RZ, RZ, R63 ;  /* 0x000000ffff057224 */ /* 0x000fe200078e003f */
[----:B------:R-:W-:Y:S02]  /*6640*/  MOV R6, R62 ;  /* 0x0000003e00067202 */ /* 0x000fe40000000f00 */
[----:B------:R-:W-:Y:S01]  /*6650*/  PRMT R68, R4, 0x5410, R3 ;  /* 0x0000541004447816 */ /* 0x000fe20000000003 */
[----:B------:R-:W-:Y:S01]  /*6660*/  IMAD.MOV.U32 R4, RZ, RZ, R32 ;  /* 0x000000ffff047224 */ /* 0x000fe200078e0020 */
[----:B------:R-:W-:Y:S02]  /*6670*/  MOV R3, R33 ;  /* 0x0000002100037202 */ /* 0x000fe40000000f00 */
[----:B------:R-:W-:Y:S01]  /*6680*/  PRMT R69, R6, 0x5410, R5 ;  /* 0x0000541006457816 */ /* 0x000fe20000000005 */
[----:B------:R-:W-:Y:S01]  /*6690*/  IMAD.MOV.U32 R5, RZ, RZ, R35 ;  /* 0x000000ffff057224 */ /* 0x000fe200078e0023 */
[----:B------:R-:W-:Y:S01]  /*66a0*/  PRMT R37, R4, 0x5410, R3 ;  /* 0x0000541004257816 */ /* 0x000fe20000000003 */
[----:B------:R-:W-:Y:S01]  /*66b0*/  IMAD.MOV.U32 R4, RZ, RZ, R26 ;  /* 0x000000ffff047224 */ /* 0x000fe200078e001a */
[----:B------:R-:W-:Y:S01]  /*66c0*/  MOV R6, R34 ;  /* 0x0000002200067202 */ /* 0x000fe20000000f00 */
[----:B------:R-:W-:Y:S03]  /*66d0*/  IMAD.MOV.U32 R3, RZ, RZ, R27 ;  /* 0x000000ffff037224 */ /* 0x000fe600078e001b */
[----:B------:R-:W-:Y:S02]  /*66e0*/  PRMT R38, R6, 0x5410, R5 ;  /* 0x0000541006267816 */ /* 0x000fe40000000005 */
[----:B------:R-:W-:Y:S02]  /*66f0*/  PRMT R36, R4, 0x5410, R3 ;  /* 0x0000541004247816 */ /* 0x000fe40000000003 */
[----:B------:R-:W-:Y:S04]  /*6700*/  MOV R3, R24 ;  /* 0x0000001800037202 */ /* 0x000fe80000000f00 */
[----:B------:R-:W-:Y:S01]  /*6710*/  PRMT R31, R3, 0x7610, R31 ;  /* 0x00007610031f7816 */ /* 0x000fe2000000001f */
[----:B------:R-:W-:Y:S05]  /*6720*/  IMAD.MOV.U32 R3, RZ, RZ, R25 ;  /* 0x000000ffff037224 */ /* 0x000fea00078e0019 */
[----:B------:R-:W-:Y:S01]  /*6730*/  PRMT R31, R31, 0x5410, R3 ;  /* 0x000054101f1f7816 */ /* 0x000fe20000000003 */
[----:B------:R-:W-:-:S05]  /*6740*/  @P4 BRA `(.L_x_1742) ;  /* 0x00000f4000004947 */ /* 0x000fca0003800000 */
[----:B-123--:R-:W-:Y:S01]  /*6750*/  ISETP.GE.AND P0, PT, R140, c[0x0][0x1d4], PT ;  /* 0x000075008c007a0c */ /* 0x00efe20003f06270 */
[----:B------:R-:W-:Y:S01]  /*6760*/  BSSY B0, `(.L_x_1743) ;  /* 0x0000079000007945 */ /* 0x000fe20003800000 */
[----:B------:R-:W-:Y:S11]  /*6770*/  SHF.R.U32.HI R159, RZ, 0x3, R223 ;  /* 0x00000003ff9f7819 */ /* 0x000ff600000116df */
[----:B------:R-:W-:-:S05]  /*6780*/  @P0 BRA `(.L_x_1744) ;  /* 0x0000076000000947 */ /* 0x000fca0003800000 */
[----:B------:R-:W-:Y:S01]  /*6790*/  SEL R3, R75, R74, !P1 ;  /* 0x0000004a4b037207 */ /* 0x000fe20004800000 */
[----:B------:R-:W1:Y:S01]  /*67a0*/  LDS.128 R16, [R123+0xa080] ;  /* 0x00a080007b107984 */ /* 0x000e620000000c00 */
[----:B------:R-:W-:Y:S02]  /*67b0*/  ISETP.GE.AND P0, PT, R140, c[0x0][0x27c], PT ;  /* 0x00009f008c007a0c */ /* 0x000fe40003f06270 */
[----:B------:R-:W-:Y:S04]  /*67c0*/  SHF.R.S32.HI R4, RZ, 0x1f, R3 ;  /* 0x0000001fff047819 */ /* 0x000fe80000011403 */
[----:B------:R-:W-:Y:S04]  /*67d0*/  LEA.HI R3, R4, R3, RZ, 0x4 ;  /* 0x0000000304037211 */ /* 0x000fe800078f20ff */
[----:B------:R-:W-:Y:S03]  /*67e0*/  LEA.HI.SX32 R3, R3, R73, 0x1c ;  /* 0x0000004903037211 */ /* 0x000fe600078fe2ff */
[----:B------:R-:W-:Y:S01]  /*67f0*/  @!P0 SHF.R.U32.HI R43, RZ, 0x10, R45 ;  /* 0x00000010ff2b8819 */ /* 0x000fe2000001162d */
[----:B------:R-:W-:Y:S01]  /*6800*/  @!P0 HADD2.F32 R40, -RZ, R14.H1_H1 ;  /* 0x3000000eff288230 */ /* 0x000fe20000004100 */
[----:B------:R-:W-:Y:S01]  /*6810*/  SHF.R.S32.HI R4, RZ, 0x1f, R3 ;  /* 0x0000001fff047819 */ /* 0x000fe20000011403 */
[----:B------:R-:W-:Y:S01]  /*6820*/  @!P0 HADD2.F32 R41, -RZ, R28.H1_H1 ;  /* 0x3000001cff298230 */ /* 0x000fe20000004100 */
[----:B------:R-:W-:Y:S01]  /*6830*/  SHF.L.U32 R78, R3, 0x3, RZ ;  /* 0x00000003034e7819 */ /* 0x000fe200000006ff */
[----:B------:R-:W-:Y:S01]  /*6840*/  @!P0 HADD2.F32 R43, -RZ, R43.H0_H0 ;  /* 0x2000002bff2b8230 */ /* 0x000fe20000004100 */
[----:B------:R-:W-:Y:S02]  /*6850*/  LEA.HI R4, R4, R3, RZ, 0x3 ;  /* 0x0000000304047211 */ /* 0x000fe400078f18ff */
[----:B------:R-:W-:Y:S02]  /*6860*/  @!P0 SHF.R.U64 R8, R8, 0x10, R9 ;  /* 0x0000001008088819 */ /* 0x000fe40000001209 */
[----:B------:R-:W-:Y:S02]  /*6870*/  SHF.R.S32.HI R3, RZ, 0x3, R4 ;  /* 0x00000003ff037819 */ /* 0x000fe40000011404 */
[----:B------:R-:W-:Y:S01]  /*6880*/  LOP3.LUT R4, R223, 0x38, R78, 0xf8, !PT ;  /* 0x00000038df047812 */ /* 0x000fe200078ef84e */
[----:B------:R-:W-:Y:S01]  /*6890*/  @!P0 HADD2.F32 R8, -RZ, R8.H0_H0 ;  /* 0x20000008ff088230 */ /* 0x000fe20000004100 */
[----:B------:R-:W-:Y:S01]  /*68a0*/  @!P0 SHF.R.U64 R44, R44, 0x10, R45 ;  /* 0x000000102c2c8819 */ /* 0x000fe2000000122d */
[----:B------:R-:W-:Y:S01]  /*68b0*/  IMAD R3, R3, 0xc00, R7 ;  /* 0x00000c0003037824 */ /* 0x000fe200078e0207 */
[----:B------:R-:W-:Y:S02]  /*68c0*/  LOP3.LUT R4, R4, R159, RZ, 0x3c, !PT ;  /* 0x0000009f04047212 */ /* 0x000fe400078e3cff */
[----:B------:R-:W-:Y:S03]  /*68d0*/  @!P0 SHF.R.U64 R46, R46, 0x10, R47 ;  /* 0x000000102e2e8819 */ /* 0x000fe6000000122f */
[----:B------:R-:W-:Y:S01]  /*68e0*/  IMAD.IADD R3, R3, 0x1, R4 ;  /* 0x0000000103037824 */ /* 0x000fe200078e0204 */
[----:B------:R-:W-:Y:S01]  /*68f0*/  @!P0 HADD2.F32 R4, -RZ, R14.H0_H0 ;  /* 0x2000000eff048230 */ /* 0x000fe20000004100 */
[----:B------:R-:W-:Y:S01]  /*6900*/  @!P0 SHF.R.U32.HI R14, RZ, 0x10, R9 ;  /* 0x00000010ff0e8819 */ /* 0x000fe20000011609 */
[----:B-1----:R-:W-:Y:S02]  /*6910*/  @!P0 IMAD.MOV.U32 R13, RZ, RZ, R16 ;  /* 0x000000ffff0d8224 */ /* 0x002fe400078e0010 */
[----:B------:R-:W-:Y:S02]  /*6920*/  SHF.L.U32 R3, R3, 0x1, RZ ;  /* 0x0000000103037819 */ /* 0x000fe400000006ff */
[----:B------:R-:W-:Y:S02]  /*6930*/  @!P0 HADD2.F32 R9, -RZ, R14.H0_H0 ;  /* 0x2000000eff098230 */ /* 0x000fe40000004100 */
[----:B------:R-:W-:Y:S01]  /*6940*/  @!P0 HADD2.F32 R5, -RZ, R13.H0_H0 ;  /* 0x2000000dff058230 */ /* 0x000fe20000004100 */
[----:B------:R1:W2:Y:S04]  /*6950*/  LDS.128 R48, [R3+0xa080] ;  /* 0x00a0800003307984 */ /* 0x0002a80000000c00 */
[C---:B-1----:R-:W-:Y:S02]  /*6960*/  @!P0 FMUL.FTZ R3, R5.reuse, R4 ;  /* 0x0000000405038220 */ /* 0x042fe40000410000 */
[----:B--2---:R-:W-:Y:S01]  /*6970*/  @!P0 IMAD.MOV.U32 R42, RZ, RZ, R49 ;  /* 0x000000ffff2a8224 */ /* 0x004fe200078e0031 */
[----:B------:R-:W-:Y:S05]  /*6980*/  @!P0 MOV R56, R48 ;  /* 0x0000003000388202 */ /* 0x000fea0000000f00 */
[--C-:B------:R-:W-:Y:S02]  /*6990*/  @!P0 HADD2.F32 R6, -RZ, R56.reuse.H0_H0 ;  /* 0x20000038ff068230 */ /* 0x100fe40000004100 */
[----:B------:R-:W-:Y:S03]  /*69a0*/  @!P0 HADD2.F32 R14, -RZ, R56.H1_H1 ;  /* 0x30000038ff0e8230 */ /* 0x000fe60000004100 */
[C---:B------:R-:W-:Y:S02]  /*69b0*/  @!P0 FMUL.FTZ R4, R6.reuse, R4 ;  /* 0x0000000406048220 */ /* 0x040fe40000410000 */
[-C--:B------:R-:W-:Y:S01]  /*69c0*/  @!P0 FFMA.FTZ R3, R6, R40.reuse, R3 ;  /* 0x0000002806038223 */ /* 0x080fe20000010003 */
[----:B------:R-:W-:Y:S01]  /*69d0*/  @!P0 MOV R6, R17 ;  /* 0x0000001100068202 */ /* 0x000fe20000000f00 */
[----:B------:R-:W-:Y:S01]  /*69e0*/  @!P0 FFMA.FTZ R79, R5, R40, -R4 ;  /* 0x00000028054f8223 */ /* 0x000fe20000010804 */
[----:B------:R-:W-:Y:S02]  /*69f0*/  @!P0 HADD2.F32 R5, -RZ, R15.H0_H0 ;  /* 0x2000000fff058230 */ /* 0x000fe40000004100 */
[----:B------:R-:W-:Y:S02]  /*6a00*/  @!P0 HADD2.F32 R40, -RZ, R42.H0_H0 ;  /* 0x2000002aff288230 */ /* 0x000fe40000004100 */
[----:B------:R-:W-:Y:S02]  /*6a10*/  @!P0 HADD2.F32 R4, -RZ, R6.H0_H0 ;  /* 0x20000006ff048230 */ /* 0x000fe40000004100 */
[----:B------:R-:W-:Y:S01]  /*6a20*/  @!P0 HADD2.F32 R42, -RZ, R42.H1_H1 ;  /* 0x3000002aff2a8230 */ /* 0x000fe20000004100 */
[-C--:B------:R-:W-:Y:S01]  /*6a30*/  @!P0 FMUL.FTZ R45, R40, R5.reuse ;  /* 0x00000005282d8220 */ /* 0x080fe20000410000 */
[----:B------:R-:W-:Y:S01]  /*6a40*/  @!P0 HADD2.F32 R6, -RZ, R6.H1_H1 ;  /* 0x30000006ff068230 */ /* 0x000fe20000004100 */
[C---:B------:R-:W-:Y:S02]  /*6a50*/  @!P0 FMUL.FTZ R5, R4.reuse, R5 ;  /* 0x0000000504058220 */ /* 0x040fe40000410000 */
[----:B------:R-:W-:Y:S02]  /*6a60*/  @!P0 FFMA.FTZ R45, R4, R41, -R45 ;  /* 0x00000029042d8223 */ /* 0x000fe4000001082d */
[----:B------:R-:W-:Y:S04]  /*6a70*/  @!P0 FMUL.FTZ R4, R42, R9 ;  /* 0x000000092a048220 */ /* 0x000fe80000410000 */
[C---:B------:R-:W-:Y:S02]  /*6a80*/  @!P0 FFMA.FTZ R4, R6.reuse, R43, -R4 ;  /* 0x0000002b06048223 */ /* 0x040fe40000010804 */
[----:B------:R-:W-:Y:S01]  /*6a90*/  @!P0 FMUL.FTZ R6, R6, R9 ;  /* 0x0000000906068220 */ /* 0x000fe20000410000 */
[----:B------:R-:W-:Y:S01]  /*6aa0*/  @!P0 HADD2.F32 R9, -RZ, R44.H0_H0 ;  /* 0x2000002cff098230 */ /* 0x000fe20000004100 */
[----:B------:R-:W-:Y:S01]  /*6ab0*/  @!P0 IMAD.MOV.U32 R44, RZ, RZ, R50 ;  /* 0x000000ffff2c8224 */ /* 0x000fe200078e0032 */
[----:B------:R-:W-:Y:S01]  /*6ac0*/  @!P0 F2FP.PACK_AB R56, R4, R45 ;  /* 0x0000002d0438823e */ /* 0x000fe200000000ff */
[----:B------:R-:W-:Y:S01]  /*6ad0*/  @!P0 HADD2.F32 R4, -RZ, R13.H1_H1 ;  /* 0x3000000dff048230 */ /* 0x000fe20000004100 */
[----:B------:R-:W-:Y:S02]  /*6ae0*/  @!P0 FMUL.FTZ R13, R14, R8 ;  /* 0x000000080e0d8220 */ /* 0x000fe40000410000 */
[----:B------:R-:W-:Y:S02]  /*6af0*/  @!P0 MOV R17, R56 ;  /* 0x0000003800118202 */ /* 0x000fe40000000f00 */
[CC--:B------:R-:W-:Y:S02]  /*6b00*/  @!P0 FFMA.FTZ R13, R4.reuse, R9.reuse, -R13 ;  /* 0x00000009040d8223 */ /* 0x0c0fe4000001080d */
[----:B------:R-:W-:Y:S01]  /*6b10*/  @!P0 FMUL.FTZ R4, R4, R8 ;  /* 0x0000000804048220 */ /* 0x000fe20000410000 */
[----:B------:R-:W-:Y:S01]  /*6b20*/  @!P0 HADD2.F32 R8, -RZ, R15.H1_H1 ;  /* 0x3000000fff088230 */ /* 0x000fe20000004100 */
[----:B------:R-:W-:Y:S01]  /*6b30*/  @!P0 SHF.R.U64 R15, R10, 0x10, R11 ;  /* 0x000000100a0f8819 */ /* 0x000fe2000000120b */
[----:B------:R-:W-:Y:S01]  /*6b40*/  @!P0 HADD2.F32 R10, -RZ, R28.H0_H0 ;  /* 0x2000001cff0a8230 */ /* 0x000fe20000004100 */
[----:B------:R-:W-:Y:S01]  /*6b50*/  @!P0 FFMA.FTZ R4, R14, R9, R4 ;  /* 0x000000090e048223 */ /* 0x000fe20000010004 */
[----:B------:R-:W-:Y:S01]  /*6b60*/  @!P0 F2FP.PACK_AB R45, R13, R79 ;  /* 0x0000004f0d2d823e */ /* 0x000fe200000000ff */
[----:B------:R-:W-:Y:S01]  /*6b70*/  @!P0 FFMA.FTZ R5, R40, R41, R5 ;  /* 0x0000002928058223 */ /* 0x000fe20000010005 */
[----:B------:R-:W-:Y:S01]  /*6b80*/  @!P0 MOV R13, R18 ;  /* 0x00000012000d8202 */ /* 0x000fe20000000f00 */
[----:B------:R-:W-:Y:S01]  /*6b90*/  @!P0 FFMA.FTZ R6, R42, R43, R6 ;  /* 0x0000002b2a068223 */ /* 0x000fe20000010006 */
[----:B------:R-:W-:Y:S01]  /*6ba0*/  @!P0 HADD2.F32 R40, -RZ, R44.H0_H0 ;  /* 0x2000002cff288230 */ /* 0x000fe20000004100 */
[----:B------:R-:W-:Y:S01]  /*6bb0*/  @!P0 IMAD.MOV.U32 R16, RZ, RZ, R45 ;  /* 0x000000ffff108224 */ /* 0x000fe200078e002d */
[----:B------:R-:W-:Y:S01]  /*6bc0*/  @!P0 HADD2.F32 R41, -RZ, R57.H0_H0 ;  /* 0x20000039ff298230 */ /* 0x000fe20000004100 */
[----:B------:R-:W-:Y:S01]  /*6bd0*/  @!P0 SHF.R.U32.HI R14, RZ, 0x10, R11 ;  /* 0x00000010ff0e8819 */ /* 0x000fe2000001160b */
[----:B------:R-:W-:Y:S01]  /*6be0*/  @!P0 HADD2.F32 R9, -RZ, R13.H0_H0 ;  /* 0x2000000dff098230 */ /* 0x000fe20000004100 */
[-C--:B------:R-:W-:Y:S01]  /*6bf0*/  @!P0 FMUL.FTZ R42, R40, R8.reuse ;  /* 0x00000008282a8220 */ /* 0x080fe20000410000 */
[----:B------:R-:W-:Y:S02]  /*6c00*/  @!P0 MOV R11, R19 ;  /* 0x00000013000b8202 */ /* 0x000fe40000000f00 */
[----:B------:R-:W-:Y:S01]  /*6c10*/  @!P0 SHF.R.U32.HI R43, RZ, 0x10, R47 ;  /* 0x00000010ff2b8819 */ /* 0x000fe2000001162f */
[C---:B------:R-:W-:Y:S01]  /*6c20*/  @!P0 FFMA.FTZ R79, R9.reuse, R41, -R42 ;  /* 0x00000029094f8223 */ /* 0x040fe2000001082a */
[----:B------:R-:W-:Y:S01]  /*6c30*/  @!P0 MOV R42, R51 ;  /* 0x00000033002a8202 */ /* 0x000fe20000000f00 */
[----:B------:R-:W-:Y:S01]  /*6c40*/  @!P0 FMUL.FTZ R8, R9, R8 ;  /* 0x0000000809088220 */ /* 0x000fe20000410000 */
[----:B------:R-:W-:Y:S01]  /*6c50*/  @!P0 HADD2.F32 R9, -RZ, R11.H0_H0 ;  /* 0x2000000bff098230 */ /* 0x000fe20000004100 */
[----:B------:R-:W-:Y:S01]  /*6c60*/  @!P0 F2FP.PACK_AB R5, R6, R5 ;  /* 0x000000050605823e */ /* 0x000fe200000000ff */
[----:B------:R-:W-:Y:S01]  /*6c70*/  @!P0 HADD2.F32 R28, -RZ, R14.H0_H0 ;  /* 0x2000000eff1c8230 */ /* 0x000fe20000004100 */
[----:B------:R-:W-:Y:S01]  /*6c80*/  @!P0 FFMA.FTZ R8, R40, R41, R8 ;  /* 0x0000002928088223 */ /* 0x000fe20000010008 */
[--C-:B------:R-:W-:Y:S02]  /*6c90*/  @!P0 HADD2.F32 R40, -RZ, R42.reuse.H0_H0 ;  /* 0x2000002aff288230 */ /* 0x100fe40000004100 */
[----:B------:R-:W-:Y:S01]  /*6ca0*/  @!P0 IMAD.MOV.U32 R49, RZ, RZ, R5 ;  /* 0x000000ffff318224 */ /* 0x000fe200078e0005 */
[----:B------:R-:W-:Y:S02]  /*6cb0*/  @!P0 HADD2.F32 R41, -RZ, R57.H1_H1 ;  /* 0x30000039ff298230 */ /* 0x000fe40000004100 */
[-C--:B------:R-:W-:Y:S01]  /*6cc0*/  @!P0 FMUL.FTZ R45, R40, R10.reuse ;  /* 0x0000000a282d8220 */ /* 0x080fe20000410000 */
[----:B------:R-:W-:Y:S01]  /*6cd0*/  @!P0 HADD2.F32 R42, -RZ, R42.H1_H1 ;  /* 0x3000002aff2a8230 */ /* 0x000fe20000004100 */
[C---:B------:R-:W-:Y:S01]  /*6ce0*/  @!P0 FMUL.FTZ R10, R9.reuse, R10 ;  /* 0x0000000a090a8220 */ /* 0x040fe20000410000 */
[----:B------:R-:W-:Y:S01]  /*6cf0*/  @!P0 HADD2.F32 R43, -RZ, R43.H0_H0 ;  /* 0x2000002bff2b8230 */ /* 0x000fe20000004100 */
[----:B------:R-:W-:Y:S01]  /*6d00*/  @!P0 FFMA.FTZ R45, R9, R41, -R45 ;  /* 0x00000029092d8223 */ /* 0x000fe2000001082d */
[----:B------:R-:W-:Y:S01]  /*6d10*/  @!P0 HADD2.F32 R11, -RZ, R11.H1_H1 ;  /* 0x3000000bff0b8230 */ /* 0x000fe20000004100 */
[-C--:B------:R-:W-:Y:S01]  /*6d20*/  @!P0 FMUL.FTZ R9, R42, R28.reuse ;  /* 0x0000001c2a098220 */ /* 0x080fe20000410000 */
[----:B------:R-:W-:Y:S02]  /*6d30*/  @!P0 HADD2.F32 R14, -RZ, R15.H0_H0 ;  /* 0x2000000fff0e8230 */ /* 0x000fe40000004100 */
[----:B------:R-:W-:Y:S01]  /*6d40*/  @!P0 HADD2.F32 R15, -RZ, R44.H1_H1 ;  /* 0x3000002cff0f8230 */ /* 0x000fe20000004100 */
[C---:B------:R-:W-:Y:S01]  /*6d50*/  @!P0 FFMA.FTZ R44, R11.reuse, R43, -R9 ;  /* 0x0000002b0b2c8223 */ /* 0x040fe20000010809 */
[----:B------:R-:W-:Y:S01]  /*6d60*/  @!P0 HADD2.F32 R9, -RZ, R13.H1_H1 ;  /* 0x3000000dff098230 */ /* 0x000fe20000004100 */
[----:B------:R-:W-:Y:S01]  /*6d70*/  @!P0 FMUL.FTZ R11, R11, R28 ;  /* 0x0000001c0b0b8220 */ /* 0x000fe20000410000 */
[----:B------:R-:W-:Y:S01]  /*6d80*/  @!P0 HADD2.F32 R28, -RZ, R46.H0_H0 ;  /* 0x2000002eff1c8230 */ /* 0x000fe20000004100 */
[----:B------:R-:W-:Y:S01]  /*6d90*/  @!P0 FMUL.FTZ R13, R15, R14 ;  /* 0x0000000e0f0d8220 */ /* 0x000fe20000410000 */
[----:B------:R-:W-:Y:S03]  /*6da0*/  @!P0 F2FP.PACK_AB R44, R44, R45 ;  /* 0x0000002d2c2c823e */ /* 0x000fe600000000ff */
[C---:B------:R-:W-:Y:S01]  /*6db0*/  @!P0 FFMA.FTZ R13, R9.reuse, R28, -R13 ;  /* 0x0000001c090d8223 */ /* 0x040fe2000001080d */
[----:B------:R-:W-:Y:S01]  /*6dc0*/  @!P0 MOV R19, R44 ;  /* 0x0000002c00138202 */ /* 0x000fe20000000f00 */
[----:B------:R-:W-:Y:S03]  /*6dd0*/  @!P0 FMUL.FTZ R9, R9, R14 ;  /* 0x0000000e09098220 */ /* 0x000fe60000410000 */
[----:B------:R-:W-:Y:S01]  /*6de0*/  @!P0 F2FP.PACK_AB R14, R13, R79 ;  /* 0x0000004f0d0e823e */ /* 0x000fe200000000ff */
[----:B------:R-:W-:Y:S01]  /*6df0*/  @!P0 FFMA.FTZ R9, R15, R28, R9 ;  /* 0x0000001c0f098223 */ /* 0x000fe20000010009 */
[----:B------:R-:W-:Y:S01]  /*6e00*/  @!P0 F2FP.PACK_AB R13, R4, R3 ;  /* 0x00000003040d823e */ /* 0x000fe200000000ff */
[----:B------:R-:W-:Y:S02]  /*6e10*/  @!P0 FFMA.FTZ R10, R40, R41, R10 ;  /* 0x00000029280a8223 */ /* 0x000fe4000001000a */
[----:B------:R-:W-:Y:S01]  /*6e20*/  @!P0 FFMA.FTZ R11, R42, R43, R11 ;  /* 0x0000002b2a0b8223 */ /* 0x000fe2000001000b */
[----:B------:R-:W-:Y:S01]  /*6e30*/  @!P0 F2FP.PACK_AB R4, R9, R8 ;  /* 0x000000080904823e */ /* 0x000fe200000000ff */
[----:B------:R-:W-:Y:S01]  /*6e40*/  @!P0 IMAD.MOV.U32 R18, RZ, RZ, R14 ;  /* 0x000000ffff128224 */ /* 0x000fe200078e000e */
[----:B------:R-:W-:Y:S02]  /*6e50*/  @!P0 MOV R48, R13 ;  /* 0x0000000d00308202 */ /* 0x000fe40000000f00 */
[----:B------:R-:W-:Y:S02]  /*6e60*/  @!P0 F2FP.PACK_AB R3, R11, R10 ;  /* 0x0000000a0b03823e */ /* 0x000fe400000000ff */
[----:B------:R-:W-:Y:S02]  /*6e70*/  @!P0 MOV R50, R4 ;  /* 0x0000000400328202 */ /* 0x000fe40000000f00 */
[----:B------:R-:W-:Y:S02]  /*6e80*/  @!P0 MOV R51, R3 ;  /* 0x0000000300338202 */ /* 0x000fe40000000f00 */
[C---:B------:R-:W-:Y:S04]  /*6e90*/  LEA R4, P0, R86.reuse, R76, 0x1 ;  /* 0x0000004c56047211 */ /* 0x040fe800078008ff */
[----:B------:R-:W-:Y:S02]  /*6ea0*/  LEA.HI.X R5, R86, R77, R102, 0x1, P0 ;  /* 0x0000004d56057211 */ /* 0x000fe400000f0c66 */
[C---:B------:R-:W-:Y:S03]  /*6eb0*/  ISETP.GE.AND P0, PT, R78.reuse, c[0x0][0x1d4], PT ;  /* 0x000075004e007a0c */ /* 0x040fe60003f06270 */
[----:B------:R1:W-:Y:S10]  /*6ec0*/  ST.E.128 [R4.64], R16 ;  /* 0x0000001004007985 */ /* 0x0003f4000c101d06 */
[----:B------:R-:W-:Y:S05]  /*6ed0*/  @!P0 IMAD.WIDE R8, R78, 0x2, R76 ;  /* 0x000000024e088825 */ /* 0x000fea00078e024c */
[----:B------:R1:W-:Y:S02]  /*6ee0*/  @!P0 ST.E.128 [R8.64], R48 ;  /* 0x0000003008008985 */ /* 0x0003e4000c101d06 */
.L_x_1744:
[----:B------:R-:W-:Y:S05]  /*6ef0*/  BSYNC B0 ;  /* 0x0000000000007941 */ /* 0x000fea0003800000 */
.L_x_1743:
[----:B------:R-:W-:Y:S11]  /*6f00*/  ISETP.GE.AND P0, PT, R142, c[0x0][0x1d4], PT ;  /* 0x000075008e007a0c */ /* 0x000ff60003f06270 */
[----:B------:R-:W-:Y:S02]  /*6f10*/  @!UPT UIADD3 URZ, URZ, URZ, URZ ;  /* 0x0000003f3f3ff290 */ /* 0x000fe4000fffe03f */
[----:B------:R-:W-:-:S05]  /*6f20*/  @P0 BRA `(.L_x_1742) ;  /* 0x0000076000000947 */ /* 0x000fca0003800000 */
[----:B------:R-:W-:Y:S01]  /*6f30*/  SEL R3, R75, R74, !P2 ;  /* 0x0000004a4b037207 */ /* 0x000fe20005000000 */
[----:B-1----:R-:W1:Y:S01]  /*6f40*/  LDS.128 R16, [R121+0xa080] ;  /* 0x00a0800079107984 */ /* 0x002e620000000c00 */
[----:B------:R-:W-:Y:S02]  /*6f50*/  ISETP.GE.AND P0, PT, R142, c[0x0][0x27c], PT ;  /* 0x00009f008e007a0c */ /* 0x000fe40003f06270 */
[----:B------:R-:W-:Y:S04]  /*6f60*/  SHF.R.S32.HI R4, RZ, 0x1f, R3 ;  /* 0x0000001fff047819 */ /* 0x000fe80000011403 */
[----:B------:R-:W-:Y:S04]  /*6f70*/  LEA.HI R3, R4, R3, RZ, 0x4 ;  /* 0x0000000304037211 */ /* 0x000fe800078f20ff */
[----:B------:R-:W-:Y:S03]  /*6f80*/  LEA.HI.SX32 R3, R3, R72, 0x1c ;  /* 0x0000004803037211 */ /* 0x000fe600078fe2ff */
[----:B------:R-:W-:Y:S01]  /*6f90*/  @!P0 SHF.R.U32.HI R10, RZ, 0x10, R21 ;  /* 0x00000010ff0a8819 */ /* 0x000fe20000011615 */
[--C-:B------:R-:W-:Y:S01]  /*6fa0*/  @!P0 HADD2.F32 R11, -RZ, R58.reuse.H0_H0 ;  /* 0x2000003aff0b8230 */ /* 0x100fe20000004100 */
[----:B------:R-:W-:Y:S01]  /*6fb0*/  SHF.R.S32.HI R4, RZ, 0x1f, R3 ;  /* 0x0000001fff047819 */ /* 0x000fe20000011403 */
[----:B------:R-:W-:Y:S01]  /*6fc0*/  @!P0 HADD2.F32 R14, -RZ, R58.H1_H1 ;  /* 0x3000003aff0e8230 */ /* 0x000fe20000004100 */
[----:B------:R-:W-:Y:S01]  /*6fd0*/  SHF.L.U32 R46, R3, 0x3, RZ ;  /* 0x00000003032e7819 */ /* 0x000fe200000006ff */
[----:B------:R-:W-:Y:S01]  /*6fe0*/  @!P0 HADD2.F32 R10, -RZ, R10.H0_H0 ;  /* 0x2000000aff0a8230 */ /* 0x000fe20000004100 */
[----:B------:R-:W-:Y:S02]  /*6ff0*/  LEA.HI R4, R4, R3, RZ, 0x3 ;  /* 0x0000000304047211 */ /* 0x000fe400078f18ff */
[----:B------:R-:W-:Y:S02]  /*7000*/  @!P0 SHF.R.U32.HI R44, RZ, 0x10, R53 ;  /* 0x00000010ff2c8819 */ /* 0x000fe40000011635 */
[----:B------:R-:W-:Y:S02]  /*7010*/  SHF.R.S32.HI R3, RZ, 0x3, R4 ;  /* 0x00000003ff037819 */ /* 0x000fe40000011404 */
[----:B------:R-:W-:Y:S02]  /*7020*/  LOP3.LUT R4, R223, 0x38, R46, 0xf8, !PT ;  /* 0x00000038df047812 */ /* 0x000fe400078ef82e */
[----:B------:R-:W-:Y:S01]  /*7030*/  @!P0 SHF.R.U64 R9, R20, 0x10, R21 ;  /* 0x0000001014098819 */ /* 0x000fe20000001215 */
[----:B------:R-:W-:Y:S01]  /*7040*/  IMAD R3, R3, 0xc00, R7 ;  /* 0x00000c0003037824 */ /* 0x000fe200078e0207 */
[----:B------:R-:W-:Y:S01]  /*7050*/  LOP3.LUT R4, R4, R159, RZ, 0x3c, !PT ;  /* 0x0000009f04047212 */ /* 0x000fe200078e3cff */
[----:B------:R-:W-:Y:S01]  /*7060*/  @!P0 HADD2.F32 R20, -RZ, R44.H0_H0 ;  /* 0x2000002cff148230 */ /* 0x000fe20000004100 */
[----:B------:R-:W-:Y:S01]  /*7070*/  @!P0 SHF.R.U64 R45, R52, 0x10, R53 ;  /* 0x00000010342d8819 */ /* 0x000fe20000001235 */
[----:B------:R-:W-:Y:S02]  /*7080*/  @!P0 HADD2.F32 R9, -RZ, R9.H0_H0 ;  /* 0x20000009ff098230 */ /* 0x000fe40000004100 */
[----:B------:R-:W-:Y:S01]  /*7090*/  IMAD.IADD R3, R3, 0x1, R4 ;  /* 0x0000000103037824 */ /* 0x000fe200078e0204 */
[----:B------:R-:W-:Y:S01]  /*70a0*/  @!P0 HADD2.F32 R4, -RZ, R29.H0_H0 ;  /* 0x2000001dff048230 */ /* 0x000fe20000004100 */
[----:B-1----:R-:W-:Y:S03]  /*70b0*/  @!P0 IMAD.MOV.U32 R8, RZ, RZ, R16 ;  /* 0x000000ffff088224 */ /* 0x002fe600078e0010 */
[----:B------:R-:W-:Y:S02]  /*70c0*/  SHF.L.U32 R3, R3, 0x1, RZ ;  /* 0x0000000103037819 */ /* 0x000fe400000006ff */
[----:B------:R-:W-:Y:S03]  /*70d0*/  @!P0 HADD2.F32 R5, -RZ, R8.H0_H0 ;  /* 0x20000008ff058230 */ /* 0x000fe60000004100 */
[----:B------:R1:W2:Y:S02]  /*70e0*/  LDS.128 R40, [R3+0xa080] ;  /* 0x00a0800003287984 */ /* 0x0002a40000000c00 */
[C---:B-1----:R-:W-:Y:S02]  /*70f0*/  @!P0 FMUL.FTZ R3, R5.reuse, R4 ;  /* 0x0000000405038220 */ /* 0x042fe40000410000 */
[----:B--2---:R-:W-:Y:S01]  /*7100*/  @!P0 IMAD.MOV.U32 R15, RZ, RZ, R41 ;  /* 0x000000ffff0f8224 */ /* 0x004fe200078e0029 */
[----:B------:R-:W-:Y:S04]  /*7110*/  @!P0 MOV R28, R40 ;  /* 0x00000028001c8202 */ /* 0x000fe80000000f00 */
[--C-:B------:R-:W-:Y:S02]  /*7120*/  @!P0 HADD2.F32 R13, -RZ, R15.reuse.H0_H0 ;  /* 0x2000000fff0d8230 */ /* 0x100fe40000004100 */
[----:B------:R-:W-:Y:S02]  /*7130*/  @!P0 HADD2.F32 R6, -RZ, R28.H0_H0 ;  /* 0x2000001cff068230 */ /* 0x000fe40000004100 */
[----:B------:R-:W-:Y:S03]  /*7140*/  @!P0 HADD2.F32 R15, -RZ, R15.H1_H1 ;  /* 0x3000000fff0f8230 */ /* 0x000fe60000004100 */
[C---:B------:R-:W-:Y:S02]  /*7150*/  @!P0 FMUL.FTZ R4, R6.reuse, R4 ;  /* 0x0000000406048220 */ /* 0x040fe40000410000 */
[----:B------:R-:W-:Y:S01]  /*7160*/  @!P0 FFMA.FTZ R3, R6, R11, R3 ;  /* 0x0000000b06038223 */ /* 0x000fe20000010003 */
[----:B------:R-:W-:Y:S01]  /*7170*/  @!P0 MOV R6, R17 ;  /* 0x0000001100068202 */ /* 0x000fe20000000f00 */
[----:B------:R-:W-:Y:S01]  /*7180*/  @!P0 FFMA.FTZ R47, R5, R11, -R4 ;  /* 0x0000000b052f8223 */ /* 0x000fe20000010804 */
[----:B------:R-:W-:Y:S01]  /*7190*/  @!P0 HADD2.F32 R5, -RZ, R29.H1_H1 ;  /* 0x3000001dff058230 */ /* 0x000fe20000004100 */
[----:B------:R-:W-:Y:S02]  /*71a0*/  @!P0 IMAD.MOV.U32 R29, RZ, RZ, R42 ;  /* 0x000000ffff1d8224 */ /* 0x000fe400078e002a */
[--C-:B------:R-:W-:Y:S02]  /*71b0*/  @!P0 HADD2.F32 R4, -RZ, R6.reuse.H0_H0 ;  /* 0x20000006ff048230 */ /* 0x100fe40000004100 */
[-C--:B------:R-:W-:Y:S01]  /*71c0*/  @!P0 FMUL.FTZ R11, R13, R5.reuse ;  /* 0x000000050d0b8220 */ /* 0x080fe20000410000 */
[----:B------:R-:W-:Y:S02]  /*71d0*/  @!P0 HADD2.F32 R6, -RZ, R6.H1_H1 ;  /* 0x30000006ff068230 */ /* 0x000fe40000004100 */
[C---:B------:R-:W-:Y:S02]  /*71e0*/  @!P0 FMUL.FTZ R5, R4.reuse, R5 ;  /* 0x0000000504058220 */ /* 0x040fe40000410000 */
[----:B------:R-:W-:Y:S01]  /*71f0*/  @!P0 FFMA.FTZ R21, R4, R14, -R11 ;  /* 0x0000000e04158223 */ /* 0x000fe2000001080b */
[----:B------:R-:W-:Y:S01]  /*7200*/  @!P0 HADD2.F32 R11, -RZ, R28.H1_H1 ;  /* 0x3000001cff0b8230 */ /* 0x000fe20000004100 */
[----:B------:R-:W-:Y:S04]  /*7210*/  @!P0 FMUL.FTZ R4, R15, R10 ;  /* 0x0000000a0f048220 */ /* 0x000fe80000410000 */
[C---:B------:R-:W-:Y:S02]  /*7220*/  @!P0 FFMA.FTZ R4, R6.reuse, R20, -R4 ;  /* 0x0000001406048223 */ /* 0x040fe40000010804 */
[----:B------:R-:W-:Y:S01]  /*7230*/  @!P0 FMUL.FTZ R6, R6, R10 ;  /* 0x0000000a06068220 */ /* 0x000fe20000410000 */
[----:B------:R-:W-:Y:S02]  /*7240*/  @!P0 HADD2.F32 R10, -RZ, R45.H0_H0 ;  /* 0x2000002dff0a8230 */ /* 0x000fe40000004100 */
[----:B------:R-:W-:Y:S01]  /*7250*/  @!P0 F2FP.PACK_AB R28, R4, R21 ;  /* 0x00000015041c823e */ /* 0x000fe200000000ff */
[----:B------:R-:W-:Y:S01]  /*7260*/  @!P0 HADD2.F32 R4, -RZ, R8.H1_H1 ;  /* 0x30000008ff048230 */ /* 0x000fe20000004100 */
[CC--:B------:R-:W-:Y:S02]  /*7270*/  @!P0 FMUL.FTZ R8, R11.reuse, R9.reuse ;  /* 0x000000090b088220 */ /* 0x0c0fe40000410000 */
[----:B------:R-:W-:Y:S02]  /*7280*/  @!P0 MOV R17, R28 ;  /* 0x0000001c00118202 */ /* 0x000fe40000000f00 */
[CC--:B------:R-:W-:Y:S01]  /*7290*/  @!P0 FFMA.FTZ R8, R4.reuse, R10.reuse, -R8 ;  /* 0x0000000a04088223 */ /* 0x0c0fe20000010808 */
[----:B------:R-:W-:Y:S01]  /*72a0*/  @!P0 SHF.R.U32.HI R28, RZ, 0x10, R55 ;  /* 0x00000010ff1c8819 */ /* 0x000fe20000011637 */
[----:B------:R-:W-:Y:S03]  /*72b0*/  @!P0 FMUL.FTZ R4, R4, R9 ;  /* 0x0000000904048220 */ /* 0x000fe60000410000 */
[----:B------:R-:W-:Y:S01]  /*72c0*/  @!P0 F2FP.PACK_AB R21, R8, R47 ;  /* 0x0000002f0815823e */ /* 0x000fe200000000ff */
[----:B------:R-:W-:Y:S01]  /*72d0*/  @!P0 FFMA.FTZ R4, R11, R10, R4 ;  /* 0x0000000a0b048223 */ /* 0x000fe20000010004 */
[----:B------:R-:W-:Y:S01]  /*72e0*/  @!P0 HADD2.F32 R8, -RZ, R30.H0_H0 ;  /* 0x2000001eff088230 */ /* 0x000fe20000004100 */
[----:B------:R-:W-:Y:S01]  /*72f0*/  @!P0 FFMA.FTZ R5, R13, R14, R5 ;  /* 0x0000000e0d058223 */ /* 0x000fe20000010005 */
[----:B------:R-:W-:Y:S01]  /*7300*/  @!P0 MOV R13, R18 ;  /* 0x00000012000d8202 */ /* 0x000fe20000000f00 */
[----:B------:R-:W-:Y:S01]  /*7310*/  @!P0 FFMA.FTZ R6, R15, R20, R6 ;  /* 0x000000140f068223 */ /* 0x000fe20000010006 */
[----:B------:R-:W-:Y:S01]  /*7320*/  @!P0 HADD2.F32 R10, -RZ, R29.H0_H0 ;  /* 0x2000001dff0a8230 */ /* 0x000fe20000004100 */
[----:B------:R-:W-:Y:S01]  /*7330*/  @!P0 IMAD.MOV.U32 R16, RZ, RZ, R21 ;  /* 0x000000ffff108224 */ /* 0x000fe200078e0015 */
[----:B------:R-:W-:Y:S01]  /*7340*/  @!P0 HADD2.F32 R11, -RZ, R59.H0_H0 ;  /* 0x2000003bff0b8230 */ /* 0x000fe20000004100 */
[--C-:B------:R-:W-:Y:S01]  /*7350*/  @!P0 SHF.R.U64 R15, R22, 0x10, R23.reuse ;  /* 0x00000010160f8819 */ /* 0x100fe20000001217 */
[----:B------:R-:W-:Y:S01]  /*7360*/  @!P0 HADD2.F32 R9, -RZ, R13.H0_H0 ;  /* 0x2000000dff098230 */ /* 0x000fe20000004100 */
[CC--:B------:R-:W-:Y:S01]  /*7370*/  @!P0 FMUL.FTZ R20, R10.reuse, R8.reuse ;  /* 0x000000080a148220 */ /* 0x0c0fe20000410000 */
[----:B------:R-:W-:Y:S01]  /*7380*/  @!P0 SHF.R.U32.HI R14, RZ, 0x10, R23 ;  /* 0x00000010ff0e8819 */ /* 0x000fe20000011617 */
[----:B------:R-:W-:Y:S01]  /*7390*/  @!P0 HADD2.F32 R22, -RZ, R59.H1_H1 ;  /* 0x3000003bff168230 */ /* 0x000fe20000004100 */
[----:B------:R-:W-:Y:S01]  /*73a0*/  @!P0 MOV R23, R43 ;  /* 0x0000002b00178202 */ /* 0x000fe20000000f00 */
[C---:B------:R-:W-:Y:S01]  /*73b0*/  @!P0 FMUL.FTZ R8, R9.reuse, R8 ;  /* 0x0000000809088220 */ /* 0x040fe20000410000 */
[----:B------:R-:W-:Y:S01]  /*73c0*/  @!P0 HADD2.F32 R28, -RZ, R28.H0_H0 ;  /* 0x2000001cff1c8230 */ /* 0x000fe20000004100 */
[-C--:B------:R-:W-:Y:S01]  /*73d0*/  @!P0 FFMA.FTZ R45, R9, R11.reuse, -R20 ;  /* 0x0000000b092d8223 */ /* 0x080fe20000010814 */
[----:B------:R-:W-:Y:S01]  /*73e0*/  @!P0 HADD2.F32 R20, -RZ, R14.H0_H0 ;  /* 0x2000000eff148230 */ /* 0x000fe20000004100 */
[----:B------:R-:W-:Y:S01]  /*73f0*/  @!P0 FFMA.FTZ R8, R10, R11, R8 ;  /* 0x0000000b0a088223 */ /* 0x000fe20000010008 */
[----:B------:R-:W-:Y:S01]  /*7400*/  @!P0 MOV R11, R19 ;  /* 0x00000013000b8202 */ /* 0x000fe20000000f00 */
[----:B------:R-:W-:Y:S01]  /*7410*/  @!P0 HADD2.F32 R10, -RZ, R30.H1_H1 ;  /* 0x3000001eff0a8230 */ /* 0x000fe20000004100 */
[----:B------:R-:W-:Y:S01]  /*7420*/  @!P0 SHF.R.U64 R30, R54, 0x10, R55 ;  /* 0x00000010361e8819 */ /* 0x000fe20000001237 */
[----:B------:R-:W-:Y:S01]  /*7430*/  @!P0 HADD2.F32 R21, -RZ, R23.H0_H0 ;  /* 0x20000017ff158230 */ /* 0x000fe20000004100 */
[----:B------:R-:W-:Y:S01]  /*7440*/  @!P0 F2FP.PACK_AB R5, R6, R5 ;  /* 0x000000050605823e */ /* 0x000fe200000000ff */
[----:B------:R-:W-:Y:S02]  /*7450*/  @!P0 HADD2.F32 R9, -RZ, R11.H0_H0 ;  /* 0x2000000bff098230 */ /* 0x000fe40000004100 */
[----:B------:R-:W-:Y:S01]  /*7460*/  @!P0 HADD2.F32 R23, -RZ, R23.H1_H1 ;  /* 0x30000017ff178230 */ /* 0x000fe20000004100 */
[-C--:B------:R-:W-:Y:S01]  /*7470*/  @!P0 FMUL.FTZ R44, R21, R10.reuse ;  /* 0x0000000a152c8220 */ /* 0x080fe20000410000 */
[----:B------:R-:W-:Y:S01]  /*7480*/  @!P0 HADD2.F32 R11, -RZ, R11.H1_H1 ;  /* 0x3000000bff0b8230 */ /* 0x000fe20000004100 */
[C---:B------:R-:W-:Y:S01]  /*7490*/  @!P0 FMUL.FTZ R10, R9.reuse, R10 ;  /* 0x0000000a090a8220 */ /* 0x040fe20000410000 */
[----:B------:R-:W-:Y:S01]  /*74a0*/  @!P0 HADD2.F32 R14, -RZ, R15.H0_H0 ;  /* 0x2000000fff0e8230 */ /* 0x000fe20000004100 */
[----:B------:R-:W-:Y:S01]  /*74b0*/  @!P0 FFMA.FTZ R44, R9, R22, -R44 ;  /* 0x00000016092c8223 */ /* 0x000fe2000001082c */
[----:B------:R-:W-:Y:S01]  /*74c0*/  @!P0 HADD2.F32 R15, -RZ, R29.H1_H1 ;  /* 0x3000001dff0f8230 */ /* 0x000fe20000004100 */
[----:B------:R-:W-:Y:S02]  /*74d0*/  @!P0 FMUL.FTZ R9, R23, R20 ;  /* 0x0000001417098220 */ /* 0x000fe40000410000 */
[----:B------:R-:W-:Y:S02]  /*74e0*/  @!P0 IMAD.MOV.U32 R41, RZ, RZ, R5 ;  /* 0x000000ffff298224 */ /* 0x000fe400078e0005 */
        /* <DEDUP_REMOVED lines=26> */
.L_x_1742:
[----:B-123--:R-:W-:Y:S05]  /*7690*/  BSYNC B1 ;  /* 0x0000000000017941 */ /* 0x00efea0003800000 */
.L_x_1741:
[----:B------:R1:W2:Y:S04]  /*76a0*/  SHFL.IDX PT, R45, R80, 0x1, 0x181f ;  /* 0x00381f00502d7f89 */ /* 0x0002a800000e0000 */
[----:B------:R1:W3:Y:S01]  /*76b0*/  SHFL.IDX PT, R44, R81, 0x1, 0x181f ;  /* 0x00381f00512c7f89 */ /* 0x0002e200000e0000 */
[----:B------:R-:W-:-:S05]  /*76c0*/  @P5 BRA `(.L_x_1730) ;  /* 0x0000130000005947 */ /* 0x000fca0003800000 */
[----:B------:R-:W-:Y:S01]  /*76d0*/  ISETP.GE.AND P0, PT, R140, c[0x0][0x1d4], PT ;  /* 0x000075008c007a0c */ /* 0x000fe20003f06270 */
[----:B------:R-:W-:Y:S01]  /*76e0*/  BSSY B0, `(.L_x_1745) ;  /* 0x0000079000007945 */ /* 0x000fe20003800000 */
[----:B------:R-:W-:Y:S11]  /*76f0*/  SHF.R.U32.HI R30, RZ, 0x3, R222 ;  /* 0x00000003ff1e7819 */ /* 0x000ff600000116de */
[----:B------:R-:W-:-:S05]  /*7700*/  @P0 BRA `(.L_x_1746) ;  /* 0x0000076000000947 */ /* 0x000fca0003800000 */
[----:B------:R-:W-:Y:S01]  /*7710*/  SEL R3, R75, R74, !P1 ;  /* 0x0000004a4b037207 */ /* 0x000fe20004800000 */
[----:B------:R-:W4:Y:S01]  /*7720*/  LDS.128 R16, [R122+0xa080] ;  /* 0x00a080007a107984 */ /* 0x000f220000000c00 */
        /* <DEDUP_REMOVED lines=13> */
[----:B------:R-:W-:Y:S01]  /*7800*/  LOP3.LUT R4, R222, 0x38, R28, 0xf8, !PT ;  /* 0x00000038de047812 */ /* 0x000fe200078ef81c */
[----:B------:R-:W-:Y:S01]  /*7810*/  @!P0 HADD2.F32 R20, -RZ, R20.H0_H0 ;  /* 0x20000014ff148230 */ /* 0x000fe20000004100 */
[----:B------:R-:W-:Y:S01]  /*7820*/  @!P0 SHF.R.U64 R10, R24, 0x10, R25 ;  /* 0x00000010180a8819 */ /* 0x000fe20000001219 */
[----:B------:R-:W-:Y:S01]  /*7830*/  IMAD R3, R3, 0xc00, R12 ;  /* 0x00000c0003037824 */ /* 0x000fe200078e020c */
[----:B------:R-:W-:Y:S02]  /*7840*/  LOP3.LUT R4, R4, R30, RZ, 0x3c, !PT ;  /* 0x0000001e04047212 */ /* 0x000fe400078e3cff */
[----:B------:R-:W-:Y:S01]  /*7850*/  @!P0 SHF.R.U64 R22, R60, 0x10, R61 ;  /* 0x000000103c168819 */ /* 0x000fe2000000123d */
[----:B------:R-:W-:Y:S02]  /*7860*/  @!P0 HADD2.F32 R10, -RZ, R10.H0_H0 ;  /* 0x2000000aff0a8230 */ /* 0x000fe40000004100 */
[----:B------:R-:W-:Y:S01]  /*7870*/  IMAD.IADD R3, R3, 0x1, R4 ;  /* 0x0000000103037824 */ /* 0x000fe200078e0204 */
[----:B------:R-:W-:Y:S01]  /*7880*/  @!P0 HADD2.F32 R4, -RZ, R31.H0_H0 ;  /* 0x2000001fff048230 */ /* 0x000fe20000004100 */
[----:B----4-:R-:W-:Y:S03]  /*7890*/  @!P0 IMAD.MOV.U32 R8, RZ, RZ, R16 ;  /* 0x000000ffff088224 */ /* 0x010fe600078e0010 */
[----:B------:R-:W-:Y:S02]  /*78a0*/  SHF.L.U32 R3, R3, 0x1, RZ ;  /* 0x0000000103037819 */ /* 0x000fe400000006ff */
[----:B------:R-:W-:Y:S03]  /*78b0*/  @!P0 HADD2.F32 R5, -RZ, R8.H0_H0 ;  /* 0x20000008ff058230 */ /* 0x000fe60000004100 */
[----:B------:R4:W5:Y:S02]  /*78c0*/  LDS.128 R40, [R3+0xa080] ;  /* 0x00a0800003287984 */ /* 0x0009640000000c00 */
[C---:B----4-:R-:W-:Y:S02]  /*78d0*/  @!P0 FMUL.FTZ R3, R5.reuse, R4 ;  /* 0x0000000405038220 */ /* 0x050fe40000410000 */
[----:B-----5:R-:W-:Y:S01]  /*78e0*/  @!P0 IMAD.MOV.U32 R15, RZ, RZ, R41 ;  /* 0x000000ffff0f8224 */ /* 0x020fe200078e0029 */
[----:B------:R-:W-:Y:S01]  /*78f0*/  @!P0 MOV R21, R40 ;  /* 0x0000002800158202 */ /* 0x000fe20000000f00 */
[----:B------:R-:W-:Y:S03]  /*7900*/  @!P0 IMAD.MOV.U32 R25, RZ, RZ, R42 ;  /* 0x000000ffff198224 */ /* 0x000fe600078e002a */
[----:B------:R-:W-:Y:S02]  /*7910*/  @!P0 HADD2.F32 R13, -RZ, R15.H0_H0 ;  /* 0x2000000fff0d8230 */ /* 0x000fe40000004100 */
[----:B------:R-:W-:Y:S02]  /*7920*/  @!P0 HADD2.F32 R6, -RZ, R21.H0_H0 ;  /* 0x20000015ff068230 */ /* 0x000fe40000004100 */
[----:B------:R-:W-:Y:S03]  /*7930*/  @!P0 HADD2.F32 R15, -RZ, R15.H1_H1 ;  /* 0x3000000fff0f8230 */ /* 0x000fe60000004100 */
[C---:B------:R-:W-:Y:S02]  /*7940*/  @!P0 FMUL.FTZ R4, R6.reuse, R4 ;  /* 0x0000000406048220 */ /* 0x040fe40000410000 */
[----:B------:R-:W-:Y:S01]  /*7950*/  @!P0 FFMA.FTZ R3, R6, R11, R3 ;  /* 0x0000000b06038223 */ /* 0x000fe20000010003 */
[----:B------:R-:W-:Y:S01]  /*7960*/  @!P0 MOV R6, R17 ;  /* 0x0000001100068202 */ /* 0x000fe20000000f00 */
[----:B------:R-:W-:Y:S01]  /*7970*/  @!P0 FFMA.FTZ R29, R5, R11, -R4 ;  /* 0x0000000b051d8223 */ /* 0x000fe20000010804 */
[----:B------:R-:W-:Y:S03]  /*7980*/  @!P0 HADD2.F32 R5, -RZ, R31.H1_H1 ;  /* 0x3000001fff058230 */ /* 0x000fe60000004100 */
[--C-:B------:R-:W-:Y:S02]  /*7990*/  @!P0 HADD2.F32 R4, -RZ, R6.reuse.H0_H0 ;  /* 0x20000006ff048230 */ /* 0x100fe40000004100 */
[-C--:B------:R-:W-:Y:S01]  /*79a0*/  @!P0 FMUL.FTZ R11, R13, R5.reuse ;  /* 0x000000050d0b8220 */ /* 0x080fe20000410000 */
[----:B------:R-:W-:Y:S02]  /*79b0*/  @!P0 HADD2.F32 R6, -RZ, R6.H1_H1 ;  /* 0x30000006ff068230 */ /* 0x000fe40000004100 */
[C---:B------:R-:W-:Y:S02]  /*79c0*/  @!P0 FMUL.FTZ R5, R4.reuse, R5 ;  /* 0x0000000504058220 */ /* 0x040fe40000410000 */
[----:B------:R-:W-:Y:S01]  /*79d0*/  @!P0 FFMA.FTZ R23, R4, R14, -R11 ;  /* 0x0000000e04178223 */ /* 0x000fe2000001080b */
[----:B------:R-:W-:Y:S01]  /*79e0*/  @!P0 HADD2.F32 R11, -RZ, R21.H1_H1 ;  /* 0x30000015ff0b8230 */ /* 0x000fe20000004100 */
[-C--:B------:R-:W-:Y:S04]  /*79f0*/  @!P0 FMUL.FTZ R4, R15, R9.reuse ;  /* 0x000000090f048220 */ /* 0x080fe80000410000 */
[C---:B------:R-:W-:Y:S02]  /*7a00*/  @!P0 FFMA.FTZ R4, R6.reuse, R20, -R4 ;  /* 0x0000001406048223 */ /* 0x040fe40000010804 */
[----:B------:R-:W-:Y:S01]  /*7a10*/  @!P0 FMUL.FTZ R6, R6, R9 ;  /* 0x0000000906068220 */ /* 0x000fe20000410000 */
[----:B------:R-:W-:Y:S02]  /*7a20*/  @!P0 HADD2.F32 R9, -RZ, R22.H0_H0 ;  /* 0x20000016ff098230 */ /* 0x000fe40000004100 */
[----:B------:R-:W-:Y:S01]  /*7a30*/  @!P0 F2FP.PACK_AB R24, R4, R23 ;  /* 0x000000170418823e */ /* 0x000fe200000000ff */
[----:B------:R-:W-:Y:S01]  /*7a40*/  @!P0 HADD2.F32 R4, -RZ, R8.H1_H1 ;  /* 0x30000008ff048230 */ /* 0x000fe20000004100 */
[C---:B------:R-:W-:Y:S01]  /*7a50*/  @!P0 FMUL.FTZ R8, R11.reuse, R10 ;  /* 0x0000000a0b088220 */ /* 0x040fe20000410000 */
[----:B------:R-:W-:Y:S01]  /*7a60*/  @!P0 MOV R23, R43 ;  /* 0x0000002b00178202 */ /* 0x000fe20000000f00 */
[----:B------:R-:W-:Y:S01]  /*7a70*/  @!P0 HADD2.F32 R22, -RZ, R69.H1_H1 ;  /* 0x30000045ff168230 */ /* 0x000fe20000004100 */
[----:B------:R-:W-:Y:S01]  /*7a80*/  @!P0 MOV R17, R24 ;  /* 0x0000001800118202 */ /* 0x000fe20000000f00 */
[C---:B------:R-:W-:Y:S01]  /*7a90*/  @!P0 FFMA.FTZ R8, R4.reuse, R9, -R8 ;  /* 0x0000000904088223 */ /* 0x040fe20000010808 */
[----:B------:R-:W-:Y:S01]  /*7aa0*/  @!P0 SHF.R.U32.HI R24, RZ, 0x10, R63 ;  /* 0x00000010ff188819 */ /* 0x000fe2000001163f */
[----:B------:R-:W-:Y:S01]  /*7ab0*/  @!P0 FMUL.FTZ R4, R4, R10 ;  /* 0x0000000a04048220 */ /* 0x000fe20000410000 */
[----:B------:R-:W-:Y:S02]  /*7ac0*/  @!P0 HADD2.F32 R10, -RZ, R25.H0_H0 ;  /* 0x20000019ff0a8230 */ /* 0x000fe40000004100 */
[----:B------:R-:W-:Y:S01]  /*7ad0*/  @!P0 F2FP.PACK_AB R21, R8, R29 ;  /* 0x0000001d0815823e */ /* 0x000fe200000000ff */
[----:B------:R-:W-:Y:S01]  /*7ae0*/  @!P0 FFMA.FTZ R4, R11, R9, R4 ;  /* 0x000000090b048223 */ /* 0x000fe20000010004 */
[----:B------:R-:W-:Y:S01]  /*7af0*/  @!P0 HADD2.F32 R8, -RZ, R36.H0_H0 ;  /* 0x20000024ff088230 */ /* 0x000fe20000004100 */
[----:B------:R-:W-:Y:S01]  /*7b00*/  @!P0 FFMA.FTZ R5, R13, R14, R5 ;  /* 0x0000000e0d058223 */ /* 0x000fe20000010005 */
[----:B------:R-:W-:Y:S01]  /*7b10*/  @!P0 MOV R13, R18 ;  /* 0x00000012000d8202 */ /* 0x000fe20000000f00 */
[----:B------:R-:W-:Y:S01]  /*7b20*/  @!P0 FFMA.FTZ R6, R15, R20, R6 ;  /* 0x000000140f068223 */ /* 0x000fe20000010006 */
[----:B------:R-:W-:Y:S01]  /*7b30*/  @!P0 HADD2.F32 R11, -RZ, R69.H0_H0 ;  /* 0x20000045ff0b8230 */ /* 0x000fe20000004100 */
[-C--:B------:R-:W-:Y:S01]  /*7b40*/  @!P0 FMUL.FTZ R20, R10, R8.reuse ;  /* 0x000000080a148220 */ /* 0x080fe20000410000 */
[----:B------:R-:W-:Y:S01]  /*7b50*/  @!P0 SHF.R.U32.HI R14, RZ, 0x10, R27 ;  /* 0x00000010ff0e8819 */ /* 0x000fe2000001161b */
[----:B------:R-:W-:Y:S01]  /*7b60*/  @!P0 IMAD.MOV.U32 R16, RZ, RZ, R21 ;  /* 0x000000ffff108224 */ /* 0x000fe200078e0015 */
[----:B------:R-:W-:Y:S01]  /*7b70*/  @!P0 HADD2.F32 R9, -RZ, R13.H0_H0 ;  /* 0x2000000dff098230 */ /* 0x000fe20000004100 */
[----:B------:R-:W-:Y:S01]  /*7b80*/  @!P0 SHF.R.U64 R15, R26, 0x10, R27 ;  /* 0x000000101a0f8819 */ /* 0x000fe2000000121b */
[--C-:B------:R-:W-:Y:S01]  /*7b90*/  @!P0 HADD2.F32 R21, -RZ, R23.reuse.H0_H0 ;  /* 0x20000017ff158230 */ /* 0x100fe20000004100 */
[----:B------:R-:W-:Y:S01]  /*7ba0*/  @!P0 SHF.R.U64 R26, R62, 0x10, R63 ;  /* 0x000000103e1a8819 */ /* 0x000fe2000000123f */
[----:B------:R-:W-:Y:S01]  /*7bb0*/  @!P0 HADD2.F32 R23, -RZ, R23.H1_H1 ;  /* 0x30000017ff178230 */ /* 0x000fe20000004100 */
[C---:B------:R-:W-:Y:S01]  /*7bc0*/  @!P0 FMUL.FTZ R8, R9.reuse, R8 ;  /* 0x0000000809088220 */ /* 0x040fe20000410000 */
[----:B------:R-:W-:Y:S01]  /*7bd0*/  @!P0 HADD2.F32 R24, -RZ, R24.H0_H0 ;  /* 0x20000018ff188230 */ /* 0x000fe20000004100 */
[-C--:B------:R-:W-:Y:S01]  /*7be0*/  @!P0 FFMA.FTZ R29, R9, R11.reuse, -R20 ;  /* 0x0000000b091d8223 */ /* 0x080fe20000010814 */
[----:B------:R-:W-:Y:S01]  /*7bf0*/  @!P0 HADD2.F32 R20, -RZ, R14.H0_H0 ;  /* 0x2000000eff148230 */ /* 0x000fe20000004100 */
[----:B------:R-:W-:Y:S01]  /*7c00*/  @!P0 FFMA.FTZ R8, R10, R11, R8 ;  /* 0x0000000b0a088223 */ /* 0x000fe20000010008 */
[----:B------:R-:W-:Y:S01]  /*7c10*/  @!P0 MOV R11, R19 ;  /* 0x00000013000b8202 */ /* 0x000fe20000000f00 */
[----:B------:R-:W-:Y:S01]  /*7c20*/  @!P0 HADD2.F32 R10, -RZ, R36.H1_H1 ;  /* 0x30000024ff0a8230 */ /* 0x000fe20000004100 */
[----:B------:R-:W-:Y:S01]  /*7c30*/  @!P0 F2FP.PACK_AB R5, R6, R5 ;  /* 0x000000050605823e */ /* 0x000fe200000000ff */
[----:B------:R-:W-:Y:S02]  /*7c40*/  @!P0 HADD2.F32 R14, -RZ, R15.H0_H0 ;  /* 0x2000000fff0e8230 */ /* 0x000fe40000004100 */
[--C-:B------:R-:W-:Y:S01]  /*7c50*/  @!P0 HADD2.F32 R9, -RZ, R11.reuse.H0_H0 ;  /* 0x2000000bff098230 */ /* 0x100fe20000004100 */
[----:B------:R-:W-:Y:S01]  /*7c60*/  @!P0 FMUL.FTZ R27, R21, R10 ;  /* 0x0000000a151b8220 */ /* 0x000fe20000410000 */
[----:B------:R-:W-:Y:S01]  /*7c70*/  @!P0 HADD2.F32 R11, -RZ, R11.H1_H1 ;  /* 0x3000000bff0b8230 */ /* 0x000fe20000004100 */
[----:B------:R-:W-:Y:S01]  /*7c80*/  @!P0 IMAD.MOV.U32 R41, RZ, RZ, R5 ;  /* 0x000000ffff298224 */ /* 0x000fe200078e0005 */
[----:B------:R-:W-:Y:S01]  /*7c90*/  @!P0 HADD2.F32 R15, -RZ, R25.H1_H1 ;  /* 0x30000019ff0f8230 */ /* 0x000fe20000004100 */
[C---:B------:R-:W-:Y:S02]  /*7ca0*/  @!P0 FFMA.FTZ R27, R9.reuse, R22, -R27 ;  /* 0x00000016091b8223 */ /* 0x040fe4000001081b */
[----:B------:R-:W-:Y:S02]  /*7cb0*/  @!P0 FMUL.FTZ R10, R9, R10 ;  /* 0x0000000a090a8220 */ /* 0x000fe40000410000 */
[----:B------:R-:W-:Y:S04]  /*7cc0*/  @!P0 FMUL.FTZ R9, R23, R20 ;  /* 0x0000001417098220 */ /* 0x000fe80000410000 */
        /* <DEDUP_REMOVED lines=20> */
[C---:B---3--:R-:W-:Y:S04]  /*7e10*/  LEA R4, P0, R86.reuse, R44, 0x1 ;  /* 0x0000002c56047211 */ /* 0x048fe800078008ff */
[----:B--2---:R-:W-:Y:S02]  /*7e20*/  LEA.HI.X R5, R86, R45, R102, 0x1, P0 ;  /* 0x0000002d56057211 */ /* 0x004fe400000f0c66 */
[C---:B------:R-:W-:Y:S03]  /*7e30*/  ISETP.GE.AND P0, PT, R28.reuse, c[0x0][0x1d4], PT ;  /* 0x000075001c007a0c */ /* 0x040fe60003f06270 */
[----:B------:R2:W-:Y:S10]  /*7e40*/  ST.E.128 [R4.64], R16 ;  /* 0x0000001004007985 */ /* 0x0005f4000c101d06 */
[----:B------:R-:W-:Y:S05]  /*7e50*/  @!P0 IMAD.WIDE R8, R28, 0x2, R44 ;  /* 0x000000021c088825 */ /* 0x000fea00078e022c */
[----:B------:R2:W-:Y:S02]  /*7e60*/  @!P0 ST.E.128 [R8.64], R40 ;  /* 0x0000002808008985 */ /* 0x0005e4000c101d06 */
.L_x_1746:
[----:B------:R-:W-:Y:S05]  /*7e70*/  BSYNC B0 ;  /* 0x0000000000007941 */ /* 0x000fea0003800000 */
.L_x_1745:
[----:B------:R-:W-:Y:S11]  /*7e80*/  ISETP.GE.AND P0, PT, R142, c[0x0][0x1d4], PT ;  /* 0x000075008e007a0c */ /* 0x000ff60003f06270 */
[----:B------:R-:W-:Y:S02]  /*7e90*/  @!UPT UIADD3 URZ, URZ, URZ, URZ ;  /* 0x0000003f3f3ff290 */ /* 0x000fe4000fffe03f */
[----:B------:R-:W-:-:S05]  /*7ea0*/  @P0 BRA `(.L_x_1730) ;  /* 0x00000b2000000947 */ /* 0x000fca0003800000 */
[----:B------:R-:W-:Y:S01]  /*7eb0*/  SEL R3, R75, R74, !P2 ;  /* 0x0000004a4b037207 */ /* 0x000fe20005000000 */
[----:B--2---:R-:W2:Y:S01]  /*7ec0*/  LDS.128 R16, [R120+0xa080] ;  /* 0x00a0800078107984 */ /* 0x004ea20000000c00 */
[----:B------:R-:W-:Y:S02]  /*7ed0*/  ISETP.GE.AND P0, PT, R142, c[0x0][0x27c], PT ;  /* 0x00009f008e007a0c */ /* 0x000fe40003f06270 */
[----:B------:R-:W-:Y:S04]  /*7ee0*/  SHF.R.S32.HI R4, RZ, 0x1f, R3 ;  /* 0x0000001fff047819 */ /* 0x000fe80000011403 */
[----:B------:R-:W-:Y:S04]  /*7ef0*/  LEA.HI R3, R4, R3, RZ, 0x4 ;  /* 0x0000000304037211 */ /* 0x000fe800078f20ff */
[----:B------:R-:W-:Y:S03]  /*7f00*/  LEA.HI.SX32 R3, R3, R72, 0x1c ;  /* 0x0000004803037211 */ /* 0x000fe600078fe2ff */
[----:B------:R-:W-:Y:S01]  /*7f10*/  @!P0 SHF.R.U64 R27, R66, 0x10, R67 ;  /* 0x00000010421b8819 */ /* 0x000fe20000001243 */
[--C-:B------:R-:W-:Y:S01]  /*7f20*/  @!P0 HADD2.F32 R14, -RZ, R70.reuse.H1_H1 ;  /* 0x30000046ff0e8230 */ /* 0x100fe20000004100 */
[----:B------:R-:W-:Y:S01]  /*7f30*/  SHF.R.S32.HI R4, RZ, 0x1f, R3 ;  /* 0x0000001fff047819 */ /* 0x000fe20000011403 */
[----:B------:R-:W-:Y:S01]  /*7f40*/  @!P0 HADD2.F32 R11, -RZ, R70.H0_H0 ;  /* 0x20000046ff0b8230 */ /* 0x000fe20000004100 */
[----:B------:R-:W-:Y:S02]  /*7f50*/  SHF.L.U32 R36, R3, 0x3, RZ ;  /* 0x0000000303247819 */ /* 0x000fe400000006ff */
[----:B------:R-:W-:Y:S02]  /*7f60*/  LEA.HI R4, R4, R3, RZ, 0x3 ;  /* 0x0000000304047211 */ /* 0x000fe400078f18ff */
[--C-:B------:R-:W-:Y:S02]  /*7f70*/  @!P0 SHF.R.U32.HI R9, RZ, 0x10, R33.reuse ;  /* 0x00000010ff098819 */ /* 0x100fe40000011621 */
[----:B------:R-:W-:Y:S02]  /*7f80*/  SHF.R.S32.HI R3, RZ, 0x3, R4 ;  /* 0x00000003ff037819 */ /* 0x000fe40000011404 */
[----:B------:R-:W-:Y:S01]  /*7f90*/  LOP3.LUT R4, R222, 0x38, R36, 0xf8, !PT ;  /* 0x00000038de047812 */ /* 0x000fe200078ef824 */
[----:B------:R-:W-:Y:S01]  /*7fa0*/  @!P0 HADD2.F32 R9, -RZ, R9.H0_H0 ;  /* 0x20000009ff098230 */ /* 0x000fe20000004100 */
[----:B------:R-:W-:Y:S01]  /*7fb0*/  @!P0 SHF.R.U64 R10, R32, 0x10, R33 ;  /* 0x00000010200a8819 */ /* 0x000fe20000001221 */
[----:B------:R-:W-:Y:S01]  /*7fc0*/  IMAD R3, R3, 0xc00, R12 ;  /* 0x00000c0003037824 */ /* 0x000fe200078e020c */
[----:B------:R-:W-:Y:S02]  /*7fd0*/  LOP3.LUT R4, R4, R30, RZ, 0x3c, !PT ;  /* 0x0000001e04047212 */ /* 0x000fe400078e3cff */
[--C-:B------:R-:W-:Y:S01]  /*7fe0*/  @!P0 SHF.R.U32.HI R21, RZ, 0x10, R65.reuse ;  /* 0x00000010ff158819 */ /* 0x100fe20000011641 */
[----:B------:R-:W-:Y:S01]  /*7ff0*/  @!P0 HADD2.F32 R10, -RZ, R10.H0_H0 ;  /* 0x2000000aff0a8230 */ /* 0x000fe20000004100 */
[----:B------:R-:W-:Y:S01]  /*8000*/  @!P0 SHF.R.U64 R23, R64, 0x10, R65 ;  /* 0x0000001040178819 */ /* 0x000fe20000001241 */
[----:B------:R-:W-:Y:S01]  /*8010*/  IMAD.IADD R3, R3, 0x1, R4 ;  /* 0x0000000103037824 */ /* 0x000fe200078e0204 */
[----:B------:R-:W-:Y:S01]  /*8020*/  @!P0 HADD2.F32 R4, -RZ, R37.H0_H0 ;  /* 0x20000025ff048230 */ /* 0x000fe20000004100 */
[----:B------:R-:W-:Y:S01]  /*8030*/  @!P0 SHF.R.U32.HI R26, RZ, 0x10, R67 ;  /* 0x00000010ff1a8819 */ /* 0x000fe20000011643 */
[----:B------:R-:W-:Y:S01]  /*8040*/  @!P0 HADD2.F32 R21, -RZ, R21.H0_H0 ;  /* 0x20000015ff158230 */ /* 0x000fe20000004100 */
[----:B--2---:R-:W-:Y:S01]  /*8050*/  @!P0 IMAD.MOV.U32 R8, RZ, RZ, R16 ;  /* 0x000000ffff088224 */ /* 0x004fe200078e0010 */
[----:B------:R-:W-:Y:S02]  /*8060*/  SHF.L.U32 R3, R3, 0x1, RZ ;  /* 0x0000000103037819 */ /* 0x000fe400000006ff */
[----:B------:R-:W-:Y:S02]  /*8070*/  @!P0 HADD2.F32 R26, -RZ, R26.H0_H0 ;  /* 0x2000001aff1a8230 */ /* 0x000fe40000004100 */
[----:B------:R-:W-:Y:S01]  /*8080*/  @!P0 HADD2.F32 R5, -RZ, R8.H0_H0 ;  /* 0x20000008ff058230 */ /* 0x000fe20000004100 */
[----:B------:R2:W4:Y:S04]  /*8090*/  LDS.128 R28, [R3+0xa080] ;  /* 0x00a08000031c7984 */ /* 0x0005280000000c00 */
[C---:B--2---:R-:W-:Y:S02]  /*80a0*/  @!P0 FMUL.FTZ R3, R5.reuse, R4 ;  /* 0x0000000405038220 */ /* 0x044fe40000410000 */
[----:B----4-:R-:W-:Y:S01]  /*80b0*/  @!P0 IMAD.MOV.U32 R15, RZ, RZ, R29 ;  /* 0x000000ffff0f8224 */ /* 0x010fe200078e001d */
        /* <DEDUP_REMOVED lines=15> */
[----:B------:R-:W-:Y:S02]  /*81b0*/  @!P0 FMUL.FTZ R4, R20, R9 ;  /* 0x0000000914048220 */ /* 0x000fe40000410000 */
[----:B------:R-:W-:Y:S02]  /*81c0*/  @!P0 IMAD.MOV.U32 R22, RZ, RZ, R30 ;  /* 0x000000ffff168224 */ /* 0x000fe400078e001e */
[C---:B------:R-:W-:Y:S02]  /*81d0*/  @!P0 FFMA.FTZ R4, R6.reuse, R21, -R4 ;  /* 0x0000001506048223 */ /* 0x040fe40000010804 */
[----:B------:R-:W-:Y:S01]  /*81e0*/  @!P0 FMUL.FTZ R6, R6, R9 ;  /* 0x0000000906068220 */ /* 0x000fe20000410000 */
[----:B------:R-:W-:Y:S02]  /*81f0*/  @!P0 HADD2.F32 R9, -RZ, R23.H0_H0 ;  /* 0x20000017ff098230 */ /* 0x000fe40000004100 */
[----:B------:R-:W-:Y:S01]  /*8200*/  @!P0 F2FP.PACK_AB R15, R4, R15 ;  /* 0x0000000f040f823e */ /* 0x000fe200000000ff */
[----:B------:R-:W-:Y:S01]  /*8210*/  @!P0 HADD2.F32 R4, -RZ, R8.H1_H1 ;  /* 0x30000008ff048230 */ /* 0x000fe20000004100 */
[CC--:B------:R-:W-:Y:S03]  /*8220*/  @!P0 FMUL.FTZ R8, R11.reuse, R10.reuse ;  /* 0x0000000a0b088220 */ /* 0x0c0fe60000410000 */
[----:B------:R-:W-:Y:S01]  /*8230*/  @!P0 IMAD.MOV.U32 R17, RZ, RZ, R15 ;  /* 0x000000ffff118224 */ /* 0x000fe200078e000f */
[----:B------:R-:W-:Y:S01]  /*8240*/  @!P0 SHF.R.U64 R15, R34, 0x10, R35 ;  /* 0x00000010220f8819 */ /* 0x000fe20000001223 */
[CC--:B------:R-:W-:Y:S02]  /*8250*/  @!P0 FFMA.FTZ R8, R4.reuse, R9.reuse, -R8 ;  /* 0x0000000904088223 */ /* 0x0c0fe40000010808 */
        /* <DEDUP_REMOVED lines=8> */
[----:B------:R-:W-:Y:S01]  /*82e0*/  @!P0 MOV R16, R8 ;  /* 0x0000000800108202 */ /* 0x000fe20000000f00 */
[----:B------:R-:W-:Y:S01]  /*82f0*/  @!P0 HADD2.F32 R8, -RZ, R38.H0_H0 ;  /* 0x20000026ff088230 */ /* 0x000fe20000004100 */
[----:B------:R-:W-:Y:S01]  /*8300*/  @!P0 SHF.R.U32.HI R11, RZ, 0x10, R35 ;  /* 0x00000010ff0b8819 */ /* 0x000fe20000011623 */
[----:B------:R-:W-:Y:S01]  /*8310*/  @!P0 HADD2.F32 R9, -RZ, R14.H0_H0 ;  /* 0x2000000eff098230 */ /* 0x000fe20000004100 */
[----:B------:R-:W-:Y:S01]  /*8320*/  @!P0 F2FP.PACK_AB R5, R6, R5 ;  /* 0x000000050605823e */ /* 0x000fe200000000ff */
[--C-:B------:R-:W-:Y:S01]  /*8330*/  @!P0 HADD2.F32 R13, -RZ, R71.reuse.H0_H0 ;  /* 0x20000047ff0d8230 */ /* 0x100fe20000004100 */
[CC--:B------:R-:W-:Y:S01]  /*8340*/  @!P0 FMUL.FTZ R23, R10.reuse, R8.reuse ;  /* 0x000000080a178220 */ /* 0x0c0fe20000410000 */
[----:B------:R-:W-:Y:S01]  /*8350*/  @!P0 HADD2.F32 R24, -RZ, R71.H1_H1 ;  /* 0x30000047ff188230 */ /* 0x000fe20000004100 */
[C---:B------:R-:W-:Y:S01]  /*8360*/  @!P0 FMUL.FTZ R8, R9.reuse, R8 ;  /* 0x0000000809088220 */ /* 0x040fe20000410000 */
[----:B------:R-:W-:Y:S01]  /*8370*/  @!P0 HADD2.F32 R20, -RZ, R11.H0_H0 ;  /* 0x2000000bff148230 */ /* 0x000fe20000004100 */
[----:B------:R-:W-:Y:S01]  /*8380*/  @!P0 FFMA.FTZ R33, R9, R13, -R23 ;  /* 0x0000000d09218223 */ /* 0x000fe20000010817 */
[----:B------:R-:W-:Y:S01]  /*8390*/  @!P0 MOV R9, R19 ;  /* 0x0000001300098202 */ /* 0x000fe20000000f00 */
[----:B------:R-:W-:Y:S01]  /*83a0*/  @!P0 FFMA.FTZ R8, R10, R13, R8 ;  /* 0x0000000d0a088223 */ /* 0x000fe20000010008 */
[----:B------:R-:W-:Y:S01]  /*83b0*/  @!P0 MOV R13, R31 ;  /* 0x0000001f000d8202 */ /* 0x000fe20000000f00 */
[----:B------:R-:W-:Y:S01]  /*83c0*/  @!P0 IMAD.MOV.U32 R29, RZ, RZ, R5 ;  /* 0x000000ffff1d8224 */ /* 0x000fe200078e0005 */
[----:B------:R-:W-:Y:S02]  /*83d0*/  @!P0 HADD2.F32 R10, -RZ, R38.H1_H1 ;  /* 0x30000026ff0a8230 */ /* 0x000fe40000004100 */
[----:B------:R-:W-:Y:S02]  /*83e0*/  @!P0 HADD2.F32 R11, -RZ, R9.H1_H1 ;  /* 0x30000009ff0b8230 */ /* 0x000fe40000004100 */
[--C-:B------:R-:W-:Y:S02]  /*83f0*/  @!P0 HADD2.F32 R23, -RZ, R13.reuse.H0_H0 ;  /* 0x2000000dff178230 */ /* 0x100fe40000004100 */
[----:B------:R-:W-:Y:S02]  /*8400*/  @!P0 HADD2.F32 R25, -RZ, R13.H1_H1 ;  /* 0x3000000dff198230 */ /* 0x000fe40000004100 */
[----:B------:R-:W-:Y:S01]  /*8410*/  @!P0 HADD2.F32 R13, -RZ, R9.H0_H0 ;  /* 0x20000009ff0d8230 */ /* 0x000fe20000004100 */
[----:B------:R-:W-:Y:S02]  /*8420*/  @!P0 FMUL.FTZ R21, R23, R10 ;  /* 0x0000000a17158220 */ /* 0x000fe40000410000 */
[----:B------:R-:W-:Y:S02]  /*8430*/  @!P0 FMUL.FTZ R9, R25, R20 ;  /* 0x0000001419098220 */ /* 0x000fe40000410000 */
[----:B------:R-:W-:Y:S01]  /*8440*/  @!P0 FFMA.FTZ R32, R13, R24, -R21 ;  /* 0x000000180d208223 */ /* 0x000fe20000010815 */
[----:B------:R-:W-:Y:S01]  /*8450*/  @!P0 HADD2.F32 R21, -RZ, R22.H1_H1 ;  /* 0x30000016ff158230 */ /* 0x000fe20000004100 */
[----:B------:R-:W-:Y:S01]  /*8460*/  @!P0 FFMA.FTZ R9, R11, R26, -R9 ;  /* 0x0000001a0b098223 */ /* 0x000fe20000010809 */
[----:B------:R-:W-:Y:S01]  /*8470*/  @!P0 HADD2.F32 R22, -RZ, R27.H0_H0 ;  /* 0x2000001bff168230 */ /* 0x000fe20000004100 */
[----:B------:R-:W-:Y:S01]  /*8480*/  @!P0 FMUL.FTZ R10, R13, R10 ;  /* 0x0000000a0d0a8220 */ /* 0x000fe20000410000 */
[----:B------:R-:W-:Y:S01]  /*8490*/  @!P0 F2FP.PACK_AB R13, R4, R3 ;  /* 0x00000003040d823e */ /* 0x000fe200000000ff */
[----:B------:R-:W-:Y:S01]  /*84a0*/  @!P0 FMUL.FTZ R11, R11, R20 ;  /* 0x000000140b0b8220 */ /* 0x000fe20000410000 */
[----:B------:R-:W-:Y:S01]  /*84b0*/  @!P0 F2FP.PACK_AB R32, R9, R32 ;  /* 0x000000200920823e */ /* 0x000fe200000000ff */
[----:B------:R-:W-:Y:S01]  /*84c0*/  @!P0 HADD2.F32 R9, -RZ, R14.H1_H1 ;  /* 0x3000000eff098230 */ /* 0x000fe20000004100 */
[----:B------:R-:W-:Y:S01]  /*84d0*/  @!P0 MOV R28, R13 ;  /* 0x0000000d001c8202 */ /* 0x000fe20000000f00 */
[-C--:B------:R-:W-:Y:S01]  /*84e0*/  @!P0 FMUL.FTZ R14, R21, R15.reuse ;  /* 0x0000000f150e8220 */ /* 0x080fe20000410000 */
[----:B------:R-:W-:Y:S03]  /*84f0*/  @!P0 MOV R19, R32 ;  /* 0x0000002000138202 */ /* 0x000fe60000000f00 */
[CC--:B------:R-:W-:Y:S02]  /*8500*/  @!P0 FFMA.FTZ R14, R9.reuse, R22.reuse, -R14 ;  /* 0x00000016090e8223 */ /* 0x0c0fe4000001080e */
[----:B------:R-:W-:Y:S03]  /*8510*/  @!P0 FMUL.FTZ R9, R9, R15 ;  /* 0x0000000f09098220 */ /* 0x000fe60000410000 */
[----:B------:R-:W-:Y:S01]  /*8520*/  @!P0 F2FP.PACK_AB R27, R14, R33 ;  /* 0x000000210e1b823e */ /* 0x000fe200000000ff */
[----:B------:R-:W-:Y:S01]  /*8530*/  @!P0 FFMA.FTZ R9, R21, R22, R9 ;  /* 0x0000001615098223 */ /* 0x000fe20000010009 */
[----:B---3--:R-:W-:Y:S01]  /*8540*/  LEA R14, P3, R85, R44, 0x1 ;  /* 0x0000002c550e7211 */ /* 0x008fe200078608ff */
[----:B------:R-:W-:Y:S02]  /*8550*/  @!P0 FFMA.FTZ R10, R23, R24, R10 ;  /* 0x00000018170a8223 */ /* 0x000fe4000001000a */
[----:B------:R-:W-:Y:S01]  /*8560*/  @!P0 IMAD.MOV.U32 R18, RZ, RZ, R27 ;  /* 0x000000ffff128224 */ /* 0x000fe200078e001b */
[----:B------:R-:W-:Y:S01]  /*8570*/  LEA.HI.X R15, R85, R45, R101, 0x1, P3 ;  /* 0x0000002d550f7211 */ /* 0x000fe200018f0c65 */
[----:B------:R-:W-:Y:S01]  /*8580*/  @!P0 FFMA.FTZ R11, R25, R26, R11 ;  /* 0x0000001a190b8223 */ /* 0x000fe2000001000b */
[----:B------:R-:W-:Y:S03]  /*8590*/  @!P0 F2FP.PACK_AB R4, R9, R8 ;  /* 0x000000080904823e */ /* 0x000fe600000000ff */
[----:B------:R2:W-:Y:S01]  /*85a0*/  ST.E.128 [R14.64], R16 ;  /* 0x000000100e007985 */ /* 0x0005e2000c101d06 */
[----:B------:R-:W-:Y:S02]  /*85b0*/  @!P0 F2FP.PACK_AB R3, R11, R10 ;  /* 0x0000000a0b03823e */ /* 0x000fe400000000ff */
[----:B------:R-:W-:Y:S02]  /*85c0*/  @!P0 MOV R30, R4 ;  /* 0x00000004001e8202 */ /* 0x000fe40000000f00 */
[----:B------:R-:W-:Y:S02]  /*85d0*/  @!P0 MOV R31, R3 ;  /* 0x00000003001f8202 */ /* 0x000fe40000000f00 */
[----:B------:R-:W-:Y:S11]  /*85e0*/  ISETP.GE.AND P0, PT, R36, c[0x0][0x1d4], PT ;  /* 0x0000750024007a0c */ /* 0x000ff60003f06270 */
[----:B------:R-:W-:Y:S02]  /*85f0*/  @!UPT UIADD3 URZ, URZ, URZ, URZ ;  /* 0x0000003f3f3ff290 */ /* 0x000fe4000fffe03f */
[----:B------:R-:W-:-:S05]  /*8600*/  @P0 BRA `(.L_x_1730) ;  /* 0x000003c000000947 */ /* 0x000fca0003800000 */
[C---:B------:R-:W-:Y:S04]  /*8610*/  LEA R4, P0, R36.reuse, R44, 0x1 ;  /* 0x0000002c24047211 */ /* 0x040fe800078008ff */
[----:B------:R-:W-:Y:S05]  /*8620*/  LEA.HI.X.SX32 R5, R36, R45, 0x1, P0 ;  /* 0x0000002d24057211 */ /* 0x000fea00000f0eff */
[----:B------:R3:W-:Y:S01]  /*8630*/  ST.E.128 [R4.64], R28 ;  /* 0x0000001c04007985 */ /* 0x0007e2000c101d06 */
[----:B------:R-:W-:-:S05]  /*8640*/  BRA `(.L_x_1730) ;  /* 0x0000038000007947 */ /* 0x000fca0003800000 */
.L_x_1716:
[----:B------:R1:W2:Y:S01]  /*8650*/  SHFL.IDX PT, R5, R80, RZ, 0x181f ;  /* 0x00181fff50057589 */ /* 0x0002a200000e0000 */
[----:B------:R-:W-:Y:S01]  /*8660*/  IMAD R3, R39, -0x30, R2 ;  /* 0xffffffd027037824 */ /* 0x000fe200078e0202 */
[----:B------:R-:W-:Y:S02]  /*8670*/  BSSY B0, `(.L_x_1747) ;  /* 0x000001c000007945 */ /* 0x000fe40003800000 */
[----:B------:R1:W3:Y:S02]  /*8680*/  SHFL.IDX PT, R4, R81, RZ, 0x181f ;  /* 0x00181fff51047589 */ /* 0x0002e400000e0000 */
[----:B------:R-:W-:Y:S04]  /*8690*/  IMNMX R82, R3, 0x30, PT ;  /* 0x0000003003527817 */ /* 0x000fe80003800200 */
[----:B------:R-:W-:Y:S04]  /*86a0*/  IADD3 R6, -R143, R82, RZ ;  /* 0x000000528f067210 */ /* 0x000fe80007ffe1ff */
[----:B------:R-:W-:Y:S11]  /*86b0*/  ISETP.GE.AND P0, PT, R6, 0x1, PT ;  /* 0x000000010600780c */ /* 0x000ff60003f06270 */
[----:B------:R-:W-:Y:S02]  /*86c0*/  @!UPT UIADD3 URZ, URZ, URZ, URZ ;  /* 0x0000003f3f3ff290 */ /* 0x000fe4000fffe03f */
[----:B------:R-:W-:-:S05]  /*86d0*/  @!P0 BRA `(.L_x_1748) ;  /* 0x0000015000008947 */ /* 0x000fca0003800000 */
[----:B-12---:R-:W-:Y:S02]  /*86e0*/  ISETP.GE.AND P0, PT, R140, c[0x0][0x1d4], PT ;  /* 0x000075008c007a0c */ /* 0x006fe40003f06270 */
[----:B------:R-:W-:Y:S11]  /*86f0*/  ISETP.GE.AND P4, PT, R142, c[0x0][0x1d4], PT ;  /* 0x000075008e007a0c */ /* 0x000ff60003f86270 */
[----:B------:R-:W1:Y:S01]  /*8700*/  @!P0 LDS.128 R20, [R203+0xa080] ;  /* 0x00a08000cb148984 */ /* 0x000e620000000c00 */
[CC--:B---3--:R-:W-:Y:S04]  /*8710*/  @!P0 LEA R8, P3, R140.reuse, R4.reuse, 0x1 ;  /* 0x000000048c088211 */ /* 0x0c8fe800078608ff */
[-C--:B------:R-:W-:Y:S02]  /*8720*/  @!P0 LEA.HI.X R9, R140, R5.reuse, R141, 0x1, P3 ;  /* 0x000000058c098211 */ /* 0x080fe400018f0c8d */
[CC--:B------:R-:W-:Y:S04]  /*8730*/  @!P4 LEA R14, P3, R206.reuse, R4.reuse, 0x1 ;  /* 0x00000004ce0ec211 */ /* 0x0c0fe800078608ff */
[-C--:B------:R-:W-:Y:S02]  /*8740*/  @!P4 LEA.HI.X R15, R206, R5.reuse, R214, 0x1, P3 ;  /* 0x00000005ce0fc211 */ /* 0x080fe400018f0cd6 */
[C---:B------:R-:W-:Y:S11]  /*8750*/  ISETP.GE.AND P3, PT, R205.reuse, c[0x0][0x1d4], PT ;  /* 0x00007500cd007a0c */ /* 0x040ff60003f66270 */
[----:B------:R-:W-:Y:S02]  /*8760*/  @!UPT UIADD3 URZ, URZ, URZ, URZ ;  /* 0x0000003f3f3ff290 */ /* 0x000fe4000fffe03f */
[CC--:B------:R-:W-:Y:S04]  /*8770*/  @!P3 LEA R10, P5, R205.reuse, R4.reuse, 0x1 ;  /* 0x00000004cd0ab211 */ /* 0x0c0fe800078a08ff */
[-C--:B------:R-:W-:Y:S01]  /*8780*/  @!P3 LEA.HI.X R11, R205, R5.reuse, R216, 0x1, P5 ;  /* 0x00000005cd0bb211 */ /* 0x080fe200028f0cd8 */
[----:B-1----:R-:W-:Y:S01]  /*8790*/  @!P0 ST.E.128 [R8.64], R20 ;  /* 0x0000001408008985 */ /* 0x002fe2000c101d06 */
[C---:B------:R-:W-:Y:S03]  /*87a0*/  ISETP.GE.AND P0, PT, R204.reuse, c[0x0][0x1d4], PT ;  /* 0x00007500cc007a0c */ /* 0x040fe60003f06270 */
[----:B------:R-:W1:Y:S10]  /*87b0*/  @!P4 LDS.128 R16, [R203+0xb880] ;  /* 0x00b88000cb10c984 */ /* 0x000e740000000c00 */
[C---:B------:R-:W-:Y:S04]  /*87c0*/  @!P0 LEA R4, P5, R204.reuse, R4, 0x1 ;  /* 0x00000004cc048211 */ /* 0x040fe800078a08ff */
[----:B------:R-:W-:Y:S01]  /*87d0*/  @!P0 LEA.HI.X R5, R204, R5, R215, 0x1, P5 ;  /* 0x00000005cc058211 */ /* 0x000fe200028f0cd7 */
[----:B-1----:R-:W-:Y:S04]  /*87e0*/  @!P4 ST.E.128 [R14.64], R16 ;  /* 0x000000100e00c985 */ /* 0x002fe8000c101d06 */
[----:B------:R-:W1:Y:S04]  /*87f0*/  @!P3 LDS.128 R16, [R203+0xd080] ;  /* 0x00d08000cb10b984 */ /* 0x000e680000000c00 */
[----:B-1----:R-:W-:Y:S04]  /*8800*/  @!P3 ST.E.128 [R10.64], R16 ;  /* 0x000000100a00b985 */ /* 0x002fe8000c101d06 */
[----:B------:R-:W1:Y:S04]  /*8810*/  @!P0 LDS.128 R8, [R203+0xe880] ;  /* 0x00e88000cb088984 */ /* 0x000e680000000c00 */
[----:B-1----:R1:W-:Y:S02]  /*8820*/  @!P0 ST.E.128 [R4.64], R8 ;  /* 0x0000000804008985 */ /* 0x0023e4000c101d06 */
.L_x_1748:
[----:B-12---:R-:W-:Y:S05]  /*8830*/  BSYNC B0 ;  /* 0x0000000000007941 */ /* 0x006fea0003800000 */
.L_x_1747:
[----:B---3--:R1:W2:Y:S01]  /*8840*/  SHFL.IDX PT, R4, R80, 0x1, 0x181f ;  /* 0x00381f0050047f89 */ /* 0x0082a200000e0000 */
[----:B------:R-:W-:Y:S03]  /*8850*/  ISETP.GE.AND P0, PT, R6, 0x21, PT ;  /* 0x000000210600780c */ /* 0x000fe60003f06270 */
[----:B------:R1:W3:Y:S10]  /*8860*/  SHFL.IDX PT, R3, R81, 0x1, 0x181f ;  /* 0x00381f0051037f89 */ /* 0x0002f400000e0000 */
[----:B------:R-:W-:-:S05]  /*8870*/  @!P0 BRA `(.L_x_1730) ;  /* 0x0000015000008947 */ /* 0x000fca0003800000 */
[----:B------:R-:W-:Y:S02]  /*8880*/  ISETP.GE.AND P0, PT, R140, c[0x0][0x1d4], PT ;  /* 0x000075008c007a0c */ /* 0x000fe40003f06270 */
[----:B------:R-:W-:Y:S11]  /*8890*/  ISETP.GE.AND P4, PT, R142, c[0x0][0x1d4], PT ;  /* 0x000075008e007a0c */ /* 0x000ff60003f86270 */
[----:B------:R-:W4:Y:S01]  /*88a0*/  @!P0 LDS.128 R24, [R203+0xb080] ;  /* 0x00b08000cb188984 */ /* 0x000f220000000c00 */
[CC--:B---3--:R-:W-:Y:S04]  /*88b0*/  @!P0 LEA R8, P3, R140.reuse, R3.reuse, 0x1 ;  /* 0x000000038c088211 */ /* 0x0c8fe800078608ff */
[-C--:B--2---:R-:W-:Y:S02]  /*88c0*/  @!P0 LEA.HI.X R9, R140, R4.reuse, R141, 0x1, P3 ;  /* 0x000000048c098211 */ /* 0x084fe400018f0c8d */
[CC--:B------:R-:W-:Y:S04]  /*88d0*/  @!P4 LEA R14, P3, R206.reuse, R3.reuse, 0x1 ;  /* 0x00000003ce0ec211 */ /* 0x0c0fe800078608ff */
[-C--:B------:R-:W-:Y:S02]  /*88e0*/  @!P4 LEA.HI.X R15, R206, R4.reuse, R214, 0x1, P3 ;  /* 0x00000004ce0fc211 */ /* 0x080fe400018f0cd6 */
[C---:B------:R-:W-:Y:S11]  /*88f0*/  ISETP.GE.AND P3, PT, R205.reuse, c[0x0][0x1d4], PT ;  /* 0x00007500cd007a0c */ /* 0x040ff60003f66270 */
[----:B------:R-:W-:Y:S02]  /*8900*/  @!UPT UIADD3 URZ, URZ, URZ, URZ ;  /* 0x0000003f3f3ff290 */ /* 0x000fe4000fffe03f */
[CC--:B------:R-:W-:Y:S04]  /*8910*/  @!P3 LEA R10, P5, R205.reuse, R3.reuse, 0x1 ;  /* 0x00000003cd0ab211 */ /* 0x0c0fe800078a08ff */
[-C--:B------:R-:W-:Y:S01]  /*8920*/  @!P3 LEA.HI.X R11, R205, R4.reuse, R216, 0x1, P5 ;  /* 0x00000004cd0bb211 */ /* 0x080fe200028f0cd8 */
[----:B----4-:R2:W-:Y:S01]  /*8930*/  @!P0 ST.E.128 [R8.64], R24 ;  /* 0x0000001808008985 */ /* 0x0105e2000c101d06 */
[C---:B------:R-:W-:Y:S03]  /*8940*/  ISETP.GE.AND P0, PT, R204.reuse, c[0x0][0x1d4], PT ;  /* 0x00007500cc007a0c */ /* 0x040fe60003f06270 */
[----:B------:R-:W3:Y:S10]  /*8950*/  @!P4 LDS.128 R20, [R203+0xc880] ;  /* 0x00c88000cb14c984 */ /* 0x000ef40000000c00 */
[C---:B--2---:R-:W-:Y:S04]  /*8960*/  @!P0 LEA R8, P5, R204.reuse, R3, 0x1 ;  /* 0x00000003cc088211 */ /* 0x044fe800078a08ff */
[----:B------:R-:W-:Y:S01]  /*8970*/  @!P0 LEA.HI.X R9, R204, R4, R215, 0x1, P5 ;  /* 0x00000004cc098211 */ /* 0x000fe200028f0cd7 */
[----:B---3--:R-:W-:Y:S04]  /*8980*/  @!P4 ST.E.128 [R14.64], R20 ;  /* 0x000000140e00c985 */ /* 0x008fe8000c101d06 */
[----:B------:R-:W2:Y:S04]  /*8990*/  @!P3 LDS.128 R16, [R203+0xe080] ;  /* 0x00e08000cb10b984 */ /* 0x000ea80000000c00 */
[----:B--2---:R-:W-:Y:S04]  /*89a0*/  @!P3 ST.E.128 [R10.64], R16 ;  /* 0x000000100a00b985 */ /* 0x004fe8000c101d06 */
[----:B------:R-:W2:Y:S04]  /*89b0*/  @!P0 LDS.128 R16, [R203+0xf880] ;  /* 0x00f88000cb108984 */ /* 0x000ea80000000c00 */
[----:B--2---:R2:W-:Y:S02]  /*89c0*/  @!P0 ST.E.128 [R8.64], R16 ;  /* 0x0000001008008985 */ /* 0x0045e4000c101d06 */
.L_x_1730:
[----:B------:R-:W-:Y:S05]  /*89d0*/  BSYNC B2 ;  /* 0x0000000000027941 */ /* 0x000fea0003800000 */
.L_x_1715:
[----:B---3--:R-:W-:Y:S01]  /*89e0*/  IMAD.IADD R3, R82, 0x1, -R143 ;  /* 0x0000000152037824 */ /* 0x008fe200078e0a8f */
[----:B--2---:R-:W-:Y:S01]  /*89f0*/  P2R R15, PR, RZ, 0x2 ;  /* 0x00000002ff0f7803 */ /* 0x004fe20000000000 */
[----:B------:R-:W-:Y:S01]  /*8a00*/  IMAD.WIDE R8, R39, 0x30, R106 ;  /* 0x0000003027087825 */ /* 0x000fe200078e026a */
[----:B------:R-:W-:Y:S01]  /*8a10*/  LOP3.LUT P1, RZ, R213, 0x8, RZ, 0xc0, !PT ;  /* 0x00000008d5ff7812 */ /* 0x000fe2000782c0ff */
[----:B------:R-:W-:Y:S01]  /*8a20*/  BSSY B0, `(.L_x_1749) ;  /* 0x000004c000007945 */ /* 0x000fe20003800000 */
[----:B------:R-:W-:Y:S01]  /*8a30*/  ISETP.GE.AND P3, PT, R3, 0x21, PT ;  /* 0x000000210300780c */ /* 0x000fe20003f66270 */
[----:B------:R-:W-:Y:S01]  /*8a40*/  IMAD R6, R88, c[0x0][0x218], RZ ;  /* 0x0000860058067a24 */ /* 0x000fe200078e02ff */
[C---:B------:R-:W-:Y:S02]  /*8a50*/  LOP3.LUT P6, RZ, R213.reuse, 0x2, RZ, 0xc0, !PT ;  /* 0x00000002d5ff7812 */ /* 0x040fe400078cc0ff */
[----:B------:R-:W-:Y:S01]  /*8a60*/  LOP3.LUT P5, RZ, R213, 0x1, RZ, 0xc0, !PT ;  /* 0x00000001d5ff7812 */ /* 0x000fe200078ac0ff */
[----:B------:R-:W-:Y:S08]  /*8a70*/  IMAD R6, R83, c[0x0][0x21c], R6 ;  /* 0x0000870053067a24 */ /* 0x000ff000078e0206 */
[C---:B------:R-:W-:Y:S05]  /*8a80*/  @P3 IADD3 R13, P0, R8.reuse, 0x20, RZ ;  /* 0x00000020080d3810 */ /* 0x040fea0007f1e0ff */
[----:B------:R-:W-:Y:S01]  /*8a90*/  @P3 IMAD.X R14, RZ, RZ, R9, P0 ;  /* 0x000000ffff0e3224 */ /* 0x000fe200000e0609 */
[----:B------:R-:W-:Y:S11]  /*8aa0*/  ISETP.GE.AND P0, PT, R3, 0x1, PT ;  /* 0x000000010300780c */ /* 0x000ff60003f06270 */
[----:B------:R-:W-:Y:S02]  /*8ab0*/  @!UPT UIADD3 URZ, URZ, URZ, URZ ;  /* 0x0000003f3f3ff290 */ /* 0x000fe4000fffe03f */
[-C--:B------:R-:W-:Y:S01]  /*8ac0*/  @P0 MOV R4, R90.reuse ;  /* 0x0000005a00040202 */ /* 0x080fe20000000f00 */
[----:B------:R-:W-:Y:S02]  /*8ad0*/  @P0 IMAD.MOV.U32 R5, RZ, RZ, R89 ;  /* 0x000000ffff050224 */ /* 0x000fe400078e0059 */
[----:B------:R-:W-:Y:S02]  /*8ae0*/  @P0 IMAD R3, R9, c[0x0][0x258], RZ ;  /* 0x0000960009030a24 */ /* 0x000fe400078e02ff */
[C---:B------:R-:W-:Y:S04]  /*8af0*/  @P0 IMAD.WIDE.U32 R4, R8.reuse, c[0x0][0x258], R4 ;  /* 0x0000960008040a25 */ /* 0x040fe800078e0004 */
[----:B------:R-:W-:Y:S01]  /*8b00*/  @P0 IMAD R3, R8, c[0x0][0x25c], R3 ;  /* 0x0000970008030a24 */ /* 0x000fe200078e0203 */
[C---:B------:R-:W-:Y:S01]  /*8b10*/  @P0 LEA R10, P4, R4.reuse, c[0x0][0x250], 0x1 ;  /* 0x00009400040a0a11 */ /* 0x040fe200078808ff */
[----:B------:R-:W-:Y:S01]  /*8b20*/  @P3 IMAD.MOV.U32 R9, RZ, RZ, R89 ;  /* 0x000000ffff093224 */ /* 0x000fe200078e0059 */
[----:B------:R-:W-:Y:S02]  /*8b30*/  @P3 MOV R8, R90 ;  /* 0x0000005a00083202 */ /* 0x000fe40000000f00 */
[----:B------:R-:W-:Y:S03]  /*8b40*/  @P0 IADD3 R3, R5, R3, RZ ;  /* 0x0000000305030210 */ /* 0x000fe60007ffe0ff */
[----:B------:R-:W-:Y:S01]  /*8b50*/  @P3 IMAD.WIDE.U32 R8, R13, c[0x0][0x258], R8 ;  /* 0x000096000d083a25 */ /* 0x000fe200078e0008 */
[----:B------:R-:W-:Y:S03]  /*8b60*/  @P0 LEA.HI.X R11, R4, c[0x0][0x254], R3, 0x1, P4 ;  /* 0x00009500040b0a11 */ /* 0x000fe600020f0c03 */
[----:B------:R-:W-:Y:S02]  /*8b70*/  IMAD R3, R87, c[0x0][0x208], RZ ;  /* 0x0000820057037a24 */ /* 0x000fe400078e02ff */
[----:B------:R-:W-:Y:S01]  /*8b80*/  @!PT LDS RZ, [RZ] ;  /* 0x00000000fffff984 */ /* 0x000fe20000000800 */
[----:B------:R-:W-:Y:S01]  /*8b90*/  @!PT LDS RZ, [RZ] ;  /* 0x00000000fffff984 */ /* 0x000fe20000000800 */
[----:B------:R-:W-:Y:S01]  /*8ba0*/  @!PT LDS RZ, [RZ] ;  /* 0x00000000fffff984 */ /* 0x000fe20000000800 */
[----:B------:R2:W-:Y:S01]  /*8bb0*/  @P0 LDGSTS.E.BYPASS.LTC128B.128 [R203+0x4080], [R10.64], !P1 ;  /* 0x040800000acb0fae */ /* 0x0005e2000c901d46 */
[C---:B------:R-:W-:Y:S04]  /*8bc0*/  IMAD.WIDE.U32 R4, R84.reuse, c[0x0][0x208], RZ ;  /* 0x0000820054047a25 */ /* 0x040fe800078e00ff */
[----:B------:R-:W-:Y:S04]  /*8bd0*/  IMAD R3, R84, c[0x0][0x20c], R3 ;  /* 0x0000830054037a24 */ /* 0x000fe800078e0203 */
[----:B------:R-:W-:Y:S04]  /*8be0*/  IMAD.IADD R5, R5, 0x1, R3 ;  /* 0x0000000105057824 */ /* 0x000fe800078e0203 */
[----:B------:R-:W-:Y:S05]  /*8bf0*/  IMAD.WIDE.U32 R4, R83, c[0x0][0x218], R4 ;  /* 0x0000860053047a25 */ /* 0x000fea00078e0004 */
[----:B------:R-:W-:Y:S01]  /*8c00*/  IADD3 R3, P4, R114, R4, RZ ;  /* 0x0000000472037210 */ /* 0x000fe20007f9e0ff */
[----:B------:R-:W-:Y:S03]  /*8c10*/  @P3 IMAD R4, R14, c[0x0][0x258], RZ ;  /* 0x000096000e043a24 */ /* 0x000fe600078e02ff */
[----:B------:R-:W-:Y:S01]  /*8c20*/  IADD3.X R6, R124, R5, R6, P4, !PT ;  /* 0x000000057c067210 */ /* 0x000fe200027fe406 */
[----:B------:R-:W-:Y:S05]  /*8c30*/  @P3 IMAD R4, R13, c[0x0][0x25c], R4 ;  /* 0x000097000d043a24 */ /* 0x000fea00078e0204 */
[----:B------:R-:W-:Y:S02]  /*8c40*/  @P3 IADD3 R5, R9, R4, RZ ;  /* 0x0000000409053210 */ /* 0x000fe40007ffe0ff */
[C---:B------:R-:W-:Y:S04]  /*8c50*/  @P3 LEA R4, P4, R8.reuse, c[0x0][0x250], 0x1 ;  /* 0x0000940008043a11 */ /* 0x040fe800078808ff */
[----:B------:R-:W-:Y:S02]  /*8c60*/  @P3 LEA.HI.X R5, R8, c[0x0][0x254], R5, 0x1, P4 ;  /* 0x0000950008053a11 */ /* 0x000fe400020f0c05 */
[C---:B------:R-:W-:Y:S04]  /*8c70*/  LEA R13, P4, R3.reuse, c[0x0][0x1f8], 0x1 ;  /* 0x00007e00030d7a11 */ /* 0x040fe800078808ff */
[----:B------:R-:W-:Y:S02]  /*8c80*/  LEA.HI.X R6, R3, c[0x0][0x1fc], R6, 0x1, P4 ;  /* 0x00007f0003067a11 */ /* 0x000fe400020f0c06 */
[----:B------:R2:W3:Y:S01]  /*8c90*/  SHFL.IDX PT, R3, R13, RZ, 0x181f ;  /* 0x00181fff0d037589 */ /* 0x0004e200000e0000 */
[----:B------:R-:W-:Y:S11]  /*8ca0*/  LOP3.LUT P4, RZ, R213, 0x4, RZ, 0xc0, !PT ;  /* 0x00000004d5ff7812 */ /* 0x000ff6000788c0ff */
[----:B------:R-:W-:Y:S02]  /*8cb0*/  @!UPT UIADD3 URZ, URZ, URZ, URZ ;  /* 0x0000003f3f3ff290 */ /* 0x000fe4000fffe03f */
[----:B------:R2:W-:Y:S04]  /*8cc0*/  @P0 LDGSTS.E.BYPASS.LTC128B.128 [R203+0x5880], [R10.64+0x80], !P4 ;  /* 0x058800800acb0fae */ /* 0x0005e8000e101d46 */
[----:B------:R2:W-:Y:S04]  /*8cd0*/  @P0 LDGSTS.E.BYPASS.LTC128B.128 [R203+0x7080], [R10.64+0x100], !P6 ;  /* 0x070801000acb0fae */ /* 0x0005e8000f101d46 */
[----:B------:R2:W-:Y:S04]  /*8ce0*/  @P0 LDGSTS.E.BYPASS.LTC128B.128 [R203+0x8880], [R10.64+0x180], !P5 ;  /* 0x088801800acb0fae */ /* 0x0005e8000e901d46 */
[----:B------:R4:W-:Y:S01]  /*8cf0*/  @P3 LDGSTS.E.BYPASS.LTC128B.128 [R207+0x5080], [R4.64], !P1 ;  /* 0x0508000004cf3fae */ /* 0x0009e2000c901d46 */
[----:B------:R-:W-:Y:S03]  /*8d00*/  ISETP.NE.AND P1, PT, R15, RZ, PT ;  /* 0x000000ff0f00720c */ /* 0x000fe60003f25270 */
[----:B------:R4:W-:Y:S04]  /*8d10*/  @P3 LDGSTS.E.BYPASS.LTC128B.128 [R207+0x6880], [R4.64+0x80], !P4 ;  /* 0x0688008004cf3fae */ /* 0x0009e8000e101d46 */
[----:B------:R4:W-:Y:S04]  /*8d20*/  @P3 LDGSTS.E.BYPASS.LTC128B.128 [R207+0x8080], [R4.64+0x100], !P6 ;  /* 0x0808010004cf3fae */ /* 0x0009e8000f101d46 */
[----:B------:R4:W-:Y:S04]  /*8d30*/  @P3 LDGSTS.E.BYPASS.LTC128B.128 [R207+0x9880], [R4.64+0x180], !P5 ;  /* 0x0988018004cf3fae */ /* 0x0009e8000e901d46 */
[----:B------:R-:W0:Y:S04]  /*8d40*/  LDGDEPBAR ;  /* 0x00000000000079af */ /* 0x000e280000000000 */
[----:B----4-:R2:W4:Y:S01]  /*8d50*/  SHFL.IDX PT, R4, R6, RZ, 0x181f ;  /* 0x00181fff06047589 */ /* 0x01052200000e0000 */
[----:B------:R-:W-:Y:S04]  /*8d60*/  DEPBAR.LE SB0, 0x0 ;  /* 0x000080000000791a */ /* 0x000fe80000000000 */
[----:B------:R-:W-:Y:S06]  /*8d70*/  BAR.SYNC.DEFER_BLOCKING 0x0 ;  /* 0x0000000000007b1d */ /* 0x000fec0000010000 */
[----:B------:R-:W-:-:S05]  /*8d80*/  @!P0 BRA `(.L_x_1750) ;  /* 0x0000015000008947 */ /* 0x000fca0003800000 */
[----:B---3--:R-:W-:Y:S02]  /*8d90*/  ISETP.GE.AND P0, PT, R140, c[0x0][0x1d4], PT ;  /* 0x000075008c007a0c */ /* 0x008fe40003f06270 */
[----:B------:R-:W-:Y:S11]  /*8da0*/  ISETP.GE.AND P5, PT, R142, c[0x0][0x1d4], PT ;  /* 0x000075008e007a0c */ /* 0x000ff60003fa6270 */
[----:B------:R-:W3:Y:S01]  /*8db0*/  @!P0 LDS.128 R24, [R203+0x4080] ;  /* 0x00408000cb188984 */ /* 0x000ee20000000c00 */
[CC--:B------:R-:W-:Y:S04]  /*8dc0*/  @!P0 LEA R8, P4, R140.reuse, R3.reuse, 0x1 ;  /* 0x000000038c088211 */ /* 0x0c0fe800078808ff */
[-C--:B----4-:R-:W-:Y:S02]  /*8dd0*/  @!P0 LEA.HI.X R9, R140, R4.reuse, R141, 0x1, P4 ;  /* 0x000000048c098211 */ /* 0x090fe400020f0c8d */
[CC--:B------:R-:W-:Y:S04]  /*8de0*/  @!P5 LEA R14, P4, R206.reuse, R3.reuse, 0x1 ;  /* 0x00000003ce0ed211 */ /* 0x0c0fe800078808ff */
[-C--:B------:R-:W-:Y:S02]  /*8df0*/  @!P5 LEA.HI.X R15, R206, R4.reuse, R214, 0x1, P4 ;  /* 0x00000004ce0fd211 */ /* 0x080fe400020f0cd6 */
[C---:B------:R-:W-:Y:S11]  /*8e00*/  ISETP.GE.AND P4, PT, R205.reuse, c[0x0][0x1d4], PT ;  /* 0x00007500cd007a0c */ /* 0x040ff60003f86270 */
[----:B------:R-:W-:Y:S02]  /*8e10*/  @!UPT UIADD3 URZ, URZ, URZ, URZ ;  /* 0x0000003f3f3ff290 */ /* 0x000fe4000fffe03f */
[CC--:B--2---:R-:W-:Y:S04]  /*8e20*/  @!P4 LEA R10, P6, R205.reuse, R3.reuse, 0x1 ;  /* 0x00000003cd0ac211 */ /* 0x0c4fe800078c08ff */
[-C--:B------:R-:W-:Y:S01]  /*8e30*/  @!P4 LEA.HI.X R11, R205, R4.reuse, R216, 0x1, P6 ;  /* 0x00000004cd0bc211 */ /* 0x080fe200030f0cd8 */
[----:B---3--:R2:W-:Y:S01]  /*8e40*/  @!P0 ST.E.128 [R8.64], R24 ;  /* 0x0000001808008985 */ /* 0x0085e2000c101d06 */
        /* <DEDUP_REMOVED lines=9> */
.L_x_1750:
[----:B---3--:R-:W-:Y:S05]  /*8ee0*/  BSYNC B0 ;  /* 0x0000000000007941 */ /* 0x008fea0003800000 */
.L_x_1749:
[----:B----4-:R3:W4:Y:S01]  /*8ef0*/  SHFL.IDX PT, R4, R6, 0x1, 0x181f ;  /* 0x00381f0006047f89 */ /* 0x01072200000e0000 */
[----:B------:R-:W-:Y:S03]  /*8f00*/  BSSY B0, `(.L_x_1751) ;  /* 0x0000018000007945 */ /* 0x000fe60003800000 */
[----:B------:R3:W1:Y:S01]  /*8f10*/  SHFL.IDX PT, R3, R13, 0x1, 0x181f ;  /* 0x00381f000d037f89 */ /* 0x00066200000e0000 */
[----:B------:R-:W-:-:S05]  /*8f20*/  @!P3 BRA `(.L_x_1752) ;  /* 0x000001500000b947 */ /* 0x000fca0003800000 */
[----:B------:R-:W-:Y:S02]  /*8f30*/  ISETP.GE.AND P0, PT, R140, c[0x0][0x1d4], PT ;  /* 0x000075008c007a0c */ /* 0x000fe40003f06270 */
[----:B------:R-:W-:Y:S11]  /*8f40*/  ISETP.GE.AND P4, PT, R142, c[0x0][0x1d4], PT ;  /* 0x000075008e007a0c */ /* 0x000ff60003f86270 */
[----:B------:R-:W5:Y:S01]  /*8f50*/  @!P0 LDS.128 R24, [R203+0x5080] ;  /* 0x00508000cb188984 */ /* 0x000f620000000c00 */
[CC--:B-12---:R-:W-:Y:S04]  /*8f60*/  @!P0 LEA R8, P3, R140.reuse, R3.reuse, 0x1 ;  /* 0x000000038c088211 */ /* 0x0c6fe800078608ff */
[-C--:B----4-:R-:W-:Y:S02]  /*8f70*/  @!P0 LEA.HI.X R9, R140, R4.reuse, R141, 0x1, P3 ;  /* 0x000000048c098211 */ /* 0x090fe400018f0c8d */
[CC--:B------:R-:W-:Y:S04]  /*8f80*/  @!P4 LEA R14, P3, R206.reuse, R3.reuse, 0x1 ;  /* 0x00000003ce0ec211 */ /* 0x0c0fe800078608ff */
[-C--:B------:R-:W-:Y:S02]  /*8f90*/  @!P4 LEA.HI.X R15, R206, R4.reuse, R214, 0x1, P3 ;  /* 0x00000004ce0fc211 */ /* 0x080fe400018f0cd6 */
[C---:B------:R-:W-:Y:S11]  /*8fa0*/  ISETP.GE.AND P3, PT, R205.reuse, c[0x0][0x1d4], PT ;  /* 0x00007500cd007a0c */ /* 0x040ff60003f66270 */
[----:B------:R-:W-:Y:S02]  /*8fb0*/  @!UPT UIADD3 URZ, URZ, URZ, URZ ;  /* 0x0000003f3f3ff290 */ /* 0x000fe4000fffe03f */
[CC--:B------:R-:W-:Y:S04]  /*8fc0*/  @!P3 LEA R10, P5, R205.reuse, R3.reuse, 0x1 ;  /* 0x00000003cd0ab211 */ /* 0x0c0fe800078a08ff */
[-C--:B------:R-:W-:Y:S01]  /*8fd0*/  @!P3 LEA.HI.X R11, R205, R4.reuse, R216, 0x1, P5 ;  /* 0x00000004cd0bb211 */ /* 0x080fe200028f0cd8 */
[----:B-----5:R1:W-:Y:S01]  /*8fe0*/  @!P0 ST.E.128 [R8.64], R24 ;  /* 0x0000001808008985 */ /* 0x0203e2000c101d06 */
[C---:B------:R-:W-:Y:S03]  /*8ff0*/  ISETP.GE.AND P0, PT, R204.reuse, c[0x0][0x1d4], PT ;  /* 0x00007500cc007a0c */ /* 0x040fe60003f06270 */
[----:B------:R-:W2:Y:S10]  /*9000*/  @!P4 LDS.128 R20, [R203+0x6880] ;  /* 0x00688000cb14c984 */ /* 0x000eb40000000c00 */
[C---:B-1----:R-:W-:Y:S04]  /*9010*/  @!P0 LEA R8, P5, R204.reuse, R3, 0x1 ;  /* 0x00000003cc088211 */ /* 0x042fe800078a08ff */
[----:B------:R-:W-:Y:S01]  /*9020*/  @!P0 LEA.HI.X R9, R204, R4, R215, 0x1, P5 ;  /* 0x00000004cc098211 */ /* 0x000fe200028f0cd7 */
[----:B--2---:R-:W-:Y:S04]  /*9030*/  @!P4 ST.E.128 [R14.64], R20 ;  /* 0x000000140e00c985 */ /* 0x004fe8000c101d06 */
[----:B------:R-:W1:Y:S04]  /*9040*/  @!P3 LDS.128 R16, [R203+0x8080] ;  /* 0x00808000cb10b984 */ /* 0x000e680000000c00 */
[----:B-1----:R-:W-:Y:S04]  /*9050*/  @!P3 ST.E.128 [R10.64], R16 ;  /* 0x000000100a00b985 */ /* 0x002fe8000c101d06 */
[----:B------:R-:W1:Y:S04]  /*9060*/  @!P0 LDS.128 R16, [R203+0x9880] ;  /* 0x00988000cb108984 */ /* 0x000e680000000c00 */
[----:B-1----:R1:W-:Y:S02]  /*9070*/  @!P0 ST.E.128 [R8.64], R16 ;  /* 0x0000001008008985 */ /* 0x0023e4000c101d06 */
.L_x_1752:
[----:B------:R-:W-:Y:S05]  /*9080*/  BSYNC B0 ;  /* 0x0000000000007941 */ /* 0x000fea0003800000 */
.L_x_1751:
[----:B------:R-:W-:Y:S01]  /*9090*/  ISETP.GT.AND P4, PT, R39, R118, PT ;  /* 0x000000762700720c */ /* 0x000fe20003f84270 */
[----:B------:R-:W-:Y:S01]  /*90a0*/  @!UPT UIADD3 URZ, URZ, URZ, URZ ;  /* 0x0000003f3f3ff290 */ /* 0x000fe2000fffe03f */
[----:B------:R-:W-:Y:S11]  /*90b0*/  BSSY B0, `(.L_x_1753) ;  /* 0x0000029000007945 */ /* 0x000ff60003800000 */
[----:B------:R-:W-:-:S05]  /*90c0*/  @!P4 BRA `(.L_x_1754) ;  /* 0x000002700000c947 */ /* 0x000fca0003800000 */
[----:B--23--:R-:W-:Y:S01]  /*90d0*/  IADD3 R6, -R143, 0x30, RZ ;  /* 0x000000308f067810 */ /* 0x00cfe20007ffe1ff */
[----:B-1----:R-:W-:Y:S01]  /*90e0*/  IMAD.MOV.U32 R8, RZ, RZ, R110 ;  /* 0x000000ffff087224 */ /* 0x002fe200078e006e */
[----:B------:R-:W-:Y:S01]  /*90f0*/  IADD3 R3, R39, -0x1, RZ ;  /* 0xffffffff27037810 */ /* 0x000fe20007ffe0ff */
[----:B------:R-:W-:Y:S01]  /*9100*/  IMAD.MOV.U32 R9, RZ, RZ, R109 ;  /* 0x000000ffff097224 */ /* 0x000fe200078e006d */
[----:B------:R-:W-:Y:S02]  /*9110*/  ISETP.GE.AND P3, PT, R6, 0x1, PT ;  /* 0x000000010600780c */ /* 0x000fe40003f66270 */
[----:B------:R-:W-:Y:S01]  /*9120*/  SHF.R.S32.HI R5, RZ, 0x1f, R3 ;  /* 0x0000001fff057819 */ /* 0x000fe20000011403 */
[----:B----4-:R-:W-:Y:S01]  /*9130*/  IMAD R4, R154, R3, RZ ;  /* 0x000000039a047224 */ /* 0x010fe200078e02ff */
[----:B------:R-:W-:Y:S01]  /*9140*/  P2R R11, PR, RZ, 0x4 ;  /* 0x00000004ff0b7803 */ /* 0x000fe20000000000 */
[-C--:B------:R-:W-:Y:S01]  /*9150*/  IMAD.WIDE.U32 R8, R3, R128.reuse, R8 ;  /* 0x0000008003087225 */ /* 0x080fe200078e0008 */
[----:B------:R-:W-:Y:S02]  /*9160*/  LOP3.LUT P2, RZ, R213, 0x8, RZ, 0xc0, !PT ;  /* 0x00000008d5ff7812 */ /* 0x000fe4000784c0ff */
[----:B------:R-:W-:Y:S01]  /*9170*/  P2R R10, PR, RZ, 0x2 ;  /* 0x00000002ff0a7803 */ /* 0x000fe20000000000 */
[----:B------:R-:W-:Y:S01]  /*9180*/  IMAD R3, R5, R128, R4 ;  /* 0x0000008005037224 */ /* 0x000fe200078e0204 */
[C---:B------:R-:W-:Y:S02]  /*9190*/  LOP3.LUT P1, RZ, R213.reuse, 0x4, RZ, 0xc0, !PT ;  /* 0x00000004d5ff7812 */ /* 0x040fe4000782c0ff */
[----:B------:R-:W-:Y:S01]  /*91a0*/  LOP3.LUT P6, RZ, R213, 0x1, RZ, 0xc0, !PT ;  /* 0x00000001d5ff7812 */ /* 0x000fe200078cc0ff */
[----:B------:R-:W-:Y:S01]  /*91b0*/  IMAD.IADD R3, R9, 0x1, R3 ;  /* 0x0000000109037824 */ /* 0x000fe200078e0203 */
[C---:B------:R-:W-:Y:S04]  /*91c0*/  @P3 LEA R4, P0, R8.reuse, c[0x0][0x220], 0x1 ;  /* 0x0000880008043a11 */ /* 0x040fe800078008ff */
[----:B------:R-:W-:Y:S02]  /*91d0*/  @P3 LEA.HI.X R5, R8, c[0x0][0x224], R3, 0x1, P0 ;  /* 0x0000890008053a11 */ /* 0x000fe400000f0c03 */
[----:B------:R-:W-:Y:S03]  /*91e0*/  ISETP.GE.AND P0, PT, R6, 0x21, PT ;  /* 0x000000210600780c */ /* 0x000fe60003f06270 */
[----:B------:R-:W-:Y:S01]  /*91f0*/  @!PT LDS RZ, [RZ] ;  /* 0x00000000fffff984 */ /* 0x000fe20000000800 */
[----:B------:R-:W-:Y:S01]  /*9200*/  @!PT LDS RZ, [RZ] ;  /* 0x00000000fffff984 */ /* 0x000fe20000000800 */
[----:B------:R-:W-:Y:S01]  /*9210*/  @!PT LDS RZ, [RZ] ;  /* 0x00000000fffff984 */ /* 0x000fe20000000800 */
[----:B------:R1:W-:Y:S01]  /*9220*/  @P3 LDGSTS.E.BYPASS.LTC128B.128 [R203+0xa080], [R4.64], !P2 ;  /* 0x0a08000004cb3fae */ /* 0x0003e2000d101d46 */
[----:B------:R-:W-:Y:S03]  /*9230*/  ISETP.NE.AND P2, PT, R11, RZ, PT ;  /* 0x000000ff0b00720c */ /* 0x000fe60003f45270 */
[----:B------:R1:W-:Y:S06]  /*9240*/  @P3 LDGSTS.E.BYPASS.LTC128B.128 [R203+0xb880], [R4.64+0x80], !P1 ;  /* 0x0b88008004cb3fae */ /* 0x0003ec000c901d46 */
[----:B------:R-:W-:Y:S05]  /*9250*/  @P0 IADD3 R6, P5, R158, R8, RZ ;  /* 0x000000089e060210 */ /* 0x000fea0007fbe0ff */
[----:B------:R-:W-:Y:S01]  /*9260*/  @P0 IMAD.X R3, R3, 0x1, R155, P5 ;  /* 0x0000000103030824 */ /* 0x000fe200028e069b */
[C---:B------:R-:W-:Y:S04]  /*9270*/  @P0 LEA R8, P5, R6.reuse, c[0x0][0x220], 0x1 ;  /* 0x0000880006080a11 */ /* 0x040fe800078a08ff */
[----:B------:R-:W-:Y:S02]  /*9280*/  @P0 LEA.HI.X R9, R6, c[0x0][0x224], R3, 0x1, P5 ;  /* 0x0000890006090a11 */ /* 0x000fe400028f0c03 */
[C---:B------:R-:W-:Y:S11]  /*9290*/  LOP3.LUT P5, RZ, R213.reuse, 0x2, RZ, 0xc0, !PT ;  /* 0x00000002d5ff7812 */ /* 0x040ff600078ac0ff */
[----:B------:R-:W-:Y:S02]  /*92a0*/  @!UPT UIADD3 URZ, URZ, URZ, URZ ;  /* 0x0000003f3f3ff290 */ /* 0x000fe4000fffe03f */
[----:B------:R1:W-:Y:S04]  /*92b0*/  @P3 LDGSTS.E.BYPASS.LTC128B.128 [R203+0xd080], [R4.64+0x100], !P5 ;  /* 0x0d08010004cb3fae */ /* 0x0003e8000e901d46 */
[----:B------:R1:W-:Y:S01]  /*92c0*/  @P3 LDGSTS.E.BYPASS.LTC128B.128 [R203+0xe880], [R4.64+0x180], !P6 ;  /* 0x0e88018004cb3fae */ /* 0x0003e2000f101d46 */
[----:B------:R-:W-:Y:S11]  /*92d0*/  LOP3.LUT P3, RZ, R213, 0x8, RZ, 0xc0, !PT ;  /* 0x00000008d5ff7812 */ /* 0x000ff6000786c0ff */
[----:B------:R-:W-:Y:S02]  /*92e0*/  @!UPT UIADD3 URZ, URZ, URZ, URZ ;  /* 0x0000003f3f3ff290 */ /* 0x000fe4000fffe03f */
[----:B------:R1:W-:Y:S04]  /*92f0*/  @P0 LDGSTS.E.BYPASS.LTC128B.128 [R207+0xb080], [R8.64], !P3 ;  /* 0x0b08000008cf0fae */ /* 0x0003e8000d901d46 */
[----:B------:R1:W-:Y:S01]  /*9300*/  @P0 LDGSTS.E.BYPASS.LTC128B.128 [R207+0xc880], [R8.64+0x80], !P1 ;  /* 0x0c88008008cf0fae */ /* 0x0003e2000c901d46 */
[----:B------:R-:W-:Y:S03]  /*9310*/  ISETP.NE.AND P1, PT, R10, RZ, PT ;  /* 0x000000ff0a00720c */ /* 0x000fe60003f25270 */
[----:B------:R1:W-:Y:S04]  /*9320*/  @P0 LDGSTS.E.BYPASS.LTC128B.128 [R207+0xe080], [R8.64+0x100], !P5 ;  /* 0x0e08010008cf0fae */ /* 0x0003e8000e901d46 */
[----:B------:R1:W-:Y:S04]  /*9330*/  @P0 LDGSTS.E.BYPASS.LTC128B.128 [R207+0xf880], [R8.64+0x180], !P6 ;  /* 0x0f88018008cf0fae */ /* 0x0003e8000f101d46 */
.L_x_1754:
[----:B------:R-:W-:Y:S05]  /*9340*/  BSYNC B0 ;  /* 0x0000000000007941 */ /* 0x000fea0003800000 */
.L_x_1753:
[----:B------:R-:W0:Y:S01]  /*9350*/  LDGDEPBAR ;  /* 0x00000000000079af */ /* 0x000e220000000000 */
[----:B------:R-:W-:Y:S01]  /*9360*/  IADD3 R39, R39, -0x1, RZ ;  /* 0xffffffff27277810 */ /* 0x000fe20007ffe0ff */
[----:B------:R-:W-:-:S05]  /*9370*/  @P4 BRA `(.L_x_1755) ;  /* 0xffffa1b000004947 */ /* 0x000fca000383ffff */
[----:B------:R-:W-:Y:S01]  /*9380*/  WARPSYNC 0xffffffff ;  /* 0xffffffff00007948 */ /* 0x000fe20003800000 */
[----:B------:R-:W-:Y:S06]  /*9390*/  BAR.SYNC.DEFER_BLOCKING 0x0 ;  /* 0x0000000000007b1d */ /* 0x000fec0000010000 */
.L_x_1714:
[----:B------:R-:W-:Y:S01]  /*93a0*/  ISETP.GE.AND P0, PT, R131, 0x1, PT ;  /* 0x000000018300780c */ /* 0x000fe20003f06270 */
[----:B------:R-:W-:Y:S01]  /*93b0*/  BSSY B0, `(.L_x_1756) ;  /* 0x000001f000007945 */ /* 0x000fe20003800000 */
[----:B------:R-:W-:-:S11]  /*93c0*/  MOV R2, RZ ;  /* 0x000000ff00027202 */ /* 0x000fd60000000f00 */
[----:B------:R-:W-:Y:S05]  /*93d0*/  @!P0 BRA `(.L_x_1757) ;  /* 0x000001c000008947 */ /* 0x000fea0003800000 */
[----:B-1----:R-:W-:Y:S02]  /*93e0*/  IABS R3, R127 ;  /* 0x0000007f00037213 */ /* 0x002fe40000000000 */
[----:B--23--:R-:W-:Y:S02]  /*93f0*/  IADD3 R6, R136, -0x1, R127 ;  /* 0xffffffff88067810 */ /* 0x00cfe40007ffe07f */
[----:B------:R-:W1:Y:S02]  /*9400*/  I2F.RP R2, R3 ;  /* 0x0000000300027306 */ /* 0x000e640000209400 */
[----:B------:R-:W-:-:S06]  /*9410*/  IABS R10, R6 ;  /* 0x00000006000a7213 */ /* 0x000fcc0000000000 */
[----:B-1----:R-:W1:Y:S02]  /*9420*/  MUFU.RCP R2, R2 ;  /* 0x0000000200027308 */ /* 0x002e640000001000 */
[----:B-1----:R-:W-:-:S06]  /*9430*/  IADD3 R2, R2, 0xffffffe, RZ ;  /* 0x0ffffffe02027810 */ /* 0x002fcc0007ffe0ff */
[----:B------:R-:W1:Y:S02]  /*9440*/  F2I.FTZ.U32.TRUNC.NTZ R5, R2 ;  /* 0x0000000200057305 */ /* 0x000e64000021f000 */
[----:B-1----:R-:W-:-:S04]  /*9450*/  IMAD.MOV R2, RZ, RZ, -R5 ;  /* 0x000000ffff027224 */ /* 0x002fc800078e0a05 */
[----:B----4-:R-:W-:Y:S01]  /*9460*/  IMAD.MOV.U32 R4, RZ, RZ, R2 ;  /* 0x000000ffff047224 */ /* 0x010fe200078e0002 */
        /* <DEDUP_REMOVED lines=19> */
.L_x_1757:
[----:B------:R-:W-:Y:S05]  /*95a0*/  BSYNC B0 ;  /* 0x0000000000007941 */ /* 0x000fea0003800000 */
.L_x_1756:
[----:B-12---:R-:W2:Y:S01]  /*95b0*/  LDL R3, [R1+0x40] ;  /* 0x0000400001037983 */ /* 0x006ea20000100800 */
        /* <DEDUP_REMOVED lines=64> */
[----:B--2---:R-:W-:-:S04]  /*99c0*/  IMAD R219, R3, R2, RZ ;  /* 0x0000000203db7224 */ /* 0x004fc800078e02ff */
[--C-:B------:R-:W-:Y:S01]  /*99d0*/  IMAD.IADD R3, R219, 0x1, R2.reuse ;  /* 0x00000001db037824 */ /* 0x100fe200078e0202 */
[----:B------:R-:W-:-:S04]  /*99e0*/  PRMT R2, RZ, 0x7610, R2 ;  /* 0x00007610ff027816 */ /* 0x000fc80000000002 */
[----:B------:R-:W-:Y:S02]  /*99f0*/  IMNMX R210, R136, R3, PT ;  /* 0x0000000388d27217 */ /* 0x000fe40003800200 */
[----:B------:R-:W-:Y:S02]  /*9a00*/  CS2R R136, SRZ ;  /* 0x0000000000887805 */ /* 0x000fe4000001ff00 */
[----:B------:R-:W-:-:S13]  /*9a10*/  ISETP.GT.AND P0, PT, R210, R219, PT ;  /* 0x000000dbd200720c */ /* 0x000fda0003f04270 */
[----:B------:R-:W-:Y:S05]  /*9a20*/  @!P0 BRA `(.L_x_1758) ;  /* 0x0000d61000008947 */ /* 0x000fea0003800000 */
[----:B----4-:R-:W2:Y:S04]  /*9a30*/  LDL R4, [R1+0x10] ;  /* 0x0000100001047983 */ /* 0x010ea80000100800 */
[----:B---3--:R-:W3:Y:S04]  /*9a40*/  LDL R6, [R1+0x8] ;  /* 0x0000080001067983 */ /* 0x008ee80000100800 */
[----:B------:R-:W4:Y:S04]  /*9a50*/  LDL R11, [R1+0x4] ;  /* 0x00000400010b7983 */ /* 0x000f280000100800 */
[----:B------:R-:W4:Y:S04]  /*9a60*/  LDL R8, [R1+0x18] ;  /* 0x0000180001087983 */ /* 0x000f280000100800 */
[----:B------:R-:W4:Y:S01]  /*9a70*/  LDL R10, [R1+0x14] ;  /* 0x00001400010a7983 */ /* 0x000f220000100800 */
[----:B------:R-:W-:-:S04]  /*9a80*/  ISETP.NE.U32.AND P0, PT, RZ, c[0x0][0x340], PT ;  /* 0x0000d000ff007a0c */ /* 0x000fc80003f05070 */
[----:B------:R-:W-:-:S13]  /*9a90*/  ISETP.NE.AND.EX P2, PT, RZ, c[0x0][0x344], PT, P0 ;  /* 0x0000d100ff007a0c */ /* 0x000fda0003f45300 */
[----:B------:R-:W-:Y:S01]  /*9aa0*/  @P2 IADD3 R2, P0, R252, c[0x0][0x340], RZ ;  /* 0x0000d000fc022a10 */ /* 0x000fe20007f1e0ff */
[----:B------:R-:W-:-:S05]  /*9ab0*/  IMAD.MOV.U32 R5, RZ, RZ, c[0x0][0x2c4] ;  /* 0x0000b100ff057624 */ /* 0x000fca00078e00ff */
[----:B------:R-:W-:Y:S02]  /*9ac0*/  ISETP.NE.AND P1, PT, R5, 0x1, PT ;  /* 0x000000010500780c */ /* 0x000fe40003f25270 */
[----:B--2---:R-:W-:-:S05]  /*9ad0*/  @P2 IADD3.X R3, R4, c[0x0][0x344], RZ, P0, !PT ;  /* 0x0000d10004032a10 */ /* 0x004fca00007fe4ff */
[----:B------:R1:W5:Y:S01]  /*9ae0*/  @P2 LDG.E R16, [R2.64] ;  /* 0x0000000602102981 */ /* 0x000362000c1e1900 */
[----:B------:R-:W-:Y:S02]  /*9af0*/  ISETP.NE.U32.AND P0, PT, RZ, c[0x0][0x348], PT ;  /* 0x0000d200ff007a0c */ /* 0x000fe40003f05070 */
[----:B---3--:R-:W-:Y:S01]  /*9b00*/  LOP3.LUT R59, R6, 0xffff, RZ, 0xc0, !PT ;  /* 0x0000ffff063b7812 */ /* 0x008fe200078ec0ff */
[----:B----4-:R-:W-:Y:S01]  /*9b10*/  IMAD R6, R11, 0x80, R0 ;  /* 0x000000800b067824 */ /* 0x010fe200078e0200 */
[----:B------:R-:W-:-:S03]  /*9b20*/  ISETP.NE.AND.EX P0, PT, RZ, c[0x0][0x34c], PT, P0 ;  /* 0x0000d300ff007a0c */ /* 0x000fc60003f05300 */
[----:B------:R-:W-:Y:S01]  /*9b30*/  @P1 IMAD.HI.U32 R9, R6, c[0x0][0x2c8], RZ ;  /* 0x0000b20006091a27 */ /* 0x000fe200078e00ff */
[----:B-1----:R-:W-:-:S05]  /*9b40*/  SHF.R.S32.HI R2, RZ, 0x1f, R139 ;  /* 0x0000001fff027819 */ /* 0x002fca000001148b */
[----:B------:R-:W-:-:S04]  /*9b50*/  IMAD R2, R2, c[0x0][0x178], RZ ;  /* 0x00005e0002027a24 */ /* 0x000fc800078e02ff */
[C---:B------:R-:W-:Y:S02]  /*9b60*/  IMAD R4, R139.reuse, c[0x0][0x17c], R2 ;  /* 0x00005f008b047a24 */ /* 0x040fe400078e0202 */
[----:B------:R-:W-:Y:S01]  /*9b70*/  IMAD.WIDE.U32 R2, R139, c[0x0][0x178], RZ ;  /* 0x00005e008b027a25 */ /* 0x000fe200078e00ff */
[----:B------:R-:W-:-:S03]  /*9b80*/  SEL R8, R8, RZ, !P0 ;  /* 0x000000ff08087207 */ /* 0x000fc60004000000 */
[----:B------:R-:W-:-:S04]  /*9b90*/  IMAD.IADD R3, R3, 0x1, R4 ;  /* 0x0000000103037824 */ /* 0x000fc800078e0204 */
[C---:B------:R-:W-:Y:S01]  /*9ba0*/  IMAD.WIDE.U32 R4, R59.reuse, c[0x0][0x1b8], R2 ;  /* 0x00006e003b047a25 */ /* 0x040fe200078e0002 */
[----:B------:R-:W-:Y:S02]  /*9bb0*/  MOV R2, R6 ;  /* 0x0000000600027202 */ /* 0x000fe40000000f00 */
[----:B------:R-:W-:Y:S01]  /*9bc0*/  SEL R3, R10, RZ, !P0 ;  /* 0x000000ff0a037207 */ /* 0x000fe20004000000 */
[----:B------:R-:W-:Y:S01]  /*9bd0*/  IMAD R5, R59, c[0x0][0x1bc], R5 ;  /* 0x00006f003b057a24 */ /* 0x000fe200078e0205 */
[----:B------:R-:W-:Y:S01]  /*9be0*/  @P1 SHF.R.U32.HI R2, RZ, c[0x0][0x2cc], R9 ;  /* 0x0000b300ff021a19 */ /* 0x000fe20000011609 */
[----:B------:R-:W-:Y:S02]  /*9bf0*/  IMAD R8, R8, c[0x0][0x1c0], RZ ;  /* 0x0000700008087a24 */ /* 0x000fe400078e02ff */
[----:B------:R-:W-:Y:S01]  /*9c00*/  IMAD.WIDE.U32 R4, R3, c[0x0][0x1c0], R4 ;  /* 0x0000700003047a25 */ /* 0x000fe200078e0004 */
[----:B------:R-:W-:-:S03]  /*9c10*/  SHF.R.S32.HI R9, RZ, 0x1f, R2 ;  /* 0x0000001fff097819 */ /* 0x000fc60000011402 */
[----:B------:R-:W-:Y:S02]  /*9c20*/  IMAD R8, R3, c[0x0][0x1c4], R8 ;  /* 0x0000710003087a24 */ /* 0x000fe400078e0208 */
[----:B------:R-:W-:Y:S02]  /*9c30*/  IMAD.MOV R3, RZ, RZ, -R2 ;  /* 0x000000ffff037224 */ /* 0x000fe400078e0a02 */
[----:B------:R-:W-:Y:S02]  /*9c40*/  IMAD.IADD R5, R5, 0x1, R8 ;  /* 0x0000000105057824 */ /* 0x000fe400078e0208 */
[----:B------:R-:W-:Y:S02]  /*9c50*/  IMAD R6, R3, c[0x0][0x2c4], R6 ;  /* 0x0000b10003067a24 */ /* 0x000fe400078e0206 */
[----:B------:R-:W-:-:S04]  /*9c60*/  IMAD R3, R9, c[0x0][0x1b0], RZ ;  /* 0x00006c0009037a24 */ /* 0x000fc800078e02ff */
[C---:B------:R-:W-:Y:S01]  /*9c70*/  IMAD R9, R2.reuse, c[0x0][0x1b4], R3 ;  /* 0x00006d0002097a24 */ /* 0x040fe200078e0203 */
[----:B------:R-:W-:Y:S01]  /*9c80*/  SHF.R.S32.HI R8, RZ, 0x1f, R6 ;  /* 0x0000001fff087819 */ /* 0x000fe20000011406 */
[----:B------:R-:W-:Y:S01]  /*9c90*/  IMAD.WIDE.U32 R2, R2, c[0x0][0x1b0], R4 ;  /* 0x00006c0002027a25 */ /* 0x000fe200078e0004 */
[----:B------:R-:W-:-:S03]  /*9ca0*/  ISETP.GE.AND P1, PT, R205, c[0x0][0x198], PT ;  /* 0x00006600cd007a0c */ /* 0x000fc60003f26270 */
[----:B------:R-:W-:Y:S01]  /*9cb0*/  IMAD R4, R8, c[0x0][0x1a8], RZ ;  /* 0x00006a0008047a24 */ /* 0x000fe200078e02ff */
[----:B------:R-:W-:-:S03]  /*9cc0*/  IADD3 R3, R3, R9, RZ ;  /* 0x0000000903037210 */ /* 0x000fc60007ffe0ff */
[C---:B------:R-:W-:Y:S02]  /*9cd0*/  IMAD R4, R6.reuse, c[0x0][0x1ac], R4 ;  /* 0x00006b0006047a24 */ /* 0x040fe400078e0204 */
[----:B------:R-:W-:Y:S01]  /*9ce0*/  IMAD.WIDE.U32 R2, R6, c[0x0][0x1a8], R2 ;  /* 0x00006a0006027a25 */ /* 0x000fe200078e0002 */
[----:B------:R-:W-:-:S03]  /*9cf0*/  LOP3.LUT R213, R213, 0xfffffffe, RZ, 0xc0, !PT ;  /* 0xfffffffed5d57812 */ /* 0x000fc600078ec0ff */
[----:B------:R-:W-:Y:S01]  /*9d00*/  IMAD.IADD R3, R3, 0x1, R4 ;  /* 0x0000000103037824 */ /* 0x000fe200078e0204 */
[----:B------:R-:W-:Y:S01]  /*9d10*/  LEA R13, P0, R2, c[0x0][0x160], 0x1 ;  /* 0x00005800020d7a11 */ /* 0x000fe200078008ff */
[----:B------:R-:W-:Y:S01]  /*9d20*/  IMAD R6, R11, 0x80, R143 ;  /* 0x000000800b067824 */ /* 0x000fe200078e028f */
[----:B------:R-:W-:Y:S02]  /*9d30*/  ISETP.GE.AND P4, PT, R140, c[0x0][0x198], PT ;  /* 0x000066008c007a0c */ /* 0x000fe40003f86270 */
[----:B------:R-:W-:Y:S02]  /*9d40*/  ISETP.GE.AND P5, PT, R142, c[0x0][0x198], PT ;  /* 0x000066008e007a0c */ /* 0x000fe40003fa6270 */
[----:B------:R-:W-:Y:S02]  /*9d50*/  @P1 LOP3.LUT R213, R213, 0x1, RZ, 0xfc, !PT ;  /* 0x00000001d5d51812 */ /* 0x000fe400078efcff */
[----:B------:R-:W-:Y:S02]  /*9d60*/  ISETP.GE.AND P6, PT, R204, c[0x0][0x198], PT ;  /* 0x00006600cc007a0c */ /* 0x000fe40003fc6270 */
[----:B------:R-:W-:-:S02]  /*9d70*/  LEA.HI.X R5, R2, c[0x0][0x164], R3, 0x1, P0 ;  /* 0x0000590002057a11 */ /* 0x000fc400000f0c03 */
[----:B------:R-:W-:Y:S02]  /*9d80*/  IADD3 R77, R210, -0x1, RZ ;  /* 0xffffffffd24d7810 */ /* 0x000fe40007ffe0ff */
[----:B------:R-:W-:Y:S01]  /*9d90*/  @!P2 MOV R16, R10 ;  /* 0x0000000a0010a202 */ /* 0x000fe20000000f00 */
[----:B------:R-:W-:Y:S05]  /*9da0*/  BRA.DIV ~URZ, `(.L_x_1759) ;  /* 0x000125627f007947 */ /* 0x000fea000b800000 */
[----:B------:R1:W2:Y:S02]  /*9db0*/  SHFL.IDX PT, R4, R5, RZ, 0x181f ;  /* 0x00181fff05047589 */ /* 0x0002a400000e0000 */
.L_x_1913:
[----:B------:R-:W-:Y:S05]  /*9dc0*/  BRA.DIV ~URZ, `(.L_x_1760) ;  /* 0x000125b27f007947 */ /* 0x000fea000b800000 */
[----:B------:R3:W4:Y:S02]  /*9dd0*/  SHFL.IDX PT, R2, R13, RZ, 0x181f ;  /* 0x00181fff0d027589 */ /* 0x00072400000e0000 */
.L_x_1914:
[----:B------:R-:W-:Y:S01]  /*9de0*/  IMAD R40, R176, c[0x0][0x2c4], RZ ;  /* 0x0000b100b0287a24 */ /* 0x000fe200078e02ff */
[----:B------:R-:W-:Y:S01]  /*9df0*/  LOP3.LUT R213, R213, 0xfffffffd, RZ, 0xc0, !PT ;  /* 0xfffffffdd5d57812 */ /* 0x000fe200078ec0ff */
[----:B------:R-:W-:Y:S03]  /*9e00*/  BSSY B0, `(.L_x_1761) ;  /* 0x0000014000007945 */ /* 0x000fe60003800000 */
[----:B------:R-:W-:-:S13]  /*9e10*/  ISETP.GE.AND P0, PT, R6, R40, PT ;  /* 0x000000280600720c */ /* 0x000fda0003f06270 */
[----:B------:R-:W-:Y:S01]  /*9e20*/  @P0 LOP3.LUT R213, R213, 0x2, RZ, 0xfc, !PT ;  /* 0x00000002d5d50812 */ /* 0x000fe200078efcff */
[----:B------:R-:W-:Y:S05]  /*9e30*/  @P0 BRA `(.L_x_1762) ;  /* 0x0000010000000947 */ /* 0x000fea0003800000 */
[----:B------:R-:W-:Y:S02]  /*9e40*/  LOP3.LUT P3, RZ, R213, 0x1, RZ, 0xc0, !PT ;  /* 0x00000001d5ff7812 */ /* 0x000fe4000786c0ff */
[-C--:B----4-:R-:W-:Y:S02]  /*9e50*/  LEA R14, P0, R140, R2.reuse, 0x1 ;  /* 0x000000028c0e7211 */ /* 0x090fe400078008ff */
        /* <DEDUP_REMOVED lines=14> */
.L_x_1762:
[----:B------:R-:W-:Y:S05]  /*9f40*/  BSYNC B0 ;  /* 0x0000000000007941 */ /* 0x000fea0003800000 */
.L_x_1761:
[----:B------:R-:W-:Y:S05]  /*9f50*/  BRA.DIV ~URZ, `(.L_x_1763) ;  /* 0x000124927f007947 */ /* 0x000fea000b800000 */
[----:B--2---:R2:W1:Y:S04]  /*9f60*/  SHFL.IDX PT, R4, R5, 0x1, 0x181f ;  /* 0x00381f0005047f89 */ /* 0x00446800000e0000 */
[----:B----4-:R2:W4:Y:S02]  /*9f70*/  SHFL.IDX PT, R2, R13, 0x1, 0x181f ;  /* 0x00381f000d027f89 */ /* 0x01052400000e0000 */
.L_x_1915:
[----:B------:R-:W-:Y:S01]  /*9f80*/  IADD3 R3, R6, 0x20, RZ ;  /* 0x0000002006037810 */ /* 0x000fe20007ffe0ff */
[----:B------:R-:W-:Y:S03]  /*9f90*/  BSSY B0, `(.L_x_1764) ;  /* 0x0000013000007945 */ /* 0x000fe60003800000 */
[----:B------:R-:W-:-:S13]  /*9fa0*/  ISETP.GE.AND P0, PT, R3, R40, PT ;  /* 0x000000280300720c */ /* 0x000fda0003f06270 */
[----:B------:R-:W-:Y:S05]  /*9fb0*/  @P0 BRA `(.L_x_1765) ;  /* 0x0000010000000947 */ /* 0x000fea0003800000 */
[----:B------:R-:W-:Y:S02]  /*9fc0*/  LOP3.LUT P3, RZ, R213, 0x1, RZ, 0xc0, !PT ;  /* 0x00000001d5ff7812 */ /* 0x000fe4000786c0ff */
[-C--:B----4-:R-:W-:Y:S02]  /*9fd0*/  LEA R14, P0, R140, R2.reuse, 0x1 ;  /* 0x000000028c0e7211 */ /* 0x090fe400078008ff */
        /* <DEDUP_REMOVED lines=14> */
.L_x_1765:
[----:B------:R-:W-:Y:S05]  /*a0c0*/  BSYNC B0 ;  /* 0x0000000000007941 */ /* 0x000fea0003800000 */
.L_x_1764:
[----:B------:R-:W-:Y:S05]  /*a0d0*/  BRA.DIV ~URZ, `(.L_x_1766) ;  /* 0x000123e27f007947 */ /* 0x000fea000b800000 */
[----:B-1----:R1:W2:Y:S02]  /*a0e0*/  SHFL.IDX PT, R4, R5, 0x2, 0x181f ;  /* 0x00581f0005047f89 */ /* 0x0022a400000e0000 */
.L_x_1916:
[----:B------:R-:W-:Y:S05]  /*a0f0*/  BRA.DIV ~URZ, `(.L_x_1767) ;  /* 0x000124327f007947 */ /* 0x000fea000b800000 */
[----:B----4-:R4:W1:Y:S02]  /*a100*/  SHFL.IDX PT, R2, R13, 0x2, 0x181f ;  /* 0x00581f000d027f89 */ /* 0x01086400000e0000 */
.L_x_1917:
[----:B------:R-:W-:Y:S01]  /*a110*/  IADD3 R3, R6, 0x40, RZ ;  /* 0x0000004006037810 */ /* 0x000fe20007ffe0ff */
[----:B------:R-:W-:Y:S03]  /*a120*/  BSSY B0, `(.L_x_1768) ;  /* 0x0000013000007945 */ /* 0x000fe60003800000 */
[----:B------:R-:W-:-:S13]  /*a130*/  ISETP.GE.AND P0, PT, R3, R40, PT ;  /* 0x000000280300720c */ /* 0x000fda0003f06270 */
[----:B------:R-:W-:Y:S05]  /*a140*/  @P0 BRA `(.L_x_1769) ;  /* 0x0000010000000947 */ /* 0x000fea0003800000 */
[----:B------:R-:W-:Y:S02]  /*a150*/  LOP3.LUT P3, RZ, R213, 0x1, RZ, 0xc0, !PT ;  /* 0x00000001d5ff7812 */ /* 0x000fe4000786c0ff */
[-C--:B-1----:R-:W-:Y:S02]  /*a160*/  LEA R14, P0, R140, R2.reuse, 0x1 ;  /* 0x000000028c0e7211 */ /* 0x082fe400078008ff */
        /* <DEDUP_REMOVED lines=14> */
.L_x_1769:
[----:B------:R-:W-:Y:S05]  /*a250*/  BSYNC B0 ;  /* 0x0000000000007941 */ /* 0x000fea0003800000 */
.L_x_1768:
[----:B------:R-:W-:Y:S05]  /*a260*/  BRA.DIV ~URZ, `(.L_x_1770) ;  /* 0x000123327f007947 */ /* 0x000fea000b800000 */
[----:B--2---:R2:W3:Y:S04]  /*a270*/  SHFL.IDX PT, R4, R5, 0x3, 0x181f ;  /* 0x00781f0005047f89 */ /* 0x0044e800000e0000 */
[----:B-1----:R2:W1:Y:S02]  /*a280*/  SHFL.IDX PT, R2, R13, 0x3, 0x181f ;  /* 0x00781f000d027f89 */ /* 0x00246400000e0000 */
.L_x_1918:
[----:B------:R-:W-:Y:S01]  /*a290*/  IADD3 R3, R6, 0x60, RZ ;  /* 0x0000006006037810 */ /* 0x000fe20007ffe0ff */
[----:B------:R-:W-:Y:S01]  /*a2a0*/  IMAD.MOV.U32 R76, RZ, RZ, 0x30 ;  /* 0x00000030ff4c7424 */ /* 0x000fe200078e00ff */
[----:B--2--5:R-:W-:Y:S01]  /*a2b0*/  SHF.R.S32.HI R5, RZ, 0x1f, R16 ;  /* 0x0000001fff057819 */ /* 0x024fe20000011410 */
[----:B------:R-:W-:Y:S01]  /*a2c0*/  IMAD.WIDE.U32 R240, R16, c[0x0][0x2b0], RZ ;  /* 0x0000ac0010f07a25 */ /* 0x000fe200078e00ff */
[----:B------:R-:W-:-:S03]  /*a2d0*/  ISETP.GE.AND P0, PT, R3, R40, PT ;  /* 0x000000280300720c */ /* 0x000fc60003f06270 */
[----:B------:R-:W-:Y:S02]  /*a2e0*/  IMAD.MOV.U32 R3, RZ, RZ, c[0x0][0x2b8] ;  /* 0x0000ae00ff037624 */ /* 0x000fe400078e00ff */
[----:B------:R-:W-:Y:S02]  /*a2f0*/  IMAD R76, R210, R76, -0x30 ;  /* 0xffffffd0d24c7424 */ /* 0x000fe400078e024c */
[----:B------:R-:W-:Y:S01]  /*a300*/  IMAD R6, R5, c[0x0][0x2b0], RZ ;  /* 0x0000ac0005067a24 */ /* 0x000fe200078e02ff */
[----:B------:R-:W-:Y:S01]  /*a310*/  ISETP.NE.AND P3, PT, R3, 0x1, PT ;  /* 0x000000010300780c */ /* 0x000fe20003f65270 */
[----:B------:R-:W-:Y:S02]  /*a320*/  IMAD.IADD R3, R0, 0x1, R76 ;  /* 0x0000000100037824 */ /* 0x000fe400078e024c */
[----:B------:R-:W-:Y:S02]  /*a330*/  IMAD.MOV.U32 R211, RZ, RZ, RZ ;  /* 0x000000ffffd37224 */ /* 0x000fe400078e00ff */
[-C--:B-1----:R-:W-:Y:S01]  /*a340*/  @!P0 LEA R8, P1, R140, R2.reuse, 0x1 ;  /* 0x000000028c088211 */ /* 0x082fe200078208ff */
[----:B------:R-:W-:Y:S01]  /*a350*/  IMAD.IADD R5, R3, 0x1, R243 ;  /* 0x0000000103057824 */ /* 0x000fe200078e02f3 */
[----:B------:R-:W-:-:S02]  /*a360*/  @!P0 LEA R14, P2, R205, R2, 0x1 ;  /* 0x00000002cd0e8211 */ /* 0x000fc400078408ff */
[-C--:B---3--:R-:W-:Y:S02]  /*a370*/  @!P0 LEA.HI.X R9, R140, R4.reuse, R141, 0x1, P1 ;  /* 0x000000048c098211 */ /* 0x088fe400008f0c8d */
[----:B------:R-:W-:-:S03]  /*a380*/  @!P0 LEA.HI.X R15, R205, R4, R216, 0x1, P2 ;  /* 0x00000004cd0f8211 */ /* 0x000fc600010f0cd8 */
[----:B------:R-:W-:Y:S01]  /*a390*/  @!PT LDS RZ, [RZ] ;  /* 0x00000000fffff984 */ /* 0x000fe20000000800 */
[----:B------:R-:W-:Y:S01]  /*a3a0*/  @!PT LDS RZ, [RZ] ;  /* 0x00000000fffff984 */ /* 0x000fe20000000800 */
[----:B------:R-:W-:Y:S01]  /*a3b0*/  @!PT LDS RZ, [RZ] ;  /* 0x00000000fffff984 */ /* 0x000fe20000000800 */
[----:B------:R1:W-:Y:S01]  /*a3c0*/  @!P0 LDGSTS.E.BYPASS.LTC128B.128 [R207+0x13080], [R8.64], !P4 ;  /* 0x1308000008cf8fae */ /* 0x0003e2000e101d46 */
[----:B------:R-:W-:Y:S02]  /*a3d0*/  LOP3.LUT P4, RZ, R213, 0x1, RZ, 0xc0, !PT ;  /* 0x00000001d5ff7812 */ /* 0x000fe4000788c0ff */
[----:B-1----:R-:W-:-:S04]  /*a3e0*/  @!P0 LEA R8, P1, R206, R2, 0x1 ;  /* 0x00000002ce088211 */ /* 0x002fc800078208ff */
[----:B------:R-:W-:Y:S02]  /*a3f0*/  @!P0 LEA.HI.X R9, R206, R4, R214, 0x1, P1 ;  /* 0x00000004ce098211 */ /* 0x000fe400008f0cd6 */
[----:B------:R-:W-:Y:S01]  /*a400*/  ISETP.GE.AND P1, PT, R3, R131, PT ;  /* 0x000000830300720c */ /* 0x000fe20003f26270 */
[----:B------:R-:W-:Y:S02]  /*a410*/  IMAD.MOV.U32 R3, RZ, RZ, R5 ;  /* 0x000000ffff037224 */ /* 0x000fe400078e0005 */
[----:B------:R1:W-:Y:S01]  /*a420*/  @!P0 LDGSTS.E.BYPASS.LTC128B.128 [R207+0x17080], [R8.64], !P5 ;  /* 0x1708000008cf8fae */ /* 0x0003e2000e901d46 */
[----:B------:R-:W-:-:S03]  /*a430*/  ISETP.GT.OR P1, PT, R0, 0x2f, P1 ;  /* 0x0000002f0000780c */ /* 0x000fc60000f24670 */
[----:B------:R2:W-:Y:S01]  /*a440*/  @!P0 LDGSTS.E.BYPASS.LTC128B.128 [R207+0x1b080], [R14.64], !P4 ;  /* 0x1b0800000ecf8fae */ /* 0x0005e2000e101d46 */
[----:B-1----:R-:W-:Y:S02]  /*a450*/  IMAD R8, R16, c[0x0][0x2b4], R6 ;  /* 0x0000ad0010087a24 */ /* 0x002fe400078e0206 */
[----:B------:R-:W-:-:S04]  /*a460*/  @P3 IMAD.HI.U32 R6, R5, c[0x0][0x2bc], RZ ;  /* 0x0000af0005063a27 */ /* 0x000fc800078e00ff */
[----:B------:R-:W-:Y:S01]  /*a470*/  IMAD.IADD R242, R241, 0x1, R8 ;  /* 0x00000001f1f27824 */ /* 0x000fe200078e0208 */
[----:B------:R-:W-:Y:S02]  /*a480*/  @P3 SHF.R.U32.HI R3, RZ, c[0x0][0x2c0], R6 ;  /* 0x0000b000ff033a19 */ /* 0x000fe40000011606 */
[C---:B------:R-:W-:Y:S02]  /*a490*/  @!P0 LEA R10, P3, R204.reuse, R2, 0x1 ;  /* 0x00000002cc0a8211 */ /* 0x040fe400078608ff */
[C---:B------:R-:W-:Y:S02]  /*a4a0*/  @!P1 IADD3 R2, P2, R3.reuse, R240, RZ ;  /* 0x000000f003029210 */ /* 0x040fe40007f5e0ff */
[----:B------:R-:W-:Y:S02]  /*a4b0*/  @!P0 LEA.HI.X R11, R204, R4, R215, 0x1, P3 ;  /* 0x00000004cc0b8211 */ /* 0x000fe400018f0cd7 */
[----:B------:R-:W-:Y:S02]  /*a4c0*/  @!P1 LEA.HI.X.SX32 R4, R3, R242, 0x1, P2 ;  /* 0x000000f203049211 */ /* 0x000fe400010f0eff */
[C---:B------:R-:W-:Y:S01]  /*a4d0*/  @!P1 LEA R8, P2, R2.reuse, c[0x0][0x2a0], 0x2 ;  /* 0x0000a80002089a11 */ /* 0x040fe200078410ff */
[----:B------:R1:W-:Y:S03]  /*a4e0*/  @!P0 LDGSTS.E.BYPASS.LTC128B.128 [R207+0x1f080], [R10.64], !P6 ;  /* 0x1f0800000acf8fae */ /* 0x0003e6000f101d46 */
[----:B------:R-:W-:Y:S01]  /*a4f0*/  @!P1 LEA.HI.X R9, R2, c[0x0][0x2a4], R4, 0x2, P2 ;  /* 0x0000a90002099a11 */ /* 0x000fe200010f1404 */
[----:B------:R-:W0:Y:S01]  /*a500*/  LDGDEPBAR ;  /* 0x00000000000079af */ /* 0x000e220000000000 */
[----:B------:R-:W-:Y:S03]  /*a510*/  WARPSYNC 0xffffffff ;  /* 0xffffffff00007948 */ /* 0x000fe60003800000 */
[----:B------:R-:W-:Y:S06]  /*a520*/  BAR.SYNC.DEFER_BLOCKING 0x0 ;  /* 0x0000000000007b1d */ /* 0x000fec0000010000 */
[----:B------:R-:W3:Y:S01]  /*a530*/  @!P1 LDG.E R211, [R8.64] ;  /* 0x0000000608d39981 */ /* 0x000ee2000c1e1900 */
[----:B------:R-:W-:Y:S01]  /*a540*/  IMAD.MOV R2, RZ, RZ, -R3 ;  /* 0x000000ffff027224 */ /* 0x000fe200078e0a03 */
[----:B------:R-:W-:Y:S01]  /*a550*/  ISETP.GE.AND P5, PT, R140, c[0x0][0x1d4], PT ;  /* 0x000075008c007a0c */ /* 0x000fe20003fa6270 */
[----:B------:R-:W-:Y:S01]  /*a560*/  IMAD.WIDE.U32 R226, R59, c[0x0][0x1e8], RZ ;  /* 0x00007a003be27a25 */ /* 0x000fe200078e00ff */
[----:B------:R-:W-:Y:S01]  /*a570*/  ISETP.GE.AND P4, PT, R142, c[0x0][0x1d4], PT ;  /* 0x000075008e007a0c */ /* 0x000fe20003f86270 */
[----:B------:R-:W-:Y:S01]  /*a580*/  BSSY B0, `(.L_x_1771) ;  /* 0x0000037000007945 */ /* 0x000fe20003800000 */
[----:B------:R-:W-:Y:S01]  /*a590*/  ISETP.GE.AND P3, PT, R205, c[0x0][0x1d4], PT ;  /* 0x00007500cd007a0c */ /* 0x000fe20003f66270 */
[----:B------:R-:W-:Y:S01]  /*a5a0*/  IMAD R212, R2, c[0x0][0x2b8], R5 ;  /* 0x0000ae0002d47a24 */ /* 0x000fe200078e0205 */
[----:B------:R-:W-:Y:S01]  /*a5b0*/  ISETP.GE.AND P6, PT, R204, c[0x0][0x1d4], PT ;  /* 0x00007500cc007a0c */ /* 0x000fe20003fc6270 */
[----:B------:R-:W-:Y:S01]  /*a5c0*/  IMAD R225, R59, c[0x0][0x1ec], R227 ;  /* 0x00007b003be17a24 */ /* 0x000fe200078e02e3 */
[----:B------:R-:W-:Y:S01]  /*a5d0*/  LOP3.LUT R213, R213, 0xfffffffb, RZ, 0xc0, !PT ;  /* 0xfffffffbd5d57812 */ /* 0x000fe200078ec0ff */
[----:B------:R-:W-:Y:S01]  /*a5e0*/  IMAD.WIDE.U32 R2, R212, c[0x0][0x1e0], RZ ;  /* 0x00007800d4027a25 */ /* 0x000fe200078e00ff */
[----:B------:R-:W-:-:S03]  /*a5f0*/  SHF.R.S32.HI R60, RZ, 0x1f, R212 ;  /* 0x0000001fff3c7819 */ /* 0x000fc600000114d4 */
[----:B------:R-:W-:Y:S02]  /*a600*/  IMAD R131, R77, -0x30, R131 ;  /* 0xffffffd04d837824 */ /* 0x000fe400078e0283 */
[----:B------:R-:W-:-:S03]  /*a610*/  IMAD R4, R60, c[0x0][0x1e0], RZ ;  /* 0x000078003c047a24 */ /* 0x000fc600078e02ff */
[----:B------:R-:W-:Y:S01]  /*a620*/  IMNMX R6, R131, 0x30, PT ;  /* 0x0000003083067817 */ /* 0x000fe20003800200 */
[----:B------:R-:W-:Y:S01]  /*a630*/  IMAD R4, R212, c[0x0][0x1e4], R4 ;  /* 0x00007900d4047a24 */ /* 0x000fe200078e0204 */
[----:B------:R-:W-:-:S03]  /*a640*/  @P6 LOP3.LUT R213, R213, 0x4, RZ, 0xfc, !PT ;  /* 0x00000004d5d56812 */ /* 0x000fc600078efcff */
[----:B------:R-:W-:Y:S02]  /*a650*/  IMAD.IADD R3, R3, 0x1, R4 ;  /* 0x0000000103037824 */ /* 0x000fe400078e0204 */
[----:B------:R-:W-:Y:S01]  /*a660*/  IMAD.IADD R6, R6, 0x1, -R143 ;  /* 0x0000000106067824 */ /* 0x000fe200078e0a8f */
[----:B---3--:R-:W-:Y:S01]  /*a670*/  SHF.R.S32.HI R61, RZ, 0x1f, R211 ;  /* 0x0000001fff3d7819 */ /* 0x008fe200000114d3 */
[----:B------:R-:W-:-:S04]  /*a680*/  IMAD.WIDE.U32 R2, R211, c[0x0][0x1f0], R2 ;  /* 0x00007c00d3027a25 */ /* 0x000fc800078e0002 */
[----:B------:R-:W-:Y:S01]  /*a690*/  IMAD R4, R61, c[0x0][0x1f0], RZ ;  /* 0x00007c003d047a24 */ /* 0x000fe200078e02ff */
[----:B------:R-:W-:-:S03]  /*a6a0*/  IADD3 R2, P1, R2, R226, RZ ;  /* 0x000000e202027210 */ /* 0x000fc60007f3e0ff */
[----:B------:R-:W-:Y:S01]  /*a6b0*/  IMAD R4, R211, c[0x0][0x1f4], R4 ;  /* 0x00007d00d3047a24 */ /* 0x000fe200078e0204 */
[----:B----4-:R-:W-:-:S04]  /*a6c0*/  LEA R13, P0, R2, c[0x0][0x1c8], 0x1 ;  /* 0x00007200020d7a11 */ /* 0x010fc800078008ff */
[----:B------:R-:W-:-:S04]  /*a6d0*/  IADD3.X R3, R225, R3, R4, P1, !PT ;  /* 0x00000003e1037210 */ /* 0x000fc80000ffe404 */
[----:B------:R-:W-:Y:S02]  /*a6e0*/  LEA.HI.X R16, R2, c[0x0][0x1cc], R3, 0x1, P0 ;  /* 0x0000730002107a11 */ /* 0x000fe400000f0c03 */
[----:B------:R-:W1:Y:S01]  /*a6f0*/  SHFL.IDX PT, R2, R13, RZ, 0x181f ;  /* 0x00181fff0d027589 */ /* 0x000e6200000e0000 */
[----:B------:R-:W-:-:S03]  /*a700*/  ISETP.GE.AND P0, PT, R6, 0x1, PT ;  /* 0x000000010600780c */ /* 0x000fc60003f06270 */
[----:B------:R-:W3:Y:S10]  /*a710*/  SHFL.IDX PT, R3, R16, RZ, 0x181f ;  /* 0x00181fff10037589 */ /* 0x000ef400000e0000 */
[----:B-1----:R-:W-:-:S02]  /*a720*/  @P0 LEA R10, P1, R140, R2, 0x1 ;  /* 0x000000028c0a0211 */ /* 0x002fc400078208ff */
[-C--:B------:R-:W-:Y:S02]  /*a730*/  @P0 LEA R8, P2, R206, R2.reuse, 0x1 ;  /* 0x00000002ce080211 */ /* 0x080fe400078408ff */
[-C--:B---3--:R-:W-:Y:S02]  /*a740*/  @P0 LEA.HI.X R11, R140, R3.reuse, R141, 0x1, P1 ;  /* 0x000000038c0b0211 */ /* 0x088fe400008f0c8d */
[CC--:B------:R-:W-:Y:S02]  /*a750*/  @P0 LEA R4, P1, R205.reuse, R2.reuse, 0x1 ;  /* 0x00000002cd040211 */ /* 0x0c0fe400078208ff */
[-C--:B------:R-:W-:Y:S01]  /*a760*/  @P0 LEA.HI.X R9, R206, R3.reuse, R214, 0x1, P2 ;  /* 0x00000003ce090211 */ /* 0x080fe200010f0cd6 */
[----:B------:R-:W-:Y:S01]  /*a770*/  @!PT LDS RZ, [RZ] ;  /* 0x00000000fffff984 */ /* 0x000fe20000000800 */
[----:B------:R1:W-:Y:S01]  /*a780*/  @P0 LDGSTS.E.BYPASS.LTC128B.128 [R203+0xa080], [R10.64], !P5 ;  /* 0x0a0800000acb0fae */ /* 0x0003e2000e901d46 */
[-C--:B------:R-:W-:Y:S02]  /*a790*/  @P0 LEA.HI.X R5, R205, R3.reuse, R216, 0x1, P1 ;  /* 0x00000003cd050211 */ /* 0x080fe400008f0cd8 */
[C---:B--2---:R-:W-:Y:S01]  /*a7a0*/  @P0 LEA R14, P1, R204.reuse, R2, 0x1 ;  /* 0x00000002cc0e0211 */ /* 0x044fe200078208ff */
[----:B------:R1:W-:Y:S03]  /*a7b0*/  @P0 LDGSTS.E.BYPASS.LTC128B.128 [R203+0xb880], [R8.64], !P4 ;  /* 0x0b88000008cb0fae */ /* 0x0003e6000e101d46 */
[----:B------:R-:W-:Y:S01]  /*a7c0*/  @P0 LEA.HI.X R15, R204, R3, R215, 0x1, P1 ;  /* 0x00000003cc0f0211 */ /* 0x000fe200008f0cd7 */
[----:B------:R1:W-:Y:S04]  /*a7d0*/  @P0 LDGSTS.E.BYPASS.LTC128B.128 [R203+0xd080], [R4.64], !P3 ;  /* 0x0d08000004cb0fae */ /* 0x0003e8000d901d46 */
[----:B------:R1:W-:Y:S01]  /*a7e0*/  @P0 LDGSTS.E.BYPASS.LTC128B.128 [R203+0xe880], [R14.64], !P6 ;  /* 0x0e8800000ecb0fae */ /* 0x0003e2000f101d46 */
[----:B------:R-:W-:-:S03]  /*a7f0*/  ISETP.GE.AND P0, PT, R6, 0x21, PT ;  /* 0x000000210600780c */ /* 0x000fc60003f06270 */
[----:B------:R1:W2:Y:S04]  /*a800*/  SHFL.IDX PT, R2, R13, 0x1, 0x181f ;  /* 0x00381f000d027f89 */ /* 0x0002a800000e0000 */
[----:B------:R1:W3:Y:S06]  /*a810*/  SHFL.IDX PT, R3, R16, 0x1, 0x181f ;  /* 0x00381f0010037f89 */ /* 0x0002ec00000e0000 */
[----:B------:R-:W-:Y:S05]  /*a820*/  @!P0 BRA `(.L_x_1772) ;  /* 0x000000c000008947 */ /* 0x000fea0003800000 */
[-C--:B-12---:R-:W-:Y:S02]  /*a830*/  LEA R10, P0, R140, R2.reuse, 0x1 ;  /* 0x000000028c0a7211 */ /* 0x086fe400078008ff */
[----:B------:R-:W-:-:S02]  /*a840*/  LEA R8, P2, R206, R2, 0x1 ;  /* 0x00000002ce087211 */ /* 0x000fc400078408ff */
[-C--:B---3--:R-:W-:Y:S02]  /*a850*/  LEA.HI.X R11, R140, R3.reuse, R141, 0x1, P0 ;  /* 0x000000038c0b7211 */ /* 0x088fe400000f0c8d */
[CC--:B------:R-:W-:Y:S02]  /*a860*/  LEA R4, P1, R205.reuse, R2.reuse, 0x1 ;  /* 0x00000002cd047211 */ /* 0x0c0fe400078208ff */
[----:B------:R-:W-:Y:S01]  /*a870*/  LEA R2, P0, R204, R2, 0x1 ;  /* 0x00000002cc027211 */ /* 0x000fe200078008ff */
[----:B------:R1:W-:Y:S01]  /*a880*/  LDGSTS.E.BYPASS.LTC128B.128 [R207+0xb080], [R10.64], !P5 ;  /* 0x0b0800000acf7fae */ /* 0x0003e2000e901d46 */
[-C--:B------:R-:W-:Y:S02]  /*a890*/  LEA.HI.X R9, R206, R3.reuse, R214, 0x1, P2 ;  /* 0x00000003ce097211 */ /* 0x080fe400010f0cd6 */
[-C--:B------:R-:W-:Y:S02]  /*a8a0*/  LEA.HI.X R5, R205, R3.reuse, R216, 0x1, P1 ;  /* 0x00000003cd057211 */ /* 0x080fe400008f0cd8 */
[----:B------:R-:W-:Y:S01]  /*a8b0*/  LEA.HI.X R3, R204, R3, R215, 0x1, P0 ;  /* 0x00000003cc037211 */ /* 0x000fe200000f0cd7 */
[----:B------:R1:W-:Y:S04]  /*a8c0*/  LDGSTS.E.BYPASS.LTC128B.128 [R207+0xc880], [R8.64], !P4 ;  /* 0x0c88000008cf7fae */ /* 0x0003e8000e101d46 */
[----:B------:R1:W-:Y:S04]  /*a8d0*/  LDGSTS.E.BYPASS.LTC128B.128 [R207+0xe080], [R4.64], !P3 ;  /* 0x0e08000004cf7fae */ /* 0x0003e8000d901d46 */
[----:B------:R1:W-:Y:S02]  /*a8e0*/  LDGSTS.E.BYPASS.LTC128B.128 [R207+0xf880], [R2.64], !P6 ;  /* 0x0f88000002cf7fae */ /* 0x0003e4000f101d46 */
.L_x_1772:
[----:B------:R-:W-:Y:S05]  /*a8f0*/  BSYNC B0 ;  /* 0x0000000000007941 */ /* 0x000fea0003800000 */
.L_x_1771:
[----:B------:R-:W-:Y:S01]  /*a900*/  ISETP.LT.AND P0, PT, RZ, c[0x0][0x27c], PT ;  /* 0x00009f00ff007a0c */ /* 0x000fe20003f01270 */
[----:B------:R-:W0:-:S12]  /*a910*/  LDGDEPBAR ;  /* 0x00000000000079af */ /* 0x000e180000000000 */
[----:B------:R-:W-:Y:S05]  /*a920*/  @P0 BRA `(.L_x_1773) ;  /* 0x0000002000000947 */ /* 0x000fea0003800000 */
[----:B------:R-:W-:-:S04]  /*a930*/  DEPBAR.LE SB0, 0x1 ;  /* 0x000080400000791a */ /* 0x000fc80000000000 */
[----:B------:R-:W-:Y:S05]  /*a940*/  BRA `(.L_x_1774) ;  /* 0x000068a000007947 */ /* 0x000fea0003800000 */
.L_x_1773:
[----:B-12---:R-:W-:Y:S01]  /*a950*/  SHF.R.S32.HI R2, RZ, 0x1f, R130 ;  /* 0x0000001fff027819 */ /* 0x006fe20000011482 */
[----:B------:R-:W-:Y:S01]  /*a960*/  ULDC.U8 UR4, c[0x0][0x298] ;  /* 0x0000a60000047ab9 */ /* 0x000fe20000000000 */
[----:B------:R-:W-:Y:S01]  /*a970*/  IMAD.WIDE.U32 R4, R130, c[0x0][0x280], RZ ;  /* 0x0000a00082047a25 */ /* 0x000fe200078e00ff */
[----:B------:R-:W-:Y:S01]  /*a980*/  ISETP.NE.AND P1, PT, RZ, UR4, PT ;  /* 0x00000004ff007c0c */ /* 0x000fe2000bf25270 */
[----:B------:R-:W-:Y:S02]  /*a990*/  BSSY B2, `(.L_x_1774) ;  /* 0x0000685000027945 */ /* 0x000fe40003800000 */
[----:B---3--:R-:W-:Y:S01]  /*a9a0*/  IMAD R3, R2, c[0x0][0x280], RZ ;  /* 0x0000a00002037a24 */ /* 0x008fe200078e02ff */
[----:B------:R-:W-:Y:S01]  /*a9b0*/  LEA R8, P0, R4, c[0x0][0x270], 0x1 ;  /* 0x00009c0004087a11 */ /* 0x000fe200078008ff */
[----:B------:R-:W-:Y:S02]  /*a9c0*/  IMAD R6, R2, c[0x0][0x290], RZ ;  /* 0x0000a40002067a24 */ /* 0x000fe400078e02ff */
[----:B------:R-:W-:-:S05]  /*a9d0*/  IMAD R3, R130, c[0x0][0x284], R3 ;  /* 0x0000a10082037a24 */ /* 0x000fca00078e0203 */
[----:B------:R-:W-:Y:S01]  /*a9e0*/  IADD3 R9, R3, R5, RZ ;  /* 0x0000000503097210 */ /* 0x000fe20007ffe0ff */
[----:B------:R-:W-:-:S03]  /*a9f0*/  IMAD.WIDE.U32 R2, R130, c[0x0][0x290], RZ ;  /* 0x0000a40082027a25 */ /* 0x000fc600078e00ff */
[----:B------:R-:W-:Y:S01]  /*aa00*/  LEA.HI.X R4, R4, c[0x0][0x274], R9, 0x1, P0 ;  /* 0x00009d0004047a11 */ /* 0x000fe200000f0c09 */
[----:B------:R-:W-:Y:S01]  /*aa10*/  IMAD R5, R130, c[0x0][0x294], R6 ;  /* 0x0000a50082057a24 */ /* 0x000fe200078e0206 */
[----:B------:R-:W-:-:S04]  /*aa20*/  LEA R6, P0, R2, c[0x0][0x288], 0x1 ;  /* 0x0000a20002067a11 */ /* 0x000fc800078008ff */
[----:B------:R-:W-:-:S04]  /*aa30*/  IADD3 R3, R5, R3, RZ ;  /* 0x0000000305037210 */ /* 0x000fc80007ffe0ff */
[----:B------:R-:W-:Y:S01]  /*aa40*/  LEA.HI.X R2, R2, c[0x0][0x28c], R3, 0x1, P0 ;  /* 0x0000a30002027a11 */ /* 0x000fe200000f0c03 */
        /* <DEDUP_REMOVED lines=10> */
[----:B------:R3:W4:Y:S01]  /*aaf0*/  SHFL.IDX PT, R4, R8, RZ, 0x181f ;  /* 0x00181fff08047589 */ /* 0x00072200000e0000 */
[----:B------:R-:W-:Y:S01]  /*ab00*/  CS2R R14, SRZ ;  /* 0x00000000000e7805 */ /* 0x000fe2000001ff00 */
[----:B------:R-:W-:-:S02]  /*ab10*/  CS2R R10, SRZ ;  /* 0x00000000000a7805 */ /* 0x000fc4000001ff00 */
[----:B------:R1:W1:Y:S01]  /*ab20*/  SHFL.IDX PT, R2, R6, RZ, 0x181f ;  /* 0x00181fff06027589 */ /* 0x00026200000e0000 */
[----:B---3--:R-:W-:Y:S01]  /*ab30*/  CS2R R8, SRZ ;  /* 0x0000000000087805 */ /* 0x008fe2000001ff00 */
[----:B------:R-:W-:Y:S05]  /*ab40*/  @P2 BRA `(.L_x_1777) ;  /* 0x0000028000002947 */ /* 0x000fea0003800000 */
[----:B--2-4-:R-:W2:Y:S04]  /*ab50*/  LDL R30, [R1+0x174] ;  /* 0x00017400011e7983 */ /* 0x014ea80000100800 */
        /* <DEDUP_REMOVED lines=10> */
[----:B-1----:R-:W-:-:S04]  /*ac00*/  @!P0 IMAD.WIDE R14, R144, 0x2, R4 ;  /* 0x00000002900e8825 */ /* 0x002fc800078e0204 */
[----:B------:R-:W-:Y:S01]  /*ac10*/  @!P0 IMAD.WIDE R10, R144, 0x2, R2 ;  /* 0x00000002900a8825 */ /* 0x000fe200078e0202 */
[----:B------:R1:W5:Y:S04]  /*ac20*/  @!P0 LD.E.64 R18, [R14.64] ;  /* 0x000000060e128980 */ /* 0x000368000c101b00 */
[----:B------:R1:W5:Y:S01]  /*ac30*/  @!P0 LD.E.64 R8, [R10.64] ;  /* 0x000000060a088980 */ /* 0x000362000c101b00 */
[----:B------:R-:W-:Y:S01]  /*ac40*/  CS2R R20, SRZ ;  /* 0x0000000000147805 */ /* 0x000fe2000001ff00 */
[----:B------:R-:W-:Y:S01]  /*ac50*/  CS2R R22, SRZ ;  /* 0x0000000000167805 */ /* 0x000fe2000001ff00 */
[----:B-1----:R-:W-:Y:S01]  /*ac60*/  CS2R R10, SRZ ;  /* 0x00000000000a7805 */ /* 0x002fe2000001ff00 */
[----:B------:R-:W-:Y:S01]  /*ac70*/  CS2R R24, SRZ ;  /* 0x0000000000187805 */ /* 0x000fe2000001ff00 */
[----:B--2---:R-:W-:-:S02]  /*ac80*/  @!P2 IADD3 R16, P6, R4, R30, RZ ;  /* 0x0000001e0410a210 */ /* 0x004fc40007fde0ff */
[----:B------:R-:W-:-:S03]  /*ac90*/  @!P2 IADD3 R14, P0, R2, R30, RZ ;  /* 0x0000001e020ea210 */ /* 0x000fc60007f1e0ff */
[--C-:B---3--:R-:W-:Y:S02]  /*aca0*/  @!P2 IMAD.X R17, R5, 0x1, R27.reuse, P6 ;  /* 0x000000010511a824 */ /* 0x108fe400030e061b */
[----:B------:R-:W-:Y:S01]  /*acb0*/  @!P2 IMAD.X R15, R3, 0x1, R27, P0 ;  /* 0x00000001030fa824 */ /* 0x000fe200000e061b */
[----:B------:R-:W-:Y:S02]  /*acc0*/  ISETP.GE.AND P0, PT, R147, c[0x0][0x27c], PT ;  /* 0x00009f0093007a0c */ /* 0x000fe40003f06270 */
[----:B------:R1:W5:Y:S04]  /*acd0*/  @!P2 LD.E.64 R20, [R16.64] ;  /* 0x000000061014a980 */ /* 0x000368000c101b00 */
[----:B------:R4:W5:Y:S02]  /*ace0*/  @!P2 LD.E.64 R10, [R14.64] ;  /* 0x000000060e0aa980 */ /* 0x000964000c101b00 */
[----:B----4-:R-:W-:-:S05]  /*acf0*/  @!P1 IADD3 R14, P2, R4, R26, RZ ;  /* 0x0000001a040e9210 */ /* 0x010fca0007f5e0ff */
[----:B------:R-:W-:Y:S01]  /*ad00*/  @!P1 IMAD.X R15, R5, 0x1, R29, P2 ;  /* 0x00000001050f9824 */ /* 0x000fe200010e061d */
[----:B------:R-:W-:Y:S01]  /*ad10*/  @!P1 IADD3 R26, P2, R2, R26, RZ ;  /* 0x0000001a021a9210 */ /* 0x000fe20007f5e0ff */
[----:B-1----:R-:W-:-:S03]  /*ad20*/  CS2R R16, SRZ ;  /* 0x0000000000107805 */ /* 0x002fc6000001ff00 */
[----:B------:R1:W5:Y:S01]  /*ad30*/  @!P1 LD.E.64 R22, [R14.64] ;  /* 0x000000060e169980 */ /* 0x000362000c101b00 */
[----:B------:R-:W-:Y:S01]  /*ad40*/  @!P1 IMAD.X R27, R3, 0x1, R29, P2 ;  /* 0x00000001031b9824 */ /* 0x000fe200010e061d */
[----:B------:R-:W-:-:S05]  /*ad50*/  @!P0 IADD3 R4, P2, R4, R28, RZ ;  /* 0x0000001c04048210 */ /* 0x000fca0007f5e0ff */
[----:B------:R-:W-:Y:S01]  /*ad60*/  @!P0 IMAD.X R5, R5, 0x1, R13, P2 ;  /* 0x0000000105058824 */ /* 0x000fe200010e060d */
[----:B------:R-:W-:-:S04]  /*ad70*/  @!P0 IADD3 R2, P2, R2, R28, RZ ;  /* 0x0000001c02028210 */ /* 0x000fc80007f5e0ff */
[----:B------:R2:W5:Y:S01]  /*ad80*/  @!P0 LD.E.64 R24, [R4.64] ;  /* 0x0000000604188980 */ /* 0x000562000c101b00 */
[----:B------:R-:W-:-:S05]  /*ad90*/  @!P0 IMAD.X R3, R3, 0x1, R13, P2 ;  /* 0x0000000103038824 */ /* 0x000fca00010e060d */
[----:B------:R2:W5:Y:S01]  /*ada0*/  @!P0 LD.E.64 R16, [R2.64] ;  /* 0x0000000602108980 */ /* 0x000562000c101b00 */
[----:B-1----:R-:W-:-:S06]  /*adb0*/  CS2R R14, SRZ ;  /* 0x00000000000e7805 */ /* 0x002fcc000001ff00 */
[----:B------:R2:W5:Y:S02]  /*adc0*/  @!P1 LD.E.64 R14, [R26.64] ;  /* 0x000000061a0e9980 */ /* 0x000564000c101b00 */
.L_x_1777:
[----:B--2-4-:R-:W-:Y:S05]  /*add0*/  BSYNC B0 ;  /* 0x0000000000007941 */ /* 0x014fea0003800000 */
.L_x_1776:
[----:B------:R-:W2:Y:S01]  /*ade0*/  LDL R42, [R1+0x4] ;  /* 0x00000400012a7983 */ /* 0x000ea20000100800 */
[--C-:B-----5:R-:W-:Y:S01]  /*adf0*/  IMAD.MOV.U32 R36, RZ, RZ, R21.reuse ;  /* 0x000000ffff247224 */ /* 0x120fe200078e0015 */
[--C-:B------:R-:W-:Y:S01]  /*ae00*/  SHF.R.U64 R34, R20, 0x10, R21.reuse ;  /* 0x0000001014227819 */ /* 0x100fe20000001215 */
[----:B------:R-:W-:Y:S01]  /*ae10*/  IMAD.MOV.U32 R33, RZ, RZ, R22 ;  /* 0x000000ffff217224 */ /* 0x000fe200078e0016 */
[----:B------:R-:W-:Y:S01]  /*ae20*/  SHF.R.U32.HI R31, RZ, 0x10, R21 ;  /* 0x00000010ff1f7819 */ /* 0x000fe20000011615 */
[----:B------:R-:W-:Y:S01]  /*ae30*/  IMAD.MOV.U32 R28, RZ, RZ, R25 ;  /* 0x000000ffff1c7224 */ /* 0x000fe200078e0019 */
[----:B------:R-:W-:Y:S01]  /*ae40*/  SHF.R.U64 R30, R22, 0x10, R23 ;  /* 0x00000010161e7819 */ /* 0x000fe20000001217 */
[----:B------:R-:W-:Y:S01]  /*ae50*/  IMAD.MOV.U32 R21, RZ, RZ, R10 ;  /* 0x000000ffff157224 */ /* 0x000fe200078e000a */
[----:B------:R-:W-:Y:S01]  /*ae60*/  SHF.R.U64 R38, R18, 0x10, R19 ;  /* 0x0000001012267819 */ /* 0x000fe20000001213 */
        /* <DEDUP_REMOVED lines=15> */
[----:B------:R-:W-:Y:S01]  /*af60*/  SHF.R.U32.HI R19, RZ, 0x10, R9 ;  /* 0x00000010ff137819 */ /* 0x000fe20000011609 */
[----:B------:R-:W-:Y:S01]  /*af70*/  IMAD.MOV.U32 R8, RZ, RZ, R16 ;  /* 0x000000ffff087224 */ /* 0x000fe200078e0010 */
[----:B------:R-:W-:Y:S01]  /*af80*/  PRMT R24, R24, 0x5410, R35 ;  /* 0x0000541018187816 */ /* 0x000fe20000000023 */
[----:B-1----:R-:W-:Y:S01]  /*af90*/  IMAD.MOV.U32 R6, RZ, RZ, R17 ;  /* 0x000000ffff067224 */ /* 0x002fe200078e0011 */
[----:B------:R-:W-:Y:S01]  /*afa0*/  PRMT R35, R22, 0x5410, R28 ;  /* 0x0000541016237816 */ /* 0x000fe2000000001c */
[----:B------:R-:W-:-:S04]  /*afb0*/  DEPBAR.LE SB0, 0x1 ;  /* 0x000080400000791a */ /* 0x000fc80000000000 */
[----:B------:R-:W-:Y:S01]  /*afc0*/  PRMT R22, R19, 0x7610, R22 ;  /* 0x0000761013167816 */ /* 0x000fe20000000016 */
[----:B------:R-:W-:Y:S01]  /*afd0*/  BSSY B1, `(.L_x_1778) ;  /* 0x00000c7000017945 */ /* 0x000fe20003800000 */
[----:B------:R-:W-:Y:S01]  /*afe0*/  SHF.R.U32.HI R27, RZ, 0x10, R23 ;  /* 0x00000010ff1b7819 */ /* 0x000fe20000011617 */
[----:B------:R-:W-:Y:S01]  /*aff0*/  IMAD.MOV.U32 R23, RZ, RZ, R9 ;  /* 0x000000ffff177224 */ /* 0x000fe200078e0009 */
[--C-:B------:R-:W-:Y:S02]  /*b000*/  SHF.R.U64 R18, R10, 0x10, R11.reuse ;  /* 0x000000100a127819 */ /* 0x100fe4000000120b */
[----:B------:R-:W-:Y:S01]  /*b010*/  SHF.R.U32.HI R10, RZ, 0x10, R11 ;  /* 0x00000010ff0a7819 */ /* 0x000fe2000001160b */
[----:B------:R-:W-:Y:S01]  /*b020*/  IMAD.MOV.U32 R11, RZ, RZ, R15 ;  /* 0x000000ffff0b7224 */ /* 0x000fe200078e000f */
[----:B------:R-:W-:Y:S02]  /*b030*/  PRMT R25, R39, 0x7610, R25 ;  /* 0x0000761027197816 */ /* 0x000fe40000000019 */
[----:B------:R-:W-:-:S02]  /*b040*/  PRMT R27, R27, 0x5410, R37 ;  /* 0x000054101b1b7816 */ /* 0x000fc40000000025 */
[----:B------:R-:W-:Y:S02]  /*b050*/  PRMT R26, R26, 0x5410, R34 ;  /* 0x000054101a1a7816 */ /* 0x000fe40000000022 */
[----:B------:R-:W-:Y:S02]  /*b060*/  PRMT R29, R29, 0x5410, R33 ;  /* 0x000054101d1d7816 */ /* 0x000fe40000000021 */
[----:B------:R-:W-:Y:S02]  /*b070*/  PRMT R20, R20, 0x5410, R24 ;  /* 0x0000541014147816 */ /* 0x000fe40000000018 */
[--C-:B------:R-:W-:Y:S02]  /*b080*/  SHF.R.U64 R9, R14, 0x10, R15.reuse ;  /* 0x000000100e097819 */ /* 0x100fe4000000120f */
[----:B------:R-:W-:Y:S02]  /*b090*/  SHF.R.U32.HI R5, RZ, 0x10, R15 ;  /* 0x00000010ff057819 */ /* 0x000fe4000001160f */
[----:B------:R-:W-:-:S02]  /*b0a0*/  SHF.R.U64 R4, R16, 0x10, R17 ;  /* 0x0000001010047819 */ /* 0x000fc40000001211 */
[----:B------:R-:W-:Y:S02]  /*b0b0*/  SHF.R.U32.HI R2, RZ, 0x10, R17 ;  /* 0x00000010ff027819 */ /* 0x000fe40000011611 */
[----:B------:R-:W-:Y:S02]  /*b0c0*/  PRMT R31, R31, 0x5410, R27 ;  /* 0x000054101f1f7816 */ /* 0x000fe4000000001b */
[----:B------:R-:W-:Y:S02]  /*b0d0*/  PRMT R34, R26, 0x5410, R29 ;  /* 0x000054101a227816 */ /* 0x000fe4000000001d */
[--C-:B------:R-:W-:Y:S02]  /*b0e0*/  PRMT R25, R25, 0x5410, R20.reuse ;  /* 0x0000541019197816 */ /* 0x100fe40000000014 */
        /* <DEDUP_REMOVED lines=9> */
[----:B------:R-:W-:Y:S01]  /*b180*/  PRMT R32, R32, 0x5410, R4 ;  /* 0x0000541020207816 */ /* 0x000fe20000000004 */
[----:B------:R-:W-:Y:S01]  /*b190*/  BAR.SYNC.DEFER_BLOCKING 0x0 ;  /* 0x0000000000007b1d */ /* 0x000fe20000010000 */
[----:B--2---:R-:W-:-:S05]  /*b1a0*/  IMAD R3, R42, -0x80, R40 ;  /* 0xffffff802a037824 */ /* 0x004fca00078e0228 */
[----:B------:R-:W-:-:S04]  /*b1b0*/  IMNMX R19, R3, 0x80, PT ;  /* 0x0000008003137817 */ /* 0x000fc80003800200 */
[----:B------:R-:W-:-:S13]  /*b1c0*/  ISETP.GE.AND P0, PT, R143, R19, PT ;  /* 0x000000138f00720c */ /* 0x000fda0003f06270 */
        /* <DEDUP_REMOVED lines=11> */
[--C-:B------:R-:W-:Y:S01]  /*b280*/  HADD2.F32 R6, -RZ, R9.reuse.H1_H1 ;  /* 0x30000009ff067230 */ /* 0x100fe20000004100 */
[-C--:B------:R-:W-:Y:S01]  /*b290*/  FMUL.FTZ R16, R14, R13.reuse ;  /* 0x0000000d0e107220 */ /* 0x080fe20000410000 */
[----:B------:R-:W-:Y:S01]  /*b2a0*/  HADD2.F32 R5, -RZ, R9.H0_H0 ;  /* 0x20000009ff057230 */ /* 0x000fe20000004100 */
[----:B------:R-:W-:Y:S01]  /*b2b0*/  FMUL.FTZ R17, R8, R13 ;  /* 0x0000000d08117220 */ /* 0x000fe20000410000 */
[--C-:B------:R-:W-:Y:S01]  /*b2c0*/  HADD2.F32 R15, -RZ, R10.reuse.H0_H0 ;  /* 0x2000000aff0f7230 */ /* 0x100fe20000004100 */
[-C--:B------:R-:W-:Y:S01]  /*b2d0*/  FMUL.FTZ R13, R6, R2.reuse ;  /* 0x00000002060d7220 */ /* 0x080fe20000410000 */
[--C-:B------:R-:W-:Y:S01]  /*b2e0*/  HADD2.F32 R9, -RZ, R11.reuse.H0_H0 ;  /* 0x2000000bff097230 */ /* 0x100fe20000004100 */
[C---:B------:R-:W-:Y:S01]  /*b2f0*/  FMUL.FTZ R2, R5.reuse, R2 ;  /* 0x0000000205027220 */ /* 0x040fe20000410000 */
[----:B------:R-:W-:Y:S01]  /*b300*/  HADD2.F32 R10, -RZ, R10.H1_H1 ;  /* 0x3000000aff0a7230 */ /* 0x000fe20000004100 */
[-C--:B------:R-:W-:Y:S01]  /*b310*/  FFMA.FTZ R18, R14, R4.reuse, -R17 ;  /* 0x000000040e127223 */ /* 0x080fe20000010811 */
[----:B------:R-:W-:Y:S01]  /*b320*/  HADD2.F32 R11, -RZ, R11.H1_H1 ;  /* 0x3000000bff0b7230 */ /* 0x000fe20000004100 */
[----:B------:R-:W-:Y:S01]  /*b330*/  FFMA.FTZ R17, R8, R4, R16 ;  /* 0x0000000408117223 */ /* 0x000fe20000010010 */
[----:B------:R-:W-:Y:S01]  /*b340*/  HADD2.F32 R4, -RZ, R25.H0_H0 ;  /* 0x20000019ff047230 */ /* 0x000fe20000004100 */
[-C--:B------:R-:W-:Y:S01]  /*b350*/  FFMA.FTZ R16, R5, R3.reuse, -R13 ;  /* 0x0000000305107223 */ /* 0x080fe2000001080d */
[----:B------:R-:W-:Y:S01]  /*b360*/  HADD2.F32 R5, -RZ, R23.H0_H0 ;  /* 0x20000017ff057230 */ /* 0x000fe20000004100 */
[----:B------:R-:W-:Y:S01]  /*b370*/  FFMA.FTZ R14, R6, R3, R2 ;  /* 0x00000003060e7223 */ /* 0x000fe20000010002 */
[----:B------:R-:W-:-:S02]  /*b380*/  HADD2.F32 R2, -RZ, R22.H0_H0 ;  /* 0x20000016ff027230 */ /* 0x000fc40000004100 */
[----:B------:R-:W-:Y:S01]  /*b390*/  HADD2.F32 R3, -RZ, R24.H1_H1 ;  /* 0x30000018ff037230 */ /* 0x000fe20000004100 */
[CC--:B------:R-:W-:Y:S02]  /*b3a0*/  FMUL.FTZ R13, R10.reuse, R5.reuse ;  /* 0x000000050a0d7220 */ /* 0x0c0fe40000410000 */
[-C--:B------:R-:W-:Y:S02]  /*b3b0*/  FMUL.FTZ R8, R11, R2.reuse ;  /* 0x000000020b087220 */ /* 0x080fe40000410000 */
[----:B------:R-:W-:Y:S02]  /*b3c0*/  FMUL.FTZ R5, R15, R5 ;  /* 0x000000050f057220 */ /* 0x000fe40000410000 */
[----:B------:R-:W-:Y:S02]  /*b3d0*/  FMUL.FTZ R6, R9, R2 ;  /* 0x0000000209067220 */ /* 0x000fe40000410000 */
[----:B------:R-:W-:Y:S02]  /*b3e0*/  FFMA.FTZ R13, R15, R4, -R13 ;  /* 0x000000040f0d7223 */ /* 0x000fe4000001080d */
[-C--:B------:R-:W-:Y:S01]  /*b3f0*/  FFMA.FTZ R2, R9, R3.reuse, -R8 ;  /* 0x0000000309027223 */ /* 0x080fe20000010808 */
[----:B------:R-:W-:Y:S01]  /*b400*/  F2FP.PACK_AB R8, R17, R18 ;  /* 0x000000121108723e */ /* 0x000fe200000000ff */
[----:B------:R-:W-:Y:S01]  /*b410*/  FFMA.FTZ R4, R10, R4, R5 ;  /* 0x000000040a047223 */ /* 0x000fe20000010005 */
[----:B------:R-:W-:Y:S01]  /*b420*/  F2FP.PACK_AB R9, R14, R16 ;  /* 0x000000100e09723e */ /* 0x000fe200000000ff */
[----:B------:R-:W-:-:S03]  /*b430*/  FFMA.FTZ R3, R11, R3, R6 ;  /* 0x000000030b037223 */ /* 0x000fc60000010006 */
[----:B------:R-:W-:Y:S02]  /*b440*/  F2FP.PACK_AB R10, R4, R13 ;  /* 0x0000000d040a723e */ /* 0x000fe400000000ff */
[----:B------:R-:W-:-:S05]  /*b450*/  F2FP.PACK_AB R11, R3, R2 ;  /* 0x00000002030b723e */ /* 0x000fca00000000ff */
[----:B------:R1:W-:Y:S02]  /*b460*/  STS.128 [R203+0x10080], R8 ;  /* 0x01008008cb007388 */ /* 0x0003e40000000c00 */
.L_x_1781:
[----:B------:R-:W-:Y:S05]  /*b470*/  BSYNC B0 ;  /* 0x0000000000007941 */ /* 0x000fea0003800000 */
.L_x_1780:
        /* <DEDUP_REMOVED lines=22> */
[----:B------:R-:W-:Y:S01]  /*b5e0*/  HADD2.F32 R4, -RZ, R28.H1_H1 ;  /* 0x3000001cff047230 */ /* 0x000fe20000004100 */
[-C--:B------:R-:W-:Y:S01]  /*b5f0*/  FFMA.FTZ R16, R5, R3.reuse, -R13 ;  /* 0x0000000305107223 */ /* 0x080fe2000001080d */
[----:B------:R-:W-:Y:S01]  /*b600*/  HADD2.F32 R5, -RZ, R25.H1_H1 ;  /* 0x30000019ff057230 */ /* 0x000fe20000004100 */
[----:B------:R-:W-:Y:S01]  /*b610*/  FFMA.FTZ R14, R6, R3, R2 ;  /* 0x00000003060e7223 */ /* 0x000fe20000010002 */
[----:B------:R-:W-:-:S02]  /*b620*/  HADD2.F32 R2, -RZ, R24.H0_H0 ;  /* 0x20000018ff027230 */ /* 0x000fc40000004100 */
[----:B------:R-:W-:Y:S01]  /*b630*/  HADD2.F32 R3, -RZ, R31.H0_H0 ;  /* 0x2000001fff037230 */ /* 0x000fe20000004100 */
        /* <DEDUP_REMOVED lines=13> */
.L_x_1783:
[----:B------:R-:W-:Y:S05]  /*b710*/  BSYNC B0 ;  /* 0x0000000000007941 */ /* 0x000fea0003800000 */
.L_x_1782:
        /* <DEDUP_REMOVED lines=41> */
.L_x_1785:
[----:B------:R-:W-:Y:S05]  /*b9b0*/  BSYNC B0 ;  /* 0x0000000000007941 */ /* 0x000fea0003800000 */
.L_x_1784:
[----:B------:R-:W-:-:S13]  /*b9c0*/  ISETP.GE.AND P0, PT, R147, c[0x0][0x27c], PT ;  /* 0x00009f0093007a0c */ /* 0x000fda0003f06270 */
[----:B------:R-:W-:Y:S05]  /*b9d0*/  @P0 BRA `(.L_x_1779) ;  /* 0x0000026000000947 */ /* 0x000fea0003800000 */
[----:B-1----:R-:W1:Y:S01]  /*b9e0*/  LDS.128 R8, [R203+0x1c080] ;  /* 0x01c08000cb087984 */ /* 0x002e620000000c00 */
[----:B------:R-:W-:Y:S02]  /*b9f0*/  HADD2.F32 R13, -RZ, R30.H1_H1 ;  /* 0x3000001eff0d7230 */ /* 0x000fe40000004100 */
[----:B------:R-:W-:Y:S02]  /*ba00*/  HADD2.F32 R2, -RZ, R32.H1_H1 ;  /* 0x30000020ff027230 */ /* 0x000fe40000004100 */
[--C-:B------:R-:W-:Y:S02]  /*ba10*/  HADD2.F32 R4, -RZ, R34.reuse.H1_H1 ;  /* 0x30000022ff047230 */ /* 0x100fe40000004100 */
        /* <DEDUP_REMOVED lines=17> */
[--C-:B------:R-:W-:Y:S01]  /*bb30*/  HADD2.F32 R5, -RZ, R33.reuse.H1_H1 ;  /* 0x30000021ff057230 */ /* 0x100fe20000004100 */
        /* <DEDUP_REMOVED lines=16> */
.L_x_1779:
[----:B------:R-:W-:Y:S05]  /*bc40*/  BSYNC B1 ;  /* 0x0000000000017941 */ /* 0x000fea0003800000 */
.L_x_1778:
        /* <DEDUP_REMOVED lines=14> */
[--C-:B------:R-:W-:Y:S01]  /*bd30*/  HADD2.F32 R6, -RZ, R9.reuse.H1_H1 ;  /* 0x30000009ff067230 */ /* 0x100fe20000004100 */
[C---:B------:R-:W-:Y:S01]  /*bd40*/  FMUL.FTZ R16, R13.reuse, R14 ;  /* 0x0000000e0d107220 */ /* 0x040fe20000410000 */
[----:B------:R-:W-:Y:S01]  /*bd50*/  HADD2.F32 R5, -RZ, R9.H0_H0 ;  /* 0x20000009ff057230 */ /* 0x000fe20000004100 */
[----:B------:R-:W-:Y:S01]  /*bd60*/  FMUL.FTZ R17, R13, R8 ;  /* 0x000000080d117220 */ /* 0x000fe20000410000 */
[--C-:B------:R-:W-:Y:S01]  /*bd70*/  HADD2.F32 R15, -RZ, R10.reuse.H0_H0 ;  /* 0x2000000aff0f7230 */ /* 0x100fe20000004100 */
[C---:B------:R-:W-:Y:S01]  /*bd80*/  FMUL.FTZ R13, R2.reuse, R6 ;  /* 0x00000006020d7220 */ /* 0x040fe20000410000 */
[--C-:B------:R-:W-:Y:S01]  /*bd90*/  HADD2.F32 R9, -RZ, R11.reuse.H0_H0 ;  /* 0x2000000bff097230 */ /* 0x100fe20000004100 */
[-C--:B------:R-:W-:Y:S01]  /*bda0*/  FMUL.FTZ R2, R2, R5.reuse ;  /* 0x0000000502027220 */ /* 0x080fe20000410000 */
[----:B------:R-:W-:Y:S01]  /*bdb0*/  HADD2.F32 R10, -RZ, R10.H1_H1 ;  /* 0x3000000aff0a7230 */ /* 0x000fe20000004100 */
[C---:B------:R-:W-:Y:S01]  /*bdc0*/  FFMA.FTZ R18, R4.reuse, R14, -R17 ;  /* 0x0000000e04127223 */ /* 0x040fe20000010811 */
[----:B------:R-:W-:Y:S01]  /*bdd0*/  HADD2.F32 R11, -RZ, R11.H1_H1 ;  /* 0x3000000bff0b7230 */ /* 0x000fe20000004100 */
[----:B------:R-:W-:Y:S01]  /*bde0*/  FFMA.FTZ R17, R4, R8, R16 ;  /* 0x0000000804117223 */ /* 0x000fe20000010010 */
[----:B------:R-:W-:Y:S01]  /*bdf0*/  HADD2.F32 R4, -RZ, R25.H0_H0 ;  /* 0x20000019ff047230 */ /* 0x000fe20000004100 */
[C---:B------:R-:W-:Y:S01]  /*be00*/  FFMA.FTZ R16, R3.reuse, R5, -R13 ;  /* 0x0000000503107223 */ /* 0x040fe2000001080d */
[----:B------:R-:W-:Y:S01]  /*be10*/  HADD2.F32 R5, -RZ, R23.H0_H0 ;  /* 0x20000017ff057230 */ /* 0x000fe20000004100 */
[----:B------:R-:W-:Y:S01]  /*be20*/  FFMA.FTZ R14, R3, R6, R2 ;  /* 0x00000006030e7223 */ /* 0x000fe20000010002 */
[----:B------:R-:W-:-:S02]  /*be30*/  HADD2.F32 R2, -RZ, R22.H0_H0 ;  /* 0x20000016ff027230 */ /* 0x000fc40000004100 */
[----:B------:R-:W-:Y:S01]  /*be40*/  HADD2.F32 R3, -RZ, R24.H1_H1 ;  /* 0x30000018ff037230 */ /* 0x000fe20000004100 */
[C---:B------:R-:W-:Y:S02]  /*be50*/  FMUL.FTZ R13, R5.reuse, R10 ;  /* 0x0000000a050d7220 */ /* 0x040fe40000410000 */
[C---:B------:R-:W-:Y:S02]  /*be60*/  FMUL.FTZ R8, R2.reuse, R11 ;  /* 0x0000000b02087220 */ /* 0x040fe40000410000 */
[----:B------:R-:W-:Y:S02]  /*be70*/  FMUL.FTZ R5, R5, R15 ;  /* 0x0000000f05057220 */ /* 0x000fe40000410000 */
[----:B------:R-:W-:Y:S02]  /*be80*/  FMUL.FTZ R6, R2, R9 ;  /* 0x0000000902067220 */ /* 0x000fe40000410000 */
[C---:B------:R-:W-:Y:S02]  /*be90*/  FFMA.FTZ R13, R4.reuse, R15, -R13 ;  /* 0x0000000f040d7223 */ /* 0x040fe4000001080d */
[----:B------:R-:W-:Y:S01]  /*bea0*/  FFMA.FTZ R2, R3, R9, -R8 ;  /* 0x0000000903027223 */ /* 0x000fe20000010808 */
[----:B------:R-:W-:Y:S01]  /*beb0*/  F2FP.PACK_AB R8, R17, R18 ;  /* 0x000000121108723e */ /* 0x000fe200000000ff */
[----:B------:R-:W-:Y:S01]  /*bec0*/  FFMA.FTZ R4, R4, R10, R5 ;  /* 0x0000000a04047223 */ /* 0x000fe20000010005 */
[----:B------:R-:W-:Y:S01]  /*bed0*/  F2FP.PACK_AB R9, R14, R16 ;  /* 0x000000100e09723e */ /* 0x000fe200000000ff */
[----:B------:R-:W-:-:S03]  /*bee0*/  FFMA.FTZ R3, R3, R11, R6 ;  /* 0x0000000b03037223 */ /* 0x000fc60000010006 */
[----:B------:R-:W-:Y:S02]  /*bef0*/  F2FP.PACK_AB R10, R4, R13 ;  /* 0x0000000d040a723e */ /* 0x000fe400000000ff */
[----:B------:R-:W-:-:S05]  /*bf00*/  F2FP.PACK_AB R11, R3, R2 ;  /* 0x00000002030b723e */ /* 0x000fca00000000ff */
[----:B------:R1:W-:Y:S02]  /*bf10*/  STS.128 [R203+0x11080], R8 ;  /* 0x01108008cb007388 */ /* 0x0003e40000000c00 */
.L_x_1789:
[----:B------:R-:W-:Y:S05]  /*bf20*/  BSYNC B0 ;  /* 0x0000000000007941 */ /* 0x000fea0003800000 */
.L_x_1788:
        /* <DEDUP_REMOVED lines=22> */
[----:B------:R-:W-:Y:S01]  /*c090*/  HADD2.F32 R4, -RZ, R28.H1_H1 ;  /* 0x3000001cff047230 */ /* 0x000fe20000004100 */
[C---:B------:R-:W-:Y:S01]  /*c0a0*/  FFMA.FTZ R16, R3.reuse, R5, -R13 ;  /* 0x0000000503107223 */ /* 0x040fe2000001080d */
[----:B------:R-:W-:Y:S01]  /*c0b0*/  HADD2.F32 R5, -RZ, R25.H1_H1 ;  /* 0x30000019ff057230 */ /* 0x000fe20000004100 */
[----:B------:R-:W-:Y:S01]  /*c0c0*/  FFMA.FTZ R14, R3, R6, R2 ;  /* 0x00000006030e7223 */ /* 0x000fe20000010002 */
[----:B------:R-:W-:-:S02]  /*c0d0*/  HADD2.F32 R2, -RZ, R24.H0_H0 ;  /* 0x20000018ff027230 */ /* 0x000fc40000004100 */
[----:B------:R-:W-:Y:S01]  /*c0e0*/  HADD2.F32 R3, -RZ, R31.H0_H0 ;  /* 0x2000001fff037230 */ /* 0x000fe20000004100 */
        /* <DEDUP_REMOVED lines=13> */
.L_x_1791:
[----:B------:R-:W-:Y:S05]  /*c1c0*/  BSYNC B0 ;  /* 0x0000000000007941 */ /* 0x000fea0003800000 */
.L_x_1790:
        /* <DEDUP_REMOVED lines=41> */
.L_x_1793:
[----:B------:R-:W-:Y:S05]  /*c460*/  BSYNC B0 ;  /* 0x0000000000007941 */ /* 0x000fea0003800000 */
.L_x_1792:
        /* <DEDUP_REMOVED lines=23> */
[--C-:B------:R-:W-:Y:S01]  /*c5e0*/  HADD2.F32 R5, -RZ, R33.reuse.H1_H1 ;  /* 0x30000021ff057230 */ /* 0x100fe20000004100 */
        /* <DEDUP_REMOVED lines=16> */
.L_x_1787:
[----:B------:R-:W-:Y:S05]  /*c6f0*/  BSYNC B1 ;  /* 0x0000000000017941 */ /* 0x000fea0003800000 */
.L_x_1786:
        /* <DEDUP_REMOVED lines=45> */
.L_x_1797:
[----:B------:R-:W-:Y:S05]  /*c9d0*/  BSYNC B0 ;  /* 0x0000000000007941 */ /* 0x000fea0003800000 */
.L_x_1796:
        /* <DEDUP_REMOVED lines=41> */
.L_x_1799:
[----:B------:R-:W-:Y:S05]  /*cc70*/  BSYNC B0 ;  /* 0x0000000000007941 */ /* 0x000fea0003800000 */
.L_x_1798:
        /* <DEDUP_REMOVED lines=41> */
.L_x_1801:
[----:B------:R-:W-:Y:S05]  /*cf10*/  BSYNC B0 ;  /* 0x0000000000007941 */ /* 0x000fea0003800000 */
.L_x_1800:
        /* <DEDUP_REMOVED lines=40> */
.L_x_1795:
[----:B------:R-:W-:Y:S05]  /*d1a0*/  BSYNC B1 ;  /* 0x0000000000017941 */ /* 0x000fea0003800000 */
.L_x_1794:
        /* <DEDUP_REMOVED lines=44> */
.L_x_1804:
[----:B------:R-:W-:Y:S05]  /*d470*/  BSYNC B0 ;  /* 0x0000000000007941 */ /* 0x000fea0003800000 */
.L_x_1803:
        /* <DEDUP_REMOVED lines=41> */
.L_x_1806:
[----:B------:R-:W-:Y:S05]  /*d710*/  BSYNC B0 ;  /* 0x0000000000007941 */ /* 0x000fea0003800000 */
.L_x_1805:
        /* <DEDUP_REMOVED lines=41> */
.L_x_1808:
[----:B------:R-:W-:Y:S05]  /*d9b0*/  BSYNC B0 ;  /* 0x0000000000007941 */ /* 0x000fea0003800000 */
.L_x_1807:
        /* <DEDUP_REMOVED lines=39> */
[----:B------:R1:W-:Y:S01]  /*dc30*/  STS.128 [R203+0x1f080], R8 ;  /* 0x01f08008cb007388 */ /* 0x0003e20000000c00 */
[----:B------:R-:W-:Y:S05]  /*dc40*/  BRA `(.L_x_1802) ;  /* 0x0000359000007947 */ /* 0x000fea0003800000 */
.L_x_1775:
[----:B------:R-:W-:Y:S01]  /*dc50*/  LOP3.LUT P0, RZ, R213, 0x2, RZ, 0xc0, !PT ;  /* 0x00000002d5ff7812 */ /* 0x000fe2000780c0ff */
[----:B------:R-:W1:Y:S01]  /*dc60*/  SHFL.IDX PT, R15, R4, RZ, 0x181f ;  /* 0x00181fff040f7589 */ /* 0x000e6200000e0000 */
[----:B------:R-:W-:Y:S01]  /*dc70*/  BSSY B0, `(.L_x_1809) ;  /* 0x0000023000007945 */ /* 0x000fe20003800000 */
[----:B------:R-:W-:Y:S01]  /*dc80*/  CS2R R18, SRZ ;  /* 0x0000000000127805 */ /* 0x000fe2000001ff00 */
[----:B------:R-:W-:Y:S01]  /*dc90*/  CS2R R16, SRZ ;  /* 0x0000000000107805 */ /* 0x000fe2000001ff00 */
[----:B------:R2:W3:Y:S01]  /*dca0*/  SHFL.IDX PT, R14, R8, RZ, 0x181f ;  /* 0x00181fff080e7589 */ /* 0x0004e200000e0000 */
[----:B------:R-:W-:Y:S01]  /*dcb0*/  CS2R R26, SRZ ;  /* 0x00000000001a7805 */ /* 0x000fe2000001ff00 */
[----:B------:R-:W-:Y:S01]  /*dcc0*/  CS2R R24, SRZ ;  /* 0x0000000000187805 */ /* 0x000fe2000001ff00 */
[----:B------:R-:W-:Y:S01]  /*dcd0*/  CS2R R10, SRZ ;  /* 0x00000000000a7805 */ /* 0x000fe2000001ff00 */
[----:B------:R4:W1:Y:S01]  /*dce0*/  SHFL.IDX PT, R30, R2, RZ, 0x181f ;  /* 0x00181fff021e7589 */ /* 0x00086200000e0000 */
[----:B------:R-:W-:Y:S01]  /*dcf0*/  CS2R R22, SRZ ;  /* 0x0000000000167805 */ /* 0x000fe2000001ff00 */
[----:B------:R-:W-:-:S02]  /*dd00*/  CS2R R20, SRZ ;  /* 0x0000000000147805 */ /* 0x000fc4000001ff00 */
[----:B------:R4:W1:Y:S01]  /*dd10*/  SHFL.IDX PT, R13, R6, RZ, 0x181f ;  /* 0x00181fff060d7589 */ /* 0x00086200000e0000 */
[----:B--2---:R-:W-:Y:S01]  /*dd20*/  CS2R R8, SRZ ;  /* 0x0000000000087805 */ /* 0x004fe2000001ff00 */
[----:B------:R-:W-:Y:S05]  /*dd30*/  @P0 BRA `(.L_x_1810) ;  /* 0x0000016000000947 */ /* 0x000fea0003800000 */
[----:B---3--:R-:W-:Y:S02]  /*dd40*/  ISETP.GE.AND P1, PT, R140, c[0x0][0x27c], PT ;  /* 0x00009f008c007a0c */ /* 0x008fe40003f26270 */
[----:B------:R-:W-:-:S11]  /*dd50*/  ISETP.GE.AND P0, PT, R142, c[0x0][0x27c], PT ;  /* 0x00009f008e007a0c */ /* 0x000fd60003f06270 */
[C---:B------:R-:W-:Y:S01]  /*dd60*/  @!P1 IMAD.SHL.U32 R4, R140.reuse, 0x2, RZ ;  /* 0x000000028c049824 */ /* 0x040fe200078e00ff */
[----:B------:R-:W-:Y:S02]  /*dd70*/  @!P1 SHF.L.U64.HI R5, R140, 0x1, R141 ;  /* 0x000000018c059819 */ /* 0x000fe4000001028d */
[----:B----4-:R-:W-:Y:S02]  /*dd80*/  @!P0 SHF.L.U64.HI R6, R206, 0x1, R214 ;  /* 0x00000001ce068819 */ /* 0x010fe400000102d6 */
[----:B------:R-:W-:-:S05]  /*dd90*/  @!P1 IADD3 R2, P2, R14, R4, RZ ;  /* 0x000000040e029210 */ /* 0x000fca0007f5e0ff */
[--C-:B-1----:R-:W-:Y:S01]  /*dda0*/  @!P1 IMAD.X R3, R15, 0x1, R5.reuse, P2 ;  /* 0x000000010f039824 */ /* 0x102fe200010e0605 */
[----:B------:R-:W-:Y:S01]  /*ddb0*/  @!P1 IADD3 R28, P2, R13, R4, RZ ;  /* 0x000000040d1c9210 */ /* 0x000fe20007f5e0ff */
[----:B------:R-:W-:Y:S01]  /*ddc0*/  @!P0 IMAD.SHL.U32 R4, R206, 0x2, RZ ;  /* 0x00000002ce048824 */ /* 0x000fe200078e00ff */
[----:B------:R-:W-:Y:S01]  /*ddd0*/  CS2R R18, SRZ ;  /* 0x0000000000127805 */ /* 0x000fe2000001ff00 */
[----:B------:R-:W-:Y:S01]  /*dde0*/  CS2R R16, SRZ ;  /* 0x0000000000107805 */ /* 0x000fe2000001ff00 */
[----:B------:R-:W-:Y:S01]  /*ddf0*/  CS2R R10, SRZ ;  /* 0x00000000000a7805 */ /* 0x000fe2000001ff00 */
[----:B------:R-:W-:Y:S01]  /*de00*/  @!P1 IMAD.X R29, R30, 0x1, R5, P2 ;  /* 0x000000011e1d9824 */ /* 0x000fe200010e0605 */
[-C--:B------:R-:W-:Y:S01]  /*de10*/  @!P0 IADD3 R14, P2, R14, R4.reuse, RZ ;  /* 0x000000040e0e8210 */ /* 0x080fe20007f5e0ff */
[----:B------:R-:W-:Y:S01]  /*de20*/  CS2R R8, SRZ ;  /* 0x0000000000087805 */ /* 0x000fe2000001ff00 */
[----:B------:R1:W5:Y:S03]  /*de30*/  @!P1 LD.E.128 R24, [R2.64] ;  /* 0x0000000602189980 */ /* 0x000366000c101d00 */
[--C-:B------:R-:W-:Y:S01]  /*de40*/  @!P0 IMAD.X R15, R15, 0x1, R6.reuse, P2 ;  /* 0x000000010f0f8824 */ /* 0x100fe200010e0606 */
[----:B------:R-:W-:Y:S01]  /*de50*/  @!P0 IADD3 R4, P2, R13, R4, RZ ;  /* 0x000000040d048210 */ /* 0x000fe20007f5e0ff */
[----:B------:R1:W5:Y:S04]  /*de60*/  @!P1 LD.E.128 R20, [R28.64] ;  /* 0x000000061c149980 */ /* 0x000368000c101d00 */
[----:B------:R-:W-:Y:S01]  /*de70*/  @!P0 IMAD.X R5, R30, 0x1, R6, P2 ;  /* 0x000000011e058824 */ /* 0x000fe200010e0606 */
[----:B------:R1:W5:Y:S04]  /*de80*/  @!P0 LD.E.128 R16, [R14.64] ;  /* 0x000000060e108980 */ /* 0x000368000c101d00 */
[----:B------:R1:W5:Y:S03]  /*de90*/  @!P0 LD.E.128 R8, [R4.64] ;  /* 0x0000000604088980 */ /* 0x000366000c101d00 */
.L_x_1810:
[----:B---3--:R-:W-:Y:S05]  /*dea0*/  BSYNC B0 ;  /* 0x0000000000007941 */ /* 0x008fea0003800000 */
.L_x_1809:
[----:B------:R-:W2:Y:S01]  /*deb0*/  LDL R62, [R1+0x4] ;  /* 0x00000400013e7983 */ /* 0x000ea20000100800 */
[----:B-----5:R-:W-:Y:S01]  /*dec0*/  IMAD.MOV.U32 R38, RZ, RZ, R26 ;  /* 0x000000ffff267224 */ /* 0x020fe200078e001a */
[----:B------:R-:W-:Y:S01]  /*ded0*/  SHF.R.U64 R35, R26, 0x10, R27 ;  /* 0x000000101a237819 */ /* 0x000fe2000000121b */
[----:B------:R-:W-:Y:S01]  /*dee0*/  IMAD.MOV.U32 R26, RZ, RZ, R20 ;  /* 0x000000ffff1a7224 */ /* 0x000fe200078e0014 */
[----:B-1----:R-:W-:Y:S01]  /*def0*/  SHF.R.U64 R3, R20, 0x10, R21 ;  /* 0x0000001014037819 */ /* 0x002fe20000001215 */
[----:B------:R-:W-:Y:S01]  /*df00*/  IMAD.MOV.U32 R42, RZ, RZ, R24 ;  /* 0x000000ffff2a7224 */ /* 0x000fe200078e0018 */
[----:B------:R-:W-:Y:S01]  /*df10*/  SHF.R.U32.HI R14, RZ, 0x10, R23 ;  /* 0x00000010ff0e7819 */ /* 0x000fe20000011617 */
[----:B------:R-:W-:Y:S01]  /*df20*/  IMAD.MOV.U32 R37, RZ, RZ, R27 ;  /* 0x000000ffff257224 */ /* 0x000fe200078e001b */
[----:B------:R-:W-:Y:S01]  /*df30*/  PRMT R43, R26, 0x5410, R3 ;  /* 0x000054101a2b7816 */ /* 0x000fe20000000003 */
[----:B------:R-:W-:Y:S01]  /*df40*/  IMAD.MOV.U32 R34, RZ, RZ, R16 ;  /* 0x000000ffff227224 */ /* 0x000fe200078e0010 */
[----:B------:R-:W-:Y:S01]  /*df50*/  PRMT R46, R42, 0x5410, R14 ;  /* 0x000054102a2e7816 */ /* 0x000fe2000000000e */
[--C-:B------:R-:W-:Y:S01]  /*df60*/  IMAD.MOV.U32 R41, RZ, RZ, R25.reuse ;  /* 0x000000ffff297224 */ /* 0x100fe200078e0019 */
[----:B------:R-:W-:Y:S01]  /*df70*/  SHF.R.U64 R39, R24, 0x10, R25 ;  /* 0x0000001018277819 */ /* 0x000fe20000001219 */
[----:B------:R-:W-:Y:S01]  /*df80*/  IMAD.MOV.U32 R29, RZ, RZ, R19 ;  /* 0x000000ffff1d7224 */ /* 0x000fe200078e0013 */
[----:B------:R-:W-:Y:S01]  /*df90*/  SHF.R.U32.HI R32, RZ, 0x10, R27 ;  /* 0x00000010ff207819 */ /* 0x000fe2000001161b */
[--C-:B------:R-:W-:Y:S01]  /*dfa0*/  IMAD.MOV.U32 R33, RZ, RZ, R17.reuse ;  /* 0x000000ffff217224 */ /* 0x100fe200078e0011 */
[----:B------:R-:W-:Y:S01]  /*dfb0*/  SHF.R.U64 R31, R16, 0x10, R17 ;  /* 0x00000010101f7819 */ /* 0x000fe20000001211 */
[----:B------:R-:W-:Y:S01]  /*dfc0*/  IMAD.MOV.U32 R16, RZ, RZ, R8 ;  /* 0x000000ffff107224 */ /* 0x000fe200078e0008 */
[----:B------:R-:W-:Y:S01]  /*dfd0*/  SHF.R.U32.HI R36, RZ, 0x10, R25 ;  /* 0x00000010ff247819 */ /* 0x000fe20000011619 */
[----:B------:R-:W-:Y:S01]  /*dfe0*/  IMAD.MOV.U32 R30, RZ, RZ, R18 ;  /* 0x000000ffff1e7224 */ /* 0x000fe200078e0012 */
        /* <DEDUP_REMOVED lines=8> */
[----:B------:R-:W-:Y:S01]  /*e070*/  SHF.R.U32.HI R18, RZ, 0x10, R21 ;  /* 0x00000010ff127819 */ /* 0x000fe20000011615 */
[----:B------:R-:W-:Y:S01]  /*e080*/  IMAD.MOV.U32 R8, RZ, RZ, R10 ;  /* 0x000000ffff087224 */ /* 0x000fe200078e000a */
[----:B------:R-:W-:Y:S01]  /*e090*/  SHF.R.U64 R17, R22, 0x10, R23 ;  /* 0x0000001016117819 */ /* 0x000fe20000001217 */
[----:B----4-:R-:W-:Y:S01]  /*e0a0*/  IMAD.MOV.U32 R6, RZ, RZ, R11 ;  /* 0x000000ffff067224 */ /* 0x010fe200078e000b */
        /* <DEDUP_REMOVED lines=31> */
[----:B------:R-:W-:Y:S01]  /*e2a0*/  LEA.HI R2, R2, R149, RZ, 0x1d ;  /* 0x0000009502027211 */ /* 0x000fe200078fe8ff */
[----:B------:R-:W-:Y:S02]  /*e2b0*/  HADD2.F32 R6, -RZ, R44.H0_H0 ;  /* 0x2000002cff067230 */ /* 0x000fe40000004100 */
[----:B------:R-:W-:Y:S01]  /*e2c0*/  HADD2.F32 R13, -RZ, R48.H0_H0 ;  /* 0x20000030ff0d7230 */ /* 0x000fe20000004100 */
[----:B------:R-:W-:Y:S02]  /*e2d0*/  SHF.R.S32.HI R4, RZ, 0x1f, R2 ;  /* 0x0000001fff047819 */ /* 0x000fe40000011402 */
[----:B------:R-:W-:-:S02]  /*e2e0*/  SHF.L.U32 R3, R2, 0x3, RZ ;  /* 0x0000000302037819 */ /* 0x000fc400000006ff */
[----:B------:R-:W-:Y:S02]  /*e2f0*/  LEA.HI R2, R4, R2, RZ, 0x3 ;  /* 0x0000000204027211 */ /* 0x000fe400078f18ff */
[----:B------:R-:W-:Y:S02]  /*e300*/  LOP3.LUT R3, R223, 0x38, R3, 0xf8, !PT ;  /* 0x00000038df037812 */ /* 0x000fe400078ef803 */
[----:B------:R-:W-:Y:S02]  /*e310*/  SHF.L.U32 R2, R2, 0xa, RZ ;  /* 0x0000000a02027819 */ /* 0x000fe400000006ff */
[----:B------:R-:W-:Y:S02]  /*e320*/  LOP3.LUT R3, R3, R63, RZ, 0x3c, !PT ;  /* 0x0000003f03037212 */ /* 0x000fe400078e3cff */
        /* <DEDUP_REMOVED lines=11> */
[----:B------:R-:W-:Y:S02]  /*e3e0*/  HADD2.F32 R25, -RZ, R10.H0_H0 ;  /* 0x2000000aff197230 */ /* 0x000fe40000004100 */
[----:B------:R-:W-:-:S02]  /*e3f0*/  HADD2.F32 R27, -RZ, R11.H0_H0 ;  /* 0x2000000bff1b7230 */ /* 0x000fc40000004100 */
[----:B------:R-:W-:Y:S02]  /*e400*/  HADD2.F32 R26, -RZ, R11.H1_H1 ;  /* 0x3000000bff1a7230 */ /* 0x000fe40000004100 */
[----:B------:R-:W-:Y:S02]  /*e410*/  HADD2.F32 R24, -RZ, R10.H1_H1 ;  /* 0x3000000aff187230 */ /* 0x000fe40000004100 */
[--C-:B--2---:R-:W-:Y:S02]  /*e420*/  HADD2.F32 R5, -RZ, R16.reuse.H0_H0 ;  /* 0x20000010ff057230 */ /* 0x104fe40000004100 */
[----:B------:R-:W-:Y:S02]  /*e430*/  HADD2.F32 R4, -RZ, R16.H1_H1 ;  /* 0x30000010ff047230 */ /* 0x000fe40000004100 */
[----:B------:R-:W-:Y:S01]  /*e440*/  HADD2.F32 R16, -RZ, R46.H0_H0 ;  /* 0x2000002eff107230 */ /* 0x000fe20000004100 */
[C---:B------:R-:W-:Y:S01]  /*e450*/  FMUL.FTZ R38, R5.reuse, R3 ;  /* 0x0000000305267220 */ /* 0x040fe20000410000 */
[--C-:B------:R-:W-:Y:S01]  /*e460*/  HADD2.F32 R8, -RZ, R17.reuse.H0_H0 ;  /* 0x20000011ff087230 */ /* 0x100fe20000004100 */
[----:B------:R-:W-:Y:S01]  /*e470*/  FMUL.FTZ R3, R20, R2 ;  /* 0x0000000214037220 */ /* 0x000fe20000410000 */
[----:B------:R-:W-:Y:S01]  /*e480*/  HADD2.F32 R11, -RZ, R17.H1_H1 ;  /* 0x30000011ff0b7230 */ /* 0x000fe20000004100 */
[----:B------:R-:W-:Y:S01]  /*e490*/  FFMA.FTZ R41, R5, R16, R9 ;  /* 0x0000001005297223 */ /* 0x000fe20000010009 */
[----:B------:R-:W-:Y:S01]  /*e4a0*/  HADD2.F32 R9, -RZ, R48.H1_H1 ;  /* 0x30000030ff097230 */ /* 0x000fe20000004100 */
[----:B------:R-:W-:Y:S01]  /*e4b0*/  FFMA.FTZ R40, R4, R14, R3 ;  /* 0x0000000e04287223 */ /* 0x000fe20000010003 */
[----:B------:R-:W-:Y:S01]  /*e4c0*/  HADD2.F32 R3, -RZ, R44.H1_H1 ;  /* 0x3000002cff037230 */ /* 0x000fe20000004100 */
[----:B------:R-:W-:Y:S01]  /*e4d0*/  FMUL.FTZ R5, R22, R6 ;  /* 0x0000000616057220 */ /* 0x000fe20000410000 */
[--C-:B------:R-:W-:Y:S01]  /*e4e0*/  HADD2.F32 R10, -RZ, R18.reuse.H0_H0 ;  /* 0x20000012ff0a7230 */ /* 0x100fe20000004100 */
[----:B------:R-:W-:Y:S01]  /*e4f0*/  FMUL.FTZ R37, R4, R2 ;  /* 0x0000000204257220 */ /* 0x000fe20000410000 */
[--C-:B------:R-:W-:Y:S01]  /*e500*/  HADD2.F32 R2, -RZ, R45.reuse.H0_H0 ;  /* 0x2000002dff027230 */ /* 0x100fe20000004100 */
[C---:B------:R-:W-:Y:S01]  /*e510*/  FMUL.FTZ R35, R8.reuse, R6 ;  /* 0x0000000608237220 */ /* 0x040fe20000410000 */
[----:B------:R-:W-:Y:S01]  /*e520*/  HADD2.F32 R4, -RZ, R45.H1_H1 ;  /* 0x3000002dff047230 */ /* 0x000fe20000004100 */
[----:B------:R-:W-:Y:S01]  /*e530*/  FFMA.FTZ R39, R8, R13, R5 ;  /* 0x0000000d08277223 */ /* 0x000fe20000010005 */
[----:B------:R-:W-:Y:S01]  /*e540*/  HADD2.F32 R8, -RZ, R49.H0_H0 ;  /* 0x20000031ff087230 */ /* 0x000fe20000004100 */
[----:B------:R-:W-:Y:S01]  /*e550*/  FMUL.FTZ R6, R21, R3 ;  /* 0x0000000315067220 */ /* 0x000fe20000410000 */
[----:B------:R-:W-:Y:S01]  /*e560*/  HADD2.F32 R15, -RZ, R18.H1_H1 ;  /* 0x30000012ff0f7230 */ /* 0x000fe20000004100 */
[----:B------:R-:W-:Y:S01]  /*e570*/  FMUL.FTZ R5, R25, R2 ;  /* 0x0000000219057220 */ /* 0x000fe20000410000 */
[----:B------:R-:W-:Y:S01]  /*e580*/  HADD2.F32 R17, -RZ, R19.H0_H0 ;  /* 0x20000013ff117230 */ /* 0x000fe20000004100 */
[C---:B------:R-:W-:Y:S01]  /*e590*/  FFMA.FTZ R36, R11.reuse, R9, R6 ;  /* 0x000000090b247223 */ /* 0x040fe20000010006 */
[----:B------:R-:W-:Y:S01]  /*e5a0*/  HADD2.F32 R6, -RZ, R49.H1_H1 ;  /* 0x30000031ff067230 */ /* 0x000fe20000004100 */
[C---:B------:R-:W-:Y:S01]  /*e5b0*/  FFMA.FTZ R34, R10.reuse, R8, R5 ;  /* 0x000000080a227223 */ /* 0x040fe20000010005 */
[----:B------:R-:W-:Y:S01]  /*e5c0*/  HADD2.F32 R19, -RZ, R19.H1_H1 ;  /* 0x30000013ff137230 */ /* 0x000fe20000004100 */
[----:B------:R-:W-:Y:S01]  /*e5d0*/  FMUL.FTZ R32, R11, R3 ;  /* 0x000000030b207220 */ /* 0x000fe20000410000 */
[----:B------:R-:W-:Y:S01]  /*e5e0*/  HADD2.F32 R3, -RZ, R47.H1_H1 ;  /* 0x3000002fff037230 */ /* 0x000fe20000004100 */
[----:B------:R-:W-:Y:S01]  /*e5f0*/  FMUL.FTZ R30, R10, R2 ;  /* 0x000000020a1e7220 */ /* 0x000fe20000410000 */
[----:B------:R-:W-:Y:S01]  /*e600*/  HADD2.F32 R2, -RZ, R46.H1_H1 ;  /* 0x3000002eff027230 */ /* 0x000fe20000004100 */
[----:B------:R-:W-:-:S02]  /*e610*/  FMUL.FTZ R5, R24, R4 ;  /* 0x0000000418057220 */ /* 0x000fc40000410000 */
[C---:B------:R-:W-:Y:S01]  /*e620*/  FMUL.FTZ R18, R15.reuse, R4 ;  /* 0x000000040f127220 */ /* 0x040fe20000410000 */
[--C-:B------:R-:W-:Y:S01]  /*e630*/  HADD2.F32 R4, -RZ, R50.reuse.H0_H0 ;  /* 0x20000032ff047230 */ /* 0x100fe20000004100 */
[----:B------:R-:W-:Y:S01]  /*e640*/  FFMA.FTZ R31, R15, R6, R5 ;  /* 0x000000060f1f7223 */ /* 0x000fe20000010005 */
[----:B------:R-:W-:Y:S01]  /*e650*/  HADD2.F32 R5, -RZ, R50.H1_H1 ;  /* 0x30000032ff057230 */ /* 0x000fe20000004100 */
[-C--:B------:R-:W-:Y:S02]  /*e660*/  FMUL.FTZ R11, R27, R3.reuse ;  /* 0x000000031b0b7220 */ /* 0x080fe40000410000 */
[-C--:B------:R-:W-:Y:S02]  /*e670*/  FMUL.FTZ R10, R26, R2.reuse ;  /* 0x000000021a0a7220 */ /* 0x080fe40000410000 */
[----:B------:R-:W-:Y:S02]  /*e680*/  FMUL.FTZ R3, R17, R3 ;  /* 0x0000000311037220 */ /* 0x000fe40000410000 */
[----:B------:R-:W-:-:S02]  /*e690*/  FMUL.FTZ R2, R19, R2 ;  /* 0x0000000213027220 */ /* 0x000fc40000410000 */
[----:B------:R-:W-:Y:S02]  /*e6a0*/  FFMA.FTZ R15, R20, R14, -R37 ;  /* 0x0000000e140f7223 */ /* 0x000fe40000010825 */
        /* <DEDUP_REMOVED lines=9> */
[----:B------:R-:W-:Y:S01]  /*e740*/  FFMA.FTZ R3, R27, R5, -R3 ;  /* 0x000000051b037223 */ /* 0x000fe20000010803 */
[----:B------:R-:W-:Y:S01]  /*e750*/  F2FP.PACK_AB R8, R40, R41 ;  /* 0x000000292808723e */ /* 0x000fe200000000ff */
[-C--:B------:R-:W-:Y:S01]  /*e760*/  FFMA.FTZ R2, R26, R4.reuse, -R2 ;  /* 0x000000041a027223 */ /* 0x080fe20000010802 */
[----:B------:R-:W-:Y:S01]  /*e770*/  F2FP.PACK_AB R18, R6, R11 ;  /* 0x0000000b0612723e */ /* 0x000fe200000000ff */
[----:B------:R-:W-:Y:S01]  /*e780*/  FFMA.FTZ R29, R19, R4, R10 ;  /* 0x00000004131d7223 */ /* 0x000fe2000001000a */
[----:B------:R-:W-:-:S02]  /*e790*/  F2FP.PACK_AB R10, R31, R34 ;  /* 0x000000221f0a723e */ /* 0x000fc400000000ff */
[----:B------:R-:W-:Y:S02]  /*e7a0*/  F2FP.PACK_AB R19, R2, R3 ;  /* 0x000000030213723e */ /* 0x000fe400000000ff */
[----:B------:R-:W-:-:S03]  /*e7b0*/  F2FP.PACK_AB R11, R29, R33 ;  /* 0x000000211d0b723e */ /* 0x000fc600000000ff */
[----:B------:R1:W-:Y:S04]  /*e7c0*/  STS.128 [R203+0x10080], R16 ;  /* 0x01008010cb007388 */ /* 0x0003e80000000c00 */
[----:B------:R1:W-:Y:S02]  /*e7d0*/  STS.128 [R28+0x10080], R8 ;  /* 0x010080081c007388 */ /* 0x0003e40000000c00 */
.L_x_1814:
[----:B------:R-:W-:Y:S05]  /*e7e0*/  BSYNC B0 ;  /* 0x0000000000007941 */ /* 0x000fea0003800000 */
.L_x_1813:
[----:B------:R-:W-:-:S13]  /*e7f0*/  ISETP.GE.AND P0, PT, R142, c[0x0][0x27c], PT ;  /* 0x00009f008e007a0c */ /* 0x000fda0003f06270 */
[----:B------:R-:W-:Y:S05]  /*e800*/  @P0 BRA `(.L_x_1812) ;  /* 0x0000059000000947 */ /* 0x000fea0003800000 */
[----:B------:R-:W2:Y:S04]  /*e810*/  LDL R3, [R1+0xc4] ;  /* 0x0000c40001037983 */ /* 0x000ea80000100800 */
[----:B------:R-:W3:Y:S01]  /*e820*/  LDL R62, [R1+0xdc] ;  /* 0x0000dc00013e7983 */ /* 0x000ee20000100800 */
[----:B------:R-:W-:Y:S01]  /*e830*/  MOV R2, c[0x0][0x27c] ;  /* 0x00009f0000027a02 */ /* 0x000fe20000000f00 */
[----:B------:R-:W-:Y:S02]  /*e840*/  HADD2.F32 R14, -RZ, R55.H0_H0 ;  /* 0x20000037ff0e7230 */ /* 0x000fe40000004100 */
[----:B------:R-:W-:Y:S02]  /*e850*/  HADD2.F32 R6, -RZ, R52.H0_H0 ;  /* 0x20000034ff067230 */ /* 0x000fe40000004100 */
[----:B------:R-:W-:Y:S01]  /*e860*/  HADD2.F32 R13, -RZ, R56.H0_H0 ;  /* 0x20000038ff0d7230 */ /* 0x000fe20000004100 */
        /* <DEDUP_REMOVED lines=83> */
.L_x_1812:
[----:B------:R-:W-:Y:S05]  /*eda0*/  BSYNC B1 ;  /* 0x0000000000017941 */ /* 0x000fea0003800000 */
.L_x_1811:
[----:B------:R-:W-:Y:S01]  /*edb0*/  IADD3 R2, R143, 0x20, RZ ;  /* 0x000000208f027810 */ /* 0x000fe20007ffe0ff */
[----:B------:R-:W-:Y:S03]  /*edc0*/  BSSY B1, `(.L_x_1815) ;  /* 0x00000bb000017945 */ /* 0x000fe60003800000 */
[----:B------:R-:W-:-:S13]  /*edd0*/  ISETP.GE.AND P0, PT, R2, R42, PT ;  /* 0x0000002a0200720c */ /* 0x000fda0003f06270 */
[----:B------:R-:W-:Y:S05]  /*ede0*/  @P0 BRA `(.L_x_1816) ;  /* 0x00000b8000000947 */ /* 0x000fea0003800000 */
[----:B------:R-:W-:Y:S01]  /*edf0*/  ISETP.GE.AND P0, PT, R140, c[0x0][0x27c], PT ;  /* 0x00009f008c007a0c */ /* 0x000fe20003f06270 */
[----:B------:R-:W-:Y:S01]  /*ee00*/  BSSY B0, `(.L_x_1817) ;  /* 0x000005b000007945 */ /* 0x000fe20003800000 */
[----:B------:R-:W-:-:S11]  /*ee10*/  SHF.R.U32.HI R63, RZ, 0x3, R222 ;  /* 0x00000003ff3f7819 */ /* 0x000fd600000116de */
[----:B------:R-:W-:Y:S05]  /*ee20*/  @P0 BRA `(.L_x_1818) ;  /* 0x0000058000000947 */ /* 0x000fea0003800000 */
[----:B-1----:R-:W2:Y:S01]  /*ee30*/  LDL R62, [R1+0x164] ;  /* 0x00016400013e7983 */ /* 0x002ea20000100800 */
[----:B------:R-:W-:Y:S01]  /*ee40*/  MOV R2, c[0x0][0x27c] ;  /* 0x00009f0000027a02 */ /* 0x000fe20000000f00 */
[----:B------:R-:W-:Y:S02]  /*ee50*/  HADD2.F32 R14, -RZ, R47.H0_H0 ;  /* 0x2000002fff0e7230 */ /* 0x000fe40000004100 */
[----:B------:R-:W-:Y:S01]  /*ee60*/  HADD2.F32 R6, -RZ, R44.H0_H0 ;  /* 0x2000002cff067230 */ /* 0x000fe20000004100 */
[----:B------:R-:W-:Y:S01]  /*ee70*/  LEA.HI R2, R2, R149, RZ, 0x1d ;  /* 0x0000009502027211 */ /* 0x000fe200078fe8ff */
[----:B------:R-:W-:-:S03]  /*ee80*/  HADD2.F32 R13, -RZ, R48.H0_H0 ;  /* 0x20000030ff0d7230 */ /* 0x000fc60000004100 */
        /* <DEDUP_REMOVED lines=11> */
[----:B------:R-:W1:Y:S02]  /*ef40*/  LDS.128 R16, [R28+0x10080] ;  /* 0x010080001c107984 */ /* 0x000e640000000c00 */
[--C-:B-1----:R-:W-:Y:S02]  /*ef50*/  HADD2.F32 R5, -RZ, R16.reuse.H0_H0 ;  /* 0x20000010ff057230 */ /* 0x102fe40000004100 */
[----:B------:R-:W-:Y:S02]  /*ef60*/  HADD2.F32 R4, -RZ, R16.H1_H1 ;  /* 0x30000010ff047230 */ /* 0x000fe40000004100 */
[----:B------:R-:W-:Y:S01]  /*ef70*/  HADD2.F32 R16, -RZ, R46.H0_H0 ;  /* 0x2000002eff107230 */ /* 0x000fe20000004100 */
[----:B------:R-:W-:Y:S01]  /*ef80*/  FMUL.FTZ R38, R3, R5 ;  /* 0x0000000503267220 */ /* 0x000fe20000410000 */
[----:B------:R-:W-:Y:S01]  /*ef90*/  HADD2.F32 R15, -RZ, R18.H1_H1 ;  /* 0x30000012ff0f7230 */ /* 0x000fe20000004100 */
[----:B------:R-:W-:Y:S01]  /*efa0*/  FMUL.FTZ R37, R2, R4 ;  /* 0x0000000402257220 */ /* 0x000fe20000410000 */
[----:B--2---:R-:W1:Y:S02]  /*efb0*/  LDS.128 R8, [R62] ;  /* 0x000000003e087984 */ /* 0x004e640000000c00 */
[----:B-1----:R-:W-:-:S02]  /*efc0*/  HADD2.F32 R23, -RZ, R8.H0_H0 ;  /* 0x20000008ff177230 */ /* 0x002fc40000004100 */
[----:B------:R-:W-:Y:S02]  /*efd0*/  HADD2.F32 R20, -RZ, R8.H1_H1 ;  /* 0x30000008ff147230 */ /* 0x000fe40000004100 */
[--C-:B------:R-:W-:Y:S02]  /*efe0*/  HADD2.F32 R22, -RZ, R9.reuse.H0_H0 ;  /* 0x20000009ff167230 */ /* 0x100fe40000004100 */
[----:B------:R-:W-:Y:S01]  /*eff0*/  HADD2.F32 R21, -RZ, R9.H1_H1 ;  /* 0x30000009ff157230 */ /* 0x000fe20000004100 */
[----:B------:R-:W-:Y:S01]  /*f000*/  FMUL.FTZ R9, R3, R23 ;  /* 0x0000001703097220 */ /* 0x000fe20000410000 */
[----:B------:R-:W-:Y:S01]  /*f010*/  HADD2.F32 R8, -RZ, R17.H0_H0 ;  /* 0x20000011ff087230 */ /* 0x000fe20000004100 */
[----:B------:R-:W-:Y:S01]  /*f020*/  FMUL.FTZ R3, R2, R20 ;  /* 0x0000001402037220 */ /* 0x000fe20000410000 */
[----:B------:R-:W-:Y:S01]  /*f030*/  HADD2.F32 R25, -RZ, R10.H0_H0 ;  /* 0x2000000aff197230 */ /* 0x000fe20000004100 */
[----:B------:R-:W-:Y:S01]  /*f040*/  FFMA.FTZ R41, R16, R5, R9 ;  /* 0x0000000510297223 */ /* 0x000fe20000010009 */
[----:B------:R-:W-:Y:S01]  /*f050*/  HADD2.F32 R2, -RZ, R45.H0_H0 ;  /* 0x2000002dff027230 */ /* 0x000fe20000004100 */
[----:B------:R-:W-:Y:S01]  /*f060*/  FFMA.FTZ R40, R14, R4, R3 ;  /* 0x000000040e287223 */ /* 0x000fe20000010003 */
[----:B------:R-:W-:Y:S01]  /*f070*/  HADD2.F32 R3, -RZ, R44.H1_H1 ;  /* 0x3000002cff037230 */ /* 0x000fe20000004100 */
[C---:B------:R-:W-:Y:S01]  /*f080*/  FMUL.FTZ R5, R6.reuse, R22 ;  /* 0x0000001606057220 */ /* 0x040fe20000410000 */
[--C-:B------:R-:W-:Y:S01]  /*f090*/  HADD2.F32 R27, -RZ, R11.reuse.H0_H0 ;  /* 0x2000000bff1b7230 */ /* 0x100fe20000004100 */
[-C--:B------:R-:W-:Y:S01]  /*f0a0*/  FMUL.FTZ R35, R6, R8.reuse ;  /* 0x0000000806237220 */ /* 0x080fe20000410000 */
[----:B------:R-:W-:Y:S01]  /*f0b0*/  HADD2.F32 R26, -RZ, R11.H1_H1 ;  /* 0x3000000bff1a7230 */ /* 0x000fe20000004100 */
[----:B------:R-:W-:Y:S01]  /*f0c0*/  FFMA.FTZ R39, R13, R8, R5 ;  /* 0x000000080d277223 */ /* 0x000fe20000010005 */
[----:B------:R-:W-:Y:S01]  /*f0d0*/  HADD2.F32 R24, -RZ, R10.H1_H1 ;  /* 0x3000000aff187230 */ /* 0x000fe20000004100 */
[C---:B------:R-:W-:Y:S01]  /*f0e0*/  FMUL.FTZ R6, R3.reuse, R21 ;  /* 0x0000001503067220 */ /* 0x040fe20000410000 */
[----:B------:R-:W-:Y:S01]  /*f0f0*/  HADD2.F32 R11, -RZ, R17.H1_H1 ;  /* 0x30000011ff0b7230 */ /* 0x000fe20000004100 */
[----:B------:R-:W-:Y:S01]  /*f100*/  FMUL.FTZ R5, R2, R25 ;  /* 0x0000001902057220 */ /* 0x000fe20000410000 */
[----:B------:R-:W-:Y:S01]  /*f110*/  HADD2.F32 R9, -RZ, R48.H1_H1 ;  /* 0x30000030ff097230 */ /* 0x000fe20000004100 */
[----:B------:R-:W-:Y:S01]  /*f120*/  FFMA.FTZ R16, R16, R23, -R38 ;  /* 0x0000001710107223 */ /* 0x000fe20000010826 */
[----:B------:R-:W-:Y:S01]  /*f130*/  HADD2.F32 R10, -RZ, R18.H0_H0 ;  /* 0x20000012ff0a7230 */ /* 0x000fe20000004100 */
[-C--:B------:R-:W-:Y:S01]  /*f140*/  FMUL.FTZ R32, R3, R11.reuse ;  /* 0x0000000b03207220 */ /* 0x080fe20000410000 */
[----:B------:R-:W-:Y:S01]  /*f150*/  HADD2.F32 R8, -RZ, R49.H0_H0 ;  /* 0x20000031ff087230 */ /* 0x000fe20000004100 */
[----:B------:R-:W-:Y:S01]  /*f160*/  FFMA.FTZ R36, R9, R11, R6 ;  /* 0x0000000b09247223 */ /* 0x000fe20000010006 */
[----:B------:R-:W-:Y:S01]  /*f170*/  HADD2.F32 R4, -RZ, R45.H1_H1 ;  /* 0x3000002dff047230 */ /* 0x000fe20000004100 */
[-C--:B------:R-:W-:Y:S01]  /*f180*/  FMUL.FTZ R30, R2, R10.reuse ;  /* 0x0000000a021e7220 */ /* 0x080fe20000410000 */
[----:B------:R-:W-:Y:S01]  /*f190*/  HADD2.F32 R6, -RZ, R49.H1_H1 ;  /* 0x30000031ff067230 */ /* 0x000fe20000004100 */
[----:B------:R-:W-:Y:S01]  /*f1a0*/  FFMA.FTZ R34, R8, R10, R5 ;  /* 0x0000000a08227223 */ /* 0x000fe20000010005 */
[----:B------:R-:W-:Y:S01]  /*f1b0*/  HADD2.F32 R17, -RZ, R19.H0_H0 ;  /* 0x20000013ff117230 */ /* 0x000fe20000004100 */
[C---:B------:R-:W-:Y:S01]  /*f1c0*/  FMUL.FTZ R5, R4.reuse, R24 ;  /* 0x0000001804057220 */ /* 0x040fe20000410000 */
[----:B------:R-:W-:Y:S01]  /*f1d0*/  HADD2.F32 R3, -RZ, R47.H1_H1 ;  /* 0x3000002fff037230 */ /* 0x000fe20000004100 */
[-C--:B------:R-:W-:Y:S01]  /*f1e0*/  FMUL.FTZ R18, R4, R15.reuse ;  /* 0x0000000f04127220 */ /* 0x080fe20000410000 */
[----:B------:R-:W-:Y:S01]  /*f1f0*/  HADD2.F32 R2, -RZ, R46.H1_H1 ;  /* 0x3000002eff027230 */ /* 0x000fe20000004100 */
[----:B------:R-:W-:Y:S01]  /*f200*/  FFMA.FTZ R31, R6, R15, R5 ;  /* 0x0000000f061f7223 */ /* 0x000fe20000010005 */
[----:B------:R-:W-:Y:S01]  /*f210*/  HADD2.F32 R19, -RZ, R19.H1_H1 ;  /* 0x30000013ff137230 */ /* 0x000fe20000004100 */
[C---:B------:R-:W-:Y:S01]  /*f220*/  FMUL.FTZ R11, R3.reuse, R27 ;  /* 0x0000001b030b7220 */ /* 0x040fe20000410000 */
[--C-:B------:R-:W-:Y:S01]  /*f230*/  HADD2.F32 R5, -RZ, R50.reuse.H1_H1 ;  /* 0x30000032ff057230 */ /* 0x100fe20000004100 */
[----:B------:R-:W-:Y:S01]  /*f240*/  FMUL.FTZ R10, R2, R26 ;  /* 0x0000001a020a7220 */ /* 0x000fe20000410000 */
[----:B------:R-:W-:Y:S01]  /*f250*/  HADD2.F32 R4, -RZ, R50.H0_H0 ;  /* 0x20000032ff047230 */ /* 0x000fe20000004100 */
[----:B------:R-:W-:-:S02]  /*f260*/  FMUL.FTZ R3, R3, R17 ;  /* 0x0000001103037220 */ /* 0x000fc40000410000 */
[----:B------:R-:W-:Y:S02]  /*f270*/  FMUL.FTZ R2, R2, R19 ;  /* 0x0000001302027220 */ /* 0x000fe40000410000 */
[----:B------:R-:W-:Y:S02]  /*f280*/  FFMA.FTZ R15, R14, R20, -R37 ;  /* 0x000000140e0f7223 */ /* 0x000fe40000010825 */
[----:B------:R-:W-:Y:S02]  /*f290*/  FFMA.FTZ R33, R5, R17, R11 ;  /* 0x0000001105217223 */ /* 0x000fe4000001000b */
        /* <DEDUP_REMOVED lines=8> */
[----:B------:R-:W-:-:S02]  /*f320*/  FFMA.FTZ R3, R5, R27, -R3 ;  /* 0x0000001b05037223 */ /* 0x000fc40000010803 */
[----:B------:R-:W-:Y:S01]  /*f330*/  FFMA.FTZ R2, R4, R26, -R2 ;  /* 0x0000001a04027223 */ /* 0x000fe20000010802 */
[----:B------:R-:W-:Y:S01]  /*f340*/  F2FP.PACK_AB R18, R6, R11 ;  /* 0x0000000b0612723e */ /* 0x000fe200000000ff */
[----:B------:R-:W-:Y:S01]  /*f350*/  FFMA.FTZ R29, R4, R19, R10 ;  /* 0x00000013041d7223 */ /* 0x000fe2000001000a */
[----:B------:R-:W-:Y:S02]  /*f360*/  F2FP.PACK_AB R10, R31, R34 ;  /* 0x000000221f0a723e */ /* 0x000fe400000000ff */
[----:B------:R-:W-:Y:S02]  /*f370*/  F2FP.PACK_AB R19, R2, R3 ;  /* 0x000000030213723e */ /* 0x000fe400000000ff */
[----:B------:R-:W-:-:S03]  /*f380*/  F2FP.PACK_AB R11, R29, R33 ;  /* 0x000000211d0b723e */ /* 0x000fc600000000ff */
[----:B------:R1:W-:Y:S04]  /*f390*/  STS.128 [R62], R16 ;  /* 0x000000103e007388 */ /* 0x0003e80000000c00 */
[----:B------:R1:W-:Y:S02]  /*f3a0*/  STS.128 [R28+0x10080], R8 ;  /* 0x010080081c007388 */ /* 0x0003e40000000c00 */
.L_x_1818:
[----:B------:R-:W-:Y:S05]  /*f3b0*/  BSYNC B0 ;  /* 0x0000000000007941 */ /* 0x000fea0003800000 */
.L_x_1817:
[----:B------:R-:W-:-:S13]  /*f3c0*/  ISETP.GE.AND P0, PT, R142, c[0x0][0x27c], PT ;  /* 0x00009f008e007a0c */ /* 0x000fda0003f06270 */
[----:B------:R-:W-:Y:S05]  /*f3d0*/  @P0 BRA `(.L_x_1816) ;  /* 0x0000059000000947 */ /* 0x000fea0003800000 */
[----:B------:R-:W2:Y:S04]  /*f3e0*/  LDL R3, [R1+0xc4] ;  /* 0x0000c40001037983 */ /* 0x000ea80000100800 */
[----:B-1----:R-:W3:Y:S01]  /*f3f0*/  LDL R62, [R1+0xd8] ;  /* 0x0000d800013e7983 */ /* 0x002ee20000100800 */
[----:B------:R-:W-:Y:S01]  /*f400*/  MOV R2, c[0x0][0x27c] ;  /* 0x00009f0000027a02 */ /* 0x000fe20000000f00 */
[----:B------:R-:W-:Y:S02]  /*f410*/  HADD2.F32 R14, -RZ, R55.H0_H0 ;  /* 0x20000037ff0e7230 */ /* 0x000fe40000004100 */
[----:B------:R-:W-:Y:S02]  /*f420*/  HADD2.F32 R6, -RZ, R52.H0_H0 ;  /* 0x20000034ff067230 */ /* 0x000fe40000004100 */
        /* <DEDUP_REMOVED lines=27> */
[-C--:B------:R-:W-:Y:S01]  /*f5e0*/  FMUL.FTZ R38, R3, R5.reuse ;  /* 0x0000000503267220 */ /* 0x080fe20000410000 */
        /* <DEDUP_REMOVED lines=11> */
[-C--:B------:R-:W-:Y:S01]  /*f6a0*/  FMUL.FTZ R35, R6, R8.reuse ;  /* 0x0000000806237220 */ /* 0x080fe20000410000 */
[----:B------:R-:W-:Y:S01]  /*f6b0*/  HADD2.F32 R4, -RZ, R53.H1_H1 ;  /* 0x30000035ff047230 */ /* 0x000fe20000004100 */
[----:B------:R-:W-:Y:S01]  /*f6c0*/  FFMA.FTZ R39, R13, R8, R5 ;  /* 0x000000080d277223 */ /* 0x000fe20000010005 */
[----:B------:R-:W-:Y:S01]  /*f6d0*/  HADD2.F32 R8, -RZ, R57.H0_H0 ;  /* 0x20000039ff087230 */ /* 0x000fe20000004100 */
[----:B------:R-:W-:Y:S01]  /*f6e0*/  FMUL.FTZ R6, R3, R21 ;  /* 0x0000001503067220 */ /* 0x000fe20000410000 */
[----:B------:R-:W-:Y:S01]  /*f6f0*/  HADD2.F32 R15, -RZ, R18.H1_H1 ;  /* 0x30000012ff0f7230 */ /* 0x000fe20000004100 */
[----:B------:R-:W-:Y:S01]  /*f700*/  FMUL.FTZ R5, R2, R25 ;  /* 0x0000001902057220 */ /* 0x000fe20000410000 */
[----:B------:R-:W-:Y:S01]  /*f710*/  HADD2.F32 R17, -RZ, R19.H0_H0 ;  /* 0x20000013ff117230 */ /* 0x000fe20000004100 */
[-C--:B------:R-:W-:Y:S01]  /*f720*/  FFMA.FTZ R36, R9, R11.reuse, R6 ;  /* 0x0000000b09247223 */ /* 0x080fe20000010006 */
[----:B------:R-:W-:Y:S01]  /*f730*/  HADD2.F32 R6, -RZ, R57.H1_H1 ;  /* 0x30000039ff067230 */ /* 0x000fe20000004100 */
[-C--:B------:R-:W-:Y:S01]  /*f740*/  FFMA.FTZ R34, R8, R10.reuse, R5 ;  /* 0x0000000a08227223 */ /* 0x080fe20000010005 */
[----:B------:R-:W-:Y:S01]  /*f750*/  HADD2.F32 R19, -RZ, R19.H1_H1 ;  /* 0x30000013ff137230 */ /* 0x000fe20000004100 */
[----:B------:R-:W-:Y:S01]  /*f760*/  FMUL.FTZ R32, R3, R11 ;  /* 0x0000000b03207220 */ /* 0x000fe20000410000 */
[----:B------:R-:W-:Y:S01]  /*f770*/  HADD2.F32 R3, -RZ, R55.H1_H1 ;  /* 0x30000037ff037230 */ /* 0x000fe20000004100 */
[----:B------:R-:W-:Y:S01]  /*f780*/  FMUL.FTZ R30, R2, R10 ;  /* 0x0000000a021e7220 */ /* 0x000fe20000410000 */
[----:B------:R-:W-:Y:S01]  /*f790*/  HADD2.F32 R2, -RZ, R54.H1_H1 ;  /* 0x30000036ff027230 */ /* 0x000fe20000004100 */
[----:B------:R-:W-:-:S02]  /*f7a0*/  FMUL.FTZ R5, R4, R24 ;  /* 0x0000001804057220 */ /* 0x000fc40000410000 */
[-C--:B------:R-:W-:Y:S01]  /*f7b0*/  FMUL.FTZ R18, R4, R15.reuse ;  /* 0x0000000f04127220 */ /* 0x080fe20000410000 */
[--C-:B------:R-:W-:Y:S01]  /*f7c0*/  HADD2.F32 R4, -RZ, R58.reuse.H0_H0 ;  /* 0x2000003aff047230 */ /* 0x100fe20000004100 */
[----:B------:R-:W-:Y:S01]  /*f7d0*/  FFMA.FTZ R31, R6, R15, R5 ;  /* 0x0000000f061f7223 */ /* 0x000fe20000010005 */
[----:B------:R-:W-:Y:S01]  /*f7e0*/  HADD2.F32 R5, -RZ, R58.H1_H1 ;  /* 0x3000003aff057230 */ /* 0x000fe20000004100 */
[C---:B------:R-:W-:Y:S02]  /*f7f0*/  FMUL.FTZ R11, R3.reuse, R27 ;  /* 0x0000001b030b7220 */ /* 0x040fe40000410000 */
[C---:B------:R-:W-:Y:S02]  /*f800*/  FMUL.FTZ R10, R2.reuse, R26 ;  /* 0x0000001a020a7220 */ /* 0x040fe40000410000 */
        /* <DEDUP_REMOVED lines=16> */
[----:B------:R-:W-:Y:S01]  /*f910*/  FFMA.FTZ R29, R4, R19, R10 ;  /* 0x00000013041d7223 */ /* 0x000fe2000001000a */
[----:B------:R-:W-:-:S02]  /*f920*/  F2FP.PACK_AB R10, R31, R34 ;  /* 0x000000221f0a723e */ /* 0x000fc400000000ff */
[----:B------:R-:W-:Y:S02]  /*f930*/  F2FP.PACK_AB R19, R2, R3 ;  /* 0x000000030213723e */ /* 0x000fe400000000ff */
[----:B------:R-:W-:-:S03]  /*f940*/  F2FP.PACK_AB R11, R29, R33 ;  /* 0x000000211d0b723e */ /* 0x000fc600000000ff */
[----:B------:R1:W-:Y:S04]  /*f950*/  STS.128 [R62], R16 ;  /* 0x000000103e007388 */ /* 0x0003e80000000c00 */
[----:B------:R1:W-:Y:S02]  /*f960*/  STS.128 [R28+0x10080], R8 ;  /* 0x010080081c007388 */ /* 0x0003e40000000c00 */
.L_x_1816:
[----:B------:R-:W-:Y:S05]  /*f970*/  BSYNC B1 ;  /* 0x0000000000017941 */ /* 0x000fea0003800000 */
.L_x_1815:
        /* <DEDUP_REMOVED lines=39> */
[----:B---3--:R-:W1:Y:S02]  /*fbf0*/  LDS.128 R8, [R62] ;  /* 0x000000003e087984 */ /* 0x008e640000000c00 */
        /* <DEDUP_REMOVED lines=63> */
.L_x_1822:
[----:B------:R-:W-:Y:S05]  /*fff0*/  BSYNC B0 ;  /* 0x0000000000007941 */ /* 0x000fea0003800000 */
.L_x_1821:
[----:B------:R-:W-:-:S13]  /*10000*/  ISETP.GE.AND P0, PT, R142, c[0x0][0x27c], PT ;  /* 0x00009f008e007a0c */ /* 0x000fda0003f06270 */
[----:B------:R-:W-:Y:S05]  /*10010*/  @P0 BRA `(.L_x_1820) ;  /* 0x0000059000000947 */ /* 0x000fea0003800000 */
[----:B------:R-:W3:Y:S04]  /*10020*/  LDL R3, [R1+0xc4] ;  /* 0x0000c40001037983 */ /* 0x000ee80000100800 */
[----:B-1----:R-:W4:Y:S01]  /*10030*/  LDL R62, [R1+0xd4] ;  /* 0x0000d400013e7983 */ /* 0x002f220000100800 */
[----:B------:R-:W-:Y:S01]  /*10040*/  MOV R2, c[0x0][0x27c] ;  /* 0x00009f0000027a02 */ /* 0x000fe20000000f00 */
[----:B------:R-:W-:Y:S02]  /*10050*/  HADD2.F32 R14, -RZ, R55.H0_H0 ;  /* 0x20000037ff0e7230 */ /* 0x000fe40000004100 */
[----:B------:R-:W-:Y:S02]  /*10060*/  HADD2.F32 R6, -RZ, R52.H0_H0 ;  /* 0x20000034ff067230 */ /* 0x000fe40000004100 */
        /* <DEDUP_REMOVED lines=24> */
[--C-:B---3--:R-:W-:Y:S02]  /*101f0*/  HADD2.F32 R5, -RZ, R16.reuse.H0_H0 ;  /* 0x20000010ff057230 */ /* 0x108fe40000004100 */
        /* <DEDUP_REMOVED lines=59> */
.L_x_1820:
[----:B------:R-:W-:Y:S05]  /*105b0*/  BSYNC B1 ;  /* 0x0000000000017941 */ /* 0x000fea0003800000 */
.L_x_1819:
        /* <DEDUP_REMOVED lines=31> */
[----:B------:R-:W4:Y:S02]  /*107b0*/  LDS.128 R16, [R28+0x10080] ;  /* 0x010080001c107984 */ /* 0x000f240000000c00 */
[--C-:B----4-:R-:W-:Y:S02]  /*107c0*/  HADD2.F32 R5, -RZ, R16.reuse.H0_H0 ;  /* 0x20000010ff057230 */ /* 0x110fe40000004100 */
[----:B------:R-:W-:Y:S02]  /*107d0*/  HADD2.F32 R4, -RZ, R16.H1_H1 ;  /* 0x30000010ff047230 */ /* 0x000fe40000004100 */
[----:B------:R-:W-:Y:S01]  /*107e0*/  HADD2.F32 R16, -RZ, R46.H0_H0 ;  /* 0x2000002eff107230 */ /* 0x000fe20000004100 */
[----:B------:R-:W-:Y:S01]  /*107f0*/  FMUL.FTZ R38, R3, R5 ;  /* 0x0000000503267220 */ /* 0x000fe20000410000 */
[----:B------:R-:W-:Y:S01]  /*10800*/  HADD2.F32 R15, -RZ, R18.H1_H1 ;  /* 0x30000012ff0f7230 */ /* 0x000fe20000004100 */
[----:B------:R-:W-:Y:S01]  /*10810*/  FMUL.FTZ R37, R2, R4 ;  /* 0x0000000402257220 */ /* 0x000fe20000410000 */
[----:B---3--:R-:W3:Y:S02]  /*10820*/  LDS.128 R8, [R65] ;  /* 0x0000000041087984 */ /* 0x008ee40000000c00 */
[----:B---3--:R-:W-:-:S02]  /*10830*/  HADD2.F32 R23, -RZ, R8.H0_H0 ;  /* 0x20000008ff177230 */ /* 0x008fc40000004100 */
        /* <DEDUP_REMOVED lines=62> */
.L_x_1824:
[----:B------:R-:W-:Y:S05]  /*10c20*/  BSYNC B0 ;  /* 0x0000000000007941 */ /* 0x000fea0003800000 */
.L_x_1823:
[----:B------:R-:W-:-:S13]  /*10c30*/  ISETP.GE.AND P0, PT, R142, c[0x0][0x27c], PT ;  /* 0x00009f008e007a0c */ /* 0x000fda0003f06270 */
[----:B------:R-:W-:Y:S05]  /*10c40*/  @P0 BRA `(.L_x_1802) ;  /* 0x0000059000000947 */ /* 0x000fea0003800000 */
[----:B------:R-:W4:Y:S04]  /*10c50*/  LDL R3, [R1+0xc4] ;  /* 0x0000c40001037983 */ /* 0x000f280000100800 */
[----:B------:R-:W5:Y:S01]  /*10c60*/  LDL R42, [R1+0xd0] ;  /* 0x0000d000012a7983 */ /* 0x000f620000100800 */
[----:B------:R-:W-:Y:S01]  /*10c70*/  MOV R2, c[0x0][0x27c] ;  /* 0x00009f0000027a02 */ /* 0x000fe20000000f00 */
[----:B------:R-:W-:Y:S02]  /*10c80*/  HADD2.F32 R14, -RZ, R55.H0_H0 ;  /* 0x20000037ff0e7230 */ /* 0x000fe40000004100 */
[----:B------:R-:W-:Y:S02]  /*10c90*/  HADD2.F32 R6, -RZ, R52.H0_H0 ;  /* 0x20000034ff067230 */ /* 0x000fe40000004100 */
[----:B------:R-:W-:Y:S01]  /*10ca0*/  HADD2.F32 R13, -RZ, R56.H0_H0 ;  /* 0x20000038ff0d7230 */ /* 0x000fe20000004100 */
[----:B----4-:R-:W-:-:S04]  /*10cb0*/  LEA.HI R2, R2, R3, RZ, 0x1d ;  /* 0x0000000302027211 */ /* 0x010fc800078fe8ff */
[----:B------:R-:W-:Y:S01]  /*10cc0*/  SHF.R.S32.HI R3, RZ, 0x1f, R2 ;  /* 0x0000001fff037819 */ /* 0x000fe20000011402 */
[----:B---3-5:R-:W3:Y:S01]  /*10cd0*/  LDS.128 R8, [R42] ;  /* 0x000000002a087984 */ /* 0x028ee20000000c00 */
        /* <DEDUP_REMOVED lines=11> */
[--C-:B---3--:R-:W-:Y:S02]  /*10d90*/  HADD2.F32 R23, -RZ, R8.reuse.H0_H0 ;  /* 0x20000008ff177230 */ /* 0x108fe40000004100 */
        /* <DEDUP_REMOVED lines=8> */
[--C-:B----4-:R-:W-:Y:S02]  /*10e20*/  HADD2.F32 R5, -RZ, R16.reuse.H0_H0 ;  /* 0x20000010ff057230 */ /* 0x110fe40000004100 */
        /* <DEDUP_REMOVED lines=59> */
.L_x_1802:
[----:B------:R-:W-:Y:S05]  /*111e0*/  BSYNC B2 ;  /* 0x0000000000027941 */ /* 0x000fea0003800000 */
.L_x_1774:
[----:B-1----:R-:W-:Y:S01]  /*111f0*/  IMAD R4, R60, c[0x0][0x208], RZ ;  /* 0x000082003c047a24 */ /* 0x002fe200078e02ff */
[----:B------:R-:W-:Y:S01]  /*11200*/  ISETP.GE.AND P1, PT, R140, c[0x0][0x1d4], PT ;  /* 0x000075008c007a0c */ /* 0x000fe20003f26270 */
[----:B--23--:R-:W-:Y:S01]  /*11210*/  IMAD.WIDE.U32 R2, R212, c[0x0][0x208], RZ ;  /* 0x00008200d4027a25 */ /* 0x00cfe200078e00ff */
[----:B------:R-:W-:-:S04]  /*11220*/  DEPBAR.LE SB0, 0x0 ;  /* 0x000080000000791a */ /* 0x000fc80000000000 */
[----:B------:R-:W-:Y:S01]  /*11230*/  IMAD R4, R212, c[0x0][0x20c], R4 ;  /* 0x00008300d4047a24 */ /* 0x000fe200078e0204 */
[----:B------:R-:W-:Y:S01]  /*11240*/  BAR.SYNC.DEFER_BLOCKING 0x0 ;  /* 0x0000000000007b1d */ /* 0x000fe20000010000 */
[----:B------:R-:W-:Y:S01]  /*11250*/  IMAD.WIDE.U32 R220, R59, c[0x0][0x210], RZ ;  /* 0x000084003bdc7a25 */ /* 0x000fe200078e00ff */
[----:B------:R-:W-:Y:S02]  /*11260*/  LOP3.LUT R213, R213, 0xfffffffe, RZ, 0xc0, !PT ;  /* 0xfffffffed5d57812 */ /* 0x000fe400078ec0ff */
[----:B------:R-:W-:Y:S01]  /*11270*/  ISETP.GE.AND P6, PT, R142, c[0x0][0x1d4], PT ;  /* 0x000075008e007a0c */ /* 0x000fe20003fc6270 */
[----:B------:R-:W-:Y:S01]  /*11280*/  IMAD.IADD R3, R3, 0x1, R4 ;  /* 0x0000000103037824 */ /* 0x000fe200078e0204 */
[----:B------:R-:W-:Y:S01]  /*11290*/  @P1 LOP3.LUT R213, R213, 0x1, RZ, 0xfc, !PT ;  /* 0x00000001d5d51812 */ /* 0x000fe200078efcff */
[----:B------:R-:W-:Y:S01]  /*112a0*/  IMAD R4, R61, c[0x0][0x218], RZ ;  /* 0x000086003d047a24 */ /* 0x000fe200078e02ff */
[----:B------:R-:W-:Y:S01]  /*112b0*/  ISETP.GE.AND P2, PT, R205, c[0x0][0x1d4], PT ;  /* 0x00007500cd007a0c */ /* 0x000fe20003f46270 */
[C---:B------:R-:W-:Y:S01]  /*112c0*/  IMAD.WIDE.U32 R2, R211.reuse, c[0x0][0x218], R2 ;  /* 0x00008600d3027a25 */ /* 0x040fe200078e0002 */
[----:B------:R-:W1:Y:S01]  /*112d0*/  S2R R22, SR_TID.X ;  /* 0x0000000000167919 */ /* 0x000e620000002100 */
[----:B------:R-:W-:Y:S02]  /*112e0*/  BSSY B0, `(.L_x_1825) ;  /* 0x0000042000007945 */ /* 0x000fe40003800000 */
[----:B------:R-:W-:Y:S01]  /*112f0*/  IMAD R4, R211, c[0x0][0x21c], R4 ;  /* 0x00008700d3047a24 */ /* 0x000fe200078e0204 */
[----:B------:R-:W-:Y:S01]  /*11300*/  IADD3 R2, P0, R2, R220, RZ ;  /* 0x000000dc02027210 */ /* 0x000fe20007f1e0ff */
[----:B------:R-:W-:-:S05]  /*11310*/  IMAD R224, R59, c[0x0][0x214], R221 ;  /* 0x000085003be07a24 */ /* 0x000fca00078e02dd */
[----:B------:R-:W-:Y:S01]  /*11320*/  IADD3.X R3, R224, R3, R4, P0, !PT ;  /* 0x00000003e0037210 */ /* 0x000fe200007fe404 */
[----:B------:R-:W-:Y:S01]  /*11330*/  IMAD.IADD R4, R131, 0x1, -R143 ;  /* 0x0000000183047824 */ /* 0x000fe200078e0a8f */
[C---:B------:R-:W-:Y:S01]  /*11340*/  LEA R13, P0, R2.reuse, c[0x0][0x1f8], 0x1 ;  /* 0x00007e00020d7a11 */ /* 0x040fe200078008ff */
[----:B------:R-:W-:Y:S03]  /*11350*/  LDSM.16.M88.4 R8, [R199] ;  /* 0x00000000c708783b */ /* 0x000fe60000000200 */
[----:B------:R-:W-:Y:S02]  /*11360*/  LEA.HI.X R6, R2, c[0x0][0x1fc], R3, 0x1, P0 ;  /* 0x00007f0002067a11 */ /* 0x000fe400000f0c03 */
[----:B------:R-:W2:Y:S01]  /*11370*/  SHFL.IDX PT, R3, R13, RZ, 0x181f ;  /* 0x00181fff0d037589 */ /* 0x000ea200000e0000 */
[----:B------:R-:W-:Y:S02]  /*11380*/  LOP3.LUT P0, RZ, R149, 0x2, RZ, 0xc0, !PT ;  /* 0x0000000295ff7812 */ /* 0x000fe4000780c0ff */
[----:B------:R-:W-:Y:S01]  /*11390*/  IADD3 R2, R150, 0x20, RZ ;  /* 0x0000002096027810 */ /* 0x000fe20007ffe0ff */
[----:B------:R-:W3:Y:S01]  /*113a0*/  SHFL.IDX PT, R5, R6, RZ, 0x181f ;  /* 0x00181fff06057589 */ /* 0x000ee200000e0000 */
[----:B------:R-:W-:-:S03]  /*113b0*/  ISETP.LT.OR P1, PT, R4, 0x1, P1 ;  /* 0x000000010400780c */ /* 0x000fc60000f21670 */
[----:B------:R-:W4:Y:S04]  /*113c0*/  LDSM.16.M88.4 R24, [R150] ;  /* 0x000000009618783b */ /* 0x000f280000000200 */
[----:B------:R-:W1:Y:S02]  /*113d0*/  LDSM.16.M88.4 R28, [R150+0x800] ;  /* 0x00080000961c783b */ /* 0x000e640000000200 */
[----:B------:R-:W-:Y:S02]  /*113e0*/  @P0 IADD3 R2, R150, -0x20, RZ ;  /* 0xffffffe096020810 */ /* 0x000fe40007ffe0ff */
[----:B------:R-:W1:Y:S04]  /*113f0*/  LDSM.16.M88.4 R48, [R150+0x1000] ;  /* 0x001000009630783b */ /* 0x000e680000000200 */
[----:B------:R-:W1:Y:S01]  /*11400*/  LDSM.16.M88.4 R40, [R2] ;  /* 0x000000000228783b */ /* 0x000e620000000200 */
[----:B--2---:R-:W-:-:S03]  /*11410*/  LEA R20, P0, R140, R3, 0x1 ;  /* 0x000000038c147211 */ /* 0x004fc600078008ff */
[----:B------:R-:W2:Y:S01]  /*11420*/  LDSM.16.M88.4 R64, [R2+0x800] ;  /* 0x000800000240783b */ /* 0x000ea20000000200 */
[----:B---3--:R-:W-:-:S03]  /*11430*/  LEA.HI.X R21, R140, R5, R141, 0x1, P0 ;  /* 0x000000058c157211 */ /* 0x008fc600000f0c8d */
[----:B------:R3:W1:Y:S01]  /*11440*/  LDSM.16.M88.4 R68, [R2+0x1000] ;  /* 0x001000000244783b */ /* 0x0006620000000200 */
[----:B------:R-:W-:-:S03]  /*11450*/  LEA R14, P0, R206, R3, 0x1 ;  /* 0x00000003ce0e7211 */ /* 0x000fc600078008ff */
[----:B------:R1:W1:Y:S01]  /*11460*/  LDSM.16.M88.4 R16, [R200] ;  /* 0x00000000c810783b */ /* 0x0002620000000200 */
[----:B------:R-:W-:Y:S02]  /*11470*/  LEA.HI.X R15, R206, R5, R214, 0x1, P0 ;  /* 0x00000005ce0f7211 */ /* 0x000fe400000f0cd6 */
[----:B------:R-:W-:Y:S01]  /*11480*/  ISETP.LT.OR P0, PT, R4, 0x1, P6 ;  /* 0x000000010400780c */ /* 0x000fe20003701670 */
[----:B------:R-:W-:Y:S01]  /*11490*/  @!PT LDS RZ, [RZ] ;  /* 0x00000000fffff984 */ /* 0x000fe20000000800 */
[----:B------:R-:W-:Y:S01]  /*114a0*/  @!PT LDS RZ, [RZ] ;  /* 0x00000000fffff984 */ /* 0x000fe20000000800 */
[----:B------:R-:W-:Y:S01]  /*114b0*/  @!PT LDS RZ, [RZ] ;  /* 0x00000000fffff984 */ /* 0x000fe20000000800 */
[----:B------:R1:W-:Y:S01]  /*114c0*/  LDGSTS.E.BYPASS.LTC128B.128 [R203+0x4080], [R20.64], !P1 ;  /* 0x0408000014cb7fae */ /* 0x0003e2000c901d46 */
[----:B------:R-:W-:-:S11]  /*114d0*/  ISETP.GE.AND P1, PT, R204, c[0x0][0x1d4], PT ;  /* 0x00007500cc007a0c */ /* 0x000fd60003f26270 */
[----:B------:R1:W-:Y:S02]  /*114e0*/  LDGSTS.E.BYPASS.LTC128B.128 [R203+0x5880], [R14.64], !P0 ;  /* 0x058800000ecb7fae */ /* 0x0003e4000c101d46 */
[----:B-1----:R-:W-:-:S04]  /*114f0*/  LEA R14, P0, R205, R3, 0x1 ;  /* 0x00000003cd0e7211 */ /* 0x002fc800078008ff */
[----:B------:R-:W-:Y:S02]  /*11500*/  LEA.HI.X R15, R205, R5, R216, 0x1, P0 ;  /* 0x00000005cd0f7211 */ /* 0x000fe400000f0cd8 */
[----:B---3--:R-:W-:-:S04]  /*11510*/  LEA R2, P0, R204, R3, 0x1 ;  /* 0x00000003cc027211 */ /* 0x008fc800078008ff */
[----:B------:R-:W-:Y:S02]  /*11520*/  LEA.HI.X R3, R204, R5, R215, 0x1, P0 ;  /* 0x00000005cc037211 */ /* 0x000fe400000f0cd7 */
[----:B------:R-:W-:-:S13]  /*11530*/  ISETP.LT.OR P0, PT, R4, 0x1, P2 ;  /* 0x000000010400780c */ /* 0x000fda0001701670 */
[----:B------:R1:W-:Y:S01]  /*11540*/  LDGSTS.E.BYPASS.LTC128B.128 [R203+0x7080], [R14.64], !P0 ;  /* 0x070800000ecb7fae */ /* 0x0003e2000c101d46 */
[----:B------:R-:W-:-:S13]  /*11550*/  ISETP.LT.OR P0, PT, R4, 0x1, P1 ;  /* 0x000000010400780c */ /* 0x000fda0000f01670 */
[----:B------:R1:W-:Y:S01]  /*11560*/  LDGSTS.E.BYPASS.LTC128B.128 [R203+0x8880], [R2.64], !P0 ;  /* 0x0888000002cb7fae */ /* 0x0003e2000c101d46 */
[----:B------:R-:W-:-:S13]  /*11570*/  ISETP.GT.AND P0, PT, R22, 0x7f, PT ;  /* 0x0000007f1600780c */ /* 0x000fda0003f04270 */
[----:B------:R-:W-:Y:S05]  /*11580*/  @P0 BRA `(.L_x_1826) ;  /* 0x0000017000000947 */ /* 0x000fea0003800000 */
[----:B--2-4-:R-:W-:Y:S05]  /*11590*/  BRA.DIV ~URZ, `(.L_x_1827) ;  /* 0x0000b0d27f007947 */ /* 0x014fea000b800000 */
[----:B------:R2:W3:Y:S04]  /*115a0*/  SHFL.IDX PT, R5, R6, 0x1, 0x181f ;  /* 0x00381f0006057f89 */ /* 0x0004e800000e0000 */
[----:B-1----:R2:W1:Y:S02]  /*115b0*/  SHFL.IDX PT, R2, R13, 0x1, 0x181f ;  /* 0x00381f000d027f89 */ /* 0x00246400000e0000 */
.L_x_1919:
[-C--:B-1----:R-:W-:Y:S02]  /*115c0*/  LEA R14, P0, R206, R2.reuse, 0x1 ;  /* 0x00000002ce0e7211 */ /* 0x082fe400078008ff */
[----:B------:R-:W-:Y:S02]  /*115d0*/  ISETP.LT.OR P2, PT, R4, 0x21, P2 ;  /* 0x000000210400780c */ /* 0x000fe40001741670 */
[----:B---3--:R-:W-:Y:S02]  /*115e0*/  LEA.HI.X R15, R206, R5, R214, 0x1, P0 ;  /* 0x00000005ce0f7211 */ /* 0x008fe400000f0cd6 */
[----:B------:R-:W-:-:S02]  /*115f0*/  LEA R22, P0, R205, R2, 0x1 ;  /* 0x00000002cd167211 */ /* 0x000fc400078008ff */
[----:B------:R-:W-:Y:S02]  /*11600*/  ISETP.LT.OR P1, PT, R4, 0x21, P1 ;  /* 0x000000210400780c */ /* 0x000fe40000f21670 */
[----:B------:R-:W-:Y:S02]  /*11610*/  LEA.HI.X R23, R205, R5, R216, 0x1, P0 ;  /* 0x00000005cd177211 */ /* 0x000fe400000f0cd8 */
[----:B------:R-:W-:-:S04]  /*11620*/  LEA R20, P0, R140, R2, 0x1 ;  /* 0x000000028c147211 */ /* 0x000fc800078008ff */
[----:B------:R-:W-:Y:S02]  /*11630*/  LEA.HI.X R21, R140, R5, R141, 0x1, P0 ;  /* 0x000000058c157211 */ /* 0x000fe400000f0c8d */
[----:B------:R-:W-:-:S04]  /*11640*/  LOP3.LUT P0, RZ, R213, 0x1, RZ, 0xc0, !PT ;  /* 0x00000001d5ff7812 */ /* 0x000fc8000780c0ff */
[----:B------:R-:W-:-:S13]  /*11650*/  ISETP.LT.OR P0, PT, R4, 0x21, P0 ;  /* 0x000000210400780c */ /* 0x000fda0000701670 */
[----:B------:R-:W-:Y:S01]  /*11660*/  @!PT LDS RZ, [RZ] ;  /* 0x00000000fffff984 */ /* 0x000fe20000000800 */
[----:B------:R-:W-:Y:S01]  /*11670*/  @!PT LDS RZ, [RZ] ;  /* 0x00000000fffff984 */ /* 0x000fe20000000800 */
[----:B------:R-:W-:Y:S01]  /*11680*/  @!PT LDS RZ, [RZ] ;  /* 0x00000000fffff984 */ /* 0x000fe20000000800 */
[----:B------:R1:W-:Y:S01]  /*11690*/  LDGSTS.E.BYPASS.LTC128B.128 [R207+0x5080], [R20.64], !P0 ;  /* 0x0508000014cf7fae */ /* 0x0003e2000c101d46 */
[----:B------:R-:W-:-:S13]  /*116a0*/  ISETP.LT.OR P0, PT, R4, 0x21, P6 ;  /* 0x000000210400780c */ /* 0x000fda0003701670 */
[----:B------:R1:W-:Y:S01]  /*116b0*/  LDGSTS.E.BYPASS.LTC128B.128 [R207+0x6880], [R14.64], !P0 ;  /* 0x068800000ecf7fae */ /* 0x0003e2000c101d46 */
[----:B------:R-:W-:-:S03]  /*116c0*/  LEA R2, P0, R204, R2, 0x1 ;  /* 0x00000002cc027211 */ /* 0x000fc600078008ff */
[----:B------:R1:W-:Y:S01]  /*116d0*/  LDGSTS.E.BYPASS.LTC128B.128 [R207+0x8080], [R22.64], !P2 ;  /* 0x0808000016cf7fae */ /* 0x0003e2000d101d46 */
[----:B------:R-:W-:-:S05]  /*116e0*/  LEA.HI.X R3, R204, R5, R215, 0x1, P0 ;  /* 0x00000005cc037211 */ /* 0x000fca00000f0cd7 */
[----:B------:R1:W-:Y:S04]  /*116f0*/  LDGSTS.E.BYPASS.LTC128B.128 [R207+0x9880], [R2.64], !P1 ;  /* 0x0988000002cf7fae */ /* 0x0003e8000c901d46 */
.L_x_1826:
[----:B--2-4-:R-:W-:Y:S05]  /*11700*/  BSYNC B0 ;  /* 0x0000000000007941 */ /* 0x014fea0003800000 */
.L_x_1825:
[----:B------:R-:W-:Y:S01]  /*11710*/  R2P PR, R149, 0x6 ;  /* 0x0000000695007804 */ /* 0x000fe20000000000 */
[----:B-1----:R-:W-:Y:S01]  /*11720*/  IMAD.MOV.U32 R2, RZ, RZ, 0x40 ;  /* 0x00000040ff027424 */ /* 0x002fe200078e00ff */
[----:B------:R-:W-:Y:S01]  /*11730*/  HMMA.16816.F32 R20, R8, R24, RZ ;  /* 0x000000180814723c */ /* 0x000fe200000018ff */
[----:B------:R-:W-:Y:S01]  /*11740*/  IADD3 R15, R150, 0x20, RZ ;  /* 0x00000020960f7810 */ /* 0x000fe20007ffe0ff */
[----:B------:R-:W0:Y:S01]  /*11750*/  LDGDEPBAR ;  /* 0x00000000000079af */ /* 0x000e220000000000 */
[----:B------:R-:W-:Y:S01]  /*11760*/  ISETP.GT.AND P0, PT, R77, R219, PT ;  /* 0x000000db4d00720c */ /* 0x000fe20003f04270 */
[----:B------:R-:W-:Y:S01]  /*11770*/  BSSY B1, `(.L_x_1828) ;  /* 0x00000eb000017945 */ /* 0x000fe20003800000 */
[----:B------:R-:W-:-:S03]  /*11780*/  SEL R2, R2, 0xffffffc0, !P2 ;  /* 0xffffffc002027807 */ /* 0x000fc60005000000 */
[----:B------:R-:W-:Y:S02]  /*11790*/  HMMA.16816.F32 R24, R8, R26, RZ ;  /* 0x0000001a0818723c */ /* 0x000fe400000018ff */
[C---:B------:R-:W-:Y:S01]  /*117a0*/  IMAD.IADD R3, R150.reuse, 0x1, R2 ;  /* 0x0000000196037824 */ /* 0x040fe200078e0202 */
[----:B------:R-:W-:-:S04]  /*117b0*/  @P1 IADD3 R15, R150, -0x20, RZ ;  /* 0xffffffe0960f1810 */ /* 0x000fc80007ffe0ff */
[----:B------:R-:W-:Y:S01]  /*117c0*/  LDSM.16.M88.4 R44, [R3] ;  /* 0x00000000032c783b */ /* 0x000fe20000000200 */
[C---:B------:R-:W-:Y:S01]  /*117d0*/  HMMA.16816.F32 R32, R8.reuse, R28, RZ ;  /* 0x0000001c0820723c */ /* 0x040fe200000018ff */
[----:B------:R-:W-:Y:S02]  /*117e0*/  IMAD.IADD R14, R2, 0x1, R15 ;  /* 0x00000001020e7824 */ /* 0x000fe400078e020f */
[----:B------:R-:W-:Y:S04]  /*117f0*/  LDSM.16.M88.4 R56, [R3+0x800] ;  /* 0x000800000338783b */ /* 0x000fe80000000200 */
[----:B-----5:R-:W-:Y:S01]  /*11800*/  LDSM.16.M88.4 R60, [R3+0x1000] ;  /* 0x00100000033c783b */ /* 0x020fe20000000200 */
[C---:B------:R-:W-:Y:S03]  /*11810*/  HMMA.16816.F32 R28, R8.reuse, R30, RZ ;  /* 0x0000001e081c723c */ /* 0x040fe600000018ff */
[----:B------:R-:W-:Y:S05]  /*11820*/  LDSM.16.M88.4 R72, [R14+0x1000] ;  /* 0x001000000e48783b */ /* 0x000fea0000000200 */
[C---:B------:R-:W-:Y:S08]  /*11830*/  HMMA.16816.F32 R36, R8.reuse, R48, RZ ;  /* 0x000000300824723c */ /* 0x040ff000000018ff */
[----:B------:R-:W-:Y:S01]  /*11840*/  HMMA.16816.F32 R48, R8, R50, RZ ;  /* 0x000000320830723c */ /* 0x000fe200000018ff */
[----:B------:R-:W1:Y:S07]  /*11850*/  LDSM.16.M88.4 R8, [R202] ;  /* 0x00000000ca08783b */ /* 0x000e6e0000000200 */
[C---:B------:R-:W-:Y:S08]  /*11860*/  HMMA.16816.F32 R52, R16.reuse, R40, R20 ;  /* 0x000000281034723c */ /* 0x040ff00000001814 */
[C---:B------:R-:W-:Y:S08]  /*11870*/  HMMA.16816.F32 R40, R16.reuse, R42, R24 ;  /* 0x0000002a1028723c */ /* 0x040ff00000001818 */
[C---:B------:R-:W-:Y:S08]  /*11880*/  HMMA.16816.F32 R32, R16.reuse, R64, R32 ;  /* 0x000000401020723c */ /* 0x040ff00000001820 */
[C---:B------:R-:W-:Y:S01]  /*11890*/  HMMA.16816.F32 R28, R16.reuse, R66, R28 ;  /* 0x00000042101c723c */ /* 0x040fe2000000181c */
[----:B------:R-:W-:Y:S07]  /*118a0*/  LDSM.16.M88.4 R64, [R14] ;  /* 0x000000000e40783b */ /* 0x000fee0000000200 */
[C---:B------:R-:W-:Y:S08]  /*118b0*/  HMMA.16816.F32 R24, R16.reuse, R68, R36 ;  /* 0x000000441018723c */ /* 0x040ff00000001824 */
[----:B------:R-:W-:Y:S01]  /*118c0*/  HMMA.16816.F32 R20, R16, R70, R48 ;  /* 0x000000461014723c */ /* 0x000fe20000001830 */
[----:B------:R-:W2:Y:S04]  /*118d0*/  LDSM.16.M88.4 R16, [R201] ;  /* 0x00000000c910783b */ /* 0x000ea80000000200 */
[----:B------:R-:W3:Y:S03]  /*118e0*/  LDSM.16.M88.4 R68, [R14+0x800] ;  /* 0x000800000e44783b */ /* 0x000ee60000000200 */
[C---:B-1----:R-:W-:Y:S01]  /*118f0*/  HMMA.16816.F32 R48, R8.reuse, R44, R52 ;  /* 0x0000002c0830723c */ /* 0x042fe20000001834 */
[----:B------:R-:W-:Y:S07]  /*11900*/  LDSM.16.M88.4 R52, [R150+0x2000] ;  /* 0x002000009634783b */ /* 0x000fee0000000200 */
        /* <DEDUP_REMOVED lines=8> */
[----:B------:R-:W4:Y:S03]  /*11990*/  LDSM.16.M88.4 R60, [R150+0x2800] ;  /* 0x00280000963c783b */ /* 0x000f260000000200 */
[C---:B--2---:R-:W-:Y:S01]  /*119a0*/  HMMA.16816.F32 R40, R16.reuse, R64, R48 ;  /* 0x000000401028723c */ /* 0x044fe20000001830 */
[----:B------:R-:W-:Y:S07]  /*119b0*/  LDSM.16.M88.4 R48, [R15+0x1800] ;  /* 0x001800000f30783b */ /* 0x000fee0000000200 */
[C---:B------:R-:W-:Y:S01]  /*119c0*/  HMMA.16816.F32 R36, R16.reuse, R66, R36 ;  /* 0x000000421024723c */ /* 0x040fe20000001824 */
[----:B------:R-:W-:Y:S07]  /*119d0*/  LDSM.16.M88.4 R64, [R15+0x2800] ;  /* 0x002800000f40783b */ /* 0x000fee0000000200 */
[C---:B---3--:R-:W-:Y:S08]  /*119e0*/  HMMA.16816.F32 R32, R16.reuse, R68, R32 ;  /* 0x000000441020723c */ /* 0x048ff00000001820 */
[C---:B------:R-:W-:Y:S01]  /*119f0*/  HMMA.16816.F32 R28, R16.reuse, R70, R28 ;  /* 0x00000046101c723c */ /* 0x040fe2000000181c */
[----:B------:R-:W-:Y:S07]  /*11a00*/  LDSM.16.M88.4 R68, [R14+0x2800] ;  /* 0x002800000e44783b */ /* 0x000fee0000000200 */
[C---:B------:R-:W-:Y:S08]  /*11a10*/  HMMA.16816.F32 R24, R16.reuse, R72, R24 ;  /* 0x000000481018723c */ /* 0x040ff00000001818 */
[----:B------:R-:W-:Y:S01]  /*11a20*/  HMMA.16816.F32 R20, R16, R74, R20 ;  /* 0x0000004a1014723c */ /* 0x000fe20000001814 */
[----:B------:R-:W2:Y:S07]  /*11a30*/  LDSM.16.M88.4 R16, [R200+0x4000] ;  /* 0x00400000c810783b */ /* 0x000eae0000000200 */
[C---:B-1----:R-:W-:Y:S08]  /*11a40*/  HMMA.16816.F32 R40, R8.reuse, R44, R40 ;  /* 0x0000002c0828723c */ /* 0x042ff00000001828 */
[C---:B------:R-:W-:Y:S01]  /*11a50*/  HMMA.16816.F32 R36, R8.reuse, R46, R36 ;  /* 0x0000002e0824723c */ /* 0x040fe20000001824 */
[----:B------:R-:W-:Y:S07]  /*11a60*/  LDSM.16.M88.4 R44, [R3+0x1800] ;  /* 0x00180000032c783b */ /* 0x000fee0000000200 */
[C---:B------:R-:W-:Y:S08]  /*11a70*/  HMMA.16816.F32 R32, R8.reuse, R52, R32 ;  /* 0x000000340820723c */ /* 0x040ff00000001820 */
        /* <DEDUP_REMOVED lines=46> */
[C---:B--2---:R-:W-:Y:S08]  /*11d60*/  HMMA.16816.F32 R40, R16.reuse, R48, R40 ;  /* 0x000000301028723c */ /* 0x044ff00000001828 */
[C---:B------:R-:W-:Y:S01]  /*11d70*/  HMMA.16816.F32 R36, R16.reuse, R50, R36 ;  /* 0x000000321024723c */ /* 0x040fe20000001824 */
[----:B------:R-:W-:Y:S07]  /*11d80*/  LDSM.16.M88.4 R48, [R150+0x4800] ;  /* 0x004800009630783b */ /* 0x000fee0000000200 */
        /* <DEDUP_REMOVED lines=45> */
[----:B------:R-:W2:Y:S01]  /*12060*/  LDSM.16.M88.4 R8, [R201+0xc000] ;  /* 0x00c00000c908783b */ /* 0x000ea20000000200 */
[----:B------:R-:W-:-:S06]  /*12070*/  DEPBAR.LE SB0, 0x0 ;  /* 0x000080000000791a */ /* 0x000fcc0000000000 */
[C---:B-1----:R-:W-:Y:S08]  /*12080*/  HMMA.16816.F32 R40, R16.reuse, R56, R40 ;  /* 0x000000381028723c */ /* 0x042ff00000001828 */
[C---:B------:R-:W-:Y:S08]  /*12090*/  HMMA.16816.F32 R36, R16.reuse, R58, R36 ;  /* 0x0000003a1024723c */ /* 0x040ff00000001824 */
[C---:B------:R-:W-:Y:S08]  /*120a0*/  HMMA.16816.F32 R32, R16.reuse, R60, R32 ;  /* 0x0000003c1020723c */ /* 0x040ff00000001820 */
[C---:B------:R-:W-:Y:S08]  /*120b0*/  HMMA.16816.F32 R28, R16.reuse, R62, R28 ;  /* 0x0000003e101c723c */ /* 0x040ff0000000181c */
[C---:B----4-:R-:W-:Y:S08]  /*120c0*/  HMMA.16816.F32 R24, R16.reuse, R64, R24 ;  /* 0x000000401018723c */ /* 0x050ff00000001818 */
        /* <DEDUP_REMOVED lines=10> */
[----:B------:R-:W-:Y:S01]  /*12170*/  IMAD.MOV.U32 R2, RZ, RZ, 0x1 ;  /* 0x00000001ff027424 */ /* 0x000fe200078e00ff */
[C---:B------:R-:W-:Y:S01]  /*12180*/  IADD3 R3, R0.reuse, R76, R243 ;  /* 0x0000004c00037210 */ /* 0x040fe20007ffe0f3 */
[----:B------:R-:W-:Y:S01]  /*12190*/  IMAD.MOV.U32 R211, RZ, RZ, RZ ;  /* 0x000000ffffd37224 */ /* 0x000fe200078e00ff */
[----:B------:R-:W-:-:S02]  /*121a0*/  ISETP.GT.AND P0, PT, R0, 0x2f, PT ;  /* 0x0000002f0000780c */ /* 0x000fc40003f04270 */
[----:B------:R-:W-:Y:S02]  /*121b0*/  ISETP.NE.AND P1, PT, R2, c[0x0][0x2b8], PT ;  /* 0x0000ae0002007a0c */ /* 0x000fe40003f25270 */
[----:B------:R-:W-:-:S05]  /*121c0*/  IADD3 R3, R3, -0x30, RZ ;  /* 0xffffffd003037810 */ /* 0x000fca0007ffe0ff */
[----:B------:R-:W-:-:S06]  /*121d0*/  IMAD.MOV.U32 R2, RZ, RZ, R3 ;  /* 0x000000ffff027224 */ /* 0x000fcc00078e0003 */
[----:B------:R-:W-:-:S05]  /*121e0*/  @P1 IMAD.HI.U32 R4, R3, c[0x0][0x2bc], RZ ;  /* 0x0000af0003041a27 */ /* 0x000fca00078e00ff */
[----:B------:R-:W-:-:S04]  /*121f0*/  @P1 SHF.R.U32.HI R2, RZ, c[0x0][0x2c0], R4 ;  /* 0x0000b000ff021a19 */ /* 0x000fc80000011604 */
[----:B------:R-:W-:-:S04]  /*12200*/  @!P0 IADD3 R5, P1, R2, R240, RZ ;  /* 0x000000f002058210 */ /* 0x000fc80007f3e0ff */
[----:B------:R-:W-:Y:S02]  /*12210*/  @!P0 LEA.HI.X.SX32 R6, R2, R242, 0x1, P1 ;  /* 0x000000f202068211 */ /* 0x000fe400008f0eff */
[----:B------:R-:W-:-:S04]  /*12220*/  @!P0 LEA R4, P1, R5, c[0x0][0x2a0], 0x2 ;  /* 0x0000a80005048a11 */ /* 0x000fc800078210ff */
[----:B------:R-:W-:-:S05]  /*12230*/  @!P0 LEA.HI.X R5, R5, c[0x0][0x2a4], R6, 0x2, P1 ;  /* 0x0000a90005058a11 */ /* 0x000fca00008f1406 */
[----:B------:R1:W2:Y:S01]  /*12240*/  @!P0 LDG.E R211, [R4.64] ;  /* 0x0000000604d38981 */ /* 0x0002a2000c1e1900 */
[----:B------:R-:W-:Y:S01]  /*12250*/  IMAD.MOV R2, RZ, RZ, -R2 ;  /* 0x000000ffff027224 */ /* 0x000fe200078e0a02 */
[----:B------:R-:W-:-:S03]  /*12260*/  IADD3 R13, -R143, 0x30, RZ ;  /* 0x000000308f0d7810 */ /* 0x000fc60007ffe1ff */
[----:B------:R-:W-:Y:S01]  /*12270*/  IMAD R212, R2, c[0x0][0x2b8], R3 ;  /* 0x0000ae0002d47a24 */ /* 0x000fe200078e0203 */
[----:B------:R-:W-:-:S04]  /*12280*/  ISETP.GE.AND P0, PT, R13, 0x1, PT ;  /* 0x000000010d00780c */ /* 0x000fc80003f06270 */
[----:B------:R-:W-:-:S05]  /*12290*/  SHF.R.S32.HI R2, RZ, 0x1f, R212 ;  /* 0x0000001fff027819 */ /* 0x000fca00000114d4 */
[----:B-1----:R-:W-:Y:S02]  /*122a0*/  IMAD R4, R2, c[0x0][0x1e0], RZ ;  /* 0x0000780002047a24 */ /* 0x002fe400078e02ff */
[----:B------:R-:W-:-:S04]  /*122b0*/  IMAD.WIDE.U32 R2, R212, c[0x0][0x1e0], RZ ;  /* 0x00007800d4027a25 */ /* 0x000fc800078e00ff */
        /* <DEDUP_REMOVED lines=12> */
.L_x_1920:
[----:B------:R-:W-:Y:S05]  /*12380*/  BRA.DIV ~URZ, `(.L_x_1831) ;  /* 0x0000a4227f007947 */ /* 0x000fea000b800000 */
[----:B------:R3:W4:Y:S02]  /*12390*/  SHFL.IDX PT, R2, R6, RZ, 0x181f ;  /* 0x00181fff06027589 */ /* 0x00072400000e0000 */
.L_x_1921:
[----:B------:R-:W-:Y:S01]  /*123a0*/  BSSY B0, `(.L_x_1832) ;  /* 0x0000012000007945 */ /* 0x000fe20003800000 */
[----:B------:R-:W-:Y:S05]  /*123b0*/  @!P0 BRA `(.L_x_1833) ;  /* 0x0000010000008947 */ /* 0x000fea0003800000 */
[-C--:B----4-:R-:W-:Y:S02]  /*123c0*/  LEA R16, P0, R140, R2.reuse, 0x1 ;  /* 0x000000028c107211 */ /* 0x090fe400078008ff */
[----:B------:R-:W-:Y:S02]  /*123d0*/  LOP3.LUT P6, RZ, R213, 0x4, RZ, 0xc0, !PT ;  /* 0x00000004d5ff7812 */ /* 0x000fe400078cc0ff */
[-C--:B------:R-:W-:Y:S02]  /*123e0*/  LEA R10, P2, R206, R2.reuse, 0x1 ;  /* 0x00000002ce0a7211 */ /* 0x080fe400078408ff */
[----:B------:R-:W-:Y:S02]  /*123f0*/  LEA R8, P1, R205, R2, 0x1 ;  /* 0x00000002cd087211 */ /* 0x000fe400078208ff */
[----:B--2---:R-:W-:-:S02]  /*12400*/  LEA.HI.X R17, R140, R4, R141, 0x1, P0 ;  /* 0x000000048c117211 */ /* 0x004fc400000f0c8d */
[----:B------:R-:W-:Y:S02]  /*12410*/  LEA R2, P0, R204, R2, 0x1 ;  /* 0x00000002cc027211 */ /* 0x000fe400078008ff */
[-C--:B------:R-:W-:Y:S01]  /*12420*/  LEA.HI.X R11, R206, R4.reuse, R214, 0x1, P2 ;  /* 0x00000004ce0b7211 */ /* 0x080fe200010f0cd6 */
[----:B------:R-:W-:Y:S01]  /*12430*/  @!PT LDS RZ, [RZ] ;  /* 0x00000000fffff984 */ /* 0x000fe20000000800 */
[----:B------:R-:W-:Y:S01]  /*12440*/  @!PT LDS RZ, [RZ] ;  /* 0x00000000fffff984 */ /* 0x000fe20000000800 */
[----:B------:R-:W-:Y:S01]  /*12450*/  @!PT LDS RZ, [RZ] ;  /* 0x00000000fffff984 */ /* 0x000fe20000000800 */
[----:B------:R2:W-:Y:S01]  /*12460*/  LDGSTS.E.BYPASS.LTC128B.128 [R203+0xa080], [R16.64], !P5 ;  /* 0x0a08000010cb7fae */ /* 0x0005e2000e901d46 */
[-C--:B------:R-:W-:Y:S02]  /*12470*/  LEA.HI.X R9, R205, R4.reuse, R216, 0x1, P1 ;  /* 0x00000004cd097211 */ /* 0x080fe400008f0cd8 */
[----:B------:R-:W-:Y:S01]  /*12480*/  LEA.HI.X R3, R204, R4, R215, 0x1, P0 ;  /* 0x00000004cc037211 */ /* 0x000fe200000f0cd7 */
[----:B------:R2:W-:Y:S04]  /*12490*/  LDGSTS.E.BYPASS.LTC128B.128 [R203+0xb880], [R10.64], !P4 ;  /* 0x0b8800000acb7fae */ /* 0x0005e8000e101d46 */
[----:B------:R2:W-:Y:S04]  /*124a0*/  LDGSTS.E.BYPASS.LTC128B.128 [R203+0xd080], [R8.64], !P3 ;  /* 0x0d08000008cb7fae */ /* 0x0005e8000d901d46 */
[----:B------:R2:W-:Y:S02]  /*124b0*/  LDGSTS.E.BYPASS.LTC128B.128 [R203+0xe880], [R2.64], !P6 ;  /* 0x0e88000002cb7fae */ /* 0x0005e4000f101d46 */
.L_x_1833:
[----:B------:R-:W-:Y:S05]  /*124c0*/  BSYNC B0 ;  /* 0x0000000000007941 */ /* 0x000fea0003800000 */
.L_x_1832:
[----:B------:R-:W-:Y:S01]  /*124d0*/  ISETP.GE.AND P0, PT, R13, 0x21, PT ;  /* 0x000000210d00780c */ /* 0x000fe20003f06270 */
[----:B------:R-:W-:Y:S06]  /*124e0*/  BRA.DIV ~URZ, `(.L_x_1834) ;  /* 0x0000a3327f007947 */ /* 0x000fec000b800000 */
[----:B--2---:R2:W1:Y:S04]  /*124f0*/  SHFL.IDX PT, R4, R5, 0x1, 0x181f ;  /* 0x00381f0005047f89 */ /* 0x00446800000e0000 */
[----:B----4-:R2:W4:Y:S02]  /*12500*/  SHFL.IDX PT, R2, R6, 0x1, 0x181f ;  /* 0x00381f0006027f89 */ /* 0x01052400000e0000 */
.L_x_1922:
[----:B------:R-:W-:Y:S05]  /*12510*/  @!P0 BRA `(.L_x_1829) ;  /* 0x0000010000008947 */ /* 0x000fea0003800000 */
[----:B----4-:R-:W-:Y:S02]  /*12520*/  LEA R16, P0, R140, R2, 0x1 ;  /* 0x000000028c107211 */ /* 0x010fe400078008ff */
[----:B------:R-:W-:-:S02]  /*12530*/  LOP3.LUT P6, RZ, R213, 0x4, RZ, 0xc0, !PT ;  /* 0x00000004d5ff7812 */ /* 0x000fc400078cc0ff */
[-C--:B------:R-:W-:Y:S02]  /*12540*/  LEA R10, P2, R206, R2.reuse, 0x1 ;  /* 0x00000002ce0a7211 */ /* 0x080fe400078408ff */
[C---:B------:R-:W-:Y:S02]  /*12550*/  LEA R8, P1, R205.reuse, R2, 0x1 ;  /* 0x00000002cd087211 */ /* 0x040fe400078208ff */
[----:B-1----:R-:W-:Y:S02]  /*12560*/  LEA.HI.X R17, R140, R4, R141, 0x1, P0 ;  /* 0x000000048c117211 */ /* 0x002fe400000f0c8d */
        /* <DEDUP_REMOVED lines=11> */
.L_x_1829:
[----:B------:R-:W-:Y:S05]  /*12620*/  BSYNC B1 ;  /* 0x0000000000017941 */ /* 0x000fea0003800000 */
.L_x_1828:
[----:B-1--4-:R-:W4:Y:S04]  /*12630*/  LDL R2, [R1+0x4c] ;  /* 0x00004c0001027983 */ /* 0x012f280000100800 */
[----:B------:R-:W0:Y:S01]  /*12640*/  LDGDEPBAR ;  /* 0x00000000000079af */ /* 0x000e220000000000 */
[----:B----4-:R-:W-:-:S05]  /*12650*/  IMAD.IADD R2, R131, 0x1, -R2 ;  /* 0x0000000183027824 */ /* 0x010fca00078e0a02 */
[C---:B------:R-:W-:Y:S02]  /*12660*/  ISETP.GT.AND P1, PT, R2.reuse, RZ, PT ;  /* 0x000000ff0200720c */ /* 0x040fe40003f24270 */
[----:B------:R-:W-:Y:S02]  /*12670*/  ISETP.GT.AND P0, PT, R2, 0x1, PT ;  /* 0x000000010200780c */ /* 0x000fe40003f04270 */
[----:B------:R-:W-:Y:S02]  /*12680*/  FSEL R8, R40, -INF , P1 ;  /* 0xff80000028087808 */ /* 0x000fe40000800000 */
[----:B------:R-:W-:Y:S02]  /*12690*/  FSEL R9, R41, -INF , P0 ;  /* 0xff80000029097808 */ /* 0x000fe40000000000 */
[----:B------:R-:W-:Y:S02]  /*126a0*/  ISETP.GT.AND P6, PT, R2, 0x8, PT ;  /* 0x000000080200780c */ /* 0x000fe40003fc4270 */
[----:B------:R-:W-:-:S02]  /*126b0*/  FSEL R13, R42, -INF , P1 ;  /* 0xff8000002a0d7808 */ /* 0x000fc40000800000 */
[----:B------:R-:W-:Y:S02]  /*126c0*/  FSEL R16, R43, -INF , P0 ;  /* 0xff8000002b107808 */ /* 0x000fe40000000000 */
[----:B------:R-:W-:Y:S02]  /*126d0*/  ISETP.GT.AND P2, PT, R2, 0x9, PT ;  /* 0x000000090200780c */ /* 0x000fe40003f44270 */
[----:B------:R-:W-:Y:S02]  /*126e0*/  FSEL R10, R36, -INF , P6 ;  /* 0xff800000240a7808 */ /* 0x000fe40003000000 */
[----:B------:R-:W-:Y:S02]  /*126f0*/  FMNMX.FTZ R3, R8, R9, !PT ;  /* 0x0000000908037209 */ /* 0x000fe40007810000 */
[----:B------:R-:W-:Y:S02]  /*12700*/  FSEL R17, R38, -INF , P6 ;  /* 0xff80000026117808 */ /* 0x000fe40003000000 */
[----:B------:R-:W-:-:S02]  /*12710*/  FMNMX.FTZ R4, R13, R16, !PT ;  /* 0x000000100d047209 */ /* 0x000fc40007810000 */
[----:B------:R-:W-:Y:S02]  /*12720*/  ISETP.GT.AND P1, PT, R2, 0x10, PT ;  /* 0x000000100200780c */ /* 0x000fe40003f24270 */
[----:B------:R-:W-:Y:S02]  /*12730*/  FSEL R11, R37, -INF , P2 ;  /* 0xff800000250b7808 */ /* 0x000fe40001000000 */
        /* <DEDUP_REMOVED lines=8> */
[----:B------:R-:W-:Y:S02]  /*127c0*/  FSEL R24, R33, -INF , P0 ;  /* 0xff80000021187808 */ /* 0x000fe40000000000 */
[----:B------:R-:W-:-:S02]  /*127d0*/  ISETP.GT.AND P1, PT, R2, 0x18, PT ;  /* 0x000000180200780c */ /* 0x000fc40003f24270 */
        /* <DEDUP_REMOVED lines=32> */
[----:B--23--:R-:W-:Y:S02]  /*129e0*/  FMNMX.FTZ R6, R80, R2, !PT ;  /* 0x0000000250067209 */ /* 0x00cfe40007810000 */
[----:B------:R-:W-:Y:S01]  /*129f0*/  FMNMX.FTZ R5, R84, R3, !PT ;  /* 0x0000000354057209 */ /* 0x000fe20007810000 */
[----:B------:R-:W-:Y:S05]  /*12a00*/  BRA.DIV ~URZ, `(.L_x_1835) ;  /* 0x00009ee27f007947 */ /* 0x000fea000b800000 */
[----:B------:R1:W2:Y:S02]  /*12a10*/  SHFL.BFLY PT, R2, R6, 0x2, 0x1f ;  /* 0x0c401f0006027f89 */ /* 0x0002a400000e0000 */
.L_x_1923:
[----:B-12---:R-:W-:Y:S01]  /*12a20*/  FMNMX.FTZ R6, R6, R2, !PT ;  /* 0x0000000206067209 */ /* 0x006fe20007810000 */
[----:B------:R-:W-:Y:S05]  /*12a30*/  BRA.DIV ~URZ, `(.L_x_1836) ;  /* 0x00009f127f007947 */ /* 0x000fea000b800000 */
[----:B------:R-:W1:Y:S04]  /*12a40*/  SHFL.BFLY PT, R2, R5, 0x2, 0x1f ;  /* 0x0c401f0005027f89 */ /* 0x000e6800000e0000 */
[----:B------:R-:W2:Y:S01]  /*12a50*/  SHFL.BFLY PT, R3, R6, 0x1, 0x1f ;  /* 0x0c201f0006037f89 */ /* 0x000ea200000e0000 */
[----:B-1----:R-:W-:-:S02]  /*12a60*/  FMNMX.FTZ R5, R5, R2, !PT ;  /* 0x0000000205057209 */ /* 0x002fc40007810000 */
[----:B--2---:R-:W-:-:S03]  /*12a70*/  FMNMX.FTZ R6, R6, R3, !PT ;  /* 0x0000000306067209 */ /* 0x004fc60007810000 */
[----:B------:R1:W2:Y:S04]  /*12a80*/  SHFL.BFLY PT, R4, R5, 0x1, 0x1f ;  /* 0x0c201f0005047f89 */ /* 0x0002a800000e0000 */
.L_x_1924:
[C---:B------:R-:W-:Y:S01]  /*12a90*/  FMUL.FTZ R3, R6.reuse, c[0x0][0x2d0] ;  /* 0x0000b40006037a20 */ /* 0x040fe20000410000 */
[----:B------:R-:W-:Y:S01]  /*12aa0*/  FSETP.NEU.FTZ.AND P0, PT, R6, -INF , PT ;  /* 0xff8000000600780b */ /* 0x000fe20003f1d000 */
[----:B------:R-:W-:Y:S01]  /*12ab0*/  WARPSYNC 0xffffffff ;  /* 0xffffffff00007948 */ /* 0x000fe20003800000 */
[----:B-12---:R-:W-:Y:S01]  /*12ac0*/  FMNMX.FTZ R5, R4, R5, !PT ;  /* 0x0000000504057209 */ /* 0x006fe20007810000 */
[----:B------:R-:W1:Y:S01]  /*12ad0*/  LDSM.16.MT88.4 R20, [R151] ;  /* 0x000000009714783b */ /* 0x000e620000004200 */
[----:B------:R-:W-:Y:S02]  /*12ae0*/  FSEL R3, R3, RZ, P0 ;  /* 0x000000ff03037208 */ /* 0x000fe40000000000 */
[----:B------:R-:W-:Y:S01]  /*12af0*/  FSETP.NEU.FTZ.AND P0, PT, R5, -INF , PT ;  /* 0xff8000000500780b */ /* 0x000fe20003f1d000 */
[----:B------:R-:W-:Y:S01]  /*12b00*/  LDSM.16.MT88.4 R48, [R198] ;  /* 0x00000000c630783b */ /* 0x000fe20000004200 */
[----:B------:R-:W-:Y:S01]  /*12b10*/  IADD3 R210, R210, -0x2, RZ ;  /* 0xfffffffed2d27810 */ /* 0x000fe20007ffe0ff */
[----:B------:R-:W-:-:S02]  /*12b20*/  FFMA.FTZ R2, R8, c[0x0][0x2d0], -R3 ;  /* 0x0000b40008027a23 */ /* 0x000fc40000010803 */
[--C-:B------:R-:W-:Y:S01]  /*12b30*/  FFMA.FTZ R4, R10, c[0x0][0x2d0], -R3.reuse ;  /* 0x0000b4000a047a23 */ /* 0x100fe20000010803 */
[----:B------:R-:W-:Y:S01]  /*12b40*/  LDSM.16.MT88.4 R44, [R151+0x800] ;  /* 0x00080000972c783b */ /* 0x000fe20000004200 */
[----:B------:R2:W-:Y:S03]  /*12b50*/  MUFU.EX2 R109, R2 ;  /* 0x00000002006d7308 */ /* 0x0005e60000000800 */
[----:B------:R-:W-:Y:S04]  /*12b60*/  LDSM.16.MT88.4 R40, [R196+0x800] ;  /* 0x00080000c428783b */ /* 0x000fe80000004200 */
[----:B------:R-:W-:Y:S01]  /*12b70*/  LDSM.16.MT88.4 R36, [R198+0x800] ;  /* 0x00080000c624783b */ /* 0x000fe20000004200 */
[----:B------:R3:W-:Y:S03]  /*12b80*/  MUFU.EX2 R119, R4 ;  /* 0x0000000400777308 */ /* 0x0007e60000000800 */
[----:B------:R-:W-:Y:S04]  /*12b90*/  LDSM.16.MT88.4 R60, [R197] ;  /* 0x00000000c53c783b */ /* 0x000fe80000004200 */
[----:B------:R-:W-:Y:S01]  /*12ba0*/  LDSM.16.MT88.4 R68, [R151+0x1800] ;  /* 0x001800009744783b */ /* 0x000fe20000004200 */
[----:B--2---:R-:W-:-:S03]  /*12bb0*/  FFMA.FTZ R2, R9, c[0x0][0x2d0], -R3 ;  /* 0x0000b40009027a23 */ /* 0x004fc60000010803 */
[----:B------:R-:W-:Y:S01]  /*12bc0*/  LDSM.16.MT88.4 R76, [R196+0x1800] ;  /* 0x00180000c44c783b */ /* 0x000fe20000004200 */
[----:B------:R2:W4:Y:S03]  /*12bd0*/  MUFU.EX2 R108, R2 ;  /* 0x00000002006c7308 */ /* 0x0005260000000800 */
[----:B------:R-:W-:Y:S01]  /*12be0*/  LDSM.16.MT88.4 R72, [R197+0x800] ;  /* 0x00080000c548783b */ /* 0x000fe20000004200 */
[----:B---3--:R-:W-:-:S03]  /*12bf0*/  FFMA.FTZ R4, R11, c[0x0][0x2d0], -R3 ;  /* 0x0000b4000b047a23 */ /* 0x008fc60000010803 */
[----:B------:R-:W3:Y:S01]  /*12c00*/  LDSM.16.MT88.4 R8, [R196] ;  /* 0x00000000c408783b */ /* 0x000ee20000004200 */
[----:B------:R5:W-:Y:S03]  /*12c10*/  MUFU.EX2 R118, R4 ;  /* 0x0000000400767308 */ /* 0x000be60000000800 */
[----:B------:R-:W-:Y:S01]  /*12c20*/  LDSM.16.MT88.4 R168, [R151+0x1000] ;  /* 0x0010000097a8783b */ /* 0x000fe20000004200 */
[----:B--2---:R-:W-:-:S05]  /*12c30*/  FMUL.FTZ R2, R5, c[0x0][0x2d0] ;  /* 0x0000b40005027a20 */ /* 0x004fca0000410000 */
[----:B------:R-:W-:Y:S02]  /*12c40*/  FSEL R2, R2, RZ, P0 ;  /* 0x000000ff02027208 */ /* 0x000fe40000000000 */
[----:B------:R-:W-:-:S03]  /*12c50*/  ISETP.GE.AND P0, PT, R210, R219, PT ;  /* 0x000000dbd200720c */ /* 0x000fc60003f06270 */
[----:B-----5:R-:W-:-:S04]  /*12c60*/  FFMA.FTZ R4, R13, c[0x0][0x2d0], -R2 ;  /* 0x0000b4000d047a23 */ /* 0x020fc80000010802 */
[----:B------:R2:W-:Y:S02]  /*12c70*/  MUFU.EX2 R117, R4 ;  /* 0x0000000400757308 */ /* 0x0005e40000000800 */
[----:B--2---:R-:W-:Y:S01]  /*12c80*/  FFMA.FTZ R4, R16, c[0x0][0x2d0], -R2 ;  /* 0x0000b40010047a23 */ /* 0x004fe20000010802 */
[----:B----4-:R-:W-:-:S05]  /*12c90*/  F2FP.PACK_AB R16, R108, R109 ;  /* 0x0000006d6c10723e */ /* 0x010fca00000000ff */
[----:B------:R2:W4:Y:S02]  /*12ca0*/  MUFU.EX2 R13, R4 ;  /* 0x00000004000d7308 */ /* 0x0005240000000800 */
[----:B--2---:R-:W-:Y:S01]  /*12cb0*/  FFMA.FTZ R4, R17, c[0x0][0x2d0], -R2 ;  /* 0x0000b40011047a23 */ /* 0x004fe20000010802 */
[----:B----4-:R-:W-:Y:S01]  /*12cc0*/  F2FP.PACK_AB R17, R13, R117 ;  /* 0x000000750d11723e */ /* 0x010fe200000000ff */
[----:B------:R-:W-:-:S04]  /*12cd0*/  FADD.FTZ R13, R117, R13 ;  /* 0x0000000d750d7221 */ /* 0x000fc80000010000 */
[----:B------:R2:W4:Y:S02]  /*12ce0*/  MUFU.EX2 R116, R4 ;  /* 0x0000000400747308 */ /* 0x0005240000000800 */
[----:B--2---:R-:W-:Y:S01]  /*12cf0*/  FFMA.FTZ R4, R18, c[0x0][0x2d0], -R2 ;  /* 0x0000b40012047a23 */ /* 0x004fe20000010802 */
[----:B------:R-:W-:Y:S01]  /*12d00*/  F2FP.PACK_AB R18, R118, R119 ;  /* 0x000000777612723e */ /* 0x000fe200000000ff */
[----:B----4-:R-:W-:-:S04]  /*12d10*/  FADD.FTZ R13, R116, R13 ;  /* 0x0000000d740d7221 */ /* 0x010fc80000010000 */
[----:B------:R2:W4:Y:S02]  /*12d20*/  MUFU.EX2 R125, R4 ;  /* 0x00000004007d7308 */ /* 0x0005240000000800 */
[----:B--2---:R-:W-:Y:S01]  /*12d30*/  FFMA.FTZ R4, R19, c[0x0][0x2d0], -R3 ;  /* 0x0000b40013047a23 */ /* 0x004fe20000010803 */
[C---:B----4-:R-:W-:Y:S01]  /*12d40*/  F2FP.PACK_AB R19, R125.reuse, R116 ;  /* 0x000000747d13723e */ /* 0x050fe200000000ff */
[----:B------:R-:W-:-:S04]  /*12d50*/  FADD.FTZ R13, R125, R13 ;  /* 0x0000000d7d0d7221 */ /* 0x000fc80000010000 */
[----:B------:R2:W-:Y:S02]  /*12d60*/  MUFU.EX2 R124, R4 ;  /* 0x00000004007c7308 */ /* 0x0005e40000000800 */
[C---:B-1----:R-:W-:Y:S08]  /*12d70*/  HMMA.16816.F32 R64, R16.reuse, R20, RZ ;  /* 0x000000141040723c */ /* 0x042ff000000018ff */
[----:B------:R-:W-:Y:S01]  /*12d80*/  HMMA.16816.F32 R56, R16, R22, RZ ;  /* 0x000000161038723c */ /* 0x000fe200000018ff */
[----:B--2---:R-:W-:-:S04]  /*12d90*/  FFMA.FTZ R4, R24, c[0x0][0x2d0], -R3 ;  /* 0x0000b40018047a23 */ /* 0x004fc80000010803 */
[----:B------:R1:W2:Y:S03]  /*12da0*/  MUFU.EX2 R137, R4 ;  /* 0x0000000400897308 */ /* 0x0002a60000000800 */
[C---:B---3--:R-:W-:Y:S08]  /*12db0*/  HMMA.16816.F32 R52, R16.reuse, R8, RZ ;  /* 0x000000081034723c */ /* 0x048ff000000018ff */
[----:B------:R-:W-:Y:S01]  /*12dc0*/  HMMA.16816.F32 R32, R16, R10, RZ ;  /* 0x0000000a1020723c */ /* 0x000fe200000018ff */
[----:B-1----:R-:W-:Y:S01]  /*12dd0*/  FFMA.FTZ R4, R26, c[0x0][0x2d0], -R3 ;  /* 0x0000b4001a047a23 */ /* 0x002fe20000010803 */
[----:B--2---:R-:W-:-:S06]  /*12de0*/  F2FP.PACK_AB R8, R137, R124 ;  /* 0x0000007c8908723e */ /* 0x004fcc00000000ff */
[----:B------:R-:W-:Y:S01]  /*12df0*/  HMMA.16816.F32 R20, R16, R60, RZ ;  /* 0x0000003c1014723c */ /* 0x000fe200000018ff */
[----:B------:R1:W-:Y:S02]  /*12e00*/  MUFU.EX2 R138, R4 ;  /* 0x00000004008a7308 */ /* 0x0003e40000000800 */
[----:B-1----:R-:W-:-:S06]  /*12e10*/  FFMA.FTZ R4, R25, c[0x0][0x2d0], -R3 ;  /* 0x0000b40019047a23 */ /* 0x002fcc0000010803 */
[----:B------:R1:W2:Y:S02]  /*12e20*/  MUFU.EX2 R139, R4 ;  /* 0x00000004008b7308 */ /* 0x0002a40000000800 */
[--C-:B-1----:R-:W-:Y:S01]  /*12e30*/  FFMA.FTZ R4, R27, c[0x0][0x2d0], -R2.reuse ;  /* 0x0000b4001b047a23 */ /* 0x102fe20000010802 */
[----:B--2---:R-:W-:Y:S01]  /*12e40*/  F2FP.PACK_AB R10, R139, R138 ;  /* 0x0000008a8b0a723e */ /* 0x004fe200000000ff */
[----:B------:R-:W-:Y:S04]  /*12e50*/  HMMA.16816.F32 R24, R16, R50, RZ ;  /* 0x000000321018723c */ /* 0x000fe800000018ff */
[----:B------:R1:W2:Y:S02]  /*12e60*/  MUFU.EX2 R126, R4 ;  /* 0x00000004007e7308 */ /* 0x0002a40000000800 */
[----:B-1----:R-:W-:-:S02]  /*12e70*/  FFMA.FTZ R4, R28, c[0x0][0x2d0], -R2 ;  /* 0x0000b4001c047a23 */ /* 0x002fc40000010802 */
[----:B--2---:R-:W-:-:S04]  /*12e80*/  FADD.FTZ R13, R126, R13 ;  /* 0x0000000d7e0d7221 */ /* 0x004fc80000010000 */
[----:B------:R1:W2:Y:S02]  /*12e90*/  MUFU.EX2 R127, R4 ;  /* 0x00000004007f7308 */ /* 0x0002a40000000800 */
[----:B-1----:R-:W-:Y:S01]  /*12ea0*/  FFMA.FTZ R4, R30, c[0x0][0x2d0], -R2 ;  /* 0x0000b4001e047a23 */ /* 0x002fe20000010802 */
[----:B--2---:R-:W-:-:S05]  /*12eb0*/  F2FP.PACK_AB R9, R127, R126 ;  /* 0x0000007e7f09723e */ /* 0x004fca00000000ff */
[----:B------:R1:W-:Y:S02]  /*12ec0*/  MUFU.EX2 R136, R4 ;  /* 0x0000000400887308 */ /* 0x0003e40000000800 */
[----:B-1----:R-:W-:Y:S02]  /*12ed0*/  FFMA.FTZ R4, R29, c[0x0][0x2d0], -R2 ;  /* 0x0000b4001d047a23 */ /* 0x002fe40000010802 */
[----:B------:R-:W-:Y:S01]  /*12ee0*/  HMMA.16816.F32 R28, R16, R48, RZ ;  /* 0x00000030101c723c */ /* 0x000fe200000018ff */
[----:B------:R-:W1:Y:S03]  /*12ef0*/  LDSM.16.MT88.4 R48, [R151+0x2000] ;  /* 0x002000009730783b */ /* 0x000e660000004200 */
[----:B------:R-:W2:Y:S02]  /*12f00*/  MUFU.EX2 R160, R4 ;  /* 0x0000000400a07308 */ /* 0x000ea40000000800 */
[----:B--2---:R-:W-:-:S07]  /*12f10*/  F2FP.PACK_AB R11, R160, R136 ;  /* 0x00000088a00b723e */ /* 0x004fce00000000ff */
[C---:B------:R-:W-:Y:S01]  /*12f20*/  HMMA.16816.F32 R172, R8.reuse, R44, R64 ;  /* 0x0000002c08ac723c */ /* 0x040fe20000001840 */
[----:B------:R-:W-:Y:S07]  /*12f30*/  LDSM.16.MT88.4 R64, [R151+0x3000] ;  /* 0x003000009740783b */ /* 0x000fee0000004200 */
[C---:B------:R-:W-:Y:S01]  /*12f40*/  HMMA.16816.F32 R156, R8.reuse, R46, R56 ;  /* 0x0000002e089c723c */ /* 0x040fe20000001838 */
[----:B------:R-:W2:Y:S04]  /*12f50*/  LDSM.16.MT88.4 R44, [R198+0x1800] ;  /* 0x00180000c62c783b */ /* 0x000ea80000004200 */
[----:B------:R-:W-:Y:S03]  /*12f60*/  LDSM.16.MT88.4 R56, [R197+0x2000] ;  /* 0x00200000c538783b */ /* 0x000fe60000004200 */
[C---:B------:R-:W-:Y:S01]  /*12f70*/  HMMA.16816.F32 R164, R8.reuse, R40, R52 ;  /* 0x0000002808a4723c */ /* 0x040fe20000001834 */
[----:B------:R-:W-:Y:S07]  /*12f80*/  LDSM.16.MT88.4 R52, [R197+0x1800] ;  /* 0x00180000c534783b */ /* 0x000fee0000004200 */
[C---:B------:R-:W-:Y:S01]  /*12f90*/  HMMA.16816.F32 R152, R8.reuse, R42, R32 ;  /* 0x0000002a0898723c */ /* 0x040fe20000001820 */
[----:B------:R-:W3:Y:S07]  /*12fa0*/  LDSM.16.MT88.4 R40, [R196+0x2000] ;  /* 0x00200000c428783b */ /* 0x000eee0000004200 */
[C---:B------:R-:W-:Y:S08]  /*12fb0*/  HMMA.16816.F32 R92, R8.reuse, R36, R28 ;  /* 0x00000024085c723c */ /* 0x040ff0000000181c */
[----:B------:R-:W-:Y:S08]  /*12fc0*/  HMMA.16816.F32 R244, R8, R38, R24 ;  /* 0x0000002608f4723c */ /* 0x000ff00000001818 */
[C---:B------:R-:W-:Y:S01]  /*12fd0*/  HMMA.16816.F32 R36, R16.reuse, R62, RZ ;  /* 0x0000003e1024723c */ /* 0x040fe200000018ff */
[----:B------:R-:W4:Y:S07]  /*12fe0*/  LDSM.16.MT88.4 R60, [R198+0x2000] ;  /* 0x00200000c63c783b */ /* 0x000f2e0000004200 */
[----:B------:R-:W-:Y:S01]  /*12ff0*/  HMMA.16816.F32 R32, R16, R68, RZ ;  /* 0x000000441020723c */ /* 0x000fe200000018ff */
[----:B------:R-:W-:-:S02]  /*13000*/  MOV R90, R92 ;  /* 0x0000005c005a7202 */ /* 0x000fc40000000f00 */
[----:B------:R-:W-:Y:S02]  /*13010*/  MOV R89, R93 ;  /* 0x0000005d00597202 */ /* 0x000fe40000000f00 */
[----:B------:R-:W-:Y:S02]  /*13020*/  MOV R88, R94 ;  /* 0x0000005e00587202 */ /* 0x000fe40000000f00 */
[----:B------:R-:W-:Y:S01]  /*13030*/  MOV R4, R95 ;  /* 0x0000005f00047202 */ /* 0x000fe20000000f00 */
[C---:B------:R-:W-:Y:S01]  /*13040*/  HMMA.16816.F32 R28, R16.reuse, R70, RZ ;  /* 0x00000046101c723c */ /* 0x040fe200000018ff */
[----:B------:R-:W-:Y:S07]  /*13050*/  LDSM.16.MT88.4 R68, [R151+0x3800] ;  /* 0x003800009744783b */ /* 0x000fee0000004200 */
[----:B------:R-:W-:Y:S08]  /*13060*/  HMMA.16816.F32 R24, R16, R76, RZ ;  /* 0x0000004c1018723c */ /* 0x000ff000000018ff */
[C---:B------:R-:W-:Y:S08]  /*13070*/  HMMA.16816.F32 R228, R8.reuse, R74, R36 ;  /* 0x0000004a08e4723c */ /* 0x040ff00000001824 */
[----:B-1----:R-:W-:Y:S08]  /*13080*/  HMMA.16816.F32 R236, R8, R48, R32 ;  /* 0x0000003008ec723c */ /* 0x002ff00000001820 */
[C---:B--2---:R-:W-:Y:S08]  /*13090*/  HMMA.16816.F32 R36, R16.reuse, R44, RZ ;  /* 0x0000002c1024723c */ /* 0x044ff000000018ff */
[----:B------:R-:W-:Y:S01]  /*130a0*/  HMMA.16816.F32 R32, R16, R46, RZ ;  /* 0x0000002e1020723c */ /* 0x000fe200000018ff */
[----:B------:R-:W1:Y:S07]  /*130b0*/  LDSM.16.MT88.4 R44, [R196+0x3000] ;  /* 0x00300000c42c783b */ /* 0x000e6e0000004200 */
[C---:B------:R-:W-:Y:S08]  /*130c0*/  HMMA.16816.F32 R248, R8.reuse, R72, R20 ;  /* 0x0000004808f8723c */ /* 0x040ff00000001814 */
[C---:B------:R-:W-:Y:S01]  /*130d0*/  HMMA.16816.F32 R192, R8.reuse, R50, R28 ;  /* 0x0000003208c0723c */ /* 0x040fe2000000181c */
[----:B------:R-:W-:Y:S07]  /*130e0*/  LDSM.16.MT88.4 R48, [R196+0x3800] ;  /* 0x00380000c430783b */ /* 0x000fee0000004200 */
[----:B---3--:R-:W-:Y:S08]  /*130f0*/  HMMA.16816.F32 R232, R8, R40, R24 ;  /* 0x0000002808e8723c */ /* 0x008ff00000001818 */
[C---:B------:R-:W-:Y:S08]  /*13100*/  HMMA.16816.F32 R20, R16.reuse, R78, RZ ;  /* 0x0000004e1014723c */ /* 0x040ff000000018ff */
[C---:B------:R-:W-:Y:S08]  /*13110*/  HMMA.16816.F32 R28, R16.reuse, R52, RZ ;  /* 0x00000034101c723c */ /* 0x040ff000000018ff */
[----:B------:R-:W-:Y:S01]  /*13120*/  HMMA.16816.F32 R24, R16, R54, RZ ;  /* 0x000000361018723c */ /* 0x000fe200000018ff */
[----:B------:R-:W2:Y:S07]  /*13130*/  LDSM.16.MT88.4 R52, [R198+0x3000] ;  /* 0x00300000c634783b */ /* 0x000eae0000004200 */
[C---:B------:R-:W-:Y:S01]  /*13140*/  HMMA.16816.F32 R188, R8.reuse, R42, R20 ;  /* 0x0000002a08bc723c */ /* 0x040fe20000001814 */
[----:B------:R-:W3:Y:S07]  /*13150*/  LDSM.16.MT88.4 R40, [R198+0x3800] ;  /* 0x00380000c628783b */ /* 0x000eee0000004200 */
[C---:B----4-:R-:W-:Y:S07]  /*13160*/  HMMA.16816.F32 R72, R8.reuse, R62, R32 ;  /* 0x0000003e0848723c */ /* 0x050fee0000001820 */
[----:B------:R-:W-:Y:S01]  /*13170*/  MOV R63, R4 ;  /* 0x00000004003f7202 */ /* 0x000fe20000000f00 */
[----:B------:R-:W-:Y:S01]  /*13180*/  HMMA.16816.F32 R180, R8, R56, R28 ;  /* 0x0000003808b4723c */ /* 0x000fe2000000181c */
[----:B------:R-:W-:Y:S01]  /*13190*/  FADD.FTZ R4, R109, R108 ;  /* 0x0000006c6d047221 */ /* 0x000fe20000010000 */
[----:B------:R-:W-:-:S03]  /*131a0*/  MOV R62, R88 ;  /* 0x00000058003e7202 */ /* 0x000fc60000000f00 */
[----:B------:R-:W-:-:S03]  /*131b0*/  FADD.FTZ R4, R119, R4 ;  /* 0x0000000477047221 */ /* 0x000fc60000010000 */
[----:B-1----:R-:W-:Y:S01]  /*131c0*/  HMMA.16816.F32 R32, R16, R44, RZ ;  /* 0x0000002c1020723c */ /* 0x002fe200000018ff */
[----:B------:R-:W-:-:S04]  /*131d0*/  FADD.FTZ R4, R118, R4 ;  /* 0x0000000476047221 */ /* 0x000fc80000010000 */
[----:B------:R-:W-:-:S03]  /*131e0*/  FADD.FTZ R4, R124, R4 ;  /* 0x000000047c047221 */ /* 0x000fc60000010000 */
[----:B------:R-:W-:Y:S01]  /*131f0*/  HMMA.16816.F32 R28, R16, R46, RZ ;  /* 0x0000002e101c723c */ /* 0x000fe200000018ff */
[----:B------:R-:W1:Y:S01]  /*13200*/  LDSM.16.MT88.4 R44, [R197+0x3000] ;  /* 0x00300000c52c783b */ /* 0x000e620000004200 */
[----:B------:R-:W-:-:S06]  /*13210*/  FADD.FTZ R4, R137, R4 ;  /* 0x0000000489047221 */ /* 0x000fcc0000010000 */
[----:B------:R-:W-:Y:S08]  /*13220*/  HMMA.16816.F32 R20, R16, R64, RZ ;  /* 0x000000401014723c */ /* 0x000ff000000018ff */
[----:B------:R-:W-:Y:S01]  /*13230*/  HMMA.16816.F32 R76, R8, R58, R24 ;  /* 0x0000003a084c723c */ /* 0x000fe20000001818 */
[----:B------:R-:W-:Y:S07]  /*13240*/  LDSM.16.MT88.4 R56, [R196+0x2800] ;  /* 0x00280000c438783b */ /* 0x000fee0000004200 */
[----:B--2---:R-:W-:Y:S08]  /*13250*/  HMMA.16816.F32 R24, R16, R52, RZ ;  /* 0x000000341018723c */ /* 0x004ff000000018ff */
[C---:B------:R-:W-:Y:S01]  /*13260*/  HMMA.16816.F32 R92, R8.reuse, R50, R28 ;  /* 0x00000032085c723c */ /* 0x040fe2000000181c */
[----:B------:R-:W2:Y:S07]  /*13270*/  LDSM.16.MT88.4 R28, [R197+0x3800] ;  /* 0x00380000c51c783b */ /* 0x000eae0000004200 */
[----:B------:R-:W-:Y:S08]  /*13280*/  HMMA.16816.F32 R176, R8, R68, R20 ;  /* 0x0000004408b0723c */ /* 0x000ff00000001814 */
[----:B------:R-:W-:Y:S08]  /*13290*/  HMMA.16816.F32 R20, R16, R54, RZ ;  /* 0x000000361014723c */ /* 0x000ff000000018ff */
[C---:B---3--:R-:W-:Y:S08]  /*132a0*/  HMMA.16816.F32 R132, R8.reuse, R40, R24 ;  /* 0x000000280884723c */ /* 0x048ff00000001818 */
[----:B------:R-:W-:Y:S01]  /*132b0*/  HMMA.16816.F32 R96, R8, R48, R32 ;  /* 0x000000300860723c */ /* 0x000fe20000001820 */
[----:B------:R-:W3:Y:S04]  /*132c0*/  LDSM.16.MT88.4 R32, [R151+0x4800] ;  /* 0x004800009720783b */ /* 0x000ee80000004200 */
[----:B------:R-:W-:Y:S03]  /*132d0*/  LDSM.16.MT88.4 R48, [R151+0x2800] ;  /* 0x002800009730783b */ /* 0x000fe60000004200 */
[----:B-1----:R-:W-:Y:S08]  /*132e0*/  HMMA.16816.F32 R24, R16, R44, RZ ;  /* 0x0000002c1018723c */ /* 0x002ff000000018ff */
[----:B------:R-:W-:Y:S01]  /*132f0*/  HMMA.16816.F32 R104, R8, R42, R20 ;  /* 0x0000002a0868723c */ /* 0x000fe20000001814 */
[----:B------:R-:W-:Y:S07]  /*13300*/  LDSM.16.MT88.4 R40, [R197+0x1000] ;  /* 0x00100000c528783b */ /* 0x000fee0000004200 */
[----:B------:R-:W-:Y:S08]  /*13310*/  HMMA.16816.F32 R20, R16, R46, RZ ;  /* 0x0000002e1014723c */ /* 0x000ff000000018ff */
[C---:B--2---:R-:W-:Y:S01]  /*13320*/  HMMA.16816.F32 R100, R8.reuse, R28, R24 ;  /* 0x0000001c0864723c */ /* 0x044fe20000001818 */
[----:B------:R-:W1:Y:S07]  /*13330*/  LDSM.16.MT88.4 R24, [R151+0x5000] ;  /* 0x005000009718783b */ /* 0x000e6e0000004200 */
[C---:B------:R-:W-:Y:S07]  /*13340*/  HMMA.16816.F32 R184, R8.reuse, R60, R36 ;  /* 0x0000003c08b8723c */ /* 0x040fee0000001824 */
[----:B------:R-:W-:Y:S01]  /*13350*/  MOV R60, R90 ;  /* 0x0000005a003c7202 */ /* 0x000fe20000000f00 */
[----:B------:R-:W-:Y:S01]  /*13360*/  HMMA.16816.F32 R112, R8, R30, R20 ;  /* 0x0000001e0870723c */ /* 0x000fe20000001814 */
[----:B------:R-:W2:Y:S01]  /*13370*/  LDSM.16.MT88.4 R28, [R196+0x4800] ;  /* 0x00480000c41c783b */ /* 0x000ea20000004200 */
[----:B------:R-:W-:-:S06]  /*13380*/  MOV R61, R89 ;  /* 0x00000059003d7202 */ /* 0x000fcc0000000f00 */
[C---:B---3--:R-:W-:Y:S07]  /*13390*/  HMMA.16816.F32 R20, R16.reuse, R32, RZ ;  /* 0x000000201014723c */ /* 0x048fee00000018ff */
[--C-:B------:R-:W-:Y:S01]  /*133a0*/  FFMA.FTZ R33, R80, c[0x0][0x2d0], -R3.reuse ;  /* 0x0000b40050217a23 */ /* 0x100fe20000010803 */
[----:B------:R-:W-:Y:S01]  /*133b0*/  HMMA.16816.F32 R36, R16, R66, RZ ;  /* 0x000000421024723c */ /* 0x000fe200000018ff */
[----:B------:R-:W-:Y:S01]  /*133c0*/  FFMA.FTZ R32, R87, c[0x0][0x2d0], -R2 ;  /* 0x0000b40057207a23 */ /* 0x000fe20000010802 */
[----:B------:R-:W-:Y:S11]  /*133d0*/  LDSM.16.MT88.4 R64, [R198+0x2800] ;  /* 0x00280000c640783b */ /* 0x000ff60000004200 */
[----:B------:R-:W-:Y:S03]  /*133e0*/  @!UPT UIADD3 URZ, URZ, URZ, URZ ;  /* 0x0000003f3f3ff290 */ /* 0x000fe6000fffe03f */
[----:B-1----:R-:W-:Y:S08]  /*133f0*/  HMMA.16816.F32 R108, R8, R24, R20 ;  /* 0x00000018086c723c */ /* 0x002ff00000001814 */
[----:B------:R-:W-:Y:S07]  /*13400*/  HMMA.16816.F32 R20, R16, R34, RZ ;  /* 0x000000221014723c */ /* 0x000fee00000018ff */
[--C-:B------:R-:W-:Y:S01]  /*13410*/  FFMA.FTZ R35, R82, c[0x0][0x2d0], -R3.reuse ;  /* 0x0000b40052237a23 */ /* 0x100fe20000010803 */
[----:B------:R-:W-:Y:S01]  /*13420*/  HMMA.16816.F32 R88, R8, R70, R36 ;  /* 0x000000460858723c */ /* 0x000fe20000001824 */
[----:B------:R-:W-:-:S06]  /*13430*/  FFMA.FTZ R34, R81, c[0x0][0x2d0], -R3 ;  /* 0x0000b40051227a23 */ /* 0x000fcc0000010803 */
[----:B------:R-:W-:Y:S02]  /*13440*/  FFMA.FTZ R36, R83, c[0x0][0x2d0], -R3 ;  /* 0x0000b40053247a23 */ /* 0x000fe40000010803 */
[----:B------:R-:W-:Y:S01]  /*13450*/  FADD.FTZ R3, R138, R4 ;  /* 0x000000048a037221 */ /* 0x000fe20000010000 */
[----:B------:R-:W-:Y:S01]  /*13460*/  LDSM.16.MT88.4 R80, [R151+0x4000] ;  /* 0x004000009750783b */ /* 0x000fe20000004200 */
[----:B------:R-:W-:Y:S02]  /*13470*/  FADD.FTZ R4, R127, R13 ;  /* 0x0000000d7f047221 */ /* 0x000fe40000010000 */
[--C-:B------:R-:W-:Y:S02]  /*13480*/  FFMA.FTZ R13, R86, c[0x0][0x2d0], -R2.reuse ;  /* 0x0000b400560d7a23 */ /* 0x100fe40000010802 */
[--C-:B------:R-:W-:Y:S01]  /*13490*/  FFMA.FTZ R38, R85, c[0x0][0x2d0], -R2.reuse ;  /* 0x0000b40055267a23 */ /* 0x100fe20000010802 */
[----:B------:R-:W-:Y:S01]  /*134a0*/  HMMA.16816.F32 R120, R8, R26, R20 ;  /* 0x0000001a0878723c */ /* 0x000fe20000001814 */
[----:B------:R-:W1:Y:S01]  /*134b0*/  LDSM.16.MT88.4 R24, [R196+0x5000] ;  /* 0x00500000c418783b */ /* 0x000e620000004200 */
[----:B------:R-:W-:-:S02]  /*134c0*/  FFMA.FTZ R37, R84, c[0x0][0x2d0], -R2 ;  /* 0x0000b40054257a23 */ /* 0x000fc40000010802 */
[----:B------:R-:W-:Y:S02]  /*134d0*/  FADD.FTZ R2, R139, R3 ;  /* 0x000000038b027221 */ /* 0x000fe40000010000 */
[----:B------:R-:W-:Y:S02]  /*134e0*/  FADD.FTZ R3, R136, R4 ;  /* 0x0000000488037221 */ /* 0x000fe40000010000 */
[----:B--2---:R-:W-:Y:S01]  /*134f0*/  HMMA.16816.F32 R20, R16, R28, RZ ;  /* 0x0000001c1014723c */ /* 0x004fe200000018ff */
[----:B------:R-:W-:Y:S01]  /*13500*/  MUFU.EX2 R4, R13 ;  /* 0x0000000d00047308 */ /* 0x000fe20000000800 */
[----:B------:R-:W-:Y:S02]  /*13510*/  FADD.FTZ R3, R160, R3 ;  /* 0x00000003a0037221 */ /* 0x000fe40000010000 */
[----:B------:R-:W-:Y:S11]  /*13520*/  LDSM.16.MT88.4 R160, [R196+0x1000] ;  /* 0x00100000c4a0783b */ /* 0x000ff60000004200 */
[----:B------:R-:W-:Y:S09]  /*13530*/  @!UPT UIADD3 URZ, URZ, URZ, URZ ;  /* 0x0000003f3f3ff290 */ /* 0x000ff2000fffe03f */
        /* <DEDUP_REMOVED lines=9> */
[----:B------:R-:W-:Y:S01]  /*135d0*/  MUFU.EX2 R28, R33 ;  /* 0x00000021001c7308 */ /* 0x000fe20000000800 */
[----:B-1----:R-:W-:Y:S01]  /*135e0*/  FADD.FTZ R3, R29, R3 ;  /* 0x000000031d037221 */ /* 0x002fe20000010000 */
[----:B------:R-:W-:Y:S11]  /*135f0*/  F2FP.PACK_AB R137, R4, R29 ;  /* 0x0000001d0489723e */ /* 0x000ff600000000ff */
[----:B------:R-:W-:Y:S02]  /*13600*/  @!UPT UIADD3 URZ, URZ, URZ, URZ ;  /* 0x0000003f3f3ff290 */ /* 0x000fe4000fffe03f */
[----:B--2---:R-:W-:Y:S01]  /*13610*/  HMMA.16816.F32 R124, R8, R24, R20 ;  /* 0x00000018087c723c */ /* 0x004fe20000001814 */
[----:B------:R-:W1:Y:S07]  /*13620*/  MUFU.EX2 R25, R36 ;  /* 0x0000002400197308 */ /* 0x000e6e0000000800 */
[----:B------:R-:W-:Y:S01]  /*13630*/  HMMA.16816.F32 R20, R16, R30, RZ ;  /* 0x0000001e1014723c */ /* 0x000fe200000018ff */
[----:B------:R-:W2:Y:S08]  /*13640*/  MUFU.EX2 R24, R35 ;  /* 0x0000002300187308 */ /* 0x000eb00000000800 */
[----:B------:R-:W3:Y:S01]  /*13650*/  MUFU.EX2 R30, R34 ;  /* 0x00000022001e7308 */ /* 0x000ee20000000800 */
[----:B-1----:R-:W-:-:S04]  /*13660*/  FADD.FTZ R2, R25, R2 ;  /* 0x0000000219027221 */ /* 0x002fc80000010000 */
[C---:B--2---:R-:W-:Y:S01]  /*13670*/  FADD.FTZ R2, R24.reuse, R2 ;  /* 0x0000000218027221 */ /* 0x044fe20000010000 */
[----:B------:R-:W-:-:S03]  /*13680*/  F2FP.PACK_AB R136, R24, R25 ;  /* 0x000000191888723e */ /* 0x000fc600000000ff */
[----:B---3--:R-:W-:Y:S01]  /*13690*/  FADD.FTZ R2, R30, R2 ;  /* 0x000000021e027221 */ /* 0x008fe20000010000 */
[----:B------:R-:W-:-:S05]  /*136a0*/  F2FP.PACK_AB R138, R28, R30 ;  /* 0x0000001e1c8a723e */ /* 0x000fca00000000ff */
[----:B------:R-:W-:Y:S01]  /*136b0*/  HMMA.16816.F32 R32, R8, R26, R20 ;  /* 0x0000001a0820723c */ /* 0x000fe20000001814 */
[----:B------:R-:W1:Y:S01]  /*136c0*/  LDSM.16.MT88.4 R20, [R197+0x4800] ;  /* 0x00480000c514783b */ /* 0x000e620000004200 */
[----:B------:R-:W-:Y:S02]  /*136d0*/  FADD.FTZ R218, R28, R2 ;  /* 0x000000021cda7221 */ /* 0x000fe40000010000 */
[----:B------:R-:W-:Y:S02]  /*136e0*/  FADD.FTZ R2, R4, R3 ;  /* 0x0000000304027221 */ /* 0x000fe40000010000 */
[----:B------:R-:W2:Y:S08]  /*136f0*/  MUFU.EX2 R4, R38 ;  /* 0x0000002600047308 */ /* 0x000eb00000000800 */
[----:B------:R-:W3:Y:S01]  /*13700*/  MUFU.EX2 R3, R37 ;  /* 0x0000002500037308 */ /* 0x000ee20000000800 */
[----:B--2---:R-:W-:Y:S01]  /*13710*/  FADD.FTZ R2, R4, R2 ;  /* 0x0000000204027221 */ /* 0x004fe20000010000 */
[----:B---3--:R-:W-:-:S03]  /*13720*/  F2FP.PACK_AB R139, R3, R4 ;  /* 0x00000004038b723e */ /* 0x008fc600000000ff */
[----:B------:R-:W-:-:S04]  /*13730*/  FADD.FTZ R217, R3, R2 ;  /* 0x0000000203d97221 */ /* 0x000fc80000010000 */
[C---:B------:R-:W-:Y:S08]  /*13740*/  HMMA.16816.F32 R164, R136.reuse, R160, R164 ;  /* 0x000000a088a4723c */ /* 0x040ff000000018a4 */
[C---:B------:R-:W-:Y:S01]  /*13750*/  HMMA.16816.F32 R160, R136.reuse, R162, R152 ;  /* 0x000000a288a0723c */ /* 0x040fe20000001898 */
[----:B------:R-:W2:Y:S07]  /*13760*/  LDSM.16.MT88.4 R152, [R198+0x1000] ;  /* 0x00100000c698783b */ /* 0x000eae0000004200 */
[C---:B------:R-:W-:Y:S08]  /*13770*/  HMMA.16816.F32 R172, R136.reuse, R168, R172 ;  /* 0x000000a888ac723c */ /* 0x040ff000000018ac */
[----:B------:R-:W-:Y:S08]  /*13780*/  HMMA.16816.F32 R168, R136, R170, R156 ;  /* 0x000000aa88a8723c */ /* 0x000ff0000000189c */
[C---:B-1----:R-:W-:Y:S08]  /*13790*/  HMMA.16816.F32 R24, R16.reuse, R20, RZ ;  /* 0x000000141018723c */ /* 0x042ff000000018ff */
[----:B------:R-:W-:Y:S01]  /*137a0*/  HMMA.16816.F32 R16, R16, R22, RZ ;  /* 0x000000161010723c */ /* 0x000fe200000018ff */
[----:B------:R-:W1:Y:S07]  /*137b0*/  LDSM.16.MT88.4 R20, [R197+0x5000] ;  /* 0x00500000c514783b */ /* 0x000e6e0000004200 */
[C---:B------:R-:W-:Y:S08]  /*137c0*/  HMMA.16816.F32 R36, R136.reuse, R40, R248 ;  /* 0x000000288824723c */ /* 0x040ff000000018f8 */
[C---:B--2---:R-:W-:Y:S08]  /*137d0*/  HMMA.16816.F32 R156, R136.reuse, R152, R60 ;  /* 0x00000098889c723c */ /* 0x044ff0000000183c */
[C---:B------:R-:W-:Y:S08]  /*137e0*/  HMMA.16816.F32 R60, R136.reuse, R64, R184 ;  /* 0x00000040883c723c */ /* 0x040ff000000018b8 */
[C---:B------:R-:W-:Y:S01]  /*137f0*/  HMMA.16816.F32 R64, R136.reuse, R66, R72 ;  /* 0x000000428840723c */ /* 0x040fe20000001848 */
[----:B------:R-:W2:Y:S07]  /*13800*/  LDSM.16.MT88.4 R72, [R197+0x2800] ;  /* 0x00280000c548783b */ /* 0x000eae0000004200 */
[----:B------:R-:W-:Y:S08]  /*13810*/  HMMA.16816.F32 R44, R136, R48, R236 ;  /* 0x00000030882c723c */ /* 0x000ff000000018ec */
[C---:B-1----:R-:W-:Y:S08]  /*13820*/  HMMA.16816.F32 R24, R8.reuse, R20, R24 ;  /* 0x000000140818723c */ /* 0x042ff00000001818 */
[----:B------:R-:W-:Y:S01]  /*13830*/  HMMA.16816.F32 R16, R8, R22, R16 ;  /* 0x000000160810723c */ /* 0x000fe20000001810 */
[----:B------:R-:W-:Y:S07]  /*13840*/  LDSM.16.MT88.4 R8, [R197+0x5800] ;  /* 0x00580000c508783b */ /* 0x000fee0000004200 */
[C---:B------:R-:W-:Y:S08]  /*13850*/  HMMA.16816.F32 R52, R136.reuse, R56, R232 ;  /* 0x000000388834723c */ /* 0x040ff000000018e8 */
[C---:B------:R-:W-:Y:S08]  /*13860*/  HMMA.16816.F32 R152, R136.reuse, R154, R244 ;  /* 0x0000009a8898723c */ /* 0x040ff000000018f4 */
[C---:B--2---:R-:W-:Y:S08]  /*13870*/  HMMA.16816.F32 R68, R136.reuse, R72, R180 ;  /* 0x000000488844723c */ /* 0x044ff000000018b4 */
[C---:B------:R-:W-:Y:S08]  /*13880*/  HMMA.16816.F32 R72, R136.reuse, R74, R76 ;  /* 0x0000004a8848723c */ /* 0x040ff0000000184c */
[C---:B------:R-:W-:Y:S08]  /*13890*/  HMMA.16816.F32 R76, R136.reuse, R80, R176 ;  /* 0x00000050884c723c */ /* 0x040ff000000018b0 */
[C---:B------:R-:W-:Y:S01]  /*138a0*/  HMMA.16816.F32 R80, R136.reuse, R82, R88 ;  /* 0x000000528850723c */ /* 0x040fe20000001858 */
[----:B------:R-:W1:Y:S07]  /*138b0*/  LDSM.16.MT88.4 R88, [R196+0x4000] ;  /* 0x00400000c458783b */ /* 0x000e6e0000004200 */
[C---:B------:R-:W-:Y:S08]  /*138c0*/  HMMA.16816.F32 R40, R136.reuse, R42, R228 ;  /* 0x0000002a8828723c */ /* 0x040ff000000018e4 */
[C---:B------:R-:W-:Y:S08]  /*138d0*/  HMMA.16816.F32 R48, R136.reuse, R50, R192 ;  /* 0x000000328830723c */ /* 0x040ff000000018c0 */
[C---:B------:R-:W-:Y:S08]  /*138e0*/  HMMA.16816.F32 R56, R136.reuse, R58, R188 ;  /* 0x0000003a8838723c */ /* 0x040ff000000018bc */
[C---:B-1----:R-:W-:Y:S01]  /*138f0*/  HMMA.16816.F32 R84, R136.reuse, R88, R96 ;  /* 0x000000588854723c */ /* 0x042fe20000001860 */
[----:B------:R-:W1:Y:S07]  /*13900*/  LDSM.16.MT88.4 R96, [R198+0x4000] ;  /* 0x00400000c660783b */ /* 0x000e6e0000004200 */
[C---:B------:R-:W-:Y:S08]  /*13910*/  HMMA.16816.F32 R88, R136.reuse, R90, R92 ;  /* 0x0000005a8858723c */ /* 0x040ff0000000185c */
[C---:B-1----:R-:W-:Y:S08]  /*13920*/  HMMA.16816.F32 R92, R136.reuse, R96, R132 ;  /* 0x00000060885c723c */ /* 0x042ff00000001884 */
[C---:B------:R-:W-:Y:S01]  /*13930*/  HMMA.16816.F32 R96, R136.reuse, R98, R104 ;  /* 0x000000628860723c */ /* 0x040fe20000001868 */
[----:B------:R-:W1:Y:S07]  /*13940*/  LDSM.16.MT88.4 R104, [R197+0x4000] ;  /* 0x00400000c568783b */ /* 0x000e6e0000004200 */
[C---:B------:R-:W-:Y:S08]  /*13950*/  HMMA.16816.F32 R132, R136.reuse, R8, R24 ;  /* 0x000000088884723c */ /* 0x040ff00000001818 */
        /* <DEDUP_REMOVED lines=11> */
[----:B------:R-:W-:Y:S01]  /*13a10*/  HMMA.16816.F32 R136, R136, R10, R16 ;  /* 0x0000000a8888723c */ /* 0x000fe20000001810 */
[----:B------:R-:W-:Y:S07]  /*13a20*/  @!UPT UIADD3 URZ, URZ, URZ, URZ ;  /* 0x0000003f3f3ff290 */ /* 0x000fee000fffe03f */
[----:B------:R-:W-:Y:S11]  /*13a30*/  @!P0 BRA `(.L_x_1837) ;  /* 0x00002c4000008947 */ /* 0x000ff60003800000 */
.L_x_1849:
[----:B------:R-:W-:Y:S04]  /*13a40*/  DEPBAR.LE SB0, 0x0 ;  /* 0x000080000000791a */ /* 0x000fe80000000000 */
[----:B------:R-:W-:Y:S01]  /*13a50*/  WARPSYNC 0xffffffff ;  /* 0xffffffff00007948 */ /* 0x000fe20003800000 */
[----:B------:R-:W-:Y:S01]  /*13a60*/  BAR.SYNC.DEFER_BLOCKING 0x0 ;  /* 0x0000000000007b1d */ /* 0x000fe20000010000 */
[----:B------:R-:W-:Y:S01]  /*13a70*/  SHF.R.S32.HI R2, RZ, 0x1f, R212 ;  /* 0x0000001fff027819 */ /* 0x000fe200000114d4 */
[----:B------:R-:W-:Y:S01]  /*13a80*/  IMAD.MOV.U32 R13, RZ, RZ, R6 ;  /* 0x000000ffff0d7224 */ /* 0x000fe200078e0006 */
[----:B------:R-:W-:Y:S02]  /*13a90*/  LOP3.LUT P0, RZ, R149, 0x2, RZ, 0xc0, !PT ;  /* 0x0000000295ff7812 */ /* 0x000fe4000780c0ff */
[----:B------:R-:W-:Y:S01]  /*13aa0*/  SHF.R.S32.HI R8, RZ, 0x1f, R211 ;  /* 0x0000001fff087819 */ /* 0x000fe200000114d3 */
[----:B------:R-:W-:Y:S01]  /*13ab0*/  IMAD R4, R2, c[0x0][0x208], RZ ;  /* 0x0000820002047a24 */ /* 0x000fe200078e02ff */
[----:B------:R-:W-:Y:S01]  /*13ac0*/  ISETP.GE.AND P2, PT, R204, c[0x0][0x1d4], PT ;  /* 0x00007500cc007a0c */ /* 0x000fe20003f46270 */
[C---:B------:R-:W-:Y:S04]  /*13ad0*/  IMAD.WIDE.U32 R2, R212.reuse, c[0x0][0x208], RZ ;  /* 0x00008200d4027a25 */ /* 0x040fe800078e00ff */
[----:B------:R-:W-:Y:S04]  /*13ae0*/  IMAD R4, R212, c[0x0][0x20c], R4 ;  /* 0x00008300d4047a24 */ /* 0x000fe800078e0204 */
[----:B------:R-:W-:Y:S02]  /*13af0*/  IMAD.IADD R3, R3, 0x1, R4 ;  /* 0x0000000103037824 */ /* 0x000fe400078e0204 */
[----:B------:R-:W-:Y:S02]  /*13b00*/  IMAD R4, R8, c[0x0][0x218], RZ ;  /* 0x0000860008047a24 */ /* 0x000fe400078e02ff */
[C---:B------:R-:W-:Y:S01]  /*13b10*/  IMAD.WIDE.U32 R8, R211.reuse, c[0x0][0x218], R2 ;  /* 0x00008600d3087a25 */ /* 0x040fe200078e0002 */
[C---:B------:R-:W-:Y:S02]  /*13b20*/  IADD3 R2, R150.reuse, 0x20, RZ ;  /* 0x0000002096027810 */ /* 0x040fe40007ffe0ff */
[----:B------:R-:W-:Y:S01]  /*13b30*/  @P0 IADD3 R2, R150, -0x20, RZ ;  /* 0xffffffe096020810 */ /* 0x000fe20007ffe0ff */
[----:B------:R1:W2:Y:S01]  /*13b40*/  LDSM.16.M88.4 R32, [R199] ;  /* 0x00000000c720783b */ /* 0x0002a20000000200 */
[----:B------:R-:W-:Y:S01]  /*13b50*/  IMAD R4, R211, c[0x0][0x21c], R4 ;  /* 0x00008700d3047a24 */ /* 0x000fe200078e0204 */
[----:B------:R-:W-:Y:S02]  /*13b60*/  IADD3 R3, P1, R220, R8, RZ ;  /* 0x00000008dc037210 */ /* 0x000fe40007f3e0ff */
[----:B------:R1:W3:Y:S02]  /*13b70*/  LDSM.16.M88.4 R184, [R2] ;  /* 0x0000000002b8783b */ /* 0x0002e40000000200 */
[----:B------:R-:W-:Y:S02]  /*13b80*/  IADD3.X R4, R224, R9, R4, P1, !PT ;  /* 0x00000009e0047210 */ /* 0x000fe40000ffe404 */
[----:B------:R1:W4:Y:S01]  /*13b90*/  LDSM.16.M88.4 R188, [R2+0x800] ;  /* 0x0008000002bc783b */ /* 0x0003220000000200 */
[C---:B------:R-:W-:Y:S03]  /*13ba0*/  LEA R20, P0, R3.reuse, c[0x0][0x1f8], 0x1 ;  /* 0x00007e0003147a11 */ /* 0x040fe600078008ff */
[----:B------:R1:W1:Y:S01]  /*13bb0*/  LDSM.16.M88.4 R192, [R2+0x1000] ;  /* 0x0010000002c0783b */ /* 0x0002620000000200 */
[----:B------:R-:W-:Y:S03]  /*13bc0*/  LEA.HI.X R4, R3, c[0x0][0x1fc], R4, 0x1, P0 ;  /* 0x00007f0003047a11 */ /* 0x000fe600000f0c04 */
[----:B------:R1:W1:Y:S04]  /*13bd0*/  LDSM.16.M88.4 R16, [R150] ;  /* 0x000000009610783b */ /* 0x0002680000000200 */
[----:B------:R1:W1:Y:S04]  /*13be0*/  LDSM.16.M88.4 R24, [R150+0x800] ;  /* 0x000800009618783b */ /* 0x0002680000000200 */
[----:B------:R1:W1:Y:S04]  /*13bf0*/  LDSM.16.M88.4 R176, [R150+0x1000] ;  /* 0x0010000096b0783b */ /* 0x0002680000000200 */
[----:B------:R1:W1:Y:S01]  /*13c00*/  LDSM.16.M88.4 R180, [R200] ;  /* 0x00000000c8b4783b */ /* 0x0002620000000200 */
[----:B------:R-:W-:-:S05]  /*13c10*/  BRA.DIV ~URZ, `(.L_x_1838) ;  /* 0x00008e327f007947 */ /* 0x000fca000b800000 */
[----:B-1----:R1:W4:Y:S02]  /*13c20*/  SHFL.IDX PT, R2, R4, RZ, 0x181f ;  /* 0x00181fff04027589 */ /* 0x00232400000e0000 */
.L_x_1925:
[----:B------:R-:W5:Y:S01]  /*13c30*/  SHFL.IDX PT, R3, R20, RZ, 0x181f ;  /* 0x00181fff14037589 */ /* 0x000f6200000e0000 */
[----:B------:R-:W-:Y:S03]  /*13c40*/  BSSY B0, `(.L_x_1839) ;  /* 0x0000024000007945 */ /* 0x000fe60003800000 */
[----:B------:R-:W1:Y:S01]  /*13c50*/  S2R R21, SR_TID.X ;  /* 0x0000000000157919 */ /* 0x000e620000002100 */
[CC--:B-----5:R-:W-:Y:S04]  /*13c60*/  LEA R8, P0, R140.reuse, R3.reuse, 0x1 ;  /* 0x000000038c087211 */ /* 0x0e0fe800078008ff */
[-C--:B----4-:R-:W-:Y:S05]  /*13c70*/  LEA.HI.X R9, R140, R2.reuse, R141, 0x1, P0 ;  /* 0x000000028c097211 */ /* 0x090fea00000f0c8d */
[----:B------:R-:W-:Y:S01]  /*13c80*/  @!PT LDS RZ, [RZ] ;  /* 0x00000000fffff984 */ /* 0x000fe20000000800 */
[----:B------:R-:W-:Y:S01]  /*13c90*/  @!PT LDS RZ, [RZ] ;  /* 0x00000000fffff984 */ /* 0x000fe20000000800 */
[----:B------:R4:W-:Y:S02]  /*13ca0*/  LDGSTS.E.BYPASS.LTC128B.128 [R203+0x4080], [R8.64], !P5 ;  /* 0x0408000008cb7fae */ /* 0x0009e4000e901d46 */
[CC--:B----4-:R-:W-:Y:S04]  /*13cb0*/  LEA R8, P0, R206.reuse, R3.reuse, 0x1 ;  /* 0x00000003ce087211 */ /* 0x0d0fe800078008ff */
[-C--:B------:R-:W-:Y:S02]  /*13cc0*/  LEA.HI.X R9, R206, R2.reuse, R214, 0x1, P0 ;  /* 0x00000002ce097211 */ /* 0x080fe400000f0cd6 */
[CC--:B------:R-:W-:Y:S03]  /*13cd0*/  LEA R10, P0, R205.reuse, R3.reuse, 0x1 ;  /* 0x00000003cd0a7211 */ /* 0x0c0fe600078008ff */
[----:B------:R4:W-:Y:S01]  /*13ce0*/  LDGSTS.E.BYPASS.LTC128B.128 [R203+0x5880], [R8.64], !P4 ;  /* 0x0588000008cb7fae */ /* 0x0009e2000e101d46 */
[-C--:B------:R-:W-:Y:S05]  /*13cf0*/  LEA.HI.X R11, R205, R2.reuse, R216, 0x1, P0 ;  /* 0x00000002cd0b7211 */ /* 0x080fea00000f0cd8 */
[----:B------:R3:W-:Y:S01]  /*13d00*/  LDGSTS.E.BYPASS.LTC128B.128 [R203+0x7080], [R10.64], !P3 ;  /* 0x070800000acb7fae */ /* 0x0007e2000d901d46 */
[C---:B----4-:R-:W-:Y:S04]  /*13d10*/  LEA R8, P0, R204.reuse, R3, 0x1 ;  /* 0x00000003cc087211 */ /* 0x050fe800078008ff */
[----:B------:R-:W-:Y:S02]  /*13d20*/  LEA.HI.X R9, R204, R2, R215, 0x1, P0 ;  /* 0x00000002cc097211 */ /* 0x000fe400000f0cd7 */
[----:B-1----:R-:W-:Y:S03]  /*13d30*/  ISETP.GT.AND P0, PT, R21, 0x7f, PT ;  /* 0x0000007f1500780c */ /* 0x002fe60003f04270 */
[----:B------:R3:W-:Y:S10]  /*13d40*/  LDGSTS.E.BYPASS.LTC128B.128 [R203+0x8880], [R8.64], !P2 ;  /* 0x0888000008cb7fae */ /* 0x0007f4000d101d46 */
[----:B------:R-:W-:-:S05]  /*13d50*/  @P0 BRA `(.L_x_1840) ;  /* 0x0000012000000947 */ /* 0x000fca0003800000 */
[----:B------:R-:W-:-:S05]  /*13d60*/  BRA.DIV ~URZ, `(.L_x_1841) ;  /* 0x00008d527f007947 */ /* 0x000fca000b800000 */
[----:B------:R-:W1:Y:S04]  /*13d70*/  SHFL.IDX PT, R4, R4, 0x1, 0x181f ;  /* 0x00381f0004047f89 */ /* 0x000e6800000e0000 */
[----:B------:R4:W3:Y:S02]  /*13d80*/  SHFL.IDX PT, R2, R20, 0x1, 0x181f ;  /* 0x00381f0014027f89 */ /* 0x0008e400000e0000 */
.L_x_1926:
[C---:B---3--:R-:W-:Y:S04]  /*13d90*/  LEA R8, P0, R140.reuse, R2, 0x1 ;  /* 0x000000028c087211 */ /* 0x048fe800078008ff */
[----:B-1----:R-:W-:Y:S05]  /*13da0*/  LEA.HI.X R9, R140, R4, R141, 0x1, P0 ;  /* 0x000000048c097211 */ /* 0x002fea00000f0c8d */
[----:B------:R-:W-:Y:S01]  /*13db0*/  @!PT LDS RZ, [RZ] ;  /* 0x00000000fffff984 */ /* 0x000fe20000000800 */
[----:B------:R-:W-:Y:S01]  /*13dc0*/  @!PT LDS RZ, [RZ] ;  /* 0x00000000fffff984 */ /* 0x000fe20000000800 */
[----:B------:R-:W-:Y:S01]  /*13dd0*/  @!PT LDS RZ, [RZ] ;  /* 0x00000000fffff984 */ /* 0x000fe20000000800 */
[----:B------:R1:W-:Y:S02]  /*13de0*/  LDGSTS.E.BYPASS.LTC128B.128 [R207+0x5080], [R8.64], !P5 ;  /* 0x0508000008cf7fae */ /* 0x0003e4000e901d46 */
[C---:B-1----:R-:W-:Y:S04]  /*13df0*/  LEA R8, P0, R206.reuse, R2, 0x1 ;  /* 0x00000002ce087211 */ /* 0x042fe800078008ff */
[----:B------:R-:W-:Y:S05]  /*13e00*/  LEA.HI.X R9, R206, R4, R214, 0x1, P0 ;  /* 0x00000004ce097211 */ /* 0x000fea00000f0cd6 */
[----:B------:R1:W-:Y:S02]  /*13e10*/  LDGSTS.E.BYPASS.LTC128B.128 [R207+0x6880], [R8.64], !P4 ;  /* 0x0688000008cf7fae */ /* 0x0003e4000e101d46 */
[C---:B-1----:R-:W-:Y:S04]  /*13e20*/  LEA R8, P0, R205.reuse, R2, 0x1 ;  /* 0x00000002cd087211 */ /* 0x042fe800078008ff */
[----:B------:R-:W-:Y:S02]  /*13e30*/  LEA.HI.X R9, R205, R4, R216, 0x1, P0 ;  /* 0x00000004cd097211 */ /* 0x000fe400000f0cd8 */
[C---:B------:R-:W-:Y:S03]  /*13e40*/  LEA R2, P0, R204.reuse, R2, 0x1 ;  /* 0x00000002cc027211 */ /* 0x040fe600078008ff */
[----:B------:R1:W-:Y:S01]  /*13e50*/  LDGSTS.E.BYPASS.LTC128B.128 [R207+0x8080], [R8.64], !P3 ;  /* 0x0808000008cf7fae */ /* 0x0003e2000d901d46 */
[----:B------:R-:W-:Y:S05]  /*13e60*/  LEA.HI.X R3, R204, R4, R215, 0x1, P0 ;  /* 0x00000004cc037211 */ /* 0x000fea00000f0cd7 */
[----:B------:R1:W-:Y:S04]  /*13e70*/  LDGSTS.E.BYPASS.LTC128B.128 [R207+0x9880], [R2.64], !P2 ;  /* 0x0988000002cf7fae */ /* 0x0003e8000d101d46 */
.L_x_1840:
[----:B------:R-:W-:Y:S05]  /*13e80*/  BSYNC B0 ;  /* 0x0000000000007941 */ /* 0x000fea0003800000 */
.L_x_1839:
[----:B------:R-:W0:Y:S01]  /*13e90*/  LDGDEPBAR ;  /* 0x00000000000079af */ /* 0x000e220000000000 */
[----:B------:R-:W-:Y:S01]  /*13ea0*/  WARPSYNC 0xffffffff ;  /* 0xffffffff00007948 */ /* 0x000fe20003800000 */
[C---:B-123--:R-:W-:Y:S01]  /*13eb0*/  HMMA.16816.F32 R8, R32.reuse, R16, RZ ;  /* 0x000000102008723c */ /* 0x04efe200000018ff */
[----:B------:R-:W-:Y:S02]  /*13ec0*/  BSSY B0, `(.L_x_1842) ;  /* 0x00000e5000007945 */ /* 0x000fe40003800000 */
[----:B------:R-:W-:Y:S02]  /*13ed0*/  LOP3.LUT P0, RZ, R149, 0x4, RZ, 0xc0, !PT ;  /* 0x0000000495ff7812 */ /* 0x000fe4000780c0ff */
[C---:B------:R-:W-:Y:S03]  /*13ee0*/  IADD3 R2, R150.reuse, 0x40, RZ ;  /* 0x0000004096027810 */ /* 0x040fe60007ffe0ff */
[C---:B------:R-:W-:Y:S08]  /*13ef0*/  HMMA.16816.F32 R16, R32.reuse, R18, RZ ;  /* 0x000000122010723c */ /* 0x040ff000000018ff */
[C---:B----4-:R-:W-:Y:S01]  /*13f00*/  HMMA.16816.F32 R20, R32.reuse, R24, RZ ;  /* 0x000000182014723c */ /* 0x050fe200000018ff */
[----:B------:R-:W-:Y:S02]  /*13f10*/  @P0 IADD3 R2, R150, -0x40, RZ ;  /* 0xffffffc096020810 */ /* 0x000fe40007ffe0ff */
[----:B------:R-:W-:Y:S05]  /*13f20*/  ISETP.GT.AND P0, PT, R210, R219, PT ;  /* 0x000000dbd200720c */ /* 0x000fea0003f04270 */
        /* <DEDUP_REMOVED lines=16> */
[C---:B--2---:R-:W-:Y:S08]  /*14030*/  HMMA.16816.F32 R20, R176.reuse, R180, R20 ;  /* 0x000000b4b014723c */ /* 0x044ff00000001814 */
[C---:B------:R-:W-:Y:S01]  /*14040*/  HMMA.16816.F32 R24, R176.reuse, R182, R24 ;  /* 0x000000b6b018723c */ /* 0x040fe20000001818 */
[----:B------:R-:W1:Y:S07]  /*14050*/  LDSM.16.M88.4 R180, [R201] ;  /* 0x00000000c9b4783b */ /* 0x000e6e0000000200 */
[C---:B------:R-:W-:Y:S08]  /*14060*/  HMMA.16816.F32 R28, R176.reuse, R188, R28 ;  /* 0x000000bcb01c723c */ /* 0x040ff0000000181c */
[----:B------:R-:W-:Y:S01]  /*14070*/  HMMA.16816.F32 R32, R176, R190, R32 ;  /* 0x000000beb020723c */ /* 0x000fe20000001820 */
[----:B------:R-:W2:Y:S05]  /*14080*/  LDSM.16.M88.4 R176, [R14+0x800] ;  /* 0x000800000eb0783b */ /* 0x000eaa0000000200 */
[----:B------:R-:W3:Y:S02]  /*14090*/  LDSM.16.M88.4 R188, [R14+0x1000] ;  /* 0x001000000ebc783b */ /* 0x000ee40000000200 */
        /* <DEDUP_REMOVED lines=120> */
[----:B------:R-:W-:Y:S04]  /*14820*/  DEPBAR.LE SB0, 0x0 ;  /* 0x000080000000791a */ /* 0x000fe80000000000 */
[----:B------:R-:W-:Y:S01]  /*14830*/  BAR.SYNC.DEFER_BLOCKING 0x0 ;  /* 0x0000000000007b1d */ /* 0x000fe20000010000 */
[C---:B-1----:R-:W-:Y:S08]  /*14840*/  HMMA.16816.F32 R8, R180.reuse, R184, R8 ;  /* 0x000000b8b408723c */ /* 0x042ff00000001808 */
[C---:B------:R-:W-:Y:S08]  /*14850*/  HMMA.16816.F32 R16, R180.reuse, R186, R16 ;  /* 0x000000bab410723c */ /* 0x040ff00000001810 */
[C---:B--2---:R-:W-:Y:S08]  /*14860*/  HMMA.16816.F32 R20, R180.reuse, R176, R20 ;  /* 0x000000b0b414723c */ /* 0x044ff00000001814 */
[C---:B------:R-:W-:Y:S08]  /*14870*/  HMMA.16816.F32 R24, R180.reuse, R178, R24 ;  /* 0x000000b2b418723c */ /* 0x040ff00000001818 */
[C---:B---3--:R-:W-:Y:S08]  /*14880*/  HMMA.16816.F32 R28, R180.reuse, R188, R28 ;  /* 0x000000bcb41c723c */ /* 0x048ff0000000181c */
        /* <DEDUP_REMOVED lines=9> */
[--C-:B------:R-:W-:Y:S06]  /*14920*/  IMAD.MOV.U32 R2, RZ, RZ, R3.reuse ;  /* 0x000000ffff027224 */ /* 0x100fec00078e0003 */
[----:B------:R-:W-:Y:S05]  /*14930*/  @P1 IMAD.HI.U32 R4, R3, c[0x0][0x2bc], RZ ;  /* 0x0000af0003041a27 */ /* 0x000fea00078e00ff */
[----:B------:R-:W-:Y:S04]  /*14940*/  @P1 SHF.R.U32.HI R2, RZ, c[0x0][0x2c0], R4 ;  /* 0x0000b000ff021a19 */ /* 0x000fe80000011604 */
[----:B------:R-:W-:Y:S01]  /*14950*/  @!P0 IADD3 R4, P1, R2, R240, RZ ;  /* 0x000000f002048210 */ /* 0x000fe20007f3e0ff */
[----:B------:R-:W-:Y:S04]  /*14960*/  IMAD.MOV R176, RZ, RZ, -R2 ;  /* 0x000000ffffb07224 */ /* 0x000fe800078e0a02 */
[----:B------:R-:W-:Y:S01]  /*14970*/  IMAD R212, R176, c[0x0][0x2b8], R3 ;  /* 0x0000ae00b0d47a24 */ /* 0x000fe200078e0203 */
[----:B------:R-:W-:Y:S02]  /*14980*/  @!P0 LEA.HI.X.SX32 R3, R2, R242, 0x1, P1 ;  /* 0x000000f202038211 */ /* 0x000fe400008f0eff */
[C---:B------:R-:W-:Y:S02]  /*14990*/  @!P0 LEA R2, P1, R4.reuse, c[0x0][0x2a0], 0x2 ;  /* 0x0000a80004028a11 */ /* 0x040fe400078210ff */
[----:B------:R-:W-:Y:S02]  /*149a0*/  IADD3 R176, -R143, 0x30, RZ ;  /* 0x000000308fb07810 */ /* 0x000fe40007ffe1ff */
[----:B------:R-:W-:Y:S05]  /*149b0*/  @!P0 LEA.HI.X R3, R4, c[0x0][0x2a4], R3, 0x2, P1 ;  /* 0x0000a90004038a11 */ /* 0x000fea00008f1403 */
[----:B------:R1:W2:Y:S02]  /*149c0*/  @!P0 LDG.E R211, [R2.64] ;  /* 0x0000000602d38981 */ /* 0x0002a4000c1e1900 */
[----:B-1----:R-:W-:Y:S05]  /*149d0*/  SHF.R.S32.HI R2, RZ, 0x1f, R212 ;  /* 0x0000001fff027819 */ /* 0x002fea00000114d4 */
[----:B------:R-:W-:Y:S02]  /*149e0*/  IMAD R4, R2, c[0x0][0x1e0], RZ ;  /* 0x0000780002047a24 */ /* 0x000fe400078e02ff */
[C---:B------:R-:W-:Y:S04]  /*149f0*/  IMAD.WIDE.U32 R2, R212.reuse, c[0x0][0x1e0], RZ ;  /* 0x00007800d4027a25 */ /* 0x040fe800078e00ff */
        /* <DEDUP_REMOVED lines=9> */
[----:B------:R-:W-:Y:S02]  /*14a90*/  LEA.HI.X R177, R2, c[0x0][0x1cc], R3, 0x1, P0 ;  /* 0x0000730002b17a11 */ /* 0x000fe400000f0c03 */
[----:B------:R-:W-:Y:S01]  /*14aa0*/  ISETP.GE.AND P0, PT, R176, 0x1, PT ;  /* 0x00000001b000780c */ /* 0x000fe20003f06270 */
[----:B------:R-:W-:-:S10]  /*14ab0*/  BRA.DIV ~URZ, `(.L_x_1844) ;  /* 0x000080d27f007947 */ /* 0x000fd4000b800000 */
[----:B------:R1:W2:Y:S02]  /*14ac0*/  SHFL.IDX PT, R4, R177, RZ, 0x181f ;  /* 0x00181fffb1047589 */ /* 0x0002a400000e0000 */
.L_x_1927:
[----:B------:R-:W-:-:S05]  /*14ad0*/  BRA.DIV ~URZ, `(.L_x_1845) ;  /* 0x000081227f007947 */ /* 0x000fca000b800000 */
[----:B------:R3:W4:Y:S02]  /*14ae0*/  SHFL.IDX PT, R2, R180, RZ, 0x181f ;  /* 0x00181fffb4027589 */ /* 0x00072400000e0000 */
.L_x_1928:
[C---:B----4-:R-:W-:Y:S04]  /*14af0*/  @P0 LEA R178, P1, R140.reuse, R2, 0x1 ;  /* 0x000000028cb20211 */ /* 0x050fe800078208ff */
[----:B--2---:R-:W-:Y:S05]  /*14b00*/  @P0 LEA.HI.X R179, R140, R4, R141, 0x1, P1 ;  /* 0x000000048cb30211 */ /* 0x004fea00008f0c8d */
[----:B------:R-:W-:Y:S01]  /*14b10*/  @!PT LDS RZ, [RZ] ;  /* 0x00000000fffff984 */ /* 0x000fe20000000800 */
[----:B------:R-:W-:Y:S01]  /*14b20*/  @!PT LDS RZ, [RZ] ;  /* 0x00000000fffff984 */ /* 0x000fe20000000800 */
[----:B------:R-:W-:Y:S01]  /*14b30*/  @!PT LDS RZ, [RZ] ;  /* 0x00000000fffff984 */ /* 0x000fe20000000800 */
[----:B------:R2:W-:Y:S02]  /*14b40*/  @P0 LDGSTS.E.BYPASS.LTC128B.128 [R203+0xa080], [R178.64], !P5 ;  /* 0x0a080000b2cb0fae */ /* 0x0005e4000e901d46 */
[C---:B--2---:R-:W-:Y:S04]  /*14b50*/  @P0 LEA R178, P1, R206.reuse, R2, 0x1 ;  /* 0x00000002ceb20211 */ /* 0x044fe800078208ff */
[----:B------:R-:W-:Y:S05]  /*14b60*/  @P0 LEA.HI.X R179, R206, R4, R214, 0x1, P1 ;  /* 0x00000004ceb30211 */ /* 0x000fea00008f0cd6 */
[----:B------:R2:W-:Y:S02]  /*14b70*/  @P0 LDGSTS.E.BYPASS.LTC128B.128 [R203+0xb880], [R178.64], !P4 ;  /* 0x0b880000b2cb0fae */ /* 0x0005e4000e101d46 */
[C---:B--2---:R-:W-:Y:S04]  /*14b80*/  @P0 LEA R178, P1, R205.reuse, R2, 0x1 ;  /* 0x00000002cdb20211 */ /* 0x044fe800078208ff */
[----:B------:R-:W-:Y:S02]  /*14b90*/  @P0 LEA.HI.X R179, R205, R4, R216, 0x1, P1 ;  /* 0x00000004cdb30211 */ /* 0x000fe400008f0cd8 */
[C---:B------:R-:W-:Y:S03]  /*14ba0*/  @P0 LEA R2, P1, R204.reuse, R2, 0x1 ;  /* 0x00000002cc020211 */ /* 0x040fe600078208ff */
[----:B------:R2:W-:Y:S01]  /*14bb0*/  @P0 LDGSTS.E.BYPASS.LTC128B.128 [R203+0xd080], [R178.64], !P3 ;  /* 0x0d080000b2cb0fae */ /* 0x0005e2000d901d46 */
[----:B------:R-:W-:Y:S05]  /*14bc0*/  @P0 LEA.HI.X R3, R204, R4, R215, 0x1, P1 ;  /* 0x00000004cc030211 */ /* 0x000fea00008f0cd7 */
[----:B------:R2:W-:Y:S01]  /*14bd0*/  @P0 LDGSTS.E.BYPASS.LTC128B.128 [R203+0xe880], [R2.64], !P2 ;  /* 0x0e88000002cb0fae */ /* 0x0005e2000d101d46 */
[----:B------:R-:W-:Y:S01]  /*14be0*/  ISETP.GE.AND P0, PT, R176, 0x21, PT ;  /* 0x00000021b000780c */ /* 0x000fe20003f06270 */
[----:B------:R-:W-:-:S06]  /*14bf0*/  BRA.DIV ~URZ, `(.L_x_1846) ;  /* 0x000080727f007947 */ /* 0x000fcc000b800000 */
[----:B------:R4:W1:Y:S04]  /*14c00*/  SHFL.IDX PT, R4, R177, 0x1, 0x181f ;  /* 0x00381f00b1047f89 */ /* 0x00086800000e0000 */
[----:B--2---:R4:W2:Y:S02]  /*14c10*/  SHFL.IDX PT, R2, R180, 0x1, 0x181f ;  /* 0x00381f00b4027f89 */ /* 0x0048a400000e0000 */
.L_x_1929:
[C---:B--2---:R-:W-:Y:S04]  /*14c20*/  @P0 LEA R176, P1, R140.reuse, R2, 0x1 ;  /* 0x000000028cb00211 */ /* 0x044fe800078208ff */
[----:B-1--4-:R-:W-:Y:S05]  /*14c30*/  @P0 LEA.HI.X R177, R140, R4, R141, 0x1, P1 ;  /* 0x000000048cb10211 */ /* 0x012fea00008f0c8d */
[----:B------:R-:W-:Y:S01]  /*14c40*/  @!PT LDS RZ, [RZ] ;  /* 0x00000000fffff984 */ /* 0x000fe20000000800 */
[----:B------:R-:W-:Y:S01]  /*14c50*/  @!PT LDS RZ, [RZ] ;  /* 0x00000000fffff984 */ /* 0x000fe20000000800 */
[----:B------:R-:W-:Y:S01]  /*14c60*/  @!PT LDS RZ, [RZ] ;  /* 0x00000000fffff984 */ /* 0x000fe20000000800 */
[----:B------:R1:W-:Y:S02]  /*14c70*/  @P0 LDGSTS.E.BYPASS.LTC128B.128 [R207+0xb080], [R176.64], !P5 ;  /* 0x0b080000b0cf0fae */ /* 0x0003e4000e901d46 */
[C---:B-1----:R-:W-:Y:S04]  /*14c80*/  @P0 LEA R176, P1, R206.reuse, R2, 0x1 ;  /* 0x00000002ceb00211 */ /* 0x042fe800078208ff */
[----:B------:R-:W-:Y:S05]  /*14c90*/  @P0 LEA.HI.X R177, R206, R4, R214, 0x1, P1 ;  /* 0x00000004ceb10211 */ /* 0x000fea00008f0cd6 */
[----:B------:R1:W-:Y:S02]  /*14ca0*/  @P0 LDGSTS.E.BYPASS.LTC128B.128 [R207+0xc880], [R176.64], !P4 ;  /* 0x0c880000b0cf0fae */ /* 0x0003e4000e101d46 */
[C---:B-1----:R-:W-:Y:S04]  /*14cb0*/  @P0 LEA R176, P1, R205.reuse, R2, 0x1 ;  /* 0x00000002cdb00211 */ /* 0x042fe800078208ff */
[----:B------:R-:W-:Y:S02]  /*14cc0*/  @P0 LEA.HI.X R177, R205, R4, R216, 0x1, P1 ;  /* 0x00000004cdb10211 */ /* 0x000fe400008f0cd8 */
[C---:B------:R-:W-:Y:S03]  /*14cd0*/  @P0 LEA R2, P1, R204.reuse, R2, 0x1 ;  /* 0x00000002cc020211 */ /* 0x040fe600078208ff */
[----:B------:R1:W-:Y:S01]  /*14ce0*/  @P0 LDGSTS.E.BYPASS.LTC128B.128 [R207+0xe080], [R176.64], !P3 ;  /* 0x0e080000b0cf0fae */ /* 0x0003e2000d901d46 */
[----:B------:R-:W-:Y:S05]  /*14cf0*/  @P0 LEA.HI.X R3, R204, R4, R215, 0x1, P1 ;  /* 0x00000004cc030211 */ /* 0x000fea00008f0cd7 */
[----:B------:R1:W-:Y:S04]  /*14d00*/  @P0 LDGSTS.E.BYPASS.LTC128B.128 [R207+0xf880], [R2.64], !P2 ;  /* 0x0f88000002cf0fae */ /* 0x0003e8000d101d46 */
.L_x_1843:
[----:B------:R-:W-:Y:S05]  /*14d10*/  BSYNC B0 ;  /* 0x0000000000007941 */ /* 0x000fea0003800000 */
.L_x_1842:
        /* <DEDUP_REMOVED lines=27> */
.L_x_1930:
[----:B-12---:R-:W-:Y:S01]  /*14ed0*/  FMNMX.FTZ R4, R4, R2, !PT ;  /* 0x0000000204047209 */ /* 0x006fe20007810000 */
[----:B------:R-:W-:-:S05]  /*14ee0*/  BRA.DIV ~URZ, `(.L_x_1848) ;  /* 0x00007ea27f007947 */ /* 0x000fca000b800000 */
[----:B------:R-:W1:Y:S02]  /*14ef0*/  SHFL.BFLY PT, R2, R4, 0x1, 0x1f ;  /* 0x0c201f0004027f89 */ /* 0x000e6400000e0000 */
[----:B-1----:R-:W-:Y:S02]  /*14f00*/  FMNMX.FTZ R6, R4, R2, !PT ;  /* 0x0000000204067209 */ /* 0x002fe40007810000 */
[----:B------:R-:W1:Y:S02]  /*14f10*/  SHFL.BFLY PT, R2, R176, 0x2, 0x1f ;  /* 0x0c401f00b0027f89 */ /* 0x000e6400000e0000 */
[----:B-1----:R-:W-:Y:S05]  /*14f20*/  FMNMX.FTZ R4, R176, R2, !PT ;  /* 0x00000002b0047209 */ /* 0x002fea0007810000 */
[----:B------:R1:W2:Y:S02]  /*14f30*/  SHFL.BFLY PT, R2, R4, 0x1, 0x1f ;  /* 0x0c201f0004027f89 */ /* 0x0002a400000e0000 */
.L_x_1931:
[----:B-12---:R-:W-:Y:S01]  /*14f40*/  FMNMX.FTZ R4, R2, R4, !PT ;  /* 0x0000000402047209 */ /* 0x006fe20007810000 */
[C---:B------:R-:W-:Y:S01]  /*14f50*/  FADD.FTZ R2, -R6.reuse, R13 ;  /* 0x0000000d06027221 */ /* 0x040fe20000010100 */
[----:B------:R-:W-:Y:S01]  /*14f60*/  WARPSYNC 0xffffffff ;  /* 0xffffffff00007948 */ /* 0x000fe20003800000 */
[----:B------:R-:W-:Y:S01]  /*14f70*/  FMUL.FTZ R13, R6, c[0x0][0x2d0] ;  /* 0x0000b400060d7a20 */ /* 0x000fe20000410000 */
[----:B------:R-:W-:Y:S01]  /*14f80*/  ISETP.GT.AND P0, PT, R210, R219, PT ;  /* 0x000000dbd200720c */ /* 0x000fe20003f04270 */
        /* <DEDUP_REMOVED lines=14> */
[----:B------:R-:W-:Y:S01]  /*15070*/  FFMA.FTZ R13, R33, c[0x0][0x2d0], -R13 ;  /* 0x0000b400210d7a23 */ /* 0x000fe2000001080d */
[----:B------:R-:W-:Y:S10]  /*15080*/  MUFU.EX2 R16, R176 ;  /* 0x000000b000107308 */ /* 0x000ff40000000800 */
[----:B------:R-:W-:Y:S10]  /*15090*/  MUFU.EX2 R21, R9 ;  /* 0x0000000900157308 */ /* 0x000ff40000000800 */
[----:B------:R2:W4:Y:S10]  /*150a0*/  MUFU.EX2 R20, R8 ;  /* 0x0000000800147308 */ /* 0x0005340000000800 */
[----:B------:R-:W-:Y:S01]  /*150b0*/  MUFU.EX2 R13, R13 ;  /* 0x0000000d000d7308 */ /* 0x000fe20000000800 */
[----:B--2---:R-:W-:Y:S04]  /*150c0*/  FMUL.FTZ R8, R4, c[0x0][0x2d0] ;  /* 0x0000b40004087a20 */ /* 0x004fe80000410000 */
[--C-:B------:R-:W-:Y:S02]  /*150d0*/  FFMA.FTZ R191, R34, c[0x0][0x2d0], -R8.reuse ;  /* 0x0000b40022bf7a23 */ /* 0x100fe40000010808 */
[--C-:B------:R-:W-:Y:S02]  /*150e0*/  FFMA.FTZ R192, R35, c[0x0][0x2d0], -R8.reuse ;  /* 0x0000b40023c07a23 */ /* 0x100fe40000010808 */
[----:B------:R-:W-:Y:S02]  /*150f0*/  FFMA.FTZ R177, R18, c[0x0][0x2d0], -R8 ;  /* 0x0000b40012b17a23 */ /* 0x000fe40000010808 */
[C---:B-1----:R-:W-:Y:S01]  /*15100*/  FFMA.FTZ R2, R3.reuse, R218, R17 ;  /* 0x000000da03027223 */ /* 0x042fe20000010011 */
[----:B----4-:R-:W-:Y:S01]  /*15110*/  F2FP.PACK_AB R178, R20, R21 ;  /* 0x0000001514b2723e */ /* 0x010fe200000000ff */
[C---:B------:R-:W-:Y:S01]  /*15120*/  FMUL.FTZ R32, R3.reuse, R152 ;  /* 0x0000009803207220 */ /* 0x040fe20000410000 */
[C---:B------:R-:W-:Y:S01]  /*15130*/  F2FP.PACK_AB R176, R16.reuse, R17 ;  /* 0x0000001110b0723e */ /* 0x040fe200000000ff */
[----:B------:R-:W-:Y:S02]  /*15140*/  FADD.FTZ R9, R16, R2 ;  /* 0x0000000210097221 */ /* 0x000fe40000010000 */
[----:B------:R-:W-:Y:S02]  /*15150*/  FADD.FTZ R2, -R4, R5 ;  /* 0x0000000504027221 */ /* 0x000fe40000010100 */
[----:B------:R-:W-:Y:S02]  /*15160*/  FMUL.FTZ R33, R3, R153 ;  /* 0x0000009903217220 */ /* 0x000fe40000410000 */
        /* <DEDUP_REMOVED lines=11> */
[----:B---3--:R-:W-:Y:S02]  /*15220*/  FFMA.FTZ R180, R23, c[0x0][0x2d0], -R8 ;  /* 0x0000b40017b47a23 */ /* 0x008fe40000010808 */
[----:B------:R-:W-:Y:S02]  /*15230*/  FMUL.FTZ R8, R3, R172 ;  /* 0x000000ac03087220 */ /* 0x000fe40000410000 */
[----:B------:R-:W-:Y:S02]  /*15240*/  FADD.FTZ R9, R21, R9 ;  /* 0x0000000915097221 */ /* 0x000fe40000010000 */
[C---:B------:R-:W-:Y:S01]  /*15250*/  FMUL.FTZ R21, R3.reuse, R165 ;  /* 0x000000a503157220 */ /* 0x040fe20000410000 */
[----:B------:R2:W3:Y:S01]  /*15260*/  MUFU.EX2 R172, R11 ;  /* 0x0000000b00ac7308 */ /* 0x0004e20000000800 */
[----:B------:R-:W-:Y:S02]  /*15270*/  FADD.FTZ R188, R20, R9 ;  /* 0x0000000914bc7221 */ /* 0x000fe40000010000 */
[C---:B------:R-:W-:Y:S02]  /*15280*/  FMUL.FTZ R9, R3.reuse, R173 ;  /* 0x000000ad03097220 */ /* 0x040fe40000410000 */
[C---:B-1----:R-:W-:Y:S02]  /*15290*/  FMUL.FTZ R34, R2.reuse, R154 ;  /* 0x0000009a02227220 */ /* 0x042fe40000410000 */
[C---:B------:R-:W-:Y:S02]  /*152a0*/  FMUL.FTZ R35, R2.reuse, R155 ;  /* 0x0000009b02237220 */ /* 0x040fe40000410000 */
[----:B------:R-:W1:Y:S01]  /*152b0*/  LDSM.16.MT88.4 R152, [R151] ;  /* 0x000000009798783b */ /* 0x000e620000004200 */
[----:B------:R3:W-:Y:S01]  /*152c0*/  MUFU.EX2 R165, R177 ;  /* 0x000000b100a57308 */ /* 0x0007e20000000800 */
[C---:B------:R-:W-:Y:S02]  /*152d0*/  FMUL.FTZ R10, R2.reuse, R174 ;  /* 0x000000ae020a7220 */ /* 0x040fe40000410000 */
[C---:B------:R-:W-:Y:S02]  /*152e0*/  FMUL.FTZ R16, R3.reuse, R168 ;  /* 0x000000a803107220 */ /* 0x040fe40000410000 */
[C---:B------:R-:W-:Y:S02]  /*152f0*/  FMUL.FTZ R17, R3.reuse, R169 ;  /* 0x000000a903117220 */ /* 0x040fe40000410000 */
[C---:B------:R-:W-:Y:S02]  /*15300*/  FMUL.FTZ R18, R2.reuse, R170 ;  /* 0x000000aa02127220 */ /* 0x040fe40000410000 */
[C---:B------:R-:W-:Y:S01]  /*15310*/  FMUL.FTZ R19, R2.reuse, R171 ;  /* 0x000000ab02137220 */ /* 0x040fe20000410000 */
[----:B------:R-:W4:Y:S01]  /*15320*/  MUFU.EX2 R208, R179 ;  /* 0x000000b300d07308 */ /* 0x000f220000000800 */
[C---:B------:R-:W-:Y:S01]  /*15330*/  FMUL.FTZ R20, R3.reuse, R164 ;  /* 0x000000a403147220 */ /* 0x040fe20000410000 */
[----:B------:R-:W-:Y:S01]  /*15340*/  LDSM.16.MT88.4 R168, [R151+0x1000] ;  /* 0x0010000097a8783b */ /* 0x000fe20000004200 */
[C---:B------:R-:W-:Y:S02]  /*15350*/  FMUL.FTZ R22, R2.reuse, R166 ;  /* 0x000000a602167220 */ /* 0x040fe40000410000 */
[C---:B--2---:R-:W-:Y:S02]  /*15360*/  FMUL.FTZ R11, R2.reuse, R175 ;  /* 0x000000af020b7220 */ /* 0x044fe40000410000 */
[C---:B------:R-:W-:Y:S02]  /*15370*/  FMUL.FTZ R23, R2.reuse, R167 ;  /* 0x000000a702177220 */ /* 0x040fe40000410000 */
[C---:B------:R-:W-:Y:S02]  /*15380*/  FMUL.FTZ R26, R2.reuse, R162 ;  /* 0x000000a2021a7220 */ /* 0x040fe40000410000 */
[----:B------:R-:W-:Y:S02]  /*15390*/  FMUL.FTZ R27, R2, R163 ;  /* 0x000000a3021b7220 */ /* 0x000fe40000410000 */
[C---:B------:R-:W-:Y:S01]  /*153a0*/  FMUL.FTZ R24, R3.reuse, R160 ;  /* 0x000000a003187220 */ /* 0x040fe20000410000 */
[----:B---3--:R-:W-:Y:S01]  /*153b0*/  F2FP.PACK_AB R177, R172, R5 ;  /* 0x00000005acb1723e */ /* 0x008fe200000000ff */
[C---:B------:R-:W-:Y:S01]  /*153c0*/  FMUL.FTZ R25, R3.reuse, R161 ;  /* 0x000000a103197220 */ /* 0x040fe20000410000 */
[----:B------:R-:W-:Y:S01]  /*153d0*/  MUFU.EX2 R160, R184 ;  /* 0x000000b800a07308 */ /* 0x000fe20000000800 */
[C---:B------:R-:W-:Y:S02]  /*153e0*/  FMUL.FTZ R28, R3.reuse, R156 ;  /* 0x0000009c031c7220 */ /* 0x040fe40000410000 */
[C---:B------:R-:W-:Y:S02]  /*153f0*/  FMUL.FTZ R29, R3.reuse, R157 ;  /* 0x0000009d031d7220 */ /* 0x040fe40000410000 */
[C---:B------:R-:W-:Y:S02]  /*15400*/  FMUL.FTZ R30, R2.reuse, R158 ;  /* 0x0000009e021e7220 */ /* 0x040fe40000410000 */
[----:B------:R-:W-:Y:S01]  /*15410*/  FMUL.FTZ R31, R2, R159 ;  /* 0x0000009f021f7220 */ /* 0x000fe20000410000 */
[----:B----4-:R-:W-:Y:S01]  /*15420*/  F2FP.PACK_AB R179, R208, R165 ;  /* 0x000000a5d0b3723e */ /* 0x010fe200000000ff */
[----:B------:R-:W-:Y:S01]  /*15430*/  LDSM.16.MT88.4 R156, [R151+0x800] ;  /* 0x00080000979c783b */ /* 0x000fe20000004200 */
[----:B------:R-:W-:Y:S01]  /*15440*/  MUFU.EX2 R161, R185 ;  /* 0x000000b900a17308 */ /* 0x000fe20000000800 */
[C---:B------:R-:W-:Y:S02]  /*15450*/  FMUL.FTZ R36, R3.reuse, R36 ;  /* 0x0000002403247220 */ /* 0x040fe40000410000 */
[C---:B------:R-:W-:Y:S02]  /*15460*/  FMUL.FTZ R37, R3.reuse, R37 ;  /* 0x0000002503257220 */ /* 0x040fe40000410000 */
[C---:B-1----:R-:W-:Y:S05]  /*15470*/  HMMA.16816.F32 R8, R176.reuse, R152, R8 ;  /* 0x00000098b008723c */ /* 0x042fea0000001808 */
[C---:B------:R-:W-:Y:S01]  /*15480*/  FMUL.FTZ R38, R2.reuse, R38 ;  /* 0x0000002602267220 */ /* 0x040fe20000410000 */
[----:B------:R-:W-:Y:S01]  /*15490*/  MUFU.EX2 R185, R182 ;  /* 0x000000b600b97308 */ /* 0x000fe20000000800 */
[C---:B------:R-:W-:Y:S01]  /*154a0*/  FMUL.FTZ R39, R2.reuse, R39 ;  /* 0x0000002702277220 */ /* 0x040fe20000410000 */
[C---:B------:R-:W-:Y:S01]  /*154b0*/  HMMA.16816.F32 R16, R176.reuse, R154, R16 ;  /* 0x0000009ab010723c */ /* 0x040fe20000001810 */
[----:B------:R-:W1:Y:S03]  /*154c0*/  LDSM.16.MT88.4 R152, [R196] ;  /* 0x00000000c498783b */ /* 0x000e660000004200 */
[C---:B------:R-:W-:Y:S02]  /*154d0*/  FMUL.FTZ R40, R3.reuse, R40 ;  /* 0x0000002803287220 */ /* 0x040fe40000410000 */
[C---:B------:R-:W-:Y:S02]  /*154e0*/  FMUL.FTZ R41, R3.reuse, R41 ;  /* 0x0000002903297220 */ /* 0x040fe40000410000 */
[C---:B------:R-:W-:Y:S01]  /*154f0*/  FMUL.FTZ R42, R2.reuse, R42 ;  /* 0x0000002a022a7220 */ /* 0x040fe20000410000 */
[----:B------:R-:W-:Y:S03]  /*15500*/  MUFU.EX2 R184, R183 ;  /* 0x000000b700b87308 */ /* 0x000fe60000000800 */
        /* <DEDUP_REMOVED lines=16> */
[C---:B------:R-:W-:Y:S01]  /*15610*/  FMUL.FTZ R57, R3.reuse, R57 ;  /* 0x0000003903397220 */ /* 0x040fe20000410000 */
[C---:B-1----:R-:W-:Y:S03]  /*15620*/  HMMA.16816.F32 R20, R176.reuse, R152, R20 ;  /* 0x00000098b014723c */ /* 0x042fe60000001814 */
[C---:B------:R-:W-:Y:S02]  /*15630*/  FMUL.FTZ R58, R2.reuse, R58 ;  /* 0x0000003a023a7220 */ /* 0x040fe40000410000 */
[C---:B------:R-:W-:Y:S02]  /*15640*/  FMUL.FTZ R59, R2.reuse, R59 ;  /* 0x0000003b023b7220 */ /* 0x040fe40000410000 */
[C---:B------:R-:W-:Y:S01]  /*15650*/  FMUL.FTZ R60, R3.reuse, R60 ;  /* 0x0000003c033c7220 */ /* 0x040fe20000410000 */
[C---:B------:R-:W-:Y:S01]  /*15660*/  HMMA.16816.F32 R24, R176.reuse, R154, R24 ;  /* 0x0000009ab018723c */ /* 0x040fe20000001818 */
[----:B------:R-:W1:Y:S03]  /*15670*/  LDSM.16.MT88.4 R152, [R198] ;  /* 0x00000000c698783b */ /* 0x000e660000004200 */
        /* <DEDUP_REMOVED lines=47> */
[----:B------:R-:W1:Y:S03]  /*15970*/  LDSM.16.MT88.4 R152, [R151+0x1800] ;  /* 0x001800009798783b */ /* 0x000e660000004200 */
        /* <DEDUP_REMOVED lines=32> */
[C---:B------:R-:W-:Y:S02]  /*15b80*/  FFMA.FTZ R164, R2.reuse, R217, R5 ;  /* 0x000000d902a47223 */ /* 0x040fe40000010005 */
[----:B------:R-:W2:Y:S01]  /*15b90*/  MUFU.EX2 R5, R187 ;  /* 0x000000bb00057308 */ /* 0x000ea20000000800 */
        /* <DEDUP_REMOVED lines=8> */
[----:B------:R-:W-:Y:S01]  /*15c20*/  FMUL.FTZ R139, R2, R139 ;  /* 0x0000008b028b7220 */ /* 0x000fe20000410000 */
[C---:B-1----:R-:W-:Y:S04]  /*15c30*/  HMMA.16816.F32 R52, R176.reuse, R152, R52 ;  /* 0x00000098b034723c */ /* 0x042fe80000001834 */
[----:B------:R-:W-:Y:S01]  /*15c40*/  MUFU.EX2 R187, R181 ;  /* 0x000000b500bb7308 */ /* 0x000fe20000000800 */
[----:B--2---:R-:W-:Y:S03]  /*15c50*/  FADD.FTZ R2, R5, R188 ;  /* 0x000000bc05027221 */ /* 0x004fe60000010000 */
[C---:B------:R-:W-:Y:S01]  /*15c60*/  HMMA.16816.F32 R56, R176.reuse, R154, R56 ;  /* 0x0000009ab038723c */ /* 0x040fe20000001838 */
[----:B------:R-:W1:Y:S05]  /*15c70*/  LDSM.16.MT88.4 R152, [R198+0x1800] ;  /* 0x00180000c698783b */ /* 0x000e6a0000004200 */
[----:B------:R-:W2:Y:S01]  /*15c80*/  MUFU.EX2 R186, R180 ;  /* 0x000000b400ba7308 */ /* 0x000ea20000000800 */
[----:B---3--:R-:W-:Y:S05]  /*15c90*/  FADD.FTZ R2, R3, R2 ;  /* 0x0000000203027221 */ /* 0x008fea0000010000 */
[----:B------:R-:W-:Y:S04]  /*15ca0*/  FADD.FTZ R2, R161, R2 ;  /* 0x00000002a1027221 */ /* 0x000fe80000010000 */
[----:B------:R-:W-:Y:S01]  /*15cb0*/  MUFU.EX2 R180, R191 ;  /* 0x000000bf00b47308 */ /* 0x000fe20000000800 */
[----:B------:R-:W-:Y:S09]  /*15cc0*/  FADD.FTZ R2, R160, R2 ;  /* 0x00000002a0027221 */ /* 0x000ff20000010000 */
[----:B------:R-:W3:Y:S01]  /*15cd0*/  MUFU.EX2 R181, R192 ;  /* 0x000000c000b57308 */ /* 0x000ee20000000800 */
        /* <DEDUP_REMOVED lines=31> */
[----:B--2---:R-:W-:Y:S03]  /*15ed0*/  F2FP.PACK_AB R153, R186, R187 ;  /* 0x000000bbba99723e */ /* 0x004fe600000000ff */
[----:B------:R-:W-:Y:S02]  /*15ee0*/  F2FP.PACK_AB R154, R160, R161 ;  /* 0x000000a1a09a723e */ /* 0x000fe400000000ff */
[----:B------:R-:W2:Y:S02]  /*15ef0*/  LDSM.16.MT88.4 R160, [R196+0x800] ;  /* 0x00080000c4a0783b */ /* 0x000ea40000004200 */
[----:B------:R-:W4:Y:S01]  /*15f00*/  MUFU.EX2 R3, R194 ;  /* 0x000000c200037308 */ /* 0x000f220000000800 */
[----:B------:R-:W-:Y:S02]  /*15f10*/  F2FP.PACK_AB R155, R184, R185 ;  /* 0x000000b9b89b723e */ /* 0x000fe400000000ff */
[----:B------:R-:W-:Y:S02]  /*15f20*/  F2FP.PACK_AB R177, R183, R182 ;  /* 0x000000b6b7b1723e */ /* 0x000fe400000000ff */
[----:B---3--:R-:W-:Y:S03]  /*15f30*/  F2FP.PACK_AB R179, R181, R180 ;  /* 0x000000b4b5b3723e */ /* 0x008fe600000000ff */
[C---:B------:R-:W-:Y:S05]  /*15f40*/  HMMA.16816.F32 R8, R152.reuse, R156, R8 ;  /* 0x0000009c9808723c */ /* 0x040fea0000001808 */
[----:B-1----:R-:W-:Y:S03]  /*15f50*/  FADD.FTZ R2, R5, R2 ;  /* 0x0000000205027221 */ /* 0x002fe60000010000 */
[C---:B------:R-:W-:Y:S01]  /*15f60*/  HMMA.16816.F32 R16, R152.reuse, R158, R16 ;  /* 0x0000009e9810723c */ /* 0x040fe20000001810 */
[----:B------:R-:W1:Y:S03]  /*15f70*/  LDSM.16.MT88.4 R156, [R198+0x800] ;  /* 0x00080000c69c783b */ /* 0x000e660000004200 */
[C---:B----4-:R-:W-:Y:S01]  /*15f80*/  F2FP.PACK_AB R176, R3.reuse, R5 ;  /* 0x0000000503b0723e */ /* 0x050fe200000000ff */
[----:B------:R-:W-:Y:S02]  /*15f90*/  FADD.FTZ R2, R3, R2 ;  /* 0x0000000203027221 */ /* 0x000fe40000010000 */
[----:B------:R-:W-:Y:S01]  /*15fa0*/  FADD.FTZ R3, R172, R164 ;  /* 0x000000a4ac037221 */ /* 0x000fe20000010000 */
[----:B------:R-:W-:Y:S01]  /*15fb0*/  MOV R5, R4 ;  /* 0x0000000400057202 */ /* 0x000fe20000000f00 */
        /* <DEDUP_REMOVED lines=39> */
[C---:B-1----:R-:W-:Y:S01]  /*16230*/  HMMA.16816.F32 R124, R152.reuse, R156, R124 ;  /* 0x0000009c987c723c */ /* 0x042fe2000000187c */
[----:B------:R-:W1:Y:S07]  /*16240*/  MUFU.EX2 R156, R193 ;  /* 0x000000c1009c7308 */ /* 0x000e6e0000000800 */
[C---:B------:R-:W-:Y:S04]  /*16250*/  HMMA.16816.F32 R128, R152.reuse, R158, R128 ;  /* 0x0000009e9880723c */ /* 0x040fe80000001880 */
[C---:B-1----:R-:W-:Y:S01]  /*16260*/  F2FP.PACK_AB R178, R13.reuse, R156 ;  /* 0x0000009c0db2723e */ /* 0x042fe200000000ff */
[----:B------:R-:W-:Y:S03]  /*16270*/  FADD.FTZ R2, R156, R2 ;  /* 0x000000029c027221 */ /* 0x000fe60000010000 */
[C---:B--2---:R-:W-:Y:S04]  /*16280*/  HMMA.16816.F32 R132, R152.reuse, R160, R132 ;  /* 0x000000a09884723c */ /* 0x044fe80000001884 */
[----:B------:R-:W-:Y:S02]  /*16290*/  FADD.FTZ R218, R13, R2 ;  /* 0x000000020dda7221 */ /* 0x000fe40000010000 */
[----:B------:R-:W-:Y:S02]  /*162a0*/  FADD.FTZ R2, R165, R3 ;  /* 0x00000003a5027221 */ /* 0x000fe40000010000 */
[----:B------:R-:W-:Y:S01]  /*162b0*/  HMMA.16816.F32 R136, R152, R162, R136 ;  /* 0x000000a29888723c */ /* 0x000fe20000001888 */
[----:B------:R-:W1:Y:S03]  /*162c0*/  LDSM.16.MT88.4 R160, [R196+0x1000] ;  /* 0x00100000c4a0783b */ /* 0x000e660000004200 */
[----:B------:R-:W-:Y:S04]  /*162d0*/  FADD.FTZ R2, R208, R2 ;  /* 0x00000002d0027221 */ /* 0x000fe80000010000 */
        /* <DEDUP_REMOVED lines=8> */
[----:B------:R-:W-:Y:S04]  /*16360*/  FADD.FTZ R2, R184, R2 ;  /* 0x00000002b8027221 */ /* 0x000fe80000010000 */
[----:B------:R-:W-:Y:S04]  /*16370*/  FADD.FTZ R2, R182, R2 ;  /* 0x00000002b6027221 */ /* 0x000fe80000010000 */
[----:B------:R-:W-:Y:S04]  /*16380*/  FADD.FTZ R2, R183, R2 ;  /* 0x00000002b7027221 */ /* 0x000fe80000010000 */
[----:B------:R-:W-:Y:S01]  /*16390*/  FADD.FTZ R3, R180, R2 ;  /* 0x00000002b4037221 */ /* 0x000fe20000010000 */
[C---:B-1----:R-:W-:Y:S01]  /*163a0*/  HMMA.16816.F32 R164, R176.reuse, R160, R20 ;  /* 0x000000a0b0a4723c */ /* 0x042fe20000001814 */
[----:B------:R-:W1:Y:S02]  /*163b0*/  LDSM.16.MT88.4 R20, [R196+0x2800] ;  /* 0x00280000c414783b */ /* 0x000e640000004200 */
[----:B------:R-:W-:Y:S01]  /*163c0*/  IADD3 R2, R210, -0x1, RZ ;  /* 0xffffffffd2027810 */ /* 0x000fe20007ffe0ff */
[----:B------:R-:W-:Y:S03]  /*163d0*/  FADD.FTZ R217, R181, R3 ;  /* 0x00000003b5d97221 */ /* 0x000fe60000010000 */
[----:B------:R-:W-:Y:S01]  /*163e0*/  MOV R210, R2 ;  /* 0x0000000200d27202 */ /* 0x000fe20000000f00 */
        /* <DEDUP_REMOVED lines=41> */
.L_x_1837:
[----:B------:R-:W-:Y:S05]  /*16680*/  BRA.DIV ~URZ, `(.L_x_1850) ;  /* 0x000067e27f007947 */ /* 0x000fea000b800000 */
[----:B------:R-:W1:Y:S02]  /*16690*/  SHFL.BFLY PT, R2, R218, 0x2, 0x1f ;  /* 0x0c401f00da027f89 */ /* 0x000e6400000e0000 */
[----:B-1----:R-:W-:-:S05]  /*166a0*/  FADD.FTZ R2, R2, R218 ;  /* 0x000000da02027221 */ /* 0x002fca0000010000 */
[----:B------:R-:W1:Y:S02]  /*166b0*/  SHFL.BFLY PT, R3, R2, 0x1, 0x1f ;  /* 0x0c201f0002037f89 */ /* 0x000e6400000e0000 */
[----:B-1----:R-:W-:Y:S02]  /*166c0*/  FADD.FTZ R8, R2, R3 ;  /* 0x0000000302087221 */ /* 0x002fe40000010000 */
[----:B------:R-:W1:Y:S02]  /*166d0*/  SHFL.BFLY PT, R2, R217, 0x2, 0x1f ;  /* 0x0c401f00d9027f89 */ /* 0x000e6400000e0000 */
[----:B-1----:R-:W-:-:S05]  /*166e0*/  FADD.FTZ R4, R2, R217 ;  /* 0x000000d902047221 */ /* 0x002fca0000010000 */
[----:B------:R1:W2:Y:S02]  /*166f0*/  SHFL.BFLY PT, R2, R4, 0x1, 0x1f ;  /* 0x0c201f0004027f89 */ /* 0x0002a400000e0000 */
.L_x_1932:
[----:B------:R-:W-:Y:S01]  /*16700*/  FSETP.NE.FTZ.AND P0, PT, R8, RZ, PT ;  /* 0x000000ff0800720b */ /* 0x000fe20003f15000 */
[----:B-12---:R-:W-:Y:S01]  /*16710*/  FADD.FTZ R4, R2, R4 ;  /* 0x0000000402047221 */ /* 0x006fe20000010000 */
[----:B------:R-:W-:Y:S02]  /*16720*/  MOV R3, RZ ;  /* 0x000000ff00037202 */ /* 0x000fe40000000f00 */
[----:B------:R-:W-:Y:S02]  /*16730*/  MOV R21, 0xff800000 ;  /* 0xff80000000157802 */ /* 0x000fe40000000f00 */
[----:B------:R-:W-:-:S07]  /*16740*/  MOV R20, 0xff800000 ;  /* 0xff80000000147802 */ /* 0x000fce0000000f00 */
[----:B------:R-:W1:Y:S01]  /*16750*/  @P0 MUFU.LG2 R2, R8 ;  /* 0x0000000800020308 */ /* 0x000e620000000c00 */
[----:B------:R-:W-:-:S07]  /*16760*/  @P0 MOV R9, 0x3f317218 ;  /* 0x3f31721800090802 */ /* 0x000fce0000000f00 */
[----:B------:R1:W2:Y:S02]  /*16770*/  @P0 MUFU.RCP R3, R8 ;  /* 0x0000000800030308 */ /* 0x0002a40000001000 */
[----:B-1----:R-:W-:Y:S02]  /*16780*/  @P0 FMUL.FTZ R8, R2, 0.69314718246459960938 ;  /* 0x3f31721802080820 */ /* 0x002fe40000410000 */
[----:B------:R-:W-:Y:S02]  /*16790*/  @P0 FMUL.FTZ R2, R9, c[0x0][0x2d0] ;  /* 0x0000b40009020a20 */ /* 0x000fe40000410000 */
[C---:B--2---:R-:W-:Y:S02]  /*167a0*/  FMUL.FTZ R34, R3.reuse, R152 ;  /* 0x0000009803227220 */ /* 0x044fe40000410000 */
        /* <DEDUP_REMOVED lines=9> */
[----:B------:R-:W1:Y:S01]  /*16840*/  @P0 MUFU.RCP R2, R4 ;  /* 0x0000000400020308 */ /* 0x000e620000001000 */
[----:B------:R-:W-:Y:S01]  /*16850*/  @P0 MOV R6, 0x3f317218 ;  /* 0x3f31721800060802 */ /* 0x000fe20000000f00 */
[----:B------:R-:W-:-:S02]  /*16860*/  FMUL.FTZ R33, R3, R157 ;  /* 0x0000009d03217220 */ /* 0x000fc40000410000 */
[C---:B------:R-:W-:Y:S02]  /*16870*/  FMUL.FTZ R112, R3.reuse, R116 ;  /* 0x0000007403707220 */ /* 0x040fe40000410000 */
[C---:B------:R-:W-:Y:S02]  /*16880*/  FMUL.FTZ R113, R3.reuse, R117 ;  /* 0x0000007503717220 */ /* 0x040fe40000410000 */
[----:B------:R-:W2:Y:S01]  /*16890*/  @P0 MUFU.LG2 R4, R4 ;  /* 0x0000000400040308 */ /* 0x000ea20000000c00 */
[C---:B------:R-:W-:Y:S02]  /*168a0*/  FMUL.FTZ R22, R3.reuse, R136 ;  /* 0x0000008803167220 */ /* 0x040fe40000410000 */
[C---:B------:R-:W-:Y:S02]  /*168b0*/  FMUL.FTZ R23, R3.reuse, R137 ;  /* 0x0000008903177220 */ /* 0x040fe40000410000 */
[C---:B------:R-:W-:Y:S02]  /*168c0*/  FMUL.FTZ R116, R3.reuse, R120 ;  /* 0x0000007803747220 */ /* 0x040fe40000410000 */
[----:B------:R-:W-:-:S02]  /*168d0*/  FMUL.FTZ R117, R3, R121 ;  /* 0x0000007903757220 */ /* 0x000fc40000410000 */
[C---:B------:R-:W-:Y:S02]  /*168e0*/  FMUL.FTZ R156, R3.reuse, R128 ;  /* 0x00000080039c7220 */ /* 0x040fe40000410000 */
[C---:B------:R-:W-:Y:S02]  /*168f0*/  FMUL.FTZ R157, R3.reuse, R129 ;  /* 0x00000081039d7220 */ /* 0x040fe40000410000 */
[C---:B-1----:R-:W-:Y:S02]  /*16900*/  FMUL.FTZ R136, R2.reuse, R154 ;  /* 0x0000009a02887220 */ /* 0x042fe40000410000 */
[----:B------:R-:W-:Y:S02]  /*16910*/  FMUL.FTZ R137, R2, R155 ;  /* 0x0000009b02897220 */ /* 0x000fe40000410000 */
[C---:B------:R-:W-:Y:S02]  /*16920*/  FMUL.FTZ R120, R3.reuse, R132 ;  /* 0x0000008403787220 */ /* 0x040fe40000410000 */
[----:B------:R-:W-:-:S02]  /*16930*/  FMUL.FTZ R121, R3, R133 ;  /* 0x0000008503797220 */ /* 0x000fc40000410000 */
[C---:B------:R-:W-:Y:S02]  /*16940*/  FMUL.FTZ R128, R2.reuse, R162 ;  /* 0x000000a202807220 */ /* 0x040fe40000410000 */
        /* <DEDUP_REMOVED lines=11> */
[----:B--2---:R-:W-:Y:S02]  /*16a00*/  @P0 FMUL.FTZ R4, R4, 0.69314718246459960938 ;  /* 0x3f31721804040820 */ /* 0x004fe40000410000 */
        /* <DEDUP_REMOVED lines=99> */
.L_x_1758:
[----:B------:R1:W5:Y:S04]  /*17040*/  LDL R5, [R1] ;  /* 0x0000000001057983 */ /* 0x0003680000100800 */
[----:B------:R-:W2:Y:S01]  /*17050*/  S2R R3, SR_TID.X ;  /* 0x0000000000037919 */ /* 0x000ea20000002100 */
[----:B------:R-:W-:Y:S01]  /*17060*/  BSSY B0, `(.L_x_1851) ;  /* 0x0000011000007945 */ /* 0x000fe20003800000 */
[----:B--2---:R-:W-:-:S13]  /*17070*/  LOP3.LUT P0, RZ, R3, 0xff, RZ, 0xc0, !PT ;  /* 0x000000ff03ff7812 */ /* 0x004fda000780c0ff */
[----:B------:R-:W-:Y:S05]  /*17080*/  @P0 BRA `(.L_x_1852) ;  /* 0x000000e000000947 */ /* 0x000fea0003800000 */
[----:B-1----:R-:W1:Y:S01]  /*17090*/  S2R R3, SR_LANEID ;  /* 0x0000000000037919 */ /* 0x002e620000000000 */
[----:B------:R-:W-:Y:S01]  /*170a0*/  VOTEU.ANY UR4, UPT, PT ;  /* 0x0000000000047886 */ /* 0x000fe200038e0100 */
[----:B------:R-:W-:Y:S01]  /*170b0*/  IMAD.MOV.U32 R8, RZ, RZ, c[0x0][0x560] ;  /* 0x00015800ff087624 */ /* 0x000fe200078e00ff */
[----:B----4-:R-:W1:Y:S01]  /*170c0*/  FLO.U32 R4, UR4 ;  /* 0x0000000400047d00 */ /* 0x010e6200080e0000 */
[----:B------:R-:W-:Y:S01]  /*170d0*/  IMAD.MOV.U32 R9, RZ, RZ, c[0x0][0x564] ;  /* 0x00015900ff097624 */ /* 0x000fe200078e00ff */
[----:B-1----:R-:W-:-:S06]  /*170e0*/  ISETP.EQ.U32.AND P0, PT, R4, R3, PT ;  /* 0x000000030400720c */ /* 0x002fcc0003f02070 */
[----:B------:R-:W1:Y:S07]  /*170f0*/  POPC R3, UR4 ;  /* 0x0000000400037d09 */ /* 0x000e6e0008000000 */
[----:B-1----:R-:W2:Y:S04]  /*17100*/  @P0 ATOMG.E.ADD.STRONG.GPU PT, R3, [R8.64], R3 ;  /* 0x00000003080309a8 */ /* 0x002ea800081ee1c6 */
[----:B--2---:R1:W2:Y:S04]  /*17110*/  SHFL.IDX PT, R4, R3, R4, 0x1f ;  /* 0x00001f0403047589 */ /* 0x0042a800000e0000 */
[----:B-1----:R-:W1:Y:S02]  /*17120*/  S2R R3, SR_LTMASK ;  /* 0x0000000000037919 */ /* 0x002e640000003900 */
[----:B-1----:R-:W-:-:S06]  /*17130*/  LOP3.LUT R3, R3, UR4, RZ, 0xc0, !PT ;  /* 0x0000000403037c12 */ /* 0x002fcc000f8ec0ff */
[----:B------:R-:W2:Y:S02]  /*17140*/  POPC R3, R3 ;  /* 0x0000000300037309 */ /* 0x000ea40000000000 */
[----:B--2--5:R-:W-:-:S05]  /*17150*/  IADD3 R5, R4, c[0x0][0xc], R3 ;  /* 0x0000030004057a10 */ /* 0x024fca0007ffe003 */
[----:B------:R1:W-:Y:S02]  /*17160*/  STL [R1], R5 ;  /* 0x0000000501007387 */ /* 0x0003e40000100800 */
.L_x_1852:
[----:B-1----:R-:W-:Y:S05]  /*17170*/  BSYNC B0 ;  /* 0x0000000000007941 */ /* 0x002fea0003800000 */
.L_x_1851:
[----:B------:R-:W-:Y:S01]  /*17180*/  PRMT R2, R2, 0x9910, RZ ;  /* 0x0000991002027816 */ /* 0x000fe200000000ff */
[----:B------:R-:W-:Y:S01]  /*17190*/  BSSY B1, `(.L_x_1853) ;  /* 0x0000412000017945 */ /* 0x000fe20003800000 */
[----:B-----5:R-:W-:Y:S02]  /*171a0*/  IMAD.MOV.U32 R114, RZ, RZ, R5 ;  /* 0x000000ffff727224 */ /* 0x020fe400078e0005 */
[----:B------:R-:W-:-:S13]  /*171b0*/  ISETP.NE.AND P0, PT, R2, RZ, PT ;  /* 0x000000ff0200720c */ /* 0x000fda0003f05270 */
[----:B------:R-:W-:Y:S05]  /*171c0*/  @!P0 BRA `(.L_x_1854) ;  /* 0x000033a000008947 */ /* 0x000fea0003800000 */
[----:B------:R-:W2:Y:S04]  /*171d0*/  LDL R8, [R1+0x1c] ;  /* 0x00001c0001087983 */ /* 0x000ea80000100800 */
[----:B---3--:R-:W3:Y:S04]  /*171e0*/  LDL R13, [R1+0x20] ;  /* 0x00002000010d7983 */ /* 0x008ee80000100800 */
[----:B----4-:R-:W4:Y:S04]  /*171f0*/  LDL R11, [R1+0x28] ;  /* 0x00002800010b7983 */ /* 0x010f280000100800 */
        /* <DEDUP_REMOVED lines=9> */
[----:B--2---:R1:W-:Y:S04]  /*17290*/  STS [R8+0x80], R3 ;  /* 0x0000800308007388 */ /* 0x0043e80000000800 */
[----:B------:R2:W-:Y:S01]  /*172a0*/  STS [R8+0x480], R2 ;  /* 0x0004800208007388 */ /* 0x0005e20000000800 */
[----:B-1----:R-:W-:Y:S02]  /*172b0*/  F2FP.PACK_AB R3, R27, R26 ;  /* 0x0000001a1b03723e */ /* 0x002fe400000000ff */
[----:B--2---:R-:W-:-:S03]  /*172c0*/  F2FP.PACK_AB R2, R165, R164 ;  /* 0x000000a4a502723e */ /* 0x004fc600000000ff */
[----:B---3--:R1:W-:Y:S04]  /*172d0*/  STS [R13], R3 ;  /* 0x000000030d007388 */ /* 0x0083e80000000800 */
[----:B------:R2:W-:Y:S01]  /*172e0*/  STS [R13+0x400], R2 ;  /* 0x000400020d007388 */ /* 0x0005e20000000800 */
[----:B-1----:R-:W-:Y:S02]  /*172f0*/  F2FP.PACK_AB R3, R29, R28 ;  /* 0x0000001c1d03723e */ /* 0x002fe400000000ff */
[----:B--2---:R-:W-:-:S03]  /*17300*/  F2FP.PACK_AB R2, R133, R132 ;  /* 0x000000848502723e */ /* 0x004fc600000000ff */
[----:B----4-:R1:W-:Y:S04]  /*17310*/  STS [R11+0x80], R3 ;  /* 0x000080030b007388 */ /* 0x0103e80000000800 */
        /* <DEDUP_REMOVED lines=121> */
[----:B------:R-:W-:Y:S04]  /*17ab0*/  STS [R4+0xc000], R3 ;  /* 0x00c0000304007388 */ /* 0x000fe80000000800 */
[----:B------:R1:W-:Y:S04]  /*17ac0*/  STS [R4+0xc400], R2 ;  /* 0x00c4000204007388 */ /* 0x0003e80000000800 */
[----:B------:R-:W-:Y:S01]  /*17ad0*/  BAR.SYNC.DEFER_BLOCKING 0x1, 0x100 ;  /* 0x0044000000007b1d */ /* 0x000fe20000010000 */
[----:B------:R-:W-:Y:S02]  /*17ae0*/  ISETP.NE.AND.EX P2, PT, RZ, c[0x0][0x504], PT, P2 ;  /* 0x00014100ff007a0c */ /* 0x000fe40003f45320 */
[----:B-1----:R-:W-:-:S04]  /*17af0*/  @P1 IADD3 R2, P0, R252, c[0x0][0x508], RZ ;  /* 0x00014200fc021a10 */ /* 0x002fc80007f1e0ff */
[----:B--2---:R-:W-:Y:S02]  /*17b00*/  @P1 IADD3.X R3, R8, c[0x0][0x50c], RZ, P0, !PT ;  /* 0x0001430008031a10 */ /* 0x004fe400007fe4ff */
[----:B------:R-:W-:-:S03]  /*17b10*/  IADD3 R4, P0, R252, c[0x0][0x500], RZ ;  /* 0x00014000fc047a10 */ /* 0x000fc60007f1e0ff */
[----:B------:R1:W5:Y:S01]  /*17b20*/  @P1 LDG.E R16, [R2.64] ;  /* 0x0000000602101981 */ /* 0x000362000c1e1900 */
[----:B------:R-:W-:Y:S01]  /*17b30*/  IADD3.X R5, R8, c[0x0][0x504], RZ, P0, !PT ;  /* 0x0001410008057a10 */ /* 0x000fe200007fe4ff */
[----:B-1----:R-:W-:-:S06]  /*17b40*/  IMAD.MOV.U32 R3, RZ, RZ, RZ ;  /* 0x000000ffff037224 */ /* 0x002fcc00078e00ff */
[----:B------:R1:W5:Y:S01]  /*17b50*/  @P2 LDG.E R3, [R4.64] ;  /* 0x0000000604032981 */ /* 0x000362000c1e1900 */
[----:B----4-:R-:W-:-:S04]  /*17b60*/  ISETP.NE.AND P0, PT, R6, RZ, PT ;  /* 0x000000ff0600720c */ /* 0x010fc80003f05270 */
[----:B------:R-:W-:Y:S01]  /*17b70*/  SEL R2, R6, c[0x0][0x3d4], P0 ;  /* 0x0000f50006027a07 */ /* 0x000fe20000000000 */
[----:B------:R-:W-:Y:S05]  /*17b80*/  @P1 BRA `(.L_x_1855) ;  /* 0x0000004000001947 */ /* 0x000fea0003800000 */
[----:B-1----:R-:W-:Y:S05]  /*17b90*/  @!P2 BRA `(.L_x_1855) ;  /* 0x000000300000a947 */ /* 0x002fea0003800000 */
[----:B-----5:R1:W2:Y:S04]  /*17ba0*/  LDG.E R16, [R4.64] ;  /* 0x0000000604107981 */ /* 0x0202a8000c1e1900 */
[----:B-1----:R-:W2:Y:S02]  /*17bb0*/  LDG.E R4, [R4.64+0x4] ;  /* 0x0000040604047981 */ /* 0x002ea4000c1e1900 */
[----:B--2---:R-:W-:Y:S02]  /*17bc0*/  IADD3 R16, -R16, R4, RZ ;  /* 0x0000000410107210 */ /* 0x004fe40007ffe1ff */
.L_x_1855:
        /* <DEDUP_REMOVED lines=19> */
[----:B------:R-:W-:-:S04]  /*17d00*/  IMAD.WIDE.U32 R10, R14, R5, RZ ;  /* 0x000000050e0a7225 */ /* 0x000fc800078e00ff */
[C---:B------:R-:W-:Y:S02]  /*17d10*/  IMAD R6, R8.reuse, R6, R4 ;  /* 0x0000000608067224 */ /* 0x040fe400078e0204 */
[----:B------:R-:W-:-:S04]  /*17d20*/  IMAD.WIDE.U32 R8, R8, R2, RZ ;  /* 0x0000000208087225 */ /* 0x000fc800078e00ff */
[----:B------:R-:W-:Y:S01]  /*17d30*/  IMAD R4, R15, R5, RZ ;  /* 0x000000050f047224 */ /* 0x000fe200078e02ff */
[----:B------:R-:W-:Y:S01]  /*17d40*/  IADD3 R15, P1, P0, R8, R10, R3 ;  /* 0x0000000a080f7210 */ /* 0x000fe2000783e003 */
[----:B------:R-:W-:Y:S01]  /*17d50*/  IMAD.IADD R6, R9, 0x1, R6 ;  /* 0x0000000109067824 */ /* 0x000fe200078e0206 */
[----:B------:R-:W-:Y:S01]  /*17d60*/  SEL R8, R119, RZ, P2 ;  /* 0x000000ff77087207 */ /* 0x000fe20001000000 */
[----:B------:R-:W-:Y:S02]  /*17d70*/  IMAD.IADD R10, R11, 0x1, R4 ;  /* 0x000000010b0a7824 */ /* 0x000fe400078e0204 */
[----:B------:R-:W-:Y:S02]  /*17d80*/  IMAD.MOV.U32 R4, RZ, RZ, c[0x0][0x4e8] ;  /* 0x00013a00ff047624 */ /* 0x000fe400078e00ff */
[----:B------:R-:W-:Y:S01]  /*17d90*/  IMAD R11, R19, R8, RZ ;  /* 0x00000008130b7224 */ /* 0x000fe200078e02ff */
[----:B------:R-:W-:Y:S01]  /*17da0*/  IADD3.X R14, R6, R10, R13, P1, P0 ;  /* 0x0000000a060e7210 */ /* 0x000fe20000fe040d */
[----:B------:R-:W-:Y:S01]  /*17db0*/  IMAD.WIDE.U32 R8, R18, R8, RZ ;  /* 0x0000000812087225 */ /* 0x000fe200078e00ff */
[----:B------:R-:W-:Y:S01]  /*17dc0*/  ISETP.NE.AND P3, PT, R4, 0x1, PT ;  /* 0x000000010400780c */ /* 0x000fe20003f65270 */
[----:B------:R-:W2:Y:S02]  /*17dd0*/  LDL R18, [R1+0x188] ;  /* 0x0001880001127983 */ /* 0x000ea40000100800 */
[----:B------:R-:W-:-:S04]  /*17de0*/  IMAD R6, R115, 0x80, R118 ;  /* 0x0000008073067824 */ /* 0x000fc800078e0276 */
[----:B------:R-:W-:-:S06]  /*17df0*/  IMAD.MOV.U32 R4, RZ, RZ, R6 ;  /* 0x000000ffff047224 */ /* 0x000fcc00078e0006 */
[----:B------:R-:W-:-:S05]  /*17e00*/  @P3 IMAD.HI.U32 R10, R6, c[0x0][0x4ec], RZ ;  /* 0x00013b00060a3a27 */ /* 0x000fca00078e00ff */
[----:B------:R-:W-:Y:S01]  /*17e10*/  @P3 SHF.R.U32.HI R4, RZ, c[0x0][0x4f0], R10 ;  /* 0x00013c00ff043a19 */ /* 0x000fe2000001160a */
[----:B------:R-:W-:-:S03]  /*17e20*/  IMAD.IADD R11, R9, 0x1, R11 ;  /* 0x00000001090b7824 */ /* 0x000fc600078e020b */
[----:B------:R-:W-:Y:S02]  /*17e30*/  IADD3 R8, P1, P0, R4, R15, R8 ;  /* 0x0000000f04087210 */ /* 0x000fe4000783e008 */
[----:B------:R-:W-:-:S04]  /*17e40*/  SHF.R.S32.HI R9, RZ, 0x1f, R4 ;  /* 0x0000001fff097819 */ /* 0x000fc80000011404 */
[----:B------:R-:W-:Y:S02]  /*17e50*/  IADD3.X R9, R9, R14, R11, P1, P0 ;  /* 0x0000000e09097210 */ /* 0x000fe40000fe040b */
[----:B------:R-:W1:Y:S01]  /*17e60*/  LDC.64 R10, c[0x0][R17+0x160] ;  /* 0x00005800110a7b82 */ /* 0x000e620000000a00 */
[----:B------:R-:W3:Y:S01]  /*17e70*/  S2R R119, SR_TID.X ;  /* 0x0000000000777919 */ /* 0x000ee20000002100 */
[----:B------:R-:W-:-:S04]  /*17e80*/  IMAD.MOV R4, RZ, RZ, -R4 ;  /* 0x000000ffff047224 */ /* 0x000fc800078e0a04 */
[----:B------:R-:W-:-:S05]  /*17e90*/  IMAD R4, R4, c[0x0][0x4e8], R6 ;  /* 0x00013a0004047a24 */ /* 0x000fca00078e0206 */
[----:B------:R-:W-:Y:S02]  /*17ea0*/  SHF.R.S32.HI R14, RZ, 0x1f, R4 ;  /* 0x0000001fff0e7819 */ /* 0x000fe40000011404 */
[----:B---3--:R-:W-:-:S04]  /*17eb0*/  SHF.R.S32.HI R118, RZ, 0x1f, R119 ;  /* 0x0000001fff767819 */ /* 0x008fc80000011477 */
[----:B------:R-:W-:Y:S01]  /*17ec0*/  LEA.HI R118, R118, R119, RZ, 0x5 ;  /* 0x0000007776767211 */ /* 0x000fe200078f28ff */
        /* <DEDUP_REMOVED lines=8> */
[----:B------:R-:W-:Y:S02]  /*17f50*/  LEA R10, P0, R8, R10, 0x2 ;  /* 0x0000000a080a7211 */ /* 0x000fe400078010ff */
        /* <DEDUP_REMOVED lines=9> */
[----:B--2---:R-:W-:-:S05]  /*17ff0*/  IMAD R8, R115, 0x80, R18 ;  /* 0x0000008073087824 */ /* 0x004fca00078e0212 */
        /* <DEDUP_REMOVED lines=10> */
[----:B------:R-:W-:Y:S01]  /*180a0*/  LEA R6, R115, R0, 0x7 ;  /* 0x0000000073067211 */ /* 0x000fe200078e38ff */
[C---:B------:R-:W-:Y:S01]  /*180b0*/  IMAD.WIDE.U32 R8, R3.reuse, c[0x0][0x3a0], RZ ;  /* 0x0000e80003087a25 */ /* 0x040fe200078e00ff */
[----:B-1----:R-:W-:Y:S01]  /*180c0*/  SHF.R.S32.HI R10, RZ, 0x1f, R2 ;  /* 0x0000001fff0a7819 */ /* 0x002fe20000011402 */
[----:B------:R1:W2:Y:S02]  /*180d0*/  LDS.128 R32, [R203+0x80] ;  /* 0x00008000cb207984 */ /* 0x0002a40000000c00 */
[----:B------:R-:W-:-:S02]  /*180e0*/  IMAD R3, R3, c[0x0][0x3a4], R13 ;  /* 0x0000e90003037a24 */ /* 0x000fc400078e020d */
[----:B------:R-:W-:Y:S01]  /*180f0*/  @P3 IMAD.HI.U32 R11, R6, c[0x0][0x4ec], RZ ;  /* 0x00013b00060b3a27 */ /* 0x000fe200078e00ff */
[----:B------:R1:W3:Y:S02]  /*18100*/  LDS.128 R48, [R203+0x1080] ;  /* 0x00108000cb307984 */ /* 0x0002e40000000c00 */
[----:B------:R-:W-:Y:S01]  /*18110*/  IADD3 R9, R9, R3, RZ ;  /* 0x0000000309097210 */ /* 0x000fe20007ffe0ff */
[----:B------:R-:W-:Y:S01]  /*18120*/  IMAD R10, R10, c[0x0][0x3f0], RZ ;  /* 0x0000fc000a0a7a24 */ /* 0x000fe200078e02ff */
[----:B------:R1:W4:Y:S01]  /*18130*/  LDS.128 R64, [R203+0x2080] ;  /* 0x00208000cb407984 */ /* 0x0003220000000c00 */
[----:B------:R-:W-:Y:S02]  /*18140*/  MOV R3, R6 ;  /* 0x0000000600037202 */ /* 0x000fe40000000f00 */
[----:B------:R-:W-:Y:S01]  /*18150*/  IMAD.WIDE.U32 R8, R5, c[0x0][0x3e8], R8 ;  /* 0x0000fa0005087a25 */ /* 0x000fe200078e0008 */
[----:B------:R1:W1:Y:S01]  /*18160*/  LDS.128 R80, [R203+0x3080] ;  /* 0x00308000cb507984 */ /* 0x0002620000000c00 */
[----:B------:R-:W-:-:S02]  /*18170*/  @P3 SHF.R.U32.HI R3, RZ, c[0x0][0x4f0], R11 ;  /* 0x00013c00ff033a19 */ /* 0x000fc4000001160b */
[----:B------:R-:W-:Y:S01]  /*18180*/  IMAD R9, R5, c[0x0][0x3ec], R9 ;  /* 0x0000fb0005097a24 */ /* 0x000fe200078e0209 */
[----:B------:R1:W1:Y:S01]  /*18190*/  LDS.128 R28, [R203+0x4080] ;  /* 0x00408000cb1c7984 */ /* 0x0002620000000c00 */
[C---:B------:R-:W-:Y:S01]  /*181a0*/  IMAD R10, R2.reuse, c[0x0][0x3f4], R10 ;  /* 0x0000fd00020a7a24 */ /* 0x040fe200078e020a */
[----:B------:R-:W-:Y:S01]  /*181b0*/  SHF.R.S32.HI R5, RZ, 0x1f, R3 ;  /* 0x0000001fff057819 */ /* 0x000fe20000011403 */
[----:B------:R-:W-:Y:S01]  /*181c0*/  IMAD.WIDE.U32 R8, R2, c[0x0][0x3f0], R8 ;  /* 0x0000fc0002087a25 */ /* 0x000fe200078e0008 */
[----:B------:R1:W1:Y:S01]  /*181d0*/  LDS.128 R44, [R203+0x5080] ;  /* 0x00508000cb2c7984 */ /* 0x0002620000000c00 */
[----:B------:R-:W-:-:S03]  /*181e0*/  IADD3 R2, -R3, RZ, RZ ;  /* 0x000000ff03027210 */ /* 0x000fc60007ffe1ff */
        /* <DEDUP_REMOVED lines=9> */
[----:B------:R1:W1:Y:S02]  /*18280*/  LDS.128 R40, [R203+0x9080] ;  /* 0x00908000cb287984 */ /* 0x0002640000000c00 */
[----:B------:R-:W-:Y:S01]  /*18290*/  IADD3 R3, R3, R10, RZ ;  /* 0x0000000a03037210 */ /* 0x000fe20007ffe0ff */
[----:B------:R-:W-:Y:S01]  /*182a0*/  IMAD R6, R6, c[0x0][0x3d8], RZ ;  /* 0x0000f60006067a24 */ /* 0x000fe200078e02ff */
[----:B------:R1:W1:Y:S03]  /*182b0*/  LDS.128 R56, [R203+0xa080] ;  /* 0x00a08000cb387984 */ /* 0x0002660000000c00 */
[C---:B------:R-:W-:Y:S01]  /*182c0*/  IMAD.WIDE.U32 R2, R5.reuse, c[0x0][0x3d8], R2 ;  /* 0x0000f60005027a25 */ /* 0x040fe200078e0002 */
[----:B------:R1:W1:Y:S03]  /*182d0*/  LDS.128 R72, [R203+0xb080] ;  /* 0x00b08000cb487984 */ /* 0x0002660000000c00 */
[----:B------:R-:W-:Y:S01]  /*182e0*/  IMAD R5, R5, c[0x0][0x3dc], R6 ;  /* 0x0000f70005057a24 */ /* 0x000fe200078e0206 */
[----:B------:R1:W1:Y:S01]  /*182f0*/  LDS.128 R20, [R203+0xc080] ;  /* 0x00c08000cb147984 */ /* 0x0002620000000c00 */
[----:B------:R-:W-:-:S02]  /*18300*/  LEA R16, P0, R2, c[0x0][0x380], 0x1 ;  /* 0x0000e00002107a11 */ /* 0x000fc400078008ff */
[----:B------:R-:W-:Y:S01]  /*18310*/  LEA R6, R115, R143, 0x7 ;  /* 0x0000008f73067211 */ /* 0x000fe200078e38ff */
[----:B------:R1:W1:Y:S01]  /*18320*/  LDS.128 R36, [R203+0xd080] ;  /* 0x00d08000cb247984 */ /* 0x0002620000000c00 */
[----:B------:R-:W-:-:S03]  /*18330*/  IADD3 R3, R3, R5, RZ ;  /* 0x0000000503037210 */ /* 0x000fc60007ffe0ff */
[----:B------:R1:W1:Y:S01]  /*18340*/  LDS.128 R52, [R203+0xe080] ;  /* 0x00e08000cb347984 */ /* 0x0002620000000c00 */
[----:B------:R-:W-:-:S03]  /*18350*/  LEA.HI.X R13, R2, c[0x0][0x384], R3, 0x1, P0 ;  /* 0x0000e100020d7a11 */ /* 0x000fc600000f0c03 */
[----:B------:R1:W1:Y:S01]  /*18360*/  LDS.128 R68, [R203+0xf080] ;  /* 0x00f08000cb447984 */ /* 0x0002620000000c00 */
[----:B------:R-:W-:Y:S05]  /*18370*/  BRA.DIV ~URZ, `(.L_x_1857) ;  /* 0x00004c227f007947 */ /* 0x000fea000b800000 */
[----:B--234-:R2:W3:Y:S02]  /*18380*/  SHFL.IDX PT, R5, R13, RZ, 0x181f ;  /* 0x00181fff0d057589 */ /* 0x01c4e400000e0000 */
.L_x_1933:
[----:B------:R-:W-:Y:S05]  /*18390*/  BRA.DIV ~URZ, `(.L_x_1858) ;  /* 0x00004c727f007947 */ /* 0x000fea000b800000 */
[----:B------:R4:W2:Y:S02]  /*183a0*/  SHFL.IDX PT, R2, R16, RZ, 0x181f ;  /* 0x00181fff10027589 */ /* 0x0008a400000e0000 */
.L_x_1934:
        /* <DEDUP_REMOVED lines=9> */
[CC--:B------:R-:W-:Y:S02]  /*18440*/  @!P1 LEA R8, P5, R205.reuse, R2.reuse, 0x1 ;  /* 0x00000002cd089211 */ /* 0x0c0fe400078a08ff */
[-C--:B---3--:R-:W-:Y:S02]  /*18450*/  @!P3 LEA.HI.X R15, R140, R5.reuse, R141, 0x1, P4 ;  /* 0x000000058c0fb211 */ /* 0x088fe400020f0c8d */
        /* <DEDUP_REMOVED lines=8> */
.L_x_1860:
[----:B------:R-:W-:Y:S05]  /*184e0*/  BSYNC B0 ;  /* 0x0000000000007941 */ /* 0x000fea0003800000 */
.L_x_1859:
[----:B------:R-:W-:Y:S05]  /*184f0*/  BRA.DIV ~URZ, `(.L_x_1861) ;  /* 0x00004b827f007947 */ /* 0x000fea000b800000 */
[----:B---3--:R3:W4:Y:S04]  /*18500*/  SHFL.IDX PT, R5, R13, 0x1, 0x181f ;  /* 0x00381f000d057f89 */ /* 0x00872800000e0000 */
[----:B--2---:R3:W2:Y:S02]  /*18510*/  SHFL.IDX PT, R2, R16, 0x1, 0x181f ;  /* 0x00381f0010027f89 */ /* 0x0046a400000e0000 */
.L_x_1935:
        /* <DEDUP_REMOVED lines=11> */
[-C--:B----4-:R-:W-:Y:S02]  /*185d0*/  @!P3 LEA.HI.X R15, R140, R5.reuse, R141, 0x1, P4 ;  /* 0x000000058c0fb211 */ /* 0x090fe400020f0c8d */
        /* <DEDUP_REMOVED lines=8> */
.L_x_1863:
[----:B------:R-:W-:Y:S05]  /*18660*/  BSYNC B0 ;  /* 0x0000000000007941 */ /* 0x000fea0003800000 */
.L_x_1862:
[----:B------:R-:W-:Y:S05]  /*18670*/  BRA.DIV ~URZ, `(.L_x_1864) ;  /* 0x00004ad27f007947 */ /* 0x000fea000b800000 */
[----:B----4-:R4:W3:Y:S02]  /*18680*/  SHFL.IDX PT, R5, R13, 0x2, 0x181f ;  /* 0x00581f000d057f89 */ /* 0x0108e400000e0000 */
.L_x_1936:
[----:B------:R-:W-:Y:S05]  /*18690*/  BRA.DIV ~URZ, `(.L_x_1865) ;  /* 0x00004b227f007947 */ /* 0x000fea000b800000 */
[----:B--2---:R2:W4:Y:S02]  /*186a0*/  SHFL.IDX PT, R2, R16, 0x2, 0x181f ;  /* 0x00581f0010027f89 */ /* 0x00452400000e0000 */
.L_x_1937:
        /* <DEDUP_REMOVED lines=20> */
.L_x_1867:
[----:B------:R-:W-:Y:S05]  /*187f0*/  BSYNC B0 ;  /* 0x0000000000007941 */ /* 0x000fea0003800000 */
.L_x_1866:
[----:B------:R-:W-:Y:S05]  /*18800*/  BRA.DIV ~URZ, `(.L_x_1868) ;  /* 0x00004a227f007947 */ /* 0x000fea000b800000 */
[----:B---3--:R3:W2:Y:S04]  /*18810*/  SHFL.IDX PT, R5, R13, 0x3, 0x181f ;  /* 0x00781f000d057f89 */ /* 0x0086a800000e0000 */
[----:B----4-:R3:W4:Y:S02]  /*18820*/  SHFL.IDX PT, R2, R16, 0x3, 0x181f ;  /* 0x00781f0010027f89 */ /* 0x01072400000e0000 */
.L_x_1938:
        /* <DEDUP_REMOVED lines=17> */
[----:B------:R-:W-:-:S04]  /*18940*/  LEA R2, P0, R204, R2, 0x1 ;  /* 0x00000002cc027211 */ /* 0x000fc800078008ff */
[----:B------:R-:W-:-:S05]  /*18950*/  LEA.HI.X R3, R204, R5, R215, 0x1, P0 ;  /* 0x00000005cc037211 */ /* 0x000fca00000f0cd7 */
[----:B------:R2:W-:Y:S01]  /*18960*/  ST.E.128 [R2.64], R68 ;  /* 0x0000004402007985 */ /* 0x0005e2000c101d06 */
[----:B------:R-:W-:Y:S05]  /*18970*/  BRA `(.L_x_1869) ;  /* 0x0000293000007947 */ /* 0x000fea0003800000 */
.L_x_1856:
[----:B-1----:R-:W2:Y:S01]  /*18980*/  LDL.LU R10, [R1+0x40] ;  /* 0x00004000010a7983 */ /* 0x002ea20000300800 */
[----:B------:R-:W-:Y:S02]  /*18990*/  IMAD R13, R13, c[0x0][0x408], RZ ;  /* 0x000102000d0d7a24 */ /* 0x000fe400078e02ff */
[----:B------:R-:W-:-:S04]  /*189a0*/  IMAD.WIDE.U32 R8, R3, c[0x0][0x408], RZ ;  /* 0x0001020003087a25 */ /* 0x000fc800078e00ff */
        /* <DEDUP_REMOVED lines=8> */
[----:B------:R-:W-:-:S05]  /*18a30*/  IMAD R2, R2, c[0x0][0x444], R3 ;  /* 0x0001110002027a24 */ /* 0x000fca00078e0203 */
[----:B------:R-:W-:Y:S02]  /*18a40*/  IADD3 R3, R5, R2, RZ ;  /* 0x0000000205037210 */ /* 0x000fe40007ffe0ff */
[----:B------:R-:W-:-:S05]  /*18a50*/  MOV R2, R4 ;  /* 0x0000000400027202 */ /* 0x000fca0000000f00 */
[----:B--2---:R-:W-:-:S04]  /*18a60*/  IMAD.WIDE.U32 R2, R10, c[0x0][0x448], R2 ;  /* 0x000112000a027a25 */ /* 0x004fc800078e0002 */
[----:B------:R-:W-:Y:S01]  /*18a70*/  IMAD R5, R10, c[0x0][0x44c], R3 ;  /* 0x000113000a057a24 */ /* 0x000fe200078e0203 */
[----:B------:R-:W-:Y:S01]  /*18a80*/  MOV R4, R2 ;  /* 0x0000000200047202 */ /* 0x000fe20000000f00 */
[----:B------:R-:W-:Y:S01]  /*18a90*/  @P3 IMAD.HI.U32 R3, R6, c[0x0][0x4ec], RZ ;  /* 0x00013b0006033a27 */ /* 0x000fe200078e00ff */
[----:B------:R-:W-:-:S04]  /*18aa0*/  MOV R2, R6 ;  /* 0x0000000600027202 */ /* 0x000fc80000000f00 */
[----:B------:R-:W-:-:S04]  /*18ab0*/  @P3 SHF.R.U32.HI R2, RZ, c[0x0][0x4f0], R3 ;  /* 0x00013c00ff023a19 */ /* 0x000fc80000011603 */
[C---:B------:R-:W-:Y:S01]  /*18ac0*/  IADD3 R3, -R2.reuse, RZ, RZ ;  /* 0x000000ff02037210 */ /* 0x040fe20007ffe1ff */
[----:B------:R-:W-:-:S04]  /*18ad0*/  IMAD.WIDE.U32 R4, R2, c[0x0][0x430], R4 ;  /* 0x00010c0002047a25 */ /* 0x000fc800078e0004 */
[----:B------:R-:W-:Y:S01]  /*18ae0*/  IMAD R6, R3, c[0x0][0x4e8], R6 ;  /* 0x00013a0003067a24 */ /* 0x000fe200078e0206 */
[----:B------:R-:W-:-:S05]  /*18af0*/  SHF.R.S32.HI R3, RZ, 0x1f, R2 ;  /* 0x0000001fff037819 */ /* 0x000fca0000011402 */
[----:B------:R-:W-:-:S04]  /*18b00*/  IMAD R3, R3, c[0x0][0x430], RZ ;  /* 0x00010c0003037a24 */ /* 0x000fc800078e02ff */
[----:B------:R-:W-:-:S05]  /*18b10*/  IMAD R2, R2, c[0x0][0x434], R3 ;  /* 0x00010d0002027a24 */ /* 0x000fca00078e0203 */
[----:B------:R-:W-:Y:S02]  /*18b20*/  IADD3 R3, R5, R2, RZ ;  /* 0x0000000205037210 */ /* 0x000fe40007ffe0ff */
[----:B------:R-:W-:Y:S02]  /*18b30*/  MOV R2, R4 ;  /* 0x0000000400027202 */ /* 0x000fe40000000f00 */
        /* <DEDUP_REMOVED lines=9> */
.L_x_1939:
[----:B------:R-:W-:Y:S05]  /*18bd0*/  BRA.DIV ~URZ, `(.L_x_1871) ;  /* 0x000047927f007947 */ /* 0x000fea000b800000 */
[----:B------:R3:W4:Y:S02]  /*18be0*/  SHFL.IDX PT, R2, R5, RZ, 0x1c1f ;  /* 0x001c1fff05027589 */ /* 0x00072400000e0000 */
.L_x_1940:
[----:B------:R-:W-:Y:S01]  /*18bf0*/  BSSY B0, `(.L_x_1872) ;  /* 0x00000c1000007945 */ /* 0x000fe20003800000 */
[----:B------:R-:W-:Y:S05]  /*18c00*/  @P0 BRA `(.L_x_1873) ;  /* 0x00000bf000000947 */ /* 0x000fea0003800000 */
[----:B------:R-:W5:Y:S04]  /*18c10*/  LDL R8, [R1+0x4c] ;  /* 0x00004c0001087983 */ /* 0x000f680000100800 */
[----:B---3--:R-:W3:Y:S04]  /*18c20*/  LDL R14, [R1+0xc0] ;  /* 0x0000c000010e7983 */ /* 0x008ee80000100800 */
[----:B----4-:R-:W4:Y:S04]  /*18c30*/  LDL R20, [R1+0x158] ;  /* 0x0001580001147983 */ /* 0x010f280000100800 */
[----:B--2---:R-:W2:Y:S04]  /*18c40*/  LDL R17, [R1+0xbc] ;  /* 0x0000bc0001117983 */ /* 0x004ea80000100800 */
[----:B------:R-:W2:Y:S04]  /*18c50*/  LDL R21, [R1+0xb8] ;  /* 0x0000b80001157983 */ /* 0x000ea80000100800 */
        /* <DEDUP_REMOVED lines=8> */
[----:B-----5:R-:W-:-:S13]  /*18ce0*/  ISETP.GE.AND P0, PT, R8, c[0x0][0x3c8], PT ;  /* 0x0000f20008007a0c */ /* 0x020fda0003f06270 */
[----:B------:R-:W-:-:S04]  /*18cf0*/  @!P0 IMAD.MOV.U32 R3, RZ, RZ, R4 ;  /* 0x000000ffff038224 */ /* 0x000fc800078e0004 */
[----:B------:R-:W-:Y:S01]  /*18d00*/  @!P0 IMAD.WIDE R8, R8, 0x4, R2 ;  /* 0x0000000408088825 */ /* 0x000fe200078e0202 */
[----:B--2---:R-:W-:Y:S01]  /*18d10*/  ISETP.GE.AND P2, PT, R21, c[0x0][0x3c8], PT ;  /* 0x0000f20015007a0c */ /* 0x004fe20003f46270 */
[----:B------:R-:W2:Y:S04]  /*18d20*/  LDL R3, [R1+0xa4] ;  /* 0x0000a40001037983 */ /* 0x000ea80000100800 */
[----:B------:R5:W-:Y:S01]  /*18d30*/  @!P0 ST.E.64 [R8.64], R24 ;  /* 0x0000001808008985 */ /* 0x000be2000c101b06 */
[----:B---3--:R-:W-:-:S13]  /*18d40*/  ISETP.GE.AND P0, PT, R14, c[0x0][0x3c8], PT ;  /* 0x0000f2000e007a0c */ /* 0x008fda0003f06270 */
[C---:B-----5:R-:W-:Y:S01]  /*18d50*/  @!P0 LEA R8, P1, R14.reuse, R2, 0x2 ;  /* 0x000000020e088211 */ /* 0x060fe200078210ff */
[----:B------:R-:W3:Y:S03]  /*18d60*/  LDL R25, [R1+0x140] ;  /* 0x0001400001197983 */ /* 0x000ee60000100800 */
[----:B----4-:R-:W-:Y:S01]  /*18d70*/  @!P0 LEA.HI.X R9, R14, R4, R20, 0x2, P1 ;  /* 0x000000040e098211 */ /* 0x010fe200008f1414 */
[----:B------:R-:W4:Y:S04]  /*18d80*/  LDL R24, [R1+0x94] ;  /* 0x0000940001187983 */ /* 0x000f280000100800 */
[----:B------:R-:W5:Y:S04]  /*18d90*/  LDL R14, [R1+0x144] ;  /* 0x00014400010e7983 */ /* 0x000f680000100800 */
[----:B------:R1:W-:Y:S01]  /*18da0*/  @!P0 ST.E.64 [R8.64], R26 ;  /* 0x0000001a08008985 */ /* 0x0003e2000c101b06 */
[----:B------:R-:W-:-:S03]  /*18db0*/  ISETP.GE.AND P0, PT, R17, c[0x0][0x3c8], PT ;  /* 0x0000f20011007a0c */ /* 0x000fc60003f06270 */
[----:B------:R-:W2:Y:S10]  /*18dc0*/  LDL R20, [R1+0xac] ;  /* 0x0000ac0001147983 */ /* 0x000eb40000100800 */
[C---:B-1----:R-:W-:Y:S01]  /*18dd0*/  @!P0 LEA R8, P1, R17.reuse, R2, 0x2 ;  /* 0x0000000211088211 */ /* 0x042fe200078210ff */
[----:B------:R-:W3:Y:S03]  /*18de0*/  LDL R26, [R1+0x8c] ;  /* 0x00008c00011a7983 */ /* 0x000ee60000100800 */
[----:B------:R-:W-:Y:S01]  /*18df0*/  @!P0 LEA.HI.X R9, R17, R4, R118, 0x2, P1 ;  /* 0x0000000411098211 */ /* 0x000fe200008f1476 */
[----:B------:R-:W3:Y:S01]  /*18e00*/  LDL R27, [R1+0x11c] ;  /* 0x00011c00011b7983 */ /* 0x000ee20000100800 */
[----:B------:R-:W-:-:S03]  /*18e10*/  ISETP.GE.AND P1, PT, R10, c[0x0][0x3c8], PT ;  /* 0x0000f2000a007a0c */ /* 0x000fc60003f26270 */
[----:B------:R-:W4:Y:S04]  /*18e20*/  LDL R17, [R1+0xa8] ;  /* 0x0000a80001117983 */ /* 0x000f280000100800 */
[----:B------:R1:W-:Y:S02]  /*18e30*/  @!P0 ST.E.64 [R8.64], R28 ;  /* 0x0000001c08008985 */ /* 0x0003e4000c101b06 */
[C---:B-1----:R-:W-:Y:S02]  /*18e40*/  @!P2 LEA R8, P0, R21.reuse, R2, 0x2 ;  /* 0x000000021508a211 */ /* 0x042fe400078010ff */
[----:B------:R-:W4:Y:S02]  /*18e50*/  LDL R29, [R1+0x9c] ;  /* 0x00009c00011d7983 */ /* 0x000f240000100800 */
[----:B------:R-:W-:-:S02]  /*18e60*/  @!P2 LEA.HI.X R9, R21, R4, R115, 0x2, P0 ;  /* 0x000000041509a211 */ /* 0x000fc400000f1473 */
[----:B------:R-:W4:Y:S04]  /*18e70*/  LDL R28, [R1+0x124] ;  /* 0x00012400011c7983 */ /* 0x000f280000100800 */
[----:B------:R-:W4:Y:S04]  /*18e80*/  LDL R21, [R1+0x13c] ;  /* 0x00013c0001157983 */ /* 0x000f280000100800 */
[----:B------:R1:W-:Y:S02]  /*18e90*/  @!P2 ST.E.64 [R8.64], R30 ;  /* 0x0000001e0800a985 */ /* 0x0003e4000c101b06 */
[----:B-1----:R-:W-:-:S02]  /*18ea0*/  @!P1 LEA R8, P0, R10, R2, 0x2 ;  /* 0x000000020a089211 */ /* 0x002fc400078010ff */
[----:B------:R-:W4:Y:S02]  /*18eb0*/  LDL R30, [R1+0x12c] ;  /* 0x00012c00011e7983 */ /* 0x000f240000100800 */
[----:B------:R-:W-:Y:S02]  /*18ec0*/  @!P1 LEA.HI.X R9, R10, R4, R19, 0x2, P0 ;  /* 0x000000040a099211 */ /* 0x000fe400000f1413 */
[----:B------:R-:W4:Y:S04]  /*18ed0*/  LDL R31, [R1+0x6c] ;  /* 0x00006c00011f7983 */ /* 0x000f280000100800 */
[----:B------:R-:W4:Y:S01]  /*18ee0*/  LDL R19, [R1+0x138] ;  /* 0x0001380001137983 */ /* 0x000f220000100800 */
[----:B------:R-:W-:-:S03]  /*18ef0*/  ISETP.GE.AND P2, PT, R13, c[0x0][0x3c8], PT ;  /* 0x0000f2000d007a0c */ /* 0x000fc60003f46270 */
[----:B------:R1:W-:Y:S01]  /*18f00*/  @!P1 ST.E.64 [R8.64], R32 ;  /* 0x0000002008009985 */ /* 0x0003e2000c101b06 */
[----:B------:R-:W-:-:S03]  /*18f10*/  ISETP.GE.AND P1, PT, R11, c[0x0][0x3c8], PT ;  /* 0x0000f2000b007a0c */ /* 0x000fc60003f26270 */
[----:B------:R-:W4:Y:S06]  /*18f20*/  LDL R10, [R1+0xa0] ;  /* 0x0000a000010a7983 */ /* 0x000f2c0000100800 */
[C---:B-1----:R-:W-:Y:S01]  /*18f30*/  @!P2 LEA R8, P0, R13.reuse, R2, 0x2 ;  /* 0x000000020d08a211 */ /* 0x042fe200078010ff */
[----:B------:R-:W4:Y:S03]  /*18f40*/  LDL R33, [R1+0x74] ;  /* 0x0000740001217983 */ /* 0x000f260000100800 */
[----:B------:R-:W-:Y:S01]  /*18f50*/  @!P2 LEA.HI.X R9, R13, R4, R15, 0x2, P0 ;  /* 0x000000040d09a211 */ /* 0x000fe200000f140f */
[----:B------:R-:W4:Y:S04]  /*18f60*/  LDL R32, [R1+0xfc] ;  /* 0x0000fc0001207983 */ /* 0x000f280000100800 */
[----:B------:R-:W4:Y:S04]  /*18f70*/  LDL R15, [R1+0x134] ;  /* 0x00013400010f7983 */ /* 0x000f280000100800 */
[----:B------:R1:W-:Y:S01]  /*18f80*/  @!P2 ST.E.64 [R8.64], R34 ;  /* 0x000000220800a985 */ /* 0x0003e2000c101b06 */
[----:B------:R-:W-:-:S03]  /*18f90*/  ISETP.GE.AND P2, PT, R18, c[0x0][0x3c8], PT ;  /* 0x0000f20012007a0c */ /* 0x000fc60003f46270 */
[----:B------:R-:W4:Y:S01]  /*18fa0*/  LDL R13, [R1+0x98] ;  /* 0x00009800010d7983 */ /* 0x000f220000100800 */
[----:B-1----:R-:W-:-:S03]  /*18fb0*/  @!P1 LEA R8, P0, R11, R2, 0x2 ;  /* 0x000000020b089211 */ /* 0x002fc600078010ff */
[----:B------:R-:W4:Y:S01]  /*18fc0*/  LDL R34, [R1+0x104] ;  /* 0x0001040001227983 */ /* 0x000f220000100800 */
[----:B-----5:R-:W-:-:S03]  /*18fd0*/  @!P1 LEA.HI.X R9, R11, R4, R14, 0x2, P0 ;  /* 0x000000040b099211 */ /* 0x020fc600000f140e */
[----:B------:R-:W5:Y:S04]  /*18fe0*/  LDL R11, [R1+0x130] ;  /* 0x00013000010b7983 */ /* 0x000f680000100800 */
[----:B------:R1:W-:Y:S01]  /*18ff0*/  @!P1 ST.E.64 [R8.64], R36 ;  /* 0x0000002408009985 */ /* 0x0003e2000c101b06 */
[----:B--2---:R-:W-:-:S03]  /*19000*/  ISETP.GE.AND P1, PT, R20, c[0x0][0x3c8], PT ;  /* 0x0000f20014007a0c */ /* 0x004fc60003f26270 */
[----:B------:R-:W2:Y:S01]  /*19010*/  LDL R14, [R1+0x90] ;  /* 0x00009000010e7983 */ /* 0x000ea20000100800 */
[----:B-1----:R-:W-:-:S04]  /*19020*/  @!P2 LEA R8, P0, R18, R2, 0x2 ;  /* 0x000000021208a211 */ /* 0x002fc800078010ff */
[----:B---3--:R-:W-:Y:S02]  /*19030*/  @!P2 LEA.HI.X R9, R18, R4, R25, 0x2, P0 ;  /* 0x000000041209a211 */ /* 0x008fe400000f1419 */
[----:B------:R-:W3:Y:S04]  /*19040*/  LDL R18, [R1+0x128] ;  /* 0x0001280001127983 */ /* 0x000ee80000100800 */
[----:B------:R1:W-:Y:S01]  /*19050*/  @!P2 ST.E.64 [R8.64], R40 ;  /* 0x000000280800a985 */ /* 0x0003e2000c101b06 */
[----:B----4-:R-:W-:-:S03]  /*19060*/  ISETP.GE.AND P2, PT, R17, c[0x0][0x3c8], PT ;  /* 0x0000f20011007a0c */ /* 0x010fc60003f46270 */
[----:B------:R-:W4:Y:S01]  /*19070*/  LDL R25, [R1+0x118] ;  /* 0x0001180001197983 */ /* 0x000f220000100800 */
[----:B-1----:R-:W-:-:S04]  /*19080*/  @!P1 LEA R8, P0, R20, R2, 0x2 ;  /* 0x0000000214089211 */ /* 0x002fc800078010ff */
[----:B------:R-:W-:Y:S02]  /*19090*/  @!P1 LEA.HI.X R9, R20, R4, R21, 0x2, P0 ;  /* 0x0000000414099211 */ /* 0x000fe400000f1415 */
[----:B------:R-:W4:Y:S04]  /*190a0*/  LDL R21, [R1+0x88] ;  /* 0x0000880001157983 */ /* 0x000f280000100800 */
[----:B------:R1:W-:Y:S01]  /*190b0*/  @!P1 ST.E.64 [R8.64], R44 ;  /* 0x0000002c08009985 */ /* 0x0003e2000c101b06 */
[----:B------:R-:W-:Y:S02]  /*190c0*/  ISETP.GE.AND P3, PT, R29, c[0x0][0x3c8], PT ;  /* 0x0000f2001d007a0c */ /* 0x000fe40003f66270 */
[----:B------:R-:W-:Y:S01]  /*190d0*/  ISETP.GE.AND P4, PT, R24, c[0x0][0x3c8], PT ;  /* 0x0000f20018007a0c */ /* 0x000fe20003f86270 */
[----:B------:R-:W4:Y:S01]  /*190e0*/  LDL R20, [R1+0x7c] ;  /* 0x00007c0001147983 */ /* 0x000f220000100800 */
[----:B-1----:R-:W-:-:S04]  /*190f0*/  @!P2 LEA R8, P0, R17, R2, 0x2 ;  /* 0x000000021108a211 */ /* 0x002fc800078010ff */
[----:B------:R-:W-:Y:S02]  /*19100*/  @!P2 LEA.HI.X R9, R17, R4, R19, 0x2, P0 ;  /* 0x000000041109a211 */ /* 0x000fe400000f1413 */
[----:B------:R-:W4:Y:S01]  /*19110*/  LDL R19, [R1+0x120] ;  /* 0x0001200001137983 */ /* 0x000f220000100800 */
[----:B------:R-:W-:-:S03]  /*19120*/  ISETP.GE.AND P1, PT, R3, c[0x0][0x3c8], PT ;  /* 0x0000f20003007a0c */ /* 0x000fc60003f26270 */
[----:B------:R1:W-:Y:S01]  /*19130*/  @!P2 ST.E.64 [R8.64], R48 ;  /* 0x000000300800a985 */ /* 0x0003e2000c101b06 */
[----:B------:R-:W-:-:S03]  /*19140*/  ISETP.GE.AND P2, PT, R10, c[0x0][0x3c8], PT ;  /* 0x0000f2000a007a0c */ /* 0x000fc60003f46270 */
[----:B------:R-:W4:Y:S06]  /*19150*/  LDL R17, [R1+0x78] ;  /* 0x0000780001117983 */ /* 0x000f2c0000100800 */
[----:B-1----:R-:W-:-:S04]  /*19160*/  @!P1 LEA R8, P0, R3, R2, 0x2 ;  /* 0x0000000203089211 */ /* 0x002fc800078010ff */
[----:B------:R-:W-:Y:S02]  /*19170*/  @!P1 LEA.HI.X R9, R3, R4, R15, 0x2, P0 ;  /* 0x0000000403099211 */ /* 0x000fe400000f140f */
[----:B------:R-:W4:Y:S04]  /*19180*/  LDL R15, [R1+0x84] ;  /* 0x00008400010f7983 */ /* 0x000f280000100800 */
[----:B------:R1:W-:Y:S01]  /*19190*/  @!P1 ST.E.64 [R8.64], R52 ;  /* 0x0000003408009985 */ /* 0x0003e2000c101b06 */
[----:B------:R-:W-:-:S03]  /*191a0*/  ISETP.GE.AND P1, PT, R13, c[0x0][0x3c8], PT ;  /* 0x0000f2000d007a0c */ /* 0x000fc60003f26270 */
[----:B------:R-:W4:Y:S01]  /*191b0*/  LDL R3, [R1+0x80] ;  /* 0x0000800001037983 */ /* 0x000f220000100800 */
[----:B-1----:R-:W-:-:S04]  /*191c0*/  @!P2 LEA R8, P0, R10, R2, 0x2 ;  /* 0x000000020a08a211 */ /* 0x002fc800078010ff */
[----:B-----5:R-:W-:-:S05]  /*191d0*/  @!P2 LEA.HI.X R9, R10, R4, R11, 0x2, P0 ;  /* 0x000000040a09a211 */ /* 0x020fca00000f140b */
[----:B------:R1:W-:Y:S01]  /*191e0*/  @!P2 ST.E.64 [R8.64], R56 ;  /* 0x000000380800a985 */ /* 0x0003e2000c101b06 */
[C---:B------:R-:W-:Y:S02]  /*191f0*/  @!P3 LEA R10, P5, R29.reuse, R2, 0x2 ;  /* 0x000000021d0ab211 */ /* 0x040fe400078a10ff */
[----:B--2---:R-:W-:Y:S02]  /*19200*/  ISETP.GE.AND P2, PT, R14, c[0x0][0x3c8], PT ;  /* 0x0000f2000e007a0c */ /* 0x004fe40003f46270 */
[----:B------:R-:W-:Y:S02]  /*19210*/  @!P3 LEA.HI.X R11, R29, R4, R30, 0x2, P5 ;  /* 0x000000041d0bb211 */ /* 0x000fe400028f141e */
[----:B------:R-:W2:Y:S01]  /*19220*/  LDL R29, [R1+0x68] ;  /* 0x00006800011d7983 */ /* 0x000ea20000100800 */
[----:B-1----:R-:W-:-:S03]  /*19230*/  @!P1 LEA R8, P0, R13, R2, 0x2 ;  /* 0x000000020d089211 */ /* 0x002fc600078010ff */
[----:B------:R-:W5:Y:S01]  /*19240*/  LDL R30, [R1+0xf8] ;  /* 0x0000f800011e7983 */ /* 0x000f620000100800 */
[----:B---3--:R-:W-:-:S03]  /*19250*/  @!P1 LEA.HI.X R9, R13, R4, R18, 0x2, P0 ;  /* 0x000000040d099211 */ /* 0x008fc600000f1412 */
[----:B------:R-:W3:Y:S04]  /*19260*/  LDL R18, [R1+0x114] ;  /* 0x0001140001127983 */ /* 0x000ee80000100800 */
[----:B------:R-:W2:Y:S04]  /*19270*/  LDL R13, [R1+0x110] ;  /* 0x00011000010d7983 */ /* 0x000ea80000100800 */
[----:B------:R1:W-:Y:S04]  /*19280*/  @!P3 ST.E.64 [R10.64], R60 ;  /* 0x0000003c0a00b985 */ /* 0x0003e8000c101b06 */
[----:B------:R1:W-:Y:S02]  /*19290*/  @!P1 ST.E.64 [R8.64], R64 ;  /* 0x0000004008009985 */ /* 0x0003e4000c101b06 */
[----:B-1----:R-:W-:-:S02]  /*192a0*/  @!P4 LEA R10, P5, R24, R2, 0x2 ;  /* 0x00000002180ac211 */ /* 0x002fc400078a10ff */
[----:B------:R-:W-:Y:S02]  /*192b0*/  @!P2 LEA R8, P0, R14, R2, 0x2 ;  /* 0x000000020e08a211 */ /* 0x000fe400078010ff */
[-C--:B------:R-:W-:Y:S02]  /*192c0*/  @!P4 LEA.HI.X R11, R24, R4.reuse, R28, 0x2, P5 ;  /* 0x00000004180bc211 */ /* 0x080fe400028f141c */
[----:B------:R-:W5:Y:S01]  /*192d0*/  LDL R24, [R1+0x10c] ;  /* 0x00010c0001187983 */ /* 0x000f620000100800 */
[----:B----4-:R-:W-:-:S03]  /*192e0*/  @!P2 LEA.HI.X R9, R14, R4, R19, 0x2, P0 ;  /* 0x000000040e09a211 */ /* 0x010fc600000f1413 */
[----:B------:R-:W4:Y:S04]  /*192f0*/  LDL R28, [R1+0xf4] ;  /* 0x0000f400011c7983 */ /* 0x000f280000100800 */
[----:B------:R-:W4:Y:S01]  /*19300*/  LDL R19, [R1+0x108] ;  /* 0x0001080001137983 */ /* 0x000f220000100800 */
[----:B------:R-:W-:-:S03]  /*19310*/  ISETP.GE.AND P3, PT, R26, c[0x0][0x3c8], PT ;  /* 0x0000f2001a007a0c */ /* 0x000fc60003f66270 */
[----:B------:R1:W-:Y:S01]  /*19320*/  @!P4 ST.E.64 [R10.64], R68 ;  /* 0x000000440a00c985 */ /* 0x0003e2000c101b06 */
[----:B------:R-:W-:-:S03]  /*19330*/  ISETP.GE.AND P1, PT, R21, c[0x0][0x3c8], PT ;  /* 0x0000f20015007a0c */ /* 0x000fc60003f26270 */
[----:B------:R-:W4:Y:S04]  /*19340*/  LDL R14, [R1+0x70] ;  /* 0x00007000010e7983 */ /* 0x000f280000100800 */
[----:B------:R1:W-:Y:S02]  /*19350*/  @!P2 ST.E.64 [R8.64], R72 ;  /* 0x000000480800a985 */ /* 0x0003e4000c101b06 */
[C---:B-1----:R-:W-:Y:S02]  /*19360*/  @!P3 LEA R10, P5, R26.reuse, R2, 0x2 ;  /* 0x000000021a0ab211 */ /* 0x042fe400078a10ff */
[----:B------:R-:W-:Y:S02]  /*19370*/  ISETP.GE.AND P4, PT, R15, c[0x0][0x3c8], PT ;  /* 0x0000f2000f007a0c */ /* 0x000fe40003f86270 */
[----:B------:R-:W-:-:S02]  /*19380*/  @!P3 LEA.HI.X R11, R26, R4, R27, 0x2, P5 ;  /* 0x000000041a0bb211 */ /* 0x000fc400028f141b */
[----:B------:R-:W-:Y:S01]  /*19390*/  @!P1 LEA R8, P0, R21, R2, 0x2 ;  /* 0x0000000215089211 */ /* 0x000fe200078010ff */
[----:B------:R-:W4:Y:S01]  /*193a0*/  LDL R27, [R1+0x64] ;  /* 0x00006400011b7983 */ /* 0x000f220000100800 */
[----:B------:R-:W-:-:S03]  /*193b0*/  ISETP.GE.AND P2, PT, R3, c[0x0][0x3c8], PT ;  /* 0x0000f20003007a0c */ /* 0x000fc60003f46270 */
[----:B------:R1:W-:Y:S01]  /*193c0*/  @!P3 ST.E.64 [R10.64], R76 ;  /* 0x0000004c0a00b985 */ /* 0x0003e2000c101b06 */
[----:B------:R-:W-:-:S03]  /*193d0*/  @!P1 LEA.HI.X R9, R21, R4, R25, 0x2, P0 ;  /* 0x0000000415099211 */ /* 0x000fc600000f1419 */
[----:B------:R-:W4:Y:S04]  /*193e0*/  LDL R25, [R1+0x60] ;  /* 0x0000600001197983 */ /* 0x000f280000100800 */
[----:B------:R1:W-:Y:S01]  /*193f0*/  @!P1 ST.E.64 [R8.64], R80 ;  /* 0x0000005008009985 */ /* 0x0003e2000c101b06 */
[----:B------:R-:W-:-:S03]  /*19400*/  ISETP.GE.AND P3, PT, R20, c[0x0][0x3c8], PT ;  /* 0x0000f20014007a0c */ /* 0x000fc60003f66270 */
[----:B------:R-:W4:Y:S01]  /*19410*/  LDL R26, [R1+0xf0] ;  /* 0x0000f000011a7983 */ /* 0x000f220000100800 */
[----:B-1----:R-:W-:-:S03]  /*19420*/  @!P4 LEA R10, P5, R15, R2, 0x2 ;  /* 0x000000020f0ac211 */ /* 0x002fc600078a10ff */
[----:B------:R-:W4:Y:S01]  /*19430*/  LDL R21, [R1+0x5c] ;  /* 0x00005c0001157983 */ /* 0x000f220000100800 */
[----:B------:R-:W-:Y:S02]  /*19440*/  @!P2 LEA R8, P0, R3, R2, 0x2 ;  /* 0x000000020308a211 */ /* 0x000fe400078010ff */
[----:B------:R-:W-:Y:S02]  /*19450*/  ISETP.GE.AND P1, PT, R17, c[0x0][0x3c8], PT ;  /* 0x0000f20011007a0c */ /* 0x000fe40003f26270 */
[-C--:B---3--:R-:W-:Y:S02]  /*19460*/  @!P4 LEA.HI.X R11, R15, R4.reuse, R18, 0x2, P5 ;  /* 0x000000040f0bc211 */ /* 0x088fe400028f1412 */
[----:B------:R-:W3:Y:S01]  /*19470*/  LDL R15, [R1+0x100] ;  /* 0x00010000010f7983 */ /* 0x000ee20000100800 */
[----:B--2---:R-:W-:-:S03]  /*19480*/  @!P2 LEA.HI.X R9, R3, R4, R13, 0x2, P0 ;  /* 0x000000040309a211 */ /* 0x004fc600000f140d */
[----:B------:R-:W2:Y:S04]  /*19490*/  LDL R3, [R1+0x58] ;  /* 0x0000580001037983 */ /* 0x000ea80000100800 */
[----:B------:R-:W2:Y:S04]  /*194a0*/  LDL R18, [R1+0x54] ;  /* 0x0000540001127983 */ /* 0x000ea80000100800 */
[----:B------:R-:W2:Y:S04]  /*194b0*/  LDL R13, [R1+0x50] ;  /* 0x00005000010d7983 */ /* 0x000ea80000100800 */
[----:B------:R1:W-:Y:S04]  /*194c0*/  @!P4 ST.E.64 [R10.64], R84 ;  /* 0x000000540a00c985 */ /* 0x0003e8000c101b06 */
[----:B------:R5:W-:Y:S01]  /*194d0*/  @!P2 ST.E.64 [R8.64], R88 ;  /* 0x000000580800a985 */ /* 0x000be2000c101b06 */
[----:B-1----:R-:W-:-:S02]  /*194e0*/  @!P3 LEA R10, P5, R20, R2, 0x2 ;  /* 0x00000002140ab211 */ /* 0x002fc400078a10ff */
[C---:B-----5:R-:W-:Y:S02]  /*194f0*/  @!P1 LEA R8, P0, R17.reuse, R2, 0x2 ;  /* 0x0000000211089211 */ /* 0x060fe400078010ff */
[-C--:B------:R-:W-:Y:S02]  /*19500*/  @!P3 LEA.HI.X R11, R20, R4.reuse, R24, 0x2, P5 ;  /* 0x00000004140bb211 */ /* 0x080fe400028f1418 */
[----:B------:R-:W5:Y:S04]  /*19510*/  LDL R20, [R1+0xe8] ;  /* 0x0000e80001147983 */ /* 0x000f680000100800 */
[----:B------:R-:W5:Y:S01]  /*19520*/  LDL R24, [R1+0xec] ;  /* 0x0000ec0001187983 */ /* 0x000f620000100800 */
[----:B----4-:R-:W-:-:S03]  /*19530*/  @!P1 LEA.HI.X R9, R17, R4, R19, 0x2, P0 ;  /* 0x0000000411099211 */ /* 0x010fc600000f1413 */
[----:B------:R-:W4:Y:S04]  /*19540*/  LDL R19, [R1+0xe4] ;  /* 0x0000e40001137983 */ /* 0x000f280000100800 */
[----:B------:R-:W4:Y:S01]  /*19550*/  LDL R17, [R1+0xe0] ;  /* 0x0000e00001117983 */ /* 0x000f220000100800 */
[----:B------:R-:W-:Y:S02]  /*19560*/  ISETP.GE.AND P4, PT, R33, c[0x0][0x3c8], PT ;  /* 0x0000f20021007a0c */ /* 0x000fe40003f86270 */
[----:B------:R-:W-:Y:S01]  /*19570*/  ISETP.GE.AND P2, PT, R14, c[0x0][0x3c8], PT ;  /* 0x0000f2000e007a0c */ /* 0x000fe20003f46270 */
[----:B------:R1:W-:Y:S01]  /*19580*/  @!P3 ST.E.64 [R10.64], R92 ;  /* 0x0000005c0a00b985 */ /* 0x0003e2000c101b06 */
[----:B------:R-:W-:-:S03]  /*19590*/  ISETP.GE.AND P3, PT, R31, c[0x0][0x3c8], PT ;  /* 0x0000f2001f007a0c */ /* 0x000fc60003f66270 */
[----:B------:R1:W-:Y:S01]  /*195a0*/  @!P1 ST.E.64 [R8.64], R96 ;  /* 0x0000006008009985 */ /* 0x0003e2000c101b06 */
[----:B------:R-:W-:-:S05]  /*195b0*/  ISETP.GE.AND P1, PT, R29, c[0x0][0x3c8], PT ;  /* 0x0000f2001d007a0c */ /* 0x000fca0003f26270 */
[CC--:B-1----:R-:W-:Y:S02]  /*195c0*/  @!P4 LEA R10, P5, R33.reuse, R2.reuse, 0x2 ;  /* 0x00000002210ac211 */ /* 0x0c2fe400078a10ff */
[----:B------:R-:W-:Y:S02]  /*195d0*/  @!P2 LEA R8, P0, R14, R2, 0x2 ;  /* 0x000000020e08a211 */ /* 0x000fe400078010ff */
[----:B------:R-:W-:Y:S02]  /*195e0*/  @!P4 LEA.HI.X R11, R33, R4, R34, 0x2, P5 ;  /* 0x00000004210bc211 */ /* 0x000fe400028f1422 */
[----:B------:R-:W-:-:S03]  /*195f0*/  ISETP.GE.AND P6, PT, R27, c[0x0][0x3c8], PT ;  /* 0x0000f2001b007a0c */ /* 0x000fc60003fc6270 */
[----:B------:R1:W-:Y:S01]  /*19600*/  @!P4 ST.E.64 [R10.64], R100 ;  /* 0x000000640a00c985 */ /* 0x0003e2000c101b06 */
[----:B------:R-:W-:Y:S02]  /*19610*/  ISETP.GE.AND P5, PT, R25, c[0x0][0x3c8], PT ;  /* 0x0000f20019007a0c */ /* 0x000fe40003fa6270 */
[----:B------:R-:W-:Y:S02]  /*19620*/  ISETP.GE.AND P4, PT, R21, c[0x0][0x3c8], PT ;  /* 0x0000f20015007a0c */ /* 0x000fe40003f86270 */
[----:B---3--:R-:W-:Y:S02]  /*19630*/  @!P2 LEA.HI.X R9, R14, R4, R15, 0x2, P0 ;  /* 0x000000040e09a211 */ /* 0x008fe400000f140f */
[----:B------:R-:W-:-:S03]  /*19640*/  @!P3 LEA R14, P0, R31, R2, 0x2 ;  /* 0x000000021f0eb211 */ /* 0x000fc600078010ff */
[----:B------:R3:W-:Y:S01]  /*19650*/  @!P2 ST.E.64 [R8.64], R104 ;  /* 0x000000680800a985 */ /* 0x0007e2000c101b06 */
[----:B------:R-:W-:Y:S02]  /*19660*/  @!P3 LEA.HI.X R15, R31, R4, R32, 0x2, P0 ;  /* 0x000000041f0fb211 */ /* 0x000fe400000f1420 */
[----:B-1----:R-:W-:-:S03]  /*19670*/  @!P6 LEA R10, P0, R27, R2, 0x2 ;  /* 0x000000021b0ae211 */ /* 0x002fc600078010ff */
[----:B------:R1:W-:Y:S01]  /*19680*/  @!P3 ST.E.64 [R14.64], R152 ;  /* 0x000000980e00b985 */ /* 0x0003e2000c101b06 */
[----:B------:R-:W-:Y:S02]  /*19690*/  @!P6 LEA.HI.X R11, R27, R4, R28, 0x2, P0 ;  /* 0x000000041b0be211 */ /* 0x000fe400000f141c */
[----:B--2---:R-:W-:Y:S02]  /*196a0*/  ISETP.GE.AND P0, PT, R13, c[0x0][0x3c8], PT ;  /* 0x0000f2000d007a0c */ /* 0x004fe40003f06270 */
[----:B---3--:R-:W-:-:S04]  /*196b0*/  @!P1 LEA R8, P2, R29, R2, 0x2 ;  /* 0x000000021d089211 */ /* 0x008fc800078410ff */
[----:B------:R-:W-:Y:S02]  /*196c0*/  @!P1 LEA.HI.X R9, R29, R4, R30, 0x2, P2 ;  /* 0x000000041d099211 */ /* 0x000fe400010f141e */
[----:B------:R-:W-:-:S03]  /*196d0*/  ISETP.GE.AND P2, PT, R3, c[0x0][0x3c8], PT ;  /* 0x0000f20003007a0c */ /* 0x000fc60003f46270 */
[----:B------:R2:W-:Y:S01]  /*196e0*/  @!P1 ST.E.64 [R8.64], R108 ;  /* 0x0000006c08009985 */ /* 0x0005e2000c101b06 */
[----:B------:R-:W-:-:S03]  /*196f0*/  ISETP.GE.AND P1, PT, R18, c[0x0][0x3c8], PT ;  /* 0x0000f20012007a0c */ /* 0x000fc60003f26270 */
[----:B------:R3:W-:Y:S01]  /*19700*/  @!P6 ST.E.64 [R10.64], R112 ;  /* 0x000000700a00e985 */ /* 0x0007e2000c101b06 */
[----:B-1----:R-:W-:-:S04]  /*19710*/  @!P4 LEA R14, P6, R21, R2, 0x2 ;  /* 0x00000002150ec211 */ /* 0x002fc800078c10ff */
[----:B-----5:R-:W-:Y:S02]  /*19720*/  @!P4 LEA.HI.X R15, R21, R4, R24, 0x2, P6 ;  /* 0x00000004150fc211 */ /* 0x020fe400030f1418 */
[----:B--2---:R-:W-:-:S04]  /*19730*/  @!P5 LEA R8, P3, R25, R2, 0x2 ;  /* 0x000000021908d211 */ /* 0x004fc800078610ff */
[----:B------:R-:W-:Y:S02]  /*19740*/  @!P5 LEA.HI.X R9, R25, R4, R26, 0x2, P3 ;  /* 0x000000041909d211 */ /* 0x000fe400018f141a */
[----:B---3--:R-:W-:-:S03]  /*19750*/  @!P2 LEA R10, P3, R3, R2, 0x2 ;  /* 0x00000002030aa211 */ /* 0x008fc600078610ff */
[----:B------:R1:W-:Y:S01]  /*19760*/  @!P5 ST.E.64 [R8.64], R116 ;  /* 0x000000740800d985 */ /* 0x0003e2000c101b06 */
[----:B------:R-:W-:-:S03]  /*19770*/  @!P2 LEA.HI.X R11, R3, R4, R20, 0x2, P3 ;  /* 0x00000004030ba211 */ /* 0x000fc600018f1414 */
[----:B------:R2:W-:Y:S04]  /*19780*/  @!P4 ST.E.64 [R14.64], R160 ;  /* 0x000000a00e00c985 */ /* 0x0005e8000c101b06 */
[----:B------:R2:W-:Y:S01]  /*19790*/  @!P2 ST.E.64 [R10.64], R156 ;  /* 0x0000009c0a00a985 */ /* 0x0005e2000c101b06 */
[CC--:B-1----:R-:W-:Y:S02]  /*197a0*/  @!P1 LEA R8, P5, R18.reuse, R2.reuse, 0x2 ;  /* 0x0000000212089211 */ /* 0x0c2fe400078a10ff */
[C---:B------:R-:W-:Y:S02]  /*197b0*/  @!P0 LEA R2, P3, R13.reuse, R2, 0x2 ;  /* 0x000000020d028211 */ /* 0x040fe400078610ff */
[-C--:B----4-:R-:W-:Y:S02]  /*197c0*/  @!P1 LEA.HI.X R9, R18, R4.reuse, R19, 0x2, P5 ;  /* 0x0000000412099211 */ /* 0x090fe400028f1413 */
[----:B------:R-:W-:-:S03]  /*197d0*/  @!P0 LEA.HI.X R3, R13, R4, R17, 0x2, P3 ;  /* 0x000000040d038211 */ /* 0x000fc600018f1411 */
[----:B------:R2:W-:Y:S04]  /*197e0*/  @!P1 ST.E.64 [R8.64], R120 ;  /* 0x0000007808009985 */ /* 0x0005e8000c101b06 */
[----:B------:R2:W-:Y:S02]  /*197f0*/  @!P0 ST.E.64 [R2.64], R22 ;  /* 0x0000001602008985 */ /* 0x0005e4000c101b06 */
.L_x_1873:
[----:B------:R-:W-:Y:S05]  /*19800*/  BSYNC B0 ;  /* 0x0000000000007941 */ /* 0x000fea0003800000 */
.L_x_1872:
[----:B------:R-:W-:Y:S05]  /*19810*/  BRA.DIV ~URZ, `(.L_x_1874) ;  /* 0x00003bc27f007947 */ /* 0x000fea000b800000 */
[----:B--2---:R2:W1:Y:S04]  /*19820*/  SHFL.IDX PT, R4, R6, 0x1, 0x1c1f ;  /* 0x003c1f0006047f89 */ /* 0x00446800000e0000 */
[----:B----4-:R2:W4:Y:S02]  /*19830*/  SHFL.IDX PT, R2, R5, 0x1, 0x1c1f ;  /* 0x003c1f0005027f89 */ /* 0x01052400000e0000 */
.L_x_1941:
[----:B------:R-:W-:-:S13]  /*19840*/  ISETP.NE.AND P0, PT, R16, RZ, PT ;  /* 0x000000ff1000720c */ /* 0x000fda0003f05270 */
[----:B------:R-:W-:Y:S05]  /*19850*/  @P0 BRA `(.L_x_1869) ;  /* 0x00001a5000000947 */ /* 0x000fea0003800000 */
[----:B------:R-:W5:Y:S04]  /*19860*/  LDL R8, [R1+0x4c] ;  /* 0x00004c0001087983 */ /* 0x000f680000100800 */
[----:B-12---:R-:W2:Y:S04]  /*19870*/  LDL R6, [R1+0xc0] ;  /* 0x0000c00001067983 */ /* 0x006ea80000100800 */
        /* <DEDUP_REMOVED lines=20> */
[----:B------:R-:W-:Y:S01]  /*199c0*/  @!P3 IMAD.MOV.U32 R3, RZ, RZ, R4 ;  /* 0x000000ffff03b224 */ /* 0x000fe200078e0004 */
[----:B----4-:R-:W-:-:S03]  /*199d0*/  ISETP.GE.AND P1, PT, R26, c[0x0][0x3c8], PT ;  /* 0x0000f2001a007a0c */ /* 0x010fc60003f26270 */
[----:B------:R-:W-:Y:S02]  /*199e0*/  @!P3 IMAD.WIDE R8, R8, 0x4, R2 ;  /* 0x000000040808b825 */ /* 0x000fe400078e0202 */
[----:B------:R-:W2:Y:S04]  /*199f0*/  LDL R3, [R1+0x140] ;  /* 0x0001400001037983 */ /* 0x000ea80000100800 */
[----:B------:R1:W-:Y:S01]  /*19a00*/  @!P3 ST.E.64 [R8.64], R124 ;  /* 0x0000007c0800b985 */ /* 0x0003e2000c101b06 */
[----:B------:R-:W-:-:S04]  /*19a10*/  @!P2 LEA R14, P3, R6, R2, 0x2 ;  /* 0x00000002060ea211 */ /* 0x000fc800078610ff */
[----:B------:R-:W-:Y:S02]  /*19a20*/  @!P2 LEA.HI.X R15, R6, R4, R22, 0x2, P3 ;  /* 0x00000004060fa211 */ /* 0x000fe400018f1416 */
[C---:B------:R-:W-:Y:S01]  /*19a30*/  @!P1 LEA R10, P4, R26.reuse, R2, 0x2 ;  /* 0x000000021a0a9211 */ /* 0x040fe200078810ff */
[----:B------:R-:W3:Y:S03]  /*19a40*/  LDL R22, [R1+0xa0] ;  /* 0x0000a00001167983 */ /* 0x000ee60000100800 */
[----:B------:R-:W-:Y:S01]  /*19a50*/  @!P1 LEA.HI.X R11, R26, R4, R28, 0x2, P4 ;  /* 0x000000041a0b9211 */ /* 0x000fe200020f141c */
[----:B------:R-:W4:Y:S01]  /*19a60*/  LDL R6, [R1+0xa4] ;  /* 0x0000a40001067983 */ /* 0x000f220000100800 */
[----:B------:R-:W-:Y:S02]  /*19a70*/  ISETP.GE.AND P4, PT, R21, c[0x0][0x3c8], PT ;  /* 0x0000f20015007a0c */ /* 0x000fe40003f86270 */
[C---:B-1----:R-:W-:Y:S01]  /*19a80*/  @!P0 LEA R8, P3, R13.reuse, R2, 0x2 ;  /* 0x000000020d088211 */ /* 0x042fe200078610ff */
[----:B------:R1:W-:Y:S03]  /*19a90*/  @!P2 ST.E.64 [R14.64], R164 ;  /* 0x000000a40e00a985 */ /* 0x0003e6000c101b06 */
[----:B------:R-:W-:Y:S01]  /*19aa0*/  @!P0 LEA.HI.X R9, R13, R4, R25, 0x2, P3 ;  /* 0x000000040d098211 */ /* 0x000fe200018f1419 */
[----:B------:R-:W5:Y:S04]  /*19ab0*/  LDL R26, [R1+0x98] ;  /* 0x00009800011a7983 */ /* 0x000f680000100800 */
[----:B------:R-:W5:Y:S01]  /*19ac0*/  LDL R25, [R1+0x13c] ;  /* 0x00013c0001197983 */ /* 0x000f620000100800 */
[----:B------:R-:W-:-:S02]  /*19ad0*/  ISETP.GE.AND P3, PT, R24, c[0x0][0x3c8], PT ;  /* 0x0000f20018007a0c */ /* 0x000fc40003f66270 */
[----:B------:R-:W-:Y:S01]  /*19ae0*/  ISETP.GE.AND P6, PT, R17, c[0x0][0x3c8], PT ;  /* 0x0000f20011007a0c */ /* 0x000fe20003fc6270 */
[----:B------:R1:W-:Y:S04]  /*19af0*/  @!P1 ST.E.64 [R10.64], R132 ;  /* 0x000000840a009985 */ /* 0x0003e8000c101b06 */
[----:B------:R1:W-:Y:S04]  /*19b00*/  @!P0 ST.E.64 [R8.64], R128 ;  /* 0x0000008008008985 */ /* 0x0003e8000c101b06 */
[----:B------:R-:W5:Y:S01]  /*19b10*/  LDL R13, [R1+0x9c] ;  /* 0x00009c00010d7983 */ /* 0x000f620000100800 */
[----:B------:R-:W-:-:S03]  /*19b20*/  ISETP.GE.AND P5, PT, R19, c[0x0][0x3c8], PT ;  /* 0x0000f20013007a0c */ /* 0x000fc60003fa6270 */
[----:B------:R-:W5:Y:S01]  /*19b30*/  LDL R28, [R1+0x70] ;  /* 0x00007000011c7983 */ /* 0x000f620000100800 */
[----:B-1----:R-:W-:-:S04]  /*19b40*/  @!P4 LEA R14, P0, R21, R2, 0x2 ;  /* 0x00000002150ec211 */ /* 0x002fc800078010ff */
[----:B------:R-:W-:Y:S02]  /*19b50*/  @!P4 LEA.HI.X R15, R21, R4, R5, 0x2, P0 ;  /* 0x00000004150fc211 */ /* 0x000fe400000f1405 */
[C---:B------:R-:W-:Y:S01]  /*19b60*/  ISETP.GE.AND P0, PT, R24.reuse, c[0x0][0x3c8], PT ;  /* 0x0000f20018007a0c */ /* 0x040fe20003f06270 */
[----:B------:R-:W5:Y:S01]  /*19b70*/  LDL R5, [R1+0x94] ;  /* 0x0000940001057983 */ /* 0x000f620000100800 */
[-C--:B------:R-:W-:Y:S02]  /*19b80*/  @!P3 LEA R10, P1, R24, R2.reuse, 0x2 ;  /* 0x00000002180ab211 */ /* 0x080fe400078210ff */
        /* <DEDUP_REMOVED lines=9> */
[----:B------:R-:W-:-:S03]  /*19c20*/  ISETP.GE.AND P3, PT, R23, c[0x0][0x3c8], PT ;  /* 0x0000f20017007a0c */ /* 0x000fc60003f66270 */
[----:B------:R-:W5:Y:S06]  /*19c30*/  LDL R27, [R1+0x128] ;  /* 0x00012800011b7983 */ /* 0x000f6c0000100800 */
[----:B------:R-:W-:Y:S04]  /*19c40*/  @!P1 ST.E.64 [R14.64], R158 ;  /* 0x0000009e0e009985 */ /* 0x000fe8000c101b06 */
[----:B------:R1:W-:Y:S04]  /*19c50*/  @!P0 ST.E.64 [R10.64], R136 ;  /* 0x000000880a008985 */ /* 0x0003e8000c101b06 */
[----:B------:R2:W-:Y:S01]  /*19c60*/  @!P6 ST.E.64 [R8.64], R38 ;  /* 0x000000260800e985 */ /* 0x0005e2000c101b06 */
[----:B-1----:R-:W-:-:S02]  /*19c70*/  @!P4 LEA R10, P6, R20, R2, 0x2 ;  /* 0x00000002140ac211 */ /* 0x002fc400078c10ff */
[----:B------:R-:W-:-:S04]  /*19c80*/  @!P5 LEA R14, P0, R19, R2, 0x2 ;  /* 0x00000002130ed211 */ /* 0x000fc800078010ff */
[----:B--2---:R-:W-:-:S07]  /*19c90*/  @!P5 LEA.HI.X R15, R19, R4, R3, 0x2, P0 ;  /* 0x00000004130fd211 */ /* 0x004fce00000f1403 */
[----:B------:R-:W-:Y:S01]  /*19ca0*/  P2R R3, PR, RZ, 0x40 ;  /* 0x00000040ff037803 */ /* 0x000fe20000000000 */
[----:B------:R-:W2:Y:S03]  /*19cb0*/  LDL R19, [R1+0x8c] ;  /* 0x00008c0001137983 */ /* 0x000ea60000100800 */
[----:B------:R-:W-:Y:S02]  /*19cc0*/  ISETP.NE.AND P0, PT, R3, RZ, PT ;  /* 0x000000ff0300720c */ /* 0x000fe40003f05270 */
[C---:B------:R-:W-:Y:S02]  /*19cd0*/  @!P3 LEA R8, P6, R23.reuse, R2, 0x2 ;  /* 0x000000021708b211 */ /* 0x040fe400078c10ff */
[----:B---3--:R-:W-:Y:S02]  /*19ce0*/  ISETP.GE.AND P1, PT, R22, c[0x0][0x3c8], PT ;  /* 0x0000f20016007a0c */ /* 0x008fe40003f26270 */
[----:B------:R-:W-:-:S02]  /*19cf0*/  @!P3 LEA.HI.X R9, R23, R4, R16, 0x2, P6 ;  /* 0x000000041709b211 */ /* 0x000fc400030f1410 */
[----:B------:R-:W3:Y:S01]  /*19d00*/  LDL R23, [R1+0x120] ;  /* 0x0001200001177983 */ /* 0x000ee20000100800 */
[----:B----4-:R-:W-:-:S03]  /*19d10*/  ISETP.GE.AND P2, PT, R6, c[0x0][0x3c8], PT ;  /* 0x0000f20006007a0c */ /* 0x010fc60003f46270 */
[----:B------:R1:W-:Y:S04]  /*19d20*/  @!P5 ST.E.64 [R14.64], R162 ;  /* 0x000000a20e00d985 */ /* 0x0003e8000c101b06 */
[----:B------:R-:W4:Y:S01]  /*19d30*/  LDL R16, [R1+0x84] ;  /* 0x0000840001107983 */ /* 0x000f220000100800 */
[----:B-----5:R-:W-:-:S03]  /*19d40*/  @!P4 LEA.HI.X R11, R20, R4, R25, 0x2, P0 ;  /* 0x00000004140bc211 */ /* 0x020fc600000f1419 */
[----:B------:R-:W5:Y:S04]  /*19d50*/  LDL R25, [R1+0x124] ;  /* 0x0001240001197983 */ /* 0x000f680000100800 */
[----:B------:R1:W-:Y:S04]  /*19d60*/  @!P4 ST.E.64 [R10.64], R154 ;  /* 0x0000009a0a00c985 */ /* 0x0003e8000c101b06 */
[----:B------:R1:W-:Y:S02]  /*19d70*/  @!P3 ST.E.64 [R8.64], R42 ;  /* 0x0000002a0800b985 */ /* 0x0003e4000c101b06 */
[----:B-1----:R-:W-:-:S02]  /*19d80*/  @!P2 LEA R14, P3, R6, R2, 0x2 ;  /* 0x00000002060ea211 */ /* 0x002fc400078610ff */
[----:B------:R-:W4:Y:S01]  /*19d90*/  LDL R20, [R1+0x88] ;  /* 0x0000880001147983 */ /* 0x000f220000100800 */
[----:B------:R-:W-:Y:S02]  /*19da0*/  @!P1 LEA R10, P6, R22, R2, 0x2 ;  /* 0x00000002160a9211 */ /* 0x000fe400078c10ff */
[----:B------:R-:W-:Y:S02]  /*19db0*/  @!P2 LEA.HI.X R15, R6, R4, R17, 0x2, P3 ;  /* 0x00000004060fa211 */ /* 0x000fe400018f1411 */
[----:B------:R-:W-:Y:S01]  /*19dc0*/  ISETP.GE.AND P0, PT, R13, c[0x0][0x3c8], PT ;  /* 0x0000f2000d007a0c */ /* 0x000fe20003f06270 */
[----:B------:R-:W4:Y:S08]  /*19dd0*/  LDL R17, [R1+0x7c] ;  /* 0x00007c0001117983 */ /* 0x000f300000100800 */
[----:B------:R-:W-:-:S02]  /*19de0*/  P2R R3, PR, RZ, 0x40 ;  /* 0x00000040ff037803 */ /* 0x000fc40000000000 */
[----:B------:R-:W-:Y:S01]  /*19df0*/  ISETP.GE.AND P4, PT, R5, c[0x0][0x3c8], PT ;  /* 0x0000f20005007a0c */ /* 0x000fe20003f86270 */
[----:B------:R-:W4:Y:S01]  /*19e00*/  LDL R6, [R1+0x80] ;  /* 0x0000800001067983 */ /* 0x000f220000100800 */
[----:B------:R-:W-:-:S04]  /*19e10*/  ISETP.NE.AND P3, PT, R3, RZ, PT ;  /* 0x000000ff0300720c */ /* 0x000fc80003f65270 */
[----:B------:R-:W-:Y:S02]  /*19e20*/  @!P1 LEA.HI.X R11, R22, R4, R24, 0x2, P3 ;  /* 0x00000004160b9211 */ /* 0x000fe400018f1418 */
[----:B------:R-:W4:Y:S01]  /*19e30*/  LDL R24, [R1+0x11c] ;  /* 0x00011c0001187983 */ /* 0x000f220000100800 */
[----:B------:R-:W-:Y:S02]  /*19e40*/  ISETP.GE.AND P3, PT, R21, c[0x0][0x3c8], PT ;  /* 0x0000f20015007a0c */ /* 0x000fe40003f66270 */
[C---:B------:R-:W-:Y:S01]  /*19e50*/  @!P0 LEA R8, P6, R13.reuse, R2, 0x2 ;  /* 0x000000020d088211 */ /* 0x040fe200078c10ff */
[----:B------:R-:W-:Y:S03]  /*19e60*/  @!P2 ST.E.64 [R14.64], R166 ;  /* 0x000000a60e00a985 */ /* 0x000fe6000c101b06 */
[----:B------:R-:W-:Y:S01]  /*19e70*/  @!P0 LEA.HI.X R9, R13, R4, R18, 0x2, P6 ;  /* 0x000000040d098211 */ /* 0x000fe200030f1412 */
[----:B------:R-:W-:Y:S04]  /*19e80*/  @!P1 ST.E.64 [R10.64], R54 ;  /* 0x000000360a009985 */ /* 0x000fe8000c101b06 */
[----:B------:R1:W-:Y:S04]  /*19e90*/  @!P0 ST.E.64 [R8.64], R46 ;  /* 0x0000002e08008985 */ /* 0x0003e8000c101b06 */
[----:B------:R-:W4:Y:S04]  /*19ea0*/  LDL R22, [R1+0x118] ;  /* 0x0001180001167983 */ /* 0x000f280000100800 */
[----:B------:R-:W4:Y:S01]  /*19eb0*/  LDL R18, [R1+0x114] ;  /* 0x0001140001127983 */ /* 0x000f220000100800 */
[----:B------:R-:W-:-:S03]  /*19ec0*/  ISETP.GE.AND P5, PT, R26, c[0x0][0x3c8], PT ;  /* 0x0000f2001a007a0c */ /* 0x000fc60003fa6270 */
[----:B------:R-:W4:Y:S01]  /*19ed0*/  LDL R13, [R1+0x78] ;  /* 0x00007800010d7983 */ /* 0x000f220000100800 */
[-C--:B-1----:R-:W-:Y:S02]  /*19ee0*/  @!P3 LEA R8, P1, R21, R2.reuse, 0x2 ;  /* 0x000000021508b211 */ /* 0x082fe400078210ff */
[----:B------:R-:W-:-:S11]  /*19ef0*/  @!P4 LEA R10, P6, R5, R2, 0x2 ;  /* 0x00000002050ac211 */ /* 0x000fd600078c10ff */
[----:B------:R-:W-:Y:S02]  /*19f00*/  P2R R3, PR, RZ, 0x2 ;  /* 0x00000002ff037803 */ /* 0x000fe40000000000 */
[----:B------:R-:W-:-:S04]  /*19f10*/  @!P5 LEA R14, P0, R26, R2, 0x2 ;  /* 0x000000021a0ed211 */ /* 0x000fc800078010ff */
[----:B------:R-:W-:Y:S02]  /*19f20*/  @!P5 LEA.HI.X R15, R26, R4, R27, 0x2, P0 ;  /* 0x000000041a0fd211 */ /* 0x000fe400000f141b */
[----:B------:R-:W4:Y:S04]  /*19f30*/  LDL R26, [R1+0x6c] ;  /* 0x00006c00011a7983 */ /* 0x000f280000100800 */
[----:B------:R1:W-:Y:S04]  /*19f40*/  @!P5 ST.E.64 [R14.64], R168 ;  /* 0x000000a80e00d985 */ /* 0x0003e8000c101b06 */
[----:B------:R-:W4:Y:S01]  /*19f50*/  LDL R27, [R1+0xfc] ;  /* 0x0000fc00011b7983 */ /* 0x000f220000100800 */
[----:B--2---:R-:W-:-:S02]  /*19f60*/  ISETP.GE.AND P2, PT, R19, c[0x0][0x3c8], PT ;  /* 0x0000f20013007a0c */ /* 0x004fc40003f46270 */
[-C--:B-----5:R-:W-:Y:S02]  /*19f70*/  @!P4 LEA.HI.X R11, R5, R4.reuse, R25, 0x2, P6 ;  /* 0x00000004050bc211 */ /* 0x0a0fe400030f1419 */
[----:B------:R-:W-:Y:S01]  /*19f80*/  ISETP.NE.AND P6, PT, R3, RZ, PT ;  /* 0x000000ff0300720c */ /* 0x000fe20003fc5270 */
[----:B------:R-:W2:Y:S03]  /*19f90*/  LDL R5, [R1+0x74] ;  /* 0x0000740001057983 */ /* 0x000ea60000100800 */
[----:B---3--:R-:W-:Y:S01]  /*19fa0*/  @!P3 LEA.HI.X R9, R21, R4, R23, 0x2, P6 ;  /* 0x000000041509b211 */ /* 0x008fe200030f1417 */
[----:B------:R-:W3:Y:S04]  /*19fb0*/  LDL R25, [R1+0xf8] ;  /* 0x0000f80001197983 */ /* 0x000ee80000100800 */
[----:B------:R-:W5:Y:S04]  /*19fc0*/  LDL R23, [R1+0x110] ;  /* 0x0001100001177983 */ /* 0x000f680000100800 */
[----:B------:R-:W2:Y:S04]  /*19fd0*/  LDL R21, [R1+0x10c] ;  /* 0x00010c0001157983 */ /* 0x000ea80000100800 */
[----:B------:R4:W-:Y:S04]  /*19fe0*/  @!P4 ST.E.64 [R10.64], R62 ;  /* 0x0000003e0a00c985 */ /* 0x0009e8000c101b06 */
[----:B------:R4:W-:Y:S01]  /*19ff0*/  @!P3 ST.E.64 [R8.64], R50 ;  /* 0x000000320800b985 */ /* 0x0009e2000c101b06 */
[----:B-1----:R-:W-:-:S04]  /*1a000*/  @!P2 LEA R14, P3, R19, R2, 0x2 ;  /* 0x00000002130ea211 */ /* 0x002fc800078610ff */
[----:B----4-:R-:W-:Y:S02]  /*1a010*/  @!P2 LEA.HI.X R15, R19, R4, R24, 0x2, P3 ;  /* 0x00000004130fa211 */ /* 0x010fe400018f1418 */
[----:B------:R-:W4:Y:S01]  /*1a020*/  LDL R19, [R1+0x108] ;  /* 0x0001080001137983 */ /* 0x000f220000100800 */
[----:B------:R-:W-:Y:S02]  /*1a030*/  ISETP.GE.AND P1, PT, R20, c[0x0][0x3c8], PT ;  /* 0x0000f20014007a0c */ /* 0x000fe40003f26270 */
[----:B------:R-:W-:Y:S01]  /*1a040*/  ISETP.GE.AND P0, PT, R16, c[0x0][0x3c8], PT ;  /* 0x0000f20010007a0c */ /* 0x000fe20003f06270 */
[----:B------:R-:W3:Y:S10]  /*1a050*/  LDL R24, [R1+0x68] ;  /* 0x0000680001187983 */ /* 0x000ef40000100800 */
[----:B------:R-:W-:-:S02]  /*1a060*/  @!P1 LEA R10, P6, R20, R2, 0x2 ;  /* 0x00000002140a9211 */ /* 0x000fc400078c10ff */
[----:B------:R-:W-:-:S11]  /*1a070*/  ISETP.GE.AND P4, PT, R17, c[0x0][0x3c8], PT ;  /* 0x0000f20011007a0c */ /* 0x000fd60003f86270 */
        /* <DEDUP_REMOVED lines=8> */
[----:B------:R-:W3:Y:S04]  /*1a100*/  LDL R16, [R1+0x64] ;  /* 0x0000640001107983 */ /* 0x000ee80000100800 */
[----:B------:R-:W3:Y:S04]  /*1a110*/  LDL R22, [R1+0x60] ;  /* 0x0000600001167983 */ /* 0x000ee80000100800 */
[----:B------:R1:W-:Y:S01]  /*1a120*/  @!P0 ST.E.64 [R8.64], R58 ;  /* 0x0000003a08008985 */ /* 0x0003e2000c101b06 */
[----:B------:R-:W-:-:S03]  /*1a130*/  ISETP.GE.AND P3, PT, R13, c[0x0][0x3c8], PT ;  /* 0x0000f2000d007a0c */ /* 0x000fc60003f66270 */
[----:B------:R-:W3:Y:S04]  /*1a140*/  LDL R20, [R1+0x5c] ;  /* 0x00005c0001147983 */ /* 0x000ee80000100800 */
[----:B------:R-:W3:Y:S01]  /*1a150*/  LDL R18, [R1+0x58] ;  /* 0x0000580001127983 */ /* 0x000ee20000100800 */
[-C--:B-1----:R-:W-:Y:S02]  /*1a160*/  @!P4 LEA R10, P6, R17, R2.reuse, 0x2 ;  /* 0x00000002110ac211 */ /* 0x082fe400078c10ff */
[----:B------:R-:W-:-:S11]  /*1a170*/  @!P5 LEA R14, P0, R6, R2, 0x2 ;  /* 0x00000002060ed211 */ /* 0x000fd600078010ff */
[----:B------:R-:W-:Y:S02]  /*1a180*/  P2R R3, PR, RZ, 0x40 ;  /* 0x00000040ff037803 */ /* 0x000fe40000000000 */
[----:B------:R-:W-:Y:S02]  /*1a190*/  @!P3 LEA R8, P6, R13, R2, 0x2 ;  /* 0x000000020d08b211 */ /* 0x000fe400078c10ff */
[-C--:B-----5:R-:W-:Y:S02]  /*1a1a0*/  @!P5 LEA.HI.X R15, R6, R4.reuse, R23, 0x2, P0 ;  /* 0x00000004060fd211 */ /* 0x0a0fe400000f1417 */
[----:B------:R-:W-:Y:S01]  /*1a1b0*/  ISETP.NE.AND P0, PT, R3, RZ, PT ;  /* 0x000000ff0300720c */ /* 0x000fe20003f05270 */
[----:B------:R-:W5:Y:S03]  /*1a1c0*/  LDL R6, [R1+0x54] ;  /* 0x0000540001067983 */ /* 0x000f660000100800 */
[----:B--2---:R-:W-:Y:S01]  /*1a1d0*/  @!P4 LEA.HI.X R11, R17, R4, R21, 0x2, P0 ;  /* 0x00000004110bc211 */ /* 0x004fe200000f1415 */
[----:B------:R-:W2:Y:S04]  /*1a1e0*/  LDL R23, [R1+0xf0] ;  /* 0x0000f00001177983 */ /* 0x000ea80000100800 */
[----:B------:R-:W2:Y:S01]  /*1a1f0*/  LDL R17, [R1+0xf4] ;  /* 0x0000f40001117983 */ /* 0x000ea20000100800 */
[----:B------:R-:W-:-:S03]  /*1a200*/  ISETP.GE.AND P2, PT, R5, c[0x0][0x3c8], PT ;  /* 0x0000f20005007a0c */ /* 0x000fc60003f46270 */
[----:B------:R-:W5:Y:S04]  /*1a210*/  LDL R21, [R1+0xec] ;  /* 0x0000ec0001157983 */ /* 0x000f680000100800 */
[----:B------:R1:W-:Y:S04]  /*1a220*/  @!P5 ST.E.64 [R14.64], R172 ;  /* 0x000000ac0e00d985 */ /* 0x0003e8000c101b06 */
[----:B------:R1:W-:Y:S01]  /*1a230*/  @!P4 ST.E.64 [R10.64], R82 ;  /* 0x000000520a00c985 */ /* 0x0003e2000c101b06 */
[----:B----4-:R-:W-:-:S03]  /*1a240*/  @!P3 LEA.HI.X R9, R13, R4, R19, 0x2, P6 ;  /* 0x000000040d09b211 */ /* 0x010fc600030f1413 */
[----:B------:R-:W4:Y:S04]  /*1a250*/  LDL R19, [R1+0xe8] ;  /* 0x0000e80001137983 */ /* 0x000f280000100800 */
[----:B------:R-:W4:Y:S04]  /*1a260*/  LDL R13, [R1+0xe4] ;  /* 0x0000e400010d7983 */ /* 0x000f280000100800 */
[----:B------:R3:W-:Y:S01]  /*1a270*/  @!P3 ST.E.64 [R8.64], R66 ;  /* 0x000000420800b985 */ /* 0x0007e2000c101b06 */
[----:B-1----:R-:W-:-:S04]  /*1a280*/  @!P2 LEA R14, P3, R5, R2, 0x2 ;  /* 0x00000002050ea211 */ /* 0x002fc800078610ff */
[----:B------:R-:W-:Y:S02]  /*1a290*/  @!P2 LEA.HI.X R15, R5, R4, R30, 0x2, P3 ;  /* 0x00000004050fa211 */ /* 0x000fe400018f141e */
[----:B------:R-:W4:Y:S01]  /*1a2a0*/  LDL R5, [R1+0x50] ;  /* 0x0000500001057983 */ /* 0x000f220000100800 */
[----:B------:R-:W-:Y:S02]  /*1a2b0*/  ISETP.GE.AND P1, PT, R28, c[0x0][0x3c8], PT ;  /* 0x0000f2001c007a0c */ /* 0x000fe40003f26270 */
[----:B------:R-:W-:-:S11]  /*1a2c0*/  ISETP.GE.AND P0, PT, R26, c[0x0][0x3c8], PT ;  /* 0x0000f2001a007a0c */ /* 0x000fd60003f06270 */
[-C--:B------:R-:W-:Y:S02]  /*1a2d0*/  @!P1 LEA R10, P4, R28, R2.reuse, 0x2 ;  /* 0x000000021c0a9211 */ /* 0x080fe400078810ff */
[----:B---3--:R-:W-:Y:S02]  /*1a2e0*/  ISETP.GE.AND P5, PT, R24, c[0x0][0x3c8], PT ;  /* 0x0000f20018007a0c */ /* 0x008fe40003fa6270 */
        /* <DEDUP_REMOVED lines=14> */
[----:B---3--:R-:W-:-:S03]  /*1a3d0*/  @!P4 LEA R8, P6, R16, R2, 0x2 ;  /* 0x000000021008c211 */ /* 0x008fc600078c10ff */
[----:B------:R1:W-:Y:S01]  /*1a3e0*/  @!P5 ST.E.64 [R10.64], R94 ;  /* 0x0000005e0a00d985 */ /* 0x0003e2000c101b06 */
[----:B--2---:R-:W-:Y:S02]  /*1a3f0*/  @!P4 LEA.HI.X R9, R16, R4, R17, 0x2, P6 ;  /* 0x000000041009c211 */ /* 0x004fe400030f1411 */
[-C--:B------:R-:W-:Y:S02]  /*1a400*/  @!P3 LEA R16, P5, R22, R2.reuse, 0x2 ;  /* 0x000000021610b211 */ /* 0x080fe400078a10ff */
[----:B-----5:R-:W-:Y:S01]  /*1a410*/  ISETP.GE.AND P0, PT, R6, c[0x0][0x3c8], PT ;  /* 0x0000f20006007a0c */ /* 0x020fe20003f06270 */
[----:B------:R2:W-:Y:S01]  /*1a420*/  @!P4 ST.E.64 [R8.64], R98 ;  /* 0x000000620800c985 */ /* 0x0005e2000c101b06 */
[----:B------:R-:W-:-:S09]  /*1a430*/  @!P2 LEA R14, P6, R20, R2, 0x2 ;  /* 0x00000002140ea211 */ /* 0x000fd200078c10ff */
[----:B------:R-:W-:-:S04]  /*1a440*/  P2R R3, PR, RZ, 0x20 ;  /* 0x00000020ff037803 */ /* 0x000fc80000000000 */
[----:B------:R-:W-:Y:S02]  /*1a450*/  ISETP.NE.AND P4, PT, R3, RZ, PT ;  /* 0x000000ff0300720c */ /* 0x000fe40003f85270 */
[----:B-1----:R-:W-:Y:S02]  /*1a460*/  @!P1 LEA R10, P5, R18, R2, 0x2 ;  /* 0x00000002120a9211 */ /* 0x002fe400078a10ff */
[-C--:B------:R-:W-:Y:S02]  /*1a470*/  @!P3 LEA.HI.X R17, R22, R4.reuse, R23, 0x2, P4 ;  /* 0x000000041611b211 */ /* 0x080fe400020f1417 */
[----:B------:R-:W-:-:S03]  /*1a480*/  @!P2 LEA.HI.X R15, R20, R4, R21, 0x2, P6 ;  /* 0x00000004140fa211 */ /* 0x000fc600030f1415 */
[----:B------:R1:W-:Y:S01]  /*1a490*/  @!P3 ST.E.64 [R16.64], R110 ;  /* 0x0000006e1000b985 */ /* 0x0003e2000c101b06 */
[----:B--2---:R-:W-:Y:S02]  /*1a4a0*/  @!P0 LEA R8, P4, R6, R2, 0x2 ;  /* 0x0000000206088211 */ /* 0x004fe400078810ff */
[-C--:B----4-:R-:W-:Y:S01]  /*1a4b0*/  @!P1 LEA.HI.X R11, R18, R4.reuse, R19, 0x2, P5 ;  /* 0x00000004120b9211 */ /* 0x090fe200028f1413 */
[----:B------:R1:W-:Y:S01]  /*1a4c0*/  @!P2 ST.E.64 [R14.64], R106 ;  /* 0x0000006a0e00a985 */ /* 0x0003e2000c101b06 */
[----:B------:R-:W-:-:S03]  /*1a4d0*/  @!P0 LEA.HI.X R9, R6, R4, R13, 0x2, P4 ;  /* 0x0000000406098211 */ /* 0x000fc600020f140d */
[----:B------:R1:W-:Y:S04]  /*1a4e0*/  @!P1 ST.E.64 [R10.64], R102 ;  /* 0x000000660a009985 */ /* 0x0003e8000c101b06 */
[----:B------:R1:W-:Y:S01]  /*1a4f0*/  @!P0 ST.E.64 [R8.64], R86 ;  /* 0x0000005608008985 */ /* 0x0003e2000c101b06 */
[----:B------:R-:W-:-:S13]  /*1a500*/  ISETP.GE.AND P0, PT, R5, c[0x0][0x3c8], PT ;  /* 0x0000f20005007a0c */ /* 0x000fda0003f06270 */
[----:B------:R-:W-:Y:S05]  /*1a510*/  @P0 BRA `(.L_x_1869) ;  /* 0x00000d9000000947 */ /* 0x000fea0003800000 */
[----:B------:R-:W2:Y:S01]  /*1a520*/  LDL R6, [R1+0xe0] ;  /* 0x0000e00001067983 */ /* 0x000ea20000100800 */
[----:B------:R-:W-:-:S04]  /*1a530*/  LEA R2, P0, R5, R2, 0x2 ;  /* 0x0000000205027211 */ /* 0x000fc800078010ff */
[----:B--2---:R-:W-:-:S05]  /*1a540*/  LEA.HI.X R3, R5, R4, R6, 0x2, P0 ;  /* 0x0000000405037211 */ /* 0x004fca00000f1406 */
[----:B------:R2:W-:Y:S01]  /*1a550*/  ST.E.64 [R2.64], R78 ;  /* 0x0000004e02007985 */ /* 0x0005e2000c101b06 */
[----:B------:R-:W-:Y:S05]  /*1a560*/  BRA `(.L_x_1869) ;  /* 0x00000d4000007947 */ /* 0x000fea0003800000 */
.L_x_1854:
[----:B---3--:R-:W2:Y:S01]  /*1a570*/  LDL.LU R6, [R1+0x10] ;  /* 0x0000100001067983 */ /* 0x008ea20000300800 */
[----:B------:R-:W-:Y:S02]  /*1a580*/  ISETP.NE.U32.AND P0, PT, RZ, c[0x0][0x508], PT ;  /* 0x00014200ff007a0c */ /* 0x000fe40003f05070 */
[----:B------:R-:W-:Y:S01]  /*1a590*/  ISETP.NE.U32.AND P3, PT, RZ, c[0x0][0x500], PT ;  /* 0x00014000ff007a0c */ /* 0x000fe20003f65070 */
[----:B------:R-:W3:Y:S01]  /*1a5a0*/  LDL.LU R3, [R1+0x3c] ;  /* 0x00003c0001037983 */ /* 0x000ee20000300800 */
[----:B------:R-:W-:Y:S01]  /*1a5b0*/  ISETP.NE.AND.EX P2, PT, RZ, c[0x0][0x50c], PT, P0 ;  /* 0x00014300ff007a0c */ /* 0x000fe20003f45300 */
[----:B------:R-:W-:Y:S01]  /*1a5c0*/  IMAD.MOV.U32 R2, RZ, RZ, RZ ;  /* 0x000000ffff027224 */ /* 0x000fe200078e00ff */
[----:B------:R-:W-:Y:S01]  /*1a5d0*/  ISETP.NE.AND.EX P3, PT, RZ, c[0x0][0x504], PT, P3 ;  /* 0x00014100ff007a0c */ /* 0x000fe20003f65330 */
[----:B------:R-:W-:Y:S01]  /*1a5e0*/  IMAD.MOV.U32 R22, RZ, RZ, c[0x0][0x388] ;  /* 0x0000e200ff167624 */ /* 0x000fe200078e00ff */
[----:B----4-:R-:W-:-:S09]  /*1a5f0*/  IADD3 R4, P1, R252, c[0x0][0x500], RZ ;  /* 0x00014000fc047a10 */ /* 0x010fd20007f3e0ff */
[----:B------:R-:W-:Y:S02]  /*1a600*/  @P2 IADD3 R8, P0, R252, c[0x0][0x508], RZ ;  /* 0x00014200fc082a10 */ /* 0x000fe40007f1e0ff */
[C---:B--2---:R-:W-:Y:S02]  /*1a610*/  IADD3.X R5, R6.reuse, c[0x0][0x504], RZ, P1, !PT ;  /* 0x0001410006057a10 */ /* 0x044fe40000ffe4ff */
[----:B------:R-:W-:-:S03]  /*1a620*/  @P2 IADD3.X R9, R6, c[0x0][0x50c], RZ, P0, !PT ;  /* 0x0001430006092a10 */ /* 0x000fc600007fe4ff */
[----:B------:R1:W5:Y:S04]  /*1a630*/  @P3 LDG.E R2, [R4.64] ;  /* 0x0000000604023981 */ /* 0x000368000c1e1900 */
[----:B------:R1:W5:Y:S01]  /*1a640*/  @P2 LDG.E R22, [R8.64] ;  /* 0x0000000608162981 */ /* 0x000362000c1e1900 */
[----:B---3--:R-:W-:-:S04]  /*1a650*/  ISETP.NE.AND P0, PT, R3, RZ, PT ;  /* 0x000000ff0300720c */ /* 0x008fc80003f05270 */
[----:B------:R-:W-:Y:S01]  /*1a660*/  SEL R21, R3, c[0x0][0x3d4], P0 ;  /* 0x0000f50003157a07 */ /* 0x000fe20000000000 */
[----:B------:R-:W-:Y:S05]  /*1a670*/  @P2 BRA `(.L_x_1875) ;  /* 0x0000004000002947 */ /* 0x000fea0003800000 */
[----:B------:R-:W-:Y:S05]  /*1a680*/  @!P3 BRA `(.L_x_1875) ;  /* 0x000000300000b947 */ /* 0x000fea0003800000 */
[----:B------:R2:W3:Y:S04]  /*1a690*/  LDG.E R3, [R4.64] ;  /* 0x0000000604037981 */ /* 0x0004e8000c1e1900 */
[----:B-12---:R-:W3:Y:S02]  /*1a6a0*/  LDG.E R4, [R4.64+0x4] ;  /* 0x0000040604047981 */ /* 0x006ee4000c1e1900 */
[----:B---3-5:R-:W-:Y:S02]  /*1a6b0*/  IADD3 R22, -R3, R4, RZ ;  /* 0x0000000403167210 */ /* 0x028fe40007ffe1ff */
.L_x_1875:
[----:B------:R-:W2:Y:S04]  /*1a6c0*/  LDL.LU R6, [R1+0x8] ;  /* 0x0000080001067983 */ /* 0x000ea80000300800 */
[----:B-1----:R-:W3:Y:S04]  /*1a6d0*/  LDL.LU R4, [R1+0x14] ;  /* 0x0000140001047983 */ /* 0x002ee80000300800 */
        /* <DEDUP_REMOVED lines=24> */
[C---:B------:R-:W-:Y:S01]  /*1a860*/  IMAD.WIDE.U32 R4, R14.reuse, R10, RZ ;  /* 0x0000000a0e047225 */ /* 0x040fe200078e00ff */
        /* <DEDUP_REMOVED lines=18> */
[----:B------:R-:W-:Y:S02]  /*1a990*/  IADD3 R9, R9, R14, RZ ;  /* 0x0000000e09097210 */ /* 0x000fe40007ffe0ff */
[----:B------:R-:W-:Y:S01]  /*1a9a0*/  IADD3 R8, P1, P0, R3, R23, R8 ;  /* 0x0000001703087210 */ /* 0x000fe2000783e008 */
[----:B------:R-:W-:-:S03]  /*1a9b0*/  IMAD R3, R17, R4, RZ ;  /* 0x0000000411037224 */ /* 0x000fc600078e02ff */
        /* <DEDUP_REMOVED lines=12> */
.L_x_1877:
[----:B------:R-:W-:Y:S05]  /*1aa80*/  BSYNC B0 ;  /* 0x0000000000007941 */ /* 0x000fea0003800000 */
.L_x_1876:
[----:B------:R-:W-:-:S13]  /*1aa90*/  ISETP.GT.AND P0, PT, R21, 0x1, PT ;  /* 0x000000011500780c */ /* 0x000fda0003f04270 */
[----:B------:R-:W-:Y:S05]  /*1aaa0*/  @P0 BRA `(.L_x_1869) ;  /* 0x0000080000000947 */ /* 0x000fea0003800000 */
[----:B------:R-:W2:Y:S01]  /*1aab0*/  LDL.LU R11, [R1+0x4] ;  /* 0x00000400010b7983 */ /* 0x000ea20000300800 */
[----:B------:R-:W-:Y:S01]  /*1aac0*/  MOV R4, c[0x0][0x4e8] ;  /* 0x00013a0000047a02 */ /* 0x000fe20000000f00 */
[----:B-1----:R-:W-:Y:S02]  /*1aad0*/  IMAD R3, R20, c[0x0][0x3a0], RZ ;  /* 0x0000e80014037a24 */ /* 0x002fe400078e02ff */
[----:B------:R-:W-:Y:S01]  /*1aae0*/  IMAD R8, R24, c[0x0][0x3f0], RZ ;  /* 0x0000fc0018087a24 */ /* 0x000fe200078e02ff */
[----:B------:R-:W-:Y:S01]  /*1aaf0*/  ISETP.NE.AND P0, PT, R4, 0x1, PT ;  /* 0x000000010400780c */ /* 0x000fe20003f05270 */
[----:B------:R-:W-:-:S04]  /*1ab00*/  IMAD.WIDE.U32 R4, R2, c[0x0][0x3a0], RZ ;  /* 0x0000e80002047a25 */ /* 0x000fc800078e00ff */
[----:B------:R-:W-:-:S05]  /*1ab10*/  IMAD R2, R2, c[0x0][0x3a4], R3 ;  /* 0x0000e90002027a24 */ /* 0x000fca00078e0203 */
[----:B------:R-:W-:-:S05]  /*1ab20*/  IADD3 R5, R5, R2, RZ ;  /* 0x0000000205057210 */ /* 0x000fca0007ffe0ff */
[----:B------:R-:W-:-:S04]  /*1ab30*/  IMAD.WIDE.U32 R4, R6, c[0x0][0x3e8], R4 ;  /* 0x0000fa0006047a25 */ /* 0x000fc800078e0004 */
[----:B------:R-:W-:-:S04]  /*1ab40*/  IMAD R5, R6, c[0x0][0x3ec], R5 ;  /* 0x0000fb0006057a24 */ /* 0x000fc800078e0205 */
[----:B------:R-:W-:Y:S01]  /*1ab50*/  IMAD.WIDE.U32 R4, R10, c[0x0][0x3f0], R4 ;  /* 0x0000fc000a047a25 */ /* 0x000fe200078e0004 */
[C---:B--2---:R-:W-:Y:S02]  /*1ab60*/  LEA R3, R11.reuse, R0, 0x7 ;  /* 0x000000000b037211 */ /* 0x044fe400078e38ff */
[----:B------:R-:W-:Y:S02]  /*1ab70*/  LEA R13, R11, R143, 0x7 ;  /* 0x0000008f0b0d7211 */ /* 0x000fe400078e38ff */
[----:B------:R-:W-:Y:S01]  /*1ab80*/  MOV R2, R3 ;  /* 0x0000000300027202 */ /* 0x000fe20000000f00 */
[----:B------:R-:W-:-:S05]  /*1ab90*/  @P0 IMAD.HI.U32 R9, R3, c[0x0][0x4ec], RZ ;  /* 0x00013b0003090a27 */ /* 0x000fca00078e00ff */
[----:B------:R-:W-:Y:S01]  /*1aba0*/  @P0 SHF.R.U32.HI R2, RZ, c[0x0][0x4f0], R9 ;  /* 0x00013c00ff020a19 */ /* 0x000fe20000011609 */
[----:B------:R-:W-:-:S03]  /*1abb0*/  IMAD R9, R10, c[0x0][0x3f4], R8 ;  /* 0x0000fd000a097a24 */ /* 0x000fc600078e0208 */
        /* <DEDUP_REMOVED lines=17> */
.L_x_1942:
[----:B------:R-:W-:Y:S05]  /*1acd0*/  BRA.DIV ~URZ, `(.L_x_1879) ;  /* 0x000028427f007947 */ /* 0x000fea000b800000 */
[----:B------:R3:W4:Y:S02]  /*1ace0*/  SHFL.IDX PT, R2, R16, RZ, 0x181f ;  /* 0x00181fff10027589 */ /* 0x00072400000e0000 */
.L_x_1943:
        /* <DEDUP_REMOVED lines=20> */
.L_x_1881:
[----:B------:R-:W-:Y:S05]  /*1ae30*/  BSYNC B0 ;  /* 0x0000000000007941 */ /* 0x000fea0003800000 */
.L_x_1880:
[----:B------:R-:W-:Y:S05]  /*1ae40*/  BRA.DIV ~URZ, `(.L_x_1882) ;  /* 0x000027427f007947 */ /* 0x000fea000b800000 */
[----:B--2---:R2:W1:Y:S04]  /*1ae50*/  SHFL.IDX PT, R4, R5, 0x1, 0x181f ;  /* 0x00381f0005047f89 */ /* 0x00446800000e0000 */
[----:B----4-:R2:W4:Y:S02]  /*1ae60*/  SHFL.IDX PT, R2, R16, 0x1, 0x181f ;  /* 0x00381f0010027f89 */ /* 0x01052400000e0000 */
.L_x_1944:
        /* <DEDUP_REMOVED lines=20> */
.L_x_1884:
[----:B------:R-:W-:Y:S05]  /*1afb0*/  BSYNC B0 ;  /* 0x0000000000007941 */ /* 0x000fea0003800000 */
.L_x_1883:
[----:B------:R-:W-:Y:S05]  /*1afc0*/  BRA.DIV ~URZ, `(.L_x_1885) ;  /* 0x000026927f007947 */ /* 0x000fea000b800000 */
[----:B-1----:R1:W2:Y:S02]  /*1afd0*/  SHFL.IDX PT, R4, R5, 0x2, 0x181f ;  /* 0x00581f0005047f89 */ /* 0x0022a400000e0000 */
.L_x_1945:
[----:B------:R-:W-:Y:S05]  /*1afe0*/  BRA.DIV ~URZ, `(.L_x_1886) ;  /* 0x000026e27f007947 */ /* 0x000fea000b800000 */
[----:B----4-:R4:W1:Y:S02]  /*1aff0*/  SHFL.IDX PT, R2, R16, 0x2, 0x181f ;  /* 0x00581f0010027f89 */ /* 0x01086400000e0000 */
.L_x_1946:
        /* <DEDUP_REMOVED lines=20> */
.L_x_1888:
[----:B------:R-:W-:Y:S05]  /*1b140*/  BSYNC B0 ;  /* 0x0000000000007941 */ /* 0x000fea0003800000 */
.L_x_1887:
[----:B------:R-:W-:Y:S05]  /*1b150*/  BRA.DIV ~URZ, `(.L_x_1889) ;  /* 0x000025e27f007947 */ /* 0x000fea000b800000 */
[----:B--2---:R2:W3:Y:S04]  /*1b160*/  SHFL.IDX PT, R4, R5, 0x3, 0x181f ;  /* 0x00781f0005047f89 */ /* 0x0044e800000e0000 */
[----:B-1----:R2:W1:Y:S02]  /*1b170*/  SHFL.IDX PT, R2, R16, 0x3, 0x181f ;  /* 0x00781f0010027f89 */ /* 0x00246400000e0000 */
.L_x_1947:
        /* <DEDUP_REMOVED lines=19> */
.L_x_1869:
[----:B------:R-:W-:Y:S05]  /*1b2b0*/  BSYNC B1 ;  /* 0x0000000000017941 */ /* 0x000fea0003800000 */
.L_x_1853:
[----:B-12-4-:R-:W2:Y:S02]  /*1b2c0*/  LDL R2, [R1+0x180] ;  /* 0x0001800001027983 */ /* 0x016ea40000100800 */
[----:B--2---:R-:W-:-:S13]  /*1b2d0*/  ISETP.NE.AND P0, PT, R2, RZ, PT ;  /* 0x000000ff0200720c */ /* 0x004fda0003f05270 */
[----:B------:R-:W-:Y:S01]  /*1b2e0*/  @P0 WARPSYNC 0xffffffff ;  /* 0xffffffff00000948 */ /* 0x000fe20003800000 */
[----:B------:R-:W-:Y:S06]  /*1b2f0*/  @P0 BAR.SYNC.DEFER_BLOCKING 0x5, 0x100 ;  /* 0x0144000000000b1d */ /* 0x000fec0000010000 */
[----:B------:R-:W1:Y:S04]  /*1b300*/  @P0 LDS.128 R8, [0x20080] ;  /* 0x02008000ff080984 */ /* 0x000e680000000c00 */
[----:B-1----:R1:W-:Y:S04]  /*1b310*/  @P0 STL.64 [R1], R8 ;  /* 0x0000000801000387 */ /* 0x0023e80000100a00 */
[----:B------:R1:W-:Y:S04]  /*1b320*/  @P0 STL.64 [R1+0x8], R10 ;  /* 0x0000080a01000387 */ /* 0x0003e80000100a00 */
[----:B------:R-:W-:Y:S06]  /*1b330*/  @P0 BAR.ARV 0x4, 0x100 ;  /* 0x0104000000000b1d */ /* 0x000fec0000002000 */
[----:B------:R-:W-:Y:S05]  /*1b340*/  @P0 BRA `(.L_x_1890) ;  /* 0x00000ba000000947 */ /* 0x000fea0003800000 */
[----:B------:R-:W2:Y:S01]  /*1b350*/  S2R R2, SR_TID.X ;  /* 0x0000000000027919 */ /* 0x000ea20000002100 */
[----:B-1----:R-:W-:Y:S01]  /*1b360*/  IMAD.MOV.U32 R9, RZ, RZ, RZ ;  /* 0x000000ffff097224 */ /* 0x002fe200078e00ff */
[----:B--23--:R-:W-:-:S04]  /*1b370*/  LOP3.LUT R16, R2, 0x1f, RZ, 0xc0, !PT ;  /* 0x0000001f02107812 */ /* 0x00cfc800078ec0ff */
[----:B------:R-:W-:Y:S01]  /*1b380*/  ISETP.NE.AND P6, PT, R16, 0x1f, PT ;  /* 0x0000001f1000780c */ /* 0x000fe20003fc5270 */
[----:B------:R-:W-:Y:S10]  /*1b390*/  BRA.DIV ~URZ, `(.L_x_1891) ;  /* 0x000024727f007947 */ /* 0x000ff4000b800000 */
[----:B------:R1:W2:Y:S02]  /*1b3a0*/  SHFL.IDX PT, R10, R114, RZ, 0x1f ;  /* 0x00001fff720a7589 */ /* 0x0002a400000e0000 */
.L_x_1948:
[----:B------:R-:W-:Y:S05]  /*1b3b0*/  BRA.DIV ~URZ, `(.L_x_1892) ;  /* 0x000024c27f007947 */ /* 0x000fea000b800000 */
[----:B------:R3:W4:Y:S02]  /*1b3c0*/  SHFL.IDX PT, R6, R114, 0x1, 0x1f ;  /* 0x00201f0072067f89 */ /* 0x00072400000e0000 */
.L_x_1949:
        /* <DEDUP_REMOVED lines=19> */
.L_x_1950:
        /* <DEDUP_REMOVED lines=16> */
.L_x_1951:
[----:B---3--:R-:W-:Y:S01]  /*1b600*/  IMAD R2, R2, c[0x0][0x538], RZ ;  /* 0x00014e0002027a24 */ /* 0x008fe200078e02ff */
[----:B------:R-:W-:Y:S04]  /*1b610*/  BSSY B1, `(.L_x_1895) ;  /* 0x0000084000017945 */ /* 0x000fe80003800000 */
[----:B----4-:R-:W-:-:S04]  /*1b620*/  IADD3 R6, R2, R6, RZ ;  /* 0x0000000602067210 */ /* 0x010fc80007ffe0ff */
[----:B--2---:R-:W-:-:S13]  /*1b630*/  ISETP.GT.AND P0, PT, R6, R10, PT ;  /* 0x0000000a0600720c */ /* 0x004fda0003f04270 */
[----:B------:R-:W-:Y:S05]  /*1b640*/  @P0 BRA `(.L_x_1896) ;  /* 0x0000025000000947 */ /* 0x000fea0003800000 */
.L_x_1900:
        /* <DEDUP_REMOVED lines=8> */
[----:B-1----:R-:W-:Y:S02]  /*1b6d0*/  @!P0 MOV R4, 0x4 ;  /* 0x0000000400048802 */ /* 0x002fe40000000f00 */
        /* <DEDUP_REMOVED lines=8> */
.L_x_1952:
        /* <DEDUP_REMOVED lines=16> */
.L_x_1953:
[----:B--2---:R-:W-:-:S05]  /*1b860*/  IMAD R2, R2, c[0x0][0x538], RZ ;  /* 0x00014e0002027a24 */ /* 0x004fca00078e02ff */
[----:B------:R-:W-:-:S04]  /*1b870*/  IADD3 R6, R2, R6, RZ ;  /* 0x0000000602067210 */ /* 0x000fc80007ffe0ff */
[----:B------:R-:W-:-:S13]  /*1b880*/  ISETP.GT.AND P0, PT, R6, R10, PT ;  /* 0x0000000a0600720c */ /* 0x000fda0003f04270 */
[----:B-1----:R-:W-:Y:S05]  /*1b890*/  @!P0 BRA `(.L_x_1900) ;  /* 0xfffffdb000008947 */ /* 0x002fea000383ffff */
.L_x_1896:
[----:B------:R-:W-:-:S05]  /*1b8a0*/  IADD3 R14, -R2, R6, RZ ;  /* 0x00000006020e7210 */ /* 0x000fca0007ffe1ff */
[----:B------:R-:W-:-:S05]  /*1b8b0*/  IMAD R2, R4, c[0x0][0x538], R14 ;  /* 0x00014e0004027a24 */ /* 0x000fca00078e020e */
[----:B------:R-:W-:Y:S01]  /*1b8c0*/  ISETP.GT.AND P0, PT, R2, R10, PT ;  /* 0x0000000a0200720c */ /* 0x000fe20003f04270 */
[----:B------:R-:W-:-:S12]  /*1b8d0*/  BRA.DIV ~URZ, `(.L_x_1901) ;  /* 0x000024a27f007947 */ /* 0x000fd8000b800000 */
[----:B------:R-:W-:-:S04]  /*1b8e0*/  VOTE.ANY R13, PT, !P0 ;  /* 0x00000000000d7806 */ /* 0x000fc800040e0100 */
.L_x_1954:
[----:B------:R2:W3:Y:S01]  /*1b8f0*/  POPC R11, R13 ;  /* 0x0000000d000b7309 */ /* 0x0004e20000000000 */
[----:B------:R-:W-:Y:S05]  /*1b900*/  BRA.DIV ~URZ, `(.L_x_1902) ;  /* 0x000024b27f007947 */ /* 0x000fea000b800000 */
[----:B---3--:R3:W4:Y:S04]  /*1b910*/  SHFL.IDX PT, R6, R8, R11, 0x1f ;  /* 0x00001f0b08067589 */ /* 0x00872800000e0000 */
[----:B------:R3:W1:Y:S02]  /*1b920*/  SHFL.IDX PT, R5, R9, R11, 0x1f ;  /* 0x00001f0b09057589 */ /* 0x00066400000e0000 */
.L_x_1955:
[----:B------:R-:W-:Y:S01]  /*1b930*/  ISETP.NE.AND P0, PT, R13, RZ, PT ;  /* 0x000000ff0d00720c */ /* 0x000fe20003f05270 */
[----:B------:R-:W-:-:S12]  /*1b940*/  BSSY B0, `(.L_x_1903) ;  /* 0x0000005000007945 */ /* 0x000fd80003800000 */
[----:B------:R-:W-:Y:S05]  /*1b950*/  @!P0 BRA `(.L_x_1904) ;  /* 0x0000003000008947 */ /* 0x000fea0003800000 */
[----:B------:R-:W-:Y:S01]  /*1b960*/  IADD3 R2, R11, -0x1, RZ ;  /* 0xffffffff0b027810 */ /* 0x000fe20007ffe0ff */
[----:B------:R-:W-:Y:S05]  /*1b970*/  BRA.DIV ~URZ, `(.L_x_1905) ;  /* 0x000025127f007947 */ /* 0x000fea000b800000 */
[----:B------:R2:W3:Y:S02]  /*1b980*/  SHFL.IDX PT, R15, R4, R2, 0x1f ;  /* 0x00001f02040f7589 */ /* 0x0004e400000e0000 */
.L_x_1904:
[----:B------:R-:W-:Y:S05]  /*1b990*/  BSYNC B0 ;  /* 0x0000000000007941 */ /* 0x000fea0003800000 */
.L_x_1903:
[----:B--23--:R-:W-:Y:S01]  /*1b9a0*/  IMAD R13, R15, c[0x0][0x538], R14 ;  /* 0x00014e000f0d7a24 */ /* 0x00cfe200078e020e */
[----:B----4-:R-:W-:Y:S02]  /*1b9b0*/  IABS R3, R6 ;  /* 0x0000000600037213 */ /* 0x010fe40000000000 */
[----:B-1----:R-:W-:Y:S02]  /*1b9c0*/  IABS R4, R5 ;  /* 0x0000000500047213 */ /* 0x002fe40000000000 */
[----:B------:R1:W-:Y:S01]  /*1b9d0*/  STL [R1], R13 ;  /* 0x0000000d01007387 */ /* 0x0003e20000100800 */
[----:B------:R-:W2:Y:S03]  /*1b9e0*/  I2F.RP R8, R3 ;  /* 0x0000000300087306 */ /* 0x000ea60000209400 */
[----:B------:R-:W3:Y:S05]  /*1b9f0*/  LDL.LU R17, [R1+0xc] ;  /* 0x00000c0001117983 */ /* 0x000eea0000300800 */
[----:B--2---:R-:W2:Y:S01]  /*1ba00*/  MUFU.RCP R8, R8 ;  /* 0x0000000800087308 */ /* 0x004ea20000001000 */
[----:B-1----:R-:W-:Y:S01]  /*1ba10*/  IMAD.IADD R13, R10, 0x1, -R13 ;  /* 0x000000010a0d7824 */ /* 0x002fe200078e0a0d */
[----:B--2---:R-:W-:-:S06]  /*1ba20*/  IADD3 R8, R8, 0xffffffe, RZ ;  /* 0x0ffffffe08087810 */ /* 0x004fcc0007ffe0ff */
[----:B------:R-:W1:Y:S01]  /*1ba30*/  F2I.FTZ.U32.TRUNC.NTZ R9, R8 ;  /* 0x0000000800097305 */ /* 0x000e62000021f000 */
[----:B------:R-:W-:Y:S02]  /*1ba40*/  MOV R10, R4 ;  /* 0x00000004000a7202 */ /* 0x000fe40000000f00 */
[----:B------:R-:W-:-:S05]  /*1ba50*/  IABS R14, R13 ;  /* 0x0000000d000e7213 */ /* 0x000fca0000000000 */
[----:B------:R-:W2:Y:S01]  /*1ba60*/  I2F.RP R15, R10 ;  /* 0x0000000a000f7306 */ /* 0x000ea20000209400 */
[----:B-1----:R-:W-:-:S04]  /*1ba70*/  IMAD.MOV R2, RZ, RZ, -R9 ;  /* 0x000000ffff027224 */ /* 0x002fc800078e0a09 */
[----:B------:R-:W-:Y:S01]  /*1ba80*/  IMAD.MOV.U32 R8, RZ, RZ, R2 ;  /* 0x000000ffff087224 */ /* 0x000fe200078e0002 */
[----:B------:R-:W-:-:S03]  /*1ba90*/  IABS R2, R6 ;  /* 0x0000000600027213 */ /* 0x000fc60000000000 */
[----:B------:R-:W-:Y:S02]  /*1baa0*/  IMAD R4, R8, R3, RZ ;  /* 0x0000000308047224 */ /* 0x000fe400078e02ff */
[----:B------:R-:W-:Y:S02]  /*1bab0*/  IMAD.MOV.U32 R8, RZ, RZ, RZ ;  /* 0x000000ffff087224 */ /* 0x000fe400078e00ff */
[----:B------:R-:W-:Y:S02]  /*1bac0*/  IMAD.MOV R2, RZ, RZ, -R2 ;  /* 0x000000ffff027224 */ /* 0x000fe400078e0a02 */
[----:B------:R-:W-:-:S04]  /*1bad0*/  IMAD.HI.U32 R9, R9, R4, R8 ;  /* 0x0000000409097227 */ /* 0x000fc800078e0008 */
[----:B------:R-:W-:Y:S01]  /*1bae0*/  IMAD.MOV.U32 R4, RZ, RZ, R14 ;  /* 0x000000ffff047224 */ /* 0x000fe200078e000e */
[----:B------:R-:W-:-:S03]  /*1baf0*/  MOV R8, R2 ;  /* 0x0000000200087202 */ /* 0x000fc60000000f00 */
[----:B------:R-:W-:-:S04]  /*1bb00*/  IMAD.HI.U32 R2, R9, R4, RZ ;  /* 0x0000000409027227 */ /* 0x000fc800078e00ff */
[----:B------:R-:W-:Y:S02]  /*1bb10*/  IMAD R4, R2, R8, R4 ;  /* 0x0000000802047224 */ /* 0x000fe400078e0204 */
[----:B--2---:R-:W1:Y:S03]  /*1bb20*/  MUFU.RCP R8, R15 ;  /* 0x0000000f00087308 */ /* 0x004e660000001000 */
[----:B------:R-:W-:Y:S02]  /*1bb30*/  ISETP.GT.U32.AND P0, PT, R3, R4, PT ;  /* 0x000000040300720c */ /* 0x000fe40003f04070 */
[----:B-1----:R-:W-:-:S11]  /*1bb40*/  IADD3 R8, R8, 0xffffffe, RZ ;  /* 0x0ffffffe08087810 */ /* 0x002fd60007ffe0ff */
[----:B------:R-:W-:Y:S01]  /*1bb50*/  @!P0 IMAD.IADD R4, R4, 0x1, -R3 ;  /* 0x0000000104048824 */ /* 0x000fe200078e0a03 */
[----:B------:R-:W1:Y:S04]  /*1bb60*/  F2I.FTZ.U32.TRUNC.NTZ R9, R8 ;  /* 0x0000000800097305 */ /* 0x000e68000021f000 */
[----:B------:R-:W-:Y:S02]  /*1bb70*/  ISETP.GE.U32.AND P2, PT, R4, R3, PT ;  /* 0x000000030400720c */ /* 0x000fe40003f46070 */
[----:B------:R-:W-:Y:S02]  /*1bb80*/  LOP3.LUT R3, R13, R6, RZ, 0x3c, !PT ;  /* 0x000000060d037212 */ /* 0x000fe400078e3cff */
[----:B------:R-:W-:Y:S02]  /*1bb90*/  @!P0 IADD3 R2, R2, 0x1, RZ ;  /* 0x0000000102028810 */ /* 0x000fe40007ffe0ff */
[----:B------:R-:W-:-:S02]  /*1bba0*/  ISETP.GE.AND P1, PT, R3, RZ, PT ;  /* 0x000000ff0300720c */ /* 0x000fc40003f26270 */
[----:B------:R-:W-:-:S05]  /*1bbb0*/  ISETP.NE.AND P0, PT, R6, RZ, PT ;  /* 0x000000ff0600720c */ /* 0x000fca0003f05270 */
[----:B------:R-:W-:Y:S01]  /*1bbc0*/  @P2 IADD3 R2, R2, 0x1, RZ ;  /* 0x0000000102022810 */ /* 0x000fe20007ffe0ff */
[----:B-1----:R-:W-:-:S05]  /*1bbd0*/  IMAD.MOV R3, RZ, RZ, -R9 ;  /* 0x000000ffff037224 */ /* 0x002fca00078e0a09 */
[----:B------:R-:W-:Y:S01]  /*1bbe0*/  MOV R4, R3 ;  /* 0x0000000300047202 */ /* 0x000fe20000000f00 */
[----:B------:R-:W-:Y:S01]  /*1bbf0*/  @!P1 IMAD.MOV R2, RZ, RZ, -R2 ;  /* 0x000000ffff029224 */ /* 0x000fe200078e0a02 */
[----:B------:R-:W-:Y:S02]  /*1bc00*/  @!P0 LOP3.LUT R2, RZ, R6, RZ, 0x33, !PT ;  /* 0x00000006ff028212 */ /* 0x000fe400078e33ff */
[----:B------:R-:W-:Y:S01]  /*1bc10*/  IABS R3, R5 ;  /* 0x0000000500037213 */ /* 0x000fe20000000000 */
[----:B------:R-:W-:Y:S01]  /*1bc20*/  IMAD R4, R4, R10, RZ ;  /* 0x0000000a04047224 */ /* 0x000fe200078e02ff */
[----:B------:R-:W-:Y:S01]  /*1bc30*/  IABS R15, R2 ;  /* 0x00000002000f7213 */ /* 0x000fe20000000000 */
[----:B------:R-:W-:Y:S02]  /*1bc40*/  IMAD.MOV.U32 R8, RZ, RZ, RZ ;  /* 0x000000ffff087224 */ /* 0x000fe400078e00ff */
[----:B------:R-:W-:Y:S02]  /*1bc50*/  IMAD.MOV R14, RZ, RZ, -R3 ;  /* 0x000000ffff0e7224 */ /* 0x000fe400078e0a03 */
[----:B------:R-:W-:-:S04]  /*1bc60*/  IMAD.HI.U32 R3, R9, R4, R8 ;  /* 0x0000000409037227 */ /* 0x000fc800078e0008 */
[----:B------:R-:W-:Y:S01]  /*1bc70*/  IMAD.MOV.U32 R4, RZ, RZ, R15 ;  /* 0x000000ffff047224 */ /* 0x000fe200078e000f */
[----:B------:R-:W-:-:S03]  /*1bc80*/  MOV R8, R14 ;  /* 0x0000000e00087202 */ /* 0x000fc60000000f00 */
        /* <DEDUP_REMOVED lines=23> */
.L_x_1897:
[----:B------:R-:W-:Y:S01]  /*1be00*/  MOV R2, c[0x0][0x53c] ;  /* 0x00014f0000027a02 */ /* 0x000fe20000000f00 */
[----:B------:R2:W-:Y:S04]  /*1be10*/  STL [R1], R10 ;  /* 0x0000000a01007387 */ /* 0x0005e80000100800 */
[----:B------:R2:W-:Y:S04]  /*1be20*/  STL [R1+0x4], RZ ;  /* 0x000004ff01007387 */ /* 0x0005e80000100800 */
[----:B------:R2:W-:Y:S04]  /*1be30*/  STL [R1+0x8], RZ ;  /* 0x000008ff01007387 */ /* 0x0005e80000100800 */
[----:B------:R2:W-:Y:S02]  /*1be40*/  STL [R1+0xc], R2 ;  /* 0x00000c0201007387 */ /* 0x0005e40000100800 */
.L_x_1906:
[----:B------:R-:W-:Y:S05]  /*1be50*/  BSYNC B1 ;  /* 0x0000000000017941 */ /* 0x000fea0003800000 */
.L_x_1895:
[----:B------:R-:W3:Y:S04]  /*1be60*/  LDL R8, [R1] ;  /* 0x0000000001087983 */ /* 0x000ee80000100800 */
[----:B------:R-:W3:Y:S04]  /*1be70*/  LDL R9, [R1+0x4] ;  /* 0x0000040001097983 */ /* 0x000ee80000100800 */
[----:B--2---:R-:W3:Y:S04]  /*1be80*/  LDL R10, [R1+0x8] ;  /* 0x00000800010a7983 */ /* 0x004ee80000100800 */
[----:B------:R-:W3:Y:S01]  /*1be90*/  LDL R11, [R1+0xc] ;  /* 0x00000c00010b7983 */ /* 0x000ee20000100800 */
[----:B------:R-:W-:Y:S03]  /*1bea0*/  WARPSYNC 0xffffffff ;  /* 0xffffffff00007948 */ /* 0x000fe60003800000 */
[----:B------:R-:W-:Y:S01]  /*1beb0*/  BAR.SYNC.DEFER_BLOCKING 0x4, 0x100 ;  /* 0x0104000000007b1d */ /* 0x000fe20000010000 */
[----:B------:R-:W-:-:S13]  /*1bec0*/  ISETP.NE.AND P0, PT, R16, RZ, PT ;  /* 0x000000ff1000720c */ /* 0x000fda0003f05270 */
[----:B---3--:R2:W-:Y:S04]  /*1bed0*/  @!P0 STS.128 [0x20080], R8 ;  /* 0x02008008ff008388 */ /* 0x0085e80000000c00 */
[----:B------:R-:W-:Y:S06]  /*1bee0*/  BAR.ARV 0x5, 0x100 ;  /* 0x0144000000007b1d */ /* 0x000fec0000002000 */
.L_x_1890:
[----:B-1----:R-:W4:Y:S02]  /*1bef0*/  LDL R2, [R1+0xc] ;  /* 0x00000c0001027983 */ /* 0x002f240000100800 */
[----:B----4-:R-:W-:-:S13]  /*1bf00*/  ISETP.GE.AND P0, PT, R2, c[0x0][0x53c], PT ;  /* 0x00014f0002007a0c */ /* 0x010fda0003f06270 */
[----:B--23--:R-:W-:Y:S01]  /*1bf10*/  @P0 CALL.REL.NOINC `(.L_x_1907) ;  /* 0x0000001000000944 */ /* 0x00cfe20003c00000 */
[----:B------:R-:W-:Y:S05]  /*1bf20*/  BRA `(.L_x_1908) ;  /* 0xfffe623000007947 */ /* 0x000fea000383ffff */
.L_x_1907:
[----:B------:R-:W-:Y:S05]  /*1bf30*/  EXIT ;  /* 0x000000000000794d */ /* 0x000fea0003800000 */
.L_x_1700:
[----:B------:R-:W-:Y:S01]  /*1bf40*/  IMAD.MOV.U32 R2, RZ, RZ, R4 ;  /* 0x000000ffff027224 */ /* 0x000fe200078e0004 */
[----:B------:R-:W-:Y:S02]  /*1bf50*/  MOV R5, 0x1 ;  /* 0x0000000100057802 */ /* 0x000fe40000000f00 */
[----:B------:R-:W-:Y:S02]  /*1bf60*/  MOV R3, 0x1bf80 ;  /* 0x0001bf8000037802 */ /* 0x000fe40000000f00 */
[----:B------:R-:W-:Y:S05]  /*1bf70*/  CALL.REL.NOINC `($__internal_33_$__cuda_sm70_shflsync_up_p) ;  /* 0x0000203000007944 */ /* 0x000fea0003c00000 */
[----:B------:R-:W-:Y:S01]  /*1bf80*/  MOV R0, R5 ;  /* 0x0000000500007202 */ /* 0x000fe20000000f00 */
[----:B------:R-:W-:Y:S05]  /*1bf90*/  BRA `(.L_x_1909) ;  /* 0xfffe44d000007947 */ /* 0x000fea000383ffff */
.L_x_1701:
[----:B------:R-:W-:Y:S01]  /*1bfa0*/  IMAD.MOV.U32 R2, RZ, RZ, R4 ;  /* 0x000000ffff027224 */ /* 0x000fe200078e0004 */
[----:B------:R-:W-:Y:S02]  /*1bfb0*/  MOV R5, 0x2 ;  /* 0x0000000200057802 */ /* 0x000fe40000000f00 */
[----:B------:R-:W-:Y:S02]  /*1bfc0*/  MOV R3, 0x1bfe0 ;  /* 0x0001bfe000037802 */ /* 0x000fe40000000f00 */
[----:B------:R-:W-:Y:S05]  /*1bfd0*/  CALL.REL.NOINC `($__internal_33_$__cuda_sm70_shflsync_up_p) ;  /* 0x00001fd000007944 */ /* 0x000fea0003c00000 */
[----:B------:R-:W-:Y:S02]  /*1bfe0*/  SEL R5, R5, RZ, P4 ;  /* 0x000000ff05057207 */ /* 0x000fe40002000000 */
[----:B------:R-:W-:-:S03]  /*1bff0*/  MOV R3, 0x1c040 ;  /* 0x0001c04000037802 */ /* 0x000fc60000000f00 */
[----:B------:R-:W-:Y:S01]  /*1c000*/  IMAD.IADD R0, R4, 0x1, R5 ;  /* 0x0000000104007824 */ /* 0x000fe200078e0205 */
[----:B------:R-:W-:-:S03]  /*1c010*/  MOV R5, 0x4 ;  /* 0x0000000400057802 */ /* 0x000fc60000000f00 */
[----:B------:R-:W-:Y:S02]  /*1c020*/  IMAD.MOV.U32 R2, RZ, RZ, R0 ;  /* 0x000000ffff027224 */ /* 0x000fe400078e0000 */
        /* <DEDUP_REMOVED lines=13> */
[----:B------:R-:W-:Y:S01]  /*1c100*/  SEL R4, R5, RZ, P1 ;  /* 0x000000ff05047207 */ /* 0x000fe20000800000 */
[----:B------:R-:W-:Y:S01]  /*1c110*/  IMAD.MOV.U32 R208, RZ, RZ, 0x1f ;  /* 0x0000001fffd07424 */ /* 0x000fe200078e00ff */
[----:B------:R-:W-:Y:S02]  /*1c120*/  MOV R3, 0x1f ;  /* 0x0000001f00037802 */ /* 0x000fe40000000f00 */
[----:B------:R-:W-:Y:S01]  /*1c130*/  MOV R2, 0x1c170 ;  /* 0x0001c17000027802 */ /* 0x000fe20000000f00 */
[----:B------:R-:W-:-:S04]  /*1c140*/  IMAD.IADD R4, R0, 0x1, R4 ;  /* 0x0000000100047824 */ /* 0x000fc800078e0204 */
[----:B------:R-:W-:Y:S02]  /*1c150*/  IMAD.MOV.U32 R209, RZ, RZ, R4 ;  /* 0x000000ffffd17224 */ /* 0x000fe400078e0004 */
[----:B------:R-:W-:Y:S05]  /*1c160*/  CALL.REL.NOINC `($__internal_32_$__cuda_sm70_shflsync_idx_p) ;  /* 0x00001df000007944 */ /* 0x000fea0003c00000 */
[----:B------:R-:W-:Y:S01]  /*1c170*/  MOV R0, R208 ;  /* 0x000000d000007202 */ /* 0x000fe20000000f00 */
[----:B------:R-:W-:Y:S05]  /*1c180*/  BRA `(.L_x_1910) ;  /* 0xfffe43e000007947 */ /* 0x000fea000383ffff */
.L_x_1703:
[----:B------:R-:W-:Y:S02]  /*1c190*/  SEL R2, RZ, 0x1, P0 ;  /* 0x00000001ff027807 */ /* 0x000fe40000000000 */
[----:B------:R-:W-:Y:S02]  /*1c1a0*/  MOV R3, 0x1c1c0 ;  /* 0x0001c1c000037802 */ /* 0x000fe40000000f00 */
[----:B------:R-:W-:Y:S05]  /*1c1b0*/  CALL.REL.NOINC `($__internal_34_$__cuda_sm70_votesync_ballot) ;  /* 0x00001e6000007944 */ /* 0x000fea0003c00000 */
[----:B------:R-:W-:Y:S05]  /*1c1c0*/  BRA `(.L_x_1911) ;  /* 0xfffe443000007947 */ /* 0x000fea000383ffff */
.L_x_1704:
[----:B------:R-:W-:Y:S01]  /*1c1d0*/  IMAD.MOV.U32 R209, RZ, RZ, R8 ;  /* 0x000000ffffd17224 */ /* 0x000fe200078e0008 */
[----:B--2---:R-:W-:Y:S01]  /*1c1e0*/  MOV R208, R14 ;  /* 0x0000000e00d07202 */ /* 0x004fe20000000f00 */
[----:B------:R-:W-:Y:S01]  /*1c1f0*/  IMAD.MOV.U32 R3, RZ, RZ, 0x1f ;  /* 0x0000001fff037424 */ /* 0x000fe200078e00ff */
[----:B------:R-:W-:Y:S02]  /*1c200*/  MOV R2, 0x1c220 ;  /* 0x0001c22000027802 */ /* 0x000fe40000000f00 */
[----:B-1----:R-:W-:Y:S05]  /*1c210*/  CALL.REL.NOINC `($__internal_32_$__cuda_sm70_shflsync_idx_p) ;  /* 0x00001d4000007944 */ /* 0x002fea0003c00000 */
[----:B------:R-:W-:Y:S01]  /*1c220*/  IMAD.MOV.U32 R11, RZ, RZ, R208 ;  /* 0x000000ffff0b7224 */ /* 0x000fe200078e00d0 */
[----:B------:R-:W-:Y:S01]  /*1c230*/  MOV R209, R7 ;  /* 0x0000000700d17202 */ /* 0x000fe20000000f00 */
[----:B------:R-:W-:Y:S01]  /*1c240*/  IMAD.MOV.U32 R6, RZ, RZ, RZ ;  /* 0x000000ffff067224 */ /* 0x000fe200078e00ff */
[----:B------:R-:W-:Y:S01]  /*1c250*/  MOV R208, R14 ;  /* 0x0000000e00d07202 */ /* 0x000fe20000000f00 */
[----:B------:R-:W-:Y:S01]  /*1c260*/  IMAD.MOV.U32 R3, RZ, RZ, 0x1f ;  /* 0x0000001fff037424 */ /* 0x000fe200078e00ff */
[----:B------:R-:W-:-:S02]  /*1c270*/  MOV R2, 0x1c290 ;  /* 0x0001c29000027802 */ /* 0x000fc40000000f00 */
[----:B------:R-:W-:Y:S05]  /*1c280*/  CALL.REL.NOINC `($__internal_32_$__cuda_sm70_shflsync_idx_p) ;  /* 0x00001cd000007944 */ /* 0x000fea0003c00000 */
[----:B------:R-:W-:Y:S01]  /*1c290*/  MOV R10, R208 ;  /* 0x000000d0000a7202 */ /* 0x000fe20000000f00 */
[----:B------:R-:W-:Y:S05]  /*1c2a0*/  BRA `(.L_x_1912) ;  /* 0xfffe43a000007947 */ /* 0x000fea000383ffff */
.L_x_1707:
[----:B------:R-:W-:Y:S01]  /*1c2b0*/  IMAD.MOV.U32 R209, RZ, RZ, R4 ;  /* 0x000000ffffd17224 */ /* 0x000fe200078e0004 */
[----:B------:R-:W-:-:S02]  /*1c2c0*/  MOV R3, 0x1f ;  /* 0x0000001f00037802 */ /* 0x000fc40000000f00 */
[----:B------:R-:W-:Y:S02]  /*1c2d0*/  MOV R2, 0x1c2f0 ;  /* 0x0001c2f000027802 */ /* 0x000fe40000000f00 */
[----:B-1234-:R-:W-:Y:S05]  /*1c2e0*/  CALL.REL.NOINC `($__internal_32_$__cuda_sm70_shflsync_idx_p) ;  /* 0x00001c7000007944 */ /* 0x01efea0003c00000 */
[----:B------:R-:W-:Y:S01]  /*1c2f0*/  MOV R6, R208 ;  /* 0x000000d000067202 */ /* 0x000fe20000000f00 */
[----:B------:R-:W-:Y:S05]  /*1c300*/  BRA `(.L_x_1706) ;  /* 0xfffe43a000007947 */ /* 0x000fea000383ffff */
.L_x_1759:
[----:B------:R-:W-:Y:S01]  /*1c310*/  IMAD.MOV.U32 R209, RZ, RZ, R5 ;  /* 0x000000ffffd17224 */ /* 0x000fe200078e0005 */
[----:B------:R-:W-:Y:S01]  /*1c320*/  MOV R208, RZ ;  /* 0x000000ff00d07202 */ /* 0x000fe20000000f00 */
[----:B------:R-:W-:Y:S01]  /*1c330*/  IMAD.MOV.U32 R3, RZ, RZ, 0x181f ;  /* 0x0000181fff037424 */ /* 0x000fe200078e00ff */
[----:B------:R-:W-:Y:S02]  /*1c340*/  MOV R2, 0x1c360 ;  /* 0x0001c36000027802 */ /* 0x000fe40000000f00 */
[----:B-----5:R-:W-:Y:S05]  /*1c350*/  CALL.REL.NOINC `($__internal_32_$__cuda_sm70_shflsync_idx_p) ;  /* 0x00001c0000007944 */ /* 0x020fea0003c00000 */
[----:B------:R-:W-:Y:S01]  /*1c360*/  MOV R4, R208 ;  /* 0x000000d000047202 */ /* 0x000fe20000000f00 */
[----:B------:R-:W-:Y:S05]  /*1c370*/  BRA `(.L_x_1913) ;  /* 0xfffeda4000007947 */ /* 0x000fea000383ffff */
.L_x_1760:
[----:B------:R-:W-:Y:S01]  /*1c380*/  IMAD.MOV.U32 R209, RZ, RZ, R13 ;  /* 0x000000ffffd17224 */ /* 0x000fe200078e000d */
[----:B------:R-:W-:Y:S01]  /*1c390*/  MOV R208, RZ ;  /* 0x000000ff00d07202 */ /* 0x000fe20000000f00 */
[----:B------:R-:W-:Y:S01]  /*1c3a0*/  IMAD.MOV.U32 R3, RZ, RZ, 0x181f ;  /* 0x0000181fff037424 */ /* 0x000fe200078e00ff */
[----:B------:R-:W-:Y:S02]  /*1c3b0*/  MOV R2, 0x1c3d0 ;  /* 0x0001c3d000027802 */ /* 0x000fe40000000f00 */
[----:B-12--5:R-:W-:Y:S05]  /*1c3c0*/  CALL.REL.NOINC `($__internal_32_$__cuda_sm70_shflsync_idx_p) ;  /* 0x00001b9000007944 */ /* 0x026fea0003c00000 */
[----:B------:R-:W-:Y:S01]  /*1c3d0*/  MOV R2, R208 ;  /* 0x000000d000027202 */ /* 0x000fe20000000f00 */
[----:B------:R-:W-:Y:S05]  /*1c3e0*/  BRA `(.L_x_1914) ;  /* 0xfffed9f000007947 */ /* 0x000fea000383ffff */
.L_x_1763:
[----:B------:R-:W-:Y:S01]  /*1c3f0*/  IMAD.MOV.U32 R209, RZ, RZ, R5 ;  /* 0x000000ffffd17224 */ /* 0x000fe200078e0005 */
[----:B------:R-:W-:Y:S01]  /*1c400*/  MOV R208, 0x1 ;  /* 0x0000000100d07802 */ /* 0x000fe20000000f00 */
[----:B--2---:R-:W-:Y:S01]  /*1c410*/  IMAD.MOV.U32 R3, RZ, RZ, 0x181f ;  /* 0x0000181fff037424 */ /* 0x004fe200078e00ff */
[----:B----4-:R-:W-:-:S02]  /*1c420*/  MOV R2, 0x1c440 ;  /* 0x0001c44000027802 */ /* 0x010fc40000000f00 */
[----:B-1-3-5:R-:W-:Y:S05]  /*1c430*/  CALL.REL.NOINC `($__internal_32_$__cuda_sm70_shflsync_idx_p) ;  /* 0x00001b2000007944 */ /* 0x02afea0003c00000 */
[----:B------:R-:W-:Y:S01]  /*1c440*/  IMAD.MOV.U32 R4, RZ, RZ, R208 ;  /* 0x000000ffff047224 */ /* 0x000fe200078e00d0 */
[----:B------:R-:W-:Y:S01]  /*1c450*/  MOV R208, 0x1 ;  /* 0x0000000100d07802 */ /* 0x000fe20000000f00 */
[----:B------:R-:W-:Y:S01]  /*1c460*/  IMAD.MOV.U32 R209, RZ, RZ, R13 ;  /* 0x000000ffffd17224 */ /* 0x000fe200078e000d */
[----:B------:R-:W-:-:S02]  /*1c470*/  MOV R3, 0x181f ;  /* 0x0000181f00037802 */ /* 0x000fc40000000f00 */
[----:B------:R-:W-:Y:S02]  /*1c480*/  MOV R2, 0x1c4a0 ;  /* 0x0001c4a000027802 */ /* 0x000fe40000000f00 */
[----:B------:R-:W-:Y:S05]  /*1c490*/  CALL.REL.NOINC `($__internal_32_$__cuda_sm70_shflsync_idx_p) ;  /* 0x00001ac000007944 */ /* 0x000fea0003c00000 */
[----:B------:R-:W-:Y:S01]  /*1c4a0*/  MOV R2, R208 ;  /* 0x000000d000027202 */ /* 0x000fe20000000f00 */
[----:B------:R-:W-:Y:S05]  /*1c4b0*/  BRA `(.L_x_1915) ;  /* 0xfffedac000007947 */ /* 0x000fea000383ffff */
.L_x_1766:
[----:B------:R-:W-:Y:S01]  /*1c4c0*/  IMAD.MOV.U32 R209, RZ, RZ, R5 ;  /* 0x000000ffffd17224 */ /* 0x000fe200078e0005 */
[----:B------:R-:W-:Y:S01]  /*1c4d0*/  MOV R208, 0x2 ;  /* 0x0000000200d07802 */ /* 0x000fe20000000f00 */
[----:B-1----:R-:W-:Y:S01]  /*1c4e0*/  IMAD.MOV.U32 R3, RZ, RZ, 0x181f ;  /* 0x0000181fff037424 */ /* 0x002fe200078e00ff */
[----:B----4-:R-:W-:Y:S02]  /*1c4f0*/  MOV R2, 0x1c510 ;  /* 0x0001c51000027802 */ /* 0x010fe40000000f00 */
[----:B--23-5:R-:W-:Y:S05]  /*1c500*/  CALL.REL.NOINC `($__internal_32_$__cuda_sm70_shflsync_idx_p) ;  /* 0x00001a5000007944 */ /* 0x02cfea0003c00000 */
[----:B------:R-:W-:Y:S01]  /*1c510*/  MOV R4, R208 ;  /* 0x000000d000047202 */ /* 0x000fe20000000f00 */
[----:B------:R-:W-:Y:S05]  /*1c520*/  BRA `(.L_x_1916) ;  /* 0xfffedbc000007947 */ /* 0x000fea000383ffff */
.L_x_1767:
[----:B------:R-:W-:Y:S01]  /*1c530*/  IMAD.MOV.U32 R209, RZ, RZ, R13 ;  /* 0x000000ffffd17224 */ /* 0x000fe200078e000d */
[----:B------:R-:W-:Y:S01]  /*1c540*/  MOV R208, 0x2 ;  /* 0x0000000200d07802 */ /* 0x000fe20000000f00 */
[----:B------:R-:W-:Y:S01]  /*1c550*/  IMAD.MOV.U32 R3, RZ, RZ, 0x181f ;  /* 0x0000181fff037424 */ /* 0x000fe200078e00ff */
[----:B----4-:R-:W-:Y:S02]  /*1c560*/  MOV R2, 0x1c580 ;  /* 0x0001c58000027802 */ /* 0x010fe40000000f00 */
[----:B-123-5:R-:W-:Y:S05]  /*1c570*/  CALL.REL.NOINC `($__internal_32_$__cuda_sm70_shflsync_idx_p) ;  /* 0x000019e000007944 */ /* 0x02efea0003c00000 */
[----:B------:R-:W-:Y:S01]  /*1c580*/  MOV R2, R208 ;  /* 0x000000d000027202 */ /* 0x000fe20000000f00 */
[----:B------:R-:W-:Y:S05]  /*1c590*/  BRA `(.L_x_1917) ;  /* 0xfffedb7000007947 */ /* 0x000fea000383ffff */
.L_x_1770:
[----:B------:R-:W-:Y:S01]  /*1c5a0*/  IMAD.MOV.U32 R209, RZ, RZ, R5 ;  /* 0x000000ffffd17224 */ /* 0x000fe200078e0005 */
[----:B------:R-:W-:Y:S01]  /*1c5b0*/  MOV R208, 0x3 ;  /* 0x0000000300d07802 */ /* 0x000fe20000000f00 */
[----:B-1----:R-:W-:Y:S01]  /*1c5c0*/  IMAD.MOV.U32 R3, RZ, RZ, 0x181f ;  /* 0x0000181fff037424 */ /* 0x002fe200078e00ff */
[----:B------:R-:W-:-:S02]  /*1c5d0*/  MOV R2, 0x1c5f0 ;  /* 0x0001c5f000027802 */ /* 0x000fc40000000f00 */
[----:B--2345:R-:W-:Y:S05]  /*1c5e0*/  CALL.REL.NOINC `($__internal_32_$__cuda_sm70_shflsync_idx_p) ;  /* 0x0000197000007944 */ /* 0x03cfea0003c00000 */
        /* <DEDUP_REMOVED lines=8> */
.L_x_1827:
[----:B------:R-:W-:Y:S01]  /*1c670*/  IMAD.MOV.U32 R209, RZ, RZ, R6 ;  /* 0x000000ffffd17224 */ /* 0x000fe200078e0006 */
[----:B------:R-:W-:Y:S01]  /*1c680*/  MOV R208, 0x1 ;  /* 0x0000000100d07802 */ /* 0x000fe20000000f00 */
[----:B-1----:R-:W-:Y:S01]  /*1c690*/  IMAD.MOV.U32 R3, RZ, RZ, 0x181f ;  /* 0x0000181fff037424 */ /* 0x002fe200078e00ff */
[----:B------:R-:W-:Y:S02]  /*1c6a0*/  MOV R2, 0x1c6c0 ;  /* 0x0001c6c000027802 */ /* 0x000fe40000000f00 */
[----:B-----5:R-:W-:Y:S05]  /*1c6b0*/  CALL.REL.NOINC `($__internal_32_$__cuda_sm70_shflsync_idx_p) ;  /* 0x000018a000007944 */ /* 0x020fea0003c00000 */
[----:B------:R-:W-:Y:S01]  /*1c6c0*/  IMAD.MOV.U32 R5, RZ, RZ, R208 ;  /* 0x000000ffff057224 */ /* 0x000fe200078e00d0 */
[----:B------:R-:W-:Y:S01]  /*1c6d0*/  MOV R208, 0x1 ;  /* 0x0000000100d07802 */ /* 0x000fe20000000f00 */
[----:B------:R-:W-:Y:S01]  /*1c6e0*/  IMAD.MOV.U32 R209, RZ, RZ, R13 ;  /* 0x000000ffffd17224 */ /* 0x000fe200078e000d */
[----:B------:R-:W-:Y:S02]  /*1c6f0*/  MOV R3, 0x181f ;  /* 0x0000181f00037802 */ /* 0x000fe40000000f00 */
[----:B------:R-:W-:Y:S02]  /*1c700*/  MOV R2, 0x1c720 ;  /* 0x0001c72000027802 */ /* 0x000fe40000000f00 */
[----:B------:R-:W-:Y:S05]  /*1c710*/  CALL.REL.NOINC `($__internal_32_$__cuda_sm70_shflsync_idx_p) ;  /* 0x0000184000007944 */ /* 0x000fea0003c00000 */
[----:B------:R-:W-:Y:S01]  /*1c720*/  MOV R2, R208 ;  /* 0x000000d000027202 */ /* 0x000fe20000000f00 */
[----:B------:R-:W-:Y:S05]  /*1c730*/  BRA `(.L_x_1919) ;  /* 0xffff4e8000007947 */ /* 0x000fea000383ffff */
.L_x_1830:
[----:B------:R-:W-:Y:S01]  /*1c740*/  IMAD.MOV.U32 R209, RZ, RZ, R5 ;  /* 0x000000ffffd17224 */ /* 0x000fe200078e0005 */
[----:B------:R-:W-:Y:S01]  /*1c750*/  MOV R208, RZ ;  /* 0x000000ff00d07202 */ /* 0x000fe20000000f00 */
[----:B------:R-:W-:Y:S01]  /*1c760*/  IMAD.MOV.U32 R3, RZ, RZ, 0x181f ;  /* 0x0000181fff037424 */ /* 0x000fe200078e00ff */
[----:B------:R-:W-:-:S02]  /*1c770*/  MOV R2, 0x1c790 ;  /* 0x0001c79000027802 */ /* 0x000fc40000000f00 */
[----:B------:R-:W-:Y:S05]  /*1c780*/  CALL.REL.NOINC `($__internal_32_$__cuda_sm70_shflsync_idx_p) ;  /* 0x000017d000007944 */ /* 0x000fea0003c00000 */
[----:B------:R-:W-:Y:S01]  /*1c790*/  MOV R4, R208 ;  /* 0x000000d000047202 */ /* 0x000fe20000000f00 */
[----:B------:R-:W-:Y:S05]  /*1c7a0*/  BRA `(.L_x_1920) ;  /* 0xffff5bd000007947 */ /* 0x000fea000383ffff */
.L_x_1831:
[----:B------:R-:W-:Y:S01]  /*1c7b0*/  IMAD.MOV.U32 R209, RZ, RZ, R6 ;  /* 0x000000ffffd17224 */ /* 0x000fe200078e0006 */
[----:B------:R-:W-:Y:S01]  /*1c7c0*/  MOV R208, RZ ;  /* 0x000000ff00d07202 */ /* 0x000fe20000000f00 */
[----:B------:R-:W-:Y:S01]  /*1c7d0*/  IMAD.MOV.U32 R3, RZ, RZ, 0x181f ;  /* 0x0000181fff037424 */ /* 0x000fe200078e00ff */
[----:B------:R-:W-:-:S02]  /*1c7e0*/  MOV R2, 0x1c800 ;  /* 0x0001c80000027802 */ /* 0x000fc40000000f00 */
[----:B-12---:R-:W-:Y:S05]  /*1c7f0*/  CALL.REL.NOINC `($__internal_32_$__cuda_sm70_shflsync_idx_p) ;  /* 0x0000176000007944 */ /* 0x006fea0003c00000 */
[----:B------:R-:W-:Y:S01]  /*1c800*/  MOV R2, R208 ;  /* 0x000000d000027202 */ /* 0x000fe20000000f00 */
[----:B------:R-:W-:Y:S05]  /*1c810*/  BRA `(.L_x_1921) ;  /* 0xffff5b8000007947 */ /* 0x000fea000383ffff */
.L_x_1834:
[----:B------:R-:W-:Y:S01]  /*1c820*/  IMAD.MOV.U32 R209, RZ, RZ, R5 ;  /* 0x000000ffffd17224 */ /* 0x000fe200078e0005 */
[----:B------:R-:W-:Y:S01]  /*1c830*/  MOV R208, 0x1 ;  /* 0x0000000100d07802 */ /* 0x000fe20000000f00 */
[----:B--2---:R-:W-:Y:S01]  /*1c840*/  IMAD.MOV.U32 R3, RZ, RZ, 0x181f ;  /* 0x0000181fff037424 */ /* 0x004fe200078e00ff */
[----:B----4-:R-:W-:-:S03]  /*1c850*/  MOV R2, 0x1c870 ;  /* 0x0001c87000027802 */ /* 0x010fc60000000f00 */
[----:B-1-3--:R-:W-:Y:S05]  /*1c860*/  CALL.REL.NOINC `($__internal_32_$__cuda_sm70_shflsync_idx_p) ;  /* 0x000016f000007944 */ /* 0x00afea0003c00000 */
        /* <DEDUP_REMOVED lines=8> */
.L_x_1835:
[----:B------:R-:W-:Y:S01]  /*1c8f0*/  IMAD.MOV.U32 R4, RZ, RZ, R6 ;  /* 0x000000ffff047224 */ /* 0x000fe200078e0006 */
[----:B------:R-:W-:Y:S02]  /*1c900*/  MOV R3, 0x2 ;  /* 0x0000000200037802 */ /* 0x000fe40000000f00 */
[----:B------:R-:W-:Y:S02]  /*1c910*/  MOV R2, 0x1c930 ;  /* 0x0001c93000027802 */ /* 0x000fe40000000f00 */
[----:B------:R-:W-:Y:S05]  /*1c920*/  CALL.REL.NOINC `($__internal_31_$__cuda_sm70_shflsync_bfly_p) ;  /* 0x000015d000007944 */ /* 0x000fea0003c00000 */
[----:B------:R-:W-:Y:S01]  /*1c930*/  MOV R2, R177 ;  /* 0x000000b100027202 */ /* 0x000fe20000000f00 */
[----:B------:R-:W-:Y:S05]  /*1c940*/  BRA `(.L_x_1923) ;  /* 0xffff60d000007947 */ /* 0x000fea000383ffff */
.L_x_1836:
[----:B------:R-:W-:Y:S01]  /*1c950*/  IMAD.MOV.U32 R4, RZ, RZ, R6 ;  /* 0x000000ffff047224 */ /* 0x000fe200078e0006 */
[----:B------:R-:W-:Y:S02]  /*1c960*/  MOV R3, 0x1 ;  /* 0x0000000100037802 */ /* 0x000fe40000000f00 */
[----:B------:R-:W-:Y:S02]  /*1c970*/  MOV R2, 0x1c990 ;  /* 0x0001c99000027802 */ /* 0x000fe40000000f00 */
[----:B------:R-:W-:Y:S05]  /*1c980*/  CALL.REL.NOINC `($__internal_31_$__cuda_sm70_shflsync_bfly_p) ;  /* 0x0000157000007944 */ /* 0x000fea0003c00000 */
[----:B------:R-:W-:Y:S01]  /*1c990*/  FMNMX.FTZ R6, R6, R177, !PT ;  /* 0x000000b106067209 */ /* 0x000fe20007810000 */
[----:B------:R-:W-:Y:S01]  /*1c9a0*/  IMAD.MOV.U32 R4, RZ, RZ, R5 ;  /* 0x000000ffff047224 */ /* 0x000fe200078e0005 */
[----:B------:R-:W-:Y:S01]  /*1c9b0*/  MOV R2, 0x1c9e0 ;  /* 0x0001c9e000027802 */ /* 0x000fe20000000f00 */
[----:B------:R-:W-:-:S02]  /*1c9c0*/  IMAD.MOV.U32 R3, RZ, RZ, 0x2 ;  /* 0x00000002ff037424 */ /* 0x000fc400078e00ff */
[----:B------:R-:W-:Y:S05]  /*1c9d0*/  CALL.REL.NOINC `($__internal_31_$__cuda_sm70_shflsync_bfly_p) ;  /* 0x0000152000007944 */ /* 0x000fea0003c00000 */
[----:B------:R-:W-:Y:S01]  /*1c9e0*/  FMNMX.FTZ R5, R5, R177, !PT ;  /* 0x000000b105057209 */ /* 0x000fe20007810000 */
[----:B------:R-:W-:Y:S01]  /*1c9f0*/  IMAD.MOV.U32 R3, RZ, RZ, 0x1 ;  /* 0x00000001ff037424 */ /* 0x000fe200078e00ff */
[----:B------:R-:W-:-:S03]  /*1ca00*/  MOV R2, 0x1ca30 ;  /* 0x0001ca3000027802 */ /* 0x000fc60000000f00 */
[----:B------:R-:W-:Y:S02]  /*1ca10*/  IMAD.MOV.U32 R4, RZ, RZ, R5 ;  /* 0x000000ffff047224 */ /* 0x000fe400078e0005 */
[----:B------:R-:W-:Y:S05]  /*1ca20*/  CALL.REL.NOINC `($__internal_31_$__cuda_sm70_shflsync_bfly_p) ;  /* 0x000014d000007944 */ /* 0x000fea0003c00000 */
[----:B------:R-:W-:Y:S01]  /*1ca30*/  MOV R4, R177 ;  /* 0x000000b100047202 */ /* 0x000fe20000000f00 */
[----:B------:R-:W-:Y:S05]  /*1ca40*/  BRA `(.L_x_1924) ;  /* 0xffff604000007947 */ /* 0x000fea000383ffff */
.L_x_1838:
[----:B------:R-:W-:Y:S01]  /*1ca50*/  MOV R208, RZ ;  /* 0x000000ff00d07202 */ /* 0x000fe20000000f00 */
[----:B------:R-:W-:Y:S01]  /*1ca60*/  IMAD.MOV.U32 R209, RZ, RZ, R4 ;  /* 0x000000ffffd17224 */ /* 0x000fe200078e0004 */
[----:B-1----:R-:W-:Y:S01]  /*1ca70*/  MOV R2, 0x1caa0 ;  /* 0x0001caa000027802 */ /* 0x002fe20000000f00 */
[----:B------:R-:W-:Y:S02]  /*1ca80*/  IMAD.MOV.U32 R3, RZ, RZ, 0x181f ;  /* 0x0000181fff037424 */ /* 0x000fe400078e00ff */
[----:B--234-:R-:W-:Y:S05]  /*1ca90*/  CALL.REL.NOINC `($__internal_32_$__cuda_sm70_shflsync_idx_p) ;  /* 0x000014c000007944 */ /* 0x01cfea0003c00000 */
[----:B------:R-:W-:Y:S01]  /*1caa0*/  MOV R2, R208 ;  /* 0x000000d000027202 */ /* 0x000fe20000000f00 */
[----:B------:R-:W-:-:S05]  /*1cab0*/  BRA `(.L_x_1925) ;  /* 0xffff717000007947 */ /* 0x000fca000383ffff */
.L_x_1841:
[----:B------:R-:W-:Y:S01]  /*1cac0*/  MOV R208, 0x1 ;  /* 0x0000000100d07802 */ /* 0x000fe20000000f00 */
[----:B------:R-:W-:Y:S01]  /*1cad0*/  IMAD.MOV.U32 R209, RZ, RZ, R4 ;  /* 0x000000ffffd17224 */ /* 0x000fe200078e0004 */
[----:B------:R-:W-:Y:S01]  /*1cae0*/  MOV R2, 0x1cb10 ;  /* 0x0001cb1000027802 */ /* 0x000fe20000000f00 */
[----:B------:R-:W-:Y:S02]  /*1caf0*/  IMAD.MOV.U32 R3, RZ, RZ, 0x181f ;  /* 0x0000181fff037424 */ /* 0x000fe400078e00ff */
[----:B--23--:R-:W-:Y:S05]  /*1cb00*/  CALL.REL.NOINC `($__internal_32_$__cuda_sm70_shflsync_idx_p) ;  /* 0x0000145000007944 */ /* 0x00cfea0003c00000 */
[----:B------:R-:W-:Y:S01]  /*1cb10*/  MOV R3, 0x181f ;  /* 0x0000181f00037802 */ /* 0x000fe20000000f00 */
[----:B------:R-:W-:Y:S01]  /*1cb20*/  IMAD.MOV.U32 R4, RZ, RZ, R208 ;  /* 0x000000ffff047224 */ /* 0x000fe200078e00d0 */
[----:B------:R-:W-:Y:S01]  /*1cb30*/  MOV R208, 0x1 ;  /* 0x0000000100d07802 */ /* 0x000fe20000000f00 */
[----:B------:R-:W-:Y:S01]  /*1cb40*/  IMAD.MOV.U32 R209, RZ, RZ, R20 ;  /* 0x000000ffffd17224 */ /* 0x000fe200078e0014 */
[----:B------:R-:W-:Y:S02]  /*1cb50*/  MOV R2, 0x1cb70 ;  /* 0x0001cb7000027802 */ /* 0x000fe40000000f00 */
[----:B------:R-:W-:Y:S05]  /*1cb60*/  CALL.REL.NOINC `($__internal_32_$__cuda_sm70_shflsync_idx_p) ;  /* 0x000013f000007944 */ /* 0x000fea0003c00000 */
[----:B------:R-:W-:Y:S01]  /*1cb70*/  MOV R2, R208 ;  /* 0x000000d000027202 */ /* 0x000fe20000000f00 */
[----:B------:R-:W-:-:S05]  /*1cb80*/  BRA `(.L_x_1926) ;  /* 0xffff720000007947 */ /* 0x000fca000383ffff */
.L_x_1844:
[----:B------:R-:W-:Y:S01]  /*1cb90*/  MOV R208, RZ ;  /* 0x000000ff00d07202 */ /* 0x000fe20000000f00 */
[----:B------:R-:W-:Y:S01]  /*1cba0*/  IMAD.MOV.U32 R209, RZ, RZ, R177 ;  /* 0x000000ffffd17224 */ /* 0x000fe200078e00b1 */
[----:B------:R-:W-:Y:S01]  /*1cbb0*/  MOV R2, 0x1cbe0 ;  /* 0x0001cbe000027802 */ /* 0x000fe20000000f00 */
[----:B------:R-:W-:Y:S02]  /*1cbc0*/  IMAD.MOV.U32 R3, RZ, RZ, 0x181f ;  /* 0x0000181fff037424 */ /* 0x000fe400078e00ff */
[----:B------:R-:W-:Y:S05]  /*1cbd0*/  CALL.REL.NOINC `($__internal_32_$__cuda_sm70_shflsync_idx_p) ;  /* 0x0000138000007944 */ /* 0x000fea0003c00000 */
[----:B------:R-:W-:Y:S01]  /*1cbe0*/  MOV R4, R208 ;  /* 0x000000d000047202 */ /* 0x000fe20000000f00 */
[----:B------:R-:W-:-:S05]  /*1cbf0*/  BRA `(.L_x_1927) ;  /* 0xffff7ed000007947 */ /* 0x000fca000383ffff */
.L_x_1845:
[----:B------:R-:W-:Y:S01]  /*1cc00*/  MOV R208, RZ ;  /* 0x000000ff00d07202 */ /* 0x000fe20000000f00 */
[----:B------:R-:W-:Y:S01]  /*1cc10*/  IMAD.MOV.U32 R209, RZ, RZ, R180 ;  /* 0x000000ffffd17224 */ /* 0x000fe200078e00b4 */
[----:B------:R-:W-:Y:S01]  /*1cc20*/  MOV R2, 0x1cc50 ;  /* 0x0001cc5000027802 */ /* 0x000fe20000000f00 */
[----:B------:R-:W-:Y:S02]  /*1cc30*/  IMAD.MOV.U32 R3, RZ, RZ, 0x181f ;  /* 0x0000181fff037424 */ /* 0x000fe400078e00ff */
[----:B-12---:R-:W-:Y:S05]  /*1cc40*/  CALL.REL.NOINC `($__internal_32_$__cuda_sm70_shflsync_idx_p) ;  /* 0x0000131000007944 */ /* 0x006fea0003c00000 */
[----:B------:R-:W-:Y:S01]  /*1cc50*/  MOV R2, R208 ;  /* 0x000000d000027202 */ /* 0x000fe20000000f00 */
[----:B------:R-:W-:-:S05]  /*1cc60*/  BRA `(.L_x_1928) ;  /* 0xffff7e8000007947 */ /* 0x000fca000383ffff */
.L_x_1846:
[----:B------:R-:W-:Y:S01]  /*1cc70*/  MOV R208, 0x1 ;  /* 0x0000000100d07802 */ /* 0x000fe20000000f00 */
[----:B------:R-:W-:Y:S01]  /*1cc80*/  IMAD.MOV.U32 R209, RZ, RZ, R177 ;  /* 0x000000ffffd17224 */ /* 0x000fe200078e00b1 */
[----:B--2---:R-:W-:Y:S01]  /*1cc90*/  MOV R2, 0x1ccc0 ;  /* 0x0001ccc000027802 */ /* 0x004fe20000000f00 */
[----:B------:R-:W-:Y:S03]  /*1cca0*/  IMAD.MOV.U32 R3, RZ, RZ, 0x181f ;  /* 0x0000181fff037424 */ /* 0x000fe600078e00ff */
[----:B-1-3--:R-:W-:Y:S05]  /*1ccb0*/  CALL.REL.NOINC `($__internal_32_$__cuda_sm70_shflsync_idx_p) ;  /* 0x000012a000007944 */ /* 0x00afea0003c00000 */
        /* <DEDUP_REMOVED lines=8> */
.L_x_1847:
[----:B------:R-:W-:Y:S02]  /*1cd40*/  MOV R3, 0x2 ;  /* 0x0000000200037802 */ /* 0x000fe40000000f00 */
[----:B------:R-:W-:Y:S02]  /*1cd50*/  MOV R2, 0x1cd70 ;  /* 0x0001cd7000027802 */ /* 0x000fe40000000f00 */
[----:B---3--:R-:W-:Y:S05]  /*1cd60*/  CALL.REL.NOINC `($__internal_31_$__cuda_sm70_shflsync_bfly_p) ;  /* 0x0000119000007944 */ /* 0x008fea0003c00000 */
[----:B------:R-:W-:Y:S01]  /*1cd70*/  MOV R2, R177 ;  /* 0x000000b100027202 */ /* 0x000fe20000000f00 */
[----:B------:R-:W-:-:S05]  /*1cd80*/  BRA `(.L_x_1930) ;  /* 0xffff814000007947 */ /* 0x000fca000383ffff */
.L_x_1848:
[----:B------:R-:W-:Y:S02]  /*1cd90*/  MOV R3, 0x1 ;  /* 0x0000000100037802 */ /* 0x000fe40000000f00 */
[----:B------:R-:W-:Y:S02]  /*1cda0*/  MOV R2, 0x1cdc0 ;  /* 0x0001cdc000027802 */ /* 0x000fe40000000f00 */
[----:B---3--:R-:W-:Y:S05]  /*1cdb0*/  CALL.REL.NOINC `($__internal_31_$__cuda_sm70_shflsync_bfly_p) ;  /* 0x0000114000007944 */ /* 0x008fea0003c00000 */
[----:B------:R-:W-:Y:S01]  /*1cdc0*/  IMAD.MOV.U32 R3, RZ, RZ, 0x2 ;  /* 0x00000002ff037424 */ /* 0x000fe200078e00ff */
[----:B------:R-:W-:Y:S01]  /*1cdd0*/  FMNMX.FTZ R6, R4, R177, !PT ;  /* 0x000000b104067209 */ /* 0x000fe20007810000 */
[----:B------:R-:W-:Y:S01]  /*1cde0*/  IMAD.MOV.U32 R4, RZ, RZ, R176 ;  /* 0x000000ffff047224 */ /* 0x000fe200078e00b0 */
[----:B------:R-:W-:Y:S02]  /*1cdf0*/  MOV R2, 0x1ce10 ;  /* 0x0001ce1000027802 */ /* 0x000fe40000000f00 */
[----:B------:R-:W-:Y:S05]  /*1ce00*/  CALL.REL.NOINC `($__internal_31_$__cuda_sm70_shflsync_bfly_p) ;  /* 0x000010f000007944 */ /* 0x000fea0003c00000 */
[----:B------:R-:W-:Y:S01]  /*1ce10*/  FMNMX.FTZ R4, R176, R177, !PT ;  /* 0x000000b1b0047209 */ /* 0x000fe20007810000 */
[----:B------:R-:W-:Y:S01]  /*1ce20*/  IMAD.MOV.U32 R3, RZ, RZ, 0x1 ;  /* 0x00000001ff037424 */ /* 0x000fe200078e00ff */
[----:B------:R-:W-:Y:S02]  /*1ce30*/  MOV R2, 0x1ce50 ;  /* 0x0001ce5000027802 */ /* 0x000fe40000000f00 */
[----:B------:R-:W-:Y:S05]  /*1ce40*/  CALL.REL.NOINC `($__internal_31_$__cuda_sm70_shflsync_bfly_p) ;  /* 0x000010b000007944 */ /* 0x000fea0003c00000 */
[----:B------:R-:W-:Y:S01]  /*1ce50*/  MOV R2, R177 ;  /* 0x000000b100027202 */ /* 0x000fe20000000f00 */
[----:B------:R-:W-:-:S05]  /*1ce60*/  BRA `(.L_x_1931) ;  /* 0xffff80d000007947 */ /* 0x000fca000383ffff */
.L_x_1850:
[----:B------:R-:W-:Y:S01]  /*1ce70*/  IMAD.MOV.U32 R4, RZ, RZ, R218 ;  /* 0x000000ffff047224 */ /* 0x000fe200078e00da */
[----:B------:R-:W-:-:S02]  /*1ce80*/  MOV R3, 0x2 ;  /* 0x0000000200037802 */ /* 0x000fc40000000f00 */
[----:B------:R-:W-:Y:S02]  /*1ce90*/  MOV R2, 0x1ceb0 ;  /* 0x0001ceb000027802 */ /* 0x000fe40000000f00 */
[----:B------:R-:W-:Y:S05]  /*1cea0*/  CALL.REL.NOINC `($__internal_31_$__cuda_sm70_shflsync_bfly_p) ;  /* 0x0000105000007944 */ /* 0x000fea0003c00000 */
[----:B------:R-:W-:Y:S01]  /*1ceb0*/  FADD.FTZ R4, R218, R177 ;  /* 0x000000b1da047221 */ /* 0x000fe20000010000 */
[----:B------:R-:W-:Y:S02]  /*1cec0*/  MOV R3, 0x1 ;  /* 0x0000000100037802 */ /* 0x000fe40000000f00 */
[----:B------:R-:W-:Y:S02]  /*1ced0*/  MOV R2, 0x1cef0 ;  /* 0x0001cef000027802 */ /* 0x000fe40000000f00 */
[----:B------:R-:W-:Y:S05]  /*1cee0*/  CALL.REL.NOINC `($__internal_31_$__cuda_sm70_shflsync_bfly_p) ;  /* 0x0000101000007944 */ /* 0x000fea0003c00000 */
[----:B------:R-:W-:Y:S01]  /*1cef0*/  FADD.FTZ R8, R4, R177 ;  /* 0x000000b104087221 */ /* 0x000fe20000010000 */
[----:B------:R-:W-:Y:S02]  /*1cf00*/  MOV R4, R217 ;  /* 0x000000d900047202 */ /* 0x000fe40000000f00 */
[----:B------:R-:W-:Y:S02]  /*1cf10*/  MOV R3, 0x2 ;  /* 0x0000000200037802 */ /* 0x000fe40000000f00 */
[----:B------:R-:W-:Y:S02]  /*1cf20*/  MOV R2, 0x1cf40 ;  /* 0x0001cf4000027802 */ /* 0x000fe40000000f00 */
[----:B------:R-:W-:Y:S05]  /*1cf30*/  CALL.REL.NOINC `($__internal_31_$__cuda_sm70_shflsync_bfly_p) ;  /* 0x00000fc000007944 */ /* 0x000fea0003c00000 */
[----:B------:R-:W-:Y:S01]  /*1cf40*/  FADD.FTZ R4, R217, R177 ;  /* 0x000000b1d9047221 */ /* 0x000fe20000010000 */
[----:B------:R-:W-:Y:S02]  /*1cf50*/  MOV R3, 0x1 ;  /* 0x0000000100037802 */ /* 0x000fe40000000f00 */
[----:B------:R-:W-:-:S02]  /*1cf60*/  MOV R2, 0x1cf80 ;  /* 0x0001cf8000027802 */ /* 0x000fc40000000f00 */
[----:B------:R-:W-:Y:S05]  /*1cf70*/  CALL.REL.NOINC `($__internal_31_$__cuda_sm70_shflsync_bfly_p) ;  /* 0x00000f8000007944 */ /* 0x000fea0003c00000 */
[----:B------:R-:W-:Y:S01]  /*1cf80*/  MOV R2, R177 ;  /* 0x000000b100027202 */ /* 0x000fe20000000f00 */
[----:B------:R-:W-:Y:S05]  /*1cf90*/  BRA `(.L_x_1932) ;  /* 0xffff976000007947 */ /* 0x000fea000383ffff */
.L_x_1857:
[----:B--234-:R-:W-:Y:S01]  /*1cfa0*/  IMAD.MOV.U32 R209, RZ, RZ, R13 ;  /* 0x000000ffffd17224 */ /* 0x01cfe200078e000d */
[----:B------:R-:W-:Y:S01]  /*1cfb0*/  MOV R208, RZ ;  /* 0x000000ff00d07202 */ /* 0x000fe20000000f00 */
[----:B------:R-:W-:Y:S01]  /*1cfc0*/  IMAD.MOV.U32 R3, RZ, RZ, 0x181f ;  /* 0x0000181fff037424 */ /* 0x000fe200078e00ff */
[----:B------:R-:W-:-:S02]  /*1cfd0*/  MOV R2, 0x1cff0 ;  /* 0x0001cff000027802 */ /* 0x000fc40000000f00 */
[----:B-1----:R-:W-:Y:S05]  /*1cfe0*/  CALL.REL.NOINC `($__internal_32_$__cuda_sm70_shflsync_idx_p) ;  /* 0x00000f7000007944 */ /* 0x002fea0003c00000 */
[----:B------:R-:W-:Y:S01]  /*1cff0*/  MOV R5, R208 ;  /* 0x000000d000057202 */ /* 0x000fe20000000f00 */
[----:B------:R-:W-:Y:S05]  /*1d000*/  BRA `(.L_x_1933) ;  /* 0xffffb38000007947 */ /* 0x000fea000383ffff */
.L_x_1858:
[----:B------:R-:W-:Y:S01]  /*1d010*/  IMAD.MOV.U32 R209, RZ, RZ, R16 ;  /* 0x000000ffffd17224 */ /* 0x000fe200078e0010 */
[----:B------:R-:W-:Y:S01]  /*1d020*/  MOV R208, RZ ;  /* 0x000000ff00d07202 */ /* 0x000fe20000000f00 */
[----:B------:R-:W-:Y:S01]  /*1d030*/  IMAD.MOV.U32 R3, RZ, RZ, 0x181f ;  /* 0x0000181fff037424 */ /* 0x000fe200078e00ff */
[----:B------:R-:W-:-:S02]  /*1d040*/  MOV R2, 0x1d060 ;  /* 0x0001d06000027802 */ /* 0x000fc40000000f00 */
[----:B-123--:R-:W-:Y:S05]  /*1d050*/  CALL.REL.NOINC `($__internal_32_$__cuda_sm70_shflsync_idx_p) ;  /* 0x00000f0000007944 */ /* 0x00efea0003c00000 */
[----:B------:R-:W-:Y:S01]  /*1d060*/  MOV R2, R208 ;  /* 0x000000d000027202 */ /* 0x000fe20000000f00 */
[----:B------:R-:W-:Y:S05]  /*1d070*/  BRA `(.L_x_1934) ;  /* 0xffffb33000007947 */ /* 0x000fea000383ffff */
.L_x_1861:
[----:B------:R-:W-:Y:S01]  /*1d080*/  IMAD.MOV.U32 R209, RZ, RZ, R13 ;  /* 0x000000ffffd17224 */ /* 0x000fe200078e000d */
[----:B------:R-:W-:Y:S01]  /*1d090*/  MOV R208, 0x1 ;  /* 0x0000000100d07802 */ /* 0x000fe20000000f00 */
[----:B--2---:R-:W-:Y:S01]  /*1d0a0*/  IMAD.MOV.U32 R3, RZ, RZ, 0x181f ;  /* 0x0000181fff037424 */ /* 0x004fe200078e00ff */
[----:B------:R-:W-:-:S02]  /*1d0b0*/  MOV R2, 0x1d0d0 ;  /* 0x0001d0d000027802 */ /* 0x000fc40000000f00 */
[----:B-1-34-:R-:W-:Y:S05]  /*1d0c0*/  CALL.REL.NOINC `($__internal_32_$__cuda_sm70_shflsync_idx_p) ;  /* 0x00000e9000007944 */ /* 0x01afea0003c00000 */
        /* <DEDUP_REMOVED lines=8> */
.L_x_1864:
[----:B------:R-:W-:Y:S01]  /*1d150*/  IMAD.MOV.U32 R209, RZ, RZ, R13 ;  /* 0x000000ffffd17224 */ /* 0x000fe200078e000d */
[----:B------:R-:W-:Y:S01]  /*1d160*/  MOV R208, 0x2 ;  /* 0x0000000200d07802 */ /* 0x000fe20000000f00 */
[----:B--2---:R-:W-:Y:S01]  /*1d170*/  IMAD.MOV.U32 R3, RZ, RZ, 0x181f ;  /* 0x0000181fff037424 */ /* 0x004fe200078e00ff */
[----:B------:R-:W-:Y:S02]  /*1d180*/  MOV R2, 0x1d1a0 ;  /* 0x0001d1a000027802 */ /* 0x000fe40000000f00 */
[----:B-1-34-:R-:W-:Y:S05]  /*1d190*/  CALL.REL.NOINC `($__internal_32_$__cuda_sm70_shflsync_idx_p) ;  /* 0x00000dc000007944 */ /* 0x01afea0003c00000 */
[----:B------:R-:W-:Y:S01]  /*1d1a0*/  MOV R5, R208 ;  /* 0x000000d000057202 */ /* 0x000fe20000000f00 */
[----:B------:R-:W-:Y:S05]  /*1d1b0*/  BRA `(.L_x_1936) ;  /* 0xffffb4d000007947 */ /* 0x000fea000383ffff */
.L_x_1865:
[----:B------:R-:W-:Y:S01]  /*1d1c0*/  IMAD.MOV.U32 R209, RZ, RZ, R16 ;  /* 0x000000ffffd17224 */ /* 0x000fe200078e0010 */
[----:B------:R-:W-:Y:S01]  /*1d1d0*/  MOV R208, 0x2 ;  /* 0x0000000200d07802 */ /* 0x000fe20000000f00 */
[----:B--2---:R-:W-:Y:S01]  /*1d1e0*/  IMAD.MOV.U32 R3, RZ, RZ, 0x181f ;  /* 0x0000181fff037424 */ /* 0x004fe200078e00ff */
[----:B------:R-:W-:Y:S02]  /*1d1f0*/  MOV R2, 0x1d210 ;  /* 0x0001d21000027802 */ /* 0x000fe40000000f00 */
[----:B-1-34-:R-:W-:Y:S05]  /*1d200*/  CALL.REL.NOINC `($__internal_32_$__cuda_sm70_shflsync_idx_p) ;  /* 0x00000d5000007944 */ /* 0x01afea0003c00000 */
[----:B------:R-:W-:Y:S01]  /*1d210*/  MOV R2, R208 ;  /* 0x000000d000027202 */ /* 0x000fe20000000f00 */
[----:B------:R-:W-:Y:S05]  /*1d220*/  BRA `(.L_x_1937) ;  /* 0xffffb48000007947 */ /* 0x000fea000383ffff */
.L_x_1868:
[----:B------:R-:W-:Y:S01]  /*1d230*/  IMAD.MOV.U32 R209, RZ, RZ, R13 ;  /* 0x000000ffffd17224 */ /* 0x000fe200078e000d */
[----:B------:R-:W-:Y:S01]  /*1d240*/  MOV R208, 0x3 ;  /* 0x0000000300d07802 */ /* 0x000fe20000000f00 */
[----:B---3--:R-:W-:Y:S01]  /*1d250*/  IMAD.MOV.U32 R3, RZ, RZ, 0x181f ;  /* 0x0000181fff037424 */ /* 0x008fe200078e00ff */
[----:B----4-:R-:W-:-:S02]  /*1d260*/  MOV R2, 0x1d280 ;  /* 0x0001d28000027802 */ /* 0x010fc40000000f00 */
[----:B-12---:R-:W-:Y:S05]  /*1d270*/  CALL.REL.NOINC `($__internal_32_$__cuda_sm70_shflsync_idx_p) ;  /* 0x00000ce000007944 */ /* 0x006fea0003c00000 */
        /* <DEDUP_REMOVED lines=8> */
.L_x_1870:
[----:B------:R-:W-:Y:S01]  /*1d300*/  IMAD.MOV.U32 R209, RZ, RZ, R6 ;  /* 0x000000ffffd17224 */ /* 0x000fe200078e0006 */
[----:B------:R-:W-:Y:S01]  /*1d310*/  MOV R208, RZ ;  /* 0x000000ff00d07202 */ /* 0x000fe20000000f00 */
[----:B------:R-:W-:Y:S01]  /*1d320*/  IMAD.MOV.U32 R3, RZ, RZ, 0x1c1f ;  /* 0x00001c1fff037424 */ /* 0x000fe200078e00ff */
[----:B------:R-:W-:Y:S02]  /*1d330*/  MOV R2, 0x1d350 ;  /* 0x0001d35000027802 */ /* 0x000fe40000000f00 */
[----:B------:R-:W-:Y:S05]  /*1d340*/  CALL.REL.NOINC `($__internal_32_$__cuda_sm70_shflsync_idx_p) ;  /* 0x00000c1000007944 */ /* 0x000fea0003c00000 */
[----:B------:R-:W-:Y:S01]  /*1d350*/  MOV R4, R208 ;  /* 0x000000d000047202 */ /* 0x000fe20000000f00 */
[----:B------:R-:W-:Y:S05]  /*1d360*/  BRA `(.L_x_1939) ;  /* 0xffffb86000007947 */ /* 0x000fea000383ffff */
.L_x_1871:
[----:B------:R-:W-:Y:S01]  /*1d370*/  IMAD.MOV.U32 R209, RZ, RZ, R5 ;  /* 0x000000ffffd17224 */ /* 0x000fe200078e0005 */
[----:B------:R-:W-:Y:S01]  /*1d380*/  MOV R208, RZ ;  /* 0x000000ff00d07202 */ /* 0x000fe20000000f00 */
[----:B------:R-:W-:Y:S01]  /*1d390*/  IMAD.MOV.U32 R3, RZ, RZ, 0x1c1f ;  /* 0x00001c1fff037424 */ /* 0x000fe200078e00ff */
[----:B------:R-:W-:Y:S02]  /*1d3a0*/  MOV R2, 0x1d3c0 ;  /* 0x0001d3c000027802 */ /* 0x000fe40000000f00 */
[----:B-12---:R-:W-:Y:S05]  /*1d3b0*/  CALL.REL.NOINC `($__internal_32_$__cuda_sm70_shflsync_idx_p) ;  /* 0x00000ba000007944 */ /* 0x006fea0003c00000 */
[----:B------:R-:W-:Y:S01]  /*1d3c0*/  MOV R2, R208 ;  /* 0x000000d000027202 */ /* 0x000fe20000000f00 */
[----:B------:R-:W-:Y:S05]  /*1d3d0*/  BRA `(.L_x_1940) ;  /* 0xffffb81000007947 */ /* 0x000fea000383ffff */
.L_x_1874:
[----:B------:R-:W-:Y:S01]  /*1d3e0*/  IMAD.MOV.U32 R209, RZ, RZ, R6 ;  /* 0x000000ffffd17224 */ /* 0x000fe200078e0006 */
[----:B------:R-:W-:Y:S01]  /*1d3f0*/  MOV R208, 0x1 ;  /* 0x0000000100d07802 */ /* 0x000fe20000000f00 */
[----:B--2---:R-:W-:Y:S01]  /*1d400*/  IMAD.MOV.U32 R3, RZ, RZ, 0x1c1f ;  /* 0x00001c1fff037424 */ /* 0x004fe200078e00ff */
[----:B----4-:R-:W-:-:S02]  /*1d410*/  MOV R2, 0x1d430 ;  /* 0x0001d43000027802 */ /* 0x010fc40000000f00 */
        /* <DEDUP_REMOVED lines=9> */
.L_x_1878:
[----:B------:R-:W-:Y:S01]  /*1d4b0*/  IMAD.MOV.U32 R209, RZ, RZ, R5 ;  /* 0x000000ffffd17224 */ /* 0x000fe200078e0005 */
[----:B------:R-:W-:Y:S01]  /*1d4c0*/  MOV R208, RZ ;  /* 0x000000ff00d07202 */ /* 0x000fe20000000f00 */
[----:B------:R-:W-:Y:S01]  /*1d4d0*/  IMAD.MOV.U32 R3, RZ, RZ, 0x181f ;  /* 0x0000181fff037424 */ /* 0x000fe200078e00ff */
[----:B------:R-:W-:Y:S02]  /*1d4e0*/  MOV R2, 0x1d500 ;  /* 0x0001d50000027802 */ /* 0x000fe40000000f00 */
[----:B------:R-:W-:Y:S05]  /*1d4f0*/  CALL.REL.NOINC `($__internal_32_$__cuda_sm70_shflsync_idx_p) ;  /* 0x00000a6000007944 */ /* 0x000fea0003c00000 */
[----:B------:R-:W-:Y:S01]  /*1d500*/  MOV R4, R208 ;  /* 0x000000d000047202 */ /* 0x000fe20000000f00 */
[----:B------:R-:W-:Y:S05]  /*1d510*/  BRA `(.L_x_1942) ;  /* 0xffffd7b000007947 */ /* 0x000fea000383ffff */
.L_x_1879:
[----:B------:R-:W-:Y:S01]  /*1d520*/  IMAD.MOV.U32 R209, RZ, RZ, R16 ;  /* 0x000000ffffd17224 */ /* 0x000fe200078e0010 */
[----:B------:R-:W-:Y:S01]  /*1d530*/  MOV R208, RZ ;  /* 0x000000ff00d07202 */ /* 0x000fe20000000f00 */
[----:B------:R-:W-:Y:S01]  /*1d540*/  IMAD.MOV.U32 R3, RZ, RZ, 0x181f ;  /* 0x0000181fff037424 */ /* 0x000fe200078e00ff */
[----:B------:R-:W-:Y:S02]  /*1d550*/  MOV R2, 0x1d570 ;  /* 0x0001d57000027802 */ /* 0x000fe40000000f00 */
[----:B-12---:R-:W-:Y:S05]  /*1d560*/  CALL.REL.NOINC `($__internal_32_$__cuda_sm70_shflsync_idx_p) ;  /* 0x000009f000007944 */ /* 0x006fea0003c00000 */
[----:B------:R-:W-:Y:S01]  /*1d570*/  MOV R2, R208 ;  /* 0x000000d000027202 */ /* 0x000fe20000000f00 */
[----:B------:R-:W-:Y:S05]  /*1d580*/  BRA `(.L_x_1943) ;  /* 0xffffd76000007947 */ /* 0x000fea000383ffff */
.L_x_1882:
        /* <DEDUP_REMOVED lines=13> */
.L_x_1885:
[----:B------:R-:W-:Y:S01]  /*1d660*/  IMAD.MOV.U32 R209, RZ, RZ, R5 ;  /* 0x000000ffffd17224 */ /* 0x000fe200078e0005 */
[----:B------:R-:W-:Y:S01]  /*1d670*/  MOV R208, 0x2 ;  /* 0x0000000200d07802 */ /* 0x000fe20000000f00 */
[----:B-1----:R-:W-:Y:S01]  /*1d680*/  IMAD.MOV.U32 R3, RZ, RZ, 0x181f ;  /* 0x0000181fff037424 */ /* 0x002fe200078e00ff */
[----:B----4-:R-:W-:Y:S02]  /*1d690*/  MOV R2, 0x1d6b0 ;  /* 0x0001d6b000027802 */ /* 0x010fe40000000f00 */
[----:B--23--:R-:W-:Y:S05]  /*1d6a0*/  CALL.REL.NOINC `($__internal_32_$__cuda_sm70_shflsync_idx_p) ;  /* 0x000008b000007944 */ /* 0x00cfea0003c00000 */
[----:B------:R-:W-:Y:S01]  /*1d6b0*/  MOV R4, R208 ;  /* 0x000000d000047202 */ /* 0x000fe20000000f00 */
[----:B------:R-:W-:Y:S05]  /*1d6c0*/  BRA `(.L_x_1945) ;  /* 0xffffd91000007947 */ /* 0x000fea000383ffff */
.L_x_1886:
[----:B------:R-:W-:Y:S01]  /*1d6d0*/  IMAD.MOV.U32 R209, RZ, RZ, R16 ;  /* 0x000000ffffd17224 */ /* 0x000fe200078e0010 */
[----:B------:R-:W-:Y:S01]  /*1d6e0*/  MOV R208, 0x2 ;  /* 0x0000000200d07802 */ /* 0x000fe20000000f00 */
[----:B------:R-:W-:Y:S01]  /*1d6f0*/  IMAD.MOV.U32 R3, RZ, RZ, 0x181f ;  /* 0x0000181fff037424 */ /* 0x000fe200078e00ff */
[----:B----4-:R-:W-:Y:S02]  /*1d700*/  MOV R2, 0x1d720 ;  /* 0x0001d72000027802 */ /* 0x010fe40000000f00 */
[----:B-123--:R-:W-:Y:S05]  /*1d710*/  CALL.REL.NOINC `($__internal_32_$__cuda_sm70_shflsync_idx_p) ;  /* 0x0000084000007944 */ /* 0x00efea0003c00000 */
[----:B------:R-:W-:Y:S01]  /*1d720*/  MOV R2, R208 ;  /* 0x000000d000027202 */ /* 0x000fe20000000f00 */
[----:B------:R-:W-:Y:S05]  /*1d730*/  BRA `(.L_x_1946) ;  /* 0xffffd8c000007947 */ /* 0x000fea000383ffff */
.L_x_1889:
[----:B------:R-:W-:Y:S01]  /*1d740*/  IMAD.MOV.U32 R209, RZ, RZ, R5 ;  /* 0x000000ffffd17224 */ /* 0x000fe200078e0005 */
[----:B------:R-:W-:Y:S01]  /*1d750*/  MOV R208, 0x3 ;  /* 0x0000000300d07802 */ /* 0x000fe20000000f00 */
[----:B-1----:R-:W-:Y:S01]  /*1d760*/  IMAD.MOV.U32 R3, RZ, RZ, 0x181f ;  /* 0x0000181fff037424 */ /* 0x002fe200078e00ff */
[----:B------:R-:W-:-:S02]  /*1d770*/  MOV R2, 0x1d790 ;  /* 0x0001d79000027802 */ /* 0x000fc40000000f00 */
[----:B--234-:R-:W-:Y:S05]  /*1d780*/  CALL.REL.NOINC `($__internal_32_$__cuda_sm70_shflsync_idx_p) ;  /* 0x000007d000007944 */ /* 0x01cfea0003c00000 */
        /* <DEDUP_REMOVED lines=8> */
.L_x_1891:
[----:B------:R-:W-:Y:S01]  /*1d810*/  IMAD.MOV.U32 R209, RZ, RZ, R114 ;  /* 0x000000ffffd17224 */ /* 0x000fe200078e0072 */
[----:B------:R-:W-:Y:S01]  /*1d820*/  MOV R208, RZ ;  /* 0x000000ff00d07202 */ /* 0x000fe20000000f00 */
[----:B------:R-:W-:Y:S01]  /*1d830*/  IMAD.MOV.U32 R3, RZ, RZ, 0x1f ;  /* 0x0000001fff037424 */ /* 0x000fe200078e00ff */
[----:B------:R-:W-:Y:S02]  /*1d840*/  MOV R2, 0x1d860 ;  /* 0x0001d86000027802 */ /* 0x000fe40000000f00 */
[----:B------:R-:W-:Y:S05]  /*1d850*/  CALL.REL.NOINC `($__internal_32_$__cuda_sm70_shflsync_idx_p) ;  /* 0x0000070000007944 */ /* 0x000fea0003c00000 */
[----:B------:R-:W-:Y:S01]  /*1d860*/  MOV R10, R208 ;  /* 0x000000d0000a7202 */ /* 0x000fe20000000f00 */
[----:B------:R-:W-:Y:S05]  /*1d870*/  BRA `(.L_x_1948) ;  /* 0xffffdb3000007947 */ /* 0x000fea000383ffff */
.L_x_1892:
[----:B------:R-:W-:Y:S01]  /*1d880*/  IMAD.MOV.U32 R209, RZ, RZ, R114 ;  /* 0x000000ffffd17224 */ /* 0x000fe200078e0072 */
[----:B------:R-:W-:Y:S01]  /*1d890*/  MOV R208, 0x1 ;  /* 0x0000000100d07802 */ /* 0x000fe20000000f00 */
[----:B------:R-:W-:Y:S01]  /*1d8a0*/  IMAD.MOV.U32 R3, RZ, RZ, 0x1f ;  /* 0x0000001fff037424 */ /* 0x000fe200078e00ff */
[----:B------:R-:W-:Y:S02]  /*1d8b0*/  MOV R2, 0x1d8d0 ;  /* 0x0001d8d000027802 */ /* 0x000fe40000000f00 */
[----:B-12---:R-:W-:Y:S05]  /*1d8c0*/  CALL.REL.NOINC `($__internal_32_$__cuda_sm70_shflsync_idx_p) ;  /* 0x0000069000007944 */ /* 0x006fea0003c00000 */
[----:B------:R-:W-:Y:S01]  /*1d8d0*/  MOV R6, R208 ;  /* 0x000000d000067202 */ /* 0x000fe20000000f00 */
[----:B------:R-:W-:Y:S05]  /*1d8e0*/  BRA `(.L_x_1949) ;  /* 0xffffdae000007947 */ /* 0x000fea000383ffff */
.L_x_1893:
[----:B------:R-:W-:Y:S01]  /*1d8f0*/  IMAD.MOV.U32 R2, RZ, RZ, R4 ;  /* 0x000000ffff027224 */ /* 0x000fe200078e0004 */
[----:B------:R-:W-:-:S02]  /*1d900*/  MOV R5, 0x1 ;  /* 0x0000000100057802 */ /* 0x000fc40000000f00 */
[----:B------:R-:W-:Y:S02]  /*1d910*/  MOV R3, 0x1d930 ;  /* 0x0001d93000037802 */ /* 0x000fe40000000f00 */
[----:B-1234-:R-:W-:Y:S05]  /*1d920*/  CALL.REL.NOINC `($__internal_33_$__cuda_sm70_shflsync_up_p) ;  /* 0x0000068000007944 */ /* 0x01efea0003c00000 */
[----:B------:R-:W-:Y:S05]  /*1d930*/  BRA `(.L_x_1950) ;  /* 0xffffdbc000007947 */ /* 0x000fea000383ffff */
.L_x_1894:
[----:B------:R-:W-:Y:S01]  /*1d940*/  IMAD.MOV.U32 R2, RZ, RZ, R4 ;  /* 0x000000ffff027224 */ /* 0x000fe200078e0004 */
[----:B------:R-:W-:Y:S02]  /*1d950*/  MOV R5, 0x2 ;  /* 0x0000000200057802 */ /* 0x000fe40000000f00 */
[----:B------:R-:W-:Y:S02]  /*1d960*/  MOV R3, 0x1d980 ;  /* 0x0001d98000037802 */ /* 0x000fe40000000f00 */
[----:B--2-4-:R-:W-:Y:S05]  /*1d970*/  CALL.REL.NOINC `($__internal_33_$__cuda_sm70_shflsync_up_p) ;  /* 0x0000063000007944 */ /* 0x014fea0003c00000 */
        /* <DEDUP_REMOVED lines=27> */
.L_x_1898:
[----:B------:R-:W-:Y:S01]  /*1db30*/  IMAD.MOV.U32 R2, RZ, RZ, R4 ;  /* 0x000000ffff027224 */ /* 0x000fe200078e0004 */
[----:B------:R-:W-:Y:S02]  /*1db40*/  MOV R5, 0x1 ;  /* 0x0000000100057802 */ /* 0x000fe40000000f00 */
[----:B------:R-:W-:Y:S02]  /*1db50*/  MOV R3, 0x1db70 ;  /* 0x0001db7000037802 */ /* 0x000fe40000000f00 */
[----:B------:R-:W-:Y:S05]  /*1db60*/  CALL.REL.NOINC `($__internal_33_$__cuda_sm70_shflsync_up_p) ;  /* 0x0000044000007944 */ /* 0x000fea0003c00000 */
[----:B------:R-:W-:Y:S01]  /*1db70*/  MOV R2, R5 ;  /* 0x0000000500027202 */ /* 0x000fe20000000f00 */
[----:B------:R-:W-:Y:S05]  /*1db80*/  BRA `(.L_x_1952) ;  /* 0xffffdbd000007947 */ /* 0x000fea000383ffff */
.L_x_1899:
        /* <DEDUP_REMOVED lines=31> */
.L_x_1901:
[----:B------:R-:W-:Y:S02]  /*1dd80*/  SEL R2, RZ, 0x1, P0 ;  /* 0x00000001ff027807 */ /* 0x000fe40000000000 */
[----:B------:R-:W-:Y:S02]  /*1dd90*/  MOV R3, 0x1ddb0 ;  /* 0x0001ddb000037802 */ /* 0x000fe40000000f00 */
[----:B-1----:R-:W-:Y:S05]  /*1dda0*/  CALL.REL.NOINC `($__internal_34_$__cuda_sm70_votesync_ballot) ;  /* 0x0000027000007944 */ /* 0x002fea0003c00000 */
[----:B------:R-:W-:Y:S05]  /*1ddb0*/  BRA `(.L_x_1954) ;  /* 0xffffdb3000007947 */ /* 0x000fea000383ffff */
.L_x_1902:
[----:B------:R-:W-:Y:S01]  /*1ddc0*/  IMAD.MOV.U32 R209, RZ, RZ, R8 ;  /* 0x000000ffffd17224 */ /* 0x000fe200078e0008 */
[----:B---3--:R-:W-:Y:S01]  /*1ddd0*/  MOV R208, R11 ;  /* 0x0000000b00d07202 */ /* 0x008fe20000000f00 */
[----:B------:R-:W-:Y:S01]  /*1dde0*/  IMAD.MOV.U32 R3, RZ, RZ, 0x1f ;  /* 0x0000001fff037424 */ /* 0x000fe200078e00ff */
[----:B------:R-:W-:Y:S02]  /*1ddf0*/  MOV R2, 0x1de10 ;  /* 0x0001de1000027802 */ /* 0x000fe40000000f00 */
[----:B-12---:R-:W-:Y:S05]  /*1de00*/  CALL.REL.NOINC `($__internal_32_$__cuda_sm70_shflsync_idx_p) ;  /* 0x0000015000007944 */ /* 0x006fea0003c00000 */
[----:B------:R-:W-:Y:S01]  /*1de10*/  IMAD.MOV.U32 R6, RZ, RZ, R208 ;  /* 0x000000ffff067224 */ /* 0x000fe200078e00d0 */
[----:B------:R-:W-:Y:S01]  /*1de20*/  MOV R208, R11 ;  /* 0x0000000b00d07202 */ /* 0x000fe20000000f00 */
[----:B------:R-:W-:Y:S01]  /*1de30*/  IMAD.MOV.U32 R209, RZ, RZ, R9 ;  /* 0x000000ffffd17224 */ /* 0x000fe200078e0009 */
[----:B------:R-:W-:Y:S02]  /*1de40*/  MOV R3, 0x1f ;  /* 0x0000001f00037802 */ /* 0x000fe40000000f00 */
[----:B------:R-:W-:-:S02]  /*1de50*/  MOV R2, 0x1de70 ;  /* 0x0001de7000027802 */ /* 0x000fc40000000f00 */
[----:B------:R-:W-:Y:S05]  /*1de60*/  CALL.REL.NOINC `($__internal_32_$__cuda_sm70_shflsync_idx_p) ;  /* 0x000000f000007944 */ /* 0x000fea0003c00000 */
[----:B------:R-:W-:Y:S01]  /*1de70*/  MOV R5, R208 ;  /* 0x000000d000057202 */ /* 0x000fe20000000f00 */
[----:B------:R-:W-:Y:S05]  /*1de80*/  BRA `(.L_x_1955) ;  /* 0xffffdaa000007947 */ /* 0x000fea000383ffff */
.L_x_1905:
[----:B------:R-:W-:Y:S01]  /*1de90*/  MOV R208, R2 ;  /* 0x0000000200d07202 */ /* 0x000fe20000000f00 */
[----:B------:R-:W-:Y:S01]  /*1dea0*/  IMAD.MOV.U32 R209, RZ, RZ, R4 ;  /* 0x000000ffffd17224 */ /* 0x000fe200078e0004 */
[----:B------:R-:W-:Y:S01]  /*1deb0*/  MOV R2, 0x1dee0 ;  /* 0x0001dee000027802 */ /* 0x000fe20000000f00 */
[----:B------:R-:W-:-:S02]  /*1dec0*/  IMAD.MOV.U32 R3, RZ, RZ, 0x1f ;  /* 0x0000001fff037424 */ /* 0x000fc400078e00ff */
[----:B-1234-:R-:W-:Y:S05]  /*1ded0*/  CALL.REL.NOINC `($__internal_32_$__cuda_sm70_shflsync_idx_p) ;  /* 0x0000008000007944 */ /* 0x01efea0003c00000 */
[----:B------:R-:W-:Y:S01]  /*1dee0*/  MOV R15, R208 ;  /* 0x000000d0000f7202 */ /* 0x000fe20000000f00 */
[----:B------:R-:W-:Y:S05]  /*1def0*/  BRA `(.L_x_1904) ;  /* 0xffffda9000007947 */ /* 0x000fea000383ffff */
        .weak           $__internal_31_$__cuda_sm70_shflsync_bfly_p
        .type           $__internal_31_$__cuda_sm70_shflsync_bfly_p,@function
        .size           $__internal_31_$__cuda_sm70_shflsync_bfly_p,($__internal_32_$__cuda_sm70_shflsync_idx_p - $__internal_31_$__cuda_sm70_shflsync_bfly_p)
$__internal_31_$__cuda_sm70_shflsync_bfly_p:
[----:B------:R-:W-:Y:S02]  /*1df00*/  MOV R177, 0x1f ;  /* 0x0000001f00b17802 */ /* 0x000fe40000000f00 */
[----:B------:R-:W-:-:S04]  /*1df10*/  MOV R178, 0xffffffff ;  /* 0xffffffff00b27802 */ /* 0x000fc80000000f00 */
[----:B------:R-:W-:Y:S04]  /*1df20*/  WARPSYNC R178 ;  /* 0x000000b200007348 */ /* 0x000fe80003800000 */
[----:B------:R1:W2:Y:S02]  /*1df30*/  SHFL.BFLY PT, R177, R4, R3, R177 ;  /* 0x0c00000304b17389 */ /* 0x0002a400000e00b1 */
[----:B-1----:R-:W-:-:S04]  /*1df40*/  MOV R3, 0x0 ;  /* 0x0000000000037802 */ /* 0x002fc80000000f00 */
[----:B--2---:R-:W-:Y:S05]  /*1df50*/  RET.REL.NODEC R2 `(_ZN7cutlass13device_kernelIN5flash19enable_sm80_to_sm89INS1_16FlashAttnFwdSm80INS1_25CollectiveMainloopFwdSm80ILi8ELi1ELb0EN4cute5tupleIJNS5_1CILi128EEENS7_ILi48EEENS7_ILi256EEEEEELi256ENS_6half_tEfNS_4arch4Sm80ELb0ELb0ELb0ELb1ELb1ELb1ELb1ELb1EEENS1_21CollectiveEpilogueFwdINS6_IJS8_SA_S9_EEENS6_IJNS7_ILi1EEESI_SI_EEESC_SE_Li256ELb1ELb1ELb1ELb0EEENS1_36VarlenDynamicPersistentTileSchedulerILi128ELi48ELi256ELi256ELb1ELb1ELb0ELb0ELb1ELb1EEEEEEEEEvNT_6ParamsE) ;  /* 0xfffe20a002007950 */ /* 0x004fea0003c3ffff */
        .weak           $__internal_32_$__cuda_sm70_shflsync_idx_p
        .type           $__internal_32_$__cuda_sm70_shflsync_idx_p,@function
        .size           $__internal_32_$__cuda_sm70_shflsync_idx_p,($__internal_33_$__cuda_sm70_shflsync_up_p - $__internal_32_$__cuda_sm70_shflsync_idx_p)
$__internal_32_$__cuda_sm70_shflsync_idx_p:
[----:B------:R-:W-:-:S04]  /*1df60*/  MOV R228, 0xffffffff ;  /* 0xffffffff00e47802 */ /* 0x000fc80000000f00 */
[----:B------:R-:W-:Y:S04]  /*1df70*/  WARPSYNC R228 ;  /* 0x000000e400007348 */ /* 0x000fe80003800000 */
[----:B------:R1:W2:Y:S02]  /*1df80*/  SHFL.IDX PT, R208, R209, R208, R3 ;  /* 0x000000d0d1d07389 */ /* 0x0002a400000e0003 */
[----:B-1----:R-:W-:-:S04]  /*1df90*/  MOV R3, 0x0 ;  /* 0x0000000000037802 */ /* 0x002fc80000000f00 */
[----:B--2---:R-:W-:Y:S05]  /*1dfa0*/  RET.REL.NODEC R2 `(_ZN7cutlass13device_kernelIN5flash19enable_sm80_to_sm89INS1_16FlashAttnFwdSm80INS1_25CollectiveMainloopFwdSm80ILi8ELi1ELb0EN4cute5tupleIJNS5_1CILi128EEENS7_ILi48EEENS7_ILi256EEEEEELi256ENS_6half_tEfNS_4arch4Sm80ELb0ELb0ELb0ELb1ELb1ELb1ELb1ELb1EEENS1_21CollectiveEpilogueFwdINS6_IJS8_SA_S9_EEENS6_IJNS7_ILi1EEESI_SI_EEESC_SE_Li256ELb1ELb1ELb1ELb0EEENS1_36VarlenDynamicPersistentTileSchedulerILi128ELi48ELi256ELi256ELb1ELb1ELb0ELb0ELb1ELb1EEEEEEEEEvNT_6ParamsE) ;  /* 0xfffe205002007950 */ /* 0x004fea0003c3ffff */
        .weak           $__internal_33_$__cuda_sm70_shflsync_up_p
        .type           $__internal_33_$__cuda_sm70_shflsync_up_p,@function
        .size           $__internal_33_$__cuda_sm70_shflsync_up_p,($__internal_34_$__cuda_sm70_votesync_ballot - $__internal_33_$__cuda_sm70_shflsync_up_p)
$__internal_33_$__cuda_sm70_shflsync_up_p:
[----:B------:R-:W-:Y:S02]  /*1dfb0*/  IMAD.MOV.U32 R13, RZ, RZ, -0x1 ;  /* 0xffffffffff0d7424 */ /* 0x000fe400078e00ff */
[----:B------:R-:W-:Y:S02]  /*1dfc0*/  IMAD.MOV.U32 R11, RZ, RZ, RZ ;  /* 0x000000ffff0b7224 */ /* 0x000fe400078e00ff */
[----:B------:R-:W-:Y:S04]  /*1dfd0*/  WARPSYNC R13 ;  /* 0x0000000d00007348 */ /* 0x000fe80003800000 */
[----:B------:R1:W2:Y:S02]  /*1dfe0*/  SHFL.UP PT, R5, R2, R5, R11 ;  /* 0x0400000502057389 */ /* 0x0002a400000e000b */
[----:B-1----:R-:W-:-:S02]  /*1dff0*/  MOV R2, R3 ;  /* 0x0000000300027202 */ /* 0x002fc40000000f00 */
[----:B------:R-:W-:-:S04]  /*1e000*/  MOV R3, 0x0 ;  /* 0x0000000000037802 */ /* 0x000fc80000000f00 */
[----:B--2---:R-:W-:Y:S05]  /*1e010*/  RET.REL.NODEC R2 `(_ZN7cutlass13device_kernelIN5flash19enable_sm80_to_sm89INS1_16FlashAttnFwdSm80INS1_25CollectiveMainloopFwdSm80ILi8ELi1ELb0EN4cute5tupleIJNS5_1CILi128EEENS7_ILi48EEENS7_ILi256EEEEEELi256ENS_6half_tEfNS_4arch4Sm80ELb0ELb0ELb0ELb1ELb1ELb1ELb1ELb1EEENS1_21CollectiveEpilogueFwdINS6_IJS8_SA_S9_EEENS6_IJNS7_ILi1EEESI_SI_EEESC_SE_Li256ELb1ELb1ELb1ELb0EEENS1_36VarlenDynamicPersistentTileSchedulerILi128ELi48ELi256ELi256ELb1ELb1ELb0ELb0ELb1ELb1EEEEEEEEEvNT_6ParamsE) ;  /* 0xfffe1fe002007950 */ /* 0x004fea0003c3ffff */
        .weak           $__internal_34_$__cuda_sm70_votesync_ballot
        .type           $__internal_34_$__cuda_sm70_votesync_ballot,@function
        .size           $__internal_34_$__cuda_sm70_votesync_ballot,(.L_x_3270 - $__internal_34_$__cuda_sm70_votesync_ballot)
$__internal_34_$__cuda_sm70_votesync_ballot:
[----:B------:R-:W-:Y:S01]  /*1e020*/  ISETP.NE.U32.AND P0, PT, R2, 0x1, PT ;  /* 0x000000010200780c */ /* 0x000fe20003f05070 */
[----:B------:R-:W-:-:S04]  /*1e030*/  IMAD.MOV.U32 R5, RZ, RZ, -0x1 ;  /* 0xffffffffff057424 */ /* 0x000fc800078e00ff */
[----:B------:R-:W-:Y:S08]  /*1e040*/  WARPSYNC R5 ;  /* 0x0000000500007348 */ /* 0x000ff00003800000 */
[----:B------:R-:W-:-:S04]  /*1e050*/  VOTE.ANY R2, PT, !P0 ;  /* 0x0000000000027806 */ /* 0x000fc800040e0100 */
[----:B------:R-:W-:Y:S01]  /*1e060*/  LOP3.LUT R13, R2, R5, RZ, 0xc0, !PT ;  /* 0x00000005020d7212 */ /* 0x000fe200078ec0ff */
[----:B------:R-:W-:Y:S02]  /*1e070*/  IMAD.MOV.U32 R2, RZ, RZ, R3 ;  /* 0x000000ffff027224 */ /* 0x000fe400078e0003 */
[----:B------:R-:W-:-:S04]  /*1e080*/  IMAD.MOV.U32 R3, RZ, RZ, 0x0 ;  /* 0x00000000ff037424 */ /* 0x000fc800078e00ff */
[----:B------:R-:W-:Y:S05]  /*1e090*/  RET.REL.NODEC R2 `(_ZN7cutlass13device_kernelIN5flash19enable_sm80_to_sm89INS1_16FlashAttnFwdSm80INS1_25CollectiveMainloopFwdSm80ILi8ELi1ELb0EN4cute5tupleIJNS5_1CILi128EEENS7_ILi48EEENS7_ILi256EEEEEELi256ENS_6half_tEfNS_4arch4Sm80ELb0ELb0ELb0ELb1ELb1ELb1ELb1ELb1EEENS1_21CollectiveEpilogueFwdINS6_IJS8_SA_S9_EEENS6_IJNS7_ILi1EEESI_SI_EEESC_SE_Li256ELb1ELb1ELb1ELb0EEENS1_36VarlenDynamicPersistentTileSchedulerILi128ELi48ELi256ELi256ELb1ELb1ELb0ELb0ELb1ELb1EEEEEEEEEvNT_6ParamsE) ;  /* 0xfffe1f6002007950 */ /* 0x000fea0003c3ffff */
.L_x_1956:
        /* <DEDUP_REMOVED lines=14> */
.L_x_3270:


//--------------------- .text._ZN7cutlass13device_kernelIN5flash19enable_sm80_to_sm89INS1_16FlashAttnFwdSm80INS1_25CollectiveMainloopFwdSm80ILi8ELi1ELb0EN4cute5tupleIJNS5_1CILi128EEENS7_ILi64EEENS7_ILi256EEEEEELi256ENS_6half_tEfNS_4arch4Sm80ELb0ELb1ELb0ELb0ELb1ELb0ELb1ELb1EEENS1_21CollectiveEpilogueFwdINS6_IJS8_SA_S9_EEENS6_IJNS7_ILi1EEESI_SI_EEESC_SE_Li256ELb0ELb1ELb1ELb0EEENS1_19SingleTileSchedulerILb0ELb1ELb1ELi128EEEEEEEEEvNT_6ParamsE --------------------------
	.section	.text._ZN7cutlass13device_kernelIN5flash19enable_sm80_to_sm89INS1_16FlashAttnFwdSm80INS1_25CollectiveMainloopFwdSm80ILi8ELi1ELb0EN4cute5tupleIJNS5_1CILi128EEENS7_ILi64EEENS7_ILi256EEEEEELi256ENS_6half_tEfNS_4arch4Sm80ELb0ELb1ELb0ELb0ELb1ELb0ELb1ELb1EEENS1_21CollectiveEpilogueFwdINS6_IJS8_SA_S9_EEENS6_IJNS7_ILi1EEESI_SI_EEESC_SE_Li256ELb0ELb1ELb1ELb0EEENS1_19SingleTileSchedulerILb0ELb1ELb1ELi128EEEEEEEEEvNT_6ParamsE,"ax",@progbits
	.sectioninfo	@"SHI_REGISTERS=255"
	.align	128
.text._ZN7cutlass13device_kernelIN5flash19enable_sm80_to_sm89INS1_16FlashAttnFwdSm80INS1_25CollectiveMainloopFwdSm80ILi8ELi1ELb0EN4cute5tupleIJNS5_1CILi128EEENS7_ILi64EEENS7_ILi256EEEEEELi256ENS_6half_tEfNS_4arch4Sm80ELb0ELb1ELb0ELb0ELb1ELb0ELb1ELb1EEENS1_21CollectiveEpilogueFwdINS6_IJS8_SA_S9_EEENS6_IJNS7_ILi1EEESI_SI_EEESC_SE_Li256ELb0ELb1ELb1ELb0EEENS1_19SingleTileSchedulerILb0ELb1ELb1ELi128EEEEEEEEEvNT_6ParamsE:
        .type           _ZN7cutlass13device_kernelIN5flash19enable_sm80_to_sm89INS1_16FlashAttnFwdSm80INS1_25CollectiveMainloopFwdSm80ILi8ELi1ELb0EN4cute5tupleIJNS5_1CILi128EEENS7_ILi64EEENS7_ILi256EEEEEELi256ENS_6half_tEfNS_4arch4Sm80ELb0ELb1ELb0ELb0ELb1ELb0ELb1ELb1EEENS1_21CollectiveEpilogueFwdINS6_IJS8_SA_S9_EEENS6_IJNS7_ILi1EEESI_SI_EEESC_SE_Li256ELb0ELb1ELb1ELb0EEENS1_19SingleTileSchedulerILb0ELb1ELb1ELi128EEEEEEEEEvNT_6ParamsE,@function
        .size           _ZN7cutlass13device_kernelIN5flash19enable_sm80_to_sm89INS1_16FlashAttnFwdSm80INS1_25CollectiveMainloopFwdSm80ILi8ELi1ELb0EN4cute5tupleIJNS5_1CILi128EEENS7_ILi64EEENS7_ILi256EEEEEELi256ENS_6half_tEfNS_4arch4Sm80ELb0ELb1ELb0ELb0ELb1ELb0ELb1ELb1EEENS1_21CollectiveEpilogueFwdINS6_IJS8_SA_S9_EEENS6_IJNS7_ILi1EEESI_SI_EEESC_SE_Li256ELb0ELb1ELb1ELb0EEENS1_19SingleTileSchedulerILb0ELb1ELb1ELi128EEEEEEEEEvNT_6ParamsE,(.L_x_3275 - _ZN7cutlass13device_kernelIN5flash19enable_sm80_to_sm89INS1_16FlashAttnFwdSm80INS1_25CollectiveMainloopFwdSm80ILi8ELi1ELb0EN4cute5tupleIJNS5_1CILi128EEENS7_ILi64EEENS7_ILi256EEEEEELi256ENS_6half_tEfNS_4arch4Sm80ELb0ELb1ELb0ELb0ELb1ELb0ELb1ELb1EEENS1_21CollectiveEpilogueFwdINS6_IJS8_SA_S9_EEENS6_IJNS7_ILi1EEESI_SI_EEESC_SE_Li256ELb0ELb1ELb1ELb0EEENS1_19SingleTileSchedulerILb0ELb1ELb1ELi128EEEEEEEEEvNT_6ParamsE)
        .other          _ZN7cutlass13device_kernelIN5flash19enable_sm80_to_sm89INS1_16FlashAttnFwdSm80INS1_25CollectiveMainloopFwdSm80ILi8ELi1ELb0EN4cute5tupleIJNS5_1CILi128EEENS7_ILi64EEENS7_ILi256EEEEEELi256ENS_6half_tEfNS_4arch4Sm80ELb0ELb1ELb0ELb0ELb1ELb0ELb1ELb1EEENS1_21CollectiveEpilogueFwdINS6_IJS8_SA_S9_EEENS6_IJNS7_ILi1EEESI_SI_EEESC_SE_Li256ELb0ELb1ELb1ELb0EEENS1_19SingleTileSchedulerILb0ELb1ELb1ELi128EEEEEEEEEvNT_6ParamsE,@"STO_CUDA_ENTRY STV_DEFAULT"
_ZN7cutlass13device_kernelIN5flash19enable_sm80_to_sm89INS1_16FlashAttnFwdSm80INS1_25CollectiveMainloopFwdSm80ILi8ELi1ELb0EN4cute5tupleIJNS5_1CILi128EEENS7_ILi64EEENS7_ILi256EEEEEELi256ENS_6half_tEfNS_4arch4Sm80ELb0ELb1ELb0ELb0ELb1ELb0ELb1ELb1EEENS1_21CollectiveEpilogueFwdINS6_IJS8_SA_S9_EEENS6_IJNS7_ILi1EEESI_SI_EEESC_SE_Li256ELb0ELb1ELb1ELb0EEENS1_19SingleTileSchedulerILb0ELb1ELb1ELi128EEEEEEEEEvNT_6ParamsE:
[----:B------:R-:W-:Y:S02]  /*0000*/  MOV R1, c[0x0][0x28] ;  /* 0x00000a0000017a02 */ /* 0x000fe40000000f00 */
[----:B------:R-:W1:Y:S01]  /*0010*/  S2R R83, SR_TID.X ;  /* 0x0000000000537919 */ /* 0x000e620000002100 */
[----:B------:R-:W2:Y:S08]  /*0020*/  S2UR UR7, SR_CTAID.Y ;  /* 0x00000000000779c3 */ /* 0x000eb00000002600 */
        /* <DEDUP_REMOVED lines=14> */
.L_x_1957:
[----:B------:R-:W-:Y:S02]  /*0110*/  ULDC.64 UR4, c[0x0][0x550] ;  /* 0x0001540000047ab9 */ /* 0x000fe40000000a00 */
[----:B------:R-:W-:Y:S02]  /*0120*/  UISETP.NE.AND UP0, UPT, UR4, 0x1, UPT ;  /* 0x000000010400788c */ /* 0x000fe4000bf05270 */
[----:B------:R-:W-:-:S02]  /*0130*/  UIMAD.WIDE.U32 UR8, UR7, UR5, URZ ;  /* 0x00000005070872a5 */ /* 0x000fc4000f8e003f */
[----:B------:R-:W-:Y:S02]  /*0140*/  ULDC UR4, c[0x0][0x558] ;  /* 0x0001560000047ab9 */ /* 0x000fe40000000800 */
[----:B------:R-:W-:-:S05]  /*0150*/  UMOV UR13, UR7 ;  /* 0x00000007000d7c82 */ /* 0x000fca0008000000 */
[----:B------:R-:W-:-:S03]  /*0160*/  @UP0 USHF.R.U32.HI UR13, URZ, UR4, UR9 ;  /* 0x000000043f0d0299 */ /* 0x000fc60008011609 */
.L_x_1958:
        /* <DEDUP_REMOVED lines=16> */
[----:B------:R-:W1:Y:S01]  /*0270*/  S2UR UR25, SR_CTAID.X ;  /* 0x00000000001979c3 */ /* 0x000e620000002500 */
[----:B------:R-:W-:Y:S02]  /*0280*/  ULDC UR4, c[0x0][0x2c4] ;  /* 0x0000b10000047ab9 */ /* 0x000fe40000000800 */
[----:B------:R-:W-:Y:S02]  /*0290*/  UISETP.NE.AND UP1, UPT, UR4, 0x1, UPT ;  /* 0x000000010400788c */ /* 0x000fe4000bf25270 */
[----:B------:R-:W-:Y:S02]  /*02a0*/  UMOV UR12, URZ ;  /* 0x0000003f000c7c82 */ /* 0x000fe40008000000 */
[----:B------:R-:W-:Y:S02]  /*02b0*/  ULDC.64 UR4, c[0x0][0x2c8] ;  /* 0x0000b20000047ab9 */ /* 0x000fe40000000a00 */
[----:B-1----:R-:W-:-:S05]  /*02c0*/  USHF.L.U32 UR24, UR25, 0x7, URZ ;  /* 0x0000000719187899 */ /* 0x002fca000800063f */
[----:B------:R-:W-:Y:S02]  /*02d0*/  @UP1 UIADD3 UR10, UR24, 0x7f, URZ ;  /* 0x0000007f180a1890 */ /* 0x000fe4000fffe03f */
[----:B------:R-:W-:Y:S02]  /*02e0*/  UIADD3 UR8, UR24, 0x7f, URZ ;  /* 0x0000007f18087890 */ /* 0x000fe4000fffe03f */
[----:B------:R-:W-:-:S03]  /*02f0*/  UIMAD.WIDE.U32 UR10, UR10, UR4, URZ ;  /* 0x000000040a0a72a5 */ /* 0x000fc6000f8e003f */
[----:B------:R-:W-:-:S04]  /*0300*/  ULDC UR4, c[0x0][0x2ac] ;  /* 0x0000ab0000047ab9 */ /* 0x000fc80000000800 */
[----:B------:R-:W-:Y:S02]  /*0310*/  @UP1 UMOV UR9, UR11 ;  /* 0x0000000b00091c82 */ /* 0x000fe40008000000 */
[----:B------:R-:W-:Y:S02]  /*0320*/  ULDC UR10, c[0x0][0x1d0] ;  /* 0x00007400000a7ab9 */ /* 0x000fe40000000800 */
[----:B------:R-:W-:Y:S02]  /*0330*/  @UP1 USHF.R.U32.HI UR8, URZ, UR5, UR9 ;  /* 0x000000053f081299 */ /* 0x000fe40008011609 */
[----:B------:R-:W-:Y:S02]  /*0340*/  UIMAD UR10, UR4, UR10, URZ ;  /* 0x0000000a040a72a4 */ /* 0x000fe4000f8e023f */
[----:B------:R-:W-:Y:S02]  /*0350*/  UMOV UR9, 0x1 ;  /* 0x0000000100097882 */ /* 0x000fe40000000000 */
[----:B------:R-:W-:-:S02]  /*0360*/  ULDC.64 UR4, c[0x0][0x328] ;  /* 0x0000ca0000047ab9 */ /* 0x000fc40000000a00 */
[----:B------:R-:W-:Y:S02]  /*0370*/  UISETP.LE.AND UP0, UPT, UR9, UR5, UPT ;  /* 0x000000050900728c */ /* 0x000fe4000bf03270 */
[----:B------:R-:W-:Y:S02]  /*0380*/  ULDC UR11, c[0x0][0x168] ;  /* 0x00005a00000b7ab9 */ /* 0x000fe40000000800 */
[----:B------:R-:W-:-:S04]  /*0390*/  UIADD3 UR11, UR10, -UR11, UR9 ;  /* 0x8000000b0a0b7290 */ /* 0x000fc8000fffe009 */
[----:B------:R-:W-:-:S04]  /*03a0*/  UIADD3 UR5, UR11, UR8, URZ ;  /* 0x000000080b057290 */ /* 0x000fc8000fffe03f */
        /* <DEDUP_REMOVED lines=16> */
.L_x_1960:
[----:B------:R-:W-:Y:S02]  /*04b0*/  ULDC UR4, c[0x0][0x32c] ;  /* 0x0000cb0000047ab9 */ /* 0x000fe40000000800 */
[----:B------:R-:W-:-:S03]  /*04c0*/  UISETP.NE.AND UP2, UPT, UR9, UR4, UPT ;  /* 0x000000040900728c */ /* 0x000fc6000bf45270 */
[----:B------:R-:W-:Y:S02]  /*04d0*/  ULDC.64 UR4, c[0x0][0x330] ;  /* 0x0000cc0000047ab9 */ /* 0x000fe40000000a00 */
[----:B------:R-:W-:-:S07]  /*04e0*/  UIMAD.WIDE.U32 UR14, UR11, UR4, URZ ;  /* 0x000000040b0e72a5 */ /* 0x000fce000f8e003f */
[----:B------:R-:W-:Y:S02]  /*04f0*/  @UP2 UMOV UR9, UR15 ;  /* 0x0000000f00092c82 */ /* 0x000fe40008000000 */
[----:B------:R-:W-:Y:S02]  /*0500*/  @UP2 USHF.R.U32.HI UR11, URZ, UR5, UR9 ;  /* 0x000000053f0b2299 */ /* 0x000fe40008011609 */
.L_x_1961:
[----:B------:R-:W-:Y:S02]  /*0510*/  ULDC UR4, c[0x0][0x32c] ;  /* 0x0000cb0000047ab9 */ /* 0x000fe40000000800 */
[----:B------:R-:W-:-:S04]  /*0520*/  UIMAD UR4, UR11, UR4, UR4 ;  /* 0x000000040b0472a4 */ /* 0x000fc8000f8e0204 */
[----:B------:R-:W-:-:S04]  /*0530*/  UISETP.LT.AND UP2, UPT, UR8, UR4, UPT ;  /* 0x000000040800728c */ /* 0x000fc8000bf41270 */
[----:B------:R-:W-:Y:S02]  /*0540*/  USEL UR8, UR8, UR4, UP2 ;  /* 0x0000000408087287 */ /* 0x000fe40009000000 */
.L_x_1959:
[----:B------:R-:W-:Y:S01]  /*0550*/  UIADD3 UR9, UR10, 0x3f, URZ ;  /* 0x0000003f0a097890 */ /* 0x000fe2000fffe03f */
[----:B------:R-:W-:Y:S01]  /*0560*/  PLOP3.LUT P0, PT, PT, PT, UP0, 0x40, 0x0 ;  /* 0x000000000000781c */ /* 0x000fe20003f0e808 */
[----:B------:R-:W-:Y:S02]  /*0570*/  UIADD3 UR11, UR8, 0x3f, URZ ;  /* 0x0000003f080b7890 */ /* 0x000fe4000fffe03f */
[----:B------:R-:W-:Y:S02]  /*0580*/  ULDC.64 UR4, c[0x0][0x2c8] ;  /* 0x0000b20000047ab9 */ /* 0x000fe40000000a00 */
[----:B------:R-:W-:Y:S02]  /*0590*/  UIMAD.WIDE.U32 UR16, UR24, UR4, URZ ;  /* 0x00000004181072a5 */ /* 0x000fe4000f8e003f */
[----:B------:R-:W-:Y:S02]  /*05a0*/  USHF.R.S32.HI UR14, URZ, 0x1f, UR9 ;  /* 0x0000001f3f0e7899 */ /* 0x000fe40008011409 */
[----:B------:R-:W-:-:S02]  /*05b0*/  USHF.R.S32.HI UR8, URZ, 0x1f, UR11 ;  /* 0x0000001f3f087899 */ /* 0x000fc4000801140b */
[----:B------:R-:W-:Y:S02]  /*05c0*/  UMOV UR4, UR24 ;  /* 0x0000001800047c82 */ /* 0x000fe40008000000 */
[----:B------:R-:W-:Y:S02]  /*05d0*/  @UP1 USHF.R.U32.HI UR4, URZ, UR5, UR17 ;  /* 0x000000053f041299 */ /* 0x000fe40008011611 */
[----:B------:R-:W-:Y:S02]  /*05e0*/  ULEA.HI UR5, UR14, UR9, URZ, 0x6 ;  /* 0x000000090e057291 */ /* 0x000fe4000f8f303f */
[----:B------:R-:W-:Y:S02]  /*05f0*/  ULEA.HI UR20, UR8, UR11, URZ, 0x6 ;  /* 0x0000000b08147291 */ /* 0x000fe4000f8f303f */
[----:B------:R-:W-:Y:S02]  /*0600*/  ULDC UR21, c[0x0][0x168] ;  /* 0x00005a0000157ab9 */ /* 0x000fe40000000800 */
[----:B------:R-:W-:-:S02]  /*0610*/  USHF.R.S32.HI UR5, URZ, 0x6, UR5 ;  /* 0x000000063f057899 */ /* 0x000fc40008011405 */
[----:B------:R-:W-:Y:S02]  /*0620*/  USHF.R.S32.HI UR20, URZ, 0x6, UR20 ;  /* 0x000000063f147899 */ /* 0x000fe40008011414 */
[----:B------:R-:W-:Y:S02]  /*0630*/  UIADD3 UR21, UR10, -UR21, URZ ;  /* 0x800000150a157290 */ /* 0x000fe4000fffe03f */
[----:B------:R-:W-:Y:S02]  /*0640*/  UISETP.LT.AND UP2, UPT, UR5, UR20, UPT ;  /* 0x000000140500728c */ /* 0x000fe4000bf41270 */
[----:B------:R-:W-:Y:S02]  /*0650*/  UIADD3 UR4, UR21, UR4, URZ ;  /* 0x0000000415047290 */ /* 0x000fe4000fffe03f */
[----:B------:R-:W-:Y:S02]  /*0660*/  ULDC UR8, c[0x0][0x324] ;  /* 0x0000c90000087ab9 */ /* 0x000fe40000000800 */
[----:B------:R-:W-:-:S02]  /*0670*/  USEL UR20, UR5, UR20, UP2 ;  /* 0x0000001405147287 */ /* 0x000fc40009000000 */
[----:B------:R-:W-:Y:S01]  /*0680*/  UIADD3 UR8, UR4, -UR8, URZ ;  /* 0x8000000804087290 */ /* 0x000fe2000fffe03f */
        /* <DEDUP_REMOVED lines=9> */
[----:B------:R-:W-:-:S07]  /*0720*/  UIMAD.WIDE.U32 UR14, UR9, UR4, URZ ;  /* 0x00000004090e72a5 */ /* 0x000fce000f8e003f */
[----:B------:R-:W-:Y:S02]  /*0730*/  @UP2 UMOV UR11, UR15 ;  /* 0x0000000f000b2c82 */ /* 0x000fe40008000000 */
[----:B------:R-:W-:-:S04]  /*0740*/  @UP2 USHF.R.U32.HI UR9, URZ, UR5, UR11 ;  /* 0x000000053f092299 */ /* 0x000fc8000801160b */
[----:B------:R-:W-:Y:S01]  /*0750*/  ULOP3.LUT UR9, URZ, UR9, URZ, 0x33, !UPT ;  /* 0x000000093f097292 */ /* 0x000fe2000f8e333f */
[----:B------:R-:W-:Y:S05]  /*0760*/  BRA `(.L_x_1964) ;  /* 0x0000006000007947 */ /* 0x000fea0003800000 */
.L_x_1963:
[----:B------:R-:W-:Y:S02]  /*0770*/  ULDC UR4, c[0x0][0x32c] ;  /* 0x0000cb0000047ab9 */ /* 0x000fe40000000800 */
[----:B------:R-:W-:-:S03]  /*0780*/  UISETP.NE.AND UP2, UPT, UR4, 0x1, UPT ;  /* 0x000000010400788c */ /* 0x000fc6000bf45270 */
[----:B------:R-:W-:Y:S02]  /*0790*/  ULDC.64 UR4, c[0x0][0x330] ;  /* 0x0000cc0000047ab9 */ /* 0x000fe40000000a00 */
[----:B------:R-:W-:-:S07]  /*07a0*/  UIMAD.WIDE.U32 UR14, UR9, UR4, URZ ;  /* 0x00000004090e72a5 */ /* 0x000fce000f8e003f */
[----:B------:R-:W-:Y:S02]  /*07b0*/  @UP2 UMOV UR11, UR15 ;  /* 0x0000000f000b2c82 */ /* 0x000fe40008000000 */
[----:B------:R-:W-:Y:S02]  /*07c0*/  @UP2 USHF.R.U32.HI UR9, URZ, UR5, UR11 ;  /* 0x000000053f092299 */ /* 0x000fe4000801160b */
.L_x_1964:
[----:B------:R-:W-:Y:S02]  /*07d0*/  ULDC UR4, c[0x0][0x32c] ;  /* 0x0000cb0000047ab9 */ /* 0x000fe40000000800 */
[----:B------:R-:W-:-:S04]  /*07e0*/  UIMAD UR4, UR9, UR4, URZ ;  /* 0x00000004090472a4 */ /* 0x000fc8000f8e023f */
[----:B------:R-:W-:-:S04]  /*07f0*/  UISETP.LT.AND UP2, UPT, UR8, UR4, UPT ;  /* 0x000000040800728c */ /* 0x000fc8000bf41270 */
[----:B------:R-:W-:-:S04]  /*0800*/  USEL UR8, UR8, UR4, !UP2 ;  /* 0x0000000408087287 */ /* 0x000fc8000d000000 */
.L_x_1962:
[----:B------:R-:W-:Y:S02]  /*0810*/  USHF.R.S32.HI UR4, URZ, 0x1f, UR8 ;  /* 0x0000001f3f047899 */ /* 0x000fe40008011408 */
[----:B------:R-:W-:Y:S02]  /*0820*/  ULDC UR5, c[0x0][0x338] ;  /* 0x0000ce0000057ab9 */ /* 0x000fe40000000800 */
[----:B------:R-:W-:-:S04]  /*0830*/  ULEA.HI UR4, UR4, UR8, URZ, 0x6 ;  /* 0x0000000804047291 */ /* 0x000fc8000f8f303f */
[----:B------:R-:W-:Y:S02]  /*0840*/  USHF.R.S32.HI UR9, URZ, 0x6, UR4 ;  /* 0x000000063f097899 */ /* 0x000fe40008011404 */
[----:B------:R-:W-:Y:S02]  /*0850*/  USHF.R.U32.HI UR4, URZ, 0x10, UR7 ;  /* 0x000000103f047899 */ /* 0x000fe40008011607 */
[----:B------:R-:W-:Y:S02]  /*0860*/  UISETP.LT.AND UP2, UPT, URZ, UR9, UPT ;  /* 0x000000093f00728c */ /* 0x000fe4000bf41270 */
[----:B------:R-:W-:Y:S02]  /*0870*/  UISETP.NE.AND UP3, UPT, UR4, URZ, UPT ;  /* 0x0000003f0400728c */ /* 0x000fe4000bf65270 */
[----:B------:R-:W-:Y:S02]  /*0880*/  USEL UR9, URZ, UR9, !UP2 ;  /* 0x000000093f097287 */ /* 0x000fe4000d000000 */
[----:B------:R-:W-:-:S02]  /*0890*/  USEL UR5, UR4, UR5, UP3 ;  /* 0x0000000504057287 */ /* 0x000fc40009800000 */
[----:B------:R-:W-:Y:S02]  /*08a0*/  UISETP.GT.AND UP2, UPT, UR20, UR9, UPT ;  /* 0x000000091400728c */ /* 0x000fe4000bf44270 */
[----:B------:R-:W-:-:S04]  /*08b0*/  UMOV UR4, URZ ;  /* 0x0000003f00047c82 */ /* 0x000fc80008000000 */
[----:B------:R-:W-:-:S13]  /*08c0*/  PLOP3.LUT P0, PT, PT, PT, UP2, 0x80, 0x0 ;  /* 0x000000000000781c */ /* 0x000fda0003f0f028 */
[----:B------:R-:W-:Y:S05]  /*08d0*/  @!P0 BRA `(.L_x_1965) ;  /* 0x0000021000008947 */ /* 0x000fea0003800000 */
[----:B------:R-:W-:Y:S01]  /*08e0*/  IMAD.U32 R0, RZ, RZ, UR5 ;  /* 0x00000005ff007e24 */ /* 0x000fe2000f8e00ff */
[----:B------:R-:W-:Y:S02]  /*08f0*/  UIADD3 UR15, UR5, -0x1, UR20 ;  /* 0xffffffff050f7890 */ /* 0x000fe4000fffe014 */
[----:B------:R-:W-:Y:S02]  /*0900*/  UMOV UR16, URZ ;  /* 0x0000003f00107c82 */ /* 0x000fe40008000000 */
[-C--:B-1----:R-:W-:Y:S01]  /*0910*/  IABS R2, R0.reuse ;  /* 0x0000000000027213 */ /* 0x082fe20000000000 */
[----:B------:R-:W-:Y:S01]  /*0920*/  UIADD3 UR15, -UR9, UR15, URZ ;  /* 0x0000000f090f7290 */ /* 0x000fe2000fffe13f */
[----:B------:R-:W-:Y:S02]  /*0930*/  IABS R0, R0 ;  /* 0x0000000000007213 */ /* 0x000fe40000000000 */
[----:B------:R1:W3:Y:S03]  /*0940*/  R2UR UR14, R2 ;  /* 0x00000000020e73c2 */ /* 0x0002e600000e0000 */
[----:B------:R-:W-:Y:S01]  /*0950*/  IMAD.U32 R4, RZ, RZ, UR15 ;  /* 0x0000000fff047e24 */ /* 0x000fe2000f8e00ff */
[----:B------:R-:W-:Y:S01]  /*0960*/  ULOP3.LUT UR15, UR15, UR5, URZ, 0x3c, !UPT ;  /* 0x000000050f0f7292 */ /* 0x000fe2000f8e3c3f */
[----:B------:R-:W-:-:S04]  /*0970*/  IMAD.MOV R0, RZ, RZ, -R0 ;  /* 0x000000ffff007224 */ /* 0x000fc800078e0a00 */
[----:B------:R-:W4:Y:S01]  /*0980*/  R2UR UR8, R0 ;  /* 0x00000000000873c2 */ /* 0x000f2200000e0000 */
[----:B-1----:R-:W-:Y:S01]  /*0990*/  IABS R2, R4 ;  /* 0x0000000400027213 */ /* 0x002fe20000000000 */
[----:B---3--:R-:W1:Y:S06]  /*09a0*/  I2F.RP R5, UR14 ;  /* 0x0000000e00057d06 */ /* 0x008e6c0008209400 */
[----:B------:R-:W3:Y:S02]  /*09b0*/  R2UR UR11, R2 ;  /* 0x00000000020b73c2 */ /* 0x000ee400000e0000 */
[----:B-1----:R-:W1:Y:S02]  /*09c0*/  MUFU.RCP R3, R5 ;  /* 0x0000000500037308 */ /* 0x002e640000001000 */
[----:B-1----:R-:W-:-:S06]  /*09d0*/  IADD3 R3, R3, 0xffffffe, RZ ;  /* 0x0ffffffe03037810 */ /* 0x002fcc0007ffe0ff */
[----:B------:R-:W1:Y:S02]  /*09e0*/  F2I.FTZ.U32.TRUNC.NTZ R3, R3 ;  /* 0x0000000300037305 */ /* 0x000e64000021f000 */
[----:B-1----:R-:W1:Y:S02]  /*09f0*/  R2UR UR17, R3 ;  /* 0x00000000031173c2 */ /* 0x002e6400000e0000 */
[----:B-1----:R-:W-:-:S04]  /*0a00*/  UIADD3 UR4, URZ, -UR17, URZ ;  /* 0x800000113f047290 */ /* 0x002fc8000fffe03f */
[----:B------:R-:W-:-:S04]  /*0a10*/  UIMAD UR4, UR4, UR14, URZ ;  /* 0x0000000e040472a4 */ /* 0x000fc8000f8e023f */
        /* <DEDUP_REMOVED lines=13> */
.L_x_1965:
[----:B------:R-:W-:Y:S01]  /*0af0*/  ULOP3.LUT UR7, UR7, 0xffff, URZ, 0xc0, !UPT ;  /* 0x0000ffff07077892 */ /* 0x000fe2000f8ec03f */
[----:B------:R-:W-:Y:S01]  /*0b00*/  PLOP3.LUT P2, PT, PT, PT, PT, 0x80, 0x0 ;  /* 0x000000000000781c */ /* 0x000fe20003f4f070 */
[----:B------:R-:W-:Y:S01]  /*0b10*/  IMAD.MOV.U32 R7, RZ, RZ, RZ ;  /* 0x000000ffff077224 */ /* 0x000fe200078e00ff */
[----:B------:R-:W-:Y:S01]  /*0b20*/  CS2R R128, SRZ ;  /* 0x0000000000807805 */ /* 0x000fe2000001ff00 */
[----:B------:R-:W-:Y:S01]  /*0b30*/  UIMAD UR9, UR7, UR4, UR9 ;  /* 0x00000004070972a4 */ /* 0x000fe2000f8e0209 */
[----:B------:R-:W-:Y:S01]  /*0b40*/  IMAD.MOV.U32 R5, RZ, RZ, RZ ;  /* 0x000000ffff057224 */ /* 0x000fe200078e00ff */
        /* <DEDUP_REMOVED lines=27> */
[----:B-1----:R-:W-:Y:S01]  /*0d00*/  CS2R R2, SRZ ;  /* 0x0000000000027805 */ /* 0x002fe2000001ff00 */
        /* <DEDUP_REMOVED lines=51> */
[----:B------:R-:W-:Y:S01]  /*1040*/  USHF.R.S32.HI UR7, URZ, 0x1f, UR13 ;  /* 0x0000001f3f077899 */ /* 0x000fe2000801140d */
[----:B------:R-:W-:Y:S01]  /*1050*/  PLOP3.LUT P1, PT, PT, PT, UP1, 0x80, 0x0 ;  /* 0x000000000000781c */ /* 0x000fe20003f2f018 */
[----:B------:R-:W-:Y:S01]  /*1060*/  ULDC.64 UR4, c[0x0][0x1b8] ;  /* 0x00006e0000047ab9 */ /* 0x000fe20000000a00 */
[----:B------:R1:W3:Y:S01]  /*1070*/  @P2 LDG.E R2, [R2.64] ;  /* 0x0000001202022981 */ /* 0x0002e2000c1e1900 */
[-C--:B------:R-:W-:Y:S01]  /*1080*/  LEA.HI R8, R84, R83.reuse, RZ, 0x3 ;  /* 0x0000005354087211 */ /* 0x080fe200078f18ff */
[----:B------:R-:W-:Y:S01]  /*1090*/  UIMAD UR7, UR7, UR4, URZ ;  /* 0x00000004070772a4 */ /* 0x000fe2000f8e023f */
[----:B------:R-:W-:Y:S01]  /*10a0*/  PLOP3.LUT P0, PT, PT, PT, UP1, 0x80, 0x0 ;  /* 0x000000000000781c */ /* 0x000fe20003f0f018 */
[----:B------:R-:W-:Y:S01]  /*10b0*/  UIMAD.WIDE.U32 UR14, UR13, UR4, URZ ;  /* 0x000000040d0e72a5 */ /* 0x000fe2000f8e003f */
[----:B------:R-:W-:Y:S01]  /*10c0*/  LOP3.LUT R0, R8, 0xfffffff8, RZ, 0xc0, !PT ;  /* 0xfffffff808007812 */ /* 0x000fe200078ec0ff */
[----:B------:R-:W-:Y:S01]  /*10d0*/  UIMAD UR7, UR13, UR5, UR7 ;  /* 0x000000050d0772a4 */ /* 0x000fe2000f8e0207 */
[----:B------:R-:W-:Y:S01]  /*10e0*/  SHF.R.S32.HI R8, RZ, 0x3, R8 ;  /* 0x00000003ff087819 */ /* 0x000fe20000011408 */
[----:B------:R-:W-:Y:S01]  /*10f0*/  USHF.R.S32.HI UR8, URZ, 0x1f, UR6 ;  /* 0x0000001f3f087899 */ /* 0x000fe20008011406 */
[----:B------:R-:W-:Y:S01]  /*1100*/  LEA.HI R16, R84, R83, RZ, 0x6 ;  /* 0x0000005354107211 */ /* 0x000fe200078f30ff */
[----:B------:R-:W-:Y:S01]  /*1110*/  IMAD.IADD R11, R83, 0x1, -R0 ;  /* 0x00000001530b7824 */ /* 0x000fe200078e0a00 */
[----:B------:R-:W-:Y:S01]  /*1120*/  ULDC.64 UR4, c[0x0][0x1c0] ;  /* 0x0000700000047ab9 */ /* 0x000fe20000000a00 */
[----:B------:R-:W-:Y:S01]  /*1130*/  IMAD.SHL.U32 R231, R8, 0x40, RZ ;  /* 0x0000004008e77824 */ /* 0x000fe200078e00ff */
[----:B------:R-:W-:Y:S01]  /*1140*/  UIADD3 UR15, UR15, UR7, URZ ;  /* 0x000000070f0f7290 */ /* 0x000fe2000fffe03f */
[C---:B------:R-:W-:Y:S01]  /*1150*/  IMAD R235, R11.reuse, 0x20, R8 ;  /* 0x000000200beb7824 */ /* 0x040fe200078e0208 */
[----:B------:R-:W-:Y:S01]  /*1160*/  UIMAD UR8, UR8, UR4, URZ ;  /* 0x00000004080872a4 */ /* 0x000fe2000f8e023f */
[----:B------:R-:W-:Y:S01]  /*1170*/  IMAD.SHL.U32 R244, R11, 0x8, RZ ;  /* 0x000000080bf47824 */ /* 0x000fe200078e00ff */
[----:B------:R-:W-:Y:S01]  /*1180*/  UIMAD.WIDE.U32 UR14, UR6, UR4, UR14 ;  /* 0x00000004060e72a5 */ /* 0x000fe2000f8e000e */
[----:B------:R-:W-:Y:S01]  /*1190*/  LOP3.LUT R231, R231, 0x1c0, RZ, 0xc0, !PT ;  /* 0x000001c0e7e77812 */ /* 0x000fe200078ec0ff */
[----:B------:R-:W-:Y:S01]  /*11a0*/  UIMAD UR5, UR6, UR5, UR8 ;  /* 0x00000005060572a4 */ /* 0x000fe2000f8e0208 */
[----:B------:R-:W-:Y:S01]  /*11b0*/  IADD3 R0, R235, UR24, RZ ;  /* 0x00000018eb007c10 */ /* 0x000fe2000fffe0ff */
[----:B------:R-:W-:Y:S01]  /*11c0*/  ULDC UR4, c[0x0][0x168] ;  /* 0x00005a0000047ab9 */ /* 0x000fe20000000800 */
[C---:B------:R-:W-:Y:S01]  /*11d0*/  IADD3 R10, R244.reuse, 0x40, RZ ;  /* 0x00000040f40a7810 */ /* 0x040fe20007ffe0ff */
[----:B------:R-:W-:Y:S01]  /*11e0*/  UIADD3 UR5, UR15, UR5, URZ ;  /* 0x000000050f057290 */ /* 0x000fe2000fffe03f */
[----:B------:R-:W-:Y:S01]  /*11f0*/  IMAD.U32 R7, RZ, RZ, UR15 ;  /* 0x0000000fff077e24 */ /* 0x000fe2000f8e00ff */
[----:B------:R-:W-:Y:S01]  /*1200*/  ISETP.GE.AND P3, PT, R244, c[0x0][0x198], PT ;  /* 0x00006600f4007a0c */ /* 0x000fe20003f66270 */
[----:B-1----:R-:W-:Y:S01]  /*1210*/  @P1 IMAD.HI.U32 R3, R0, c[0x0][0x2c8], RZ ;  /* 0x0000b20000031a27 */ /* 0x002fe200078e00ff */
[----:B------:R-:W-:Y:S01]  /*1220*/  ISETP.GE.AND P4, PT, R10, c[0x0][0x198], PT ;  /* 0x000066000a007a0c */ /* 0x000fe20003f86270 */
[----:B------:R-:W-:Y:S02]  /*1230*/  BSSY B0, `(.L_x_1967) ;  /* 0x0000044000007945 */ /* 0x000fe40003800000 */
[----:B------:R-:W-:Y:S01]  /*1240*/  IMAD.MOV.U32 R5, RZ, RZ, R0 ;  /* 0x000000ffff057224 */ /* 0x000fe200078e0000 */
[----:B------:R-:W-:Y:S01]  /*1250*/  @P0 SHF.R.U32.HI R5, RZ, c[0x0][0x2cc], R3 ;  /* 0x0000b300ff050a19 */ /* 0x000fe20000011603 */
[----:B------:R-:W-:-:S02]  /*1260*/  IMAD.U32 R6, RZ, RZ, UR14 ;  /* 0x0000000eff067e24 */ /* 0x000fc4000f8e00ff */
[----:B------:R-:W-:Y:S01]  /*1270*/  IMAD.U32 R7, RZ, RZ, UR5 ;  /* 0x00000005ff077e24 */ /* 0x000fe2000f8e00ff */
[--C-:B------:R-:W-:Y:S01]  /*1280*/  SHF.R.S32.HI R4, RZ, 0x1f, R5.reuse ;  /* 0x0000001fff047819 */ /* 0x100fe20000011405 */
[----:B------:R-:W-:Y:S01]  /*1290*/  IMAD.MOV R3, RZ, RZ, -R5 ;  /* 0x000000ffff037224 */ /* 0x000fe200078e0a05 */
[----:B------:R-:W-:Y:S01]  /*12a0*/  ULDC UR5, c[0x0][0x2c4] ;  /* 0x0000b10000057ab9 */ /* 0x000fe20000000800 */
[----:B------:R-:W-:Y:S01]  /*12b0*/  IMAD.WIDE.U32 R6, R5, c[0x0][0x1b0], R6 ;  /* 0x00006c0005067a25 */ /* 0x000fe200078e0006 */
[----:B------:R-:W-:-:S03]  /*12c0*/  UIMAD UR4, UR5, UR4, URZ ;  /* 0x00000004050472a4 */ /* 0x000fc6000f8e023f */
[----:B------:R-:W-:Y:S02]  /*12d0*/  IMAD R4, R4, c[0x0][0x1b0], RZ ;  /* 0x00006c0004047a24 */ /* 0x000fe400078e02ff */
[----:B------:R-:W-:Y:S02]  /*12e0*/  IMAD R3, R3, c[0x0][0x2c4], R0 ;  /* 0x0000b10003037a24 */ /* 0x000fe400078e0200 */
[----:B------:R-:W-:Y:S02]  /*12f0*/  IMAD R5, R5, c[0x0][0x1b4], R4 ;  /* 0x00006d0005057a24 */ /* 0x000fe400078e0204 */
[----:B------:R-:W-:Y:S01]  /*1300*/  IMAD.SHL.U32 R16, R16, 0x8, RZ ;  /* 0x0000000810107824 */ /* 0x000fe200078e00ff */
[----:B------:R-:W-:Y:S01]  /*1310*/  SHF.R.S32.HI R0, RZ, 0x1f, R3 ;  /* 0x0000001fff007819 */ /* 0x000fe20000011403 */
[----:B------:R-:W-:-:S04]  /*1320*/  IMAD.IADD R7, R7, 0x1, R5 ;  /* 0x0000000107077824 */ /* 0x000fc800078e0205 */
[----:B------:R-:W-:Y:S02]  /*1330*/  IMAD R0, R0, c[0x0][0x1a8], RZ ;  /* 0x00006a0000007a24 */ /* 0x000fe400078e02ff */
[----:B------:R-:W-:Y:S01]  /*1340*/  IMAD.WIDE.U32 R4, R3, c[0x0][0x1a8], R6 ;  /* 0x00006a0003047a25 */ /* 0x000fe200078e0006 */
[----:B------:R-:W-:-:S03]  /*1350*/  LEA.HI R7, R84, R83, RZ, 0x4 ;  /* 0x0000005354077211 */ /* 0x000fc600078f20ff */
[----:B------:R-:W-:Y:S01]  /*1360*/  IMAD R9, R3, c[0x0][0x1ac], R0 ;  /* 0x00006b0003097a24 */ /* 0x000fe200078e0200 */
[----:B------:R-:W-:Y:S02]  /*1370*/  LOP3.LUT R0, R7, 0xfffffff0, RZ, 0xc0, !PT ;  /* 0xfffffff007007812 */ /* 0x000fe400078ec0ff */
[----:B------:R-:W-:Y:S01]  /*1380*/  LEA R12, P0, R4, c[0x0][0x160], 0x1 ;  /* 0x00005800040c7a11 */ /* 0x000fe200078008ff */
[----:B------:R-:W-:Y:S01]  /*1390*/  IMAD.IADD R5, R5, 0x1, R9 ;  /* 0x0000000105057824 */ /* 0x000fe200078e0209 */
[----:B------:R-:W-:Y:S01]  /*13a0*/  IADD3 R9, R244, 0x80, RZ ;  /* 0x00000080f4097810 */ /* 0x000fe20007ffe0ff */
[----:B------:R-:W-:Y:S01]  /*13b0*/  IMAD.IADD R3, R83, 0x1, -R0 ;  /* 0x0000000153037824 */ /* 0x000fe200078e0a00 */
[----:B------:R-:W-:Y:S01]  /*13c0*/  SHF.R.U32.HI R0, RZ, 0x3, R231 ;  /* 0x00000003ff007819 */ /* 0x000fe200000116e7 */
[----:B------:R1:W4:Y:S01]  /*13d0*/  SHFL.IDX PT, R18, R12, RZ, 0x181f ;  /* 0x00181fff0c127589 */ /* 0x00032200000e0000 */
[----:B------:R-:W-:Y:S02]  /*13e0*/  LEA.HI.X R5, R4, c[0x0][0x164], R5, 0x1, P0 ;  /* 0x0000590004057a11 */ /* 0x000fe400000f0c05 */
[----:B------:R-:W-:-:S02]  /*13f0*/  SHF.R.S32.HI R6, RZ, 0x1f, R3 ;  /* 0x0000001fff067819 */ /* 0x000fc40000011403 */
[----:B------:R-:W-:Y:S01]  /*1400*/  IADD3 R4, R8, UR24, RZ ;  /* 0x0000001808047c10 */ /* 0x000fe2000fffe0ff */
[----:B------:R1:W2:Y:S01]  /*1410*/  SHFL.IDX PT, R19, R5, RZ, 0x181f ;  /* 0x00181fff05137589 */ /* 0x0002a200000e0000 */
[----:B------:R-:W-:Y:S02]  /*1420*/  LEA.HI R6, R6, R3, RZ, 0x3 ;  /* 0x0000000306067211 */ /* 0x000fe400078f18ff */
[----:B------:R-:W-:Y:S02]  /*1430*/  LOP3.LUT R231, R231, 0x38, R244, 0xf8, !PT ;  /* 0x00000038e7e77812 */ /* 0x000fe400078ef8f4 */
[----:B------:R-:W-:Y:S02]  /*1440*/  LOP3.LUT R14, R6, 0xfffffff8, RZ, 0xc0, !PT ;  /* 0xfffffff8060e7812 */ /* 0x000fe400078ec0ff */
[----:B------:R-:W-:Y:S02]  /*1450*/  ISETP.GE.AND P0, PT, R4, UR4, PT ;  /* 0x0000000404007c0c */ /* 0x000fe4000bf06270 */
[----:B------:R-:W-:Y:S01]  /*1460*/  LOP3.LUT R231, R231, R0, RZ, 0x3c, !PT ;  /* 0x00000000e7e77212 */ /* 0x000fe200078e3cff */
[----:B------:R-:W-:Y:S01]  /*1470*/  IMAD.IADD R14, R3, 0x1, -R14 ;  /* 0x00000001030e7824 */ /* 0x000fe200078e0a0e */
[----:B------:R-:W-:Y:S01]  /*1480*/  IADD3 R0, R244, 0xc0, RZ ;  /* 0x000000c0f4007810 */ /* 0x000fe20007ffe0ff */
[----:B------:R-:W-:Y:S01]  /*1490*/  IMAD.MOV.U32 R3, RZ, RZ, 0x20 ;  /* 0x00000020ff037424 */ /* 0x000fe200078e00ff */
[----:B------:R-:W-:-:S02]  /*14a0*/  ISETP.GE.AND P6, PT, R9, c[0x0][0x198], PT ;  /* 0x0000660009007a0c */ /* 0x000fc40003fc6270 */
[----:B------:R-:W-:Y:S02]  /*14b0*/  ISETP.GE.AND P5, PT, R0, c[0x0][0x198], PT ;  /* 0x0000660000007a0c */ /* 0x000fe40003fa6270 */
[----:B------:R-:W-:Y:S01]  /*14c0*/  LOP3.LUT R231, R231, 0xfffffe00, R16, 0xf8, !PT ;  /* 0xfffffe00e7e77812 */ /* 0x000fe200078ef810 */
[----:B---3--:R3:W5:Y:S01]  /*14d0*/  @P2 R2UR UR7, R2 ;  /* 0x00000000020723c2 */ /* 0x00876200000e0000 */
[----:B------:R-:W-:Y:S01]  /*14e0*/  R2P PR, R14, 0x6 ;  /* 0x000000060e007804 */ /* 0x000fe20000000000 */
[----:B-----5:R-:W-:-:S04]  /*14f0*/  @!UP2 UMOV UR7, UR6 ;  /* 0x000000060007ac82 */ /* 0x020fc80008000000 */
[----:B------:R-:W-:Y:S01]  /*1500*/  SEL R3, R3, 0xffffffe0, !P2 ;  /* 0xffffffe003037807 */ /* 0x000fe20005000000 */
[----:B---3--:R-:W-:-:S05]  /*1510*/  IMAD.MOV.U32 R2, RZ, RZ, 0x10 ;  /* 0x00000010ff027424 */ /* 0x008fca00078e00ff */
[----:B------:R-:W-:Y:S01]  /*1520*/  SEL R2, R2, 0xfffffff0, !P1 ;  /* 0xfffffff002027807 */ /* 0x000fe20004800000 */
[----:B------:R-:W-:Y:S05]  /*1530*/  @P0 BRA `(.L_x_1968) ;  /* 0x0000013000000947 */ /* 0x000fea0003800000 */
[----:B-12-4-:R-:W-:Y:S01]  /*1540*/  SHF.R.S32.HI R15, RZ, 0x1f, R10 ;  /* 0x0000001fff0f7819 */ /* 0x016fe2000001140a */
[----:B------:R-:W-:Y:S01]  /*1550*/  IMAD.SHL.U32 R17, R231, 0x2, RZ ;  /* 0x00000002e7117824 */ /* 0x000fe200078e00ff */
[----:B------:R-:W-:Y:S02]  /*1560*/  SHF.R.S32.HI R20, RZ, 0x1f, R9 ;  /* 0x0000001fff147819 */ /* 0x000fe40000011409 */
[----:B------:R-:W-:Y:S02]  /*1570*/  SHF.R.S32.HI R13, RZ, 0x1f, R0 ;  /* 0x0000001fff0d7819 */ /* 0x000fe40000011400 */
[----:B------:R-:W-:Y:S02]  /*1580*/  LEA.HI R16, R15, R10, RZ, 0x3 ;  /* 0x0000000a0f107211 */ /* 0x000fe400078f18ff */
[----:B------:R-:W-:Y:S01]  /*1590*/  LEA.HI R15, R20, R9, RZ, 0x3 ;  /* 0x00000009140f7211 */ /* 0x000fe200078f18ff */
[----:B------:R-:W-:Y:S01]  /*15a0*/  IMAD.WIDE R20, R244, 0x2, R18 ;  /* 0x00000002f4147825 */ /* 0x000fe200078e0212 */
[----:B------:R-:W-:-:S02]  /*15b0*/  LEA.HI R13, R13, R0, RZ, 0x3 ;  /* 0x000000000d0d7211 */ /* 0x000fc400078f18ff */
[----:B------:R-:W-:Y:S02]  /*15c0*/  LOP3.LUT R16, R16, 0xfffffff8, RZ, 0xc0, !PT ;  /* 0xfffffff810107812 */ /* 0x000fe400078ec0ff */
[----:B------:R-:W-:Y:S01]  /*15d0*/  LOP3.LUT R15, R15, 0xfffffff8, RZ, 0xc0, !PT ;  /* 0xfffffff80f0f7812 */ /* 0x000fe200078ec0ff */
[----:B------:R-:W-:Y:S01]  /*15e0*/  @!PT LDS RZ, [RZ] ;  /* 0x00000000fffff984 */ /* 0x000fe20000000800 */
[----:B------:R1:W-:Y:S01]  /*15f0*/  LDGSTS.E.BYPASS.LTC128B.128 [R17+0x10100], [R20.64], !P3 ;  /* 0x1010000014117fae */ /* 0x0003e2000d901d52 */
[----:B------:R-:W-:Y:S01]  /*1600*/  LOP3.LUT R13, R13, 0xfffffff8, RZ, 0xc0, !PT ;  /* 0xfffffff80d0d7812 */ /* 0x000fe200078ec0ff */
[----:B------:R-:W-:-:S04]  /*1610*/  IMAD.WIDE R22, R16, 0x2, R18 ;  /* 0x0000000210167825 */ /* 0x000fc800078e0212 */
[--C-:B------:R-:W-:Y:S01]  /*1620*/  IMAD.WIDE R24, R15, 0x2, R18.reuse ;  /* 0x000000020f187825 */ /* 0x100fe200078e0212 */
[----:B------:R1:W-:Y:S03]  /*1630*/  LDGSTS.E.BYPASS.LTC128B.128 [R17+0x14100], [R22.64], !P4 ;  /* 0x1410000016117fae */ /* 0x0003e6000e101d52 */
[----:B------:R-:W-:Y:S01]  /*1640*/  IMAD.WIDE R18, R13, 0x2, R18 ;  /* 0x000000020d127825 */ /* 0x000fe200078e0212 */
[----:B------:R1:W-:Y:S04]  /*1650*/  LDGSTS.E.BYPASS.LTC128B.128 [R17+0x18100], [R24.64], !P6 ;  /* 0x1810000018117fae */ /* 0x0003e8000f101d52 */
[----:B------:R1:W-:Y:S02]  /*1660*/  LDGSTS.E.BYPASS.LTC128B.128 [R17+0x1c100], [R18.64], !P5 ;  /* 0x1c10000012117fae */ /* 0x0003e4000e901d52 */
.L_x_1968:
[----:B-12-4-:R-:W-:Y:S05]  /*1670*/  BSYNC B0 ;  /* 0x0000000000007941 */ /* 0x016fea0003800000 */
.L_x_1967:
        /* <DEDUP_REMOVED lines=8> */
[----:B------:R-:W-:Y:S02]  /*1700*/  SHF.R.S32.HI R20, RZ, 0x1f, R9 ;  /* 0x0000001fff147819 */ /* 0x000fe40000011409 */
[----:B------:R-:W-:Y:S02]  /*1710*/  SHF.R.S32.HI R13, RZ, 0x1f, R0 ;  /* 0x0000001fff0d7819 */ /* 0x000fe40000011400 */
[----:B------:R-:W-:Y:S02]  /*1720*/  LEA.HI R16, R15, R10, RZ, 0x3 ;  /* 0x0000000a0f107211 */ /* 0x000fe400078f18ff */
[----:B------:R-:W-:Y:S01]  /*1730*/  LEA.HI R15, R20, R9, RZ, 0x3 ;  /* 0x00000009140f7211 */ /* 0x000fe200078f18ff */
[----:B--23--:R-:W-:Y:S01]  /*1740*/  IMAD.WIDE R20, R244, 0x2, R18 ;  /* 0x00000002f4147825 */ /* 0x00cfe200078e0212 */
        /* <DEDUP_REMOVED lines=12> */
.L_x_1970:
[----:B------:R-:W-:Y:S05]  /*1810*/  BSYNC B0 ;  /* 0x0000000000007941 */ /* 0x000fea0003800000 */
.L_x_1969:
        /* <DEDUP_REMOVED lines=8> */
[----:B------:R-:W-:Y:S02]  /*18a0*/  SHF.R.S32.HI R20, RZ, 0x1f, R9 ;  /* 0x0000001fff147819 */ /* 0x000fe40000011409 */
[----:B------:R-:W-:Y:S02]  /*18b0*/  SHF.R.S32.HI R13, RZ, 0x1f, R0 ;  /* 0x0000001fff0d7819 */ /* 0x000fe40000011400 */
[----:B------:R-:W-:Y:S02]  /*18c0*/  LEA.HI R16, R15, R10, RZ, 0x3 ;  /* 0x0000000a0f107211 */ /* 0x000fe400078f18ff */
[----:B------:R-:W-:Y:S01]  /*18d0*/  LEA.HI R15, R20, R9, RZ, 0x3 ;  /* 0x00000009140f7211 */ /* 0x000fe200078f18ff */
[----:B---34-:R-:W-:Y:S01]  /*18e0*/  IMAD.WIDE R20, R244, 0x2, R18 ;  /* 0x00000002f4147825 */ /* 0x018fe200078e0212 */
        /* <DEDUP_REMOVED lines=12> */
.L_x_1972:
[----:B------:R-:W-:Y:S05]  /*19b0*/  BSYNC B0 ;  /* 0x0000000000007941 */ /* 0x000fea0003800000 */
.L_x_1971:
[----:B---3--:R-:W-:Y:S01]  /*19c0*/  SHFL.IDX PT, R18, R12, 0x3, 0x181f ;  /* 0x00781f000c127f89 */ /* 0x008fe200000e0000 */
[----:B------:R-:W-:Y:S01]  /*19d0*/  IADD3 R4, R4, 0x60, RZ ;  /* 0x0000006004047810 */ /* 0x000fe20007ffe0ff */
[----:B------:R-:W-:Y:S01]  /*19e0*/  UIADD3 UR26, UR20, -0x1, URZ ;  /* 0xffffffff141a7890 */ /* 0x000fe2000fffe03f */
[----:B------:R-:W-:Y:S01]  /*19f0*/  SHF.R.S32.HI R243, RZ, 0x1f, R10 ;  /* 0x0000001ffff37819 */ /* 0x000fe2000001140a */
[----:B----4-:R-:W3:Y:S01]  /*1a00*/  SHFL.IDX PT, R19, R5, 0x3, 0x181f ;  /* 0x00781f0005137f89 */ /* 0x010ee200000e0000 */
[----:B------:R-:W-:Y:S01]  /*1a10*/  ISETP.GE.AND P0, PT, R4, UR4, PT ;  /* 0x0000000404007c0c */ /* 0x000fe2000bf06270 */
[----:B------:R-:W-:Y:S01]  /*1a20*/  IMAD.MOV.U32 R232, RZ, RZ, c[0x0][0x2b8] ;  /* 0x0000ae00ffe87624 */ /* 0x000fe200078e00ff */
[----:B------:R-:W-:Y:S01]  /*1a30*/  SHF.R.S32.HI R242, RZ, 0x1f, R9 ;  /* 0x0000001ffff27819 */ /* 0x000fe20000011409 */
[----:B------:R-:W-:Y:S01]  /*1a40*/  USHF.L.U32 UR11, UR26, 0x6, URZ ;  /* 0x000000061a0b7899 */ /* 0x000fe2000800063f */
        /* <DEDUP_REMOVED lines=17> */
[----:B---3--:R-:W-:-:S03]  /*1b60*/  @!P0 IMAD.WIDE R24, R244, 0x2, R18 ;  /* 0x00000002f4188825 */ /* 0x008fc600078e0212 */
[----:B------:R-:W-:Y:S01]  /*1b70*/  ISETP.GE.AND P1, PT, R13, UR10, PT ;  /* 0x0000000a0d007c0c */ /* 0x000fe2000bf26270 */
[--C-:B------:R-:W-:Y:S01]  /*1b80*/  @!P0 IMAD.WIDE R22, R243, 0x2, R18.reuse ;  /* 0x00000002f3168825 */ /* 0x100fe200078e0212 */
[----:B------:R-:W-:Y:S01]  /*1b90*/  @!PT LDS RZ, [RZ] ;  /* 0x00000000fffff984 */ /* 0x000fe20000000800 */
[----:B------:R3:W-:Y:S01]  /*1ba0*/  @!P0 LDGSTS.E.BYPASS.LTC128B.128 [R231+0x13100], [R24.64], !P3 ;  /* 0x1310000018e78fae */ /* 0x0007e2000d901d52 */
[----:B------:R-:W-:Y:S02]  /*1bb0*/  IADD3 R234, R13, UR12, RZ ;  /* 0x0000000c0dea7c10 */ /* 0x000fe4000fffe0ff */
[--C-:B------:R-:W-:Y:S01]  /*1bc0*/  @!P0 IMAD.WIDE R20, R242, 0x2, R18.reuse ;  /* 0x00000002f2148825 */ /* 0x100fe200078e0212 */
[----:B------:R4:W-:Y:S01]  /*1bd0*/  @!P0 LDGSTS.E.BYPASS.LTC128B.128 [R231+0x17100], [R22.64], !P4 ;  /* 0x1710000016e78fae */ /* 0x0009e2000e101d52 */
[----:B------:R-:W-:Y:S01]  /*1be0*/  ISETP.GT.OR P1, PT, R235, 0x3f, P1 ;  /* 0x0000003feb00780c */ /* 0x000fe20000f24670 */
[----:B------:R-:W-:Y:S01]  /*1bf0*/  USHF.R.S32.HI UR6, URZ, 0x1f, UR13 ;  /* 0x0000001f3f067899 */ /* 0x000fe2000801140d */
[----:B------:R-:W-:Y:S01]  /*1c00*/  @!P0 IMAD.WIDE R18, R241, 0x2, R18 ;  /* 0x00000002f1128825 */ /* 0x000fe200078e0212 */
[----:B------:R5:W-:Y:S01]  /*1c10*/  @!P0 LDGSTS.E.BYPASS.LTC128B.128 [R231+0x1b100], [R20.64], !P6 ;  /* 0x1b10000014e78fae */ /* 0x000be2000f101d52 */
[----:B------:R-:W-:-:S02]  /*1c20*/  ULDC.64 UR4, c[0x0][0x1e8] ;  /* 0x00007a0000047ab9 */ /* 0x000fc40000000a00 */
[----:B------:R-:W-:Y:S01]  /*1c30*/  @P2 IMAD.HI.U32 R15, R234, c[0x0][0x2bc], RZ ;  /* 0x0000af00ea0f2a27 */ /* 0x000fe200078e00ff */
[----:B------:R1:W-:Y:S03]  /*1c40*/  @!P0 LDGSTS.E.BYPASS.LTC128B.128 [R231+0x1f100], [R18.64], !P5 ;  /* 0x1f10000012e78fae */ /* 0x0003e6000e901d52 */
[----:B------:R-:W-:Y:S01]  /*1c50*/  IMAD.MOV.U32 R4, RZ, RZ, R234 ;  /* 0x000000ffff047224 */ /* 0x000fe200078e00ea */
[----:B------:R-:W0:Y:S01]  /*1c60*/  LDGDEPBAR ;  /* 0x00000000000079af */ /* 0x000e220000000000 */
[----:B------:R-:W-:-:S04]  /*1c70*/  @P2 SHF.R.U32.HI R4, RZ, c[0x0][0x2c0], R15 ;  /* 0x0000b000ff042a19 */ /* 0x000fc8000001160f */
[----:B------:R-:W-:-:S04]  /*1c80*/  @!P1 IADD3 R16, P2, R4, UR16, RZ ;  /* 0x0000001004109c10 */ /* 0x000fc8000ff5e0ff */
[----:B-12---:R-:W-:Y:S02]  /*1c90*/  @!P1 LEA.HI.X.SX32 R5, R4, UR8, 0x1, P2 ;  /* 0x0000000804059c11 */ /* 0x006fe400090f0eff */
[----:B------:R-:W-:-:S04]  /*1ca0*/  @!P1 LEA R12, P2, R16, c[0x0][0x2a0], 0x2 ;  /* 0x0000a800100c9a11 */ /* 0x000fc800078410ff */
[----:B------:R-:W-:Y:S01]  /*1cb0*/  @!P1 LEA.HI.X R13, R16, c[0x0][0x2a4], R5, 0x2, P2 ;  /* 0x0000a900100d9a11 */ /* 0x000fe200010f1405 */
[----:B------:R-:W-:Y:S06]  /*1cc0*/  BAR.SYNC.DEFER_BLOCKING 0x0 ;  /* 0x0000000000007b1d */ /* 0x000fec0000010000 */
[----:B------:R-:W2:Y:S01]  /*1cd0*/  @!P1 LDG.E R233, [R12.64] ;  /* 0x000000120ce99981 */ /* 0x000ea2000c1e1900 */
[----:B------:R-:W-:Y:S01]  /*1ce0*/  IMAD.MOV R5, RZ, RZ, -R4 ;  /* 0x000000ffff057224 */ /* 0x000fe200078e0a04 */
[----:B------:R-:W-:Y:S01]  /*1cf0*/  UIMAD.WIDE.U32 UR14, UR13, UR4, URZ ;  /* 0x000000040d0e72a5 */ /* 0x000fe2000f8e003f */
[----:B----4-:R-:W-:Y:S01]  /*1d00*/  SHF.R.S32.HI R22, RZ, 0x4, R7 ;  /* 0x00000004ff167819 */ /* 0x010fe20000011407 */
[----:B------:R-:W-:Y:S01]  /*1d10*/  UIMAD UR4, UR6, UR4, URZ ;  /* 0x00000004060472a4 */ /* 0x000fe2000f8e023f */
[----:B------:R-:W-:Y:S01]  /*1d20*/  IMAD R234, R5, c[0x0][0x2b8], R234 ;  /* 0x0000ae0005ea7a24 */ /* 0x000fe200078e02ea */
[----:B------:R-:W-:Y:S01]  /*1d30*/  ISETP.GE.AND P3, PT, R244, c[0x0][0x1d4], PT ;  /* 0x00007500f4007a0c */ /* 0x000fe20003f66270 */
[----:B------:R-:W-:Y:S01]  /*1d40*/  IMAD.U32 R80, RZ, RZ, UR11 ;  /* 0x0000000bff507e24 */ /* 0x000fe2000f8e00ff */
[----:B------:R-:W-:Y:S01]  /*1d50*/  UIMAD UR4, UR13, UR5, UR4 ;  /* 0x000000050d0472a4 */ /* 0x000fe2000f8e0204 */
[C---:B-----5:R-:W-:Y:S01]  /*1d60*/  IMAD.WIDE.U32 R20, R234.reuse, c[0x0][0x1e0], RZ ;  /* 0x00007800ea147a25 */ /* 0x060fe200078e00ff */
[----:B------:R-:W-:Y:S01]  /*1d70*/  SHF.R.S32.HI R5, RZ, 0x1f, R234 ;  /* 0x0000001fff057819 */ /* 0x000fe200000114ea */
[----:B------:R-:W-:Y:S01]  /*1d80*/  UISETP.GT.AND UP2, UPT, UR26, UR9, UPT ;  /* 0x000000091a00728c */ /* 0x000fe2000bf44270 */
[----:B------:R-:W-:Y:S01]  /*1d90*/  LEA.HI R7, R7, R22, RZ, 0x1 ;  /* 0x0000001607077211 */ /* 0x000fe200078f08ff */
[----:B------:R-:W-:Y:S01]  /*1da0*/  UIADD3 UR7, UR15, UR4, URZ ;  /* 0x000000040f077290 */ /* 0x000fe2000fffe03f */
[----:B------:R-:W-:Y:S01]  /*1db0*/  IMAD.WIDE.U32 R18, R234, c[0x0][0x208], RZ ;  /* 0x00008200ea127a25 */ /* 0x000fe200078e00ff */
[----:B------:R-:W-:Y:S01]  /*1dc0*/  ISETP.GE.AND P5, PT, R10, c[0x0][0x1d4], PT ;  /* 0x000075000a007a0c */ /* 0x000fe20003fa6270 */
[----:B------:R-:W-:Y:S01]  /*1dd0*/  ULDC.64 UR4, c[0x0][0x210] ;  /* 0x0000840000047ab9 */ /* 0x000fe20000000a00 */
[----:B------:R-:W-:Y:S01]  /*1de0*/  LOP3.LUT R7, R7, 0xfffffffe, RZ, 0xc0, !PT ;  /* 0xfffffffe07077812 */ /* 0x000fe200078ec0ff */
[C---:B------:R-:W-:Y:S01]  /*1df0*/  IMAD R15, R5.reuse, c[0x0][0x1e0], RZ ;  /* 0x00007800050f7a24 */ /* 0x040fe200078e02ff */
[----:B------:R-:W-:Y:S01]  /*1e00*/  UIMAD UR6, UR6, UR4, URZ ;  /* 0x00000004060672a4 */ /* 0x000fe2000f8e023f */
[----:B------:R-:W-:Y:S01]  /*1e10*/  IMAD R5, R5, c[0x0][0x208], RZ ;  /* 0x0000820005057a24 */ /* 0x000fe200078e02ff */
[----:B------:R-:W-:Y:S01]  /*1e20*/  UIMAD.WIDE.U32 UR22, UR13, UR4, URZ ;  /* 0x000000040d1672a5 */ /* 0x000fe2000f8e003f */
[C---:B------:R-:W-:Y:S01]  /*1e30*/  IMAD R15, R234.reuse, c[0x0][0x1e4], R15 ;  /* 0x00007900ea0f7a24 */ /* 0x040fe200078e020f */
[----:B------:R-:W-:Y:S01]  /*1e40*/  UIMAD UR6, UR13, UR5, UR6 ;  /* 0x000000050d0672a4 */ /* 0x000fe2000f8e0206 */
[----:B------:R-:W-:Y:S01]  /*1e50*/  IMAD R16, R234, c[0x0][0x20c], R5 ;  /* 0x00008300ea107a24 */ /* 0x000fe200078e0205 */
[----:B------:R-:W-:Y:S01]  /*1e60*/  ISETP.GE.AND P4, PT, R9, c[0x0][0x1d4], PT ;  /* 0x0000750009007a0c */ /* 0x000fe20003f86270 */
[----:B------:R-:W-:Y:S01]  /*1e70*/  IMAD.IADD R21, R21, 0x1, R15 ;  /* 0x0000000115157824 */ /* 0x000fe200078e020f */
[----:B------:R-:W-:Y:S01]  /*1e80*/  UIADD3 UR6, UR23, UR6, URZ ;  /* 0x0000000617067290 */ /* 0x000fe2000fffe03f */
[----:B------:R-:W-:Y:S01]  /*1e90*/  IMAD.IADD R17, R19, 0x1, R16 ;  /* 0x0000000113117824 */ /* 0x000fe200078e0210 */
[----:B------:R-:W-:Y:S01]  /*1ea0*/  ISETP.GE.AND P6, PT, R0, c[0x0][0x1d4], PT ;  /* 0x0000750000007a0c */ /* 0x000fe20003fc6270 */
[----:B------:R-:W-:Y:S01]  /*1eb0*/  IMAD.MOV.U32 R16, RZ, RZ, R18 ;  /* 0x000000ffff107224 */ /* 0x000fe200078e0012 */
[----:B------:R-:W-:Y:S01]  /*1ec0*/  LEA.HI R86, R84, R83, RZ, 0x5 ;  /* 0x0000005354567211 */ /* 0x000fe200078f28ff */
[----:B------:R-:W-:Y:S01]  /*1ed0*/  IMAD.SHL.U32 R5, R11, 0x40, RZ ;  /* 0x000000400b057824 */ /* 0x000fe200078e00ff */
[----:B------:R-:W-:Y:S01]  /*1ee0*/  ISETP.GE.AND P2, PT, R244, c[0x0][0x1d4], PT ;  /* 0x00007500f4007a0c */ /* 0x000fe20003f46270 */
[----:B------:R-:W-:Y:S01]  /*1ef0*/  IMAD.IADD R7, R22, 0x1, -R7 ;  /* 0x0000000116077824 */ /* 0x000fe200078e0a07 */
[----:B------:R-:W-:Y:S01]  /*1f00*/  SHF.R.S32.HI R85, RZ, 0x5, R86 ;  /* 0x00000005ff557819 */ /* 0x000fe20000011456 */
[----:B------:R-:W-:Y:S01]  /*1f10*/  IMAD.SHL.U32 R82, R6, 0x40, RZ ;  /* 0x0000004006527824 */ /* 0x000fe200078e00ff */
[----:B------:R-:W-:Y:S01]  /*1f20*/  LOP3.LUT R5, R5, 0x1c0, RZ, 0xc0, !PT ;  /* 0x000001c005057812 */ /* 0x000fe200078ec0ff */
[----:B------:R-:W-:Y:S01]  /*1f30*/  IMAD.SHL.U32 R81, R7, 0x8, RZ ;  /* 0x0000000807517824 */ /* 0x000fe200078e00ff */
[----:B------:R-:W-:-:S02]  /*1f40*/  SEL R247, RZ, 0x10, P6 ;  /* 0x00000010fff77807 */ /* 0x000fc40003000000 */
[----:B------:R-:W-:Y:S02]  /*1f50*/  LOP3.LUT R82, R82, 0xfffffe00, RZ, 0xc0, !PT ;  /* 0xfffffe0052527812 */ /* 0x000fe400078ec0ff */
[----:B------:R-:W-:Y:S02]  /*1f60*/  IADD3 R238, R231, 0x100, RZ ;  /* 0x00000100e7ee7810 */ /* 0x000fe40007ffe0ff */
[----:B------:R-:W-:Y:S01]  /*1f70*/  SHF.R.S32.HI R248, RZ, 0x1f, R243 ;  /* 0x0000001ffff87819 */ /* 0x000fe200000114f3 */
[----:B------:R-:W-:Y:S01]  /*1f80*/  IMAD R230, R85, 0x400, R82 ;  /* 0x0000040055e67824 */ /* 0x000fe200078e0252 */
[----:B------:R-:W-:Y:S02]  /*1f90*/  SHF.R.S32.HI R245, RZ, 0x1f, R242 ;  /* 0x0000001ffff57819 */ /* 0x000fe400000114f2 */
[----:B------:R-:W-:Y:S02]  /*1fa0*/  SHF.R.S32.HI R246, RZ, 0x1f, R241 ;  /* 0x0000001ffff67819 */ /* 0x000fe400000114f1 */
[----:B--2---:R-:W-:Y:S01]  /*1fb0*/  SHF.R.S32.HI R12, RZ, 0x1f, R233 ;  /* 0x0000001fff0c7819 */ /* 0x004fe200000114e9 */
        /* <DEDUP_REMOVED lines=10> */
[----:B------:R-:W-:Y:S01]  /*2060*/  IMAD.SHL.U32 R4, R8, 0x8, RZ ;  /* 0x0000000808047824 */ /* 0x000fe200078e00ff */
[----:B------:R-:W-:Y:S01]  /*2070*/  IADD3 R12, P0, R16, UR22, RZ ;  /* 0x00000016100c7c10 */ /* 0x000fe2000ff1e0ff */
[----:B------:R-:W-:Y:S01]  /*2080*/  SHFL.IDX PT, R18, R21, RZ, 0x181f ;  /* 0x00181fff15127589 */ /* 0x000fe200000e0000 */
[----:B------:R-:W-:Y:S02]  /*2090*/  IADD3 R8, -R8, UR10, -R80 ;  /* 0x0000000a08087c10 */ /* 0x000fe4000fffe950 */
[----:B------:R-:W-:Y:S01]  /*20a0*/  IADD3.X R15, R17, UR6, R15, P0, !PT ;  /* 0x00000006110f7c10 */ /* 0x000fe200087fe40f */
[----:B------:R-:W3:Y:S01]  /*20b0*/  SHFL.IDX PT, R19, R13, RZ, 0x181f ;  /* 0x00181fff0d137589 */ /* 0x000ee200000e0000 */
[----:B------:R-:W-:Y:S02]  /*20c0*/  LEA R17, P0, R12, c[0x0][0x1f8], 0x1 ;  /* 0x00007e000c117a11 */ /* 0x000fe400078008ff */
[----:B------:R-:W-:Y:S01]  /*20d0*/  LOP3.LUT R4, R5, 0x8, R4, 0xf8, !PT ;  /* 0x0000000805047812 */ /* 0x000fe200078ef804 */
[----:B------:R-:W-:Y:S01]  /*20e0*/  SHFL.IDX PT, R13, R13, 0x1, 0x181f ;  /* 0x00381f000d0d7f89 */ /* 0x000fe200000e0000 */
[----:B------:R-:W-:-:S02]  /*20f0*/  SHF.R.U32.HI R5, RZ, 0x3, R5 ;  /* 0x00000003ff057819 */ /* 0x000fc40000011605 */
[----:B------:R-:W-:Y:S01]  /*2100*/  LEA.HI.X R15, R12, c[0x0][0x1fc], R15, 0x1, P0 ;  /* 0x00007f000c0f7a11 */ /* 0x000fe200000f0c0f */
[----:B------:R-:W1:Y:S01]  /*2110*/  SHFL.IDX PT, R20, R17, RZ, 0x181f ;  /* 0x00181fff11147589 */ /* 0x000e6200000e0000 */
[----:B------:R-:W-:Y:S02]  /*2120*/  LOP3.LUT R4, R4, R5, RZ, 0x3c, !PT ;  /* 0x0000000504047212 */ /* 0x000fe400078e3cff */
[----:B------:R-:W-:Y:S01]  /*2130*/  ISETP.GE.AND P1, PT, R8, 0x1, PT ;  /* 0x000000010800780c */ /* 0x000fe20003f26270 */
[----:B------:R-:W2:Y:S01]  /*2140*/  SHFL.IDX PT, R5, R15, RZ, 0x181f ;  /* 0x00181fff0f057589 */ /* 0x000ea200000e0000 */
[----:B------:R-:W-:Y:S01]  /*2150*/  LOP3.LUT P0, RZ, R11, 0x2, RZ, 0xc0, !PT ;  /* 0x000000020bff7812 */ /* 0x000fe2000780c0ff */
[----:B------:R-:W-:Y:S02]  /*2160*/  IMAD R229, R7, 0x200, R4 ;  /* 0x0000020007e57824 */ /* 0x000fe400078e0204 */
[----:B------:R-:W4:Y:S01]  /*2170*/  SHFL.IDX PT, R64, R17, 0x1, 0x181f ;  /* 0x00381f0011407f89 */ /* 0x000f2200000e0000 */
[----:B------:R-:W-:-:S03]  /*2180*/  IMAD.WIDE R6, R241, 0x2, RZ ;  /* 0x00000002f1067825 */ /* 0x000fc600078e02ff */
[----:B------:R-:W-:Y:S01]  /*2190*/  SHFL.IDX PT, R12, R21, 0x1, 0x181f ;  /* 0x00381f00150c7f89 */ /* 0x000fe200000e0000 */
[----:B------:R-:W-:-:S03]  /*21a0*/  IMAD.SHL.U32 R229, R229, 0x2, RZ ;  /* 0x00000002e5e57824 */ /* 0x000fc600078e00ff */
[----:B------:R-:W5:Y:S01]  /*21b0*/  SHFL.IDX PT, R4, R15, 0x1, 0x181f ;  /* 0x00381f000f047f89 */ /* 0x000f6200000e0000 */
[--C-:B---3--:R-:W-:Y:S01]  /*21c0*/  @P1 IMAD.WIDE R24, R244, 0x2, R18.reuse ;  /* 0x00000002f4181825 */ /* 0x108fe200078e0212 */
[C---:B------:R-:W-:Y:S02]  /*21d0*/  IADD3 R16, R229.reuse, 0x8100, RZ ;  /* 0x00008100e5107810 */ /* 0x040fe40007ffe0ff */
[----:B------:R-:W-:Y:S01]  /*21e0*/  IADD3 R228, R229, 0x8120, RZ ;  /* 0x00008120e5e47810 */ /* 0x000fe20007ffe0ff */
[--C-:B------:R-:W-:Y:S01]  /*21f0*/  @P1 IMAD.WIDE R22, R243, 0x2, R18.reuse ;  /* 0x00000002f3161825 */ /* 0x100fe200078e0212 */
[----:B------:R-:W-:Y:S01]  /*2200*/  @P0 IADD3 R228, R16, -0x20, RZ ;  /* 0xffffffe010e40810 */ /* 0x000fe20007ffe0ff */
[----:B------:R3:W-:Y:S01]  /*2210*/  @P1 LDGSTS.E.BYPASS.LTC128B.128 [R231+0x8100], [R24.64], !P3 ;  /* 0x0810000018e71fae */ /* 0x0007e2000d901d52 */
[----:B------:R-:W-:Y:S01]  /*2220*/  ISETP.GT.AND P0, PT, R8, 0x20, PT ;  /* 0x000000200800780c */ /* 0x000fe20003f04270 */
[--C-:B------:R-:W-:Y:S01]  /*2230*/  @P1 IMAD.WIDE R26, R242, 0x2, R18.reuse ;  /* 0x00000002f21a1825 */ /* 0x100fe200078e0212 */
[C---:B------:R-:W-:Y:S01]  /*2240*/  IADD3 R219, R228.reuse, 0x800, RZ ;  /* 0x00000800e4db7810 */ /* 0x040fe20007ffe0ff */
[----:B------:R3:W-:Y:S01]  /*2250*/  @P1 LDGSTS.E.BYPASS.LTC128B.128 [R231+0xa100], [R22.64], !P5 ;  /* 0x0a10000016e71fae */ /* 0x0007e2000e901d52 */
[C---:B------:R-:W-:Y:S01]  /*2260*/  IADD3 R218, R228.reuse, 0x1000, RZ ;  /* 0x00001000e4da7810 */ /* 0x040fe20007ffe0ff */
[----:B------:R-:W-:Y:S01]  /*2270*/  @P1 IMAD.WIDE R28, R241, 0x2, R18 ;  /* 0x00000002f11c1825 */ /* 0x000fe200078e0212 */
[C---:B------:R-:W-:Y:S01]  /*2280*/  IADD3 R217, R228.reuse, 0x1800, RZ ;  /* 0x00001800e4d97810 */ /* 0x040fe20007ffe0ff */
[----:B------:R3:W-:Y:S01]  /*2290*/  @P1 LDGSTS.E.BYPASS.LTC128B.128 [R231+0xc100], [R26.64], !P4 ;  /* 0x0c1000001ae71fae */ /* 0x0007e2000e101d52 */
[----:B------:R-:W-:Y:S01]  /*22a0*/  IADD3 R215, R228, 0x2000, RZ ;  /* 0x00002000e4d77810 */ /* 0x000fe20007ffe0ff */
[----:B------:R-:W-:Y:S01]  /*22b0*/  IMAD.WIDE R18, R244, 0x2, RZ ;  /* 0x00000002f4127825 */ /* 0x000fe200078e02ff */
[C---:B------:R-:W-:Y:S01]  /*22c0*/  IADD3 R214, R228.reuse, 0x2800, RZ ;  /* 0x00002800e4d67810 */ /* 0x040fe20007ffe0ff */
[----:B------:R3:W-:Y:S01]  /*22d0*/  @P1 LDGSTS.E.BYPASS.LTC128B.128 [R231+0xe100], [R28.64], !P6 ;  /* 0x0e1000001ce71fae */ /* 0x0007e2000f101d52 */
[----:B------:R-:W-:Y:S01]  /*22e0*/  IADD3 R213, R228, 0x3000, RZ ;  /* 0x00003000e4d57810 */ /* 0x000fe20007ffe0ff */
[----:B------:R-:W-:Y:S01]  /*22f0*/  IMAD.SHL.U32 R16, R14, 0x40, RZ ;  /* 0x000000400e107824 */ /* 0x000fe200078e00ff */
[----:B-1----:R-:W-:-:S02]  /*2300*/  IADD3 R30, P1, R20, R18, RZ ;  /* 0x00000012141e7210 */ /* 0x002fc40007f3e0ff */
[----:B------:R-:W-:Y:S02]  /*2310*/  IADD3 R212, R228, 0x3800, RZ ;  /* 0x00003800e4d47810 */ /* 0x000fe40007ffe0ff */
[----:B------:R-:W-:Y:S01]  /*2320*/  LOP3.LUT R16, R16, 0x1c0, RZ, 0xc0, !PT ;  /* 0x000001c010107812 */ /* 0x000fe200078ec0ff */
[----:B--2---:R-:W-:Y:S01]  /*2330*/  IMAD.X R31, R5, 0x1, R19, P1 ;  /* 0x00000001051f7824 */ /* 0x004fe200008e0613 */
[----:B----4-:R-:W-:Y:S02]  /*2340*/  IADD3 R14, P1, R18, R64, RZ ;  /* 0x00000040120e7210 */ /* 0x010fe40007f3e0ff */
[----:B------:R-:W-:Y:S02]  /*2350*/  LOP3.LUT R81, R16, 0x8, R81, 0xf8, !PT ;  /* 0x0000000810517812 */ /* 0x000fe400078ef851 */
[----:B------:R-:W-:Y:S01]  /*2360*/  SHF.R.U32.HI R16, RZ, 0x3, R16 ;  /* 0x00000003ff107819 */ /* 0x000fe20000011610 */
[----:B-----5:R-:W-:Y:S01]  /*2370*/  IMAD.X R15, R19, 0x1, R4, P1 ;  /* 0x00000001130f7824 */ /* 0x020fe200008e0604 */
[----:B------:R-:W-:Y:S01]  /*2380*/  IADD3 R211, R228, 0x4000, RZ ;  /* 0x00004000e4d37810 */ /* 0x000fe20007ffe0ff */
[----:B---3--:R-:W-:Y:S01]  /*2390*/  @P0 IMAD.WIDE R24, R244, 0x2, R12 ;  /* 0x00000002f4180825 */ /* 0x008fe200078e020c */
[----:B------:R-:W-:-:S02]  /*23a0*/  LOP3.LUT R81, R81, R16, RZ, 0x3c, !PT ;  /* 0x0000001051517212 */ /* 0x000fc400078e3cff */
[C---:B------:R-:W-:Y:S01]  /*23b0*/  IADD3 R210, R228.reuse, 0x4800, RZ ;  /* 0x00004800e4d27810 */ /* 0x040fe20007ffe0ff */
[--C-:B------:R-:W-:Y:S01]  /*23c0*/  @P0 IMAD.WIDE R22, R243, 0x2, R12.reuse ;  /* 0x00000002f3160825 */ /* 0x100fe200078e020c */
[----:B------:R1:W-:Y:S01]  /*23d0*/  @P0 LDGSTS.E.BYPASS.LTC128B.128 [R231+0x9100], [R24.64], !P3 ;  /* 0x0910000018e70fae */ /* 0x0003e2000d901d52 */
[----:B------:R-:W-:Y:S02]  /*23e0*/  IADD3 R209, R228, 0x5000, RZ ;  /* 0x00005000e4d17810 */ /* 0x000fe40007ffe0ff */
[--C-:B------:R-:W-:Y:S01]  /*23f0*/  @P0 IMAD.WIDE R26, R242, 0x2, R12.reuse ;  /* 0x00000002f21a0825 */ /* 0x100fe200078e020c */
[----:B------:R2:W-:Y:S01]  /*2400*/  @P0 LDGSTS.E.BYPASS.LTC128B.128 [R231+0xb100], [R22.64], !P5 ;  /* 0x0b10000016e70fae */ /* 0x0005e2000e901d52 */
[C---:B------:R-:W-:Y:S02]  /*2410*/  IADD3 R208, R228.reuse, 0x5800, RZ ;  /* 0x00005800e4d07810 */ /* 0x040fe40007ffe0ff */
[----:B------:R-:W-:Y:S01]  /*2420*/  @P0 IMAD.WIDE R18, R241, 0x2, R12 ;  /* 0x00000002f1120825 */ /* 0x000fe200078e020c */
[----:B------:R1:W-:Y:S01]  /*2430*/  @P0 LDGSTS.E.BYPASS.LTC128B.128 [R231+0xd100], [R26.64], !P4 ;  /* 0x0d1000001ae70fae */ /* 0x0003e2000e101d52 */
[----:B------:R-:W-:-:S02]  /*2440*/  IADD3 R207, R228, 0x6000, RZ ;  /* 0x00006000e4cf7810 */ /* 0x000fc40007ffe0ff */
[----:B------:R-:W-:Y:S01]  /*2450*/  IMAD.WIDE R12, R243, 0x2, RZ ;  /* 0x00000002f30c7825 */ /* 0x000fe200078e02ff */
[----:B------:R3:W-:Y:S01]  /*2460*/  @P0 LDGSTS.E.BYPASS.LTC128B.128 [R231+0xf100], [R18.64], !P6 ;  /* 0x0f10000012e70fae */ /* 0x0007e2000f101d52 */
[----:B------:R-:W-:Y:S02]  /*2470*/  IADD3 R206, R228, 0x6800, RZ ;  /* 0x00006800e4ce7810 */ /* 0x000fe40007ffe0ff */
[----:B------:R-:W-:Y:S01]  /*2480*/  IMAD.WIDE R16, R242, 0x2, RZ ;  /* 0x00000002f2107825 */ /* 0x000fe200078e02ff */
[----:B------:R-:W0:Y:S01]  /*2490*/  LDGDEPBAR ;  /* 0x00000000000079af */ /* 0x000e220000000000 */
[----:B------:R-:W-:Y:S02]  /*24a0*/  IADD3 R28, P1, R20, R12, RZ ;  /* 0x0000000c141c7210 */ /* 0x000fe40007f3e0ff */
[-C--:B------:R-:W-:Y:S01]  /*24b0*/  IADD3 R12, P0, R12, R64.reuse, RZ ;  /* 0x000000400c0c7210 */ /* 0x080fe20007f1e0ff */
[----:B------:R-:W-:Y:S01]  /*24c0*/  IMAD.IADD R230, R81, 0x1, R230 ;  /* 0x0000000151e67824 */ /* 0x000fe200078e02e6 */
[C---:B------:R-:W-:Y:S01]  /*24d0*/  IADD3 R205, R228.reuse, 0x7000, RZ ;  /* 0x00007000e4cd7810 */ /* 0x040fe20007ffe0ff */
[----:B------:R-:W-:Y:S01]  /*24e0*/  IMAD.X R29, R5, 0x1, R13, P1 ;  /* 0x00000001051d7824 */ /* 0x000fe200008e060d */
[----:B------:R-:W-:Y:S01]  /*24f0*/  IADD3 R204, R228, 0x7800, RZ ;  /* 0x00007800e4cc7810 */ /* 0x000fe20007ffe0ff */
[----:B------:R-:W-:Y:S01]  /*2500*/  IMAD.X R13, R13, 0x1, R4, P0 ;  /* 0x000000010d0d7824 */ /* 0x000fe200000e0604 */
[----:B------:R-:W-:Y:S01]  /*2510*/  IADD3 R66, P0, R16, R64, RZ ;  /* 0x0000004010427210 */ /* 0x000fe20007f1e0ff */
[----:B------:R-:W-:-:S04]  /*2520*/  IMAD.SHL.U32 R230, R230, 0x2, RZ ;  /* 0x00000002e6e67824 */ /* 0x000fc800078e00ff */
[----:B------:R-:W-:Y:S01]  /*2530*/  IMAD.X R67, R17, 0x1, R4, P0 ;  /* 0x0000000111437824 */ /* 0x000fe200000e0604 */
[----:B------:R-:W-:Y:S01]  /*2540*/  IADD3 R64, P0, R6, R64, RZ ;  /* 0x0000004006407210 */ /* 0x000fe20007f1e0ff */
[--C-:B------:R-:W-:Y:S01]  /*2550*/  IMAD R226, R2, 0x2, R230.reuse ;  /* 0x0000000202e27824 */ /* 0x100fe200078e02e6 */
[----:B--2---:R-:W-:Y:S01]  /*2560*/  IADD3 R22, P1, R20, R16, RZ ;  /* 0x0000001014167210 */ /* 0x004fe20007f3e0ff */
[----:B------:R-:W-:Y:S02]  /*2570*/  IMAD R225, R3, 0x2, R230 ;  /* 0x0000000203e17824 */ /* 0x000fe400078e02e6 */
[----:B------:R-:W-:Y:S01]  /*2580*/  IMAD.X R65, R7, 0x1, R4, P0 ;  /* 0x0000000107417824 */ /* 0x000fe200000e0604 */
[----:B------:R-:W-:Y:S01]  /*2590*/  ISETP.LT.OR P0, PT, R8, 0x1, P2 ;  /* 0x000000010800780c */ /* 0x000fe20001701670 */
[----:B------:R-:W-:Y:S01]  /*25a0*/  IMAD.X R23, R5, 0x1, R17, P1 ;  /* 0x0000000105177824 */ /* 0x000fe200008e0611 */
[----:B------:R-:W-:Y:S01]  /*25b0*/  IADD3 R20, P1, R20, R6, RZ ;  /* 0x0000000614147210 */ /* 0x000fe20007f3e0ff */
[----:B------:R-:W-:-:S04]  /*25c0*/  DEPBAR.LE SB0, 0x1 ;  /* 0x000080400000791a */ /* 0x000fc80000000000 */
[----:B------:R-:W-:-:S04]  /*25d0*/  DEPBAR.LE SB0, 0x0 ;  /* 0x000080000000791a */ /* 0x000fc80000000000 */
[----:B------:R-:W-:Y:S01]  /*25e0*/  BAR.SYNC.DEFER_BLOCKING 0x0 ;  /* 0x0000000000007b1d */ /* 0x000fe20000010000 */
[----:B------:R-:W-:Y:S01]  /*25f0*/  IMAD.X R21, R5, 0x1, R7, P1 ;  /* 0x0000000105157824 */ /* 0x000fe200008e0607 */
[----:B------:R-:W-:Y:S01]  /*2600*/  ISETP.GE.AND P1, PT, R10, c[0x0][0x1d4], PT ;  /* 0x000075000a007a0c */ /* 0x000fe20003f26270 */
[----:B------:R-:W-:Y:S01]  /*2610*/  IMAD R223, R3, 0x2, R226 ;  /* 0x0000000203df7824 */ /* 0x000fe200078e02e2 */
[----:B------:R-:W-:Y:S02]  /*2620*/  ISETP.GE.AND P2, PT, R9, c[0x0][0x1d4], PT ;  /* 0x0000750009007a0c */ /* 0x000fe40003f46270 */
[----:B------:R-:W-:Y:S04]  /*2630*/  LDSM.16.M88.4 R68, [R230+0x10100] ;  /* 0x01010000e644783b */ /* 0x000fe80000000200 */
[----:B------:R-:W-:Y:S04]  /*2640*/  LDSM.16.M88.4 R48, [R226+0x10100] ;  /* 0x01010000e230783b */ /* 0x000fe80000000200 */
[----:B------:R-:W2:Y:S04]  /*2650*/  LDSM.16.M88.4 R40, [R229+0x8100] ;  /* 0x00810000e528783b */ /* 0x000ea80000000200 */
[----:B------:R-:W4:Y:S04]  /*2660*/  LDSM.16.M88.4 R32, [R229+0x8900] ;  /* 0x00890000e520783b */ /* 0x000f280000000200 */
[----:B-1----:R-:W-:Y:S04]  /*2670*/  LDSM.16.M88.4 R24, [R229+0x9100] ;  /* 0x00910000e518783b */ /* 0x002fe80000000200 */
[----:B------:R-:W-:Y:S04]  /*2680*/  LDSM.16.M88.4 R4, [R229+0x9900] ;  /* 0x00990000e504783b */ /* 0x000fe80000000200 */
[----:B------:R-:W1:Y:S04]  /*2690*/  LDSM.16.M88.4 R56, [R228] ;  /* 0x00000000e438783b */ /* 0x000e680000000200 */
[----:B---3--:R-:W3:Y:S04]  /*26a0*/  LDSM.16.M88.4 R16, [R228+0x800] ;  /* 0x00080000e410783b */ /* 0x008ee80000000200 */
[----:B------:R-:W5:Y:S04]  /*26b0*/  LDSM.16.M88.4 R60, [R228+0x1000] ;  /* 0x00100000e43c783b */ /* 0x000f680000000200 */
[----:B------:R-:W1:Y:S04]  /*26c0*/  LDSM.16.M88.4 R52, [R228+0x1800] ;  /* 0x00180000e434783b */ /* 0x000e680000000200 */
[----:B------:R-:W-:Y:S01]  /*26d0*/  @!PT LDS RZ, [RZ] ;  /* 0x00000000fffff984 */ /* 0x000fe20000000800 */
[----:B------:R-:W-:Y:S01]  /*26e0*/  @!PT LDS RZ, [RZ] ;  /* 0x00000000fffff984 */ /* 0x000fe20000000800 */
[----:B------:R-:W-:Y:S01]  /*26f0*/  @!PT LDS RZ, [RZ] ;  /* 0x00000000fffff984 */ /* 0x000fe20000000800 */
[----:B------:R1:W-:Y:S01]  /*2700*/  LDGSTS.E.BYPASS.LTC128B.128 [R231+0x100], [R30.64], !P0 ;  /* 0x001000001ee77fae */ /* 0x0003e2000c101d52 */
[C---:B------:R-:W-:Y:S01]  /*2710*/  ISETP.LT.OR P0, PT, R8.reuse, 0x1, P1 ;  /* 0x000000010800780c */ /* 0x040fe20000f01670 */
[C---:B--2---:R-:W-:Y:S11]  /*2720*/  HMMA.16816.F32 R44, R68.reuse, R40, RZ ;  /* 0x00000028442c723c */ /* 0x044ff600000018ff */
[----:B------:R-:W-:Y:S01]  /*2730*/  @!UPT UIADD3 URZ, URZ, URZ, URZ ;  /* 0x0000003f3f3ff290 */ /* 0x000fe2000fffe03f */
[----:B------:R2:W-:Y:S01]  /*2740*/  LDGSTS.E.BYPASS.LTC128B.128 [R231+0x2100], [R28.64], !P0 ;  /* 0x021000001ce77fae */ /* 0x0005e2000c101d52 */
[----:B------:R-:W-:Y:S01]  /*2750*/  ISETP.LT.OR P0, PT, R8, 0x1, P2 ;  /* 0x000000010800780c */ /* 0x000fe20001701670 */
[----:B------:R-:W-:Y:S01]  /*2760*/  HMMA.16816.F32 R40, R68, R42, RZ ;  /* 0x0000002a4428723c */ /* 0x000fe200000018ff */
[----:B------:R-:W-:Y:S01]  /*2770*/  ISETP.GE.AND P2, PT, R0, c[0x0][0x1d4], PT ;  /* 0x0000750000007a0c */ /* 0x000fe20003f46270 */
[----:B------:R-:W-:-:S06]  /*2780*/  IMAD.MOV.U32 R0, RZ, RZ, 0x40 ;  /* 0x00000040ff007424 */ /* 0x000fcc00078e00ff */
[----:B----4-:R-:W-:Y:S04]  /*2790*/  HMMA.16816.F32 R36, R68, R32, RZ ;  /* 0x000000204424723c */ /* 0x010fe800000018ff */
[----:B------:R4:W-:Y:S01]  /*27a0*/  LDGSTS.E.BYPASS.LTC128B.128 [R231+0x4100], [R22.64], !P0 ;  /* 0x0410000016e77fae */ /* 0x0009e2000c101d52 */
[----:B------:R-:W-:-:S03]  /*27b0*/  ISETP.LT.OR P0, PT, R8, 0x1, P2 ;  /* 0x000000010800780c */ /* 0x000fc60001701670 */
[----:B------:R-:W-:Y:S08]  /*27c0*/  HMMA.16816.F32 R32, R68, R34, RZ ;  /* 0x000000224420723c */ /* 0x000ff000000018ff */
[----:B-1----:R-:W-:Y:S02]  /*27d0*/  HMMA.16816.F32 R44, R48, R56, R44 ;  /* 0x00000038302c723c */ /* 0x002fe4000000182c */
[----:B------:R4:W-:Y:S01]  /*27e0*/  LDGSTS.E.BYPASS.LTC128B.128 [R231+0x6100], [R20.64], !P0 ;  /* 0x0610000014e77fae */ /* 0x0009e2000c101d52 */
[----:B------:R-:W-:-:S04]  /*27f0*/  ISETP.GE.AND P0, PT, R244, c[0x0][0x1d4], PT ;  /* 0x00007500f4007a0c */ /* 0x000fc80003f06270 */
[C---:B------:R-:W-:Y:S01]  /*2800*/  ISETP.LT.OR P0, PT, R8.reuse, 0x21, P0 ;  /* 0x000000210800780c */ /* 0x040fe20000701670 */
[C---:B--2---:R-:W-:Y:S08]  /*2810*/  HMMA.16816.F32 R28, R68.reuse, R24, RZ ;  /* 0x00000018441c723c */ /* 0x044ff000000018ff */
[----:B------:R-:W-:Y:S04]  /*2820*/  HMMA.16816.F32 R24, R68, R26, RZ ;  /* 0x0000001a4418723c */ /* 0x000fe800000018ff */
[----:B------:R1:W-:Y:S01]  /*2830*/  LDGSTS.E.BYPASS.LTC128B.128 [R231+0x1100], [R14.64], !P0 ;  /* 0x011000000ee77fae */ /* 0x0003e2000c101d52 */
[----:B------:R-:W-:-:S02]  /*2840*/  ISETP.LT.OR P0, PT, R8, 0x21, P1 ;  /* 0x000000210800780c */ /* 0x000fc40000f01670 */
[----:B------:R-:W-:Y:S01]  /*2850*/  ISETP.GE.AND P1, PT, R9, c[0x0][0x1d4], PT ;  /* 0x0000750009007a0c */ /* 0x000fe20003f26270 */
[----:B------:R-:W-:Y:S03]  /*2860*/  HMMA.16816.F32 R40, R48, R58, R40 ;  /* 0x0000003a3028723c */ /* 0x000fe60000001828 */
[----:B------:R-:W-:-:S05]  /*2870*/  ISETP.LT.OR P1, PT, R8, 0x21, P1 ;  /* 0x000000210800780c */ /* 0x000fca0000f21670 */
[----:B----4-:R-:W-:Y:S02]  /*2880*/  HMMA.16816.F32 R20, R68, R4, RZ ;  /* 0x000000044414723c */ /* 0x010fe400000018ff */
[----:B------:R1:W-:Y:S01]  /*2890*/  LDGSTS.E.BYPASS.LTC128B.128 [R231+0x3100], [R12.64], !P0 ;  /* 0x031000000ce77fae */ /* 0x0003e2000c101d52 */
[----:B------:R-:W-:-:S04]  /*28a0*/  LOP3.LUT P0, RZ, R11, 0x4, RZ, 0xc0, !PT ;  /* 0x000000040bff7812 */ /* 0x000fc8000780c0ff */
[----:B------:R-:W-:Y:S01]  /*28b0*/  SEL R0, R0, 0xffffffc0, !P0 ;  /* 0xffffffc000007807 */ /* 0x000fe20004000000 */
[----:B------:R2:W-:Y:S01]  /*28c0*/  LDGSTS.E.BYPASS.LTC128B.128 [R231+0x5100], [R66.64], !P1 ;  /* 0x0510000042e77fae */ /* 0x0005e2000c901d52 */
[----:B------:R-:W-:Y:S01]  /*28d0*/  ISETP.LT.OR P0, PT, R8, 0x21, P2 ;  /* 0x000000210800780c */ /* 0x000fe20001701670 */
[----:B------:R-:W-:Y:S01]  /*28e0*/  HMMA.16816.F32 R68, R68, R6, RZ ;  /* 0x000000064444723c */ /* 0x000fe200000018ff */
[----:B------:R-:W-:Y:S01]  /*28f0*/  ISETP.GT.AND P2, PT, R235, 0x3f, PT ;  /* 0x0000003feb00780c */ /* 0x000fe20003f44270 */
[----:B------:R-:W-:Y:S02]  /*2900*/  IMAD.IADD R224, R229, 0x1, R0 ;  /* 0x00000001e5e07824 */ /* 0x000fe400078e0200 */
[----:B------:R-:W-:-:S04]  /*2910*/  IMAD.IADD R216, R0, 0x1, R228 ;  /* 0x0000000100d87824 */ /* 0x000fc800078e02e4 */
[----:B---3--:R-:W-:Y:S04]  /*2920*/  HMMA.16816.F32 R36, R48, R16, R36 ;  /* 0x000000103024723c */ /* 0x008fe80000001824 */
[----:B------:R2:W-:Y:S01]  /*2930*/  LDGSTS.E.BYPASS.LTC128B.128 [R231+0x7100], [R64.64], !P0 ;  /* 0x0710000040e77fae */ /* 0x0005e2000c101d52 */
[----:B------:R-:W-:-:S03]  /*2940*/  PLOP3.LUT P0, PT, PT, PT, UP2, 0x40, 0x0 ;  /* 0x000000000000781c */ /* 0x000fc60003f0e828 */
[----:B------:R-:W-:Y:S01]  /*2950*/  LDSM.16.M88.4 R4, [R225+0x10100] ;  /* 0x01010000e104783b */ /* 0x000fe20000000200 */
[C---:B------:R-:W-:Y:S03]  /*2960*/  HMMA.16816.F32 R32, R48.reuse, R18, R32 ;  /* 0x000000123020723c */ /* 0x040fe60000001820 */
[----:B------:R-:W3:Y:S04]  /*2970*/  LDSM.16.M88.4 R8, [R224+0x8100] ;  /* 0x00810000e008783b */ /* 0x000ee80000000200 */
[----:B-1----:R-:W1:Y:S01]  /*2980*/  LDSM.16.M88.4 R12, [R224+0x8900] ;  /* 0x00890000e00c783b */ /* 0x002e620000000200 */
[C---:B-----5:R-:W-:Y:S03]  /*2990*/  HMMA.16816.F32 R28, R48.reuse, R60, R28 ;  /* 0x0000003c301c723c */ /* 0x060fe6000000181c */
[----:B------:R-:W4:Y:S04]  /*29a0*/  LDSM.16.M88.4 R56, [R224+0x9100] ;  /* 0x00910000e038783b */ /* 0x000f280000000200 */
[----:B------:R-:W5:Y:S01]  /*29b0*/  LDSM.16.M88.4 R16, [R224+0x9900] ;  /* 0x00990000e010783b */ /* 0x000f620000000200 */
[C---:B------:R-:W-:Y:S03]  /*29c0*/  HMMA.16816.F32 R24, R48.reuse, R62, R24 ;  /* 0x0000003e3018723c */ /* 0x040fe60000001818 */
[----:B------:R-:W-:Y:S04]  /*29d0*/  LDSM.16.M88.4 R60, [R224+0xb900] ;  /* 0x00b90000e03c783b */ /* 0x000fe80000000200 */
[----:B------:R-:W-:Y:S01]  /*29e0*/  LDSM.16.M88.4 R72, [R216+0x3000] ;  /* 0x00300000d848783b */ /* 0x000fe20000000200 */
[C---:B------:R-:W-:Y:S03]  /*29f0*/  HMMA.16816.F32 R20, R48.reuse, R52, R20 ;  /* 0x000000343014723c */ /* 0x040fe60000001814 */
[----:B--2---:R-:W-:Y:S04]  /*2a00*/  LDSM.16.M88.4 R64, [R229+0xd100] ;  /* 0x00d10000e540783b */ /* 0x004fe80000000200 */
[----:B------:R-:W-:Y:S01]  /*2a10*/  LDSM.16.M88.4 R76, [R224+0xd900] ;  /* 0x00d90000e04c783b */ /* 0x000fe20000000200 */
[----:B------:R-:W-:Y:S03]  /*2a20*/  HMMA.16816.F32 R68, R48, R54, R68 ;  /* 0x000000363044723c */ /* 0x000fe60000001844 */
[----:B------:R-:W-:Y:S04]  /*2a30*/  LDSM.16.M88.4 R48, [R223+0x10100] ;  /* 0x01010000df30783b */ /* 0x000fe80000000200 */
[----:B------:R-:W-:Y:S01]  /*2a40*/  LDSM.16.M88.4 R52, [R216+0x800] ;  /* 0x00080000d834783b */ /* 0x000fe20000000200 */
[C---:B---3--:R-:W-:Y:S03]  /*2a50*/  HMMA.16816.F32 R44, R4.reuse, R8, R44 ;  /* 0x00000008042c723c */ /* 0x048fe6000000182c */
[----:B------:R-:W0:Y:S05]  /*2a60*/  LDGDEPBAR ;  /* 0x00000000000079af */ /* 0x000e2a0000000000 */
[C---:B------:R-:W-:Y:S01]  /*2a70*/  HMMA.16816.F32 R40, R4.reuse, R10, R40 ;  /* 0x0000000a0428723c */ /* 0x040fe20000001828 */
[----:B------:R-:W2:Y:S07]  /*2a80*/  LDSM.16.M88.4 R8, [R216] ;  /* 0x00000000d808783b */ /* 0x000eae0000000200 */
[C---:B-1----:R-:W-:Y:S08]  /*2a90*/  HMMA.16816.F32 R36, R4.reuse, R12, R36 ;  /* 0x0000000c0424723c */ /* 0x042ff00000001824 */
[C---:B------:R-:W-:Y:S01]  /*2aa0*/  HMMA.16816.F32 R32, R4.reuse, R14, R32 ;  /* 0x0000000e0420723c */ /* 0x040fe20000001820 */
[----:B------:R-:W1:Y:S07]  /*2ab0*/  LDSM.16.M88.4 R12, [R216+0x1000] ;  /* 0x00100000d80c783b */ /* 0x000e6e0000000200 */
[C---:B----4-:R-:W-:Y:S08]  /*2ac0*/  HMMA.16816.F32 R28, R4.reuse, R56, R28 ;  /* 0x00000038041c723c */ /* 0x050ff0000000181c */
[C---:B------:R-:W-:Y:S01]  /*2ad0*/  HMMA.16816.F32 R24, R4.reuse, R58, R24 ;  /* 0x0000003a0418723c */ /* 0x040fe20000001818 */
[----:B------:R-:W3:Y:S07]  /*2ae0*/  LDSM.16.M88.4 R56, [R216+0x1800] ;  /* 0x00180000d838783b */ /* 0x000eee0000000200 */
[C---:B-----5:R-:W-:Y:S08]  /*2af0*/  HMMA.16816.F32 R20, R4.reuse, R16, R20 ;  /* 0x000000100414723c */ /* 0x060ff00000001814 */
[----:B------:R-:W-:Y:S01]  /*2b00*/  HMMA.16816.F32 R68, R4, R18, R68 ;  /* 0x000000120444723c */ /* 0x000fe20000001844 */
[----:B------:R-:W-:Y:S04]  /*2b10*/  LDSM.16.M88.4 R4, [R230+0x14100] ;  /* 0x01410000e604783b */ /* 0x000fe80000000200 */
[----:B------:R-:W4:Y:S03]  /*2b20*/  LDSM.16.M88.4 R16, [R229+0xa100] ;  /* 0x00a10000e510783b */ /* 0x000f260000000200 */
[C---:B--2---:R-:W-:Y:S08]  /*2b30*/  HMMA.16816.F32 R44, R48.reuse, R8, R44 ;  /* 0x00000008302c723c */ /* 0x044ff0000000182c */
[C---:B------:R-:W-:Y:S01]  /*2b40*/  HMMA.16816.F32 R40, R48.reuse, R10, R40 ;  /* 0x0000000a3028723c */ /* 0x040fe20000001828 */
[----:B------:R-:W2:Y:S07]  /*2b50*/  LDSM.16.M88.4 R8, [R229+0xa900] ;  /* 0x00a90000e508783b */ /* 0x000eae0000000200 */
        /* <DEDUP_REMOVED lines=8> */
[----:B------:R-:W-:Y:S04]  /*2be0*/  LDSM.16.M88.4 R48, [R228+0x2000] ;  /* 0x00200000e430783b */ /* 0x000fe80000000200 */
[----:B------:R-:W-:Y:S03]  /*2bf0*/  LDSM.16.M88.4 R56, [R228+0x3000] ;  /* 0x00300000e438783b */ /* 0x000fe60000000200 */
[C---:B----4-:R-:W-:Y:S08]  /*2c00*/  HMMA.16816.F32 R44, R4.reuse, R16, R44 ;  /* 0x00000010042c723c */ /* 0x050ff0000000182c */
[C---:B------:R-:W-:Y:S01]  /*2c10*/  HMMA.16816.F32 R40, R4.reuse, R18, R40 ;  /* 0x000000120428723c */ /* 0x040fe20000001828 */
[----:B------:R-:W3:Y:S07]  /*2c20*/  LDSM.16.M88.4 R16, [R226+0x14100] ;  /* 0x01410000e210783b */ /* 0x000eee0000000200 */
[C---:B--2---:R-:W-:Y:S08]  /*2c30*/  HMMA.16816.F32 R36, R4.reuse, R8, R36 ;  /* 0x000000080424723c */ /* 0x044ff00000001824 */
[C---:B------:R-:W-:Y:S01]  /*2c40*/  HMMA.16816.F32 R32, R4.reuse, R10, R32 ;  /* 0x0000000a0420723c */ /* 0x040fe20000001820 */
[----:B------:R-:W2:Y:S07]  /*2c50*/  LDSM.16.M88.4 R8, [R228+0x2800] ;  /* 0x00280000e408783b */ /* 0x000eae0000000200 */
[C---:B-----5:R-:W-:Y:S08]  /*2c60*/  HMMA.16816.F32 R28, R4.reuse, R52, R28 ;  /* 0x00000034041c723c */ /* 0x060ff0000000181c */
[C---:B------:R-:W-:Y:S01]  /*2c70*/  HMMA.16816.F32 R24, R4.reuse, R54, R24 ;  /* 0x000000360418723c */ /* 0x040fe20000001818 */
[----:B------:R-:W4:Y:S07]  /*2c80*/  LDSM.16.M88.4 R52, [R228+0x3800] ;  /* 0x00380000e434783b */ /* 0x000f2e0000000200 */
[C---:B-1----:R-:W-:Y:S08]  /*2c90*/  HMMA.16816.F32 R20, R4.reuse, R12, R20 ;  /* 0x0000000c0414723c */ /* 0x042ff00000001814 */
[----:B------:R-:W-:Y:S01]  /*2ca0*/  HMMA.16816.F32 R68, R4, R14, R68 ;  /* 0x0000000e0444723c */ /* 0x000fe20000001844 */
[----:B------:R-:W-:Y:S04]  /*2cb0*/  LDSM.16.M88.4 R12, [R225+0x14100] ;  /* 0x01410000e10c783b */ /* 0x000fe80000000200 */
[----:B------:R-:W1:Y:S03]  /*2cc0*/  LDSM.16.M88.4 R4, [R224+0xa100] ;  /* 0x00a10000e004783b */ /* 0x000e660000000200 */
[C---:B---3--:R-:W-:Y:S08]  /*2cd0*/  HMMA.16816.F32 R44, R16.reuse, R48, R44 ;  /* 0x00000030102c723c */ /* 0x048ff0000000182c */
[C---:B------:R-:W-:Y:S01]  /*2ce0*/  HMMA.16816.F32 R40, R16.reuse, R50, R40 ;  /* 0x000000321028723c */ /* 0x040fe20000001828 */
[----:B------:R-:W3:Y:S07]  /*2cf0*/  LDSM.16.M88.4 R48, [R224+0xa900] ;  /* 0x00a90000e030783b */ /* 0x000eee0000000200 */
[C---:B--2---:R-:W-:Y:S08]  /*2d00*/  HMMA.16816.F32 R36, R16.reuse, R8, R36 ;  /* 0x000000081024723c */ /* 0x044ff00000001824 */
[C---:B------:R-:W-:Y:S01]  /*2d10*/  HMMA.16816.F32 R32, R16.reuse, R10, R32 ;  /* 0x0000000a1020723c */ /* 0x040fe20000001820 */
[----:B------:R-:W2:Y:S07]  /*2d20*/  LDSM.16.M88.4 R8, [R224+0xb100] ;  /* 0x00b10000e008783b */ /* 0x000eae0000000200 */
[C---:B------:R-:W-:Y:S08]  /*2d30*/  HMMA.16816.F32 R28, R16.reuse, R56, R28 ;  /* 0x00000038101c723c */ /* 0x040ff0000000181c */
[C---:B------:R-:W-:Y:S01]  /*2d40*/  HMMA.16816.F32 R24, R16.reuse, R58, R24 ;  /* 0x0000003a1018723c */ /* 0x040fe20000001818 */
[----:B------:R-:W-:Y:S07]  /*2d50*/  LDSM.16.M88.4 R56, [R216+0x3800] ;  /* 0x00380000d838783b */ /* 0x000fee0000000200 */
[C---:B----4-:R-:W-:Y:S08]  /*2d60*/  HMMA.16816.F32 R20, R16.reuse, R52, R20 ;  /* 0x000000341014723c */ /* 0x050ff00000001814 */
[----:B------:R-:W-:Y:S01]  /*2d70*/  HMMA.16816.F32 R68, R16, R54, R68 ;  /* 0x000000361044723c */ /* 0x000fe20000001844 */
[----:B------:R-:W-:Y:S04]  /*2d80*/  LDSM.16.M88.4 R52, [R223+0x14100] ;  /* 0x01410000df34783b */ /* 0x000fe80000000200 */
[----:B------:R-:W4:Y:S03]  /*2d90*/  LDSM.16.M88.4 R16, [R216+0x2000] ;  /* 0x00200000d810783b */ /* 0x000f260000000200 */
[C---:B-1----:R-:W-:Y:S08]  /*2da0*/  HMMA.16816.F32 R44, R12.reuse, R4, R44 ;  /* 0x000000040c2c723c */ /* 0x042ff0000000182c */
[C---:B------:R-:W-:Y:S01]  /*2db0*/  HMMA.16816.F32 R40, R12.reuse, R6, R40 ;  /* 0x000000060c28723c */ /* 0x040fe20000001828 */
[----:B------:R-:W1:Y:S07]  /*2dc0*/  LDSM.16.M88.4 R4, [R216+0x2800] ;  /* 0x00280000d804783b */ /* 0x000e6e0000000200 */
[C---:B---3--:R-:W-:Y:S08]  /*2dd0*/  HMMA.16816.F32 R36, R12.reuse, R48, R36 ;  /* 0x000000300c24723c */ /* 0x048ff00000001824 */
[C---:B------:R-:W-:Y:S01]  /*2de0*/  HMMA.16816.F32 R32, R12.reuse, R50, R32 ;  /* 0x000000320c20723c */ /* 0x040fe20000001820 */
[----:B------:R-:W-:Y:S07]  /*2df0*/  LDSM.16.M88.4 R48, [R229+0xc100] ;  /* 0x00c10000e530783b */ /* 0x000fee0000000200 */
[C---:B--2---:R-:W-:Y:S08]  /*2e00*/  HMMA.16816.F32 R28, R12.reuse, R8, R28 ;  /* 0x000000080c1c723c */ /* 0x044ff0000000181c */
[C---:B------:R-:W-:Y:S01]  /*2e10*/  HMMA.16816.F32 R24, R12.reuse, R10, R24 ;  /* 0x0000000a0c18723c */ /* 0x040fe20000001818 */
[----:B------:R-:W2:Y:S07]  /*2e20*/  LDSM.16.M88.4 R8, [R230+0x18100] ;  /* 0x01810000e608783b */ /* 0x000eae0000000200 */
[C---:B------:R-:W-:Y:S08]  /*2e30*/  HMMA.16816.F32 R20, R12.reuse, R60, R20 ;  /* 0x0000003c0c14723c */ /* 0x040ff00000001814 */
[----:B------:R-:W-:Y:S01]  /*2e40*/  HMMA.16816.F32 R68, R12, R62, R68 ;  /* 0x0000003e0c44723c */ /* 0x000fe20000001844 */
[----:B------:R-:W3:Y:S04]  /*2e50*/  LDSM.16.M88.4 R12, [R229+0xc900] ;  /* 0x00c90000e50c783b */ /* 0x000ee80000000200 */
[----:B------:R-:W5:Y:S03]  /*2e60*/  LDSM.16.M88.4 R60, [R229+0xd900] ;  /* 0x00d90000e53c783b */ /* 0x000f660000000200 */
[C---:B----4-:R-:W-:Y:S08]  /*2e70*/  HMMA.16816.F32 R44, R52.reuse, R16, R44 ;  /* 0x00000010342c723c */ /* 0x050ff0000000182c */
[C---:B------:R-:W-:Y:S01]  /*2e80*/  HMMA.16816.F32 R40, R52.reuse, R18, R40 ;  /* 0x000000123428723c */ /* 0x040fe20000001828 */
[----:B------:R-:W-:Y:S07]  /*2e90*/  LDSM.16.M88.4 R16, [R226+0x18100] ;  /* 0x01810000e210783b */ /* 0x000fee0000000200 */
[C---:B-1----:R-:W-:Y:S08]  /*2ea0*/  HMMA.16816.F32 R36, R52.reuse, R4, R36 ;  /* 0x000000043424723c */ /* 0x042ff00000001824 */
[C---:B------:R-:W-:Y:S01]  /*2eb0*/  HMMA.16816.F32 R32, R52.reuse, R6, R32 ;  /* 0x000000063420723c */ /* 0x040fe20000001820 */
[----:B------:R-:W1:Y:S07]  /*2ec0*/  LDSM.16.M88.4 R4, [R228+0x4000] ;  /* 0x00400000e404783b */ /* 0x000e6e0000000200 */
[C---:B------:R-:W-:Y:S08]  /*2ed0*/  HMMA.16816.F32 R28, R52.reuse, R72, R28 ;  /* 0x00000048341c723c */ /* 0x040ff0000000181c */
[C---:B------:R-:W-:Y:S01]  /*2ee0*/  HMMA.16816.F32 R24, R52.reuse, R74, R24 ;  /* 0x0000004a3418723c */ /* 0x040fe20000001818 */
[----:B------:R-:W-:Y:S07]  /*2ef0*/  LDSM.16.M88.4 R72, [R225+0x18100] ;  /* 0x01810000e148783b */ /* 0x000fee0000000200 */
[C---:B------:R-:W-:Y:S08]  /*2f00*/  HMMA.16816.F32 R20, R52.reuse, R56, R20 ;  /* 0x000000383414723c */ /* 0x040ff00000001814 */
[----:B------:R-:W-:Y:S01]  /*2f10*/  HMMA.16816.F32 R68, R52, R58, R68 ;  /* 0x0000003a3444723c */ /* 0x000fe20000001844 */
[----:B------:R-:W4:Y:S04]  /*2f20*/  LDSM.16.M88.4 R56, [R228+0x4800] ;  /* 0x00480000e438783b */ /* 0x000f280000000200 */
[----:B------:R-:W1:Y:S03]  /*2f30*/  LDSM.16.M88.4 R52, [R228+0x5000] ;  /* 0x00500000e434783b */ /* 0x000e660000000200 */
[C---:B--2---:R-:W-:Y:S08]  /*2f40*/  HMMA.16816.F32 R44, R8.reuse, R48, R44 ;  /* 0x00000030082c723c */ /* 0x044ff0000000182c */
[C---:B------:R-:W-:Y:S01]  /*2f50*/  HMMA.16816.F32 R40, R8.reuse, R50, R40 ;  /* 0x000000320828723c */ /* 0x040fe20000001828 */
[----:B------:R-:W2:Y:S07]  /*2f60*/  LDSM.16.M88.4 R48, [R228+0x5800] ;  /* 0x00580000e430783b */ /* 0x000eae0000000200 */
[C---:B---3--:R-:W-:Y:S08]  /*2f70*/  HMMA.16816.F32 R36, R8.reuse, R12, R36 ;  /* 0x0000000c0824723c */ /* 0x048ff00000001824 */
[C---:B------:R-:W-:Y:S01]  /*2f80*/  HMMA.16816.F32 R32, R8.reuse, R14, R32 ;  /* 0x0000000e0820723c */ /* 0x040fe20000001820 */
[----:B------:R-:W-:Y:S07]  /*2f90*/  LDSM.16.M88.4 R12, [R224+0xc100] ;  /* 0x00c10000e00c783b */ /* 0x000fee0000000200 */
[C---:B------:R-:W-:Y:S08]  /*2fa0*/  HMMA.16816.F32 R28, R8.reuse, R64, R28 ;  /* 0x00000040081c723c */ /* 0x040ff0000000181c */
[C---:B------:R-:W-:Y:S01]  /*2fb0*/  HMMA.16816.F32 R24, R8.reuse, R66, R24 ;  /* 0x000000420818723c */ /* 0x040fe20000001818 */
[----:B------:R-:W-:Y:S07]  /*2fc0*/  LDSM.16.M88.4 R64, [R223+0x18100] ;  /* 0x01810000df40783b */ /* 0x000fee0000000200 */
[C---:B-----5:R-:W-:Y:S08]  /*2fd0*/  HMMA.16816.F32 R20, R8.reuse, R60, R20 ;  /* 0x0000003c0814723c */ /* 0x060ff00000001814 */
[----:B------:R-:W-:Y:S01]  /*2fe0*/  HMMA.16816.F32 R68, R8, R62, R68 ;  /* 0x0000003e0844723c */ /* 0x000fe20000001844 */
[----:B------:R-:W3:Y:S04]  /*2ff0*/  LDSM.16.M88.4 R8, [R224+0xc900] ;  /* 0x00c90000e008783b */ /* 0x000ee80000000200 */
[----:B------:R-:W-:Y:S03]  /*3000*/  LDSM.16.M88.4 R60, [R216+0x4000] ;  /* 0x00400000d83c783b */ /* 0x000fe60000000200 */
[C---:B-1----:R-:W-:Y:S08]  /*3010*/  HMMA.16816.F32 R44, R16.reuse, R4, R44 ;  /* 0x00000004102c723c */ /* 0x042ff0000000182c */
[C---:B------:R-:W-:Y:S01]  /*3020*/  HMMA.16816.F32 R40, R16.reuse, R6, R40 ;  /* 0x000000061028723c */ /* 0x040fe20000001828 */
[----:B------:R-:W1:Y:S07]  /*3030*/  LDSM.16.M88.4 R4, [R224+0xd100] ;  /* 0x00d10000e004783b */ /* 0x000e6e0000000200 */
[C---:B----4-:R-:W-:Y:S08]  /*3040*/  HMMA.16816.F32 R36, R16.reuse, R56, R36 ;  /* 0x000000381024723c */ /* 0x050ff00000001824 */
[C---:B------:R-:W-:Y:S01]  /*3050*/  HMMA.16816.F32 R32, R16.reuse, R58, R32 ;  /* 0x0000003a1020723c */ /* 0x040fe20000001820 */
[----:B------:R-:W4:Y:S07]  /*3060*/  LDSM.16.M88.4 R56, [R216+0x4800] ;  /* 0x00480000d838783b */ /* 0x000f2e0000000200 */
[C---:B------:R-:W-:Y:S08]  /*3070*/  HMMA.16816.F32 R28, R16.reuse, R52, R28 ;  /* 0x00000034101c723c */ /* 0x040ff0000000181c */
[C---:B------:R-:W-:Y:S01]  /*3080*/  HMMA.16816.F32 R24, R16.reuse, R54, R24 ;  /* 0x000000361018723c */ /* 0x040fe20000001818 */
[----:B------:R-:W5:Y:S07]  /*3090*/  LDSM.16.M88.4 R52, [R216+0x5000] ;  /* 0x00500000d834783b */ /* 0x000f6e0000000200 */
[C---:B--2---:R-:W-:Y:S08]  /*30a0*/  HMMA.16816.F32 R20, R16.reuse, R48, R20 ;  /* 0x000000301014723c */ /* 0x044ff00000001814 */
[----:B------:R-:W-:Y:S01]  /*30b0*/  HMMA.16816.F32 R68, R16, R50, R68 ;  /* 0x000000321044723c */ /* 0x000fe20000001844 */
[----:B------:R-:W2:Y:S04]  /*30c0*/  LDSM.16.M88.4 R48, [R216+0x5800] ;  /* 0x00580000d830783b */ /* 0x000ea80000000200 */
[----:B------:R-:W-:Y:S03]  /*30d0*/  LDSM.16.M88.4 R16, [R230+0x1c100] ;  /* 0x01c10000e610783b */ /* 0x000fe60000000200 */
        /* <DEDUP_REMOVED lines=8> */
[----:B------:R-:W1:Y:S07]  /*3160*/  LDSM.16.M88.4 R12, [R229+0xe100] ;  /* 0x00e10000e50c783b */ /* 0x000e6e0000000200 */
[C---:B------:R-:W-:Y:S08]  /*3170*/  HMMA.16816.F32 R20, R72.reuse, R76, R20 ;  /* 0x0000004c4814723c */ /* 0x040ff00000001814 */
[----:B------:R-:W-:Y:S08]  /*3180*/  HMMA.16816.F32 R68, R72, R78, R68 ;  /* 0x0000004e4844723c */ /* 0x000ff00000001844 */
[C---:B----4-:R-:W-:Y:S08]  /*3190*/  HMMA.16816.F32 R36, R64.reuse, R56, R36 ;  /* 0x000000384024723c */ /* 0x050ff00000001824 */
[C---:B------:R-:W-:Y:S01]  /*31a0*/  HMMA.16816.F32 R32, R64.reuse, R58, R32 ;  /* 0x0000003a4020723c */ /* 0x040fe20000001820 */
[----:B------:R-:W-:Y:S07]  /*31b0*/  LDSM.16.M88.4 R56, [R228+0x6000] ;  /* 0x00600000e438783b */ /* 0x000fee0000000200 */
[C---:B-----5:R-:W-:Y:S08]  /*31c0*/  HMMA.16816.F32 R28, R64.reuse, R52, R28 ;  /* 0x00000034401c723c */ /* 0x060ff0000000181c */
[C---:B------:R-:W-:Y:S01]  /*31d0*/  HMMA.16816.F32 R24, R64.reuse, R54, R24 ;  /* 0x000000364018723c */ /* 0x040fe20000001818 */
[----:B------:R-:W4:Y:S07]  /*31e0*/  LDSM.16.M88.4 R52, [R229+0xf900] ;  /* 0x00f90000e534783b */ /* 0x000f2e0000000200 */
[C---:B------:R-:W-:Y:S08]  /*31f0*/  HMMA.16816.F32 R44, R64.reuse, R60, R44 ;  /* 0x0000003c402c723c */ /* 0x040ff0000000182c */
[C---:B------:R-:W-:Y:S01]  /*3200*/  HMMA.16816.F32 R40, R64.reuse, R62, R40 ;  /* 0x0000003e4028723c */ /* 0x040fe20000001828 */
[----:B------:R-:W-:Y:S07]  /*3210*/  LDSM.16.M88.4 R60, [R226+0x1c100] ;  /* 0x01c10000e23c783b */ /* 0x000fee0000000200 */
[C---:B--2---:R-:W-:Y:S01]  /*3220*/  HMMA.16816.F32 R72, R64.reuse, R48, R20 ;  /* 0x000000304048723c */ /* 0x044fe20000001814 */
[----:B------:R-:W2:Y:S07]  /*3230*/  LDSM.16.M88.4 R20, [R228+0x6800] ;  /* 0x00680000e414783b */ /* 0x000eae0000000200 */
[----:B------:R-:W-:Y:S01]  /*3240*/  HMMA.16816.F32 R68, R64, R50, R68 ;  /* 0x000000324044723c */ /* 0x000fe20000001844 */
[----:B------:R-:W5:Y:S04]  /*3250*/  LDSM.16.M88.4 R48, [R228+0x7000] ;  /* 0x00700000e430783b */ /* 0x000f680000000200 */
[----:B------:R-:W-:Y:S03]  /*3260*/  LDSM.16.M88.4 R64, [R216+0x6800] ;  /* 0x00680000d840783b */ /* 0x000fe60000000200 */
[C---:B---3--:R-:W-:Y:S08]  /*3270*/  HMMA.16816.F32 R36, R16.reuse, R8, R36 ;  /* 0x000000081024723c */ /* 0x048ff00000001824 */
[C---:B------:R-:W-:Y:S01]  /*3280*/  HMMA.16816.F32 R32, R16.reuse, R10, R32 ;  /* 0x0000000a1020723c */ /* 0x040fe20000001820 */
[----:B------:R-:W3:Y:S07]  /*3290*/  LDSM.16.M88.4 R8, [R228+0x7800] ;  /* 0x00780000e408783b */ /* 0x000eee0000000200 */
[C---:B-1----:R-:W-:Y:S08]  /*32a0*/  HMMA.16816.F32 R28, R16.reuse, R4, R28 ;  /* 0x00000004101c723c */ /* 0x042ff0000000181c */
[C---:B------:R-:W-:Y:S01]  /*32b0*/  HMMA.16816.F32 R24, R16.reuse, R6, R24 ;  /* 0x000000061018723c */ /* 0x040fe20000001818 */
[----:B------:R-:W-:Y:S07]  /*32c0*/  LDSM.16.M88.4 R4, [R224+0xe100] ;  /* 0x00e10000e004783b */ /* 0x000fee0000000200 */
[C---:B------:R-:W-:Y:S08]  /*32d0*/  HMMA.16816.F32 R44, R16.reuse, R12, R44 ;  /* 0x0000000c102c723c */ /* 0x040ff0000000182c */
[C---:B------:R-:W-:Y:S01]  /*32e0*/  HMMA.16816.F32 R40, R16.reuse, R14, R40 ;  /* 0x0000000e1028723c */ /* 0x040fe20000001828 */
[----:B------:R-:W1:Y:S07]  /*32f0*/  LDSM.16.M88.4 R12, [R225+0x1c100] ;  /* 0x01c10000e10c783b */ /* 0x000e6e0000000200 */
[C---:B----4-:R-:W-:Y:S08]  /*3300*/  HMMA.16816.F32 R72, R16.reuse, R52, R72 ;  /* 0x000000341048723c */ /* 0x050ff00000001848 */
[----:B------:R-:W-:Y:S01]  /*3310*/  HMMA.16816.F32 R68, R16, R54, R68 ;  /* 0x000000361044723c */ /* 0x000fe20000001844 */
[----:B------:R-:W-:Y:S04]  /*3320*/  LDSM.16.M88.4 R16, [R224+0xf100] ;  /* 0x00f10000e010783b */ /* 0x000fe80000000200 */
[----:B------:R-:W-:Y:S03]  /*3330*/  LDSM.16.M88.4 R52, [R216+0x6000] ;  /* 0x00600000d834783b */ /* 0x000fe60000000200 */
[C---:B--2---:R-:W-:Y:S08]  /*3340*/  HMMA.16816.F32 R36, R60.reuse, R20, R36 ;  /* 0x000000143c24723c */ /* 0x044ff00000001824 */
[C---:B------:R-:W-:Y:S01]  /*3350*/  HMMA.16816.F32 R32, R60.reuse, R22, R32 ;  /* 0x000000163c20723c */ /* 0x040fe20000001820 */
[----:B------:R-:W2:Y:S07]  /*3360*/  LDSM.16.M88.4 R20, [R224+0xe900] ;  /* 0x00e90000e014783b */ /* 0x000eae0000000200 */
[C---:B-----5:R-:W-:Y:S08]  /*3370*/  HMMA.16816.F32 R28, R60.reuse, R48, R28 ;  /* 0x000000303c1c723c */ /* 0x060ff0000000181c */
[C---:B------:R-:W-:Y:S01]  /*3380*/  HMMA.16816.F32 R24, R60.reuse, R50, R24 ;  /* 0x000000323c18723c */ /* 0x040fe20000001818 */
[----:B------:R-:W4:Y:S07]  /*3390*/  LDSM.16.M88.4 R48, [R224+0xf900] ;  /* 0x00f90000e030783b */ /* 0x000f2e0000000200 */
[C---:B------:R-:W-:Y:S08]  /*33a0*/  HMMA.16816.F32 R44, R60.reuse, R56, R44 ;  /* 0x000000383c2c723c */ /* 0x040ff0000000182c */
[C---:B------:R-:W-:Y:S01]  /*33b0*/  HMMA.16816.F32 R40, R60.reuse, R58, R40 ;  /* 0x0000003a3c28723c */ /* 0x040fe20000001828 */
[----:B------:R-:W5:Y:S07]  /*33c0*/  LDSM.16.M88.4 R56, [R223+0x1c100] ;  /* 0x01c10000df38783b */ /* 0x000f6e0000000200 */
[C---:B---3--:R-:W-:Y:S08]  /*33d0*/  HMMA.16816.F32 R72, R60.reuse, R8, R72 ;  /* 0x000000083c48723c */ /* 0x048ff00000001848 */
[----:B------:R-:W-:Y:S01]  /*33e0*/  HMMA.16816.F32 R68, R60, R10, R68 ;  /* 0x0000000a3c44723c */ /* 0x000fe20000001844 */
[----:B------:R-:W3:Y:S04]  /*33f0*/  LDSM.16.M88.4 R60, [R216+0x7000] ;  /* 0x00700000d83c783b */ /* 0x000ee80000000200 */
[----:B------:R-:W3:Y:S01]  /*3400*/  LDSM.16.M88.4 R8, [R216+0x7800] ;  /* 0x00780000d808783b */ /* 0x000ee20000000200 */
[----:B------:R-:W-:-:S04]  /*3410*/  DEPBAR.LE SB0, 0x0 ;  /* 0x000080000000791a */ /* 0x000fc80000000000 */
[C---:B-1----:R-:W-:Y:S08]  /*3420*/  HMMA.16816.F32 R44, R12.reuse, R4, R44 ;  /* 0x000000040c2c723c */ /* 0x042ff0000000182c */
[C---:B------:R-:W-:Y:S08]  /*3430*/  HMMA.16816.F32 R40, R12.reuse, R6, R40 ;  /* 0x000000060c28723c */ /* 0x040ff00000001828 */
[C---:B--2---:R-:W-:Y:S08]  /*3440*/  HMMA.16816.F32 R36, R12.reuse, R20, R36 ;  /* 0x000000140c24723c */ /* 0x044ff00000001824 */
[C---:B------:R-:W-:Y:S08]  /*3450*/  HMMA.16816.F32 R32, R12.reuse, R22, R32 ;  /* 0x000000160c20723c */ /* 0x040ff00000001820 */
[C---:B------:R-:W-:Y:S08]  /*3460*/  HMMA.16816.F32 R28, R12.reuse, R16, R28 ;  /* 0x000000100c1c723c */ /* 0x040ff0000000181c */
[C---:B------:R-:W-:Y:S08]  /*3470*/  HMMA.16816.F32 R24, R12.reuse, R18, R24 ;  /* 0x000000120c18723c */ /* 0x040ff00000001818 */
[C---:B----4-:R-:W-:Y:S08]  /*3480*/  HMMA.16816.F32 R72, R12.reuse, R48, R72 ;  /* 0x000000300c48723c */ /* 0x050ff00000001848 */
[----:B------:R-:W-:Y:S08]  /*3490*/  HMMA.16816.F32 R68, R12, R50, R68 ;  /* 0x000000320c44723c */ /* 0x000ff00000001844 */
[C---:B-----5:R-:W-:Y:S08]  /*34a0*/  HMMA.16816.F32 R44, R56.reuse, R52, R44 ;  /* 0x00000034382c723c */ /* 0x060ff0000000182c */
[C---:B------:R-:W-:Y:S08]  /*34b0*/  HMMA.16816.F32 R40, R56.reuse, R54, R40 ;  /* 0x000000363828723c */ /* 0x040ff00000001828 */
[C---:B------:R-:W-:Y:S08]  /*34c0*/  HMMA.16816.F32 R36, R56.reuse, R64, R36 ;  /* 0x000000403824723c */ /* 0x040ff00000001824 */
[C---:B------:R-:W-:Y:S08]  /*34d0*/  HMMA.16816.F32 R32, R56.reuse, R66, R32 ;  /* 0x000000423820723c */ /* 0x040ff00000001820 */
[C---:B---3--:R-:W-:Y:S08]  /*34e0*/  HMMA.16816.F32 R28, R56.reuse, R60, R28 ;  /* 0x0000003c381c723c */ /* 0x048ff0000000181c */
[C---:B------:R-:W-:Y:S08]  /*34f0*/  HMMA.16816.F32 R24, R56.reuse, R62, R24 ;  /* 0x0000003e3818723c */ /* 0x040ff00000001818 */
[C---:B------:R-:W-:Y:S07]  /*3500*/  HMMA.16816.F32 R72, R56.reuse, R8, R72 ;  /* 0x000000083848723c */ /* 0x040fee0000001848 */
[----:B------:R-:W-:Y:S01]  /*3510*/  SHF.R.S32.HI R9, RZ, 0x1f, R244 ;  /* 0x0000001fff097819 */ /* 0x000fe200000114f4 */
[----:B------:R-:W-:Y:S01]  /*3520*/  HMMA.16816.F32 R68, R56, R10, R68 ;  /* 0x0000000a3844723c */ /* 0x000fe20000001844 */
[----:B------:R-:W-:Y:S06]  /*3530*/  BAR.SYNC.DEFER_BLOCKING 0x0 ;  /* 0x0000000000007b1d */ /* 0x000fec0000010000 */
[----:B------:R-:W-:Y:S05]  /*3540*/  @P0 BRA `(.L_x_1973) ;  /* 0x000004e000000947 */ /* 0x000fea0003800000 */
[----:B------:R-:W-:Y:S01]  /*3550*/  ISETP.NE.AND P1, PT, R232, 0x1, PT ;  /* 0x00000001e800780c */ /* 0x000fe20003f25270 */
[----:B------:R-:W-:Y:S01]  /*3560*/  IMAD.MOV.U32 R233, RZ, RZ, RZ ;  /* 0x000000ffffe97224 */ /* 0x000fe200078e00ff */
[----:B------:R-:W-:-:S04]  /*3570*/  IADD3 R234, R235, UR12, R80 ;  /* 0x0000000cebea7c10 */ /* 0x000fc8000fffe050 */
[----:B------:R-:W-:-:S05]  /*3580*/  IADD3 R234, R234, -0x40, RZ ;  /* 0xffffffc0eaea7810 */ /* 0x000fca0007ffe0ff */
[----:B------:R-:W-:Y:S02]  /*3590*/  IMAD.MOV.U32 R0, RZ, RZ, R234 ;  /* 0x000000ffff007224 */ /* 0x000fe400078e00ea */
[----:B------:R-:W-:-:S05]  /*35a0*/  @P1 IMAD.HI.U32 R4, R234, c[0x0][0x2bc], RZ ;  /* 0x0000af00ea041a27 */ /* 0x000fca00078e00ff */
[----:B------:R-:W-:-:S04]  /*35b0*/  @P1 SHF.R.U32.HI R0, RZ, c[0x0][0x2c0], R4 ;  /* 0x0000b000ff001a19 */ /* 0x000fc80000011604 */
[----:B------:R-:W-:-:S04]  /*35c0*/  @!P2 IADD3 R6, P0, R0, UR16, RZ ;  /* 0x000000100006ac10 */ /* 0x000fc8000ff1e0ff */
[----:B------:R-:W-:Y:S02]  /*35d0*/  @!P2 LEA.HI.X.SX32 R5, R0, UR8, 0x1, P0 ;  /* 0x000000080005ac11 */ /* 0x000fe400080f0eff */
[----:B------:R-:W-:-:S04]  /*35e0*/  @!P2 LEA R4, P0, R6, c[0x0][0x2a0], 0x2 ;  /* 0x0000a8000604aa11 */ /* 0x000fc800078010ff */
[----:B------:R-:W-:-:S05]  /*35f0*/  @!P2 LEA.HI.X R5, R6, c[0x0][0x2a4], R5, 0x2, P0 ;  /* 0x0000a9000605aa11 */ /* 0x000fca00000f1405 */
[----:B------:R-:W2:Y:S01]  /*3600*/  @!P2 LDG.E R233, [R4.64] ;  /* 0x0000001204e9a981 */ /* 0x000ea2000c1e1900 */
[----:B------:R-:W-:Y:S01]  /*3610*/  IMAD.MOV R7, RZ, RZ, -R0 ;  /* 0x000000ffff077224 */ /* 0x000fe200078e0a00 */
[----:B------:R-:W-:Y:S01]  /*3620*/  SEL R12, RZ, 0x10, P3 ;  /* 0x00000010ff0c7807 */ /* 0x000fe20001800000 */
[----:B------:R-:W-:Y:S01]  /*3630*/  IMAD.SHL.U32 R13, R244, 0x2, RZ ;  /* 0x00000002f40d7824 */ /* 0x000fe200078e00ff */
[----:B------:R-:W-:Y:S01]  /*3640*/  SEL R8, RZ, 0x10, P5 ;  /* 0x00000010ff087807 */ /* 0x000fe20002800000 */
[----:B------:R-:W-:Y:S01]  /*3650*/  IMAD R234, R7, c[0x0][0x2b8], R234 ;  /* 0x0000ae0007ea7a24 */ /* 0x000fe200078e02ea */
[----:B------:R-:W-:Y:S01]  /*3660*/  IADD3 R48, -R12, 0x10, RZ ;  /* 0x000000100c307810 */ /* 0x000fe20007ffe1ff */
[----:B------:R-:W-:Y:S01]  /*3670*/  IMAD.SHL.U32 R10, R243, 0x2, RZ ;  /* 0x00000002f30a7824 */ /* 0x000fe200078e00ff */
[----:B------:R-:W-:Y:S01]  /*3680*/  IADD3 R22, -R8, 0x10, RZ ;  /* 0x0000001008167810 */ /* 0x000fe20007ffe1ff */
[----:B------:R-:W-:Y:S01]  /*3690*/  IMAD.WIDE.U32 R6, R234, c[0x0][0x1e0], RZ ;  /* 0x00007800ea067a25 */ /* 0x000fe200078e00ff */
[----:B------:R-:W-:-:S02]  /*36a0*/  SHF.R.S32.HI R11, RZ, 0x1f, R234 ;  /* 0x0000001fff0b7819 */ /* 0x000fc400000114ea */
[----:B------:R-:W-:Y:S02]  /*36b0*/  LOP3.LUT R48, R48, 0xf, RZ, 0xc0, !PT ;  /* 0x0000000f30307812 */ /* 0x000fe400078ec0ff */
[----:B------:R-:W-:Y:S01]  /*36c0*/  SHF.L.U64.HI R14, R244, 0x1, R9 ;  /* 0x00000001f40e7819 */ /* 0x000fe20000010209 */
[----:B------:R-:W-:Y:S01]  /*36d0*/  IMAD R11, R11, c[0x0][0x1e0], RZ ;  /* 0x000078000b0b7a24 */ /* 0x000fe200078e02ff */
[----:B------:R-:W-:Y:S02]  /*36e0*/  LOP3.LUT R22, R22, 0xf, RZ, 0xc0, !PT ;  /* 0x0000000f16167812 */ /* 0x000fe400078ec0ff */
[----:B------:R-:W-:Y:S01]  /*36f0*/  IADD3 R17, -R247, 0x10, RZ ;  /* 0x00000010f7117810 */ /* 0x000fe20007ffe1ff */
[----:B------:R-:W-:-:S03]  /*3700*/  IMAD R11, R234, c[0x0][0x1e4], R11 ;  /* 0x00007900ea0b7a24 */ /* 0x000fc600078e020b */
[----:B------:R-:W-:Y:S01]  /*3710*/  LOP3.LUT R17, R17, 0xf, RZ, 0xc0, !PT ;  /* 0x0000000f11117812 */ /* 0x000fe200078ec0ff */
[----:B------:R-:W-:Y:S01]  /*3720*/  IMAD.IADD R7, R7, 0x1, R11 ;  /* 0x0000000107077824 */ /* 0x000fe200078e020b */
[----:B------:R-:W-:Y:S02]  /*3730*/  SHF.L.U64.HI R11, R243, 0x1, R248 ;  /* 0x00000001f30b7819 */ /* 0x000fe400000102f8 */
[----:B--2---:R-:W-:Y:S01]  /*3740*/  SHF.R.S32.HI R0, RZ, 0x1f, R233 ;  /* 0x0000001fff007819 */ /* 0x004fe200000114e9 */
[----:B------:R-:W-:Y:S01]  /*3750*/  IMAD.WIDE.U32 R4, R233, c[0x0][0x1f0], R6 ;  /* 0x00007c00e9047a25 */ /* 0x000fe200078e0006 */
[----:B------:R-:W-:-:S03]  /*3760*/  SHF.L.U64.HI R7, R242, 0x1, R245 ;  /* 0x00000001f2077819 */ /* 0x000fc600000102f5 */
[----:B------:R-:W-:Y:S01]  /*3770*/  IMAD R0, R0, c[0x0][0x1f0], RZ ;  /* 0x00007c0000007a24 */ /* 0x000fe200078e02ff */
[----:B------:R-:W-:Y:S01]  /*3780*/  IADD3 R15, P0, R4, UR14, RZ ;  /* 0x0000000e040f7c10 */ /* 0x000fe2000ff1e0ff */
[----:B------:R-:W-:Y:S01]  /*3790*/  IMAD.SHL.U32 R6, R242, 0x2, RZ ;  /* 0x00000002f2067824 */ /* 0x000fe200078e00ff */
[----:B------:R-:W-:Y:S01]  /*37a0*/  SHF.L.U64.HI R4, R241, 0x1, R246 ;  /* 0x00000001f1047819 */ /* 0x000fe200000102f6 */
[----:B------:R-:W-:-:S05]  /*37b0*/  IMAD R0, R233, c[0x0][0x1f4], R0 ;  /* 0x00007d00e9007a24 */ /* 0x000fca00078e0200 */
[----:B------:R-:W-:Y:S02]  /*37c0*/  IADD3.X R0, R5, UR7, R0, P0, !PT ;  /* 0x0000000705007c10 */ /* 0x000fe400087fe400 */
[C---:B------:R-:W-:Y:S02]  /*37d0*/  LEA R16, P0, R15.reuse, c[0x0][0x1c8], 0x1 ;  /* 0x000072000f107a11 */ /* 0x040fe400078008ff */
[----:B------:R-:W-:Y:S02]  /*37e0*/  SEL R5, RZ, 0x10, P4 ;  /* 0x00000010ff057807 */ /* 0x000fe40002000000 */
[----:B------:R-:W-:Y:S01]  /*37f0*/  LEA.HI.X R15, R15, c[0x0][0x1cc], R0, 0x1, P0 ;  /* 0x000073000f0f7a11 */ /* 0x000fe200000f0c00 */
[----:B------:R-:W1:Y:S01]  /*3800*/  SHFL.IDX PT, R19, R16, 0x1, 0x181f ;  /* 0x00381f0010137f89 */ /* 0x000e6200000e0000 */
[----:B------:R-:W-:Y:S01]  /*3810*/  IADD3 R20, -R5, 0x10, RZ ;  /* 0x0000001005147810 */ /* 0x000fe20007ffe1ff */
[----:B------:R-:W-:Y:S02]  /*3820*/  IMAD.SHL.U32 R0, R241, 0x2, RZ ;  /* 0x00000002f1007824 */ /* 0x000fe400078e00ff */
[----:B------:R-:W2:Y:S01]  /*3830*/  SHFL.IDX PT, R18, R15, 0x1, 0x181f ;  /* 0x00381f000f127f89 */ /* 0x000ea200000e0000 */
[----:B------:R-:W-:-:S03]  /*3840*/  LOP3.LUT R20, R20, 0xf, RZ, 0xc0, !PT ;  /* 0x0000000f14147812 */ /* 0x000fc600078ec0ff */
[----:B------:R-:W-:Y:S01]  /*3850*/  SHFL.IDX PT, R15, R15, RZ, 0x181f ;  /* 0x00181fff0f0f7589 */ /* 0x000fe200000e0000 */
[----:B-1----:R-:W-:-:S04]  /*3860*/  IADD3 R48, P1, P0, R48, R19, R13 ;  /* 0x0000001330307210 */ /* 0x002fc8000783e00d */
[----:B--2---:R-:W-:Y:S02]  /*3870*/  IADD3.X R49, RZ, R18, R14, P1, P0 ;  /* 0x00000012ff317210 */ /* 0x004fe40000fe040e */
[----:B------:R-:W-:-:S04]  /*3880*/  IADD3 R22, P1, P0, R22, R19, R10 ;  /* 0x0000001316167210 */ /* 0x000fc8000783e00a */
[----:B------:R-:W-:Y:S02]  /*3890*/  IADD3.X R23, RZ, R18, R11, P1, P0 ;  /* 0x00000012ff177210 */ /* 0x000fe40000fe040b */
[----:B------:R-:W-:-:S04]  /*38a0*/  IADD3 R20, P1, P0, R20, R19, R6 ;  /* 0x0000001314147210 */ /* 0x000fc8000783e006 */
[-C--:B------:R-:W-:Y:S02]  /*38b0*/  IADD3.X R21, RZ, R18.reuse, R7, P1, P0 ;  /* 0x00000012ff157210 */ /* 0x080fe40000fe0407 */
[----:B------:R-:W-:Y:S02]  /*38c0*/  IADD3 R50, P1, P0, R17, R19, R0 ;  /* 0x0000001311327210 */ /* 0x000fe4000783e000 */
[----:B------:R-:W1:Y:S02]  /*38d0*/  SHFL.IDX PT, R17, R16, RZ, 0x181f ;  /* 0x00181fff10117589 */ /* 0x000e6400000e0000 */
[----:B------:R-:W-:Y:S02]  /*38e0*/  IADD3.X R51, RZ, R18, R4, P1, P0 ;  /* 0x00000012ff337210 */ /* 0x000fe40000fe0404 */
        /* <DEDUP_REMOVED lines=20> */
.L_x_1973:
[----:B------:R-:W-:Y:S01]  /*3a30*/  LOP3.LUT R0, R86, 0xffffffe0, RZ, 0xc0, !PT ;  /* 0xffffffe056007812 */ /* 0x000fe200078ec0ff */
[----:B------:R-:W-:Y:S01]  /*3a40*/  UIADD3 UR4, UR10, 0x1, -UR11 ;  /* 0x000000010a047890 */ /* 0x000fe2000fffe80b */
[----:B------:R-:W-:Y:S01]  /*3a50*/  LEA.HI R4, R84, R83, RZ, 0x2 ;  /* 0x0000005354047211 */ /* 0x000fe200078f10ff */
[----:B------:R-:W-:Y:S01]  /*3a60*/  ULDC UR26, c[0x0][0x2ac] ;  /* 0x0000ab00001a7ab9 */ /* 0x000fe20000000800 */
[----:B-1----:R-:W-:Y:S01]  /*3a70*/  SHF.R.S32.HI R6, RZ, 0x1f, R85 ;  /* 0x0000001fff067819 */ /* 0x002fe20000011455 */
[C---:B------:R-:W-:Y:S01]  /*3a80*/  IMAD.IADD R0, R83.reuse, 0x1, -R0 ;  /* 0x0000000153007824 */ /* 0x040fe200078e0a00 */
[----:B------:R-:W-:Y:S01]  /*3a90*/  LOP3.LUT R4, R4, 0xfffffffc, RZ, 0xc0, !PT ;  /* 0xfffffffc04047812 */ /* 0x000fe200078ec0ff */
[----:B------:R-:W-:Y:S01]  /*3aa0*/  ULDC UR5, c[0x0][0x324] ;  /* 0x0000c90000057ab9 */ /* 0x000fe20000000800 */
[----:B------:R-:W-:Y:S01]  /*3ab0*/  LEA.HI R6, R6, R85, RZ, 0x3 ;  /* 0x0000005506067211 */ /* 0x000fe200078f18ff */
[----:B------:R-:W0:Y:S01]  /*3ac0*/  LDGDEPBAR ;  /* 0x00000000000079af */ /* 0x000e220000000000 */
[----:B------:R-:W-:Y:S01]  /*3ad0*/  SHF.R.S32.HI R5, RZ, 0x1f, R0 ;  /* 0x0000001fff057819 */ /* 0x000fe20000011400 */
[----:B------:R-:W-:Y:S01]  /*3ae0*/  IMAD.IADD R83, R83, 0x1, -R4 ;  /* 0x0000000153537824 */ /* 0x000fe200078e0a04 */
[----:B------:R-:W-:-:S02]  /*3af0*/  LOP3.LUT R6, R6, 0xffffff8, RZ, 0xc0, !PT ;  /* 0x0ffffff806067812 */ /* 0x000fc400078ec0ff */
[----:B------:R-:W-:Y:S02]  /*3b00*/  LEA.HI R4, R5, R0, RZ, 0x2 ;  /* 0x0000000005047211 */ /* 0x000fe400078f10ff */
[----:B------:R-:W-:Y:S01]  /*3b10*/  LEA.HI R5, R83, R83, RZ, 0x1 ;  /* 0x0000005353057211 */ /* 0x000fe200078f08ff */
[----:B------:R-:W-:Y:S01]  /*3b20*/  IMAD.IADD R85, R85, 0x1, -R6 ;  /* 0x0000000155557824 */ /* 0x000fe200078e0a06 */
[----:B------:R-:W-:Y:S02]  /*3b30*/  PLOP3.LUT P0, PT, PT, PT, UP1, 0x80, 0x0 ;  /* 0x000000000000781c */ /* 0x000fe40003f0f018 */
[C---:B------:R-:W-:Y:S02]  /*3b40*/  LEA.HI.SX32 R6, R4.reuse, UR24, 0x1e ;  /* 0x0000001804067c11 */ /* 0x040fe4000f8ff2ff */
[----:B------:R-:W-:Y:S02]  /*3b50*/  LOP3.LUT R8, R5, 0x1ffffffe, RZ, 0xc0, !PT ;  /* 0x1ffffffe05087812 */ /* 0x000fe400078ec0ff */
[----:B------:R-:W-:Y:S01]  /*3b60*/  LOP3.LUT R237, R4, 0x7ffffffc, RZ, 0xc0, !PT ;  /* 0x7ffffffc04ed7812 */ /* 0x000fe200078ec0ff */
[----:B------:R-:W-:-:S02]  /*3b70*/  IMAD R6, R85, 0x10, R6 ;  /* 0x0000001055067824 */ /* 0x000fc400078e0206 */
[----:B------:R-:W-:Y:S02]  /*3b80*/  IMAD.IADD R83, R83, 0x1, -R8 ;  /* 0x0000000153537824 */ /* 0x000fe400078e0a08 */
[----:B------:R-:W-:Y:S02]  /*3b90*/  IMAD.IADD R237, R0, 0x1, -R237 ;  /* 0x0000000100ed7824 */ /* 0x000fe400078e0aed */
[----:B------:R-:W-:Y:S02]  /*3ba0*/  IMAD R236, R83, 0x8, R6 ;  /* 0x0000000853ec7824 */ /* 0x000fe400078e0206 */
[----:B------:R-:W-:Y:S01]  /*3bb0*/  IMAD.U32 R0, RZ, RZ, UR4 ;  /* 0x00000004ff007e24 */ /* 0x000fe2000f8e00ff */
[----:B------:R-:W-:Y:S01]  /*3bc0*/  ULDC UR4, c[0x0][0x1d0] ;  /* 0x0000740000047ab9 */ /* 0x000fe20000000800 */
[----:B------:R-:W-:Y:S01]  /*3bd0*/  @P0 IMAD.HI.U32 R5, R236, c[0x0][0x2c8], RZ ;  /* 0x0000b200ec050a27 */ /* 0x000fe200078e00ff */
[----:B------:R-:W-:Y:S01]  /*3be0*/  PLOP3.LUT P0, PT, PT, PT, UP1, 0x80, 0x0 ;  /* 0x000000000000781c */ /* 0x000fe20003f0f018 */
[----:B------:R-:W-:-:S02]  /*3bf0*/  UIMAD UR4, UR26, UR4, -UR11 ;  /* 0x000000041a0472a4 */ /* 0x000fc4000f8e0a0b */
[----:B------:R-:W-:Y:S01]  /*3c00*/  IMAD.MOV.U32 R11, RZ, RZ, R236 ;  /* 0x000000ffff0b7224 */ /* 0x000fe200078e00ec */
[----:B------:R-:W-:Y:S01]  /*3c10*/  ULOP3.LUT UR11, URZ, UR5, URZ, 0x33, !UPT ;  /* 0x000000053f0b7292 */ /* 0x000fe2000f8e333f */
[----:B------:R-:W-:Y:S02]  /*3c20*/  IMAD.SHL.U32 R237, R237, 0x2, RZ ;  /* 0x00000002eded7824 */ /* 0x000fe400078e00ff */
[----:B------:R-:W-:-:S06]  /*3c30*/  IMAD.IADD R4, R82, 0x1, R81 ;  /* 0x0000000152047824 */ /* 0x000fcc00078e0251 */
[----:B------:R-:W-:Y:S02]  /*3c40*/  @P0 SHF.R.U32.HI R11, RZ, c[0x0][0x2cc], R5 ;  /* 0x0000b300ff0b0a19 */ /* 0x000fe40000011605 */
[----:B------:R-:W-:Y:S02]  /*3c50*/  PLOP3.LUT P0, PT, PT, PT, UP0, 0x40, 0x0 ;  /* 0x000000000000781c */ /* 0x000fe40003f0e808 */
[----:B------:R-:W-:Y:S01]  /*3c60*/  IADD3 R5, R0, -c[0x0][0x168], -R237 ;  /* 0x80005a0000057a10 */ /* 0x000fe20007ffe8ed */
[----:B------:R-:W1:Y:S01]  /*3c70*/  SHFL.IDX PT, R6, R11, RZ, 0x1c1f ;  /* 0x001c1fff0b067589 */ /* 0x000e6200000e0000 */
[----:B------:R-:W-:Y:S02]  /*3c80*/  IADD3 R0, -R237, UR4, RZ ;  /* 0x00000004ed007c10 */ /* 0x000fe4000fffe1ff */
[C---:B------:R-:W-:Y:S02]  /*3c90*/  IADD3 R7, R5.reuse, c[0x0][0x328], RZ ;  /* 0x0000ca0005077a10 */ /* 0x040fe40007ffe0ff */
[----:B------:R-:W-:-:S03]  /*3ca0*/  IADD3 R5, R5, UR11, RZ ;  /* 0x0000000b05057c10 */ /* 0x000fc6000fffe0ff */
[--C-:B-1----:R-:W-:Y:S02]  /*3cb0*/  IMAD.IADD R15, R7, 0x1, R6.reuse ;  /* 0x00000001070f7824 */ /* 0x102fe400078e0206 */
[----:B------:R-:W-:-:S03]  /*3cc0*/  IMAD.IADD R13, R5, 0x1, R6 ;  /* 0x00000001050d7824 */ /* 0x000fc600078e0206 */
[----:B------:R-:W-:Y:S01]  /*3cd0*/  IMNMX R15, R15, R0, PT ;  /* 0x000000000f0f7217 */ /* 0x000fe20003800200 */
        /* <DEDUP_REMOVED lines=13> */
.L_x_1976:
[----:B------:R-:W-:-:S04]  /*3db0*/  MOV R6, c[0x0][0x32c] ;  /* 0x0000cb0000067a02 */ /* 0x000fc80000000f00 */
[----:B------:R-:W-:-:S13]  /*3dc0*/  ISETP.NE.AND P0, PT, R6, 0x1, PT ;  /* 0x000000010600780c */ /* 0x000fda0003f05270 */
[----:B------:R-:W-:-:S05]  /*3dd0*/  @P0 IMAD.HI.U32 R6, R17, c[0x0][0x330], RZ ;  /* 0x0000cc0011060a27 */ /* 0x000fca00078e00ff */
[----:B------:R-:W-:Y:S02]  /*3de0*/  @P0 SHF.R.U32.HI R17, RZ, c[0x0][0x334], R6 ;  /* 0x0000cd00ff110a19 */ /* 0x000fe40000011606 */
.L_x_1977:
[----:B------:R-:W-:Y:S05]  /*3df0*/  BSYNC B0 ;  /* 0x0000000000007941 */ /* 0x000fea0003800000 */
.L_x_1975:
[----:B------:R-:W-:-:S04]  /*3e00*/  IMAD R8, R17, c[0x0][0x32c], -R80 ;  /* 0x0000cb0011087a24 */ /* 0x000fc800078e0a50 */
[----:B------:R-:W-:-:S05]  /*3e10*/  IMAD.IADD R8, R8, 0x1, -R237 ;  /* 0x0000000108087824 */ /* 0x000fca00078e0aed */
[----:B------:R-:W-:Y:S02]  /*3e20*/  IADD3 R6, R8, c[0x0][0x32c], RZ ;  /* 0x0000cb0008067a10 */ /* 0x000fe40007ffe0ff */
[----:B------:R-:W-:Y:S02]  /*3e30*/  IMNMX R13, R13, R8, !PT ;  /* 0x000000080d0d7217 */ /* 0x000fe40007800200 */
[----:B------:R-:W-:Y:S02]  /*3e40*/  IMNMX R15, R15, R6, PT ;  /* 0x000000060f0f7217 */ /* 0x000fe40003800200 */
.L_x_1974:
[----:B------:R-:W-:Y:S01]  /*3e50*/  ISETP.LT.AND P1, PT, RZ, UR20, PT ;  /* 0x00000014ff007c0c */ /* 0x000fe2000bf21270 */
[----:B------:R-:W1:Y:S03]  /*3e60*/  SHFL.IDX PT, R16, R11, 0x1, 0x1c1f ;  /* 0x003c1f000b107f89 */ /* 0x000e6600000e0000 */
[----:B------:R-:W-:-:S04]  /*3e70*/  ISETP.GT.AND P0, PT, R13, RZ, P1 ;  /* 0x000000ff0d00720c */ /* 0x000fc80000f04270 */
[----:B------:R-:W-:-:S04]  /*3e80*/  ISETP.LT.OR P0, PT, R15, 0x1, P0 ;  /* 0x000000010f00780c */ /* 0x000fc80000701670 */
[----:B------:R-:W-:Y:S02]  /*3e90*/  FSEL R44, R44, -INF , !P0 ;  /* 0xff8000002c2c7808 */ /* 0x000fe40004000000 */
[----:B------:R-:W-:-:S04]  /*3ea0*/  ISETP.GT.AND P0, PT, R13, 0x1, P1 ;  /* 0x000000010d00780c */ /* 0x000fc80000f04270 */
[----:B------:R-:W-:-:S04]  /*3eb0*/  ISETP.LT.OR P0, PT, R15, 0x2, P0 ;  /* 0x000000020f00780c */ /* 0x000fc80000701670 */
[----:B------:R-:W-:Y:S02]  /*3ec0*/  FSEL R8, R45, -INF , !P0 ;  /* 0xff8000002d087808 */ /* 0x000fe40004000000 */
[----:B------:R-:W-:Y:S01]  /*3ed0*/  ISETP.GT.AND P0, PT, R13, 0x8, P1 ;  /* 0x000000080d00780c */ /* 0x000fe20000f04270 */
[----:B-1----:R-:W-:-:S03]  /*3ee0*/  IMAD.IADD R7, R7, 0x1, R16 ;  /* 0x0000000107077824 */ /* 0x002fc600078e0210 */
[----:B------:R-:W-:Y:S02]  /*3ef0*/  ISETP.LT.OR P0, PT, R15, 0x9, P0 ;  /* 0x000000090f00780c */ /* 0x000fe40000701670 */
[----:B------:R-:W-:Y:S01]  /*3f00*/  IMNMX R0, R7, R0, PT ;  /* 0x0000000007007217 */ /* 0x000fe20003800200 */
[----:B------:R-:W-:Y:S01]  /*3f10*/  IMAD.IADD R7, R5, 0x1, R16 ;  /* 0x0000000105077824 */ /* 0x000fe200078e0210 */
[----:B------:R-:W-:Y:S02]  /*3f20*/  FSEL R40, R40, -INF , !P0 ;  /* 0xff80000028287808 */ /* 0x000fe40004000000 */
[----:B------:R-:W-:-:S04]  /*3f30*/  ISETP.GT.AND P0, PT, R13, 0x9, P1 ;  /* 0x000000090d00780c */ /* 0x000fc80000f04270 */
[----:B------:R-:W-:-:S04]  /*3f40*/  ISETP.LT.OR P0, PT, R15, 0xa, P0 ;  /* 0x0000000a0f00780c */ /* 0x000fc80000701670 */
        /* <DEDUP_REMOVED lines=37> */
[----:B------:R-:W-:-:S13]  /*41a0*/  PLOP3.LUT P0, PT, PT, PT, UP0, 0x40, 0x0 ;  /* 0x000000000000781c */ /* 0x000fda0003f0e808 */
        /* <DEDUP_REMOVED lines=13> */
.L_x_1980:
[----:B------:R-:W-:-:S04]  /*4280*/  MOV R5, c[0x0][0x32c] ;  /* 0x0000cb0000057a02 */ /* 0x000fc80000000f00 */
[----:B------:R-:W-:-:S13]  /*4290*/  ISETP.NE.AND P0, PT, R5, 0x1, PT ;  /* 0x000000010500780c */ /* 0x000fda0003f05270 */
[----:B------:R-:W-:-:S05]  /*42a0*/  @P0 IMAD.HI.U32 R5, R11, c[0x0][0x330], RZ ;  /* 0x0000cc000b050a27 */ /* 0x000fca00078e00ff */
[----:B------:R-:W-:Y:S02]  /*42b0*/  @P0 SHF.R.U32.HI R11, RZ, c[0x0][0x334], R5 ;  /* 0x0000cd00ff0b0a19 */ /* 0x000fe40000011605 */
.L_x_1981:
[----:B------:R-:W-:Y:S05]  /*42c0*/  BSYNC B0 ;  /* 0x0000000000007941 */ /* 0x000fea0003800000 */
.L_x_1979:
[----:B------:R-:W-:-:S04]  /*42d0*/  IMAD R16, R11, c[0x0][0x32c], -R80 ;  /* 0x0000cb000b107a24 */ /* 0x000fc800078e0a50 */
[----:B------:R-:W-:-:S05]  /*42e0*/  IMAD.IADD R16, R16, 0x1, -R237 ;  /* 0x0000000110107824 */ /* 0x000fca00078e0aed */
[----:B------:R-:W-:Y:S02]  /*42f0*/  IADD3 R5, R16, c[0x0][0x32c], RZ ;  /* 0x0000cb0010057a10 */ /* 0x000fe40007ffe0ff */
[----:B------:R-:W-:Y:S02]  /*4300*/  IMNMX R7, R7, R16, !PT ;  /* 0x0000001007077217 */ /* 0x000fe40007800200 */
[----:B------:R-:W-:Y:S02]  /*4310*/  IMNMX R0, R0, R5, PT ;  /* 0x0000000500007217 */ /* 0x000fe40003800200 */
.L_x_1978:
[----:B------:R-:W-:Y:S01]  /*4320*/  ISETP.GT.AND P0, PT, R7, 0x8, P1 ;  /* 0x000000080700780c */ /* 0x000fe20000f04270 */
[----:B------:R-:W-:Y:S01]  /*4330*/  IMAD.SHL.U32 R227, R4, 0x2, RZ ;  /* 0x0000000204e37824 */ /* 0x000fe200078e00ff */
[----:B------:R-:W-:Y:S01]  /*4340*/  FMNMX.FTZ R11, R44, R8, !PT ;  /* 0x000000082c0b7209 */ /* 0x000fe20007810000 */
[----:B------:R-:W-:Y:S01]  /*4350*/  @UP1 USHF.L.U32 UR25, UR25, 0x7, URZ ;  /* 0x0000000719191899 */ /* 0x000fe2000800063f */
[----:B------:R-:W-:Y:S01]  /*4360*/  ISETP.LT.OR P0, PT, R0, 0x9, P0 ;  /* 0x000000090000780c */ /* 0x000fe20000701670 */
[--C-:B------:R-:W-:Y:S01]  /*4370*/  IMAD R222, R2, 0x2, R227.reuse ;  /* 0x0000000202de7824 */ /* 0x100fe200078e02e3 */
[----:B------:R-:W-:Y:S01]  /*4380*/  FMNMX.FTZ R11, R40, R11, !PT ;  /* 0x0000000b280b7209 */ /* 0x000fe20007810000 */
[C---:B------:R-:W-:Y:S01]  /*4390*/  IMAD R221, R3.reuse, 0x2, R227 ;  /* 0x0000000203dd7824 */ /* 0x040fe200078e02e3 */
[----:B------:R-:W-:Y:S01]  /*43a0*/  FSEL R5, R42, -INF , !P0 ;  /* 0xff8000002a057808 */ /* 0x000fe20004000000 */
[----:B------:R-:W-:Y:S01]  /*43b0*/  IMAD R220, R3, 0x2, R222 ;  /* 0x0000000203dc7824 */ /* 0x000fe200078e02de */
[----:B------:R-:W-:Y:S01]  /*43c0*/  ISETP.GT.AND P0, PT, R7, 0x9, P1 ;  /* 0x000000090700780c */ /* 0x000fe20000f04270 */
[----:B------:R-:W-:Y:S01]  /*43d0*/  LDSM.16.MT88.4 R140, [R222+0x100] ;  /* 0x00010000de8c783b */ /* 0x000fe20000004200 */
[----:B------:R-:W-:Y:S01]  /*43e0*/  FMNMX.FTZ R11, R14, R11, !PT ;  /* 0x0000000b0e0b7209 */ /* 0x000fe20007810000 */
[----:B------:R-:W-:Y:S01]  /*43f0*/  ULDC.64 UR4, c[0x0][0x2c8] ;  /* 0x0000b20000047ab9 */ /* 0x000fe20000000a00 */
[----:B------:R-:W-:Y:S01]  /*4400*/  ISETP.LT.OR P0, PT, R0, 0xa, P0 ;  /* 0x0000000a0000780c */ /* 0x000fe20000701670 */
[----:B------:R-:W-:Y:S01]  /*4410*/  LDSM.16.MT88.4 R132, [R227+0x100] ;  /* 0x00010000e384783b */ /* 0x000fe20000004200 */
[----:B------:R-:W-:Y:S01]  /*4420*/  FMNMX.FTZ R11, R12, R11, !PT ;  /* 0x0000000b0c0b7209 */ /* 0x000fe20007810000 */
[----:B------:R-:W-:Y:S01]  /*4430*/  UIMAD.WIDE.U32 UR26, UR25, UR4, URZ ;  /* 0x00000004191a72a5 */ /* 0x000fe2000f8e003f */
[----:B------:R-:W-:Y:S01]  /*4440*/  FSEL R43, R43, -INF , !P0 ;  /* 0xff8000002b2b7808 */ /* 0x000fe20004000000 */
[----:B------:R-:W-:Y:S01]  /*4450*/  LDSM.16.MT88.4 R148, [R221+0x100] ;  /* 0x00010000dd94783b */ /* 0x000fe20000004200 */
[C---:B------:R-:W-:Y:S01]  /*4460*/  ISETP.GT.AND P0, PT, R7.reuse, 0x10, P1 ;  /* 0x000000100700780c */ /* 0x040fe20000f04270 */
[----:B------:R-:W-:Y:S01]  /*4470*/  UIADD3 UR20, UR20, -0x2, URZ ;  /* 0xfffffffe14147890 */ /* 0x000fe2000fffe03f */
[----:B------:R-:W-:Y:S01]  /*4480*/  FMNMX.FTZ R11, R6, R11, !PT ;  /* 0x0000000b060b7209 */ /* 0x000fe20007810000 */
[----:B------:R-:W-:Y:S01]  /*4490*/  LDSM.16.MT88.4 R156, [R220+0x100] ;  /* 0x00010000dc9c783b */ /* 0x000fe20000004200 */
[----:B------:R-:W-:Y:S01]  /*44a0*/  ISETP.LT.OR P0, PT, R0, 0x11, P0 ;  /* 0x000000110000780c */ /* 0x000fe20000701670 */
[----:B------:R-:W-:Y:S01]  /*44b0*/  @UP1 UMOV UR25, UR27 ;  /* 0x0000001b00191c82 */ /* 0x000fe20008000000 */
[----:B------:R-:W-:Y:S01]  /*44c0*/  FMNMX.FTZ R11, R32, R11, !PT ;  /* 0x0000000b200b7209 */ /* 0x000fe20007810000 */
[----:B------:R-:W-:Y:S01]  /*44d0*/  LDSM.16.MT88.4 R48, [R222+0x2100] ;  /* 0x00210000de30783b */ /* 0x000fe20000004200 */
[----:B------:R-:W-:Y:S01]  /*44e0*/  FSEL R19, R38, -INF , !P0 ;  /* 0xff80000026137808 */ /* 0x000fe20004000000 */
[----:B------:R-:W-:Y:S01]  /*44f0*/  @UP1 USHF.R.U32.HI UR24, URZ, UR5, UR25 ;  /* 0x000000053f181299 */ /* 0x000fe20008011619 */
[----:B------:R-:W-:Y:S01]  /*4500*/  ISETP.GT.AND P0, PT, R7, 0x11, P1 ;  /* 0x000000110700780c */ /* 0x000fe20000f04270 */
[----:B------:R-:W-:Y:S01]  /*4510*/  LDSM.16.MT88.4 R56, [R221+0x2100] ;  /* 0x00210000dd38783b */ /* 0x000fe20000004200 */
[----:B------:R-:W-:Y:S01]  /*4520*/  FMNMX.FTZ R11, R10, R11, !PT ;  /* 0x0000000b0a0b7209 */ /* 0x000fe20007810000 */
[----:B------:R-:W-:Y:S01]  /*4530*/  UIADD3 UR4, UR21, UR24, URZ ;  /* 0x0000001815047290 */ /* 0x000fe2000fffe03f */
[----:B------:R-:W-:Y:S01]  /*4540*/  ISETP.LT.OR P0, PT, R0, 0x12, P0 ;  /* 0x000000120000780c */ /* 0x000fe20000701670 */
[----:B------:R-:W-:Y:S01]  /*4550*/  LDSM.16.MT88.4 R64, [R220+0x2100] ;  /* 0x00210000dc40783b */ /* 0x000fe20000004200 */
[----:B------:R-:W-:Y:S01]  /*4560*/  FMNMX.FTZ R11, R180, R11, !PT ;  /* 0x0000000bb40b7209 */ /* 0x000fe20007810000 */
[----:B------:R-:W-:Y:S01]  /*4570*/  ULDC UR21, c[0x0][0x328] ;  /* 0x0000ca0000157ab9 */ /* 0x000fe20000000800 */
[----:B------:R-:W-:Y:S01]  /*4580*/  FSEL R15, R39, -INF , !P0 ;  /* 0xff800000270f7808 */ /* 0x000fe20004000000 */
[----:B------:R-:W-:Y:S01]  /*4590*/  LDSM.16.MT88.4 R80, [R222+0x4100] ;  /* 0x00410000de50783b */ /* 0x000fe20000004200 */
[----:B------:R-:W-:Y:S01]  /*45a0*/  ISETP.GT.AND P0, PT, R7, 0x18, P1 ;  /* 0x000000180700780c */ /* 0x000fe20000f04270 */
[----:B------:R-:W-:Y:S01]  /*45b0*/  UIADD3 UR21, UR4, UR21, URZ ;  /* 0x0000001504157290 */ /* 0x000fe2000fffe03f */
[----:B------:R-:W-:Y:S01]  /*45c0*/  FMNMX.FTZ R11, R190, R11, !PT ;  /* 0x0000000bbe0b7209 */ /* 0x000fe20007810000 */
[----:B------:R-:W-:Y:S01]  /*45d0*/  LDSM.16.MT88.4 R88, [R221+0x4100] ;  /* 0x00410000dd58783b */ /* 0x000fe20000004200 */
[----:B------:R-:W-:-:S02]  /*45e0*/  ISETP.LT.OR P0, PT, R0, 0x19, P0 ;  /* 0x000000190000780c */ /* 0x000fc40000701670 */
[----:B------:R-:W-:Y:S01]  /*45f0*/  FMNMX.FTZ R11, R182, R11, !PT ;  /* 0x0000000bb60b7209 */ /* 0x000fe20007810000 */
[----:B------:R-:W-:Y:S01]  /*4600*/  LDSM.16.MT88.4 R96, [R220+0x4100] ;  /* 0x00410000dc60783b */ /* 0x000fe20000004200 */
[----:B------:R-:W-:Y:S02]  /*4610*/  FSEL R13, R34, -INF , !P0 ;  /* 0xff800000220d7808 */ /* 0x000fe40004000000 */
[----:B------:R-:W-:Y:S01]  /*4620*/  ISETP.GT.AND P0, PT, R7, 0x19, P1 ;  /* 0x000000190700780c */ /* 0x000fe20000f04270 */
[----:B------:R-:W-:Y:S01]  /*4630*/  LDSM.16.MT88.4 R104, [R227+0x6100] ;  /* 0x00610000e368783b */ /* 0x000fe20000004200 */
[----:B------:R-:W-:Y:S02]  /*4640*/  FMNMX.FTZ R11, R188, R11, !PT ;  /* 0x0000000bbc0b7209 */ /* 0x000fe40007810000 */
[----:B------:R-:W-:Y:S01]  /*4650*/  ISETP.LT.OR P0, PT, R0, 0x1a, P0 ;  /* 0x0000001a0000780c */ /* 0x000fe20000701670 */
[----:B------:R-:W-:Y:S01]  /*4660*/  LDSM.16.MT88.4 R112, [R222+0x6100] ;  /* 0x00610000de70783b */ /* 0x000fe20000004200 */
[----:B------:R-:W-:-:S02]  /*4670*/  FMNMX.FTZ R11, R194, R11, !PT ;  /* 0x0000000bc20b7209 */ /* 0x000fc40007810000 */
[----:B------:R-:W-:Y:S01]  /*4680*/  FSEL R17, R35, -INF , !P0 ;  /* 0xff80000023117808 */ /* 0x000fe20004000000 */
[----:B------:R-:W-:Y:S01]  /*4690*/  LDSM.16.MT88.4 R120, [R221+0x6100] ;  /* 0x00610000dd78783b */ /* 0x000fe20000004200 */
[----:B------:R-:W-:Y:S02]  /*46a0*/  ISETP.GT.AND P0, PT, R7, 0x20, P1 ;  /* 0x000000200700780c */ /* 0x000fe40000f04270 */
[----:B------:R-:W-:Y:S02]  /*46b0*/  FMNMX.FTZ R11, R192, R11, !PT ;  /* 0x0000000bc00b7209 */ /* 0x000fe40007810000 */
[----:B------:R-:W-:Y:S02]  /*46c0*/  ISETP.LT.OR P0, PT, R0, 0x21, P0 ;  /* 0x000000210000780c */ /* 0x000fe40000701670 */
[----:B------:R-:W-:Y:S02]  /*46d0*/  FMNMX.FTZ R11, R166, R11, !PT ;  /* 0x0000000ba60b7209 */ /* 0x000fe40007810000 */
[----:B------:R-:W-:-:S02]  /*46e0*/  FSEL R187, R30, -INF , !P0 ;  /* 0xff8000001ebb7808 */ /* 0x000fc40004000000 */
[----:B------:R-:W-:Y:S02]  /*46f0*/  ISETP.GT.AND P0, PT, R7, 0x21, P1 ;  /* 0x000000210700780c */ /* 0x000fe40000f04270 */
[----:B------:R-:W-:Y:S02]  /*4700*/  FMNMX.FTZ R11, R164, R11, !PT ;  /* 0x0000000ba40b7209 */ /* 0x000fe40007810000 */
[----:B------:R-:W-:-:S03]  /*4710*/  ISETP.LT.OR P0, PT, R0, 0x22, P0 ;  /* 0x000000220000780c */ /* 0x000fc60000701670 */
[----:B------:R-:W1:Y:S01]  /*4720*/  SHFL.BFLY PT, R16, R11, 0x2, 0x1f ;  /* 0x0c401f000b107f89 */ /* 0x000e6200000e0000 */
[----:B------:R-:W-:Y:S02]  /*4730*/  FSEL R195, R31, -INF , !P0 ;  /* 0xff8000001fc37808 */ /* 0x000fe40004000000 */
[----:B------:R-:W-:Y:S01]  /*4740*/  ISETP.GT.AND P0, PT, R7, 0x28, P1 ;  /* 0x000000280700780c */ /* 0x000fe20000f04270 */
[----:B------:R-:W-:Y:S03]  /*4750*/  LDSM.16.MT88.4 R28, [R221+0x900] ;  /* 0x00090000dd1c783b */ /* 0x000fe60000004200 */
[----:B------:R-:W-:-:S04]  /*4760*/  ISETP.LT.OR P0, PT, R0, 0x29, P0 ;  /* 0x000000290000780c */ /* 0x000fc80000701670 */
[----:B------:R-:W-:Y:S02]  /*4770*/  FSEL R193, R26, -INF , !P0 ;  /* 0xff8000001ac17808 */ /* 0x000fe40004000000 */
[----:B------:R-:W-:-:S04]  /*4780*/  ISETP.GT.AND P0, PT, R7, 0x29, P1 ;  /* 0x000000290700780c */ /* 0x000fc80000f04270 */
[----:B------:R-:W-:-:S04]  /*4790*/  ISETP.LT.OR P0, PT, R0, 0x2a, P0 ;  /* 0x0000002a0000780c */ /* 0x000fc80000701670 */
[----:B------:R-:W-:Y:S02]  /*47a0*/  FSEL R191, R27, -INF , !P0 ;  /* 0xff8000001bbf7808 */ /* 0x000fe40004000000 */
[----:B------:R-:W-:Y:S01]  /*47b0*/  ISETP.GT.AND P0, PT, R7, 0x30, P1 ;  /* 0x000000300700780c */ /* 0x000fe20000f04270 */
[----:B------:R-:W-:Y:S01]  /*47c0*/  LDSM.16.MT88.4 R24, [R227+0x2900] ;  /* 0x00290000e318783b */ /* 0x000fe20000004200 */
[----:B-1----:R-:W-:Y:S02]  /*47d0*/  FMNMX.FTZ R20, R11, R16, !PT ;  /* 0x000000100b147209 */ /* 0x002fe40007810000 */
[----:B------:R-:W-:-:S04]  /*47e0*/  ISETP.LT.OR P0, PT, R0, 0x31, P0 ;  /* 0x000000310000780c */ /* 0x000fc80000701670 */
[----:B------:R-:W-:Y:S02]  /*47f0*/  FSEL R165, R74, -INF , !P0 ;  /* 0xff8000004aa57808 */ /* 0x000fe40004000000 */
[----:B------:R-:W-:-:S04]  /*4800*/  ISETP.GT.AND P0, PT, R7, 0x31, P1 ;  /* 0x000000310700780c */ /* 0x000fc80000f04270 */
[----:B------:R-:W-:-:S04]  /*4810*/  ISETP.LT.OR P0, PT, R0, 0x32, P0 ;  /* 0x000000320000780c */ /* 0x000fc80000701670 */
[----:B------:R-:W-:Y:S02]  /*4820*/  FSEL R189, R75, -INF , !P0 ;  /* 0xff8000004bbd7808 */ /* 0x000fe40004000000 */
[----:B------:R-:W-:Y:S01]  /*4830*/  ISETP.GT.AND P0, PT, R7, 0x1, P1 ;  /* 0x000000010700780c */ /* 0x000fe20000f04270 */
[----:B------:R-:W-:Y:S03]  /*4840*/  LDSM.16.MT88.4 R72, [R227+0x4100] ;  /* 0x00410000e348783b */ /* 0x000fe60000004200 */
[----:B------:R-:W-:-:S04]  /*4850*/  ISETP.LT.OR P0, PT, R0, 0x2, P0 ;  /* 0x000000020000780c */ /* 0x000fc80000701670 */
[----:B------:R-:W-:Y:S02]  /*4860*/  FSEL R47, R47, -INF , !P0 ;  /* 0xff8000002f2f7808 */ /* 0x000fe40004000000 */
[----:B------:R-:W-:-:S04]  /*4870*/  ISETP.GT.AND P0, PT, R7, RZ, P1 ;  /* 0x000000ff0700720c */ /* 0x000fc80000f04270 */
[----:B------:R-:W-:-:S04]  /*4880*/  ISETP.LT.OR P0, PT, R0, 0x1, P0 ;  /* 0x000000010000780c */ /* 0x000fc80000701670 */
[----:B------:R-:W-:Y:S02]  /*4890*/  FSEL R46, R46, -INF , !P0 ;  /* 0xff8000002e2e7808 */ /* 0x000fe40004000000 */
[----:B------:R-:W-:Y:S02]  /*48a0*/  ISETP.GT.AND P0, PT, R7, 0x38, P1 ;  /* 0x000000380700780c */ /* 0x000fe40000f04270 */
[----:B------:R-:W-:Y:S02]  /*48b0*/  FMNMX.FTZ R18, R46, R47, !PT ;  /* 0x0000002f2e127209 */ /* 0x000fe40007810000 */
[----:B------:R-:W-:Y:S02]  /*48c0*/  ISETP.LT.OR P0, PT, R0, 0x39, P0 ;  /* 0x000000390000780c */ /* 0x000fe40000701670 */
[----:B------:R-:W-:Y:S02]  /*48d0*/  FMNMX.FTZ R18, R5, R18, !PT ;  /* 0x0000001205127209 */ /* 0x000fe40007810000 */
[----:B------:R-:W-:-:S02]  /*48e0*/  FSEL R185, R70, -INF , !P0 ;  /* 0xff80000046b97808 */ /* 0x000fc40004000000 */
[----:B------:R-:W-:Y:S02]  /*48f0*/  FMNMX.FTZ R18, R43, R18, !PT ;  /* 0x000000122b127209 */ /* 0x000fe40007810000 */
[----:B------:R-:W-:Y:S02]  /*4900*/  ISETP.GT.AND P0, PT, R7, 0x39, P1 ;  /* 0x000000390700780c */ /* 0x000fe40000f04270 */
[----:B------:R-:W-:Y:S02]  /*4910*/  FMNMX.FTZ R18, R19, R18, !PT ;  /* 0x0000001213127209 */ /* 0x000fe40007810000 */
[----:B------:R-:W-:Y:S02]  /*4920*/  ISETP.LT.OR P0, PT, R0, 0x3a, P0 ;  /* 0x0000003a0000780c */ /* 0x000fe40000701670 */
[----:B------:R-:W-:Y:S02]  /*4930*/  FMNMX.FTZ R18, R15, R18, !PT ;  /* 0x000000120f127209 */ /* 0x000fe40007810000 */
[----:B------:R-:W-:-:S02]  /*4940*/  FSEL R184, R71, -INF , !P0 ;  /* 0xff80000047b87808 */ /* 0x000fc40004000000 */
[----:B------:R-:W-:-:S04]  /*4950*/  FMNMX.FTZ R18, R13, R18, !PT ;  /* 0x000000120d127209 */ /* 0x000fc80007810000 */
        /* <DEDUP_REMOVED lines=8> */
[----:B------:R-:W-:Y:S02]  /*49e0*/  FMNMX.FTZ R18, R184, R7, !PT ;  /* 0x00000007b8127209 */ /* 0x000fe40007810000 */
[----:B------:R-:W1:Y:S04]  /*49f0*/  SHFL.BFLY PT, R7, R20, 0x1, 0x1f ;  /* 0x0c201f0014077f89 */ /* 0x000e6800000e0000 */
[----:B------:R-:W2:Y:S01]  /*4a00*/  SHFL.BFLY PT, R21, R18, 0x2, 0x1f ;  /* 0x0c401f0012157f89 */ /* 0x000ea200000e0000 */
[----:B-1----:R-:W-:Y:S02]  /*4a10*/  FMNMX.FTZ R0, R20, R7, !PT ;  /* 0x0000000714007209 */ /* 0x002fe40007810000 */
[----:B--2---:R-:W-:-:S03]  /*4a20*/  FMNMX.FTZ R16, R18, R21, !PT ;  /* 0x0000001512107209 */ /* 0x004fc60007810000 */
[C---:B------:R-:W-:Y:S01]  /*4a30*/  FMUL.FTZ R167, R0.reuse, c[0x0][0x2d0] ;  /* 0x0000b40000a77a20 */ /* 0x040fe20000410000 */
[----:B------:R-:W-:Y:S01]  /*4a40*/  FSETP.NEU.FTZ.AND P0, PT, R0, -INF , PT ;  /* 0xff8000000000780b */ /* 0x000fe20003f1d000 */
[----:B------:R-:W-:Y:S03]  /*4a50*/  LDSM.16.MT88.4 R20, [R220+0x900] ;  /* 0x00090000dc14783b */ /* 0x000fe60000004200 */
[----:B------:R-:W-:Y:S01]  /*4a60*/  FSEL R167, R167, RZ, P0 ;  /* 0x000000ffa7a77208 */ /* 0x000fe20000000000 */
[----:B------:R-:W1:Y:S04]  /*4a70*/  SHFL.BFLY PT, R7, R16, 0x1, 0x1f ;  /* 0x0c201f0010077f89 */ /* 0x000e6800000e0000 */
[----:B------:R-:W-:-:S02]  /*4a80*/  FFMA.FTZ R178, R8, c[0x0][0x2d0], -R167 ;  /* 0x0000b40008b27a23 */ /* 0x000fc400000108a7 */
[--C-:B------:R-:W-:Y:S02]  /*4a90*/  FFMA.FTZ R179, R44, c[0x0][0x2d0], -R167.reuse ;  /* 0x0000b4002cb37a23 */ /* 0x100fe400000108a7 */
        /* <DEDUP_REMOVED lines=8> */
[----:B------:R-:W-:Y:S01]  /*4b20*/  LDSM.16.MT88.4 R32, [R227+0x900] ;  /* 0x00090000e320783b */ /* 0x000fe20000004200 */
[--C-:B------:R-:W-:Y:S02]  /*4b30*/  FFMA.FTZ R181, R190, c[0x0][0x2d0], -R167.reuse ;  /* 0x0000b400beb57a23 */ /* 0x100fe400000108a7 */
[--C-:B------:R-:W-:Y:S01]  /*4b40*/  FFMA.FTZ R183, R188, c[0x0][0x2d0], -R167.reuse ;  /* 0x0000b400bcb77a23 */ /* 0x100fe200000108a7 */
[----:B-1----:R-:W-:Y:S01]  /*4b50*/  FMNMX.FTZ R8, R7, R16, !PT ;  /* 0x0000001007087209 */ /* 0x002fe20007810000 */
[----:B------:R-:W-:Y:S02]  /*4b60*/  FFMA.FTZ R180, R180, c[0x0][0x2d0], -R167 ;  /* 0x0000b400b4b47a23 */ /* 0x000fe400000108a7 */
[----:B------:R-:W-:Y:S01]  /*4b70*/  MUFU.EX2 R176, R176 ;  /* 0x000000b000b07308 */ /* 0x000fe20000000800 */
[C---:B------:R-:W-:Y:S01]  /*4b80*/  FSETP.NEU.FTZ.AND P0, PT, R8.reuse, -INF , PT ;  /* 0xff8000000800780b */ /* 0x040fe20003f1d000 */
[----:B------:R-:W-:-:S02]  /*4b90*/  FMUL.FTZ R186, R8, c[0x0][0x2d0] ;  /* 0x0000b40008ba7a20 */ /* 0x000fc40000410000 */
[--C-:B------:R-:W-:Y:S02]  /*4ba0*/  FFMA.FTZ R182, R182, c[0x0][0x2d0], -R167.reuse ;  /* 0x0000b400b6b67a23 */ /* 0x100fe400000108a7 */
[----:B------:R-:W-:Y:S01]  /*4bb0*/  FFMA.FTZ R192, R192, c[0x0][0x2d0], -R167 ;  /* 0x0000b400c0c07a23 */ /* 0x000fe200000108a7 */
[----:B------:R-:W-:Y:S01]  /*4bc0*/  FSEL R186, R186, RZ, P0 ;  /* 0x000000ffbaba7208 */ /* 0x000fe20000000000 */
[----:B------:R-:W1:Y:S01]  /*4bd0*/  MUFU.EX2 R173, R173 ;  /* 0x000000ad00ad7308 */ /* 0x000e620000000800 */
[----:B--2---:R-:W-:Y:S01]  /*4be0*/  F2FP.PACK_AB R128, R178, R179 ;  /* 0x000000b3b280723e */ /* 0x004fe200000000ff */
[----:B------:R-:W-:Y:S01]  /*4bf0*/  FADD.FTZ R179, R179, R178 ;  /* 0x000000b2b3b37221 */ /* 0x000fe20000010000 */
[----:B------:R-:W-:Y:S01]  /*4c00*/  PLOP3.LUT P0, PT, PT, PT, UP0, 0x40, 0x0 ;  /* 0x000000000000781c */ /* 0x000fe20003f0e808 */
[--C-:B------:R-:W-:Y:S02]  /*4c10*/  FFMA.FTZ R172, R46, c[0x0][0x2d0], -R186.reuse ;  /* 0x0000b4002eac7a23 */ /* 0x100fe400000108ba */
[----:B------:R-:W-:-:S02]  /*4c20*/  FFMA.FTZ R175, R47, c[0x0][0x2d0], -R186 ;  /* 0x0000b4002faf7a23 */ /* 0x000fc400000108ba */
[--C-:B------:R-:W-:Y:S01]  /*4c30*/  FFMA.FTZ R177, R5, c[0x0][0x2d0], -R186.reuse ;  /* 0x0000b40005b17a23 */ /* 0x100fe200000108ba */
[----:B------:R-:W-:Y:S01]  /*4c40*/  MUFU.EX2 R174, R174 ;  /* 0x000000ae00ae7308 */ /* 0x000fe20000000800 */
[--C-:B------:R-:W-:Y:S01]  /*4c50*/  FFMA.FTZ R168, R43, c[0x0][0x2d0], -R186.reuse ;  /* 0x0000b4002ba87a23 */ /* 0x100fe200000108ba */
[----:B------:R-:W-:Y:S01]  /*4c60*/  LDSM.16.MT88.4 R4, [R220+0x6100] ;  /* 0x00610000dc04783b */ /* 0x000fe20000004200 */
[--C-:B------:R-:W-:Y:S02]  /*4c70*/  FFMA.FTZ R10, R15, c[0x0][0x2d0], -R186.reuse ;  /* 0x0000b4000f0a7a23 */ /* 0x100fe400000108ba */
[--C-:B------:R-:W-:Y:S01]  /*4c80*/  FFMA.FTZ R3, R13, c[0x0][0x2d0], -R186.reuse ;  /* 0x0000b4000d037a23 */ /* 0x100fe200000108ba */
[----:B------:R-:W2:Y:S01]  /*4c90*/  LDSM.16.MT88.4 R40, [R227+0x2100] ;  /* 0x00210000e328783b */ /* 0x000ea20000004200 */
[----:B-1----:R-:W-:Y:S01]  /*4ca0*/  F2FP.PACK_AB R130, R173, R176 ;  /* 0x000000b0ad82723e */ /* 0x002fe200000000ff */
[----:B------:R-:W-:Y:S01]  /*4cb0*/  MUFU.EX2 R172, R172 ;  /* 0x000000ac00ac7308 */ /* 0x000fe20000000800 */
[--C-:B------:R-:W-:Y:S01]  /*4cc0*/  FFMA.FTZ R169, R19, c[0x0][0x2d0], -R186.reuse ;  /* 0x0000b40013a97a23 */ /* 0x100fe200000108ba */
[----:B------:R-:W1:Y:S01]  /*4cd0*/  LDSM.16.MT88.4 R12, [R222+0x900] ;  /* 0x00090000de0c783b */ /* 0x000e620000004200 */
[----:B------:R-:W-:-:S02]  /*4ce0*/  FFMA.FTZ R2, R17, c[0x0][0x2d0], -R186 ;  /* 0x0000b40011027a23 */ /* 0x000fc400000108ba */
[--C-:B------:R-:W-:Y:S01]  /*4cf0*/  FFMA.FTZ R187, R187, c[0x0][0x2d0], -R186.reuse ;  /* 0x0000b400bbbb7a23 */ /* 0x100fe200000108ba */
[----:B------:R-:W3:Y:S01]  /*4d00*/  LDSM.16.MT88.4 R16, [R222+0x2900] ;  /* 0x00290000de10783b */ /* 0x000ee20000004200 */
[--C-:B------:R-:W-:Y:S01]  /*4d10*/  FFMA.FTZ R188, R195, c[0x0][0x2d0], -R186.reuse ;  /* 0x0000b400c3bc7a23 */ /* 0x100fe200000108ba */
[----:B------:R-:W4:Y:S01]  /*4d20*/  MUFU.EX2 R175, R175 ;  /* 0x000000af00af7308 */ /* 0x000f220000000800 */
[--C-:B------:R-:W-:Y:S02]  /*4d30*/  FFMA.FTZ R190, R193, c[0x0][0x2d0], -R186.reuse ;  /* 0x0000b400c1be7a23 */ /* 0x100fe400000108ba */
[----:B------:R-:W-:Y:S02]  /*4d40*/  FFMA.FTZ R191, R191, c[0x0][0x2d0], -R186 ;  /* 0x0000b400bfbf7a23 */ /* 0x000fe400000108ba */
[--C-:B------:R-:W-:Y:S02]  /*4d50*/  FFMA.FTZ R193, R194, c[0x0][0x2d0], -R167.reuse ;  /* 0x0000b400c2c17a23 */ /* 0x100fe400000108a7 */
[--C-:B------:R-:W-:Y:S01]  /*4d60*/  FFMA.FTZ R194, R166, c[0x0][0x2d0], -R167.reuse ;  /* 0x0000b400a6c27a23 */ /* 0x100fe200000108a7 */
[----:B------:R-:W-:Y:S01]  /*4d70*/  MUFU.EX2 R177, R177 ;  /* 0x000000b100b17308 */ /* 0x000fe20000000800 */
[----:B------:R-:W-:-:S02]  /*4d80*/  FFMA.FTZ R195, R164, c[0x0][0x2d0], -R167 ;  /* 0x0000b400a4c37a23 */ /* 0x000fc400000108a7 */
[--C-:B------:R-:W-:Y:S02]  /*4d90*/  FFMA.FTZ R196, R165, c[0x0][0x2d0], -R186.reuse ;  /* 0x0000b400a5c47a23 */ /* 0x100fe400000108ba */
[--C-:B------:R-:W-:Y:S01]  /*4da0*/  FFMA.FTZ R189, R189, c[0x0][0x2d0], -R186.reuse ;  /* 0x0000b400bdbd7a23 */ /* 0x100fe200000108ba */
[----:B------:R-:W-:Y:S01]  /*4db0*/  LDSM.16.MT88.4 R164, [R227+0x1900] ;  /* 0x00190000e3a4783b */ /* 0x000fe20000004200 */
[--C-:B------:R-:W-:Y:S01]  /*4dc0*/  FFMA.FTZ R185, R185, c[0x0][0x2d0], -R186.reuse ;  /* 0x0000b400b9b97a23 */ /* 0x100fe200000108ba */
[----:B------:R-:W5:Y:S01]  /*4dd0*/  MUFU.EX2 R168, R168 ;  /* 0x000000a800a87308 */ /* 0x000f620000000800 */
[----:B----4-:R-:W-:Y:S01]  /*4de0*/  F2FP.PACK_AB R129, R175, R172 ;  /* 0x000000acaf81723e */ /* 0x010fe200000000ff */
[----:B------:R-:W-:Y:S02]  /*4df0*/  FFMA.FTZ R184, R184, c[0x0][0x2d0], -R186 ;  /* 0x0000b400b8b87a23 */ /* 0x000fe400000108ba */
[----:B------:R-:W-:Y:S02]  /*4e00*/  FADD.FTZ R172, R172, R175 ;  /* 0x000000afacac7221 */ /* 0x000fe40000010000 */
[----:B------:R-:W-:-:S02]  /*4e10*/  FADD.FTZ R176, R176, R179 ;  /* 0x000000b3b0b07221 */ /* 0x000fc40000010000 */
[----:B------:R-:W4:Y:S02]  /*4e20*/  MUFU.EX2 R171, R171 ;  /* 0x000000ab00ab7308 */ /* 0x000f240000000800 */
[----:B------:R-:W-:Y:S01]  /*4e30*/  FADD.FTZ R173, R173, R176 ;  /* 0x000000b0adad7221 */ /* 0x000fe20000010000 */
[----:B-----5:R-:W-:-:S05]  /*4e40*/  F2FP.PACK_AB R131, R168, R177 ;  /* 0x000000b1a883723e */ /* 0x020fca00000000ff */
[----:B------:R-:W-:Y:S01]  /*4e50*/  MUFU.EX2 R170, R170 ;  /* 0x000000aa00aa7308 */ /* 0x000fe20000000800 */
[----:B------:R-:W-:-:S04]  /*4e60*/  FADD.FTZ R177, R177, R172 ;  /* 0x000000acb1b17221 */ /* 0x000fc80000010000 */
[----:B------:R-:W-:Y:S01]  /*4e70*/  FADD.FTZ R168, R168, R177 ;  /* 0x000000b1a8a87221 */ /* 0x000fe20000010000 */
[C---:B------:R-:W-:Y:S02]  /*4e80*/  HMMA.16816.F32 R136, R128.reuse, R140, RZ ;  /* 0x0000008c8088723c */ /* 0x040fe400000018ff */
[----:B------:R-:W-:Y:S06]  /*4e90*/  MUFU.EX2 R11, R11 ;  /* 0x0000000b000b7308 */ /* 0x000fec0000000800 */
[C---:B------:R-:W-:Y:S02]  /*4ea0*/  HMMA.16816.F32 R140, R128.reuse, R142, RZ ;  /* 0x0000008e808c723c */ /* 0x040fe400000018ff */
[----:B------:R-:W-:Y:S06]  /*4eb0*/  MUFU.EX2 R169, R169 ;  /* 0x000000a900a97308 */ /* 0x000fec0000000800 */
[C---:B------:R-:W-:Y:S02]  /*4ec0*/  HMMA.16816.F32 R160, R128.reuse, R132, RZ ;  /* 0x0000008480a0723c */ /* 0x040fe400000018ff */
[----:B------:R-:W5:Y:S06]  /*4ed0*/  MUFU.EX2 R10, R10 ;  /* 0x0000000a000a7308 */ /* 0x000f6c0000000800 */
[C---:B------:R-:W-:Y:S02]  /*4ee0*/  HMMA.16816.F32 R144, R128.reuse, R148, RZ ;  /* 0x000000948090723c */ /* 0x040fe400000018ff */
[----:B------:R-:W-:Y:S06]  /*4ef0*/  MUFU.EX2 R3, R3 ;  /* 0x0000000300037308 */ /* 0x000fec0000000800 */
[C---:B------:R-:W-:Y:S02]  /*4f00*/  HMMA.16816.F32 R152, R128.reuse, R156, RZ ;  /* 0x0000009c8098723c */ /* 0x040fe400000018ff */
[----:B------:R-:W1:Y:S06]  /*4f10*/  MUFU.EX2 R2, R2 ;  /* 0x0000000200027308 */ /* 0x000e6c0000000800 */
[C---:B--2---:R-:W-:Y:S02]  /*4f20*/  HMMA.16816.F32 R36, R128.reuse, R40, RZ ;  /* 0x000000288024723c */ /* 0x044fe400000018ff */
[----:B------:R-:W-:Y:S06]  /*4f30*/  MUFU.EX2 R180, R180 ;  /* 0x000000b400b47308 */ /* 0x000fec0000000800 */
[C---:B------:R-:W-:Y:S02]  /*4f40*/  HMMA.16816.F32 R44, R128.reuse, R48, RZ ;  /* 0x00000030802c723c */ /* 0x040fe400000018ff */
[----:B------:R-:W2:Y:S06]  /*4f50*/  MUFU.EX2 R181, R181 ;  /* 0x000000b500b57308 */ /* 0x000eac0000000800 */
[C---:B------:R-:W-:Y:S02]  /*4f60*/  HMMA.16816.F32 R52, R128.reuse, R56, RZ ;  /* 0x000000388034723c */ /* 0x040fe400000018ff */
[----:B------:R-:W-:Y:S06]  /*4f70*/  MUFU.EX2 R182, R182 ;  /* 0x000000b600b67308 */ /* 0x000fec0000000800 */
[C---:B------:R-:W-:Y:S02]  /*4f80*/  HMMA.16816.F32 R60, R128.reuse, R64, RZ ;  /* 0x00000040803c723c */ /* 0x040fe400000018ff */
[----:B------:R-:W1:Y:S06]  /*4f90*/  MUFU.EX2 R183, R183 ;  /* 0x000000b700b77308 */ /* 0x000e6c0000000800 */
        /* <DEDUP_REMOVED lines=24> */
[C---:B------:R-:W-:Y:S08]  /*5120*/  HMMA.16816.F32 R56, R128.reuse, R58, RZ ;  /* 0x0000003a8038723c */ /* 0x040ff000000018ff */
        /* <DEDUP_REMOVED lines=8> */
[C---:B------:R-:W-:Y:S07]  /*51b0*/  HMMA.16816.F32 R124, R128.reuse, R4, RZ ;  /* 0x00000004807c723c */ /* 0x040fee00000018ff */
[----:B----4-:R-:W-:Y:S01]  /*51c0*/  F2FP.PACK_AB R4, R171, R174 ;  /* 0x000000aeab04723e */ /* 0x010fe200000000ff */
[----:B------:R-:W-:Y:S01]  /*51d0*/  HMMA.16816.F32 R128, R128, R6, RZ ;  /* 0x000000068080723c */ /* 0x000fe200000018ff */
[----:B-----5:R-:W-:Y:S01]  /*51e0*/  F2FP.PACK_AB R5, R10, R169 ;  /* 0x000000a90a05723e */ /* 0x020fe200000000ff */
[----:B------:R-:W-:-:S02]  /*51f0*/  FADD.FTZ R174, R174, R173 ;  /* 0x000000adaeae7221 */ /* 0x000fc40000010000 */
[----:B------:R-:W-:Y:S02]  /*5200*/  FADD.FTZ R169, R169, R168 ;  /* 0x000000a8a9a97221 */ /* 0x000fe40000010000 */
[----:B------:R-:W-:Y:S01]  /*5210*/  FADD.FTZ R171, R171, R174 ;  /* 0x000000aeabab7221 */ /* 0x000fe20000010000 */
[----:B------:R-:W-:Y:S01]  /*5220*/  F2FP.PACK_AB R6, R11, R170 ;  /* 0x000000aa0b06723e */ /* 0x000fe200000000ff */
[----:B------:R-:W-:Y:S01]  /*5230*/  FADD.FTZ R10, R10, R169 ;  /* 0x000000a90a0a7221 */ /* 0x000fe20000010000 */
[----:B-1----:R-:W-:Y:S01]  /*5240*/  F2FP.PACK_AB R7, R2, R3 ;  /* 0x000000030207723e */ /* 0x002fe200000000ff */
[----:B------:R-:W-:Y:S02]  /*5250*/  FADD.FTZ R170, R170, R171 ;  /* 0x000000abaaaa7221 */ /* 0x000fe40000010000 */
[----:B------:R-:W-:Y:S02]  /*5260*/  FADD.FTZ R3, R3, R10 ;  /* 0x0000000a03037221 */ /* 0x000fe40000010000 */
[----:B------:R-:W-:-:S02]  /*5270*/  FADD.FTZ R11, R11, R170 ;  /* 0x000000aa0b0b7221 */ /* 0x000fc40000010000 */
[----:B------:R-:W-:Y:S01]  /*5280*/  HMMA.16816.F32 R136, R4, R12, R136 ;  /* 0x0000000c0488723c */ /* 0x000fe20000001888 */
[----:B------:R-:W-:-:S07]  /*5290*/  FADD.FTZ R2, R2, R3 ;  /* 0x0000000302027221 */ /* 0x000fce0000010000 */
[C---:B------:R-:W-:Y:S01]  /*52a0*/  HMMA.16816.F32 R140, R4.reuse, R14, R140 ;  /* 0x0000000e048c723c */ /* 0x040fe2000000188c */
[----:B------:R-:W1:Y:S07]  /*52b0*/  LDSM.16.MT88.4 R12, [R221+0x2900] ;  /* 0x00290000dd0c783b */ /* 0x000e6e0000004200 */
[C---:B---3--:R-:W-:Y:S08]  /*52c0*/  HMMA.16816.F32 R44, R4.reuse, R16, R44 ;  /* 0x00000010042c723c */ /* 0x048ff0000000182c */
[C---:B------:R-:W-:Y:S01]  /*52d0*/  HMMA.16816.F32 R48, R4.reuse, R18, R48 ;  /* 0x000000120430723c */ /* 0x040fe20000001830 */
[----:B------:R-:W3:Y:S07]  /*52e0*/  LDSM.16.MT88.4 R16, [R221+0x4900] ;  /* 0x00490000dd10783b */ /* 0x000eee0000004200 */
[C---:B------:R-:W-:Y:S08]  /*52f0*/  HMMA.16816.F32 R152, R4.reuse, R20, R152 ;  /* 0x000000140498723c */ /* 0x040ff00000001898 */
[C---:B------:R-:W-:Y:S01]  /*5300*/  HMMA.16816.F32 R156, R4.reuse, R22, R156 ;  /* 0x00000016049c723c */ /* 0x040fe2000000189c */
[----:B------:R-:W-:Y:S07]  /*5310*/  LDSM.16.MT88.4 R20, [R227+0x4900] ;  /* 0x00490000e314783b */ /* 0x000fee0000004200 */
[C---:B------:R-:W-:Y:S08]  /*5320*/  HMMA.16816.F32 R160, R4.reuse, R32, R160 ;  /* 0x0000002004a0723c */ /* 0x040ff000000018a0 */
[C---:B-1----:R-:W-:Y:S08]  /*5330*/  HMMA.16816.F32 R52, R4.reuse, R12, R52 ;  /* 0x0000000c0434723c */ /* 0x042ff00000001834 */
[C---:B------:R-:W-:Y:S01]  /*5340*/  HMMA.16816.F32 R56, R4.reuse, R14, R56 ;  /* 0x0000000e0438723c */ /* 0x040fe20000001838 */
[----:B------:R-:W1:Y:S07]  /*5350*/  LDSM.16.MT88.4 R12, [R220+0x4900] ;  /* 0x00490000dc0c783b */ /* 0x000e6e0000004200 */
[C---:B---3--:R-:W-:Y:S08]  /*5360*/  HMMA.16816.F32 R84, R4.reuse, R16, R84 ;  /* 0x000000100454723c */ /* 0x048ff00000001854 */
[C---:B------:R-:W-:Y:S01]  /*5370*/  HMMA.16816.F32 R88, R4.reuse, R18, R88 ;  /* 0x000000120458723c */ /* 0x040fe20000001858 */
[----:B------:R-:W3:Y:S07]  /*5380*/  LDSM.16.MT88.4 R16, [R221+0x6900] ;  /* 0x00690000dd10783b */ /* 0x000eee0000004200 */
[C---:B------:R-:W-:Y:S01]  /*5390*/  HMMA.16816.F32 R132, R4.reuse, R34, R132 ;  /* 0x000000220484723c */ /* 0x040fe20000001884 */
[----:B------:R-:W-:Y:S07]  /*53a0*/  LDSM.16.MT88.4 R32, [R220+0x2900] ;  /* 0x00290000dc20783b */ /* 0x000fee0000004200 */
[C---:B------:R-:W-:Y:S08]  /*53b0*/  HMMA.16816.F32 R144, R4.reuse, R28, R144 ;  /* 0x0000001c0490723c */ /* 0x040ff00000001890 */
[C---:B------:R-:W-:Y:S01]  /*53c0*/  HMMA.16816.F32 R148, R4.reuse, R30, R148 ;  /* 0x0000001e0494723c */ /* 0x040fe20000001894 */
[----:B------:R-:W-:Y:S07]  /*53d0*/  LDSM.16.MT88.4 R28, [R222+0x4900] ;  /* 0x00490000de1c783b */ /* 0x000fee0000004200 */
[C---:B-1----:R-:W-:Y:S08]  /*53e0*/  HMMA.16816.F32 R92, R4.reuse, R12, R92 ;  /* 0x0000000c045c723c */ /* 0x042ff0000000185c */
[C---:B------:R-:W-:Y:S01]  /*53f0*/  HMMA.16816.F32 R96, R4.reuse, R14, R96 ;  /* 0x0000000e0460723c */ /* 0x040fe20000001860 */
[----:B------:R-:W1:Y:S07]  /*5400*/  LDSM.16.MT88.4 R12, [R220+0x6900] ;  /* 0x00690000dc0c783b */ /* 0x000e6e0000004200 */
[C---:B------:R-:W-:Y:S08]  /*5410*/  HMMA.16816.F32 R36, R4.reuse, R24, R36 ;  /* 0x000000180424723c */ /* 0x040ff00000001824 */
[C---:B------:R-:W-:Y:S01]  /*5420*/  HMMA.16816.F32 R40, R4.reuse, R26, R40 ;  /* 0x0000001a0428723c */ /* 0x040fe20000001828 */
[----:B------:R-:W4:Y:S07]  /*5430*/  LDSM.16.MT88.4 R24, [R227+0x6900] ;  /* 0x00690000e318783b */ /* 0x000f2e0000004200 */
[C---:B------:R-:W-:Y:S08]  /*5440*/  HMMA.16816.F32 R68, R4.reuse, R20, R68 ;  /* 0x000000140444723c */ /* 0x040ff00000001844 */
        /* <DEDUP_REMOVED lines=10> */
[----:B------:R-:W-:Y:S07]  /*54f0*/  LDSM.16.MT88.4 R32, [R221+0x1100] ;  /* 0x00110000dd20783b */ /* 0x000fee0000004200 */
[C---:B------:R-:W-:Y:S08]  /*5500*/  HMMA.16816.F32 R76, R4.reuse, R28, R76 ;  /* 0x0000001c044c723c */ /* 0x040ff0000000184c */
[C---:B------:R-:W-:Y:S01]  /*5510*/  HMMA.16816.F32 R80, R4.reuse, R30, R80 ;  /* 0x0000001e0450723c */ /* 0x040fe20000001850 */
[----:B------:R-:W-:Y:S07]  /*5520*/  LDSM.16.MT88.4 R28, [R220+0x1100] ;  /* 0x00110000dc1c783b */ /* 0x000fee0000004200 */
[C---:B----4-:R-:W-:Y:S08]  /*5530*/  HMMA.16816.F32 R100, R4.reuse, R24, R100 ;  /* 0x000000180464723c */ /* 0x050ff00000001864 */
[C---:B------:R-:W-:Y:S01]  /*5540*/  HMMA.16816.F32 R104, R4.reuse, R26, R104 ;  /* 0x0000001a0468723c */ /* 0x040fe20000001868 */
[----:B------:R-:W4:Y:S07]  /*5550*/  LDSM.16.MT88.4 R24, [R227+0x1100] ;  /* 0x00110000e318783b */ /* 0x000f2e0000004200 */
[C---:B-----5:R-:W-:Y:S08]  /*5560*/  HMMA.16816.F32 R108, R4.reuse, R20, R108 ;  /* 0x00000014046c723c */ /* 0x060ff0000000186c */
[----:B------:R-:W-:Y:S01]  /*5570*/  HMMA.16816.F32 R112, R4, R22, R112 ;  /* 0x000000160470723c */ /* 0x000fe20000001870 */
[----:B------:R-:W5:Y:S06]  /*5580*/  LDSM.16.MT88.4 R20, [R222+0x1100] ;  /* 0x00110000de14783b */ /* 0x000f6c0000004200 */
[----:B--2---:R-:W-:Y:S01]  /*5590*/  F2FP.PACK_AB R4, R181, R180 ;  /* 0x000000b4b504723e */ /* 0x004fe200000000ff */
[----:B------:R-:W-:Y:S01]  /*55a0*/  FADD.FTZ R180, R180, R11 ;  /* 0x0000000bb4b47221 */ /* 0x000fe20000010000 */
[----:B------:R-:W-:-:S02]  /*55b0*/  F2FP.PACK_AB R6, R183, R182 ;  /* 0x000000b6b706723e */ /* 0x000fc400000000ff */
[C---:B------:R-:W-:Y:S01]  /*55c0*/  F2FP.PACK_AB R5, R188.reuse, R187 ;  /* 0x000000bbbc05723e */ /* 0x040fe200000000ff */
[----:B------:R-:W-:Y:S01]  /*55d0*/  FADD.FTZ R187, R187, R2 ;  /* 0x00000002bbbb7221 */ /* 0x000fe20000010000 */
[----:B------:R-:W-:Y:S01]  /*55e0*/  F2FP.PACK_AB R7, R191, R190 ;  /* 0x000000bebf07723e */ /* 0x000fe200000000ff */
        /* <DEDUP_REMOVED lines=9> */
[C---:B-1----:R-:W-:Y:S08]  /*5680*/  HMMA.16816.F32 R44, R4.reuse, R12, R44 ;  /* 0x0000000c042c723c */ /* 0x042ff0000000182c */
[C---:B------:R-:W-:Y:S01]  /*5690*/  HMMA.16816.F32 R48, R4.reuse, R14, R48 ;  /* 0x0000000e0430723c */ /* 0x040fe20000001830 */
[----:B------:R-:W1:Y:S07]  /*56a0*/  LDSM.16.MT88.4 R12, [R220+0x5100] ;  /* 0x00510000dc0c783b */ /* 0x000e6e0000004200 */
[C---:B----4-:R-:W-:Y:S08]  /*56b0*/  HMMA.16816.F32 R160, R4.reuse, R24, R160 ;  /* 0x0000001804a0723c */ /* 0x050ff000000018a0 */
[C---:B------:R-:W-:Y:S01]  /*56c0*/  HMMA.16816.F32 R132, R4.reuse, R26, R132 ;  /* 0x0000001a0484723c */ /* 0x040fe20000001884 */
[----:B------:R-:W3:Y:S07]  /*56d0*/  LDSM.16.MT88.4 R24, [R221+0x3100] ;  /* 0x00310000dd18783b */ /* 0x000eee0000004200 */
[C---:B-----5:R-:W-:Y:S08]  /*56e0*/  HMMA.16816.F32 R136, R4.reuse, R20, R136 ;  /* 0x000000140488723c */ /* 0x060ff00000001888 */
[C---:B------:R-:W-:Y:S01]  /*56f0*/  HMMA.16816.F32 R140, R4.reuse, R22, R140 ;  /* 0x00000016048c723c */ /* 0x040fe2000000188c */
[----:B------:R-:W4:Y:S07]  /*5700*/  LDSM.16.MT88.4 R20, [R220+0x3100] ;  /* 0x00310000dc14783b */ /* 0x000f2e0000004200 */
[C---:B--2---:R-:W-:Y:S08]  /*5710*/  HMMA.16816.F32 R84, R4.reuse, R16, R84 ;  /* 0x000000100454723c */ /* 0x044ff00000001854 */
[C---:B------:R-:W-:Y:S01]  /*5720*/  HMMA.16816.F32 R88, R4.reuse, R18, R88 ;  /* 0x000000120458723c */ /* 0x040fe20000001858 */
[----:B------:R-:W2:Y:S07]  /*5730*/  LDSM.16.MT88.4 R16, [R221+0x7100] ;  /* 0x00710000dd10783b */ /* 0x000eae0000004200 */
[C---:B-1----:R-:W-:Y:S08]  /*5740*/  HMMA.16816.F32 R92, R4.reuse, R12, R92 ;  /* 0x0000000c045c723c */ /* 0x042ff0000000185c */
[C---:B------:R-:W-:Y:S01]  /*5750*/  HMMA.16816.F32 R96, R4.reuse, R14, R96 ;  /* 0x0000000e0460723c */ /* 0x040fe20000001860 */
[----:B------:R-:W1:Y:S07]  /*5760*/  LDSM.16.MT88.4 R12, [R220+0x7100] ;  /* 0x00710000dc0c783b */ /* 0x000e6e0000004200 */
[C---:B------:R-:W-:Y:S08]  /*5770*/  HMMA.16816.F32 R144, R4.reuse, R32, R144 ;  /* 0x000000200490723c */ /* 0x040ff00000001890 */
[C---:B------:R-:W-:Y:S01]  /*5780*/  HMMA.16816.F32 R148, R4.reuse, R34, R148 ;  /* 0x000000220494723c */ /* 0x040fe20000001894 */
[----:B------:R-:W5:Y:S07]  /*5790*/  LDSM.16.MT88.4 R32, [R227+0x5100] ;  /* 0x00510000e320783b */ /* 0x000f6e0000004200 */
[C---:B------:R-:W-:Y:S08]  /*57a0*/  HMMA.16816.F32 R152, R4.reuse, R28, R152 ;  /* 0x0000001c0498723c */ /* 0x040ff00000001898 */
[C---:B------:R-:W-:Y:S01]  /*57b0*/  HMMA.16816.F32 R156, R4.reuse, R30, R156 ;  /* 0x0000001e049c723c */ /* 0x040fe2000000189c */
[----:B------:R-:W1:Y:S07]  /*57c0*/  LDSM.16.MT88.4 R28, [R222+0x5100] ;  /* 0x00510000de1c783b */ /* 0x000e6e0000004200 */
[C---:B---3--:R-:W-:Y:S08]  /*57d0*/  HMMA.16816.F32 R52, R4.reuse, R24, R52 ;  /* 0x000000180434723c */ /* 0x048ff00000001834 */
[C---:B------:R-:W-:Y:S01]  /*57e0*/  HMMA.16816.F32 R56, R4.reuse, R26, R56 ;  /* 0x0000001a0438723c */ /* 0x040fe20000001838 */
[----:B------:R-:W3:Y:S07]  /*57f0*/  LDSM.16.MT88.4 R24, [R227+0x7100] ;  /* 0x00710000e318783b */ /* 0x000eee0000004200 */
[C---:B----4-:R-:W-:Y:S08]  /*5800*/  HMMA.16816.F32 R60, R4.reuse, R20, R60 ;  /* 0x00000014043c723c */ /* 0x050ff0000000183c */
        /* <DEDUP_REMOVED lines=8> */
[C---:B-----5:R-:W-:Y:S08]  /*5890*/  HMMA.16816.F32 R68, R4.reuse, R32, R68 ;  /* 0x000000200444723c */ /* 0x060ff00000001844 */
        /* <DEDUP_REMOVED lines=9> */
[----:B------:R-:W-:Y:S01]  /*5930*/  HMMA.16816.F32 R112, R4, R22, R112 ;  /* 0x000000160470723c */ /* 0x000fe20000001870 */
[----:B------:R-:W4:Y:S06]  /*5940*/  LDSM.16.MT88.4 R20, [R222+0x3900] ;  /* 0x00390000de14783b */ /* 0x000f2c0000004200 */
[----:B------:R-:W-:Y:S01]  /*5950*/  F2FP.PACK_AB R4, R192, R193 ;  /* 0x000000c1c004723e */ /* 0x000fe200000000ff */
        /* <DEDUP_REMOVED lines=17> */
[C---:B------:R-:W-:Y:S08]  /*5a70*/  HMMA.16816.F32 R160, R4.reuse, R164, R160 ;  /* 0x000000a404a0723c */ /* 0x040ff000000018a0 */
        /* <DEDUP_REMOVED lines=21> */
[C---:B------:R-:W-:Y:S08]  /*5bd0*/  HMMA.16816.F32 R64, R4.reuse, R166, R64 ;  /* 0x000000a60440723c */ /* 0x040ff00000001840 */
[C---:B-----5:R-:W-:Y:S08]  /*5be0*/  HMMA.16816.F32 R76, R4.reuse, R32, R76 ;  /* 0x00000020044c723c */ /* 0x060ff0000000184c */
[C---:B------:R-:W-:Y:S08]  /*5bf0*/  HMMA.16816.F32 R80, R4.reuse, R34, R80 ;  /* 0x000000220450723c */ /* 0x040ff00000001850 */
[C---:B------:R-:W-:Y:S08]  /*5c00*/  HMMA.16816.F32 R84, R4.reuse, R28, R84 ;  /* 0x0000001c0454723c */ /* 0x040ff00000001854 */
[C---:B------:R-:W-:Y:S08]  /*5c10*/  HMMA.16816.F32 R88, R4.reuse, R30, R88 ;  /* 0x0000001e0458723c */ /* 0x040ff00000001858 */
[C---:B---3--:R-:W-:Y:S08]  /*5c20*/  HMMA.16816.F32 R92, R4.reuse, R24, R92 ;  /* 0x00000018045c723c */ /* 0x048ff0000000185c */
[C---:B------:R-:W-:Y:S08]  /*5c30*/  HMMA.16816.F32 R96, R4.reuse, R26, R96 ;  /* 0x0000001a0460723c */ /* 0x040ff00000001860 */
[C---:B----4-:R-:W-:Y:S08]  /*5c40*/  HMMA.16816.F32 R108, R4.reuse, R20, R108 ;  /* 0x00000014046c723c */ /* 0x050ff0000000186c */
[C---:B------:R-:W-:Y:S08]  /*5c50*/  HMMA.16816.F32 R112, R4.reuse, R22, R112 ;  /* 0x000000160470723c */ /* 0x040ff00000001870 */
[C---:B--2---:R-:W-:Y:S08]  /*5c60*/  HMMA.16816.F32 R116, R4.reuse, R16, R116 ;  /* 0x000000100474723c */ /* 0x044ff00000001874 */
[C---:B------:R-:W-:Y:S08]  /*5c70*/  HMMA.16816.F32 R120, R4.reuse, R18, R120 ;  /* 0x000000120478723c */ /* 0x040ff00000001878 */
[C---:B-1----:R-:W-:Y:S08]  /*5c80*/  HMMA.16816.F32 R124, R4.reuse, R12, R124 ;  /* 0x0000000c047c723c */ /* 0x042ff0000000187c */
[----:B------:R-:W-:Y:S01]  /*5c90*/  HMMA.16816.F32 R128, R4, R14, R128 ;  /* 0x0000000e0480723c */ /* 0x000fe20000001880 */
[----:B------:R-:W-:Y:S07]  /*5ca0*/  @P0 BRA `(.L_x_1982) ;  /* 0x0000018000000947 */ /* 0x000fee0003800000 */
[----:B------:R-:W-:Y:S01]  /*5cb0*/  ISETP.LT.AND P0, PT, RZ, UR4, PT ;  /* 0x00000004ff007c0c */ /* 0x000fe2000bf01270 */
        /* <DEDUP_REMOVED lines=12> */
.L_x_1983:
[----:B------:R-:W-:Y:S02]  /*5d80*/  UMOV UR5, 0x1 ;  /* 0x0000000100057882 */ /* 0x000fe40000000000 */
[----:B------:R-:W-:Y:S02]  /*5d90*/  ULDC UR4, c[0x0][0x32c] ;  /* 0x0000cb0000047ab9 */ /* 0x000fe40000000800 */
[----:B------:R-:W-:-:S03]  /*5da0*/  UISETP.NE.AND UP2, UPT, UR5, UR4, UPT ;  /* 0x000000040500728c */ /* 0x000fc6000bf45270 */
[----:B------:R-:W-:Y:S02]  /*5db0*/  ULDC.64 UR4, c[0x0][0x330] ;  /* 0x0000cc0000047ab9 */ /* 0x000fe40000000a00 */
[----:B------:R-:W-:-:S07]  /*5dc0*/  UIMAD.WIDE.U32 UR26, UR24, UR4, URZ ;  /* 0x00000004181a72a5 */ /* 0x000fce000f8e003f */
[----:B------:R-:W-:Y:S02]  /*5dd0*/  @UP2 UMOV UR25, UR27 ;  /* 0x0000001b00192c82 */ /* 0x000fe40008000000 */
[----:B------:R-:W-:Y:S02]  /*5de0*/  @UP2 USHF.R.U32.HI UR24, URZ, UR5, UR25 ;  /* 0x000000053f182299 */ /* 0x000fe40008011619 */
.L_x_1984:
[----:B------:R-:W-:Y:S02]  /*5df0*/  ULDC UR4, c[0x0][0x32c] ;  /* 0x0000cb0000047ab9 */ /* 0x000fe40000000800 */
[----:B------:R-:W-:-:S04]  /*5e00*/  UIMAD UR4, UR24, UR4, UR4 ;  /* 0x00000004180472a4 */ /* 0x000fc8000f8e0204 */
[----:B------:R-:W-:-:S04]  /*5e10*/  UISETP.LT.AND UP2, UPT, UR21, UR4, UPT ;  /* 0x000000041500728c */ /* 0x000fc8000bf41270 */
[----:B------:R-:W-:-:S04]  /*5e20*/  USEL UR21, UR21, UR4, UP2 ;  /* 0x0000000415157287 */ /* 0x000fc80009000000 */
.L_x_1982:
[----:B------:R-:W-:-:S04]  /*5e30*/  USHF.R.S32.HI UR4, URZ, 0x1f, UR21 ;  /* 0x0000001f3f047899 */ /* 0x000fc80008011415 */
[----:B------:R-:W-:-:S04]  /*5e40*/  ULEA.HI UR4, UR4, UR21, URZ, 0x6 ;  /* 0x0000001504047291 */ /* 0x000fc8000f8f303f */
[----:B------:R-:W-:-:S04]  /*5e50*/  USHF.R.S32.HI UR4, URZ, 0x6, UR4 ;  /* 0x000000063f047899 */ /* 0x000fc80008011404 */
[----:B------:R-:W-:-:S04]  /*5e60*/  UISETP.LT.AND UP2, UPT, UR9, UR4, UPT ;  /* 0x000000040900728c */ /* 0x000fc8000bf41270 */
[----:B------:R-:W-:-:S04]  /*5e70*/  USEL UR4, UR9, UR4, !UP2 ;  /* 0x0000000409047287 */ /* 0x000fc8000d000000 */
[----:B------:R-:W-:-:S06]  /*5e80*/  UISETP.GE.AND UP2, UPT, UR20, UR4, UPT ;  /* 0x000000041400728c */ /* 0x000fcc000bf46270 */
[----:B------:R-:W-:-:S13]  /*5e90*/  PLOP3.LUT P0, PT, PT, PT, UP2, 0x40, 0x0 ;  /* 0x000000000000781c */ /* 0x000fda0003f0e828 */
[----:B------:R-:W-:Y:S05]  /*5ea0*/  @P0 BRA `(.L_x_1985) ;  /* 0x000044c000000947 */ /* 0x000fea0003800000 */
[----:B------:R-:W-:Y:S01]  /*5eb0*/  IMAD.MOV.U32 R3, RZ, RZ, R0 ;  /* 0x000000ffff037224 */ /* 0x000fe200078e0000 */
[C---:B------:R-:W-:Y:S01]  /*5ec0*/  SHF.L.U64.HI R4, R244.reuse, 0x1, R9 ;  /* 0x00000001f4047819 */ /* 0x040fe20000010209 */
[----:B------:R-:W-:Y:S01]  /*5ed0*/  IMAD.MOV.U32 R2, RZ, RZ, R8 ;  /* 0x000000ffff027224 */ /* 0x000fe200078e0008 */
[C---:B------:R-:W-:Y:S01]  /*5ee0*/  SHF.L.U64.HI R252, R243.reuse, 0x1, R248 ;  /* 0x00000001f3fc7819 */ /* 0x040fe200000102f8 */
[----:B------:R-:W-:Y:S01]  /*5ef0*/  IMAD.SHL.U32 R0, R244, 0x2, RZ ;  /* 0x00000002f4007824 */ /* 0x000fe200078e00ff */
[----:B------:R-:W-:Y:S01]  /*5f00*/  SEL R250, RZ, 0x10, P5 ;  /* 0x00000010fffa7807 */ /* 0x000fe20002800000 */
[----:B------:R-:W-:Y:S01]  /*5f10*/  IMAD.SHL.U32 R251, R243, 0x2, RZ ;  /* 0x00000002f3fb7824 */ /* 0x000fe200078e00ff */
[----:B------:R-:W-:Y:S02]  /*5f20*/  SEL R249, RZ, 0x10, P4 ;  /* 0x00000010fff97807 */ /* 0x000fe40002000000 */
.L_x_1996:
[----:B------:R-:W-:Y:S04]  /*5f30*/  DEPBAR.LE SB0, 0x0 ;  /* 0x000080000000791a */ /* 0x000fe80000000000 */
[----:B------:R-:W-:Y:S01]  /*5f40*/  BAR.SYNC.DEFER_BLOCKING 0x0 ;  /* 0x0000000000007b1d */ /* 0x000fe20000010000 */
[----:B------:R-:W-:Y:S06]  /*5f50*/  UISETP.GT.AND UP2, UPT, UR9, UR20, UPT ;  /* 0x000000140900728c */ /* 0x000fec000bf44270 */
[----:B------:R-:W-:Y:S01]  /*5f60*/  PLOP3.LUT P0, PT, PT, PT, UP2, 0x80, 0x0 ;  /* 0x000000000000781c */ /* 0x000fe20003f0f028 */
[----:B------:R1:W2:Y:S04]  /*5f70*/  LDSM.16.M88.4 R164, [R230+0x10100] ;  /* 0x01010000e6a4783b */ /* 0x0002a80000000200 */
[----:B------:R1:W3:Y:S04]  /*5f80*/  LDSM.16.M88.4 R168, [R229+0x8100] ;  /* 0x00810000e5a8783b */ /* 0x0002e80000000200 */
[----:B------:R1:W4:Y:S04]  /*5f90*/  LDSM.16.M88.4 R172, [R229+0x8900] ;  /* 0x00890000e5ac783b */ /* 0x0003280000000200 */
[----:B------:R1:W1:Y:S04]  /*5fa0*/  LDSM.16.M88.4 R176, [R229+0x9100] ;  /* 0x00910000e5b0783b */ /* 0x0002680000000200 */
[----:B------:R1:W1:Y:S04]  /*5fb0*/  LDSM.16.M88.4 R180, [R229+0x9900] ;  /* 0x00990000e5b4783b */ /* 0x0002680000000200 */
[----:B------:R1:W1:Y:S04]  /*5fc0*/  LDSM.16.M88.4 R184, [R226+0x10100] ;  /* 0x01010000e2b8783b */ /* 0x0002680000000200 */
[----:B------:R1:W1:Y:S04]  /*5fd0*/  LDSM.16.M88.4 R188, [R228] ;  /* 0x00000000e4bc783b */ /* 0x0002680000000200 */
[----:B------:R1:W1:Y:S04]  /*5fe0*/  LDSM.16.M88.4 R192, [R219] ;  /* 0x00000000dbc0783b */ /* 0x0002680000000200 */
[----:B------:R1:W1:Y:S04]  /*5ff0*/  LDSM.16.M88.4 R196, [R218] ;  /* 0x00000000dac4783b */ /* 0x0002680000000200 */
[----:B------:R1:W1:Y:S01]  /*6000*/  LDSM.16.M88.4 R200, [R217] ;  /* 0x00000000d9c8783b */ /* 0x0002620000000200 */
[----:B------:R-:W-:-:S05]  /*6010*/  @P0 BRA `(.L_x_1986) ;  /* 0x000003b000000947 */ /* 0x000fca0003800000 */
[----:B------:R-:W-:Y:S01]  /*6020*/  SHF.R.S32.HI R5, RZ, 0x1f, R234 ;  /* 0x0000001fff057819 */ /* 0x000fe200000114ea */
[----:B------:R-:W-:Y:S01]  /*6030*/  IMAD.WIDE.U32 R10, R234, c[0x0][0x208], RZ ;  /* 0x00008200ea0a7a25 */ /* 0x000fe200078e00ff */
[----:B------:R-:W-:Y:S02]  /*6040*/  SHF.R.S32.HI R4, RZ, 0x1f, R233 ;  /* 0x0000001fff047819 */ /* 0x000fe400000114e9 */
[----:B------:R-:W-:Y:S01]  /*6050*/  IADD3 R16, -R250, 0x10, RZ ;  /* 0x00000010fa107810 */ /* 0x000fe20007ffe1ff */
[----:B------:R-:W-:Y:S01]  /*6060*/  IMAD R5, R5, c[0x0][0x208], RZ ;  /* 0x0000820005057a24 */ /* 0x000fe200078e02ff */
[----:B------:R-:W-:Y:S01]  /*6070*/  IADD3 R14, -R249, 0x10, RZ ;  /* 0x00000010f90e7810 */ /* 0x000fe20007ffe1ff */
[----:B------:R-:W-:Y:S01]  /*6080*/  IMAD R4, R4, c[0x0][0x218], RZ ;  /* 0x0000860004047a24 */ /* 0x000fe200078e02ff */
[----:B------:R-:W-:Y:S01]  /*6090*/  LOP3.LUT R16, R16, 0xf, RZ, 0xc0, !PT ;  /* 0x0000000f10107812 */ /* 0x000fe200078ec0ff */
[----:B------:R-:W-:Y:S01]  /*60a0*/  IMAD R5, R234, c[0x0][0x20c], R5 ;  /* 0x00008300ea057a24 */ /* 0x000fe200078e0205 */
[----:B------:R-:W-:Y:S01]  /*60b0*/  LOP3.LUT R14, R14, 0xf, RZ, 0xc0, !PT ;  /* 0x0000000f0e0e7812 */ /* 0x000fe200078ec0ff */
[----:B------:R-:W-:Y:S01]  /*60c0*/  IMAD R4, R233, c[0x0][0x21c], R4 ;  /* 0x00008700e9047a24 */ /* 0x000fe200078e0204 */
[----:B------:R-:W-:Y:S01]  /*60d0*/  IADD3 R13, -R247, 0x10, RZ ;  /* 0x00000010f70d7810 */ /* 0x000fe20007ffe1ff */
[----:B------:R-:W-:Y:S01]  /*60e0*/  IMAD.IADD R11, R11, 0x1, R5 ;  /* 0x000000010b0b7824 */ /* 0x000fe200078e0205 */
[C---:B------:R-:W-:Y:S01]  /*60f0*/  SHF.L.U64.HI R6, R242.reuse, 0x1, R245 ;  /* 0x00000001f2067819 */ /* 0x040fe200000102f5 */
[----:B------:R-:W-:Y:S01]  /*6100*/  IMAD.SHL.U32 R5, R242, 0x2, RZ ;  /* 0x00000002f2057824 */ /* 0x000fe200078e00ff */
[----:B------:R-:W-:Y:S01]  /*6110*/  LOP3.LUT R13, R13, 0xf, RZ, 0xc0, !PT ;  /* 0x0000000f0d0d7812 */ /* 0x000fe200078ec0ff */
[----:B------:R-:W-:Y:S01]  /*6120*/  IMAD.WIDE.U32 R10, R233, c[0x0][0x218], R10 ;  /* 0x00008600e90a7a25 */ /* 0x000fe200078e000a */
[----:B------:R-:W-:Y:S03]  /*6130*/  SHF.R.S32.HI R24, RZ, 0x1f, R244 ;  /* 0x0000001fff187819 */ /* 0x000fe600000114f4 */
[----:B------:R-:W-:Y:S01]  /*6140*/  IMAD.SHL.U32 R25, R244, 0x2, RZ ;  /* 0x00000002f4197824 */ /* 0x000fe200078e00ff */
[----:B------:R-:W-:Y:S02]  /*6150*/  IADD3 R0, P0, R10, UR22, RZ ;  /* 0x000000160a007c10 */ /* 0x000fe4000ff1e0ff */
[----:B------:R-:W-:Y:S02]  /*6160*/  SHF.L.U64.HI R24, R244, 0x1, R24 ;  /* 0x00000001f4187819 */ /* 0x000fe40000010218 */
[----:B------:R-:W-:Y:S02]  /*6170*/  IADD3.X R11, R11, UR6, R4, P0, !PT ;  /* 0x000000060b0b7c10 */ /* 0x000fe400087fe404 */
[C---:B------:R-:W-:Y:S02]  /*6180*/  LEA R8, P0, R0.reuse, c[0x0][0x1f8], 0x1 ;  /* 0x00007e0000087a11 */ /* 0x040fe400078008ff */
[C---:B------:R-:W-:Y:S02]  /*6190*/  SHF.L.U64.HI R4, R241.reuse, 0x1, R246 ;  /* 0x00000001f1047819 */ /* 0x040fe400000102f6 */
[----:B------:R-:W-:Y:S01]  /*61a0*/  LEA.HI.X R7, R0, c[0x0][0x1fc], R11, 0x1, P0 ;  /* 0x00007f0000077a11 */ /* 0x000fe200000f0c0b */
[----:B------:R-:W5:Y:S01]  /*61b0*/  SHFL.IDX PT, R10, R8, 0x1, 0x181f ;  /* 0x00381f00080a7f89 */ /* 0x000f6200000e0000 */
[----:B------:R-:W-:Y:S03]  /*61c0*/  IMAD.SHL.U32 R0, R241, 0x2, RZ ;  /* 0x00000002f1007824 */ /* 0x000fe600078e00ff */
[----:B------:R-:W4:Y:S04]  /*61d0*/  SHFL.IDX PT, R9, R7, 0x1, 0x181f ;  /* 0x00381f0007097f89 */ /* 0x000f2800000e0000 */
[----:B------:R-:W3:Y:S04]  /*61e0*/  SHFL.IDX PT, R8, R8, RZ, 0x181f ;  /* 0x00181fff08087589 */ /* 0x000ee800000e0000 */
[----:B------:R-:W2:Y:S01]  /*61f0*/  SHFL.IDX PT, R7, R7, RZ, 0x181f ;  /* 0x00181fff07077589 */ /* 0x000ea200000e0000 */
[-C--:B-----5:R-:W-:Y:S04]  /*6200*/  IADD3 R16, P1, P0, R16, R10.reuse, R251 ;  /* 0x0000000a10107210 */ /* 0x0a0fe8000783e0fb */
[-C--:B----4-:R-:W-:Y:S02]  /*6210*/  IADD3.X R17, RZ, R9.reuse, R252, P1, P0 ;  /* 0x00000009ff117210 */ /* 0x090fe40000fe04fc */
[-C--:B------:R-:W-:Y:S04]  /*6220*/  IADD3 R14, P1, P0, R14, R10.reuse, R5 ;  /* 0x0000000a0e0e7210 */ /* 0x080fe8000783e005 */
[-C--:B------:R-:W-:Y:S02]  /*6230*/  IADD3.X R15, RZ, R9.reuse, R6, P1, P0 ;  /* 0x00000009ff0f7210 */ /* 0x080fe40000fe0406 */
[----:B------:R-:W-:Y:S04]  /*6240*/  IADD3 R12, P1, P0, R13, R10, R0 ;  /* 0x0000000a0d0c7210 */ /* 0x000fe8000783e000 */
[----:B------:R-:W-:Y:S02]  /*6250*/  IADD3.X R13, RZ, R9, R4, P1, P0 ;  /* 0x00000009ff0d7210 */ /* 0x000fe40000fe0404 */
[C---:B---3--:R-:W-:Y:S05]  /*6260*/  IADD3 R18, P0, R8.reuse, R5, RZ ;  /* 0x0000000508127210 */ /* 0x048fea0007f1e0ff */
[C---:B--2---:R-:W-:Y:S01]  /*6270*/  IMAD.X R19, R7.reuse, 0x1, R6, P0 ;  /* 0x0000000107137824 */ /* 0x044fe200000e0606 */
[C---:B------:R-:W-:Y:S05]  /*6280*/  IADD3 R20, P0, R8.reuse, R0, RZ ;  /* 0x0000000008147210 */ /* 0x040fea0007f1e0ff */
[C---:B------:R-:W-:Y:S01]  /*6290*/  IMAD.X R21, R7.reuse, 0x1, R4, P0 ;  /* 0x0000000107157824 */ /* 0x040fe200000e0604 */
[C---:B------:R-:W-:Y:S05]  /*62a0*/  IADD3 R4, P0, R8.reuse, R25, RZ ;  /* 0x0000001908047210 */ /* 0x040fea0007f1e0ff */
[C---:B------:R-:W-:Y:S01]  /*62b0*/  IMAD.X R5, R7.reuse, 0x1, R24, P0 ;  /* 0x0000000107057824 */ /* 0x040fe200000e0618 */
[----:B------:R-:W-:Y:S04]  /*62c0*/  IADD3 R22, P0, R8, R251, RZ ;  /* 0x000000fb08167210 */ /* 0x000fe80007f1e0ff */
[----:B------:R2:W-:Y:S01]  /*62d0*/  LDGSTS.E.BYPASS.LTC128B.128 [R238], [R4.64], !P3 ;  /* 0x0000000004ee7fae */ /* 0x0005e2000d901d52 */
[----:B------:R-:W-:Y:S01]  /*62e0*/  IMAD.X R23, R7, 0x1, R252, P0 ;  /* 0x0000000107177824 */ /* 0x000fe200000e06fc */
[----:B------:R-:W-:Y:S04]  /*62f0*/  IADD3 R10, P0, R10, R25, RZ ;  /* 0x000000190a0a7210 */ /* 0x000fe80007f1e0ff */
[----:B------:R2:W-:Y:S01]  /*6300*/  LDGSTS.E.BYPASS.LTC128B.128 [R238+0x2000], [R22.64], !P5 ;  /* 0x0200000016ee7fae */ /* 0x0005e2000e901d52 */
[----:B------:R-:W-:Y:S01]  /*6310*/  IMAD.X R11, R9, 0x1, R24, P0 ;  /* 0x00000001090b7824 */ /* 0x000fe200000e0618 */
[----:B------:R-:W-:Y:S02]  /*6320*/  ISETP.NE.U32.AND P0, PT, R250, RZ, PT ;  /* 0x000000fffa00720c */ /* 0x000fe40003f05070 */
[----:B------:R2:W-:Y:S04]  /*6330*/  LDGSTS.E.BYPASS.LTC128B.128 [R238+0x4000], [R18.64], !P4 ;  /* 0x0400000012ee7fae */ /* 0x0005e8000e101d52 */
[----:B------:R2:W-:Y:S04]  /*6340*/  LDGSTS.E.BYPASS.LTC128B.128 [R238+0x6000], [R20.64], !P6 ;  /* 0x0600000014ee7fae */ /* 0x0005e8000f101d52 */
[----:B------:R2:W-:Y:S04]  /*6350*/  LDGSTS.E.BYPASS.LTC128B.128 [R238+0x1000], [R10.64], !P3 ;  /* 0x010000000aee7fae */ /* 0x0005e8000d901d52 */
[----:B------:R2:W-:Y:S01]  /*6360*/  LDGSTS.E.BYPASS.LTC128B.128.ZFILL [R238+0x3000], [R16.64], P0 ;  /* 0x0300000010ee7fae */ /* 0x0005e20008141d52 */
[----:B------:R-:W-:Y:S11]  /*6370*/  ISETP.NE.U32.AND P0, PT, R249, RZ, PT ;  /* 0x000000fff900720c */ /* 0x000ff60003f05070 */
[----:B------:R-:W-:Y:S02]  /*6380*/  @!UPT UIADD3 URZ, URZ, URZ, URZ ;  /* 0x0000003f3f3ff290 */ /* 0x000fe4000fffe03f */
[----:B------:R2:W-:Y:S01]  /*6390*/  LDGSTS.E.BYPASS.LTC128B.128.ZFILL [R238+0x5000], [R14.64], P0 ;  /* 0x050000000eee7fae */ /* 0x0005e20008141d52 */
[----:B------:R-:W-:Y:S11]  /*63a0*/  ISETP.NE.U32.AND P0, PT, R247, RZ, PT ;  /* 0x000000fff700720c */ /* 0x000ff60003f05070 */
[----:B------:R-:W-:Y:S02]  /*63b0*/  @!UPT UIADD3 URZ, URZ, URZ, URZ ;  /* 0x0000003f3f3ff290 */ /* 0x000fe4000fffe03f */
[----:B------:R2:W-:Y:S02]  /*63c0*/  LDGSTS.E.BYPASS.LTC128B.128.ZFILL [R238+0x7000], [R12.64], P0 ;  /* 0x070000000cee7fae */ /* 0x0005e40008141d52 */
.L_x_1986:
[C---:B--23--:R-:W-:Y:S01]  /*63d0*/  HMMA.16816.F32 R4, R164.reuse, R168, RZ ;  /* 0x000000a8a404723c */ /* 0x04cfe200000018ff */
[----:B------:R-:W0:Y:S01]  /*63e0*/  LDGDEPBAR ;  /* 0x00000000000079af */ /* 0x000e220000000000 */
[----:B------:R-:W-:Y:S06]  /*63f0*/  UISETP.GT.AND UP2, UPT, UR20, UR9, UPT ;  /* 0x000000091400728c */ /* 0x000fec000bf44270 */
[C---:B------:R-:W-:Y:S01]  /*6400*/  HMMA.16816.F32 R8, R164.reuse, R170, RZ ;  /* 0x000000aaa408723c */ /* 0x040fe200000018ff */
[----:B------:R-:W-:Y:S01]  /*6410*/  LDSM.16.M88.4 R168, [R225+0x10100] ;  /* 0x01010000e1a8783b */ /* 0x000fe20000000200 */
[----:B------:R-:W-:Y:S06]  /*6420*/  PLOP3.LUT P0, PT, PT, PT, UP2, 0x40, 0x0 ;  /* 0x000000000000781c */ /* 0x000fec0003f0e828 */
[C---:B----4-:R-:W-:Y:S08]  /*6430*/  HMMA.16816.F32 R12, R164.reuse, R172, RZ ;  /* 0x000000aca40c723c */ /* 0x050ff000000018ff */
[C---:B------:R-:W-:Y:S01]  /*6440*/  HMMA.16816.F32 R16, R164.reuse, R174, RZ ;  /* 0x000000aea410723c */ /* 0x040fe200000018ff */
[----:B------:R-:W2:Y:S07]  /*6450*/  LDSM.16.M88.4 R172, [R224+0x8100] ;  /* 0x00810000e0ac783b */ /* 0x000eae0000000200 */
[C---:B-1----:R-:W-:Y:S08]  /*6460*/  HMMA.16816.F32 R20, R164.reuse, R176, RZ ;  /* 0x000000b0a414723c */ /* 0x042ff000000018ff */
[C---:B------:R-:W-:Y:S01]  /*6470*/  HMMA.16816.F32 R24, R164.reuse, R178, RZ ;  /* 0x000000b2a418723c */ /* 0x040fe200000018ff */
[----:B------:R-:W1:Y:S07]  /*6480*/  LDSM.16.M88.4 R176, [R224+0x8900] ;  /* 0x00890000e0b0783b */ /* 0x000e6e0000000200 */
[C---:B------:R-:W-:Y:S08]  /*6490*/  HMMA.16816.F32 R28, R164.reuse, R180, RZ ;  /* 0x000000b4a41c723c */ /* 0x040ff000000018ff */
[----:B------:R-:W-:Y:S01]  /*64a0*/  HMMA.16816.F32 R32, R164, R182, RZ ;  /* 0x000000b6a420723c */ /* 0x000fe200000018ff */
[----:B------:R-:W3:Y:S06]  /*64b0*/  LDSM.16.M88.4 R164, [R224+0x9100] ;  /* 0x00910000e0a4783b */ /* 0x000eec0000000200 */
[----:B------:R-:W4:Y:S01]  /*64c0*/  LDSM.16.M88.4 R180, [R224+0x9900] ;  /* 0x00990000e0b4783b */ /* 0x000f220000000200 */
[C---:B------:R-:W-:Y:S08]  /*64d0*/  HMMA.16816.F32 R4, R184.reuse, R188, R4 ;  /* 0x000000bcb804723c */ /* 0x040ff00000001804 */
[C---:B------:R-:W-:Y:S01]  /*64e0*/  HMMA.16816.F32 R8, R184.reuse, R190, R8 ;  /* 0x000000beb808723c */ /* 0x040fe20000001808 */
[----:B------:R-:W-:Y:S07]  /*64f0*/  LDSM.16.M88.4 R188, [R223+0x10100] ;  /* 0x01010000dfbc783b */ /* 0x000fee0000000200 */
[C---:B------:R-:W-:Y:S08]  /*6500*/  HMMA.16816.F32 R12, R184.reuse, R192, R12 ;  /* 0x000000c0b80c723c */ /* 0x040ff0000000180c */
[C---:B------:R-:W-:Y:S01]  /*6510*/  HMMA.16816.F32 R16, R184.reuse, R194, R16 ;  /* 0x000000c2b810723c */ /* 0x040fe20000001810 */
[----:B------:R-:W5:Y:S07]  /*6520*/  LDSM.16.M88.4 R192, [R216] ;  /* 0x00000000d8c0783b */ /* 0x000f6e0000000200 */
[C---:B------:R-:W-:Y:S08]  /*6530*/  HMMA.16816.F32 R20, R184.reuse, R196, R20 ;  /* 0x000000c4b814723c */ /* 0x040ff00000001814 */
[C---:B------:R-:W-:Y:S01]  /*6540*/  HMMA.16816.F32 R24, R184.reuse, R198, R24 ;  /* 0x000000c6b818723c */ /* 0x040fe20000001818 */
[----:B------:R-:W-:Y:S07]  /*6550*/  LDSM.16.M88.4 R196, [R229+0xa100] ;  /* 0x00a10000e5c4783b */ /* 0x000fee0000000200 */
[C---:B------:R-:W-:Y:S08]  /*6560*/  HMMA.16816.F32 R28, R184.reuse, R200, R28 ;  /* 0x000000c8b81c723c */ /* 0x040ff0000000181c */
[----:B------:R-:W-:Y:S01]  /*6570*/  HMMA.16816.F32 R32, R184, R202, R32 ;  /* 0x000000cab820723c */ /* 0x000fe20000001820 */
[----:B------:R-:W-:Y:S07]  /*6580*/  LDSM.16.M88.4 R184, [R230+0x14100] ;  /* 0x01410000e6b8783b */ /* 0x000fee0000000200 */
[C---:B--2---:R-:W-:Y:S08]  /*6590*/  HMMA.16816.F32 R4, R168.reuse, R172, R4 ;  /* 0x000000aca804723c */ /* 0x044ff00000001804 */
[C---:B------:R-:W-:Y:S01]  /*65a0*/  HMMA.16816.F32 R8, R168.reuse, R174, R8 ;  /* 0x000000aea808723c */ /* 0x040fe20000001808 */
[----:B------:R-:W2:Y:S07]  /*65b0*/  LDSM.16.M88.4 R172, [R216+0x800] ;  /* 0x00080000d8ac783b */ /* 0x000eae0000000200 */
        /* <DEDUP_REMOVED lines=8> */
[----:B------:R-:W4:Y:S06]  /*6640*/  LDSM.16.M88.4 R168, [R229+0xa900] ;  /* 0x00a90000e5a8783b */ /* 0x000f2c0000000200 */
[----:B------:R-:W3:Y:S01]  /*6650*/  LDSM.16.M88.4 R180, [R229+0xb100] ;  /* 0x00b10000e5b4783b */ /* 0x000ee20000000200 */
[C---:B-----5:R-:W-:Y:S08]  /*6660*/  HMMA.16816.F32 R4, R188.reuse, R192, R4 ;  /* 0x000000c0bc04723c */ /* 0x060ff00000001804 */
[C---:B------:R-:W-:Y:S01]  /*6670*/  HMMA.16816.F32 R8, R188.reuse, R194, R8 ;  /* 0x000000c2bc08723c */ /* 0x040fe20000001808 */
[----:B------:R-:W5:Y:S07]  /*6680*/  LDSM.16.M88.4 R192, [R229+0xb900] ;  /* 0x00b90000e5c0783b */ /* 0x000f6e0000000200 */
[C---:B--2---:R-:W-:Y:S08]  /*6690*/  HMMA.16816.F32 R12, R188.reuse, R172, R12 ;  /* 0x000000acbc0c723c */ /* 0x044ff0000000180c */
[C---:B------:R-:W-:Y:S01]  /*66a0*/  HMMA.16816.F32 R16, R188.reuse, R174, R16 ;  /* 0x000000aebc10723c */ /* 0x040fe20000001810 */
[----:B------:R-:W-:Y:S07]  /*66b0*/  LDSM.16.M88.4 R172, [R215] ;  /* 0x00000000d7ac783b */ /* 0x000fee0000000200 */
[C---:B-1----:R-:W-:Y:S08]  /*66c0*/  HMMA.16816.F32 R20, R188.reuse, R176, R20 ;  /* 0x000000b0bc14723c */ /* 0x042ff00000001814 */
[C---:B------:R-:W-:Y:S01]  /*66d0*/  HMMA.16816.F32 R24, R188.reuse, R178, R24 ;  /* 0x000000b2bc18723c */ /* 0x040fe20000001818 */
[----:B------:R-:W-:Y:S07]  /*66e0*/  LDSM.16.M88.4 R176, [R214] ;  /* 0x00000000d6b0783b */ /* 0x000fee0000000200 */
[C---:B---3--:R-:W-:Y:S08]  /*66f0*/  HMMA.16816.F32 R28, R188.reuse, R164, R28 ;  /* 0x000000a4bc1c723c */ /* 0x048ff0000000181c */
[----:B------:R-:W-:Y:S01]  /*6700*/  HMMA.16816.F32 R32, R188, R166, R32 ;  /* 0x000000a6bc20723c */ /* 0x000fe20000001820 */
[----:B------:R-:W1:Y:S06]  /*6710*/  LDSM.16.M88.4 R164, [R226+0x14100] ;  /* 0x01410000e2a4783b */ /* 0x000e6c0000000200 */
[----:B------:R-:W2:Y:S01]  /*6720*/  LDSM.16.M88.4 R188, [R213] ;  /* 0x00000000d5bc783b */ /* 0x000ea20000000200 */
[C---:B------:R-:W-:Y:S08]  /*6730*/  HMMA.16816.F32 R4, R184.reuse, R196, R4 ;  /* 0x000000c4b804723c */ /* 0x040ff00000001804 */
[C---:B------:R-:W-:Y:S01]  /*6740*/  HMMA.16816.F32 R8, R184.reuse, R198, R8 ;  /* 0x000000c6b808723c */ /* 0x040fe20000001808 */
[----:B------:R-:W3:Y:S07]  /*6750*/  LDSM.16.M88.4 R196, [R212] ;  /* 0x00000000d4c4783b */ /* 0x000eee0000000200 */
[C---:B----4-:R-:W-:Y:S08]  /*6760*/  HMMA.16816.F32 R12, R184.reuse, R168, R12 ;  /* 0x000000a8b80c723c */ /* 0x050ff0000000180c */
[C---:B------:R-:W-:Y:S01]  /*6770*/  HMMA.16816.F32 R16, R184.reuse, R170, R16 ;  /* 0x000000aab810723c */ /* 0x040fe20000001810 */
[----:B------:R-:W-:Y:S07]  /*6780*/  LDSM.16.M88.4 R168, [R225+0x14100] ;  /* 0x01410000e1a8783b */ /* 0x000fee0000000200 */
[C---:B------:R-:W-:Y:S08]  /*6790*/  HMMA.16816.F32 R20, R184.reuse, R180, R20 ;  /* 0x000000b4b814723c */ /* 0x040ff00000001814 */
[C---:B------:R-:W-:Y:S01]  /*67a0*/  HMMA.16816.F32 R24, R184.reuse, R182, R24 ;  /* 0x000000b6b818723c */ /* 0x040fe20000001818 */
[----:B------:R-:W4:Y:S07]  /*67b0*/  LDSM.16.M88.4 R180, [R224+0xa100] ;  /* 0x00a10000e0b4783b */ /* 0x000f2e0000000200 */
[C---:B-----5:R-:W-:Y:S08]  /*67c0*/  HMMA.16816.F32 R28, R184.reuse, R192, R28 ;  /* 0x000000c0b81c723c */ /* 0x060ff0000000181c */
[----:B------:R-:W-:Y:S01]  /*67d0*/  HMMA.16816.F32 R32, R184, R194, R32 ;  /* 0x000000c2b820723c */ /* 0x000fe20000001820 */
[----:B------:R-:W5:Y:S06]  /*67e0*/  LDSM.16.M88.4 R184, [R224+0xa900] ;  /* 0x00a90000e0b8783b */ /* 0x000f6c0000000200 */
[----:B------:R-:W3:Y:S01]  /*67f0*/  LDSM.16.M88.4 R192, [R224+0xb100] ;  /* 0x00b10000e0c0783b */ /* 0x000ee20000000200 */
[C---:B-1----:R-:W-:Y:S08]  /*6800*/  HMMA.16816.F32 R4, R164.reuse, R172, R4 ;  /* 0x000000aca404723c */ /* 0x042ff00000001804 */
[C---:B------:R-:W-:Y:S01]  /*6810*/  HMMA.16816.F32 R8, R164.reuse, R174, R8 ;  /* 0x000000aea408723c */ /* 0x040fe20000001808 */
[----:B------:R-:W1:Y:S07]  /*6820*/  LDSM.16.M88.4 R172, [R224+0xb900] ;  /* 0x00b90000e0ac783b */ /* 0x000e6e0000000200 */
[C---:B------:R-:W-:Y:S08]  /*6830*/  HMMA.16816.F32 R12, R164.reuse, R176, R12 ;  /* 0x000000b0a40c723c */ /* 0x040ff0000000180c */
[C---:B------:R-:W-:Y:S01]  /*6840*/  HMMA.16816.F32 R16, R164.reuse, R178, R16 ;  /* 0x000000b2a410723c */ /* 0x040fe20000001810 */
[----:B------:R-:W-:Y:S07]  /*6850*/  LDSM.16.M88.4 R176, [R223+0x14100] ;  /* 0x01410000dfb0783b */ /* 0x000fee0000000200 */
[C---:B--2---:R-:W-:Y:S08]  /*6860*/  HMMA.16816.F32 R20, R164.reuse, R188, R20 ;  /* 0x000000bca414723c */ /* 0x044ff00000001814 */
[C---:B------:R-:W-:Y:S01]  /*6870*/  HMMA.16816.F32 R24, R164.reuse, R190, R24 ;  /* 0x000000bea418723c */ /* 0x040fe20000001818 */
[----:B------:R-:W2:Y:S07]  /*6880*/  LDSM.16.M88.4 R188, [R216+0x2000] ;  /* 0x00200000d8bc783b */ /* 0x000eae0000000200 */
[C---:B---3--:R-:W-:Y:S08]  /*6890*/  HMMA.16816.F32 R28, R164.reuse, R196, R28 ;  /* 0x000000c4a41c723c */ /* 0x048ff0000000181c */
[----:B------:R-:W-:Y:S01]  /*68a0*/  HMMA.16816.F32 R32, R164, R198, R32 ;  /* 0x000000c6a420723c */ /* 0x000fe20000001820 */
[----:B------:R-:W3:Y:S06]  /*68b0*/  LDSM.16.M88.4 R164, [R216+0x2800] ;  /* 0x00280000d8a4783b */ /* 0x000eec0000000200 */
[----:B------:R-:W1:Y:S01]  /*68c0*/  LDSM.16.M88.4 R196, [R216+0x3000] ;  /* 0x00300000d8c4783b */ /* 0x000e620000000200 */
[C---:B----4-:R-:W-:Y:S08]  /*68d0*/  HMMA.16816.F32 R4, R168.reuse, R180, R4 ;  /* 0x000000b4a804723c */ /* 0x050ff00000001804 */
[C---:B------:R-:W-:Y:S01]  /*68e0*/  HMMA.16816.F32 R8, R168.reuse, R182, R8 ;  /* 0x000000b6a808723c */ /* 0x040fe20000001808 */
[----:B------:R-:W4:Y:S07]  /*68f0*/  LDSM.16.M88.4 R180, [R216+0x3800] ;  /* 0x00380000d8b4783b */ /* 0x000f2e0000000200 */
[C---:B-----5:R-:W-:Y:S08]  /*6900*/  HMMA.16816.F32 R12, R168.reuse, R184, R12 ;  /* 0x000000b8a80c723c */ /* 0x060ff0000000180c */
[C---:B------:R-:W-:Y:S01]  /*6910*/  HMMA.16816.F32 R16, R168.reuse, R186, R16 ;  /* 0x000000baa810723c */ /* 0x040fe20000001810 */
[----:B------:R-:W-:Y:S07]  /*6920*/  LDSM.16.M88.4 R184, [R230+0x18100] ;  /* 0x01810000e6b8783b */ /* 0x000fee0000000200 */
[C---:B------:R-:W-:Y:S08]  /*6930*/  HMMA.16816.F32 R20, R168.reuse, R192, R20 ;  /* 0x000000c0a814723c */ /* 0x040ff00000001814 */
[C---:B------:R-:W-:Y:S01]  /*6940*/  HMMA.16816.F32 R24, R168.reuse, R194, R24 ;  /* 0x000000c2a818723c */ /* 0x040fe20000001818 */
[----:B------:R-:W5:Y:S07]  /*6950*/  LDSM.16.M88.4 R192, [R229+0xc100] ;  /* 0x00c10000e5c0783b */ /* 0x000f6e0000000200 */
[C---:B-1----:R-:W-:Y:S08]  /*6960*/  HMMA.16816.F32 R28, R168.reuse, R172, R28 ;  /* 0x000000aca81c723c */ /* 0x042ff0000000181c */
[----:B------:R-:W-:Y:S01]  /*6970*/  HMMA.16816.F32 R32, R168, R174, R32 ;  /* 0x000000aea820723c */ /* 0x000fe20000001820 */
[----:B------:R-:W-:Y:S06]  /*6980*/  LDSM.16.M88.4 R168, [R229+0xd100] ;  /* 0x00d10000e5a8783b */ /* 0x000fec0000000200 */
[----:B------:R-:W-:Y:S01]  /*6990*/  LDSM.16.M88.4 R172, [R229+0xd900] ;  /* 0x00d90000e5ac783b */ /* 0x000fe20000000200 */
[C---:B--2---:R-:W-:Y:S08]  /*69a0*/  HMMA.16816.F32 R4, R176.reuse, R188, R4 ;  /* 0x000000bcb004723c */ /* 0x044ff00000001804 */
[C---:B------:R-:W-:Y:S01]  /*69b0*/  HMMA.16816.F32 R8, R176.reuse, R190, R8 ;  /* 0x000000beb008723c */ /* 0x040fe20000001808 */
[----:B------:R-:W-:Y:S07]  /*69c0*/  LDSM.16.M88.4 R188, [R226+0x18100] ;  /* 0x01810000e2bc783b */ /* 0x000fee0000000200 */
[C---:B---3--:R-:W-:Y:S08]  /*69d0*/  HMMA.16816.F32 R12, R176.reuse, R164, R12 ;  /* 0x000000a4b00c723c */ /* 0x048ff0000000180c */
[C---:B------:R-:W-:Y:S01]  /*69e0*/  HMMA.16816.F32 R16, R176.reuse, R166, R16 ;  /* 0x000000a6b010723c */ /* 0x040fe20000001810 */
[----:B------:R-:W1:Y:S07]  /*69f0*/  LDSM.16.M88.4 R164, [R229+0xc900] ;  /* 0x00c90000e5a4783b */ /* 0x000e6e0000000200 */
[C---:B------:R-:W-:Y:S08]  /*6a00*/  HMMA.16816.F32 R20, R176.reuse, R196, R20 ;  /* 0x000000c4b014723c */ /* 0x040ff00000001814 */
[C---:B------:R-:W-:Y:S01]  /*6a10*/  HMMA.16816.F32 R24, R176.reuse, R198, R24 ;  /* 0x000000c6b018723c */ /* 0x040fe20000001818 */
[----:B------:R-:W2:Y:S07]  /*6a20*/  LDSM.16.M88.4 R196, [R211] ;  /* 0x00000000d3c4783b */ /* 0x000eae0000000200 */
[C---:B----4-:R-:W-:Y:S08]  /*6a30*/  HMMA.16816.F32 R28, R176.reuse, R180, R28 ;  /* 0x000000b4b01c723c */ /* 0x050ff0000000181c */
[----:B------:R-:W-:Y:S01]  /*6a40*/  HMMA.16816.F32 R32, R176, R182, R32 ;  /* 0x000000b6b020723c */ /* 0x000fe20000001820 */
[----:B------:R-:W3:Y:S06]  /*6a50*/  LDSM.16.M88.4 R176, [R210] ;  /* 0x00000000d2b0783b */ /* 0x000eec0000000200 */
[----:B------:R-:W4:Y:S01]  /*6a60*/  LDSM.16.M88.4 R180, [R209] ;  /* 0x00000000d1b4783b */ /* 0x000f220000000200 */
[C---:B-----5:R-:W-:Y:S08]  /*6a70*/  HMMA.16816.F32 R4, R184.reuse, R192, R4 ;  /* 0x000000c0b804723c */ /* 0x060ff00000001804 */
[C---:B------:R-:W-:Y:S01]  /*6a80*/  HMMA.16816.F32 R8, R184.reuse, R194, R8 ;  /* 0x000000c2b808723c */ /* 0x040fe20000001808 */
[----:B------:R-:W5:Y:S07]  /*6a90*/  LDSM.16.M88.4 R192, [R208] ;  /* 0x00000000d0c0783b */ /* 0x000f6e0000000200 */
        /* <DEDUP_REMOVED lines=8> */
[----:B------:R-:W1:Y:S06]  /*6b20*/  LDSM.16.M88.4 R172, [R224+0xc900] ;  /* 0x00c90000e0ac783b */ /* 0x000e6c0000000200 */
[----:B------:R-:W1:Y:S01]  /*6b30*/  LDSM.16.M88.4 R184, [R224+0xd100] ;  /* 0x00d10000e0b8783b */ /* 0x000e620000000200 */
[C---:B--2---:R-:W-:Y:S08]  /*6b40*/  HMMA.16816.F32 R4, R188.reuse, R196, R4 ;  /* 0x000000c4bc04723c */ /* 0x044ff00000001804 */
[C---:B------:R-:W-:Y:S01]  /*6b50*/  HMMA.16816.F32 R8, R188.reuse, R198, R8 ;  /* 0x000000c6bc08723c */ /* 0x040fe20000001808 */
[----:B------:R-:W2:Y:S07]  /*6b60*/  LDSM.16.M88.4 R196, [R224+0xd900] ;  /* 0x00d90000e0c4783b */ /* 0x000eae0000000200 */
[C---:B---3--:R-:W-:Y:S08]  /*6b70*/  HMMA.16816.F32 R12, R188.reuse, R176, R12 ;  /* 0x000000b0bc0c723c */ /* 0x048ff0000000180c */
[C---:B------:R-:W-:Y:S01]  /*6b80*/  HMMA.16816.F32 R16, R188.reuse, R178, R16 ;  /* 0x000000b2bc10723c */ /* 0x040fe20000001810 */
[----:B------:R-:W-:Y:S07]  /*6b90*/  LDSM.16.M88.4 R176, [R223+0x18100] ;  /* 0x01810000dfb0783b */ /* 0x000fee0000000200 */
[C---:B----4-:R-:W-:Y:S08]  /*6ba0*/  HMMA.16816.F32 R20, R188.reuse, R180, R20 ;  /* 0x000000b4bc14723c */ /* 0x050ff00000001814 */
[C---:B------:R-:W-:Y:S01]  /*6bb0*/  HMMA.16816.F32 R24, R188.reuse, R182, R24 ;  /* 0x000000b6bc18723c */ /* 0x040fe20000001818 */
[----:B------:R-:W3:Y:S07]  /*6bc0*/  LDSM.16.M88.4 R180, [R216+0x4000] ;  /* 0x00400000d8b4783b */ /* 0x000eee0000000200 */
[C---:B-----5:R-:W-:Y:S08]  /*6bd0*/  HMMA.16816.F32 R28, R188.reuse, R192, R28 ;  /* 0x000000c0bc1c723c */ /* 0x060ff0000000181c */
[----:B------:R-:W-:Y:S01]  /*6be0*/  HMMA.16816.F32 R32, R188, R194, R32 ;  /* 0x000000c2bc20723c */ /* 0x000fe20000001820 */
[----:B------:R-:W4:Y:S06]  /*6bf0*/  LDSM.16.M88.4 R188, [R216+0x4800] ;  /* 0x00480000d8bc783b */ /* 0x000f2c0000000200 */
[----:B------:R-:W5:Y:S01]  /*6c00*/  LDSM.16.M88.4 R192, [R216+0x5000] ;  /* 0x00500000d8c0783b */ /* 0x000f620000000200 */
        /* <DEDUP_REMOVED lines=8> */
[----:B------:R-:W1:Y:S07]  /*6c90*/  LDSM.16.M88.4 R184, [R229+0xe100] ;  /* 0x00e10000e5b8783b */ /* 0x000e6e0000000200 */
[C---:B--2---:R-:W-:Y:S08]  /*6ca0*/  HMMA.16816.F32 R28, R164.reuse, R196, R28 ;  /* 0x000000c4a41c723c */ /* 0x044ff0000000181c */
[----:B------:R-:W-:Y:S01]  /*6cb0*/  HMMA.16816.F32 R32, R164, R198, R32 ;  /* 0x000000c6a420723c */ /* 0x000fe20000001820 */
[----:B------:R-:W2:Y:S06]  /*6cc0*/  LDSM.16.M88.4 R164, [R229+0xe900] ;  /* 0x00e90000e5a4783b */ /* 0x000eac0000000200 */
[----:B------:R-:W1:Y:S01]  /*6cd0*/  LDSM.16.M88.4 R196, [R229+0xf100] ;  /* 0x00f10000e5c4783b */ /* 0x000e620000000200 */
[C---:B---3--:R-:W-:Y:S08]  /*6ce0*/  HMMA.16816.F32 R4, R176.reuse, R180, R4 ;  /* 0x000000b4b004723c */ /* 0x048ff00000001804 */
[C---:B------:R-:W-:Y:S01]  /*6cf0*/  HMMA.16816.F32 R8, R176.reuse, R182, R8 ;  /* 0x000000b6b008723c */ /* 0x040fe20000001808 */
[----:B------:R-:W3:Y:S07]  /*6d00*/  LDSM.16.M88.4 R180, [R229+0xf900] ;  /* 0x00f90000e5b4783b */ /* 0x000eee0000000200 */
[C---:B----4-:R-:W-:Y:S08]  /*6d10*/  HMMA.16816.F32 R12, R176.reuse, R188, R12 ;  /* 0x000000bcb00c723c */ /* 0x050ff0000000180c */
[C---:B------:R-:W-:Y:S01]  /*6d20*/  HMMA.16816.F32 R16, R176.reuse, R190, R16 ;  /* 0x000000beb010723c */ /* 0x040fe20000001810 */
[----:B------:R-:W-:Y:S07]  /*6d30*/  LDSM.16.M88.4 R188, [R226+0x1c100] ;  /* 0x01c10000e2bc783b */ /* 0x000fee0000000200 */
[C---:B-----5:R-:W-:Y:S08]  /*6d40*/  HMMA.16816.F32 R20, R176.reuse, R192, R20 ;  /* 0x000000c0b014723c */ /* 0x060ff00000001814 */
[C---:B------:R-:W-:Y:S01]  /*6d50*/  HMMA.16816.F32 R24, R176.reuse, R194, R24 ;  /* 0x000000c2b018723c */ /* 0x040fe20000001818 */
[----:B------:R-:W4:Y:S07]  /*6d60*/  LDSM.16.M88.4 R192, [R207] ;  /* 0x00000000cfc0783b */ /* 0x000f2e0000000200 */
[C---:B-1----:R-:W-:Y:S08]  /*6d70*/  HMMA.16816.F32 R28, R176.reuse, R168, R28 ;  /* 0x000000a8b01c723c */ /* 0x042ff0000000181c */
[----:B------:R-:W-:Y:S01]  /*6d80*/  HMMA.16816.F32 R32, R176, R170, R32 ;  /* 0x000000aab020723c */ /* 0x000fe20000001820 */
[----:B------:R-:W-:Y:S06]  /*6d90*/  LDSM.16.M88.4 R168, [R205] ;  /* 0x00000000cda8783b */ /* 0x000fec0000000200 */
[----:B------:R-:W-:Y:S01]  /*6da0*/  LDSM.16.M88.4 R176, [R204] ;  /* 0x00000000ccb0783b */ /* 0x000fe20000000200 */
[C---:B------:R-:W-:Y:S08]  /*6db0*/  HMMA.16816.F32 R4, R172.reuse, R184, R4 ;  /* 0x000000b8ac04723c */ /* 0x040ff00000001804 */
[C---:B------:R-:W-:Y:S01]  /*6dc0*/  HMMA.16816.F32 R8, R172.reuse, R186, R8 ;  /* 0x000000baac08723c */ /* 0x040fe20000001808 */
[----:B------:R-:W-:Y:S07]  /*6dd0*/  LDSM.16.M88.4 R184, [R225+0x1c100] ;  /* 0x01c10000e1b8783b */ /* 0x000fee0000000200 */
[C---:B--2---:R-:W-:Y:S08]  /*6de0*/  HMMA.16816.F32 R12, R172.reuse, R164, R12 ;  /* 0x000000a4ac0c723c */ /* 0x044ff0000000180c */
[C---:B------:R-:W-:Y:S01]  /*6df0*/  HMMA.16816.F32 R16, R172.reuse, R166, R16 ;  /* 0x000000a6ac10723c */ /* 0x040fe20000001810 */
[----:B------:R-:W1:Y:S07]  /*6e00*/  LDSM.16.M88.4 R164, [R206] ;  /* 0x00000000cea4783b */ /* 0x000e6e0000000200 */
[C---:B------:R-:W-:Y:S08]  /*6e10*/  HMMA.16816.F32 R20, R172.reuse, R196, R20 ;  /* 0x000000c4ac14723c */ /* 0x040ff00000001814 */
[C---:B------:R-:W-:Y:S01]  /*6e20*/  HMMA.16816.F32 R24, R172.reuse, R198, R24 ;  /* 0x000000c6ac18723c */ /* 0x040fe20000001818 */
[----:B------:R-:W2:Y:S07]  /*6e30*/  LDSM.16.M88.4 R196, [R224+0xe100] ;  /* 0x00e10000e0c4783b */ /* 0x000eae0000000200 */
[C---:B---3--:R-:W-:Y:S08]  /*6e40*/  HMMA.16816.F32 R28, R172.reuse, R180, R28 ;  /* 0x000000b4ac1c723c */ /* 0x048ff0000000181c */
[----:B------:R-:W-:Y:S01]  /*6e50*/  HMMA.16816.F32 R32, R172, R182, R32 ;  /* 0x000000b6ac20723c */ /* 0x000fe20000001820 */
[----:B------:R-:W3:Y:S06]  /*6e60*/  LDSM.16.M88.4 R172, [R224+0xe900] ;  /* 0x00e90000e0ac783b */ /* 0x000eec0000000200 */
[----:B------:R-:W5:Y:S01]  /*6e70*/  LDSM.16.M88.4 R180, [R224+0xf100] ;  /* 0x00f10000e0b4783b */ /* 0x000f620000000200 */
[C---:B----4-:R-:W-:Y:S08]  /*6e80*/  HMMA.16816.F32 R4, R188.reuse, R192, R4 ;  /* 0x000000c0bc04723c */ /* 0x050ff00000001804 */
[C---:B------:R-:W-:Y:S01]  /*6e90*/  HMMA.16816.F32 R8, R188.reuse, R194, R8 ;  /* 0x000000c2bc08723c */ /* 0x040fe20000001808 */
[----:B------:R-:W4:Y:S07]  /*6ea0*/  LDSM.16.M88.4 R192, [R224+0xf900] ;  /* 0x00f90000e0c0783b */ /* 0x000f2e0000000200 */
        /* <DEDUP_REMOVED lines=12> */
[----:B------:R-:W2:Y:S01]  /*6f70*/  LDSM.16.M88.4 R196, [R216+0x7800] ;  /* 0x00780000d8c4783b */ /* 0x000ea20000000200 */
[----:B------:R-:W-:Y:S05]  /*6f80*/  DEPBAR.LE SB0, 0x0 ;  /* 0x000080000000791a */ /* 0x000fea0000000000 */
[----:B------:R-:W-:Y:S01]  /*6f90*/  BAR.SYNC.DEFER_BLOCKING 0x0 ;  /* 0x0000000000007b1d */ /* 0x000fe20000010000 */
[C---:B---3--:R-:W-:Y:S08]  /*6fa0*/  HMMA.16816.F32 R12, R184.reuse, R172, R12 ;  /* 0x000000acb80c723c */ /* 0x048ff0000000180c */
[C---:B------:R-:W-:Y:S08]  /*6fb0*/  HMMA.16816.F32 R16, R184.reuse, R174, R16 ;  /* 0x000000aeb810723c */ /* 0x040ff00000001810 */
[C---:B-----5:R-:W-:Y:S08]  /*6fc0*/  HMMA.16816.F32 R20, R184.reuse, R180, R20 ;  /* 0x000000b4b814723c */ /* 0x060ff00000001814 */
[C---:B------:R-:W-:Y:S08]  /*6fd0*/  HMMA.16816.F32 R24, R184.reuse, R182, R24 ;  /* 0x000000b6b818723c */ /* 0x040ff00000001818 */
[C---:B----4-:R-:W-:Y:S08]  /*6fe0*/  HMMA.16816.F32 R28, R184.reuse, R192, R28 ;  /* 0x000000c0b81c723c */ /* 0x050ff0000000181c */
[----:B------:R-:W-:Y:S08]  /*6ff0*/  HMMA.16816.F32 R32, R184, R194, R32 ;  /* 0x000000c2b820723c */ /* 0x000ff00000001820 */
[C---:B-1----:R-:W-:Y:S08]  /*7000*/  HMMA.16816.F32 R4, R164.reuse, R168, R4 ;  /* 0x000000a8a404723c */ /* 0x042ff00000001804 */
[C---:B------:R-:W-:Y:S08]  /*7010*/  HMMA.16816.F32 R8, R164.reuse, R170, R8 ;  /* 0x000000aaa408723c */ /* 0x040ff00000001808 */
[C---:B------:R-:W-:Y:S08]  /*7020*/  HMMA.16816.F32 R12, R164.reuse, R176, R12 ;  /* 0x000000b0a40c723c */ /* 0x040ff0000000180c */
[C---:B------:R-:W-:Y:S08]  /*7030*/  HMMA.16816.F32 R16, R164.reuse, R178, R16 ;  /* 0x000000b2a410723c */ /* 0x040ff00000001810 */
[C---:B------:R-:W-:Y:S08]  /*7040*/  HMMA.16816.F32 R20, R164.reuse, R188, R20 ;  /* 0x000000bca414723c */ /* 0x040ff00000001814 */
[C---:B------:R-:W-:Y:S08]  /*7050*/  HMMA.16816.F32 R24, R164.reuse, R190, R24 ;  /* 0x000000bea418723c */ /* 0x040ff00000001818 */
[C---:B--2---:R-:W-:Y:S08]  /*7060*/  HMMA.16816.F32 R28, R164.reuse, R196, R28 ;  /* 0x000000c4a41c723c */ /* 0x044ff0000000181c */
[----:B------:R-:W-:Y:S01]  /*7070*/  HMMA.16816.F32 R32, R164, R198, R32 ;  /* 0x000000c6a420723c */ /* 0x000fe20000001820 */
[----:B------:R-:W-:-:S07]  /*7080*/  @P0 BRA `(.L_x_1987) ;  /* 0x000004a000000947 */ /* 0x000fce0003800000 */
[----:B------:R-:W-:Y:S01]  /*7090*/  ISETP.NE.AND P1, PT, R232, 0x1, PT ;  /* 0x00000001e800780c */ /* 0x000fe20003f25270 */
[----:B------:R-:W-:Y:S01]  /*70a0*/  ULEA UR5, UR20, UR12, 0x6 ;  /* 0x0000000c14057291 */ /* 0x000fe2000f8e303f */
[----:B------:R-:W-:Y:S01]  /*70b0*/  IADD3 R176, -R250, 0x10, RZ ;  /* 0x00000010fab07810 */ /* 0x000fe20007ffe1ff */
[----:B------:R-:W-:Y:S01]  /*70c0*/  IMAD.MOV.U32 R233, RZ, RZ, RZ ;  /* 0x000000ffffe97224 */ /* 0x000fe200078e00ff */
[----:B------:R-:W-:Y:S01]  /*70d0*/  IADD3 R174, -R249, 0x10, RZ ;  /* 0x00000010f9ae7810 */ /* 0x000fe20007ffe1ff */
[----:B------:R-:W-:Y:S01]  /*70e0*/  IMAD.SHL.U32 R200, R244, 0x2, RZ ;  /* 0x00000002f4c87824 */ /* 0x000fe200078e00ff */
[----:B------:R-:W-:Y:S01]  /*70f0*/  LOP3.LUT R176, R176, 0xf, RZ, 0xc0, !PT ;  /* 0x0000000fb0b07812 */ /* 0x000fe200078ec0ff */
[----:B------:R-:W-:Y:S01]  /*7100*/  IMAD.U32 R234, RZ, RZ, UR5 ;  /* 0x00000005ffea7e24 */ /* 0x000fe2000f8e00ff */
[----:B------:R-:W-:Y:S02]  /*7110*/  LOP3.LUT R174, R174, 0xf, RZ, 0xc0, !PT ;  /* 0x0000000faeae7812 */ /* 0x000fe400078ec0ff */
[----:B------:R-:W-:Y:S02]  /*7120*/  IADD3 R173, -R247, 0x10, RZ ;  /* 0x00000010f7ad7810 */ /* 0x000fe40007ffe1ff */
[----:B------:R-:W-:Y:S02]  /*7130*/  IADD3 R234, R234, -0x40, R235 ;  /* 0xffffffc0eaea7810 */ /* 0x000fe40007ffe0eb */
[----:B------:R-:W-:Y:S02]  /*7140*/  LOP3.LUT R173, R173, 0xf, RZ, 0xc0, !PT ;  /* 0x0000000fadad7812 */ /* 0x000fe400078ec0ff */
[----:B------:R-:W-:Y:S01]  /*7150*/  SHF.R.S32.HI R201, RZ, 0x1f, R244 ;  /* 0x0000001fffc97819 */ /* 0x000fe200000114f4 */
[----:B------:R-:W-:Y:S03]  /*7160*/  @P1 IMAD.HI.U32 R166, R234, c[0x0][0x2bc], RZ ;  /* 0x0000af00eaa61a27 */ /* 0x000fe600078e00ff */
[----:B------:R-:W-:Y:S01]  /*7170*/  SHF.L.U64.HI R201, R244, 0x1, R201 ;  /* 0x00000001f4c97819 */ /* 0x000fe200000102c9 */
[----:B------:R-:W-:Y:S01]  /*7180*/  IMAD.MOV.U32 R0, RZ, RZ, R234 ;  /* 0x000000ffff007224 */ /* 0x000fe200078e00ea */
[----:B------:R-:W-:Y:S04]  /*7190*/  @P1 SHF.R.U32.HI R0, RZ, c[0x0][0x2c0], R166 ;  /* 0x0000b000ff001a19 */ /* 0x000fe800000116a6 */
[C---:B------:R-:W-:Y:S04]  /*71a0*/  @!P2 IADD3 R167, P0, R0.reuse, UR16, RZ ;  /* 0x0000001000a7ac10 */ /* 0x040fe8000ff1e0ff */
[----:B------:R-:W-:Y:S02]  /*71b0*/  @!P2 LEA.HI.X.SX32 R166, R0, UR8, 0x1, P0 ;  /* 0x0000000800a6ac11 */ /* 0x000fe400080f0eff */
[C---:B------:R-:W-:Y:S04]  /*71c0*/  @!P2 LEA R164, P0, R167.reuse, c[0x0][0x2a0], 0x2 ;  /* 0x0000a800a7a4aa11 */ /* 0x040fe800078010ff */
[----:B------:R-:W-:Y:S01]  /*71d0*/  @!P2 LEA.HI.X R165, R167, c[0x0][0x2a4], R166, 0x2, P0 ;  /* 0x0000a900a7a5aa11 */ /* 0x000fe200000f14a6 */
[----:B------:R-:W-:Y:S01]  /*71e0*/  IMAD.MOV R167, RZ, RZ, -R0 ;  /* 0x000000ffffa77224 */ /* 0x000fe200078e0a00 */
[----:B------:R-:W-:Y:S03]  /*71f0*/  SHF.L.U64.HI R166, R242, 0x1, R245 ;  /* 0x00000001f2a67819 */ /* 0x000fe600000102f5 */
[----:B------:R1:W2:Y:S01]  /*7200*/  @!P2 LDG.E R233, [R164.64] ;  /* 0x00000012a4e9a981 */ /* 0x0002a2000c1e1900 */
[----:B------:R-:W-:Y:S04]  /*7210*/  IMAD R234, R167, c[0x0][0x2b8], R234 ;  /* 0x0000ae00a7ea7a24 */ /* 0x000fe800078e02ea */
[C---:B------:R-:W-:Y:S01]  /*7220*/  IMAD.WIDE.U32 R170, R234.reuse, c[0x0][0x1e0], RZ ;  /* 0x00007800eaaa7a25 */ /* 0x040fe200078e00ff */
[----:B------:R-:W-:Y:S05]  /*7230*/  SHF.R.S32.HI R167, RZ, 0x1f, R234 ;  /* 0x0000001fffa77819 */ /* 0x000fea00000114ea */
[----:B------:R-:W-:Y:S04]  /*7240*/  IMAD R167, R167, c[0x0][0x1e0], RZ ;  /* 0x00007800a7a77a24 */ /* 0x000fe800078e02ff */
[----:B------:R-:W-:Y:S04]  /*7250*/  IMAD R167, R234, c[0x0][0x1e4], R167 ;  /* 0x00007900eaa77a24 */ /* 0x000fe800078e02a7 */
[----:B------:R-:W-:Y:S01]  /*7260*/  IMAD.IADD R171, R171, 0x1, R167 ;  /* 0x00000001abab7824 */ /* 0x000fe200078e02a7 */
[----:B-1----:R-:W-:Y:S02]  /*7270*/  SHF.L.U64.HI R164, R241, 0x1, R246 ;  /* 0x00000001f1a47819 */ /* 0x002fe400000102f6 */
[----:B--2---:R-:W-:Y:S01]  /*7280*/  SHF.R.S32.HI R0, RZ, 0x1f, R233 ;  /* 0x0000001fff007819 */ /* 0x004fe200000114e9 */
[C---:B------:R-:W-:Y:S04]  /*7290*/  IMAD.WIDE.U32 R170, R233.reuse, c[0x0][0x1f0], R170 ;  /* 0x00007c00e9aa7a25 */ /* 0x040fe800078e00aa */
[----:B------:R-:W-:Y:S01]  /*72a0*/  IMAD R0, R0, c[0x0][0x1f0], RZ ;  /* 0x00007c0000007a24 */ /* 0x000fe200078e02ff */
[----:B------:R-:W-:Y:S03]  /*72b0*/  IADD3 R165, P0, R170, UR14, RZ ;  /* 0x0000000eaaa57c10 */ /* 0x000fe6000ff1e0ff */
[----:B------:R-:W-:Y:S05]  /*72c0*/  IMAD R0, R233, c[0x0][0x1f4], R0 ;  /* 0x00007d00e9007a24 */ /* 0x000fea00078e0200 */
[----:B------:R-:W-:Y:S02]  /*72d0*/  IADD3.X R0, R171, UR7, R0, P0, !PT ;  /* 0x00000007ab007c10 */ /* 0x000fe400087fe400 */
[C---:B------:R-:W-:Y:S04]  /*72e0*/  LEA R168, P0, R165.reuse, c[0x0][0x1c8], 0x1 ;  /* 0x00007200a5a87a11 */ /* 0x040fe800078008ff */
[----:B------:R-:W-:Y:S01]  /*72f0*/  LEA.HI.X R167, R165, c[0x0][0x1cc], R0, 0x1, P0 ;  /* 0x00007300a5a77a11 */ /* 0x000fe200000f0c00 */
[----:B------:R-:W1:Y:S01]  /*7300*/  SHFL.IDX PT, R170, R168, 0x1, 0x181f ;  /* 0x00381f00a8aa7f89 */ /* 0x000e6200000e0000 */
[----:B------:R-:W-:Y:S02]  /*7310*/  IMAD.SHL.U32 R165, R242, 0x2, RZ ;  /* 0x00000002f2a57824 */ /* 0x000fe400078e00ff */
[----:B------:R-:W-:Y:S01]  /*7320*/  IMAD.SHL.U32 R0, R241, 0x2, RZ ;  /* 0x00000002f1007824 */ /* 0x000fe200078e00ff */
[----:B------:R-:W2:Y:S04]  /*7330*/  SHFL.IDX PT, R169, R167, 0x1, 0x181f ;  /* 0x00381f00a7a97f89 */ /* 0x000ea800000e0000 */
[----:B------:R-:W3:Y:S04]  /*7340*/  SHFL.IDX PT, R168, R168, RZ, 0x181f ;  /* 0x00181fffa8a87589 */ /* 0x000ee800000e0000 */
[----:B------:R-:W4:Y:S01]  /*7350*/  SHFL.IDX PT, R167, R167, RZ, 0x181f ;  /* 0x00181fffa7a77589 */ /* 0x000f2200000e0000 */
[-C--:B-1----:R-:W-:Y:S04]  /*7360*/  IADD3 R176, P1, P0, R176, R170.reuse, R251 ;  /* 0x000000aab0b07210 */ /* 0x082fe8000783e0fb */
[-C--:B--2---:R-:W-:Y:S02]  /*7370*/  IADD3.X R177, RZ, R169.reuse, R252, P1, P0 ;  /* 0x000000a9ffb17210 */ /* 0x084fe40000fe04fc */
[-C--:B------:R-:W-:Y:S04]  /*7380*/  IADD3 R174, P1, P0, R174, R170.reuse, R165 ;  /* 0x000000aaaeae7210 */ /* 0x080fe8000783e0a5 */
[-C--:B------:R-:W-:Y:S02]  /*7390*/  IADD3.X R175, RZ, R169.reuse, R166, P1, P0 ;  /* 0x000000a9ffaf7210 */ /* 0x080fe40000fe04a6 */
[----:B------:R-:W-:Y:S04]  /*73a0*/  IADD3 R172, P1, P0, R173, R170, R0 ;  /* 0x000000aaadac7210 */ /* 0x000fe8000783e000 */
[----:B------:R-:W-:Y:S02]  /*73b0*/  IADD3.X R173, RZ, R169, R164, P1, P0 ;  /* 0x000000a9ffad7210 */ /* 0x000fe40000fe04a4 */
[C---:B---3--:R-:W-:Y:S05]  /*73c0*/  IADD3 R178, P0, R168.reuse, R165, RZ ;  /* 0x000000a5a8b27210 */ /* 0x048fea0007f1e0ff */
[C---:B----4-:R-:W-:Y:S01]  /*73d0*/  IMAD.X R179, R167.reuse, 0x1, R166, P0 ;  /* 0x00000001a7b37824 */ /* 0x050fe200000e06a6 */
[C---:B------:R-:W-:Y:S05]  /*73e0*/  IADD3 R180, P0, R168.reuse, R0, RZ ;  /* 0x00000000a8b47210 */ /* 0x040fea0007f1e0ff */
[C---:B------:R-:W-:Y:S01]  /*73f0*/  IMAD.X R181, R167.reuse, 0x1, R164, P0 ;  /* 0x00000001a7b57824 */ /* 0x040fe200000e06a4 */
[CC--:B------:R-:W-:Y:S05]  /*7400*/  IADD3 R164, P0, R168.reuse, R200.reuse, RZ ;  /* 0x000000c8a8a47210 */ /* 0x0c0fea0007f1e0ff */
[C-C-:B------:R-:W-:Y:S01]  /*7410*/  IMAD.X R165, R167.reuse, 0x1, R201.reuse, P0 ;  /* 0x00000001a7a57824 */ /* 0x140fe200000e06c9 */
[----:B------:R-:W-:Y:S04]  /*7420*/  IADD3 R182, P0, R168, R251, RZ ;  /* 0x000000fba8b67210 */ /* 0x000fe80007f1e0ff */
[----:B------:R1:W-:Y:S01]  /*7430*/  LDGSTS.E.BYPASS.LTC128B.128 [R231+0x8100], [R164.64], !P3 ;  /* 0x08100000a4e77fae */ /* 0x0003e2000d901d52 */
        /* <DEDUP_REMOVED lines=15> */
.L_x_1987:
[----:B-1----:R-:W-:Y:S01]  /*7530*/  IMAD.MOV.U32 R171, RZ, RZ, R236 ;  /* 0x000000ffffab7224 */ /* 0x002fe200078e00ec */
[----:B------:R-:W-:Y:S01]  /*7540*/  PLOP3.LUT P0, PT, PT, PT, UP1, 0x80, 0x0 ;  /* 0x000000000000781c */ /* 0x000fe20003f0f018 */
[----:B------:R-:W0:Y:S01]  /*7550*/  LDGDEPBAR ;  /* 0x00000000000079af */ /* 0x000e220000000000 */
[----:B------:R-:W-:Y:S01]  /*7560*/  USHF.L.U32 UR5, UR20, 0x6, URZ ;  /* 0x0000000614057899 */ /* 0x000fe2000800063f */
[----:B------:R-:W-:Y:S10]  /*7570*/  IMAD.MOV.U32 R164, RZ, RZ, c[0x0][0x2ac] ;  /* 0x0000ab00ffa47624 */ /* 0x000ff400078e00ff */
[----:B------:R-:W-:Y:S01]  /*7580*/  @P0 IMAD.HI.U32 R0, R236, c[0x0][0x2c8], RZ ;  /* 0x0000b200ec000a27 */ /* 0x000fe200078e00ff */
[----:B------:R-:W-:Y:S11]  /*7590*/  PLOP3.LUT P0, PT, PT, PT, UP1, 0x80, 0x0 ;  /* 0x000000000000781c */ /* 0x000ff60003f0f018 */
[----:B------:R-:W-:Y:S02]  /*75a0*/  @!UPT UIADD3 URZ, URZ, URZ, URZ ;  /* 0x0000003f3f3ff290 */ /* 0x000fe4000fffe03f */
[----:B------:R-:W-:Y:S01]  /*75b0*/  @P0 SHF.R.U32.HI R171, RZ, c[0x0][0x2cc], R0 ;  /* 0x0000b300ffab0a19 */ /* 0x000fe20000011600 */
[----:B------:R-:W-:Y:S01]  /*75c0*/  IMAD.U32 R0, RZ, RZ, UR5 ;  /* 0x00000005ff007e24 */ /* 0x000fe2000f8e00ff */
[----:B------:R-:W-:Y:S03]  /*75d0*/  PLOP3.LUT P0, PT, PT, PT, UP0, 0x40, 0x0 ;  /* 0x000000000000781c */ /* 0x000fe60003f0e808 */
[----:B------:R-:W1:Y:S01]  /*75e0*/  SHFL.IDX PT, R173, R171, RZ, 0x1c1f ;  /* 0x001c1fffabad7589 */ /* 0x000e6200000e0000 */
[----:B------:R-:W-:Y:S05]  /*75f0*/  IADD3 R165, -R237, 0x1, -R0 ;  /* 0x00000001eda57810 */ /* 0x000fea0007ffe900 */
        /* <DEDUP_REMOVED lines=22> */
.L_x_1990:
[----:B------:R-:W-:Y:S04]  /*7760*/  MOV R166, c[0x0][0x32c] ;  /* 0x0000cb0000a67a02 */ /* 0x000fe80000000f00 */
[----:B------:R-:W-:Y:S11]  /*7770*/  ISETP.NE.AND P0, PT, R166, 0x1, PT ;  /* 0x00000001a600780c */ /* 0x000ff60003f05270 */
[----:B------:R-:W-:Y:S02]  /*7780*/  @!UPT UIADD3 URZ, URZ, URZ, URZ ;  /* 0x0000003f3f3ff290 */ /* 0x000fe4000fffe03f */
[----:B------:R-:W-:Y:S05]  /*7790*/  @P0 IMAD.HI.U32 R166, R173, c[0x0][0x330], RZ ;  /* 0x0000cc00ada60a27 */ /* 0x000fea00078e00ff */
[----:B------:R-:W-:Y:S02]  /*77a0*/  @P0 SHF.R.U32.HI R173, RZ, c[0x0][0x334], R166 ;  /* 0x0000cd00ffad0a19 */ /* 0x000fe400000116a6 */
.L_x_1991:
[----:B------:R-:W-:Y:S05]  /*77b0*/  BSYNC B0 ;  /* 0x0000000000007941 */ /* 0x000fea0003800000 */
.L_x_1989:
[----:B------:R-:W-:Y:S04]  /*77c0*/  IMAD R168, R173, c[0x0][0x32c], -R0 ;  /* 0x0000cb00ada87a24 */ /* 0x000fe800078e0a00 */
[----:B------:R-:W-:Y:S05]  /*77d0*/  IMAD.IADD R168, R168, 0x1, -R237 ;  /* 0x00000001a8a87824 */ /* 0x000fea00078e0aed */
[----:B------:R-:W-:Y:S02]  /*77e0*/  IADD3 R166, R168, c[0x0][0x32c], RZ ;  /* 0x0000cb00a8a67a10 */ /* 0x000fe40007ffe0ff */
[----:B------:R-:W-:Y:S02]  /*77f0*/  IMNMX R167, R167, R168, !PT ;  /* 0x000000a8a7a77217 */ /* 0x000fe40007800200 */
[----:B------:R-:W-:Y:S02]  /*7800*/  IMNMX R169, R169, R166, PT ;  /* 0x000000a6a9a97217 */ /* 0x000fe40003800200 */
.L_x_1988:
[----:B------:R-:W-:Y:S06]  /*7810*/  UISETP.GT.AND UP2, UPT, UR20, -0x1, UPT ;  /* 0xffffffff1400788c */ /* 0x000fec000bf44270 */
[----:B------:R-:W-:Y:S04]  /*7820*/  PLOP3.LUT P0, PT, PT, PT, UP2, 0x80, 0x0 ;  /* 0x000000000000781c */ /* 0x000fe80003f0f028 */
[----:B------:R-:W-:Y:S04]  /*7830*/  ISETP.GT.AND P0, PT, R167, RZ, P0 ;  /* 0x000000ffa700720c */ /* 0x000fe80000704270 */
[----:B------:R-:W-:Y:S04]  /*7840*/  ISETP.LT.OR P0, PT, R169, 0x1, P0 ;  /* 0x00000001a900780c */ /* 0x000fe80000701670 */
[----:B------:R-:W-:Y:S02]  /*7850*/  FSEL R170, R4, -INF , !P0 ;  /* 0xff80000004aa7808 */ /* 0x000fe40004000000 */
[----:B------:R-:W-:Y:S01]  /*7860*/  PLOP3.LUT P0, PT, PT, PT, UP2, 0x80, 0x0 ;  /* 0x000000000000781c */ /* 0x000fe20003f0f028 */
[----:B------:R-:W1:Y:S03]  /*7870*/  SHFL.IDX PT, R4, R171, 0x1, 0x1c1f ;  /* 0x003c1f00ab047f89 */ /* 0x000e6600000e0000 */
[----:B------:R-:W-:Y:S04]  /*7880*/  ISETP.GT.AND P0, PT, R167, 0x1, P0 ;  /* 0x00000001a700780c */ /* 0x000fe80000704270 */
[----:B------:R-:W-:Y:S04]  /*7890*/  ISETP.LT.OR P0, PT, R169, 0x2, P0 ;  /* 0x00000002a900780c */ /* 0x000fe80000701670 */
[----:B------:R-:W-:Y:S02]  /*78a0*/  FSEL R168, R5, -INF , !P0 ;  /* 0xff80000005a87808 */ /* 0x000fe40004000000 */
[----:B------:R-:W-:Y:S04]  /*78b0*/  PLOP3.LUT P0, PT, PT, PT, UP2, 0x80, 0x0 ;  /* 0x000000000000781c */ /* 0x000fe80003f0f028 */
[----:B------:R-:W-:Y:S04]  /*78c0*/  ISETP.GT.AND P0, PT, R167, 0x8, P0 ;  /* 0x00000008a700780c */ /* 0x000fe80000704270 */
[----:B------:R-:W-:Y:S01]  /*78d0*/  ISETP.LT.OR P0, PT, R169, 0x9, P0 ;  /* 0x00000009a900780c */ /* 0x000fe20000701670 */
[--C-:B-1----:R-:W-:Y:S03]  /*78e0*/  IMAD.IADD R165, R165, 0x1, R4.reuse ;  /* 0x00000001a5a57824 */ /* 0x102fe600078e0204 */
[----:B------:R-:W-:Y:S01]  /*78f0*/  FSEL R166, R8, -INF , !P0 ;  /* 0xff80000008a67808 */ /* 0x000fe20004000000 */
[----:B------:R-:W-:Y:S01]  /*7900*/  IMAD.IADD R164, R164, 0x1, R4 ;  /* 0x00000001a4a47824 */ /* 0x000fe200078e0204 */
        /* <DEDUP_REMOVED lines=52> */
[----:B------:R-:W-:Y:S11]  /*7c50*/  PLOP3.LUT P0, PT, PT, PT, UP0, 0x40, 0x0 ;  /* 0x000000000000781c */ /* 0x000ff60003f0e808 */
[----:B------:R-:W-:Y:S02]  /*7c60*/  @!UPT UIADD3 URZ, URZ, URZ, URZ ;  /* 0x0000003f3f3ff290 */ /* 0x000fe4000fffe03f */
        /* <DEDUP_REMOVED lines=16> */
.L_x_1994:
[----:B------:R-:W-:Y:S04]  /*7d70*/  MOV R4, 0x1 ;  /* 0x0000000100047802 */ /* 0x000fe80000000f00 */
[----:B------:R-:W-:Y:S11]  /*7d80*/  ISETP.NE.AND P0, PT, R4, c[0x0][0x32c], PT ;  /* 0x0000cb0004007a0c */ /* 0x000ff60003f05270 */
[----:B------:R-:W-:Y:S02]  /*7d90*/  @!UPT UIADD3 URZ, URZ, URZ, URZ ;  /* 0x0000003f3f3ff290 */ /* 0x000fe4000fffe03f */
[----:B------:R-:W-:Y:S05]  /*7da0*/  @P0 IMAD.HI.U32 R4, R5, c[0x0][0x330], RZ ;  /* 0x0000cc0005040a27 */ /* 0x000fea00078e00ff */
[----:B------:R-:W-:Y:S02]  /*7db0*/  @P0 SHF.R.U32.HI R5, RZ, c[0x0][0x334], R4 ;  /* 0x0000cd00ff050a19 */ /* 0x000fe40000011604 */
.L_x_1995:
[----:B------:R-:W-:Y:S05]  /*7dc0*/  BSYNC B0 ;  /* 0x0000000000007941 */ /* 0x000fea0003800000 */
.L_x_1993:
[----:B------:R-:W-:Y:S04]  /*7dd0*/  IMAD R0, R5, c[0x0][0x32c], -R0 ;  /* 0x0000cb0005007a24 */ /* 0x000fe800078e0a00 */
[----:B------:R-:W-:Y:S05]  /*7de0*/  IMAD.IADD R5, R0, 0x1, -R237 ;  /* 0x0000000100057824 */ /* 0x000fea00078e0aed */
[----:B------:R-:W-:Y:S02]  /*7df0*/  IADD3 R0, R5, c[0x0][0x32c], RZ ;  /* 0x0000cb0005007a10 */ /* 0x000fe40007ffe0ff */
[----:B------:R-:W-:Y:S02]  /*7e00*/  IMNMX R164, R164, R5, !PT ;  /* 0x00000005a4a47217 */ /* 0x000fe40007800200 */
[----:B------:R-:W-:Y:S02]  /*7e10*/  IMNMX R165, R165, R0, PT ;  /* 0x00000000a5a57217 */ /* 0x000fe40003800200 */
.L_x_1992:
[----:B------:R-:W-:Y:S02]  /*7e20*/  PLOP3.LUT P0, PT, PT, PT, UP2, 0x80, 0x0 ;  /* 0x000000000000781c */ /* 0x000fe40003f0f028 */
[----:B------:R-:W-:Y:S02]  /*7e30*/  FMNMX.FTZ R5, R170, R3, !PT ;  /* 0x00000003aa057209 */ /* 0x000fe40007810000 */
[----:B------:R-:W-:Y:S02]  /*7e40*/  ISETP.GT.AND P0, PT, R164, RZ, P0 ;  /* 0x000000ffa400720c */ /* 0x000fe40000704270 */
[----:B------:R-:W-:Y:S02]  /*7e50*/  FMNMX.FTZ R5, R168, R5, !PT ;  /* 0x00000005a8057209 */ /* 0x000fe40007810000 */
[C---:B------:R-:W-:Y:S02]  /*7e60*/  ISETP.LT.OR P0, PT, R165.reuse, 0x1, P0 ;  /* 0x00000001a500780c */ /* 0x040fe40000701670 */
[----:B------:R-:W-:Y:S02]  /*7e70*/  FMNMX.FTZ R5, R166, R5, !PT ;  /* 0x00000005a6057209 */ /* 0x000fe40007810000 */
[----:B------:R-:W-:Y:S02]  /*7e80*/  FSEL R17, R6, -INF , !P0 ;  /* 0xff80000006117808 */ /* 0x000fe40004000000 */
[----:B------:R-:W-:Y:S02]  /*7e90*/  PLOP3.LUT P0, PT, PT, PT, UP2, 0x80, 0x0 ;  /* 0x000000000000781c */ /* 0x000fe40003f0f028 */
[----:B------:R-:W-:Y:S02]  /*7ea0*/  FMNMX.FTZ R5, R8, R5, !PT ;  /* 0x0000000508057209 */ /* 0x000fe40007810000 */
[----:B------:R-:W-:Y:S02]  /*7eb0*/  ISETP.GT.AND P0, PT, R164, 0x1, P0 ;  /* 0x00000001a400780c */ /* 0x000fe40000704270 */
[----:B------:R-:W-:Y:S02]  /*7ec0*/  FMNMX.FTZ R0, R194, R5, !PT ;  /* 0x00000005c2007209 */ /* 0x000fe40007810000 */
[----:B------:R-:W-:Y:S02]  /*7ed0*/  ISETP.LT.OR P0, PT, R165, 0x2, P0 ;  /* 0x00000002a500780c */ /* 0x000fe40000701670 */
        /* <DEDUP_REMOVED lines=39> */
[C---:B------:R-:W-:Y:S02]  /*8150*/  ISETP.GT.AND P0, PT, R164.reuse, 0x19, P0 ;  /* 0x00000019a400780c */ /* 0x040fe40000704270 */
[----:B------:R-:W-:Y:S01]  /*8160*/  FMNMX.FTZ R4, R203, R4, !PT ;  /* 0x00000004cb047209 */ /* 0x000fe20007810000 */
[----:B------:R-:W1:Y:S01]  /*8170*/  SHFL.BFLY PT, R5, R0, 0x2, 0x1f ;  /* 0x0c401f0000057f89 */ /* 0x000e6200000e0000 */
[----:B------:R-:W-:Y:S04]  /*8180*/  ISETP.LT.OR P0, PT, R165, 0x1a, P0 ;  /* 0x0000001aa500780c */ /* 0x000fe80000701670 */
[----:B------:R-:W-:Y:S02]  /*8190*/  FSEL R201, R19, -INF , !P0 ;  /* 0xff80000013c97808 */ /* 0x000fe40004000000 */
[----:B------:R-:W-:Y:S02]  /*81a0*/  PLOP3.LUT P0, PT, PT, PT, UP2, 0x80, 0x0 ;  /* 0x000000000000781c */ /* 0x000fe40003f0f028 */
[----:B------:R-:W-:Y:S02]  /*81b0*/  FMNMX.FTZ R4, R201, R4, !PT ;  /* 0x00000004c9047209 */ /* 0x000fe40007810000 */
[----:B------:R-:W-:Y:S04]  /*81c0*/  ISETP.GT.AND P0, PT, R164, 0x20, P0 ;  /* 0x00000020a400780c */ /* 0x000fe80000704270 */
[----:B------:R-:W-:Y:S04]  /*81d0*/  ISETP.LT.OR P0, PT, R165, 0x21, P0 ;  /* 0x00000021a500780c */ /* 0x000fe80000701670 */
[----:B------:R-:W-:Y:S02]  /*81e0*/  FSEL R187, R22, -INF , !P0 ;  /* 0xff80000016bb7808 */ /* 0x000fe40004000000 */
[----:B------:R-:W-:Y:S02]  /*81f0*/  PLOP3.LUT P0, PT, PT, PT, UP2, 0x80, 0x0 ;  /* 0x000000000000781c */ /* 0x000fe40003f0f028 */
[----:B------:R-:W-:Y:S02]  /*8200*/  FMNMX.FTZ R4, R187, R4, !PT ;  /* 0x00000004bb047209 */ /* 0x000fe40007810000 */
[----:B------:R-:W-:Y:S02]  /*8210*/  ISETP.GT.AND P0, PT, R164, 0x21, P0 ;  /* 0x00000021a400780c */ /* 0x000fe40000704270 */
[----:B-1----:R-:W-:Y:S02]  /*8220*/  FMNMX.FTZ R6, R0, R5, !PT ;  /* 0x0000000500067209 */ /* 0x002fe40007810000 */
[----:B------:R-:W-:Y:S03]  /*8230*/  ISETP.LT.OR P0, PT, R165, 0x22, P0 ;  /* 0x00000022a500780c */ /* 0x000fe60000701670 */
[----:B------:R-:W1:Y:S01]  /*8240*/  SHFL.BFLY PT, R15, R6, 0x1, 0x1f ;  /* 0x0c201f00060f7f89 */ /* 0x000e6200000e0000 */
[----:B------:R-:W-:Y:S02]  /*8250*/  FSEL R185, R23, -INF , !P0 ;  /* 0xff80000017b97808 */ /* 0x000fe40004000000 */
[----:B------:R-:W-:Y:S02]  /*8260*/  PLOP3.LUT P0, PT, PT, PT, UP2, 0x80, 0x0 ;  /* 0x000000000000781c */ /* 0x000fe40003f0f028 */
[----:B------:R-:W-:Y:S02]  /*8270*/  FMNMX.FTZ R4, R185, R4, !PT ;  /* 0x00000004b9047209 */ /* 0x000fe40007810000 */
[----:B------:R-:W-:Y:S01]  /*8280*/  ISETP.GT.AND P0, PT, R164, 0x28, P0 ;  /* 0x00000028a400780c */ /* 0x000fe20000704270 */
[----:B------:R-:W-:Y:S03]  /*8290*/  LDSM.16.MT88.4 R20, [R222+0x100] ;  /* 0x00010000de14783b */ /* 0x000fe60000004200 */
[----:B------:R-:W-:Y:S04]  /*82a0*/  ISETP.LT.OR P0, PT, R165, 0x29, P0 ;  /* 0x00000029a500780c */ /* 0x000fe80000701670 */
[----:B------:R-:W-:Y:S02]  /*82b0*/  FSEL R183, R26, -INF , !P0 ;  /* 0xff8000001ab77808 */ /* 0x000fe40004000000 */
[----:B------:R-:W-:Y:S02]  /*82c0*/  PLOP3.LUT P0, PT, PT, PT, UP2, 0x80, 0x0 ;  /* 0x000000000000781c */ /* 0x000fe40003f0f028 */
[----:B------:R-:W-:Y:S02]  /*82d0*/  FMNMX.FTZ R4, R183, R4, !PT ;  /* 0x00000004b7047209 */ /* 0x000fe40007810000 */
[C---:B------:R-:W-:Y:S04]  /*82e0*/  ISETP.GT.AND P0, PT, R164.reuse, 0x29, P0 ;  /* 0x00000029a400780c */ /* 0x040fe80000704270 */
        /* <DEDUP_REMOVED lines=9> */
[C---:B------:R-:W-:Y:S04]  /*8380*/  ISETP.GT.AND P0, PT, R164.reuse, 0x31, P0 ;  /* 0x00000031a400780c */ /* 0x040fe80000704270 */
[----:B------:R-:W-:Y:S04]  /*8390*/  ISETP.LT.OR P0, PT, R165, 0x32, P0 ;  /* 0x00000032a500780c */ /* 0x000fe80000701670 */
[----:B------:R-:W-:Y:S02]  /*83a0*/  FSEL R175, R31, -INF , !P0 ;  /* 0xff8000001faf7808 */ /* 0x000fe40004000000 */
[----:B------:R-:W-:Y:S01]  /*83b0*/  PLOP3.LUT P0, PT, PT, PT, UP2, 0x80, 0x0 ;  /* 0x000000000000781c */ /* 0x000fe20003f0f028 */
[----:B------:R-:W-:Y:S01]  /*83c0*/  LDSM.16.MT88.4 R28, [R221+0x100] ;  /* 0x00010000dd1c783b */ /* 0x000fe20000004200 */
[----:B------:R-:W-:Y:S02]  /*83d0*/  FMNMX.FTZ R0, R175, R10, !PT ;  /* 0x0000000aaf007209 */ /* 0x000fe40007810000 */
[----:B------:R-:W-:Y:S04]  /*83e0*/  ISETP.GT.AND P0, PT, R164, 0x38, P0 ;  /* 0x00000038a400780c */ /* 0x000fe80000704270 */
[----:B------:R-:W-:Y:S04]  /*83f0*/  ISETP.LT.OR P0, PT, R165, 0x39, P0 ;  /* 0x00000039a500780c */ /* 0x000fe80000701670 */
[----:B------:R-:W-:Y:S02]  /*8400*/  FSEL R173, R34, -INF , !P0 ;  /* 0xff80000022ad7808 */ /* 0x000fe40004000000 */
[----:B------:R-:W-:Y:S01]  /*8410*/  PLOP3.LUT P0, PT, PT, PT, UP2, 0x80, 0x0 ;  /* 0x000000000000781c */ /* 0x000fe20003f0f028 */
[----:B------:R-:W-:Y:S01]  /*8420*/  UISETP.GT.AND UP2, UPT, UR20, UR4, UPT ;  /* 0x000000041400728c */ /* 0x000fe2000bf44270 */
[----:B------:R-:W-:Y:S01]  /*8430*/  FMNMX.FTZ R0, R173, R0, !PT ;  /* 0x00000000ad007209 */ /* 0x000fe20007810000 */
[----:B------:R-:W-:Y:S01]  /*8440*/  UIADD3 UR20, UR20, -0x1, URZ ;  /* 0xffffffff14147890 */ /* 0x000fe2000fffe03f */
[----:B------:R-:W-:Y:S04]  /*8450*/  ISETP.GT.AND P0, PT, R164, 0x39, P0 ;  /* 0x00000039a400780c */ /* 0x000fe80000704270 */
[----:B------:R-:W-:Y:S04]  /*8460*/  ISETP.LT.OR P0, PT, R165, 0x3a, P0 ;  /* 0x0000003aa500780c */ /* 0x000fe80000701670 */
[----:B------:R-:W-:Y:S04]  /*8470*/  FSEL R165, R35, -INF , !P0 ;  /* 0xff80000023a57808 */ /* 0x000fe80004000000 */
[----:B------:R-:W-:Y:S02]  /*8480*/  FMNMX.FTZ R4, R165, R0, !PT ;  /* 0x00000000a5047209 */ /* 0x000fe40007810000 */
[----:B-1----:R-:W-:Y:S03]  /*8490*/  FMNMX.FTZ R0, R6, R15, !PT ;  /* 0x0000000f06007209 */ /* 0x002fe60007810000 */
[----:B------:R-:W1:Y:S01]  /*84a0*/  SHFL.BFLY PT, R7, R4, 0x2, 0x1f ;  /* 0x0c401f0004077f89 */ /* 0x000e6200000e0000 */
[C---:B------:R-:W-:Y:S01]  /*84b0*/  FSETP.NEU.FTZ.AND P0, PT, R0.reuse, -INF , PT ;  /* 0xff8000000000780b */ /* 0x040fe20003f1d000 */
[----:B------:R-:W-:Y:S05]  /*84c0*/  FMUL.FTZ R179, R0, c[0x0][0x2d0] ;  /* 0x0000b40000b37a20 */ /* 0x000fea0000410000 */
[----:B------:R-:W-:Y:S05]  /*84d0*/  FSEL R179, R179, RZ, P0 ;  /* 0x000000ffb3b37208 */ /* 0x000fea0000000000 */
[--C-:B------:R-:W-:Y:S02]  /*84e0*/  FFMA.FTZ R188, R170, c[0x0][0x2d0], -R179.reuse ;  /* 0x0000b400aabc7a23 */ /* 0x100fe400000108b3 */
[--C-:B------:R-:W-:Y:S02]  /*84f0*/  FFMA.FTZ R167, R168, c[0x0][0x2d0], -R179.reuse ;  /* 0x0000b400a8a77a23 */ /* 0x100fe400000108b3 */
[--C-:B------:R-:W-:Y:S02]  /*8500*/  FFMA.FTZ R166, R166, c[0x0][0x2d0], -R179.reuse ;  /* 0x0000b400a6a67a23 */ /* 0x100fe400000108b3 */
[--C-:B------:R-:W-:Y:S01]  /*8510*/  FFMA.FTZ R189, R8, c[0x0][0x2d0], -R179.reuse ;  /* 0x0000b40008bd7a23 */ /* 0x100fe200000108b3 */
[----:B------:R-:W-:Y:S01]  /*8520*/  MUFU.EX2 R188, R188 ;  /* 0x000000bc00bc7308 */ /* 0x000fe20000000800 */
[--C-:B------:R-:W-:Y:S02]  /*8530*/  FFMA.FTZ R176, R176, c[0x0][0x2d0], -R179.reuse ;  /* 0x0000b400b0b07a23 */ /* 0x100fe400000108b3 */
[--C-:B------:R-:W-:Y:S01]  /*8540*/  FFMA.FTZ R194, R194, c[0x0][0x2d0], -R179.reuse ;  /* 0x0000b400c2c27a23 */ /* 0x100fe200000108b3 */
[----:B-1----:R-:W-:Y:S01]  /*8550*/  FMNMX.FTZ R5, R4, R7, !PT ;  /* 0x0000000704057209 */ /* 0x002fe20007810000 */
[--C-:B------:R-:W-:Y:S01]  /*8560*/  FFMA.FTZ R195, R195, c[0x0][0x2d0], -R179.reuse ;  /* 0x0000b400c3c37a23 */ /* 0x100fe200000108b3 */
[----:B------:R-:W-:Y:S01]  /*8570*/  FSEL R4, R0, RZ, P0 ;  /* 0x000000ff00047208 */ /* 0x000fe20000000000 */
[----:B------:R-:W-:Y:S02]  /*8580*/  FFMA.FTZ R196, R196, c[0x0][0x2d0], -R179 ;  /* 0x0000b400c4c47a23 */ /* 0x000fe400000108b3 */
[----:B------:R-:W1:Y:S01]  /*8590*/  SHFL.BFLY PT, R164, R5, 0x1, 0x1f ;  /* 0x0c201f0005a47f89 */ /* 0x000e6200000e0000 */
[----:B------:R-:W2:Y:S01]  /*85a0*/  MUFU.EX2 R167, R167 ;  /* 0x000000a700a77308 */ /* 0x000ea20000000800 */
[----:B------:R-:W-:Y:S02]  /*85b0*/  FADD.FTZ R3, -R4, R3 ;  /* 0x0000000304037221 */ /* 0x000fe40000010100 */
[--C-:B------:R-:W-:Y:S02]  /*85c0*/  FFMA.FTZ R197, R198, c[0x0][0x2d0], -R179.reuse ;  /* 0x0000b400c6c57a23 */ /* 0x100fe400000108b3 */
[----:B------:R-:W-:Y:S02]  /*85d0*/  FMUL.FTZ R6, R3, c[0x0][0x2d0] ;  /* 0x0000b40003067a20 */ /* 0x000fe40000410000 */
[--C-:B------:R-:W-:Y:S02]  /*85e0*/  FFMA.FTZ R182, R182, c[0x0][0x2d0], -R179.reuse ;  /* 0x0000b400b6b67a23 */ /* 0x100fe400000108b3 */
[--C-:B------:R-:W-:Y:S01]  /*85f0*/  FFMA.FTZ R184, R184, c[0x0][0x2d0], -R179.reuse ;  /* 0x0000b400b8b87a23 */ /* 0x100fe200000108b3 */
[----:B------:R-:W3:Y:S01]  /*8600*/  MUFU.EX2 R3, R6 ;  /* 0x0000000600037308 */ /* 0x000ee20000000800 */
[--C-:B------:R-:W-:Y:S02]  /*8610*/  FFMA.FTZ R202, R202, c[0x0][0x2d0], -R179.reuse ;  /* 0x0000b400caca7a23 */ /* 0x100fe400000108b3 */
[--C-:B------:R-:W-:Y:S02]  /*8620*/  FFMA.FTZ R180, R180, c[0x0][0x2d0], -R179.reuse ;  /* 0x0000b400b4b47a23 */ /* 0x100fe400000108b3 */
[--C-:B------:R-:W-:Y:S05]  /*8630*/  FFMA.FTZ R178, R178, c[0x0][0x2d0], -R179.reuse ;  /* 0x0000b400b2b27a23 */ /* 0x100fea00000108b3 */
[----:B------:R-:W-:Y:S01]  /*8640*/  MUFU.EX2 R166, R166 ;  /* 0x000000a600a67308 */ /* 0x000fe20000000800 */
[----:B-1----:R-:W-:Y:S02]  /*8650*/  FMNMX.FTZ R164, R164, R5, !PT ;  /* 0x00000005a4a47209 */ /* 0x002fe40007810000 */
[----:B--2---:R-:W-:Y:S02]  /*8660*/  F2FP.PACK_AB R168, R167, R188 ;  /* 0x000000bca7a8723e */ /* 0x004fe400000000ff */
[C---:B------:R-:W-:Y:S01]  /*8670*/  FSETP.NEU.FTZ.AND P0, PT, R164.reuse, -INF , PT ;  /* 0xff800000a400780b */ /* 0x040fe20003f1d000 */
[C---:B------:R-:W-:Y:S04]  /*8680*/  FMUL.FTZ R172, R164.reuse, c[0x0][0x2d0] ;  /* 0x0000b400a4ac7a20 */ /* 0x040fe80000410000 */
[----:B------:R-:W1:Y:S01]  /*8690*/  MUFU.EX2 R189, R189 ;  /* 0x000000bd00bd7308 */ /* 0x000e620000000800 */
[----:B------:R-:W-:Y:S02]  /*86a0*/  FSEL R5, R164, RZ, P0 ;  /* 0x000000ffa4057208 */ /* 0x000fe40000000000 */
[----:B------:R-:W-:Y:S01]  /*86b0*/  FSEL R172, R172, RZ, P0 ;  /* 0x000000ffacac7208 */ /* 0x000fe20000000000 */
[----:B---3--:R-:W-:Y:S01]  /*86c0*/  FMUL.FTZ R4, R3, R160 ;  /* 0x000000a003047220 */ /* 0x008fe20000410000 */
[----:B------:R-:W-:Y:S01]  /*86d0*/  PLOP3.LUT P0, PT, PT, PT, UP2, 0x80, 0x0 ;  /* 0x000000000000781c */ /* 0x000fe20003f0f028 */
[----:B------:R-:W-:Y:S02]  /*86e0*/  FADD.FTZ R5, -R5, R2 ;  /* 0x0000000205057221 */ /* 0x000fe40000010100 */
[--C-:B------:R-:W-:Y:S02]  /*86f0*/  FFMA.FTZ R192, R13, c[0x0][0x2d0], -R172.reuse ;  /* 0x0000b4000dc07a23 */ /* 0x100fe400000108ac */
[----:B------:R-:W2:Y:S01]  /*8700*/  LDSM.16.MT88.4 R12, [R227+0x100] ;  /* 0x00010000e30c783b */ /* 0x000ea20000004200 */
[--C-:B------:R-:W-:Y:S01]  /*8710*/  FFMA.FTZ R193, R17, c[0x0][0x2d0], -R172.reuse ;  /* 0x0000b40011c17a23 */ /* 0x100fe200000108ac */
[----:B------:R-:W-:Y:S01]  /*8720*/  MUFU.EX2 R194, R194 ;  /* 0x000000c200c27308 */ /* 0x000fe20000000800 */
[--C-:B------:R-:W-:Y:S02]  /*8730*/  FFMA.FTZ R191, R9, c[0x0][0x2d0], -R172.reuse ;  /* 0x0000b40009bf7a23 */ /* 0x100fe400000108ac */
[--C-:B------:R-:W-:Y:S02]  /*8740*/  FFMA.FTZ R190, R11, c[0x0][0x2d0], -R172.reuse ;  /* 0x0000b4000bbe7a23 */ /* 0x100fe400000108ac */
[----:B------:R-:W-:Y:S02]  /*8750*/  FMUL.FTZ R2, R5, c[0x0][0x2d0] ;  /* 0x0000b40005027a20 */ /* 0x000fe40000410000 */
[C---:B------:R-:W-:Y:S02]  /*8760*/  FMUL.FTZ R5, R3.reuse, R161 ;  /* 0x000000a103057220 */ /* 0x040fe40000410000 */
[C---:B------:R-:W-:Y:S01]  /*8770*/  FMUL.FTZ R8, R3.reuse, R132 ;  /* 0x0000008403087220 */ /* 0x040fe20000410000 */
[----:B------:R-:W-:Y:S01]  /*8780*/  MUFU.EX2 R193, R193 ;  /* 0x000000c100c17308 */ /* 0x000fe20000000800 */
[----:B------:R-:W-:Y:S01]  /*8790*/  FMUL.FTZ R9, R3, R133 ;  /* 0x0000008503097220 */ /* 0x000fe20000410000 */
[----:B-1----:R-:W-:Y:S01]  /*87a0*/  F2FP.PACK_AB R170, R189, R166 ;  /* 0x000000a6bdaa723e */ /* 0x002fe200000000ff */
[C---:B------:R-:W-:Y:S02]  /*87b0*/  FMUL.FTZ R16, R3.reuse, R140 ;  /* 0x0000008c03107220 */ /* 0x040fe40000410000 */
[C---:B------:R-:W-:Y:S02]  /*87c0*/  FMUL.FTZ R17, R3.reuse, R141 ;  /* 0x0000008d03117220 */ /* 0x040fe40000410000 */
[C---:B------:R-:W-:Y:S02]  /*87d0*/  FMUL.FTZ R24, R3.reuse, R148 ;  /* 0x0000009403187220 */ /* 0x040fe40000410000 */
[C---:B------:R-:W-:Y:S01]  /*87e0*/  FMUL.FTZ R25, R3.reuse, R149 ;  /* 0x0000009503197220 */ /* 0x040fe20000410000 */
[----:B------:R-:W1:Y:S01]  /*87f0*/  MUFU.EX2 R2, R2 ;  /* 0x0000000200027308 */ /* 0x000e620000000800 */
[C---:B------:R-:W-:Y:S02]  /*8800*/  FMUL.FTZ R32, R3.reuse, R156 ;  /* 0x0000009c03207220 */ /* 0x040fe40000410000 */
[----:B------:R-:W-:Y:S02]  /*8810*/  FMUL.FTZ R33, R3, R157 ;  /* 0x0000009d03217220 */ /* 0x000fe40000410000 */
[--C-:B------:R-:W-:Y:S02]  /*8820*/  FFMA.FTZ R177, R177, c[0x0][0x2d0], -R172.reuse ;  /* 0x0000b400b1b17a23 */ /* 0x100fe400000108ac */
        /* <DEDUP_REMOVED lines=11> */
[C---:B-1----:R-:W-:Y:S02]  /*88e0*/  FMUL.FTZ R6, R2.reuse, R162 ;  /* 0x000000a202067220 */ /* 0x042fe40000410000 */
[C---:B------:R-:W-:Y:S02]  /*88f0*/  FMUL.FTZ R7, R2.reuse, R163 ;  /* 0x000000a302077220 */ /* 0x040fe40000410000 */
[C---:B------:R-:W-:Y:S01]  /*8900*/  FMUL.FTZ R10, R2.reuse, R134 ;  /* 0x00000086020a7220 */ /* 0x040fe20000410000 */
[----:B------:R-:W1:Y:S01]  /*8910*/  MUFU.EX2 R190, R190 ;  /* 0x000000be00be7308 */ /* 0x000e620000000800 */
[C---:B------:R-:W-:Y:S01]  /*8920*/  FMUL.FTZ R11, R2.reuse, R135 ;  /* 0x00000087020b7220 */ /* 0x040fe20000410000 */
[----:B------:R-:W-:Y:S01]  /*8930*/  LDSM.16.MT88.4 R160, [R220+0x2900] ;  /* 0x00290000dca0783b */ /* 0x000fe20000004200 */
[----:B------:R-:W-:Y:S01]  /*8940*/  FMUL.FTZ R18, R2, R142 ;  /* 0x0000008e02127220 */ /* 0x000fe20000410000 */
[----:B---3--:R-:W-:Y:S01]  /*8950*/  F2FP.PACK_AB R169, R192, R193 ;  /* 0x000000c1c0a9723e */ /* 0x008fe200000000ff */
[C---:B------:R-:W-:Y:S02]  /*8960*/  FMUL.FTZ R19, R2.reuse, R143 ;  /* 0x0000008f02137220 */ /* 0x040fe40000410000 */
[C---:B------:R-:W-:Y:S02]  /*8970*/  FMUL.FTZ R26, R2.reuse, R150 ;  /* 0x00000096021a7220 */ /* 0x040fe40000410000 */
[C---:B------:R-:W-:Y:S01]  /*8980*/  FMUL.FTZ R27, R2.reuse, R151 ;  /* 0x00000097021b7220 */ /* 0x040fe20000410000 */
[----:B------:R-:W3:Y:S01]  /*8990*/  LDSM.16.MT88.4 R132, [R220+0x100] ;  /* 0x00010000dc84783b */ /* 0x000ee20000004200 */
[C---:B------:R-:W-:Y:S01]  /*89a0*/  FMUL.FTZ R34, R2.reuse, R158 ;  /* 0x0000009e02227220 */ /* 0x040fe20000410000 */
[----:B------:R-:W4:Y:S01]  /*89b0*/  MUFU.EX2 R195, R195 ;  /* 0x000000c300c37308 */ /* 0x000f220000000800 */
[C---:B------:R-:W-:Y:S02]  /*89c0*/  FMUL.FTZ R35, R2.reuse, R159 ;  /* 0x0000009f02237220 */ /* 0x040fe40000410000 */
[C---:B------:R-:W-:Y:S02]  /*89d0*/  FMUL.FTZ R38, R2.reuse, R38 ;  /* 0x0000002602267220 */ /* 0x040fe40000410000 */
[C---:B------:R-:W-:Y:S01]  /*89e0*/  FMUL.FTZ R39, R2.reuse, R39 ;  /* 0x0000002702277220 */ /* 0x040fe20000410000 */
[----:B------:R-:W-:Y:S01]  /*89f0*/  LDSM.16.MT88.4 R140, [R222+0x2100] ;  /* 0x00210000de8c783b */ /* 0x000fe20000004200 */
[C---:B------:R-:W-:Y:S02]  /*8a00*/  FMUL.FTZ R42, R2.reuse, R42 ;  /* 0x0000002a022a7220 */ /* 0x040fe40000410000 */
[C---:B------:R-:W-:Y:S01]  /*8a10*/  FMUL.FTZ R43, R2.reuse, R43 ;  /* 0x0000002b022b7220 */ /* 0x040fe20000410000 */
[----:B------:R-:W-:Y:S01]  /*8a20*/  MUFU.EX2 R196, R196 ;  /* 0x000000c400c47308 */ /* 0x000fe20000000800 */
[----:B------:R-:W-:Y:S01]  /*8a30*/  FMUL.FTZ R46, R2, R46 ;  /* 0x0000002e022e7220 */ /* 0x000fe20000410000 */
[----:B-1----:R-:W-:Y:S01]  /*8a40*/  F2FP.PACK_AB R171, R190, R191 ;  /* 0x000000bfbeab723e */ /* 0x002fe200000000ff */
[C---:B------:R-:W-:Y:S01]  /*8a50*/  FMUL.FTZ R47, R2.reuse, R47 ;  /* 0x0000002f022f7220 */ /* 0x040fe20000410000 */
[----:B------:R-:W-:Y:S01]  /*8a60*/  LDSM.16.MT88.4 R148, [R220+0x900] ;  /* 0x00090000dc94783b */ /* 0x000fe20000004200 */
[C---:B------:R-:W-:Y:S02]  /*8a70*/  FMUL.FTZ R50, R2.reuse, R50 ;  /* 0x0000003202327220 */ /* 0x040fe40000410000 */
[C---:B------:R-:W-:Y:S02]  /*8a80*/  FMUL.FTZ R51, R2.reuse, R51 ;  /* 0x0000003302337220 */ /* 0x040fe40000410000 */
[C---:B--2---:R-:W-:Y:S01]  /*8a90*/  HMMA.16816.F32 R4, R168.reuse, R12, R4 ;  /* 0x0000000ca804723c */ /* 0x044fe20000001804 */
[----:B------:R-:W-:Y:S02]  /*8aa0*/  MUFU.EX2 R197, R197 ;  /* 0x000000c500c57308 */ /* 0x000fe40000000800 */
[----:B------:R-:W-:Y:S02]  /*8ab0*/  LDSM.16.MT88.4 R156, [R221+0x2900] ;  /* 0x00290000dd9c783b */ /* 0x000fe40000004200 */
[C---:B------:R-:W-:Y:S02]  /*8ac0*/  FMUL.FTZ R53, R3.reuse, R53 ;  /* 0x0000003503357220 */ /* 0x040fe40000410000 */
[C---:B------:R-:W-:Y:S01]  /*8ad0*/  FMUL.FTZ R12, R3.reuse, R136 ;  /* 0x00000088030c7220 */ /* 0x040fe20000410000 */
[C---:B------:R-:W-:Y:S03]  /*8ae0*/  HMMA.16816.F32 R8, R168.reuse, R14, R8 ;  /* 0x0000000ea808723c */ /* 0x040fe60000001808 */
[----:B------:R-:W-:Y:S01]  /*8af0*/  MUFU.EX2 R202, R202 ;  /* 0x000000ca00ca7308 */ /* 0x000fe20000000800 */
[C---:B------:R-:W-:Y:S02]  /*8b00*/  FMUL.FTZ R13, R3.reuse, R137 ;  /* 0x00000089030d7220 */ /* 0x040fe40000410000 */
[C---:B------:R-:W-:Y:S02]  /*8b10*/  FMUL.FTZ R54, R2.reuse, R54 ;  /* 0x0000003602367220 */ /* 0x040fe40000410000 */
[C---:B------:R-:W-:Y:S04]  /*8b20*/  FMUL.FTZ R14, R2.reuse, R138 ;  /* 0x0000008a020e7220 */ /* 0x040fe80000410000 */
[C---:B------:R-:W-:Y:S02]  /*8b30*/  FMUL.FTZ R15, R2.reuse, R139 ;  /* 0x0000008b020f7220 */ /* 0x040fe40000410000 */
[----:B------:R-:W1:Y:S01]  /*8b40*/  LDSM.16.MT88.4 R136, [R227+0x2100] ;  /* 0x00210000e388783b */ /* 0x000e620000004200 */
[C---:B------:R-:W-:Y:S02]  /*8b50*/  FMUL.FTZ R55, R2.reuse, R55 ;  /* 0x0000003702377220 */ /* 0x040fe40000410000 */
[C---:B------:R-:W-:Y:S02]  /*8b60*/  FMUL.FTZ R56, R3.reuse, R56 ;  /* 0x0000003803387220 */ /* 0x040fe40000410000 */
[C---:B------:R-:W-:Y:S03]  /*8b70*/  HMMA.16816.F32 R12, R168.reuse, R20, R12 ;  /* 0x00000014a80c723c */ /* 0x040fe6000000180c */
[C---:B------:R-:W-:Y:S02]  /*8b80*/  FMUL.FTZ R57, R3.reuse, R57 ;  /* 0x0000003903397220 */ /* 0x040fe40000410000 */
[C---:B------:R-:W-:Y:S02]  /*8b90*/  FMUL.FTZ R58, R2.reuse, R58 ;  /* 0x0000003a023a7220 */ /* 0x040fe40000410000 */
[C---:B------:R-:W-:Y:S01]  /*8ba0*/  FMUL.FTZ R20, R3.reuse, R144 ;  /* 0x0000009003147220 */ /* 0x040fe20000410000 */
[C---:B------:R-:W-:Y:S04]  /*8bb0*/  HMMA.16816.F32 R16, R168.reuse, R22, R16 ;  /* 0x00000016a810723c */ /* 0x040fe80000001810 */
[C---:B------:R-:W-:Y:S02]  /*8bc0*/  FMUL.FTZ R21, R3.reuse, R145 ;  /* 0x0000009103157220 */ /* 0x040fe40000410000 */
[C---:B------:R-:W-:Y:S02]  /*8bd0*/  FMUL.FTZ R59, R2.reuse, R59 ;  /* 0x0000003b023b7220 */ /* 0x040fe40000410000 */
[C---:B------:R-:W-:Y:S04]  /*8be0*/  FMUL.FTZ R22, R2.reuse, R146 ;  /* 0x0000009202167220 */ /* 0x040fe80000410000 */
[C---:B------:R-:W-:Y:S02]  /*8bf0*/  FMUL.FTZ R23, R2.reuse, R147 ;  /* 0x0000009302177220 */ /* 0x040fe40000410000 */
[----:B------:R-:W-:Y:S01]  /*8c00*/  LDSM.16.MT88.4 R144, [R221+0x900] ;  /* 0x00090000dd90783b */ /* 0x000fe20000004200 */
        /* <DEDUP_REMOVED lines=14> */
[C---:B---3--:R-:W-:Y:S03]  /*8cf0*/  HMMA.16816.F32 R28, R168.reuse, R132, R28 ;  /* 0x00000084a81c723c */ /* 0x048fe6000000181c */
[C---:B------:R-:W-:Y:S02]  /*8d00*/  FMUL.FTZ R67, R2.reuse, R67 ;  /* 0x0000004302437220 */ /* 0x040fe40000410000 */
[C---:B------:R-:W-:Y:S02]  /*8d10*/  FMUL.FTZ R68, R3.reuse, R68 ;  /* 0x0000004403447220 */ /* 0x040fe40000410000 */
[C---:B------:R-:W-:Y:S01]  /*8d20*/  FMUL.FTZ R69, R3.reuse, R69 ;  /* 0x0000004503457220 */ /* 0x040fe20000410000 */
[C---:B------:R-:W-:Y:S01]  /*8d30*/  HMMA.16816.F32 R32, R168.reuse, R134, R32 ;  /* 0x00000086a820723c */ /* 0x040fe20000001820 */
[----:B------:R-:W2:Y:S03]  /*8d40*/  LDSM.16.MT88.4 R132, [R221+0x2100] ;  /* 0x00210000dd84783b */ /* 0x000ea60000004200 */
        /* <DEDUP_REMOVED lines=9> */
[C---:B------:R-:W-:Y:S04]  /*8de0*/  HMMA.16816.F32 R44, R168.reuse, R140, R44 ;  /* 0x0000008ca82c723c */ /* 0x040fe8000000182c */
[C---:B------:R-:W-:Y:S02]  /*8df0*/  FMUL.FTZ R76, R3.reuse, R76 ;  /* 0x0000004c034c7220 */ /* 0x040fe40000410000 */
[C---:B------:R-:W-:Y:S02]  /*8e00*/  FMUL.FTZ R77, R3.reuse, R77 ;  /* 0x0000004d034d7220 */ /* 0x040fe40000410000 */
[C---:B------:R-:W-:Y:S01]  /*8e10*/  HMMA.16816.F32 R48, R168.reuse, R142, R48 ;  /* 0x0000008ea830723c */ /* 0x040fe20000001830 */
[----:B------:R-:W3:Y:S03]  /*8e20*/  LDSM.16.MT88.4 R140, [R227+0x4100] ;  /* 0x00410000e38c783b */ /* 0x000ee60000004200 */
        /* <DEDUP_REMOVED lines=18> */
[C---:B---3--:R-:W-:Y:S04]  /*8f50*/  HMMA.16816.F32 R68, R168.reuse, R140, R68 ;  /* 0x0000008ca844723c */ /* 0x048fe80000001844 */
        /* <DEDUP_REMOVED lines=41> */
[C---:B------:R-:W-:Y:S04]  /*91f0*/  FMUL.FTZ R116, R3.reuse, R116 ;  /* 0x0000007403747220 */ /* 0x040fe80000410000 */
[----:B------:R-:W-:Y:S01]  /*9200*/  FMUL.FTZ R117, R3, R117 ;  /* 0x0000007503757220 */ /* 0x000fe20000410000 */
[C---:B------:R-:W-:Y:S01]  /*9210*/  HMMA.16816.F32 R112, R168.reuse, R138, R112 ;  /* 0x0000008aa870723c */ /* 0x040fe20000001870 */
[----:B------:R-:W1:Y:S02]  /*9220*/  LDSM.16.MT88.4 R136, [R227+0x900] ;  /* 0x00090000e388783b */ /* 0x000e640000004200 */
[C---:B------:R-:W-:Y:S02]  /*9230*/  FMUL.FTZ R118, R2.reuse, R118 ;  /* 0x0000007602767220 */ /* 0x040fe40000410000 */
[----:B------:R-:W-:Y:S02]  /*9240*/  FMUL.FTZ R119, R2, R119 ;  /* 0x0000007702777220 */ /* 0x000fe40000410000 */
[--C-:B------:R-:W-:Y:S02]  /*9250*/  FFMA.FTZ R198, R200, c[0x0][0x2d0], -R172.reuse ;  /* 0x0000b400c8c67a23 */ /* 0x100fe400000108ac */
[--C-:B------:R-:W-:Y:S03]  /*9260*/  FFMA.FTZ R199, R199, c[0x0][0x2d0], -R172.reuse ;  /* 0x0000b400c7c77a23 */ /* 0x100fe600000108ac */
[C---:B---3--:R-:W-:Y:S01]  /*9270*/  HMMA.16816.F32 R116, R168.reuse, R140, R116 ;  /* 0x0000008ca874723c */ /* 0x048fe20000001874 */
[----:B------:R-:W-:Y:S02]  /*9280*/  MUFU.EX2 R198, R198 ;  /* 0x000000c600c67308 */ /* 0x000fe40000000800 */
[C---:B------:R-:W-:Y:S02]  /*9290*/  FMUL.FTZ R120, R3.reuse, R120 ;  /* 0x0000007803787220 */ /* 0x040fe40000410000 */
[----:B------:R-:W-:Y:S02]  /*92a0*/  FMUL.FTZ R121, R3, R121 ;  /* 0x0000007903797220 */ /* 0x000fe40000410000 */
[--C-:B------:R-:W-:Y:S02]  /*92b0*/  FFMA.FTZ R200, R203, c[0x0][0x2d0], -R172.reuse ;  /* 0x0000b400cbc87a23 */ /* 0x100fe400000108ac */
[C---:B------:R-:W-:Y:S02]  /*92c0*/  FMUL.FTZ R122, R2.reuse, R122 ;  /* 0x0000007a027a7220 */ /* 0x040fe40000410000 */
[----:B------:R-:W3:Y:S01]  /*92d0*/  MUFU.EX2 R199, R199 ;  /* 0x000000c700c77308 */ /* 0x000ee20000000800 */
[C---:B------:R-:W-:Y:S02]  /*92e0*/  FMUL.FTZ R123, R2.reuse, R123 ;  /* 0x0000007b027b7220 */ /* 0x040fe40000410000 */
[--C-:B------:R-:W-:Y:S02]  /*92f0*/  FFMA.FTZ R201, R201, c[0x0][0x2d0], -R172.reuse ;  /* 0x0000b400c9c97a23 */ /* 0x100fe400000108ac */
[--C-:B------:R-:W-:Y:S02]  /*9300*/  FFMA.FTZ R185, R185, c[0x0][0x2d0], -R172.reuse ;  /* 0x0000b400b9b97a23 */ /* 0x100fe400000108ac */
[--C-:B------:R-:W-:Y:S01]  /*9310*/  FFMA.FTZ R183, R183, c[0x0][0x2d0], -R172.reuse ;  /* 0x0000b400b7b77a23 */ /* 0x100fe200000108ac */
[C---:B------:R-:W-:Y:S01]  /*9320*/  HMMA.16816.F32 R120, R168.reuse, R142, R120 ;  /* 0x0000008ea878723c */ /* 0x040fe20000001878 */
[----:B------:R-:W5:Y:S01]  /*9330*/  LDSM.16.MT88.4 R140, [R222+0x900] ;  /* 0x00090000de8c783b */ /* 0x000f620000004200 */
[----:B------:R-:W-:Y:S01]  /*9340*/  MUFU.EX2 R200, R200 ;  /* 0x000000c800c87308 */ /* 0x000fe20000000800 */
[C---:B------:R-:W-:Y:S02]  /*9350*/  FMUL.FTZ R124, R3.reuse, R124 ;  /* 0x0000007c037c7220 */ /* 0x040fe40000410000 */
[----:B------:R-:W-:Y:S02]  /*9360*/  FMUL.FTZ R125, R3, R125 ;  /* 0x0000007d037d7220 */ /* 0x000fe40000410000 */
[C---:B------:R-:W-:Y:S02]  /*9370*/  FMUL.FTZ R126, R2.reuse, R126 ;  /* 0x0000007e027e7220 */ /* 0x040fe40000410000 */
[----:B------:R-:W-:Y:S03]  /*9380*/  FMUL.FTZ R127, R2, R127 ;  /* 0x0000007f027f7220 */ /* 0x000fe60000410000 */
[----:B------:R-:W1:Y:S01]  /*9390*/  MUFU.EX2 R201, R201 ;  /* 0x000000c900c97308 */ /* 0x000e620000000800 */
[--C-:B------:R-:W-:Y:S02]  /*93a0*/  FFMA.FTZ R181, R181, c[0x0][0x2d0], -R172.reuse ;  /* 0x0000b400b5b57a23 */ /* 0x100fe400000108ac */
[--C-:B------:R-:W-:Y:S01]  /*93b0*/  FFMA.FTZ R203, R186, c[0x0][0x2d0], -R179.reuse ;  /* 0x0000b400bacb7a23 */ /* 0x100fe200000108b3 */
[C---:B--2---:R-:W-:Y:S03]  /*93c0*/  HMMA.16816.F32 R124, R168.reuse, R132, R124 ;  /* 0x00000084a87c723c */ /* 0x044fe6000000187c */
[C---:B------:R-:W-:Y:S02]  /*93d0*/  FMUL.FTZ R128, R3.reuse, R128 ;  /* 0x0000008003807220 */ /* 0x040fe40000410000 */
[----:B------:R-:W-:Y:S01]  /*93e0*/  FMUL.FTZ R129, R3, R129 ;  /* 0x0000008103817220 */ /* 0x000fe20000410000 */
[----:B------:R-:W-:Y:S01]  /*93f0*/  MUFU.EX2 R186, R176 ;  /* 0x000000b000ba7308 */ /* 0x000fe20000000800 */
[C---:B------:R-:W-:Y:S01]  /*9400*/  FMUL.FTZ R130, R2.reuse, R130 ;  /* 0x0000008202827220 */ /* 0x040fe20000410000 */
[----:B----4-:R-:W-:Y:S01]  /*9410*/  F2FP.PACK_AB R132, R195, R194 ;  /* 0x000000c2c384723e */ /* 0x010fe200000000ff */
[----:B------:R-:W-:Y:S03]  /*9420*/  FMUL.FTZ R131, R2, R131 ;  /* 0x0000008302837220 */ /* 0x000fe60000410000 */
[----:B------:R-:W-:Y:S01]  /*9430*/  FFMA.FTZ R179, R174, c[0x0][0x2d0], -R179 ;  /* 0x0000b400aeb37a23 */ /* 0x000fe200000108b3 */
[----:B---3--:R-:W-:Y:S01]  /*9440*/  F2FP.PACK_AB R133, R199, R198 ;  /* 0x000000c6c785723e */ /* 0x008fe200000000ff */
[----:B------:R-:W-:Y:S02]  /*9450*/  FFMA.FTZ R187, R187, c[0x0][0x2d0], -R172 ;  /* 0x0000b400bbbb7a23 */ /* 0x000fe400000108ac */
[----:B------:R-:W-:Y:S01]  /*9460*/  HMMA.16816.F32 R128, R168, R134, R128 ;  /* 0x00000086a880723c */ /* 0x000fe20000001880 */
[----:B------:R-:W2:Y:S02]  /*9470*/  MUFU.EX2 R171, R184 ;  /* 0x000000b800ab7308 */ /* 0x000ea40000000800 */
[----:B------:R-:W-:Y:S02]  /*9480*/  FFMA.FTZ R188, R3, R240, R188 ;  /* 0x000000f003bc7223 */ /* 0x000fe400000100bc */
[----:B------:R-:W-:Y:S02]  /*9490*/  FFMA.FTZ R193, R2, R239, R193 ;  /* 0x000000ef02c17223 */ /* 0x000fe400000100c1 */
[----:B------:R-:W-:Y:S01]  /*94a0*/  F2FP.PACK_AB R134, R197, R196 ;  /* 0x000000c4c586723e */ /* 0x000fe200000000ff */
[----:B------:R-:W-:Y:S01]  /*94b0*/  FADD.FTZ R167, R167, R188 ;  /* 0x000000bca7a77221 */ /* 0x000fe20000010000 */
[----:B-1----:R-:W-:Y:S02]  /*94c0*/  F2FP.PACK_AB R135, R201, R200 ;  /* 0x000000c8c987723e */ /* 0x002fe400000000ff */
[----:B------:R-:W-:Y:S01]  /*94d0*/  MUFU.EX2 R184, R187 ;  /* 0x000000bb00b87308 */ /* 0x000fe20000000800 */
[----:B------:R-:W-:Y:S02]  /*94e0*/  FADD.FTZ R192, R192, R193 ;  /* 0x000000c1c0c07221 */ /* 0x000fe40000010000 */
[----:B------:R-:W-:Y:S02]  /*94f0*/  FADD.FTZ R166, R166, R167 ;  /* 0x000000a7a6a67221 */ /* 0x000fe40000010000 */
[C---:B------:R-:W-:Y:S05]  /*9500*/  HMMA.16816.F32 R4, R132.reuse, R136, R4 ;  /* 0x000000888404723c */ /* 0x040fea0000001804 */
[----:B------:R-:W-:Y:S01]  /*9510*/  MUFU.EX2 R187, R177 ;  /* 0x000000b100bb7308 */ /* 0x000fe20000000800 */
[----:B------:R-:W-:Y:S02]  /*9520*/  FADD.FTZ R3, R191, R192 ;  /* 0x000000c0bf037221 */ /* 0x000fe40000010000 */
[C---:B------:R-:W-:Y:S01]  /*9530*/  HMMA.16816.F32 R8, R132.reuse, R138, R8 ;  /* 0x0000008a8408723c */ /* 0x040fe20000001808 */
[----:B------:R-:W1:Y:S03]  /*9540*/  LDSM.16.MT88.4 R136, [R222+0x2900] ;  /* 0x00290000de88783b */ /* 0x000e660000004200 */
[----:B------:R-:W-:Y:S02]  /*9550*/  FADD.FTZ R189, R189, R166 ;  /* 0x000000a6bdbd7221 */ /* 0x000fe40000010000 */
[----:B------:R-:W-:Y:S01]  /*9560*/  FADD.FTZ R3, R190, R3 ;  /* 0x00000003be037221 */ /* 0x000fe20000010000 */
[----:B------:R-:W-:Y:S01]  /*9570*/  MUFU.EX2 R169, R182 ;  /* 0x000000b600a97308 */ /* 0x000fe20000000800 */
[C---:B-----5:R-:W-:Y:S04]  /*9580*/  HMMA.16816.F32 R12, R132.reuse, R140, R12 ;  /* 0x0000008c840c723c */ /* 0x060fe8000000180c */
[----:B------:R-:W-:Y:S02]  /*9590*/  FADD.FTZ R194, R194, R189 ;  /* 0x000000bdc2c27221 */ /* 0x000fe40000010000 */
[----:B------:R-:W-:Y:S02]  /*95a0*/  FADD.FTZ R198, R198, R3 ;  /* 0x00000003c6c67221 */ /* 0x000fe40000010000 */
[C---:B------:R-:W-:Y:S01]  /*95b0*/  HMMA.16816.F32 R16, R132.reuse, R142, R16 ;  /* 0x0000008e8410723c */ /* 0x040fe20000001810 */
[----:B------:R-:W3:Y:S01]  /*95c0*/  LDSM.16.MT88.4 R140, [R227+0x4900] ;  /* 0x00490000e38c783b */ /* 0x000ee20000004200 */
[----:B------:R2:W-:Y:S02]  /*95d0*/  MUFU.EX2 R182, R181 ;  /* 0x000000b500b67308 */ /* 0x0005e40000000800 */
[----:B------:R-:W-:Y:S02]  /*95e0*/  FADD.FTZ R195, R195, R194 ;  /* 0x000000c2c3c37221 */ /* 0x000fe40000010000 */
[----:B------:R-:W-:Y:S02]  /*95f0*/  FADD.FTZ R199, R199, R198 ;  /* 0x000000c6c7c77221 */ /* 0x000fe40000010000 */
[C---:B------:R-:W-:Y:S04]  /*9600*/  HMMA.16816.F32 R20, R132.reuse, R144, R20 ;  /* 0x000000908414723c */ /* 0x040fe80000001814 */
[----:B------:R-:W4:Y:S01]  /*9610*/  MUFU.EX2 R168, R185 ;  /* 0x000000b900a87308 */ /* 0x000f220000000800 */
[----:B------:R-:W-:Y:S02]  /*9620*/  FADD.FTZ R196, R196, R195 ;  /* 0x000000c3c4c47221 */ /* 0x000fe40000010000 */
[----:B------:R-:W-:Y:S01]  /*9630*/  FADD.FTZ R200, R200, R199 ;  /* 0x000000c7c8c87221 */ /* 0x000fe20000010000 */
[C---:B------:R-:W-:Y:S01]  /*9640*/  HMMA.16816.F32 R24, R132.reuse, R146, R24 ;  /* 0x000000928418723c */ /* 0x040fe20000001818 */
[----:B------:R-:W5:Y:S03]  /*9650*/  LDSM.16.MT88.4 R144, [R222+0x4900] ;  /* 0x00490000de90783b */ /* 0x000f660000004200 */
[----:B------:R-:W-:Y:S02]  /*9660*/  FADD.FTZ R197, R197, R196 ;  /* 0x000000c4c5c57221 */ /* 0x000fe40000010000 */
[----:B------:R-:W-:Y:S01]  /*9670*/  MUFU.EX2 R185, R178 ;  /* 0x000000b200b97308 */ /* 0x000fe20000000800 */
[----:B------:R-:W-:Y:S01]  /*9680*/  FADD.FTZ R201, R201, R200 ;  /* 0x000000c8c9c97221 */ /* 0x000fe20000010000 */
[C---:B------:R-:W-:Y:S04]  /*9690*/  HMMA.16816.F32 R28, R132.reuse, R148, R28 ;  /* 0x00000094841c723c */ /* 0x040fe8000000181c */
[----:B--2---:R-:W-:Y:S04]  /*96a0*/  MOV R181, R171 ;  /* 0x000000ab00b57202 */ /* 0x004fe80000000f00 */
[C---:B------:R-:W-:Y:S01]  /*96b0*/  HMMA.16816.F32 R32, R132.reuse, R150, R32 ;  /* 0x000000968420723c */ /* 0x040fe20000001820 */
[----:B------:R-:W2:Y:S01]  /*96c0*/  LDSM.16.MT88.4 R148, [R221+0x4900] ;  /* 0x00490000dd94783b */ /* 0x000ea20000004200 */
[----:B------:R-:W-:Y:S06]  /*96d0*/  MUFU.EX2 R178, R179 ;  /* 0x000000b300b27308 */ /* 0x000fec0000000800 */
[C---:B------:R-:W-:Y:S04]  /*96e0*/  HMMA.16816.F32 R36, R132.reuse, R152, R36 ;  /* 0x000000988424723c */ /* 0x040fe80000001824 */
[----:B------:R4:W2:Y:S04]  /*96f0*/  MUFU.EX2 R170, R183 ;  /* 0x000000b700aa7308 */ /* 0x0008a80000000800 */
[C---:B------:R-:W-:Y:S01]  /*9700*/  HMMA.16816.F32 R40, R132.reuse, R154, R40 ;  /* 0x0000009a8428723c */ /* 0x040fe20000001828 */
[----:B------:R-:W-:Y:S05]  /*9710*/  LDSM.16.MT88.4 R152, [R227+0x3100] ;  /* 0x00310000e398783b */ /* 0x000fea0000004200 */
[----:B------:R-:W-:Y:S02]  /*9720*/  MUFU.EX2 R171, R180 ;  /* 0x000000b400ab7308 */ /* 0x000fe40000000800 */
[C---:B-1----:R-:W-:Y:S08]  /*9730*/  HMMA.16816.F32 R44, R132.reuse, R136, R44 ;  /* 0x00000088842c723c */ /* 0x042ff0000000182c */
[C---:B------:R-:W-:Y:S01]  /*9740*/  HMMA.16816.F32 R48, R132.reuse, R138, R48 ;  /* 0x0000008a8430723c */ /* 0x040fe20000001830 */
[----:B------:R-:W1:Y:S01]  /*9750*/  LDSM.16.MT88.4 R136, [R220+0x4900] ;  /* 0x00490000dc88783b */ /* 0x000e620000004200 */
[----:B------:R-:W1:Y:S02]  /*9760*/  MUFU.EX2 R203, R203 ;  /* 0x000000cb00cb7308 */ /* 0x000e640000000800 */
[----:B----4-:R-:W-:Y:S04]  /*9770*/  MOV R183, R168 ;  /* 0x000000a800b77202 */ /* 0x010fe80000000f00 */
[C---:B------:R-:W-:Y:S08]  /*9780*/  HMMA.16816.F32 R52, R132.reuse, R156, R52 ;  /* 0x0000009c8434723c */ /* 0x040ff00000001834 */
[C---:B------:R-:W-:Y:S01]  /*9790*/  HMMA.16816.F32 R56, R132.reuse, R158, R56 ;  /* 0x0000009e8438723c */ /* 0x040fe20000001838 */
[----:B------:R-:W-:Y:S07]  /*97a0*/  LDSM.16.MT88.4 R156, [R222+0x3100] ;  /* 0x00310000de9c783b */ /* 0x000fee0000004200 */
[C---:B------:R-:W-:Y:S08]  /*97b0*/  HMMA.16816.F32 R60, R132.reuse, R160, R60 ;  /* 0x000000a0843c723c */ /* 0x040ff0000000183c */
[C---:B------:R-:W-:Y:S01]  /*97c0*/  HMMA.16816.F32 R64, R132.reuse, R162, R64 ;  /* 0x000000a28440723c */ /* 0x040fe20000001840 */
[----:B------:R-:W-:Y:S07]  /*97d0*/  LDSM.16.MT88.4 R160, [R227+0x5100] ;  /* 0x00510000e3a0783b */ /* 0x000fee0000004200 */
[C---:B---3--:R-:W-:Y:S08]  /*97e0*/  HMMA.16816.F32 R68, R132.reuse, R140, R68 ;  /* 0x0000008c8444723c */ /* 0x048ff00000001844 */
        /* <DEDUP_REMOVED lines=21> */
[----:B------:R-:W-:Y:S01]  /*9940*/  HMMA.16816.F32 R128, R132, R138, R128 ;  /* 0x0000008a8480723c */ /* 0x000fe20000001880 */
[----:B------:R-:W1:Y:S06]  /*9950*/  LDSM.16.MT88.4 R136, [R220+0x1100] ;  /* 0x00110000dc88783b */ /* 0x000e6c0000004200 */
[-C--:B------:R-:W-:Y:S02]  /*9960*/  F2FP.PACK_AB R134, R169, R181.reuse ;  /* 0x000000b5a986723e */ /* 0x080fe400000000ff */
[----:B------:R-:W-:Y:S03]  /*9970*/  F2FP.PACK_AB R133, R183, R184 ;  /* 0x000000b8b785723e */ /* 0x000fe600000000ff */
[----:B------:R-:W-:Y:S02]  /*9980*/  F2FP.PACK_AB R135, R182, R170 ;  /* 0x000000aab687723e */ /* 0x000fe400000000ff */
[C---:B------:R-:W-:Y:S01]  /*9990*/  F2FP.PACK_AB R132, R203.reuse, R202 ;  /* 0x000000cacb84723e */ /* 0x040fe200000000ff */
[----:B------:R-:W-:Y:S04]  /*99a0*/  FADD.FTZ R202, R202, R197 ;  /* 0x000000c5caca7221 */ /* 0x000fe80000010000 */
[----:B------:R-:W-:Y:S02]  /*99b0*/  FADD.FTZ R3, R203, R202 ;  /* 0x000000cacb037221 */ /* 0x000fe40000010000 */
        /* <DEDUP_REMOVED lines=8> */
[----:B------:R-:W-:Y:S07]  /*9a40*/  LDSM.16.MT88.4 R148, [R227+0x7100] ;  /* 0x00710000e394783b */ /* 0x000fee0000004200 */
        /* <DEDUP_REMOVED lines=11> */
[----:B------:R-:W2:Y:S07]  /*9b00*/  LDSM.16.MT88.4 R140, [R221+0x5100] ;  /* 0x00510000dd8c783b */ /* 0x000eae0000004200 */
[C---:B----4-:R-:W-:Y:S08]  /*9b10*/  HMMA.16816.F32 R60, R132.reuse, R144, R60 ;  /* 0x00000090843c723c */ /* 0x050ff0000000183c */
[C---:B------:R-:W-:Y:S01]  /*9b20*/  HMMA.16816.F32 R64, R132.reuse, R146, R64 ;  /* 0x000000928440723c */ /* 0x040fe20000001840 */
[----:B------:R-:W3:Y:S07]  /*9b30*/  LDSM.16.MT88.4 R144, [R220+0x5100] ;  /* 0x00510000dc90783b */ /* 0x000eee0000004200 */
[C---:B------:R-:W-:Y:S07]  /*9b40*/  HMMA.16816.F32 R68, R132.reuse, R160, R68 ;  /* 0x000000a08444723c */ /* 0x040fee0000001844 */
[--C-:B------:R-:W-:Y:S01]  /*9b50*/  FFMA.FTZ R161, R175, c[0x0][0x2d0], -R172.reuse ;  /* 0x0000b400afa17a23 */ /* 0x100fe200000108ac */
[C---:B------:R-:W-:Y:S03]  /*9b60*/  HMMA.16816.F32 R72, R132.reuse, R162, R72 ;  /* 0x000000a28448723c */ /* 0x040fe60000001848 */
[----:B------:R-:W-:Y:S01]  /*9b70*/  MUFU.EX2 R168, R161 ;  /* 0x000000a100a87308 */ /* 0x000fe20000000800 */
[--C-:B------:R-:W-:Y:S02]  /*9b80*/  FFMA.FTZ R160, R173, c[0x0][0x2d0], -R172.reuse ;  /* 0x0000b400ada07a23 */ /* 0x100fe400000108ac */
[----:B------:R-:W-:Y:S02]  /*9b90*/  FFMA.FTZ R172, R165, c[0x0][0x2d0], -R172 ;  /* 0x0000b400a5ac7a23 */ /* 0x000fe400000108ac */
[C---:B-1----:R-:W-:Y:S05]  /*9ba0*/  HMMA.16816.F32 R76, R132.reuse, R136, R76 ;  /* 0x00000088844c723c */ /* 0x042fea000000184c */
[----:B------:R-:W1:Y:S03]  /*9bb0*/  MUFU.EX2 R180, R160 ;  /* 0x000000a000b47308 */ /* 0x000e660000000800 */
[C---:B------:R-:W-:Y:S01]  /*9bc0*/  HMMA.16816.F32 R80, R132.reuse, R138, R80 ;  /* 0x0000008a8450723c */ /* 0x040fe20000001850 */
[----:B------:R-:W4:Y:S06]  /*9bd0*/  LDSM.16.MT88.4 R136, [R222+0x7100] ;  /* 0x00710000de88783b */ /* 0x000f2c0000004200 */
[----:B------:R5:W1:Y:S01]  /*9be0*/  MUFU.EX2 R165, R172 ;  /* 0x000000ac00a57308 */ /* 0x000a620000000800 */
[C---:B--2---:R-:W-:Y:S08]  /*9bf0*/  HMMA.16816.F32 R84, R132.reuse, R140, R84 ;  /* 0x0000008c8454723c */ /* 0x044ff00000001854 */
[C---:B------:R-:W-:Y:S01]  /*9c00*/  HMMA.16816.F32 R88, R132.reuse, R142, R88 ;  /* 0x0000008e8458723c */ /* 0x040fe20000001858 */
[----:B------:R-:W2:Y:S07]  /*9c10*/  LDSM.16.MT88.4 R140, [R220+0x7100] ;  /* 0x00710000dc8c783b */ /* 0x000eae0000004200 */
[C---:B---3--:R-:W-:Y:S01]  /*9c20*/  HMMA.16816.F32 R92, R132.reuse, R144, R92 ;  /* 0x00000090845c723c */ /* 0x048fe2000000185c */
[----:B-----5:R-:W-:Y:S07]  /*9c30*/  LDSM.16.MT88.4 R172, [R221+0x1900] ;  /* 0x00190000ddac783b */ /* 0x020fee0000004200 */
[C---:B------:R-:W-:Y:S01]  /*9c40*/  HMMA.16816.F32 R96, R132.reuse, R146, R96 ;  /* 0x000000928460723c */ /* 0x040fe20000001860 */
[----:B------:R-:W3:Y:S07]  /*9c50*/  LDSM.16.MT88.4 R144, [R227+0x1900] ;  /* 0x00190000e390783b */ /* 0x000eee0000004200 */
[C---:B------:R-:W-:Y:S07]  /*9c60*/  HMMA.16816.F32 R100, R132.reuse, R148, R100 ;  /* 0x000000948464723c */ /* 0x040fee0000001864 */
[----:B------:R-:W-:Y:S01]  /*9c70*/  MOV R148, R178 ;  /* 0x000000b200947202 */ /* 0x000fe20000000f00 */
[C---:B------:R-:W-:Y:S01]  /*9c80*/  HMMA.16816.F32 R104, R132.reuse, R150, R104 ;  /* 0x000000968468723c */ /* 0x040fe20000001868 */
[----:B------:R-:W5:Y:S03]  /*9c90*/  LDSM.16.MT88.4 R176, [R220+0x1900] ;  /* 0x00190000dcb0783b */ /* 0x000f660000004200 */
[----:B-1----:R-:W-:Y:S03]  /*9ca0*/  MOV R149, R180 ;  /* 0x000000b400957202 */ /* 0x002fe60000000f00 */
[----:B------:R-:W-:Y:S01]  /*9cb0*/  MOV R150, R181 ;  /* 0x000000b500967202 */ /* 0x000fe20000000f00 */
[C---:B----4-:R-:W-:Y:S04]  /*9cc0*/  HMMA.16816.F32 R108, R132.reuse, R136, R108 ;  /* 0x00000088846c723c */ /* 0x050fe8000000186c */
[----:B------:R-:W-:Y:S03]  /*9cd0*/  MOV R151, R183 ;  /* 0x000000b700977202 */ /* 0x000fe60000000f00 */
[----:B------:R-:W-:Y:S01]  /*9ce0*/  MOV R136, R185 ;  /* 0x000000b900887202 */ /* 0x000fe20000000f00 */
[C---:B------:R-:W-:Y:S04]  /*9cf0*/  HMMA.16816.F32 R112, R132.reuse, R138, R112 ;  /* 0x0000008a8470723c */ /* 0x040fe80000001870 */
[----:B------:R-:W-:Y:S03]  /*9d00*/  MOV R137, R187 ;  /* 0x000000bb00897202 */ /* 0x000fe60000000f00 */
[----:B------:R-:W-:Y:S01]  /*9d10*/  MOV R138, R182 ;  /* 0x000000b6008a7202 */ /* 0x000fe20000000f00 */
[C---:B------:R-:W-:Y:S01]  /*9d20*/  HMMA.16816.F32 R116, R132.reuse, R152, R116 ;  /* 0x000000988474723c */ /* 0x040fe20000001874 */
[----:B------:R-:W1:Y:S03]  /*9d30*/  LDSM.16.MT88.4 R180, [R227+0x3900] ;  /* 0x00390000e3b4783b */ /* 0x000e660000004200 */
[----:B------:R-:W-:Y:S03]  /*9d40*/  MOV R139, R184 ;  /* 0x000000b8008b7202 */ /* 0x000fe60000000f00 */
[----:B------:R-:W-:Y:S01]  /*9d50*/  MOV R152, R186 ;  /* 0x000000ba00987202 */ /* 0x000fe20000000f00 */
[C---:B------:R-:W-:Y:S01]  /*9d60*/  HMMA.16816.F32 R120, R132.reuse, R154, R120 ;  /* 0x0000009a8478723c */ /* 0x040fe20000001878 */
[----:B------:R-:W4:Y:S03]  /*9d70*/  LDSM.16.MT88.4 R184, [R222+0x3900] ;  /* 0x00390000deb8783b */ /* 0x000f260000004200 */
[----:B------:R-:W-:Y:S03]  /*9d80*/  MOV R153, R168 ;  /* 0x000000a800997202 */ /* 0x000fe60000000f00 */
[----:B------:R-:W-:Y:S01]  /*9d90*/  MOV R154, R169 ;  /* 0x000000a9009a7202 */ /* 0x000fe20000000f00 */
[C---:B--2---:R-:W-:Y:S04]  /*9da0*/  HMMA.16816.F32 R124, R132.reuse, R140, R124 ;  /* 0x0000008c847c723c */ /* 0x044fe8000000187c */
[----:B------:R-:W-:Y:S02]  /*9db0*/  MOV R155, R170 ;  /* 0x000000aa009b7202 */ /* 0x000fe40000000f00 */
[----:B------:R-:W-:Y:S02]  /*9dc0*/  F2FP.PACK_AB R170, R148, R152 ;  /* 0x0000009894aa723e */ /* 0x000fe400000000ff */
[----:B------:R-:W-:Y:S04]  /*9dd0*/  HMMA.16816.F32 R128, R132, R142, R128 ;  /* 0x0000008e8480723c */ /* 0x000fe80000001880 */
[----:B------:R-:W-:Y:S02]  /*9de0*/  MOV R141, R171 ;  /* 0x000000ab008d7202 */ /* 0x000fe40000000f00 */
[----:B------:R-:W-:Y:S02]  /*9df0*/  F2FP.PACK_AB R169, R153, R137 ;  /* 0x0000008999a9723e */ /* 0x000fe400000000ff */
[----:B------:R-:W-:Y:S04]  /*9e00*/  F2FP.PACK_AB R168, R136, R141 ;  /* 0x0000008d88a8723e */ /* 0x000fe800000000ff */
[----:B------:R-:W-:Y:S07]  /*9e10*/  F2FP.PACK_AB R171, R165, R149 ;  /* 0x00000095a5ab723e */ /* 0x000fee00000000ff */
[C---:B---3--:R-:W-:Y:S01]  /*9e20*/  HMMA.16816.F32 R160, R168.reuse, R144, R4 ;  /* 0x00000090a8a0723c */ /* 0x048fe20000001804 */
[----:B------:R-:W2:Y:S06]  /*9e30*/  LDSM.16.MT88.4 R4, [R221+0x3900] ;  /* 0x00390000dd04783b */ /* 0x000eac0000004200 */
[----:B------:R-:W-:Y:S01]  /*9e40*/  MOV R145, R138 ;  /* 0x0000008a00917202 */ /* 0x000fe20000000f00 */
[C---:B------:R-:W-:Y:S04]  /*9e50*/  HMMA.16816.F32 R132, R168.reuse, R146, R8 ;  /* 0x00000092a884723c */ /* 0x040fe80000001808 */
[----:B------:R-:W-:Y:S03]  /*9e60*/  MOV R144, R141 ;  /* 0x0000008d00907202 */ /* 0x000fe60000000f00 */
[----:B------:R-:W-:Y:S02]  /*9e70*/  MOV R9, R139 ;  /* 0x0000008b00097202 */ /* 0x000fe40000000f00 */
[----:B------:R-:W-:Y:S03]  /*9e80*/  MOV R10, R136 ;  /* 0x00000088000a7202 */ /* 0x000fe60000000f00 */
[----:B------:R-:W-:Y:S02]  /*9e90*/  MOV R11, R137 ;  /* 0x00000089000b7202 */ /* 0x000fe40000000f00 */
[C---:B------:R-:W-:Y:S01]  /*9ea0*/  HMMA.16816.F32 R136, R168.reuse, R156, R12 ;  /* 0x0000009ca888723c */ /* 0x040fe2000000180c */
[----:B------:R-:W-:Y:S07]  /*9eb0*/  LDSM.16.MT88.4 R12, [R227+0x5900] ;  /* 0x00590000e30c783b */ /* 0x000fee0000004200 */
[C---:B------:R-:W-:Y:S07]  /*9ec0*/  HMMA.16816.F32 R140, R168.reuse, R158, R16 ;  /* 0x0000009ea88c723c */ /* 0x040fee0000001810 */
[----:B------:R-:W-:Y:S02]  /*9ed0*/  MOV R18, R144 ;  /* 0x0000009000127202 */ /* 0x000fe40000000f00 */
[----:B------:R-:W-:Y:S02]  /*9ee0*/  MOV R19, R145 ;  /* 0x0000009100137202 */ /* 0x000fe40000000f00 */
[C---:B------:R-:W-:Y:S07]  /*9ef0*/  HMMA.16816.F32 R144, R168.reuse, R172, R20 ;  /* 0x000000aca890723c */ /* 0x040fee0000001814 */
[----:B------:R-:W-:Y:S02]  /*9f00*/  MOV R22, R150 ;  /* 0x0000009600167202 */ /* 0x000fe40000000f00 */
[----:B------:R-:W-:Y:S03]  /*9f10*/  MOV R23, R151 ;  /* 0x0000009700177202 */ /* 0x000fe60000000f00 */
[----:B------:R-:W-:Y:S02]  /*9f20*/  MOV R173, R148 ;  /* 0x0000009400ad7202 */ /* 0x000fe40000000f00 */
[----:B------:R-:W-:Y:S02]  /*9f30*/  MOV R172, R149 ;  /* 0x0000009500ac7202 */ /* 0x000fe40000000f00 */
[C---:B------:R-:W-:Y:S01]  /*9f40*/  HMMA.16816.F32 R148, R168.reuse, R174, R24 ;  /* 0x000000aea894723c */ /* 0x040fe20000001818 */
[----:B------:R-:W-:Y:S02]  /*9f50*/  LDSM.16.MT88.4 R24, [R220+0x5900] ;  /* 0x00590000dc18783b */ /* 0x000fe40000004200 */
[----:B------:R-:W-:Y:S02]  /*9f60*/  MOV R20, R154 ;  /* 0x0000009a00147202 */ /* 0x000fe40000000f00 */
[----:B------:R-:W-:Y:S02]  /*9f70*/  MOV R21, R155 ;  /* 0x0000009b00157202 */ /* 0x000fe40000000f00 */
[----:B------:R-:W-:Y:S02]  /*9f80*/  MOV R175, R152 ;  /* 0x0000009800af7202 */ /* 0x000fe40000000f00 */
[----:B------:R-:W-:Y:S02]  /*9f90*/  MOV R174, R153 ;  /* 0x0000009900ae7202 */ /* 0x000fe40000000f00 */
[C---:B-----5:R-:W-:Y:S07]  /*9fa0*/  HMMA.16816.F32 R152, R168.reuse, R176, R28 ;  /* 0x000000b0a898723c */ /* 0x060fee000000181c */
[----:B------:R-:W-:Y:S01]  /*9fb0*/  MOV R31, R9 ;  /* 0x00000009001f7202 */ /* 0x000fe20000000f00 */
[C---:B------:R-:W-:Y:S01]  /*9fc0*/  HMMA.16816.F32 R156, R168.reuse, R178, R32 ;  /* 0x000000b2a89c723c */ /* 0x040fe20000001820 */
[----:B------:R-:W-:Y:S03]  /*9fd0*/  LDSM.16.MT88.4 R32, [R222+0x7900] ;  /* 0x00790000de20783b */ /* 0x000fe60000004200 */
[----:B------:R-:W-:Y:S02]  /*9fe0*/  MOV R177, R10 ;  /* 0x0000000a00b17202 */ /* 0x000fe40000000f00 */
[----:B------:R-:W-:Y:S02]  /*9ff0*/  MOV R176, R11 ;  /* 0x0000000b00b07202 */ /* 0x000fe40000000f00 */
[C---:B-1----:R-:W-:Y:S01]  /*a000*/  HMMA.16816.F32 R36, R168.reuse, R180, R36 ;  /* 0x000000b4a824723c */ /* 0x042fe20000001824 */
[----:B------:R-:W1:Y:S03]  /*a010*/  LDSM.16.MT88.4 R8, [R220+0x3900] ;  /* 0x00390000dc08783b */ /* 0x000e660000004200 */
[----:B------:R-:W-:Y:S02]  /*a020*/  MOV R179, R18 ;  /* 0x0000001200b37202 */ /* 0x000fe40000000f00 */
[----:B------:R-:W-:Y:S02]  /*a030*/  MOV R178, R19 ;  /* 0x0000001300b27202 */ /* 0x000fe40000000f00 */
[C---:B------:R-:W-:Y:S01]  /*a040*/  HMMA.16816.F32 R40, R168.reuse, R182, R40 ;  /* 0x000000b6a828723c */ /* 0x040fe20000001828 */
[----:B------:R-:W3:Y:S03]  /*a050*/  LDSM.16.MT88.4 R16, [R222+0x5900] ;  /* 0x00590000de10783b */ /* 0x000ee60000004200 */
[----:B------:R-:W-:Y:S02]  /*a060*/  MOV R181, R20 ;  /* 0x0000001400b57202 */ /* 0x000fe40000000f00 */
[----:B------:R-:W-:Y:S02]  /*a070*/  MOV R180, R21 ;  /* 0x0000001500b47202 */ /* 0x000fe40000000f00 */
[C---:B----4-:R-:W-:Y:S04]  /*a080*/  HMMA.16816.F32 R44, R168.reuse, R184, R44 ;  /* 0x000000b8a82c723c */ /* 0x050fe8000000182c */
[----:B------:R-:W-:Y:S02]  /*a090*/  MOV R183, R22 ;  /* 0x0000001600b77202 */ /* 0x000fe40000000f00 */
[----:B------:R-:W-:Y:S02]  /*a0a0*/  MOV R182, R23 ;  /* 0x0000001700b67202 */ /* 0x000fe40000000f00 */
[C---:B------:R-:W-:Y:S01]  /*a0b0*/  HMMA.16816.F32 R48, R168.reuse, R186, R48 ;  /* 0x000000baa830723c */ /* 0x040fe20000001830 */
[----:B------:R-:W4:Y:S03]  /*a0c0*/  LDSM.16.MT88.4 R20, [R221+0x5900] ;  /* 0x00590000dd14783b */ /* 0x000f260000004200 */
[----:B------:R-:W-:Y:S01]  /*a0d0*/  MOV R185, R31 ;  /* 0x0000001f00b97202 */ /* 0x000fe20000000f00 */
[----:B------:R-:W-:Y:S03]  /*a0e0*/  FADD.FTZ R3, R183, R3 ;  /* 0x00000003b7037221 */ /* 0x000fe60000010000 */
[C---:B--2---:R-:W-:Y:S01]  /*a0f0*/  HMMA.16816.F32 R52, R168.reuse, R4, R52 ;  /* 0x00000004a834723c */ /* 0x044fe20000001834 */
[----:B------:R-:W2:Y:S03]  /*a100*/  LDSM.16.MT88.4 R28, [R227+0x7900] ;  /* 0x00790000e31c783b */ /* 0x000ea60000004200 */
[----:B------:R-:W-:Y:S02]  /*a110*/  FADD.FTZ R2, R185, R201 ;  /* 0x000000c9b9027221 */ /* 0x000fe40000010000 */
[----:B------:R-:W-:Y:S02]  /*a120*/  FADD.FTZ R3, R181, R3 ;  /* 0x00000003b5037221 */ /* 0x000fe40000010000 */
[C---:B------:R-:W-:Y:S01]  /*a130*/  HMMA.16816.F32 R56, R168.reuse, R6, R56 ;  /* 0x00000006a838723c */ /* 0x040fe20000001838 */
[----:B------:R-:W5:Y:S03]  /*a140*/  LDSM.16.MT88.4 R4, [R221+0x7900] ;  /* 0x00790000dd04783b */ /* 0x000f660000004200 */
[----:B------:R-:W-:Y:S02]  /*a150*/  FADD.FTZ R2, R182, R2 ;  /* 0x00000002b6027221 */ /* 0x000fe40000010000 */
[----:B------:R-:W-:Y:S02]  /*a160*/  FADD.FTZ R3, R179, R3 ;  /* 0x00000003b3037221 */ /* 0x000fe40000010000 */
[C---:B-1----:R-:W-:Y:S04]  /*a170*/  HMMA.16816.F32 R60, R168.reuse, R8, R60 ;  /* 0x00000008a83c723c */ /* 0x042fe8000000183c */
[----:B------:R-:W-:Y:S02]  /*a180*/  FADD.FTZ R2, R180, R2 ;  /* 0x00000002b4027221 */ /* 0x000fe40000010000 */
[----:B------:R-:W-:Y:S02]  /*a190*/  FADD.FTZ R3, R177, R3 ;  /* 0x00000003b1037221 */ /* 0x000fe40000010000 */
[C---:B------:R-:W-:Y:S01]  /*a1a0*/  HMMA.16816.F32 R64, R168.reuse, R10, R64 ;  /* 0x0000000aa840723c */ /* 0x040fe20000001840 */
[----:B------:R-:W1:Y:S03]  /*a1b0*/  LDSM.16.MT88.4 R8, [R220+0x7900] ;  /* 0x00790000dc08783b */ /* 0x000e660000004200 */
[----:B------:R-:W-:Y:S02]  /*a1c0*/  FADD.FTZ R2, R178, R2 ;  /* 0x00000002b2027221 */ /* 0x000fe40000010000 */
[----:B------:R-:W-:Y:S02]  /*a1d0*/  FADD.FTZ R3, R175, R3 ;  /* 0x00000003af037221 */ /* 0x000fe40000010000 */
[C---:B------:R-:W-:Y:S04]  /*a1e0*/  HMMA.16816.F32 R68, R168.reuse, R12, R68 ;  /* 0x0000000ca844723c */ /* 0x040fe80000001844 */
[----:B------:R-:W-:Y:S02]  /*a1f0*/  FADD.FTZ R2, R176, R2 ;  /* 0x00000002b0027221 */ /* 0x000fe40000010000 */
[----:B------:R-:W-:Y:S01]  /*a200*/  FADD.FTZ R240, R173, R3 ;  /* 0x00000003adf07221 */ /* 0x000fe20000010000 */
[----:B------:R-:W-:Y:S01]  /*a210*/  MOV R3, R0 ;  /* 0x0000000000037202 */ /* 0x000fe20000000f00 */
[C---:B------:R-:W-:Y:S04]  /*a220*/  HMMA.16816.F32 R72, R168.reuse, R14, R72 ;  /* 0x0000000ea848723c */ /* 0x040fe80000001848 */
[----:B------:R-:W-:Y:S04]  /*a230*/  FADD.FTZ R2, R174, R2 ;  /* 0x00000002ae027221 */ /* 0x000fe80000010000 */
[C---:B---3--:R-:W-:Y:S04]  /*a240*/  HMMA.16816.F32 R76, R168.reuse, R16, R76 ;  /* 0x00000010a84c723c */ /* 0x048fe8000000184c */
[----:B------:R-:W-:Y:S04]  /*a250*/  FADD.FTZ R2, R172, R2 ;  /* 0x00000002ac027221 */ /* 0x000fe80000010000 */
[C---:B------:R-:W-:Y:S04]  /*a260*/  HMMA.16816.F32 R80, R168.reuse, R18, R80 ;  /* 0x00000012a850723c */ /* 0x040fe80000001850 */
[----:B------:R-:W-:Y:S01]  /*a270*/  FADD.FTZ R239, R165, R2 ;  /* 0x00000002a5ef7221 */ /* 0x000fe20000010000 */
[-C--:B------:R-:W-:Y:S03]  /*a280*/  MOV R2, R164.reuse ;  /* 0x000000a400027202 */ /* 0x080fe60000000f00 */
[C---:B----4-:R-:W-:Y:S08]  /*a290*/  HMMA.16816.F32 R84, R168.reuse, R20, R84 ;  /* 0x00000014a854723c */ /* 0x050ff00000001854 */
[C---:B------:R-:W-:Y:S08]  /*a2a0*/  HMMA.16816.F32 R88, R168.reuse, R22, R88 ;  /* 0x00000016a858723c */ /* 0x040ff00000001858 */
[C---:B------:R-:W-:Y:S08]  /*a2b0*/  HMMA.16816.F32 R92, R168.reuse, R24, R92 ;  /* 0x00000018a85c723c */ /* 0x040ff0000000185c */
[C---:B------:R-:W-:Y:S08]  /*a2c0*/  HMMA.16816.F32 R96, R168.reuse, R26, R96 ;  /* 0x0000001aa860723c */ /* 0x040ff00000001860 */
[C---:B--2---:R-:W-:Y:S08]  /*a2d0*/  HMMA.16816.F32 R100, R168.reuse, R28, R100 ;  /* 0x0000001ca864723c */ /* 0x044ff00000001864 */
[C---:B------:R-:W-:Y:S08]  /*a2e0*/  HMMA.16816.F32 R104, R168.reuse, R30, R104 ;  /* 0x0000001ea868723c */ /* 0x040ff00000001868 */
[C---:B------:R-:W-:Y:S08]  /*a2f0*/  HMMA.16816.F32 R108, R168.reuse, R32, R108 ;  /* 0x00000020a86c723c */ /* 0x040ff0000000186c */
[C---:B------:R-:W-:Y:S08]  /*a300*/  HMMA.16816.F32 R112, R168.reuse, R34, R112 ;  /* 0x00000022a870723c */ /* 0x040ff00000001870 */
[C---:B-----5:R-:W-:Y:S08]  /*a310*/  HMMA.16816.F32 R116, R168.reuse, R4, R116 ;  /* 0x00000004a874723c */ /* 0x060ff00000001874 */
[C---:B------:R-:W-:Y:S08]  /*a320*/  HMMA.16816.F32 R120, R168.reuse, R6, R120 ;  /* 0x00000006a878723c */ /* 0x040ff00000001878 */
[C---:B-1----:R-:W-:Y:S07]  /*a330*/  HMMA.16816.F32 R124, R168.reuse, R8, R124 ;  /* 0x00000008a87c723c */ /* 0x042fee000000187c */
[----:B------:R-:W-:Y:S01]  /*a340*/  MOV R8, R164 ;  /* 0x000000a400087202 */ /* 0x000fe20000000f00 */
[----:B------:R-:W-:Y:S01]  /*a350*/  HMMA.16816.F32 R128, R168, R10, R128 ;  /* 0x0000000aa880723c */ /* 0x000fe20000001880 */
[----:B------:R-:W-:-:S07]  /*a360*/  @P0 BRA `(.L_x_1996) ;  /* 0xffffbbc000000947 */ /* 0x000fce000383ffff */
.L_x_1985:
[----:B------:R-:W1:Y:S01]  /*a370*/  S2UR UR26, SR_CTAID.X ;  /* 0x00000000001a79c3 */ /* 0x000e620000002500 */
[----:B------:R-:W-:Y:S01]  /*a380*/  UMOV UR25, 0x1 ;  /* 0x0000000100197882 */ /* 0x000fe20000000000 */
[----:B------:R-:W-:Y:S01]  /*a390*/  PLOP3.LUT P0, PT, PT, PT, UP0, 0x40, 0x0 ;  /* 0x000000000000781c */ /* 0x000fe20003f0e808 */
[----:B------:R-:W-:-:S02]  /*a3a0*/  ULDC UR21, c[0x0][0x168] ;  /* 0x00005a0000157ab9 */ /* 0x000fc40000000800 */
[----:B------:R-:W-:Y:S02]  /*a3b0*/  ULDC.64 UR4, c[0x0][0x2c8] ;  /* 0x0000b20000047ab9 */ /* 0x000fe40000000a00 */
[----:B------:R-:W-:Y:S02]  /*a3c0*/  UIADD3 UR21, UR25, -UR21, URZ ;  /* 0x8000001519157290 */ /* 0x000fe4000fffe03f */
[----:B------:R-:W-:Y:S02]  /*a3d0*/  ULDC UR24, c[0x0][0x2ac] ;  /* 0x0000ab0000187ab9 */ /* 0x000fe40000000800 */
        /* <DEDUP_REMOVED lines=21> */
.L_x_1998:
[----:B------:R-:W-:Y:S02]  /*a530*/  ULDC UR4, c[0x0][0x32c] ;  /* 0x0000cb0000047ab9 */ /* 0x000fe40000000800 */
[----:B------:R-:W-:-:S03]  /*a540*/  UISETP.NE.AND UP2, UPT, UR25, UR4, UPT ;  /* 0x000000041900728c */ /* 0x000fc6000bf45270 */
[----:B------:R-:W-:Y:S02]  /*a550*/  ULDC.64 UR4, c[0x0][0x330] ;  /* 0x0000cc0000047ab9 */ /* 0x000fe40000000a00 */
[----:B------:R-:W-:-:S07]  /*a560*/  UIMAD.WIDE.U32 UR26, UR24, UR4, URZ ;  /* 0x00000004181a72a5 */ /* 0x000fce000f8e003f */
[----:B------:R-:W-:Y:S02]  /*a570*/  @UP2 UMOV UR25, UR27 ;  /* 0x0000001b00192c82 */ /* 0x000fe40008000000 */
[----:B------:R-:W-:Y:S02]  /*a580*/  @UP2 USHF.R.U32.HI UR24, URZ, UR5, UR25 ;  /* 0x000000053f182299 */ /* 0x000fe40008011619 */
.L_x_1999:
[----:B------:R-:W-:Y:S02]  /*a590*/  ULDC UR4, c[0x0][0x32c] ;  /* 0x0000cb0000047ab9 */ /* 0x000fe40000000800 */
[----:B------:R-:W-:-:S04]  /*a5a0*/  UIMAD UR4, UR24, UR4, URZ ;  /* 0x00000004180472a4 */ /* 0x000fc8000f8e023f */
[----:B------:R-:W-:-:S04]  /*a5b0*/  UISETP.LT.AND UP2, UPT, UR21, UR4, UPT ;  /* 0x000000041500728c */ /* 0x000fc8000bf41270 */
[----:B------:R-:W-:-:S04]  /*a5c0*/  USEL UR21, UR21, UR4, !UP2 ;  /* 0x0000000415157287 */ /* 0x000fc8000d000000 */
.L_x_1997:
[----:B------:R-:W-:-:S04]  /*a5d0*/  UIADD3 UR21, UR21, 0x3f, URZ ;  /* 0x0000003f15157890 */ /* 0x000fc8000fffe03f */
        /* <DEDUP_REMOVED lines=8> */
[----:B------:R-:W-:Y:S01]  /*a660*/  SHF.R.S32.HI R5, RZ, 0x1f, R244 ;  /* 0x0000001fff057819 */ /* 0x000fe200000114f4 */
[----:B------:R-:W-:Y:S01]  /*a670*/  IMAD.MOV.U32 R3, RZ, RZ, R0 ;  /* 0x000000ffff037224 */ /* 0x000fe200078e0000 */
[C---:B------:R-:W-:Y:S01]  /*a680*/  SHF.L.U64.HI R252, R243.reuse, 0x1, R248 ;  /* 0x00000001f3fc7819 */ /* 0x040fe200000102f8 */
[C---:B------:R-:W-:Y:S01]  /*a690*/  IMAD.SHL.U32 R0, R244.reuse, 0x2, RZ ;  /* 0x00000002f4007824 */ /* 0x040fe200078e00ff */
[----:B------:R-:W-:Y:S01]  /*a6a0*/  SEL R250, RZ, 0x10, P5 ;  /* 0x00000010fffa7807 */ /* 0x000fe20002800000 */
[----:B------:R-:W-:Y:S01]  /*a6b0*/  IMAD.MOV.U32 R165, RZ, RZ, R8 ;  /* 0x000000ffffa57224 */ /* 0x000fe200078e0008 */
[----:B------:R-:W-:Y:S01]  /*a6c0*/  SEL R249, RZ, 0x10, P4 ;  /* 0x00000010fff97807 */ /* 0x000fe20002000000 */
[----:B------:R-:W-:Y:S01]  /*a6d0*/  IMAD.SHL.U32 R251, R243, 0x2, RZ ;  /* 0x00000002f3fb7824 */ /* 0x000fe200078e00ff */
[----:B------:R-:W-:Y:S02]  /*a6e0*/  SHF.L.U64.HI R0, R244, 0x1, R5 ;  /* 0x00000001f4007819 */ /* 0x000fe40000010205 */
.L_x_2003:
        /* <DEDUP_REMOVED lines=28> */
[----:B------:R-:W-:Y:S01]  /*a8b0*/  SHF.R.S32.HI R10, RZ, 0x1f, R244 ;  /* 0x0000001fff0a7819 */ /* 0x000fe200000114f4 */
[----:B------:R-:W-:Y:S01]  /*a8c0*/  IMAD.SHL.U32 R8, R244, 0x2, RZ ;  /* 0x00000002f4087824 */ /* 0x000fe200078e00ff */
[----:B------:R-:W-:Y:S01]  /*a8d0*/  LOP3.LUT R12, R12, 0xf, RZ, 0xc0, !PT ;  /* 0x0000000f0c0c7812 */ /* 0x000fe200078ec0ff */
[----:B------:R-:W-:Y:S01]  /*a8e0*/  IMAD.WIDE.U32 R4, R233, c[0x0][0x218], R4 ;  /* 0x00008600e9047a25 */ /* 0x000fe200078e0004 */
[----:B------:R-:W-:Y:S04]  /*a8f0*/  SHF.L.U64.HI R10, R244, 0x1, R10 ;  /* 0x00000001f40a7819 */ /* 0x000fe8000001020a */
[----:B------:R-:W-:Y:S01]  /*a900*/  IADD3 R0, P0, R4, UR22, RZ ;  /* 0x0000001604007c10 */ /* 0x000fe2000ff1e0ff */
[----:B------:R-:W-:Y:S03]  /*a910*/  IMAD.SHL.U32 R4, R242, 0x2, RZ ;  /* 0x00000002f2047824 */ /* 0x000fe600078e00ff */
[----:B------:R-:W-:Y:S02]  /*a920*/  IADD3.X R5, R5, UR6, R2, P0, !PT ;  /* 0x0000000605057c10 */ /* 0x000fe400087fe402 */
[C---:B------:R-:W-:Y:S02]  /*a930*/  LEA R7, P0, R0.reuse, c[0x0][0x1f8], 0x1 ;  /* 0x00007e0000077a11 */ /* 0x040fe400078008ff */
[C---:B------:R-:W-:Y:S02]  /*a940*/  SHF.L.U64.HI R2, R241.reuse, 0x1, R246 ;  /* 0x00000001f1027819 */ /* 0x040fe400000102f6 */
[----:B------:R-:W-:Y:S01]  /*a950*/  LEA.HI.X R6, R0, c[0x0][0x1fc], R5, 0x1, P0 ;  /* 0x00007f0000067a11 */ /* 0x000fe200000f0c05 */
[----:B------:R-:W5:Y:S01]  /*a960*/  SHFL.IDX PT, R9, R7, 0x1, 0x181f ;  /* 0x00381f0007097f89 */ /* 0x000f6200000e0000 */
[----:B------:R-:W-:Y:S01]  /*a970*/  IMAD.SHL.U32 R0, R241, 0x2, RZ ;  /* 0x00000002f1007824 */ /* 0x000fe200078e00ff */
[----:B------:R-:W-:Y:S02]  /*a980*/  SHF.L.U64.HI R5, R242, 0x1, R245 ;  /* 0x00000001f2057819 */ /* 0x000fe400000102f5 */
[----:B------:R-:W4:Y:S04]  /*a990*/  SHFL.IDX PT, R11, R6, 0x1, 0x181f ;  /* 0x00381f00060b7f89 */ /* 0x000f2800000e0000 */
[----:B------:R-:W3:Y:S04]  /*a9a0*/  SHFL.IDX PT, R7, R7, RZ, 0x181f ;  /* 0x00181fff07077589 */ /* 0x000ee800000e0000 */
[----:B------:R-:W2:Y:S01]  /*a9b0*/  SHFL.IDX PT, R21, R6, RZ, 0x181f ;  /* 0x00181fff06157589 */ /* 0x000ea200000e0000 */
[----:B-----5:R-:W-:Y:S04]  /*a9c0*/  IADD3 R22, P1, P0, R22, R9, R251 ;  /* 0x0000000916167210 */ /* 0x020fe8000783e0fb */
[----:B----4-:R-:W-:Y:S02]  /*a9d0*/  IADD3.X R23, RZ, R11, R252, P1, P0 ;  /* 0x0000000bff177210 */ /* 0x010fe40000fe04fc */
[----:B------:R-:W-:Y:S04]  /*a9e0*/  IADD3 R14, P1, P0, R14, R9, R4 ;  /* 0x000000090e0e7210 */ /* 0x000fe8000783e004 */
[--C-:B------:R-:W-:Y:S02]  /*a9f0*/  IADD3.X R15, RZ, R11, R5.reuse, P1, P0 ;  /* 0x0000000bff0f7210 */ /* 0x100fe40000fe0405 */
[----:B------:R-:W-:Y:S04]  /*aa00*/  IADD3 R12, P1, P0, R12, R9, R0 ;  /* 0x000000090c0c7210 */ /* 0x000fe8000783e000 */
[--C-:B------:R-:W-:Y:S02]  /*aa10*/  IADD3.X R13, RZ, R11, R2.reuse, P1, P0 ;  /* 0x0000000bff0d7210 */ /* 0x100fe40000fe0402 */
[----:B---3--:R-:W-:Y:S05]  /*aa20*/  IADD3 R4, P0, R7, R4, RZ ;  /* 0x0000000407047210 */ /* 0x008fea0007f1e0ff */
[----:B--2---:R-:W-:Y:S01]  /*aa30*/  IMAD.X R5, R21, 0x1, R5, P0 ;  /* 0x0000000115057824 */ /* 0x004fe200000e0605 */
[----:B------:R-:W-:Y:S05]  /*aa40*/  IADD3 R28, P0, R7, R0, RZ ;  /* 0x00000000071c7210 */ /* 0x000fea0007f1e0ff */
[----:B------:R-:W-:Y:S01]  /*aa50*/  IMAD.X R29, R21, 0x1, R2, P0 ;  /* 0x00000001151d7824 */ /* 0x000fe200000e0602 */
[-C--:B------:R-:W-:Y:S05]  /*aa60*/  IADD3 R30, P0, R7, R8.reuse, RZ ;  /* 0x00000008071e7210 */ /* 0x080fea0007f1e0ff */
[----:B------:R-:W-:Y:S01]  /*aa70*/  IMAD.X R31, R21, 0x1, R10, P0 ;  /* 0x00000001151f7824 */ /* 0x000fe200000e060a */
        /* <DEDUP_REMOVED lines=17> */
.L_x_2001:
[C---:B--23--:R-:W-:Y:S01]  /*ab90*/  HMMA.16816.F32 R4, R168.reuse, R172, RZ ;  /* 0x000000aca804723c */ /* 0x04cfe200000018ff */
[----:B------:R-:W-:Y:S01]  /*aba0*/  LDSM.16.M88.4 R196, [R224+0x8100] ;  /* 0x00810000e0c4783b */ /* 0x000fe20000000200 */
[----:B------:R-:W-:Y:S05]  /*abb0*/  UISETP.GT.AND UP2, UPT, UR20, UR9, UPT ;  /* 0x000000091400728c */ /* 0x000fea000bf44270 */
[----:B------:R-:W0:Y:S01]  /*abc0*/  LDGDEPBAR ;  /* 0x00000000000079af */ /* 0x000e220000000000 */
[C---:B------:R-:W-:Y:S01]  /*abd0*/  HMMA.16816.F32 R8, R168.reuse, R174, RZ ;  /* 0x000000aea808723c */ /* 0x040fe200000018ff */
[----:B------:R-:W-:Y:S04]  /*abe0*/  PLOP3.LUT P0, PT, PT, PT, UP2, 0x40, 0x0 ;  /* 0x000000000000781c */ /* 0x000fe80003f0e828 */
[----:B------:R-:W2:Y:S03]  /*abf0*/  LDSM.16.M88.4 R172, [R225+0x10100] ;  /* 0x01010000e1ac783b */ /* 0x000ea60000000200 */
[C---:B----4-:R-:W-:Y:S03]  /*ac00*/  HMMA.16816.F32 R12, R168.reuse, R16, RZ ;  /* 0x00000010a80c723c */ /* 0x050fe600000018ff */
[----:B------:R-:W3:Y:S05]  /*ac10*/  LDSM.16.M88.4 R200, [R224+0x8900] ;  /* 0x00890000e0c8783b */ /* 0x000eea0000000200 */
[C---:B------:R-:W-:Y:S08]  /*ac20*/  HMMA.16816.F32 R16, R168.reuse, R18, RZ ;  /* 0x00000012a810723c */ /* 0x040ff000000018ff */
[C---:B-1----:R-:W-:Y:S08]  /*ac30*/  HMMA.16816.F32 R20, R168.reuse, R24, RZ ;  /* 0x00000018a814723c */ /* 0x042ff000000018ff */
[C---:B------:R-:W-:Y:S08]  /*ac40*/  HMMA.16816.F32 R24, R168.reuse, R26, RZ ;  /* 0x0000001aa818723c */ /* 0x040ff000000018ff */
[C---:B------:R-:W-:Y:S08]  /*ac50*/  HMMA.16816.F32 R28, R168.reuse, R32, RZ ;  /* 0x00000020a81c723c */ /* 0x040ff000000018ff */
[----:B------:R-:W-:Y:S01]  /*ac60*/  HMMA.16816.F32 R32, R168, R34, RZ ;  /* 0x00000022a820723c */ /* 0x000fe200000018ff */
[----:B------:R-:W1:Y:S07]  /*ac70*/  LDSM.16.M88.4 R168, [R224+0x9100] ;  /* 0x00910000e0a8783b */ /* 0x000e6e0000000200 */
[C---:B------:R-:W-:Y:S08]  /*ac80*/  HMMA.16816.F32 R4, R176.reuse, R180, R4 ;  /* 0x000000b4b004723c */ /* 0x040ff00000001804 */
[C---:B------:R-:W-:Y:S01]  /*ac90*/  HMMA.16816.F32 R8, R176.reuse, R182, R8 ;  /* 0x000000b6b008723c */ /* 0x040fe20000001808 */
[----:B------:R-:W4:Y:S07]  /*aca0*/  LDSM.16.M88.4 R180, [R224+0x9900] ;  /* 0x00990000e0b4783b */ /* 0x000f2e0000000200 */
[C---:B------:R-:W-:Y:S08]  /*acb0*/  HMMA.16816.F32 R12, R176.reuse, R184, R12 ;  /* 0x000000b8b00c723c */ /* 0x040ff0000000180c */
[C---:B------:R-:W-:Y:S01]  /*acc0*/  HMMA.16816.F32 R16, R176.reuse, R186, R16 ;  /* 0x000000bab010723c */ /* 0x040fe20000001810 */
[----:B------:R-:W-:Y:S07]  /*acd0*/  LDSM.16.M88.4 R184, [R223+0x10100] ;  /* 0x01010000dfb8783b */ /* 0x000fee0000000200 */
[C---:B------:R-:W-:Y:S08]  /*ace0*/  HMMA.16816.F32 R20, R176.reuse, R188, R20 ;  /* 0x000000bcb014723c */ /* 0x040ff00000001814 */
[C---:B------:R-:W-:Y:S01]  /*acf0*/  HMMA.16816.F32 R24, R176.reuse, R190, R24 ;  /* 0x000000beb018723c */ /* 0x040fe20000001818 */
[----:B------:R-:W5:Y:S07]  /*ad00*/  LDSM.16.M88.4 R188, [R216] ;  /* 0x00000000d8bc783b */ /* 0x000f6e0000000200 */
[C---:B------:R-:W-:Y:S08]  /*ad10*/  HMMA.16816.F32 R28, R176.reuse, R192, R28 ;  /* 0x000000c0b01c723c */ /* 0x040ff0000000181c */
[----:B------:R-:W-:Y:S01]  /*ad20*/  HMMA.16816.F32 R32, R176, R194, R32 ;  /* 0x000000c2b020723c */ /* 0x000fe20000001820 */
[----:B------:R-:W4:Y:S06]  /*ad30*/  LDSM.16.M88.4 R176, [R216+0x800] ;  /* 0x00080000d8b0783b */ /* 0x000f2c0000000200 */
[----:B------:R-:W4:Y:S01]  /*ad40*/  LDSM.16.M88.4 R192, [R216+0x1000] ;  /* 0x00100000d8c0783b */ /* 0x000f220000000200 */
[C---:B--2---:R-:W-:Y:S08]  /*ad50*/  HMMA.16816.F32 R4, R172.reuse, R196, R4 ;  /* 0x000000c4ac04723c */ /* 0x044ff00000001804 */
[C---:B------:R-:W-:Y:S01]  /*ad60*/  HMMA.16816.F32 R8, R172.reuse, R198, R8 ;  /* 0x000000c6ac08723c */ /* 0x040fe20000001808 */
[----:B------:R-:W-:Y:S07]  /*ad70*/  LDSM.16.M88.4 R196, [R230+0x14100] ;  /* 0x01410000e6c4783b */ /* 0x000fee0000000200 */
[C---:B---3--:R-:W-:Y:S08]  /*ad80*/  HMMA.16816.F32 R12, R172.reuse, R200, R12 ;  /* 0x000000c8ac0c723c */ /* 0x048ff0000000180c */
[C---:B------:R-:W-:Y:S01]  /*ad90*/  HMMA.16816.F32 R16, R172.reuse, R202, R16 ;  /* 0x000000caac10723c */ /* 0x040fe20000001810 */
[----:B------:R-:W-:Y:S07]  /*ada0*/  LDSM.16.M88.4 R200, [R229+0xa100] ;  /* 0x00a10000e5c8783b */ /* 0x000fee0000000200 */
[C---:B-1----:R-:W-:Y:S08]  /*adb0*/  HMMA.16816.F32 R20, R172.reuse, R168, R20 ;  /* 0x000000a8ac14723c */ /* 0x042ff00000001814 */
[C---:B------:R-:W-:Y:S01]  /*adc0*/  HMMA.16816.F32 R24, R172.reuse, R170, R24 ;  /* 0x000000aaac18723c */ /* 0x040fe20000001818 */
[----:B------:R-:W1:Y:S07]  /*add0*/  LDSM.16.M88.4 R168, [R216+0x1800] ;  /* 0x00180000d8a8783b */ /* 0x000e6e0000000200 */
[C---:B----4-:R-:W-:Y:S08]  /*ade0*/  HMMA.16816.F32 R28, R172.reuse, R180, R28 ;  /* 0x000000b4ac1c723c */ /* 0x050ff0000000181c */
[----:B------:R-:W-:Y:S01]  /*adf0*/  HMMA.16816.F32 R32, R172, R182, R32 ;  /* 0x000000b6ac20723c */ /* 0x000fe20000001820 */
[----:B------:R-:W2:Y:S06]  /*ae00*/  LDSM.16.M88.4 R172, [R229+0xa900] ;  /* 0x00a90000e5ac783b */ /* 0x000eac0000000200 */
[----:B------:R-:W3:Y:S01]  /*ae10*/  LDSM.16.M88.4 R180, [R229+0xb100] ;  /* 0x00b10000e5b4783b */ /* 0x000ee20000000200 */
[C---:B-----5:R-:W-:Y:S08]  /*ae20*/  HMMA.16816.F32 R4, R184.reuse, R188, R4 ;  /* 0x000000bcb804723c */ /* 0x060ff00000001804 */
[C---:B------:R-:W-:Y:S01]  /*ae30*/  HMMA.16816.F32 R8, R184.reuse, R190, R8 ;  /* 0x000000beb808723c */ /* 0x040fe20000001808 */
[----:B------:R-:W4:Y:S07]  /*ae40*/  LDSM.16.M88.4 R188, [R229+0xb900] ;  /* 0x00b90000e5bc783b */ /* 0x000f2e0000000200 */
[C---:B------:R-:W-:Y:S08]  /*ae50*/  HMMA.16816.F32 R12, R184.reuse, R176, R12 ;  /* 0x000000b0b80c723c */ /* 0x040ff0000000180c */
[C---:B------:R-:W-:Y:S01]  /*ae60*/  HMMA.16816.F32 R16, R184.reuse, R178, R16 ;  /* 0x000000b2b810723c */ /* 0x040fe20000001810 */
[----:B------:R-:W-:Y:S07]  /*ae70*/  LDSM.16.M88.4 R176, [R215] ;  /* 0x00000000d7b0783b */ /* 0x000fee0000000200 */
[C---:B------:R-:W-:Y:S08]  /*ae80*/  HMMA.16816.F32 R20, R184.reuse, R192, R20 ;  /* 0x000000c0b814723c */ /* 0x040ff00000001814 */
[C---:B------:R-:W-:Y:S01]  /*ae90*/  HMMA.16816.F32 R24, R184.reuse, R194, R24 ;  /* 0x000000c2b818723c */ /* 0x040fe20000001818 */
[----:B------:R-:W-:Y:S07]  /*aea0*/  LDSM.16.M88.4 R192, [R213] ;  /* 0x00000000d5c0783b */ /* 0x000fee0000000200 */
[C---:B-1----:R-:W-:Y:S08]  /*aeb0*/  HMMA.16816.F32 R28, R184.reuse, R168, R28 ;  /* 0x000000a8b81c723c */ /* 0x042ff0000000181c */
[----:B------:R-:W-:Y:S01]  /*aec0*/  HMMA.16816.F32 R32, R184, R170, R32 ;  /* 0x000000aab820723c */ /* 0x000fe20000001820 */
[----:B------:R-:W1:Y:S06]  /*aed0*/  LDSM.16.M88.4 R168, [R226+0x14100] ;  /* 0x01410000e2a8783b */ /* 0x000e6c0000000200 */
[----:B------:R-:W5:Y:S01]  /*aee0*/  LDSM.16.M88.4 R184, [R214] ;  /* 0x00000000d6b8783b */ /* 0x000f620000000200 */
[C---:B------:R-:W-:Y:S08]  /*aef0*/  HMMA.16816.F32 R4, R196.reuse, R200, R4 ;  /* 0x000000c8c404723c */ /* 0x040ff00000001804 */
[C---:B------:R-:W-:Y:S01]  /*af00*/  HMMA.16816.F32 R8, R196.reuse, R202, R8 ;  /* 0x000000cac408723c */ /* 0x040fe20000001808 */
[----:B------:R-:W1:Y:S07]  /*af10*/  LDSM.16.M88.4 R200, [R212] ;  /* 0x00000000d4c8783b */ /* 0x000e6e0000000200 */
[C---:B--2---:R-:W-:Y:S08]  /*af20*/  HMMA.16816.F32 R12, R196.reuse, R172, R12 ;  /* 0x000000acc40c723c */ /* 0x044ff0000000180c */
[C---:B------:R-:W-:Y:S01]  /*af30*/  HMMA.16816.F32 R16, R196.reuse, R174, R16 ;  /* 0x000000aec410723c */ /* 0x040fe20000001810 */
[----:B------:R-:W-:Y:S07]  /*af40*/  LDSM.16.M88.4 R172, [R225+0x14100] ;  /* 0x01410000e1ac783b */ /* 0x000fee0000000200 */
[C---:B---3--:R-:W-:Y:S08]  /*af50*/  HMMA.16816.F32 R20, R196.reuse, R180, R20 ;  /* 0x000000b4c414723c */ /* 0x048ff00000001814 */
[C---:B------:R-:W-:Y:S01]  /*af60*/  HMMA.16816.F32 R24, R196.reuse, R182, R24 ;  /* 0x000000b6c418723c */ /* 0x040fe20000001818 */
[----:B------:R-:W2:Y:S07]  /*af70*/  LDSM.16.M88.4 R180, [R224+0xa100] ;  /* 0x00a10000e0b4783b */ /* 0x000eae0000000200 */
[C---:B----4-:R-:W-:Y:S08]  /*af80*/  HMMA.16816.F32 R28, R196.reuse, R188, R28 ;  /* 0x000000bcc41c723c */ /* 0x050ff0000000181c */
[----:B------:R-:W-:Y:S01]  /*af90*/  HMMA.16816.F32 R32, R196, R190, R32 ;  /* 0x000000bec420723c */ /* 0x000fe20000001820 */
[----:B------:R-:W3:Y:S06]  /*afa0*/  LDSM.16.M88.4 R188, [R224+0xa900] ;  /* 0x00a90000e0bc783b */ /* 0x000eec0000000200 */
[----:B------:R-:W4:Y:S01]  /*afb0*/  LDSM.16.M88.4 R196, [R224+0xb100] ;  /* 0x00b10000e0c4783b */ /* 0x000f220000000200 */
[C---:B-1----:R-:W-:Y:S08]  /*afc0*/  HMMA.16816.F32 R4, R168.reuse, R176, R4 ;  /* 0x000000b0a804723c */ /* 0x042ff00000001804 */
[C---:B------:R-:W-:Y:S01]  /*afd0*/  HMMA.16816.F32 R8, R168.reuse, R178, R8 ;  /* 0x000000b2a808723c */ /* 0x040fe20000001808 */
[----:B------:R-:W1:Y:S07]  /*afe0*/  LDSM.16.M88.4 R176, [R224+0xb900] ;  /* 0x00b90000e0b0783b */ /* 0x000e6e0000000200 */
[C---:B-----5:R-:W-:Y:S08]  /*aff0*/  HMMA.16816.F32 R12, R168.reuse, R184, R12 ;  /* 0x000000b8a80c723c */ /* 0x060ff0000000180c */
[C---:B------:R-:W-:Y:S01]  /*b000*/  HMMA.16816.F32 R16, R168.reuse, R186, R16 ;  /* 0x000000baa810723c */ /* 0x040fe20000001810 */
[----:B------:R-:W-:Y:S07]  /*b010*/  LDSM.16.M88.4 R184, [R223+0x14100] ;  /* 0x01410000dfb8783b */ /* 0x000fee0000000200 */
[C---:B------:R-:W-:Y:S08]  /*b020*/  HMMA.16816.F32 R20, R168.reuse, R192, R20 ;  /* 0x000000c0a814723c */ /* 0x040ff00000001814 */
[C---:B------:R-:W-:Y:S01]  /*b030*/  HMMA.16816.F32 R24, R168.reuse, R194, R24 ;  /* 0x000000c2a818723c */ /* 0x040fe20000001818 */
[----:B------:R-:W5:Y:S07]  /*b040*/  LDSM.16.M88.4 R192, [R216+0x2000] ;  /* 0x00200000d8c0783b */ /* 0x000f6e0000000200 */
        /* <DEDUP_REMOVED lines=13> */
[C---:B-1----:R-:W-:Y:S08]  /*b120*/  HMMA.16816.F32 R28, R172.reuse, R176, R28 ;  /* 0x000000b0ac1c723c */ /* 0x042ff0000000181c */
[----:B------:R-:W-:Y:S01]  /*b130*/  HMMA.16816.F32 R32, R172, R178, R32 ;  /* 0x000000b2ac20723c */ /* 0x000fe20000001820 */
[----:B------:R-:W-:Y:S06]  /*b140*/  LDSM.16.M88.4 R172, [R229+0xd100] ;  /* 0x00d10000e5ac783b */ /* 0x000fec0000000200 */
[----:B------:R-:W-:Y:S01]  /*b150*/  LDSM.16.M88.4 R176, [R229+0xd900] ;  /* 0x00d90000e5b0783b */ /* 0x000fe20000000200 */
[C---:B-----5:R-:W-:Y:S08]  /*b160*/  HMMA.16816.F32 R4, R184.reuse, R192, R4 ;  /* 0x000000c0b804723c */ /* 0x060ff00000001804 */
[C---:B------:R-:W-:Y:S01]  /*b170*/  HMMA.16816.F32 R8, R184.reuse, R194, R8 ;  /* 0x000000c2b808723c */ /* 0x040fe20000001808 */
[----:B------:R-:W-:Y:S07]  /*b180*/  LDSM.16.M88.4 R192, [R226+0x18100] ;  /* 0x01810000e2c0783b */ /* 0x000fee0000000200 */
[C---:B------:R-:W-:Y:S08]  /*b190*/  HMMA.16816.F32 R12, R184.reuse, R168, R12 ;  /* 0x000000a8b80c723c */ /* 0x040ff0000000180c */
[C---:B------:R-:W-:Y:S01]  /*b1a0*/  HMMA.16816.F32 R16, R184.reuse, R170, R16 ;  /* 0x000000aab810723c */ /* 0x040fe20000001810 */
[----:B------:R-:W1:Y:S07]  /*b1b0*/  LDSM.16.M88.4 R168, [R229+0xc900] ;  /* 0x00c90000e5a8783b */ /* 0x000e6e0000000200 */
[C---:B------:R-:W-:Y:S08]  /*b1c0*/  HMMA.16816.F32 R20, R184.reuse, R200, R20 ;  /* 0x000000c8b814723c */ /* 0x040ff00000001814 */
[C---:B------:R-:W-:Y:S01]  /*b1d0*/  HMMA.16816.F32 R24, R184.reuse, R202, R24 ;  /* 0x000000cab818723c */ /* 0x040fe20000001818 */
[----:B------:R-:W4:Y:S07]  /*b1e0*/  LDSM.16.M88.4 R200, [R211] ;  /* 0x00000000d3c8783b */ /* 0x000f2e0000000200 */
[C---:B--2---:R-:W-:Y:S08]  /*b1f0*/  HMMA.16816.F32 R28, R184.reuse, R180, R28 ;  /* 0x000000b4b81c723c */ /* 0x044ff0000000181c */
[----:B------:R-:W-:Y:S01]  /*b200*/  HMMA.16816.F32 R32, R184, R182, R32 ;  /* 0x000000b6b820723c */ /* 0x000fe20000001820 */
[----:B------:R-:W2:Y:S06]  /*b210*/  LDSM.16.M88.4 R180, [R210] ;  /* 0x00000000d2b4783b */ /* 0x000eac0000000200 */
[----:B------:R-:W5:Y:S01]  /*b220*/  LDSM.16.M88.4 R184, [R209] ;  /* 0x00000000d1b8783b */ /* 0x000f620000000200 */
[C---:B---3--:R-:W-:Y:S08]  /*b230*/  HMMA.16816.F32 R4, R188.reuse, R196, R4 ;  /* 0x000000c4bc04723c */ /* 0x048ff00000001804 */
[C---:B------:R-:W-:Y:S01]  /*b240*/  HMMA.16816.F32 R8, R188.reuse, R198, R8 ;  /* 0x000000c6bc08723c */ /* 0x040fe20000001808 */
[----:B------:R-:W3:Y:S07]  /*b250*/  LDSM.16.M88.4 R196, [R208] ;  /* 0x00000000d0c4783b */ /* 0x000eee0000000200 */
        /* <DEDUP_REMOVED lines=10> */
[C---:B----4-:R-:W-:Y:S08]  /*b300*/  HMMA.16816.F32 R4, R192.reuse, R200, R4 ;  /* 0x000000c8c004723c */ /* 0x050ff00000001804 */
[C---:B------:R-:W-:Y:S01]  /*b310*/  HMMA.16816.F32 R8, R192.reuse, R202, R8 ;  /* 0x000000cac008723c */ /* 0x040fe20000001808 */
[----:B------:R-:W4:Y:S07]  /*b320*/  LDSM.16.M88.4 R200, [R224+0xd900] ;  /* 0x00d90000e0c8783b */ /* 0x000f2e0000000200 */
[C---:B--2---:R-:W-:Y:S08]  /*b330*/  HMMA.16816.F32 R12, R192.reuse, R180, R12 ;  /* 0x000000b4c00c723c */ /* 0x044ff0000000180c */
[C---:B------:R-:W-:Y:S01]  /*b340*/  HMMA.16816.F32 R16, R192.reuse, R182, R16 ;  /* 0x000000b6c010723c */ /* 0x040fe20000001810 */
[----:B------:R-:W-:Y:S07]  /*b350*/  LDSM.16.M88.4 R180, [R223+0x18100] ;  /* 0x01810000dfb4783b */ /* 0x000fee0000000200 */
[C---:B-----5:R-:W-:Y:S08]  /*b360*/  HMMA.16816.F32 R20, R192.reuse, R184, R20 ;  /* 0x000000b8c014723c */ /* 0x060ff00000001814 */
[C---:B------:R-:W-:Y:S01]  /*b370*/  HMMA.16816.F32 R24, R192.reuse, R186, R24 ;  /* 0x000000bac018723c */ /* 0x040fe20000001818 */
[----:B------:R-:W2:Y:S07]  /*b380*/  LDSM.16.M88.4 R184, [R216+0x4000] ;  /* 0x00400000d8b8783b */ /* 0x000eae0000000200 */
[C---:B---3--:R-:W-:Y:S08]  /*b390*/  HMMA.16816.F32 R28, R192.reuse, R196, R28 ;  /* 0x000000c4c01c723c */ /* 0x048ff0000000181c */
[----:B------:R-:W-:Y:S01]  /*b3a0*/  HMMA.16816.F32 R32, R192, R198, R32 ;  /* 0x000000c6c020723c */ /* 0x000fe20000001820 */
[----:B------:R-:W3:Y:S06]  /*b3b0*/  LDSM.16.M88.4 R192, [R216+0x4800] ;  /* 0x00480000d8c0783b */ /* 0x000eec0000000200 */
        /* <DEDUP_REMOVED lines=10> */
[C---:B----4-:R-:W-:Y:S08]  /*b460*/  HMMA.16816.F32 R28, R168.reuse, R200, R28 ;  /* 0x000000c8a81c723c */ /* 0x050ff0000000181c */
[----:B------:R-:W-:Y:S01]  /*b470*/  HMMA.16816.F32 R32, R168, R202, R32 ;  /* 0x000000caa820723c */ /* 0x000fe20000001820 */
[----:B------:R-:W4:Y:S06]  /*b480*/  LDSM.16.M88.4 R168, [R229+0xe900] ;  /* 0x00e90000e5a8783b */ /* 0x000f2c0000000200 */
[----:B------:R-:W1:Y:S01]  /*b490*/  LDSM.16.M88.4 R200, [R229+0xf100] ;  /* 0x00f10000e5c8783b */ /* 0x000e620000000200 */
[C---:B--2---:R-:W-:Y:S08]  /*b4a0*/  HMMA.16816.F32 R4, R180.reuse, R184, R4 ;  /* 0x000000b8b404723c */ /* 0x044ff00000001804 */
[C---:B------:R-:W-:Y:S01]  /*b4b0*/  HMMA.16816.F32 R8, R180.reuse, R186, R8 ;  /* 0x000000bab408723c */ /* 0x040fe20000001808 */
[----:B------:R-:W2:Y:S07]  /*b4c0*/  LDSM.16.M88.4 R184, [R229+0xf900] ;  /* 0x00f90000e5b8783b */ /* 0x000eae0000000200 */
[C---:B---3--:R-:W-:Y:S08]  /*b4d0*/  HMMA.16816.F32 R12, R180.reuse, R192, R12 ;  /* 0x000000c0b40c723c */ /* 0x048ff0000000180c */
[C---:B------:R-:W-:Y:S01]  /*b4e0*/  HMMA.16816.F32 R16, R180.reuse, R194, R16 ;  /* 0x000000c2b410723c */ /* 0x040fe20000001810 */
[----:B------:R-:W-:Y:S07]  /*b4f0*/  LDSM.16.M88.4 R192, [R226+0x1c100] ;  /* 0x01c10000e2c0783b */ /* 0x000fee0000000200 */
[C---:B-----5:R-:W-:Y:S08]  /*b500*/  HMMA.16816.F32 R20, R180.reuse, R196, R20 ;  /* 0x000000c4b414723c */ /* 0x060ff00000001814 */
[C---:B------:R-:W-:Y:S01]  /*b510*/  HMMA.16816.F32 R24, R180.reuse, R198, R24 ;  /* 0x000000c6b418723c */ /* 0x040fe20000001818 */
[----:B------:R-:W3:Y:S07]  /*b520*/  LDSM.16.M88.4 R196, [R207] ;  /* 0x00000000cfc4783b */ /* 0x000eee0000000200 */
[C---:B-1----:R-:W-:Y:S08]  /*b530*/  HMMA.16816.F32 R28, R180.reuse, R172, R28 ;  /* 0x000000acb41c723c */ /* 0x042ff0000000181c */
[----:B------:R-:W-:Y:S01]  /*b540*/  HMMA.16816.F32 R32, R180, R174, R32 ;  /* 0x000000aeb420723c */ /* 0x000fe20000001820 */
[----:B------:R-:W-:Y:S06]  /*b550*/  LDSM.16.M88.4 R172, [R205] ;  /* 0x00000000cdac783b */ /* 0x000fec0000000200 */
[----:B------:R-:W-:Y:S01]  /*b560*/  LDSM.16.M88.4 R180, [R204] ;  /* 0x00000000ccb4783b */ /* 0x000fe20000000200 */
[C---:B------:R-:W-:Y:S08]  /*b570*/  HMMA.16816.F32 R4, R176.reuse, R188, R4 ;  /* 0x000000bcb004723c */ /* 0x040ff00000001804 */
[C---:B------:R-:W-:Y:S01]  /*b580*/  HMMA.16816.F32 R8, R176.reuse, R190, R8 ;  /* 0x000000beb008723c */ /* 0x040fe20000001808 */
[----:B------:R-:W-:Y:S07]  /*b590*/  LDSM.16.M88.4 R188, [R225+0x1c100] ;  /* 0x01c10000e1bc783b */ /* 0x000fee0000000200 */
[C---:B----4-:R-:W-:Y:S08]  /*b5a0*/  HMMA.16816.F32 R12, R176.reuse, R168, R12 ;  /* 0x000000a8b00c723c */ /* 0x050ff0000000180c */
[C---:B------:R-:W-:Y:S01]  /*b5b0*/  HMMA.16816.F32 R16, R176.reuse, R170, R16 ;  /* 0x000000aab010723c */ /* 0x040fe20000001810 */
[----:B------:R-:W1:Y:S07]  /*b5c0*/  LDSM.16.M88.4 R168, [R206] ;  /* 0x00000000cea8783b */ /* 0x000e6e0000000200 */
[C---:B------:R-:W-:Y:S08]  /*b5d0*/  HMMA.16816.F32 R20, R176.reuse, R200, R20 ;  /* 0x000000c8b014723c */ /* 0x040ff00000001814 */
[C---:B------:R-:W-:Y:S01]  /*b5e0*/  HMMA.16816.F32 R24, R176.reuse, R202, R24 ;  /* 0x000000cab018723c */ /* 0x040fe20000001818 */
[----:B------:R-:W4:Y:S07]  /*b5f0*/  LDSM.16.M88.4 R200, [R224+0xe100] ;  /* 0x00e10000e0c8783b */ /* 0x000f2e0000000200 */
[C---:B--2---:R-:W-:Y:S08]  /*b600*/  HMMA.16816.F32 R28, R176.reuse, R184, R28 ;  /* 0x000000b8b01c723c */ /* 0x044ff0000000181c */
[----:B------:R-:W-:Y:S01]  /*b610*/  HMMA.16816.F32 R32, R176, R186, R32 ;  /* 0x000000bab020723c */ /* 0x000fe20000001820 */
[----:B------:R-:W2:Y:S06]  /*b620*/  LDSM.16.M88.4 R176, [R224+0xe900] ;  /* 0x00e90000e0b0783b */ /* 0x000eac0000000200 */
[----:B------:R-:W5:Y:S01]  /*b630*/  LDSM.16.M88.4 R184, [R224+0xf100] ;  /* 0x00f10000e0b8783b */ /* 0x000f620000000200 */
        /* <DEDUP_REMOVED lines=15> */
[----:B------:R-:W4:Y:S01]  /*b730*/  LDSM.16.M88.4 R200, [R216+0x7800] ;  /* 0x00780000d8c8783b */ /* 0x000f220000000200 */
[----:B------:R-:W-:Y:S05]  /*b740*/  DEPBAR.LE SB0, 0x0 ;  /* 0x000080000000791a */ /* 0x000fea0000000000 */
[----:B------:R-:W-:Y:S01]  /*b750*/  BAR.SYNC.DEFER_BLOCKING 0x0 ;  /* 0x0000000000007b1d */ /* 0x000fe20000010000 */
[C---:B--2---:R-:W-:Y:S08]  /*b760*/  HMMA.16816.F32 R12, R188.reuse, R176, R12 ;  /* 0x000000b0bc0c723c */ /* 0x044ff0000000180c */
[C---:B------:R-:W-:Y:S08]  /*b770*/  HMMA.16816.F32 R16, R188.reuse, R178, R16 ;  /* 0x000000b2bc10723c */ /* 0x040ff00000001810 */
[C---:B-----5:R-:W-:Y:S08]  /*b780*/  HMMA.16816.F32 R20, R188.reuse, R184, R20 ;  /* 0x000000b8bc14723c */ /* 0x060ff00000001814 */
[C---:B------:R-:W-:Y:S08]  /*b790*/  HMMA.16816.F32 R24, R188.reuse, R186, R24 ;  /* 0x000000babc18723c */ /* 0x040ff00000001818 */
[C---:B---3--:R-:W-:Y:S08]  /*b7a0*/  HMMA.16816.F32 R28, R188.reuse, R196, R28 ;  /* 0x000000c4bc1c723c */ /* 0x048ff0000000181c */
[----:B------:R-:W-:Y:S08]  /*b7b0*/  HMMA.16816.F32 R32, R188, R198, R32 ;  /* 0x000000c6bc20723c */ /* 0x000ff00000001820 */
[C---:B-1----:R-:W-:Y:S08]  /*b7c0*/  HMMA.16816.F32 R4, R168.reuse, R172, R4 ;  /* 0x000000aca804723c */ /* 0x042ff00000001804 */
[C---:B------:R-:W-:Y:S08]  /*b7d0*/  HMMA.16816.F32 R8, R168.reuse, R174, R8 ;  /* 0x000000aea808723c */ /* 0x040ff00000001808 */
[C---:B------:R-:W-:Y:S08]  /*b7e0*/  HMMA.16816.F32 R12, R168.reuse, R180, R12 ;  /* 0x000000b4a80c723c */ /* 0x040ff0000000180c */
[C---:B------:R-:W-:Y:S08]  /*b7f0*/  HMMA.16816.F32 R16, R168.reuse, R182, R16 ;  /* 0x000000b6a810723c */ /* 0x040ff00000001810 */
[C---:B------:R-:W-:Y:S08]  /*b800*/  HMMA.16816.F32 R20, R168.reuse, R192, R20 ;  /* 0x000000c0a814723c */ /* 0x040ff00000001814 */
[C---:B------:R-:W-:Y:S08]  /*b810*/  HMMA.16816.F32 R24, R168.reuse, R194, R24 ;  /* 0x000000c2a818723c */ /* 0x040ff00000001818 */
[C---:B----4-:R-:W-:Y:S08]  /*b820*/  HMMA.16816.F32 R28, R168.reuse, R200, R28 ;  /* 0x000000c8a81c723c */ /* 0x050ff0000000181c */
        /* <DEDUP_REMOVED lines=10> */
[----:B------:R-:W-:Y:S01]  /*b8d0*/  LOP3.LUT R176, R176, 0xf, RZ, 0xc0, !PT ;  /* 0x0000000fb0b07812 */ /* 0x000fe200078ec0ff */
[----:B------:R-:W-:Y:S01]  /*b8e0*/  IMAD.SHL.U32 R186, R244, 0x2, RZ ;  /* 0x00000002f4ba7824 */ /* 0x000fe200078e00ff */
        /* <DEDUP_REMOVED lines=30> */
[----:B------:R-:W-:Y:S01]  /*bad0*/  SHFL.IDX PT, R175, R168, RZ, 0x181f ;  /* 0x00181fffa8af7589 */ /* 0x000fe200000e0000 */
[----:B------:R-:W-:Y:S03]  /*bae0*/  IMAD.SHL.U32 R0, R241, 0x2, RZ ;  /* 0x00000002f1007824 */ /* 0x000fe600078e00ff */
[----:B------:R-:W1:Y:S04]  /*baf0*/  SHFL.IDX PT, R169, R168, 0x1, 0x181f ;  /* 0x00381f00a8a97f89 */ /* 0x000e6800000e0000 */
[----:B------:R-:W2:Y:S04]  /*bb00*/  SHFL.IDX PT, R171, R167, 0x1, 0x181f ;  /* 0x00381f00a7ab7f89 */ /* 0x000ea800000e0000 */
[----:B------:R-:W3:Y:S01]  /*bb10*/  SHFL.IDX PT, R167, R167, RZ, 0x181f ;  /* 0x00181fffa7a77589 */ /* 0x000ee200000e0000 */
[----:B-1----:R-:W-:Y:S04]  /*bb20*/  IADD3 R178, P1, P0, R178, R169, R251 ;  /* 0x000000a9b2b27210 */ /* 0x002fe8000783e0fb */
[----:B--2---:R-:W-:Y:S02]  /*bb30*/  IADD3.X R179, RZ, R171, R252, P1, P0 ;  /* 0x000000abffb37210 */ /* 0x004fe40000fe04fc */
[----:B------:R-:W-:Y:S04]  /*bb40*/  IADD3 R176, P1, P0, R176, R169, R164 ;  /* 0x000000a9b0b07210 */ /* 0x000fe8000783e0a4 */
[----:B------:R-:W-:Y:S02]  /*bb50*/  IADD3.X R177, RZ, R171, R166, P1, P0 ;  /* 0x000000abffb17210 */ /* 0x000fe40000fe04a6 */
[----:B------:R-:W-:Y:S04]  /*bb60*/  IADD3 R172, P1, P0, R172, R169, R0 ;  /* 0x000000a9acac7210 */ /* 0x000fe8000783e000 */
[----:B------:R-:W-:Y:S02]  /*bb70*/  IADD3.X R173, RZ, R171, R2, P1, P0 ;  /* 0x000000abffad7210 */ /* 0x000fe40000fe0402 */
[----:B------:R-:W-:Y:S05]  /*bb80*/  IADD3 R180, P0, R175, R164, RZ ;  /* 0x000000a4afb47210 */ /* 0x000fea0007f1e0ff */
[----:B---3--:R-:W-:Y:S01]  /*bb90*/  IMAD.X R181, R167, 0x1, R166, P0 ;  /* 0x00000001a7b57824 */ /* 0x008fe200000e06a6 */
[----:B------:R-:W-:Y:S05]  /*bba0*/  IADD3 R182, P0, R175, R0, RZ ;  /* 0x00000000afb67210 */ /* 0x000fea0007f1e0ff */
[----:B------:R-:W-:Y:S01]  /*bbb0*/  IMAD.X R183, R167, 0x1, R2, P0 ;  /* 0x00000001a7b77824 */ /* 0x000fe200000e0602 */
[-C--:B------:R-:W-:Y:S05]  /*bbc0*/  IADD3 R184, P0, R175, R186.reuse, RZ ;  /* 0x000000baafb87210 */ /* 0x080fea0007f1e0ff */
[--C-:B------:R-:W-:Y:S01]  /*bbd0*/  IMAD.X R185, R167, 0x1, R187.reuse, P0 ;  /* 0x00000001a7b97824 */ /* 0x100fe200000e06bb */
        /* <DEDUP_REMOVED lines=17> */
.L_x_2002:
[----:B------:R-:W-:Y:S01]  /*bcf0*/  FMNMX.FTZ R0, R4, R3, !PT ;  /* 0x0000000304007209 */ /* 0x000fe20007810000 */
[----:B-1----:R-:W-:Y:S01]  /*bd00*/  LDSM.16.MT88.4 R172, [R222+0x100] ;  /* 0x00010000deac783b */ /* 0x002fe20000004200 */
        /* <DEDUP_REMOVED lines=34> */
[----:B------:R-:W-:Y:S02]  /*bf30*/  PLOP3.LUT P0, PT, PT, PT, UP2, 0x80, 0x0 ;  /* 0x000000000000781c */ /* 0x000fe40003f0f028 */
[----:B------:R-:W-:Y:S02]  /*bf40*/  FMNMX.FTZ R170, R33, R0, !PT ;  /* 0x0000000021aa7209 */ /* 0x000fe40007810000 */
[----:B------:R-:W-:Y:S03]  /*bf50*/  FMNMX.FTZ R0, R34, R169, !PT ;  /* 0x000000a922007209 */ /* 0x000fe60007810000 */
[----:B------:R-:W-:Y:S01]  /*bf60*/  SHFL.BFLY PT, R171, R170, 0x2, 0x1f ;  /* 0x0c401f00aaab7f89 */ /* 0x000fe200000e0000 */
[----:B------:R-:W-:Y:S07]  /*bf70*/  FMNMX.FTZ R166, R35, R0, !PT ;  /* 0x0000000023a67209 */ /* 0x000fee0007810000 */
[----:B------:R-:W1:Y:S02]  /*bf80*/  SHFL.BFLY PT, R169, R166, 0x2, 0x1f ;  /* 0x0c401f00a6a97f89 */ /* 0x000e6400000e0000 */
[----:B-1----:R-:W-:Y:S02]  /*bf90*/  FMNMX.FTZ R167, R166, R169, !PT ;  /* 0x000000a9a6a77209 */ /* 0x002fe40007810000 */
[----:B------:R-:W-:Y:S04]  /*bfa0*/  FMNMX.FTZ R168, R170, R171, !PT ;  /* 0x000000abaaa87209 */ /* 0x000fe80007810000 */
[----:B------:R-:W1:Y:S08]  /*bfb0*/  SHFL.BFLY PT, R164, R167, 0x1, 0x1f ;  /* 0x0c201f00a7a47f89 */ /* 0x000e7000000e0000 */
[----:B------:R-:W2:Y:S01]  /*bfc0*/  SHFL.BFLY PT, R171, R168, 0x1, 0x1f ;  /* 0x0c201f00a8ab7f89 */ /* 0x000ea200000e0000 */
[----:B-1----:R-:W-:Y:S05]  /*bfd0*/  FMNMX.FTZ R164, R164, R167, !PT ;  /* 0x000000a7a4a47209 */ /* 0x002fea0007810000 */
[----:B------:R-:W-:Y:S01]  /*bfe0*/  FMUL.FTZ R189, R164, c[0x0][0x2d0] ;  /* 0x0000b400a4bd7a20 */ /* 0x000fe20000410000 */
[----:B--2---:R-:W-:Y:S03]  /*bff0*/  FMNMX.FTZ R0, R168, R171, !PT ;  /* 0x000000aba8007209 */ /* 0x004fe60007810000 */
[--C-:B------:R-:W-:Y:S01]  /*c000*/  FFMA.FTZ R6, R6, c[0x0][0x2d0], -R189.reuse ;  /* 0x0000b40006067a23 */ /* 0x100fe200000108bd */
[----:B------:R-:W1:Y:S01]  /*c010*/  LDSM.16.MT88.4 R168, [R227+0x100] ;  /* 0x00010000e3a8783b */ /* 0x000e620000004200 */
[----:B------:R-:W-:Y:S02]  /*c020*/  FFMA.FTZ R7, R7, c[0x0][0x2d0], -R189 ;  /* 0x0000b40007077a23 */ /* 0x000fe400000108bd */
[C---:B------:R-:W-:Y:S02]  /*c030*/  FADD.FTZ R2, -R0.reuse, R3 ;  /* 0x0000000300027221 */ /* 0x040fe40000010100 */
[----:B------:R-:W-:Y:S01]  /*c040*/  FMUL.FTZ R191, R0, c[0x0][0x2d0] ;  /* 0x0000b40000bf7a20 */ /* 0x000fe20000410000 */
[----:B------:R-:W-:Y:S01]  /*c050*/  MUFU.EX2 R6, R6 ;  /* 0x0000000600067308 */ /* 0x000fe20000000800 */
[----:B------:R-:W-:Y:S02]  /*c060*/  FMUL.FTZ R3, R2, c[0x0][0x2d0] ;  /* 0x0000b40002037a20 */ /* 0x000fe40000410000 */
[----:B------:R-:W-:Y:S02]  /*c070*/  FADD.FTZ R2, -R164, R165 ;  /* 0x000000a5a4027221 */ /* 0x000fe40000010100 */
[--C-:B------:R-:W-:Y:S02]  /*c080*/  FFMA.FTZ R188, R4, c[0x0][0x2d0], -R191.reuse ;  /* 0x0000b40004bc7a23 */ /* 0x100fe400000108bf */
[----:B------:R-:W-:Y:S02]  /*c090*/  FMUL.FTZ R165, R2, c[0x0][0x2d0] ;  /* 0x0000b40002a57a20 */ /* 0x000fe40000410000 */
[--C-:B------:R-:W-:Y:S01]  /*c0a0*/  FFMA.FTZ R5, R5, c[0x0][0x2d0], -R191.reuse ;  /* 0x0000b40005057a23 */ /* 0x100fe200000108bf */
[----:B------:R-:W-:Y:S01]  /*c0b0*/  MUFU.EX2 R7, R7 ;  /* 0x0000000700077308 */ /* 0x000fe20000000800 */
[--C-:B------:R-:W-:Y:S02]  /*c0c0*/  FFMA.FTZ R166, R8, c[0x0][0x2d0], -R191.reuse ;  /* 0x0000b40008a67a23 */ /* 0x100fe400000108bf */
[----:B------:R-:W-:Y:S02]  /*c0d0*/  FFMA.FTZ R167, R9, c[0x0][0x2d0], -R191 ;  /* 0x0000b40009a77a23 */ /* 0x000fe400000108bf */
[----:B------:R-:W-:Y:S02]  /*c0e0*/  FFMA.FTZ R190, R11, c[0x0][0x2d0], -R189 ;  /* 0x0000b4000bbe7a23 */ /* 0x000fe400000108bd */
[--C-:B------:R-:W-:Y:S02]  /*c0f0*/  FFMA.FTZ R192, R12, c[0x0][0x2d0], -R191.reuse ;  /* 0x0000b4000cc07a23 */ /* 0x100fe400000108bf */
[----:B------:R-:W-:Y:S01]  /*c100*/  FFMA.FTZ R193, R13, c[0x0][0x2d0], -R191 ;  /* 0x0000b4000dc17a23 */ /* 0x000fe200000108bf */
[----:B------:R2:W3:Y:S01]  /*c110*/  MUFU.EX2 R2, R165 ;  /* 0x000000a500027308 */ /* 0x0004e20000000800 */
[--C-:B------:R-:W-:Y:S02]  /*c120*/  FFMA.FTZ R194, R14, c[0x0][0x2d0], -R189.reuse ;  /* 0x0000b4000ec27a23 */ /* 0x100fe400000108bd */
[----:B------:R-:W-:Y:S02]  /*c130*/  FFMA.FTZ R195, R15, c[0x0][0x2d0], -R189 ;  /* 0x0000b4000fc37a23 */ /* 0x000fe400000108bd */
[----:B------:R-:W-:Y:S01]  /*c140*/  LDSM.16.MT88.4 R12, [R220+0x6100] ;  /* 0x00610000dc0c783b */ /* 0x000fe20000004200 */
[--C-:B------:R-:W-:Y:S02]  /*c150*/  FFMA.FTZ R196, R16, c[0x0][0x2d0], -R191.reuse ;  /* 0x0000b40010c47a23 */ /* 0x100fe400000108bf */
[----:B------:R-:W-:Y:S02]  /*c160*/  FFMA.FTZ R197, R17, c[0x0][0x2d0], -R191 ;  /* 0x0000b40011c57a23 */ /* 0x000fe400000108bf */
[----:B------:R-:W-:Y:S01]  /*c170*/  MUFU.EX2 R188, R188 ;  /* 0x000000bc00bc7308 */ /* 0x000fe20000000800 */
[--C-:B------:R-:W-:Y:S02]  /*c180*/  FFMA.FTZ R198, R18, c[0x0][0x2d0], -R189.reuse ;  /* 0x0000b40012c67a23 */ /* 0x100fe400000108bd */
[----:B------:R-:W-:Y:S02]  /*c190*/  FFMA.FTZ R199, R19, c[0x0][0x2d0], -R189 ;  /* 0x0000b40013c77a23 */ /* 0x000fe400000108bd */
[----:B------:R-:W-:Y:S01]  /*c1a0*/  LDSM.16.MT88.4 R16, [R222+0x900] ;  /* 0x00090000de10783b */ /* 0x000fe20000004200 */
[----:B------:R-:W-:Y:S02]  /*c1b0*/  FFMA.FTZ R200, R28, c[0x0][0x2d0], -R191 ;  /* 0x0000b4001cc87a23 */ /* 0x000fe400000108bf */
[--C-:B------:R-:W-:Y:S02]  /*c1c0*/  FFMA.FTZ R201, R34, c[0x0][0x2d0], -R189.reuse ;  /* 0x0000b40022c97a23 */ /* 0x100fe400000108bd */
[----:B------:R-:W-:Y:S01]  /*c1d0*/  MUFU.EX2 R5, R5 ;  /* 0x0000000500057308 */ /* 0x000fe20000000800 */
[----:B--2---:R-:W-:Y:S02]  /*c1e0*/  FFMA.FTZ R165, R10, c[0x0][0x2d0], -R189 ;  /* 0x0000b4000aa57a23 */ /* 0x004fe400000108bd */
[C---:B---3--:R-:W-:Y:S02]  /*c1f0*/  FMUL.FTZ R10, R2.reuse, R162 ;  /* 0x000000a2020a7220 */ /* 0x048fe40000410000 */
[C---:B------:R-:W-:Y:S05]  /*c200*/  FMUL.FTZ R11, R2.reuse, R163 ;  /* 0x000000a3020b7220 */ /* 0x040fea0000410000 */
        /* <DEDUP_REMOVED lines=18> */
[----:B------:R-:W3:Y:S01]  /*c330*/  MUFU.EX2 R190, R190 ;  /* 0x000000be00be7308 */ /* 0x000ee20000000800 */
[C---:B------:R-:W-:Y:S02]  /*c340*/  FMUL.FTZ R39, R2.reuse, R39 ;  /* 0x0000002702277220 */ /* 0x040fe40000410000 */
[C---:B------:R-:W-:Y:S01]  /*c350*/  FMUL.FTZ R42, R2.reuse, R42 ;  /* 0x0000002a022a7220 */ /* 0x040fe20000410000 */
[----:B--2---:R-:W-:Y:S01]  /*c360*/  F2FP.PACK_AB R162, R167, R166 ;  /* 0x000000a6a7a2723e */ /* 0x004fe200000000ff */
        /* <DEDUP_REMOVED lines=16> */
[----:B------:R-:W3:Y:S01]  /*c470*/  MUFU.EX2 R193, R193 ;  /* 0x000000c100c17308 */ /* 0x000ee20000000800 */
[C---:B------:R-:W-:Y:S02]  /*c480*/  FMUL.FTZ R70, R2.reuse, R70 ;  /* 0x0000004602467220 */ /* 0x040fe40000410000 */
[C---:B------:R-:W-:Y:S02]  /*c490*/  FMUL.FTZ R71, R2.reuse, R71 ;  /* 0x0000004702477220 */ /* 0x040fe40000410000 */
[----:B--2---:R-:W-:Y:S01]  /*c4a0*/  FMUL.FTZ R8, R3, R160 ;  /* 0x000000a003087220 */ /* 0x004fe20000410000 */
[----:B------:R-:W-:Y:S01]  /*c4b0*/  F2FP.PACK_AB R160, R5, R188 ;  /* 0x000000bc05a0723e */ /* 0x000fe200000000ff */
[----:B------:R-:W-:Y:S01]  /*c4c0*/  FMUL.FTZ R9, R3, R161 ;  /* 0x000000a103097220 */ /* 0x000fe20000410000 */
[----:B------:R-:W-:Y:S01]  /*c4d0*/  F2FP.PACK_AB R161, R7, R6 ;  /* 0x0000000607a1723e */ /* 0x000fe200000000ff */
[C---:B------:R-:W-:Y:S01]  /*c4e0*/  FMUL.FTZ R132, R3.reuse, R132 ;  /* 0x0000008403847220 */ /* 0x040fe20000410000 */
[----:B------:R-:W-:Y:S01]  /*c4f0*/  MUFU.EX2 R194, R194 ;  /* 0x000000c200c27308 */ /* 0x000fe20000000800 */
[C---:B------:R-:W-:Y:S02]  /*c500*/  FMUL.FTZ R133, R3.reuse, R133 ;  /* 0x0000008503857220 */ /* 0x040fe40000410000 */
[C---:B------:R-:W-:Y:S02]  /*c510*/  FMUL.FTZ R136, R3.reuse, R136 ;  /* 0x0000008803887220 */ /* 0x040fe40000410000 */
[C---:B-1----:R-:W-:Y:S05]  /*c520*/  HMMA.16816.F32 R8, R160.reuse, R168, R8 ;  /* 0x000000a8a008723c */ /* 0x042fea0000001808 */
[C---:B------:R-:W-:Y:S01]  /*c530*/  FMUL.FTZ R137, R3.reuse, R137 ;  /* 0x0000008903897220 */ /* 0x040fe20000410000 */
[----:B------:R-:W1:Y:S01]  /*c540*/  MUFU.EX2 R195, R195 ;  /* 0x000000c300c37308 */ /* 0x000e620000000800 */
[C---:B------:R-:W-:Y:S01]  /*c550*/  FMUL.FTZ R140, R3.reuse, R140 ;  /* 0x0000008c038c7220 */ /* 0x040fe20000410000 */
[C---:B------:R-:W-:Y:S01]  /*c560*/  HMMA.16816.F32 R132, R160.reuse, R170, R132 ;  /* 0x000000aaa084723c */ /* 0x040fe20000001884 */
[----:B------:R-:W2:Y:S03]  /*c570*/  LDSM.16.MT88.4 R168, [R220+0x100] ;  /* 0x00010000dca8783b */ /* 0x000ea60000004200 */
[C---:B------:R-:W-:Y:S02]  /*c580*/  FMUL.FTZ R141, R3.reuse, R141 ;  /* 0x0000008d038d7220 */ /* 0x040fe40000410000 */
[C---:B------:R-:W-:Y:S02]  /*c590*/  FMUL.FTZ R144, R3.reuse, R144 ;  /* 0x0000009003907220 */ /* 0x040fe40000410000 */
[C---:B------:R-:W-:Y:S01]  /*c5a0*/  HMMA.16816.F32 R136, R160.reuse, R172, R136 ;  /* 0x000000aca088723c */ /* 0x040fe20000001888 */
[----:B------:R-:W-:Y:S03]  /*c5b0*/  MUFU.EX2 R196, R196 ;  /* 0x000000c400c47308 */ /* 0x000fe60000000800 */
[C---:B------:R-:W-:Y:S02]  /*c5c0*/  FMUL.FTZ R145, R3.reuse, R145 ;  /* 0x0000009103917220 */ /* 0x040fe40000410000 */
[C---:B------:R-:W-:Y:S02]  /*c5d0*/  FMUL.FTZ R148, R3.reuse, R148 ;  /* 0x0000009403947220 */ /* 0x040fe40000410000 */
[C---:B------:R-:W-:Y:S01]  /*c5e0*/  HMMA.16816.F32 R140, R160.reuse, R174, R140 ;  /* 0x000000aea08c723c */ /* 0x040fe2000000188c */
[----:B------:R-:W4:Y:S02]  /*c5f0*/  LDSM.16.MT88.4 R172, [R227+0x2100] ;  /* 0x00210000e3ac783b */ /* 0x000f240000004200 */
[----:B------:R-:W5:Y:S01]  /*c600*/  MUFU.EX2 R197, R197 ;  /* 0x000000c500c57308 */ /* 0x000f620000000800 */
[C---:B------:R-:W-:Y:S02]  /*c610*/  FMUL.FTZ R149, R3.reuse, R149 ;  /* 0x0000009503957220 */ /* 0x040fe40000410000 */
[C---:B------:R-:W-:Y:S02]  /*c620*/  FMUL.FTZ R152, R3.reuse, R152 ;  /* 0x0000009803987220 */ /* 0x040fe40000410000 */
[C---:B------:R-:W-:Y:S04]  /*c630*/  HMMA.16816.F32 R144, R160.reuse, R176, R144 ;  /* 0x000000b0a090723c */ /* 0x040fe80000001890 */
[C---:B------:R-:W-:Y:S01]  /*c640*/  FMUL.FTZ R153, R3.reuse, R153 ;  /* 0x0000009903997220 */ /* 0x040fe20000410000 */
[----:B------:R-:W-:Y:S01]  /*c650*/  MUFU.EX2 R198, R198 ;  /* 0x000000c600c67308 */ /* 0x000fe20000000800 */
[C---:B------:R-:W-:Y:S02]  /*c660*/  FMUL.FTZ R156, R3.reuse, R156 ;  /* 0x0000009c039c7220 */ /* 0x040fe40000410000 */
[C---:B------:R-:W-:Y:S01]  /*c670*/  HMMA.16816.F32 R148, R160.reuse, R178, R148 ;  /* 0x000000b2a094723c */ /* 0x040fe20000001894 */
[----:B------:R-:W1:Y:S03]  /*c680*/  LDSM.16.MT88.4 R176, [R222+0x2100] ;  /* 0x00210000deb0783b */ /* 0x000e660000004200 */
[C---:B------:R-:W-:Y:S02]  /*c690*/  FMUL.FTZ R157, R3.reuse, R157 ;  /* 0x0000009d039d7220 */ /* 0x040fe40000410000 */
[C---:B------:R-:W-:Y:S01]  /*c6a0*/  FMUL.FTZ R36, R3.reuse, R36 ;  /* 0x0000002403247220 */ /* 0x040fe20000410000 */
[----:B------:R-:W1:Y:S01]  /*c6b0*/  MUFU.EX2 R199, R199 ;  /* 0x000000c700c77308 */ /* 0x000e620000000800 */
[C---:B------:R-:W-:Y:S01]  /*c6c0*/  FMUL.FTZ R37, R3.reuse, R37 ;  /* 0x0000002503257220 */ /* 0x040fe20000410000 */
[C---:B--2---:R-:W-:Y:S03]  /*c6d0*/  HMMA.16816.F32 R152, R160.reuse, R168, R152 ;  /* 0x000000a8a098723c */ /* 0x044fe60000001898 */
[C---:B------:R-:W-:Y:S02]  /*c6e0*/  FMUL.FTZ R40, R3.reuse, R40 ;  /* 0x0000002803287220 */ /* 0x040fe40000410000 */
[C---:B------:R-:W-:Y:S02]  /*c6f0*/  FMUL.FTZ R41, R3.reuse, R41 ;  /* 0x0000002903297220 */ /* 0x040fe40000410000 */
[C---:B------:R-:W-:Y:S01]  /*c700*/  FMUL.FTZ R44, R3.reuse, R44 ;  /* 0x0000002c032c7220 */ /* 0x040fe20000410000 */
[C---:B------:R-:W-:Y:S01]  /*c710*/  HMMA.16816.F32 R156, R160.reuse, R170, R156 ;  /* 0x000000aaa09c723c */ /* 0x040fe2000000189c */
[----:B------:R-:W2:Y:S01]  /*c720*/  LDSM.16.MT88.4 R168, [R221+0x2100] ;  /* 0x00210000dda8783b */ /* 0x000ea20000004200 */
[----:B------:R-:W-:Y:S02]  /*c730*/  MUFU.EX2 R200, R200 ;  /* 0x000000c800c87308 */ /* 0x000fe40000000800 */
[C---:B------:R-:W-:Y:S02]  /*c740*/  FMUL.FTZ R45, R3.reuse, R45 ;  /* 0x0000002d032d7220 */ /* 0x040fe40000410000 */
[C---:B------:R-:W-:Y:S02]  /*c750*/  FMUL.FTZ R48, R3.reuse, R48 ;  /* 0x0000003003307220 */ /* 0x040fe40000410000 */
[C---:B----4-:R-:W-:Y:S04]  /*c760*/  HMMA.16816.F32 R36, R160.reuse, R172, R36 ;  /* 0x000000aca024723c */ /* 0x050fe80000001824 */
[C---:B------:R-:W-:Y:S01]  /*c770*/  FMUL.FTZ R49, R3.reuse, R49 ;  /* 0x0000003103317220 */ /* 0x040fe20000410000 */
[----:B------:R-:W-:Y:S01]  /*c780*/  MUFU.EX2 R201, R201 ;  /* 0x000000c900c97308 */ /* 0x000fe20000000800 */
[C---:B------:R-:W-:Y:S02]  /*c790*/  FMUL.FTZ R52, R3.reuse, R52 ;  /* 0x0000003403347220 */ /* 0x040fe40000410000 */
[C---:B------:R-:W-:Y:S01]  /*c7a0*/  HMMA.16816.F32 R40, R160.reuse, R174, R40 ;  /* 0x000000aea028723c */ /* 0x040fe20000001828 */
[----:B------:R-:W4:Y:S03]  /*c7b0*/  LDSM.16.MT88.4 R172, [R220+0x2100] ;  /* 0x00210000dcac783b */ /* 0x000f260000004200 */
        /* <DEDUP_REMOVED lines=18> */
[C---:B----4-:R-:W-:Y:S04]  /*c8e0*/  HMMA.16816.F32 R60, R160.reuse, R172, R60 ;  /* 0x000000aca03c723c */ /* 0x050fe8000000183c */
[C---:B------:R-:W-:Y:S02]  /*c8f0*/  FMUL.FTZ R75, R2.reuse, R75 ;  /* 0x0000004b024b7220 */ /* 0x040fe40000410000 */
        /* <DEDUP_REMOVED lines=21> */
[C---:B------:R-:W-:Y:S03]  /*ca50*/  FMUL.FTZ R89, R3.reuse, R89 ;  /* 0x0000005903597220 */ /* 0x040fe60000410000 */
[C---:B----4-:R-:W-:Y:S03]  /*ca60*/  HMMA.16816.F32 R84, R160.reuse, R172, R84 ;  /* 0x000000aca054723c */ /* 0x050fe60000001854 */
[C---:B------:R-:W-:Y:S02]  /*ca70*/  FMUL.FTZ R90, R2.reuse, R90 ;  /* 0x0000005a025a7220 */ /* 0x040fe40000410000 */
[C---:B------:R-:W-:Y:S02]  /*ca80*/  FMUL.FTZ R91, R2.reuse, R91 ;  /* 0x0000005b025b7220 */ /* 0x040fe40000410000 */
[C---:B------:R-:W-:Y:S02]  /*ca90*/  FMUL.FTZ R92, R3.reuse, R92 ;  /* 0x0000005c035c7220 */ /* 0x040fe40000410000 */
[C---:B------:R-:W-:Y:S03]  /*caa0*/  FMUL.FTZ R93, R3.reuse, R93 ;  /* 0x0000005d035d7220 */ /* 0x040fe60000410000 */
[C---:B------:R-:W-:Y:S01]  /*cab0*/  HMMA.16816.F32 R88, R160.reuse, R174, R88 ;  /* 0x000000aea058723c */ /* 0x040fe20000001858 */
[----:B------:R-:W4:Y:S02]  /*cac0*/  LDSM.16.MT88.4 R172, [R222+0x6100] ;  /* 0x00610000deac783b */ /* 0x000f240000004200 */
        /* <DEDUP_REMOVED lines=43> */
[----:B------:R-:W-:Y:S02]  /*cd80*/  LDSM.16.MT88.4 R176, [R227+0x2900] ;  /* 0x00290000e3b0783b */ /* 0x000fe40000004200 */
[C---:B------:R-:W-:Y:S02]  /*cd90*/  FMUL.FTZ R126, R2.reuse, R126 ;  /* 0x0000007e027e7220 */ /* 0x040fe40000410000 */
[C---:B------:R-:W-:Y:S02]  /*cda0*/  FMUL.FTZ R127, R2.reuse, R127 ;  /* 0x0000007f027f7220 */ /* 0x040fe40000410000 */
[C---:B------:R-:W-:Y:S02]  /*cdb0*/  FMUL.FTZ R128, R3.reuse, R128 ;  /* 0x0000008003807220 */ /* 0x040fe40000410000 */
[----:B------:R-:W-:Y:S03]  /*cdc0*/  FMUL.FTZ R129, R3, R129 ;  /* 0x0000008103817220 */ /* 0x000fe60000410000 */
[C---:B------:R-:W-:Y:S03]  /*cdd0*/  HMMA.16816.F32 R124, R160.reuse, R12, R124 ;  /* 0x0000000ca07c723c */ /* 0x040fe6000000187c */
[C---:B------:R-:W-:Y:S02]  /*cde0*/  FMUL.FTZ R130, R2.reuse, R130 ;  /* 0x0000008202827220 */ /* 0x040fe40000410000 */
[C---:B------:R-:W-:Y:S02]  /*cdf0*/  FMUL.FTZ R131, R2.reuse, R131 ;  /* 0x0000008302837220 */ /* 0x040fe40000410000 */
[----:B---3--:R-:W-:Y:S01]  /*ce00*/  F2FP.PACK_AB R12, R193, R192 ;  /* 0x000000c0c10c723e */ /* 0x008fe200000000ff */
[----:B------:R-:W-:Y:S01]  /*ce10*/  FFMA.FTZ R188, R3, R240, R188 ;  /* 0x000000f003bc7223 */ /* 0x000fe200000100bc */
[----:B------:R-:W-:Y:S03]  /*ce20*/  F2FP.PACK_AB R13, R195, R194 ;  /* 0x000000c2c30d723e */ /* 0x000fe600000000ff */
[----:B------:R-:W-:Y:S01]  /*ce30*/  HMMA.16816.F32 R128, R160, R14, R128 ;  /* 0x0000000ea080723c */ /* 0x000fe20000001880 */
[----:B------:R-:W1:Y:S02]  /*ce40*/  LDSM.16.MT88.4 R160, [R220+0x900] ;  /* 0x00090000dca0783b */ /* 0x000e640000004200 */
[----:B------:R-:W-:Y:S01]  /*ce50*/  MOV R3, R0 ;  /* 0x0000000000037202 */ /* 0x000fe20000000f00 */
[----:B------:R-:W-:Y:S02]  /*ce60*/  FFMA.FTZ R6, R2, R239, R6 ;  /* 0x000000ef02067223 */ /* 0x000fe40000010006 */
[----:B------:R-:W-:Y:S01]  /*ce70*/  FADD.FTZ R5, R5, R188 ;  /* 0x000000bc05057221 */ /* 0x000fe20000010000 */
[----:B-----5:R-:W-:Y:S01]  /*ce80*/  F2FP.PACK_AB R14, R197, R196 ;  /* 0x000000c4c50e723e */ /* 0x020fe200000000ff */
[----:B------:R-:W-:Y:S01]  /*ce90*/  FADD.FTZ R6, R7, R6 ;  /* 0x0000000607067221 */ /* 0x000fe20000010000 */
[----:B------:R-:W-:Y:S03]  /*cea0*/  F2FP.PACK_AB R15, R199, R198 ;  /* 0x000000c6c70f723e */ /* 0x000fe600000000ff */
[----:B------:R-:W-:Y:S02]  /*ceb0*/  FADD.FTZ R166, R166, R5 ;  /* 0x00000005a6a67221 */ /* 0x000fe40000010000 */
[----:B------:R-:W-:Y:S01]  /*cec0*/  FADD.FTZ R5, R165, R6 ;  /* 0x00000006a5057221 */ /* 0x000fe20000010000 */
[----:B------:R-:W-:Y:S01]  /*ced0*/  MOV R165, R164 ;  /* 0x000000a400a57202 */ /* 0x000fe20000000f00 */
[C---:B--2---:R-:W-:Y:S05]  /*cee0*/  HMMA.16816.F32 R8, R12.reuse, R168, R8 ;  /* 0x000000a80c08723c */ /* 0x044fea0000001808 */
[----:B------:R-:W-:Y:S02]  /*cef0*/  FADD.FTZ R167, R167, R166 ;  /* 0x000000a6a7a77221 */ /* 0x000fe40000010000 */
[----:B------:R-:W-:Y:S01]  /*cf00*/  FADD.FTZ R5, R190, R5 ;  /* 0x00000005be057221 */ /* 0x000fe20000010000 */
[C---:B------:R-:W-:Y:S01]  /*cf10*/  HMMA.16816.F32 R132, R12.reuse, R170, R132 ;  /* 0x000000aa0c84723c */ /* 0x040fe20000001884 */
[----:B------:R-:W2:Y:S03]  /*cf20*/  LDSM.16.MT88.4 R168, [R222+0x2900] ;  /* 0x00290000dea8783b */ /* 0x000ea60000004200 */
[----:B------:R-:W-:Y:S02]  /*cf30*/  FADD.FTZ R192, R192, R167 ;  /* 0x000000a7c0c07221 */ /* 0x000fe40000010000 */
[----:B------:R-:W-:Y:S02]  /*cf40*/  FADD.FTZ R194, R194, R5 ;  /* 0x00000005c2c27221 */ /* 0x000fe40000010000 */
[C---:B------:R-:W-:Y:S04]  /*cf50*/  HMMA.16816.F32 R136, R12.reuse, R16, R136 ;  /* 0x000000100c88723c */ /* 0x040fe80000001888 */
[----:B------:R-:W-:Y:S02]  /*cf60*/  FADD.FTZ R193, R193, R192 ;  /* 0x000000c0c1c17221 */ /* 0x000fe40000010000 */
[----:B------:R-:W-:Y:S02]  /*cf70*/  FADD.FTZ R195, R195, R194 ;  /* 0x000000c2c3c37221 */ /* 0x000fe40000010000 */
[C---:B------:R-:W-:Y:S01]  /*cf80*/  HMMA.16816.F32 R140, R12.reuse, R18, R140 ;  /* 0x000000120c8c723c */ /* 0x040fe2000000188c */
[----:B------:R-:W3:Y:S03]  /*cf90*/  LDSM.16.MT88.4 R16, [R227+0x4900] ;  /* 0x00490000e310783b */ /* 0x000ee60000004200 */
[----:B------:R-:W-:Y:S02]  /*cfa0*/  FADD.FTZ R196, R196, R193 ;  /* 0x000000c1c4c47221 */ /* 0x000fe40000010000 */
[----:B------:R-:W-:Y:S02]  /*cfb0*/  FADD.FTZ R198, R198, R195 ;  /* 0x000000c3c6c67221 */ /* 0x000fe40000010000 */
[C---:B----4-:R-:W-:Y:S04]  /*cfc0*/  HMMA.16816.F32 R144, R12.reuse, R172, R144 ;  /* 0x000000ac0c90723c */ /* 0x050fe80000001890 */
[----:B------:R-:W-:Y:S02]  /*cfd0*/  FADD.FTZ R197, R197, R196 ;  /* 0x000000c4c5c57221 */ /* 0x000fe40000010000 */
[----:B------:R-:W-:Y:S02]  /*cfe0*/  FADD.FTZ R199, R199, R198 ;  /* 0x000000c6c7c77221 */ /* 0x000fe40000010000 */
[C---:B------:R-:W-:Y:S01]  /*cff0*/  HMMA.16816.F32 R148, R12.reuse, R174, R148 ;  /* 0x000000ae0c94723c */ /* 0x040fe20000001894 */
[----:B------:R-:W4:Y:S07]  /*d000*/  LDSM.16.MT88.4 R172, [R222+0x4900] ;  /* 0x00490000deac783b */ /* 0x000f2e0000004200 */
[C---:B-1----:R-:W-:Y:S08]  /*d010*/  HMMA.16816.F32 R152, R12.reuse, R160, R152 ;  /* 0x000000a00c98723c */ /* 0x042ff00000001898 */
[C---:B------:R-:W-:Y:S01]  /*d020*/  HMMA.16816.F32 R156, R12.reuse, R162, R156 ;  /* 0x000000a20c9c723c */ /* 0x040fe2000000189c */
[----:B------:R-:W1:Y:S07]  /*d030*/  LDSM.16.MT88.4 R160, [R221+0x4900] ;  /* 0x00490000dda0783b */ /* 0x000e6e0000004200 */
[C---:B------:R-:W-:Y:S08]  /*d040*/  HMMA.16816.F32 R36, R12.reuse, R176, R36 ;  /* 0x000000b00c24723c */ /* 0x040ff00000001824 */
[C---:B------:R-:W-:Y:S01]  /*d050*/  HMMA.16816.F32 R40, R12.reuse, R178, R40 ;  /* 0x000000b20c28723c */ /* 0x040fe20000001828 */
[----:B------:R-:W-:Y:S07]  /*d060*/  LDSM.16.MT88.4 R176, [R227+0x5100] ;  /* 0x00510000e3b0783b */ /* 0x000fee0000004200 */
[C---:B--2---:R-:W-:Y:S08]  /*d070*/  HMMA.16816.F32 R44, R12.reuse, R168, R44 ;  /* 0x000000a80c2c723c */ /* 0x044ff0000000182c */
[C---:B------:R-:W-:Y:S01]  /*d080*/  HMMA.16816.F32 R48, R12.reuse, R170, R48 ;  /* 0x000000aa0c30723c */ /* 0x040fe20000001830 */
[----:B------:R-:W2:Y:S07]  /*d090*/  LDSM.16.MT88.4 R168, [R220+0x4900] ;  /* 0x00490000dca8783b */ /* 0x000eae0000004200 */
[C---:B------:R-:W-:Y:S07]  /*d0a0*/  HMMA.16816.F32 R52, R12.reuse, R180, R52 ;  /* 0x000000b40c34723c */ /* 0x040fee0000001834 */
[--C-:B------:R-:W-:Y:S01]  /*d0b0*/  FFMA.FTZ R180, R20, c[0x0][0x2d0], -R191.reuse ;  /* 0x0000b40014b47a23 */ /* 0x100fe200000108bf */
[C---:B------:R-:W-:Y:S04]  /*d0c0*/  HMMA.16816.F32 R56, R12.reuse, R182, R56 ;  /* 0x000000b60c38723c */ /* 0x040fe80000001838 */
[----:B------:R-:W-:Y:S01]  /*d0d0*/  FFMA.FTZ R181, R21, c[0x0][0x2d0], -R191 ;  /* 0x0000b40015b57a23 */ /* 0x000fe200000108bf */
[----:B------:R-:W-:Y:S02]  /*d0e0*/  MUFU.EX2 R180, R180 ;  /* 0x000000b400b47308 */ /* 0x000fe40000000800 */
[--C-:B------:R-:W-:Y:S01]  /*d0f0*/  FFMA.FTZ R182, R22, c[0x0][0x2d0], -R189.reuse ;  /* 0x0000b40016b67a23 */ /* 0x100fe200000108bd */
[C---:B------:R-:W-:Y:S04]  /*d100*/  HMMA.16816.F32 R60, R12.reuse, R184, R60 ;  /* 0x000000b80c3c723c */ /* 0x040fe8000000183c */
[----:B------:R-:W-:Y:S02]  /*d110*/  FFMA.FTZ R183, R23, c[0x0][0x2d0], -R189 ;  /* 0x0000b40017b77a23 */ /* 0x000fe400000108bd */
[----:B------:R-:W-:Y:S01]  /*d120*/  LDSM.16.MT88.4 R20, [R220+0x6900] ;  /* 0x00690000dc14783b */ /* 0x000fe20000004200 */
[--C-:B------:R-:W-:Y:S01]  /*d130*/  FFMA.FTZ R184, R24, c[0x0][0x2d0], -R191.reuse ;  /* 0x0000b40018b87a23 */ /* 0x100fe200000108bf */
[C---:B------:R-:W-:Y:S01]  /*d140*/  HMMA.16816.F32 R64, R12.reuse, R186, R64 ;  /* 0x000000ba0c40723c */ /* 0x040fe20000001840 */
[----:B------:R-:W5:Y:S03]  /*d150*/  MUFU.EX2 R181, R181 ;  /* 0x000000b500b57308 */ /* 0x000f660000000800 */
[----:B------:R-:W-:Y:S03]  /*d160*/  FFMA.FTZ R185, R25, c[0x0][0x2d0], -R191 ;  /* 0x0000b40019b97a23 */ /* 0x000fe600000108bf */
[--C-:B------:R-:W-:Y:S01]  /*d170*/  FFMA.FTZ R186, R26, c[0x0][0x2d0], -R189.reuse ;  /* 0x0000b4001aba7a23 */ /* 0x100fe200000108bd */
[C---:B---3--:R-:W-:Y:S03]  /*d180*/  HMMA.16816.F32 R68, R12.reuse, R16, R68 ;  /* 0x000000100c44723c */ /* 0x048fe60000001844 */
[----:B------:R-:W-:Y:S01]  /*d190*/  MUFU.EX2 R182, R182 ;  /* 0x000000b600b67308 */ /* 0x000fe20000000800 */
[----:B------:R-:W-:Y:S02]  /*d1a0*/  FFMA.FTZ R187, R27, c[0x0][0x2d0], -R189 ;  /* 0x0000b4001bbb7a23 */ /* 0x000fe400000108bd */
[----:B------:R-:W-:Y:S02]  /*d1b0*/  LDSM.16.MT88.4 R24, [R222+0x1100] ;  /* 0x00110000de18783b */ /* 0x000fe40000004200 */
[C---:B------:R-:W-:Y:S05]  /*d1c0*/  HMMA.16816.F32 R72, R12.reuse, R18, R72 ;  /* 0x000000120c48723c */ /* 0x040fea0000001848 */
[----:B------:R-:W3:Y:S01]  /*d1d0*/  MUFU.EX2 R183, R183 ;  /* 0x000000b700b77308 */ /* 0x000ee20000000800 */
[----:B------:R-:W3:Y:S02]  /*d1e0*/  LDSM.16.MT88.4 R16, [R227+0x6900] ;  /* 0x00690000e310783b */ /* 0x000ee40000004200 */
[C---:B----4-:R-:W-:Y:S07]  /*d1f0*/  HMMA.16816.F32 R76, R12.reuse, R172, R76 ;  /* 0x000000ac0c4c723c */ /* 0x050fee000000184c */
[----:B------:R-:W-:Y:S01]  /*d200*/  MUFU.EX2 R184, R184 ;  /* 0x000000b800b87308 */ /* 0x000fe20000000800 */
[C---:B------:R-:W-:Y:S01]  /*d210*/  HMMA.16816.F32 R80, R12.reuse, R174, R80 ;  /* 0x000000ae0c50723c */ /* 0x040fe20000001850 */
[----:B------:R-:W4:Y:S07]  /*d220*/  LDSM.16.MT88.4 R172, [R222+0x6900] ;  /* 0x00690000deac783b */ /* 0x000f2e0000004200 */
[C---:B-1----:R-:W-:Y:S01]  /*d230*/  HMMA.16816.F32 R84, R12.reuse, R160, R84 ;  /* 0x000000a00c54723c */ /* 0x042fe20000001854 */
[----:B------:R-:W1:Y:S07]  /*d240*/  MUFU.EX2 R185, R185 ;  /* 0x000000b900b97308 */ /* 0x000e6e0000000800 */
[C---:B------:R-:W-:Y:S01]  /*d250*/  HMMA.16816.F32 R88, R12.reuse, R162, R88 ;  /* 0x000000a20c58723c */ /* 0x040fe20000001858 */
[----:B------:R-:W1:Y:S02]  /*d260*/  LDSM.16.MT88.4 R160, [R221+0x6900] ;  /* 0x00690000dda0783b */ /* 0x000e640000004200 */
[----:B------:R-:W-:Y:S05]  /*d270*/  MUFU.EX2 R186, R186 ;  /* 0x000000ba00ba7308 */ /* 0x000fea0000000800 */
[C---:B--2---:R-:W-:Y:S05]  /*d280*/  HMMA.16816.F32 R92, R12.reuse, R168, R92 ;  /* 0x000000a80c5c723c */ /* 0x044fea000000185c */
[----:B------:R-:W2:Y:S03]  /*d290*/  MUFU.EX2 R187, R187 ;  /* 0x000000bb00bb7308 */ /* 0x000ea60000000800 */
[C---:B------:R-:W-:Y:S01]  /*d2a0*/  HMMA.16816.F32 R96, R12.reuse, R170, R96 ;  /* 0x000000aa0c60723c */ /* 0x040fe20000001860 */
[----:B------:R-:W-:Y:S07]  /*d2b0*/  LDSM.16.MT88.4 R168, [R227+0x3100] ;  /* 0x00310000e3a8783b */ /* 0x000fee0000004200 */
[C---:B---3--:R-:W-:Y:S08]  /*d2c0*/  HMMA.16816.F32 R100, R12.reuse, R16, R100 ;  /* 0x000000100c64723c */ /* 0x048ff00000001864 */
[C---:B------:R-:W-:Y:S01]  /*d2d0*/  HMMA.16816.F32 R104, R12.reuse, R18, R104 ;  /* 0x000000120c68723c */ /* 0x040fe20000001868 */
[----:B------:R-:W3:Y:S07]  /*d2e0*/  LDSM.16.MT88.4 R16, [R227+0x1100] ;  /* 0x00110000e310783b */ /* 0x000eee0000004200 */
[C---:B----4-:R-:W-:Y:S08]  /*d2f0*/  HMMA.16816.F32 R108, R12.reuse, R172, R108 ;  /* 0x000000ac0c6c723c */ /* 0x050ff0000000186c */
[C---:B------:R-:W-:Y:S01]  /*d300*/  HMMA.16816.F32 R112, R12.reuse, R174, R112 ;  /* 0x000000ae0c70723c */ /* 0x040fe20000001870 */
[----:B------:R-:W-:Y:S07]  /*d310*/  LDSM.16.MT88.4 R172, [R222+0x3100] ;  /* 0x00310000deac783b */ /* 0x000fee0000004200 */
[C---:B-1----:R-:W-:Y:S08]  /*d320*/  HMMA.16816.F32 R116, R12.reuse, R160, R116 ;  /* 0x000000a00c74723c */ /* 0x042ff00000001874 */
[C---:B------:R-:W-:Y:S01]  /*d330*/  HMMA.16816.F32 R120, R12.reuse, R162, R120 ;  /* 0x000000a20c78723c */ /* 0x040fe20000001878 */
[----:B------:R-:W1:Y:S07]  /*d340*/  LDSM.16.MT88.4 R160, [R221+0x1100] ;  /* 0x00110000dda0783b */ /* 0x000e6e0000004200 */
[C---:B------:R-:W-:Y:S08]  /*d350*/  HMMA.16816.F32 R124, R12.reuse, R20, R124 ;  /* 0x000000140c7c723c */ /* 0x040ff0000000187c */
[----:B------:R-:W-:Y:S01]  /*d360*/  HMMA.16816.F32 R128, R12, R22, R128 ;  /* 0x000000160c80723c */ /* 0x000fe20000001880 */
[----:B------:R-:W4:Y:S06]  /*d370*/  LDSM.16.MT88.4 R20, [R220+0x1100] ;  /* 0x00110000dc14783b */ /* 0x000f2c0000004200 */
[----:B-----5:R-:W-:Y:S01]  /*d380*/  F2FP.PACK_AB R12, R181, R180 ;  /* 0x000000b4b50c723e */ /* 0x020fe200000000ff */
[----:B------:R-:W-:Y:S01]  /*d390*/  FADD.FTZ R180, R180, R197 ;  /* 0x000000c5b4b47221 */ /* 0x000fe20000010000 */
[----:B------:R-:W-:Y:S03]  /*d3a0*/  F2FP.PACK_AB R13, R183, R182 ;  /* 0x000000b6b70d723e */ /* 0x000fe600000000ff */
[----:B------:R-:W-:Y:S01]  /*d3b0*/  F2FP.PACK_AB R14, R185, R184 ;  /* 0x000000b8b90e723e */ /* 0x000fe200000000ff */
[----:B------:R-:W-:Y:S01]  /*d3c0*/  FADD.FTZ R182, R182, R199 ;  /* 0x000000c7b6b67221 */ /* 0x000fe20000010000 */
[----:B--2---:R-:W-:Y:S01]  /*d3d0*/  F2FP.PACK_AB R15, R187, R186 ;  /* 0x000000babb0f723e */ /* 0x004fe200000000ff */
[----:B------:R-:W-:Y:S02]  /*d3e0*/  FADD.FTZ R181, R181, R180 ;  /* 0x000000b4b5b57221 */ /* 0x000fe40000010000 */
[----:B------:R-:W-:Y:S02]  /*d3f0*/  FADD.FTZ R183, R183, R182 ;  /* 0x000000b6b7b77221 */ /* 0x000fe40000010000 */
[----:B------:R-:W-:Y:S02]  /*d400*/  FADD.FTZ R184, R184, R181 ;  /* 0x000000b5b8b87221 */ /* 0x000fe40000010000 */
[C---:B---3--:R-:W-:Y:S03]  /*d410*/  HMMA.16816.F32 R8, R12.reuse, R16, R8 ;  /* 0x000000100c08723c */ /* 0x048fe60000001808 */
[----:B------:R-:W-:Y:S02]  /*d420*/  FADD.FTZ R186, R186, R183 ;  /* 0x000000b7baba7221 */ /* 0x000fe40000010000 */
[----:B------:R-:W-:Y:S02]  /*d430*/  FADD.FTZ R185, R185, R184 ;  /* 0x000000b8b9b97221 */ /* 0x000fe40000010000 */
[----:B------:R-:W-:Y:S01]  /*d440*/  FADD.FTZ R187, R187, R186 ;  /* 0x000000babbbb7221 */ /* 0x000fe20000010000 */
[C---:B------:R-:W-:Y:S01]  /*d450*/  HMMA.16816.F32 R132, R12.reuse, R18, R132 ;  /* 0x000000120c84723c */ /* 0x040fe20000001884 */
[----:B------:R-:W2:Y:S07]  /*d460*/  LDSM.16.MT88.4 R16, [R221+0x3100] ;  /* 0x00310000dd10783b */ /* 0x000eae0000004200 */
[C---:B------:R-:W-:Y:S08]  /*d470*/  HMMA.16816.F32 R136, R12.reuse, R24, R136 ;  /* 0x000000180c88723c */ /* 0x040ff00000001888 */
[C---:B------:R-:W-:Y:S01]  /*d480*/  HMMA.16816.F32 R140, R12.reuse, R26, R140 ;  /* 0x0000001a0c8c723c */ /* 0x040fe2000000188c */
[----:B------:R-:W3:Y:S07]  /*d490*/  LDSM.16.MT88.4 R24, [R220+0x3100] ;  /* 0x00310000dc18783b */ /* 0x000eee0000004200 */
[C---:B-1----:R-:W-:Y:S08]  /*d4a0*/  HMMA.16816.F32 R144, R12.reuse, R160, R144 ;  /* 0x000000a00c90723c */ /* 0x042ff00000001890 */
[C---:B------:R-:W-:Y:S01]  /*d4b0*/  HMMA.16816.F32 R148, R12.reuse, R162, R148 ;  /* 0x000000a20c94723c */ /* 0x040fe20000001894 */
[----:B------:R-:W-:Y:S07]  /*d4c0*/  LDSM.16.MT88.4 R160, [R227+0x7100] ;  /* 0x00710000e3a0783b */ /* 0x000fee0000004200 */
[C---:B----4-:R-:W-:Y:S08]  /*d4d0*/  HMMA.16816.F32 R152, R12.reuse, R20, R152 ;  /* 0x000000140c98723c */ /* 0x050ff00000001898 */
        /* <DEDUP_REMOVED lines=8> */
[C---:B--2---:R-:W-:Y:S08]  /*d560*/  HMMA.16816.F32 R52, R12.reuse, R16, R52 ;  /* 0x000000100c34723c */ /* 0x044ff00000001834 */
[C---:B------:R-:W-:Y:S01]  /*d570*/  HMMA.16816.F32 R56, R12.reuse, R18, R56 ;  /* 0x000000120c38723c */ /* 0x040fe20000001838 */
[----:B------:R-:W2:Y:S07]  /*d580*/  LDSM.16.MT88.4 R16, [R221+0x5100] ;  /* 0x00510000dd10783b */ /* 0x000eae0000004200 */
[C---:B---3--:R-:W-:Y:S08]  /*d590*/  HMMA.16816.F32 R60, R12.reuse, R24, R60 ;  /* 0x000000180c3c723c */ /* 0x048ff0000000183c */
[C---:B------:R-:W-:Y:S01]  /*d5a0*/  HMMA.16816.F32 R64, R12.reuse, R26, R64 ;  /* 0x0000001a0c40723c */ /* 0x040fe20000001840 */
[----:B------:R-:W3:Y:S07]  /*d5b0*/  LDSM.16.MT88.4 R24, [R220+0x5100] ;  /* 0x00510000dc18783b */ /* 0x000eee0000004200 */
[C---:B------:R-:W-:Y:S07]  /*d5c0*/  HMMA.16816.F32 R68, R12.reuse, R176, R68 ;  /* 0x000000b00c44723c */ /* 0x040fee0000001844 */
[----:B------:R-:W-:Y:S01]  /*d5d0*/  FFMA.FTZ R177, R29, c[0x0][0x2d0], -R191 ;  /* 0x0000b4001db17a23 */ /* 0x000fe200000108bf */
[C---:B------:R-:W-:Y:S04]  /*d5e0*/  HMMA.16816.F32 R72, R12.reuse, R178, R72 ;  /* 0x000000b20c48723c */ /* 0x040fe80000001848 */
[--C-:B------:R-:W-:Y:S01]  /*d5f0*/  FFMA.FTZ R176, R30, c[0x0][0x2d0], -R189.reuse ;  /* 0x0000b4001eb07a23 */ /* 0x100fe200000108bd */
[----:B------:R-:W4:Y:S02]  /*d600*/  MUFU.EX2 R177, R177 ;  /* 0x000000b100b17308 */ /* 0x000f240000000800 */
[----:B------:R-:W-:Y:S01]  /*d610*/  FFMA.FTZ R179, R31, c[0x0][0x2d0], -R189 ;  /* 0x0000b4001fb37a23 */ /* 0x000fe200000108bd */
[C---:B-1----:R-:W-:Y:S01]  /*d620*/  HMMA.16816.F32 R76, R12.reuse, R20, R76 ;  /* 0x000000140c4c723c */ /* 0x042fe2000000184c */
[----:B------:R-:W-:Y:S03]  /*d630*/  LDSM.16.MT88.4 R28, [R221+0x7100] ;  /* 0x00710000dd1c783b */ /* 0x000fe60000004200 */
[--C-:B------:R-:W-:Y:S02]  /*d640*/  FFMA.FTZ R178, R32, c[0x0][0x2d0], -R191.reuse ;  /* 0x0000b40020b27a23 */ /* 0x100fe400000108bf */
[----:B------:R-:W-:Y:S01]  /*d650*/  FFMA.FTZ R191, R33, c[0x0][0x2d0], -R191 ;  /* 0x0000b40021bf7a23 */ /* 0x000fe200000108bf */
[----:B------:R-:W-:Y:S01]  /*d660*/  MUFU.EX2 R176, R176 ;  /* 0x000000b000b07308 */ /* 0x000fe20000000800 */
[C---:B------:R-:W-:Y:S01]  /*d670*/  HMMA.16816.F32 R80, R12.reuse, R22, R80 ;  /* 0x000000160c50723c */ /* 0x040fe20000001850 */
[----:B------:R-:W1:Y:S03]  /*d680*/  LDSM.16.MT88.4 R20, [R222+0x7100] ;  /* 0x00710000de14783b */ /* 0x000e660000004200 */
[----:B------:R-:W-:Y:S04]  /*d690*/  FFMA.FTZ R189, R35, c[0x0][0x2d0], -R189 ;  /* 0x0000b40023bd7a23 */ /* 0x000fe800000108bd */
[C---:B--2---:R-:W-:Y:S01]  /*d6a0*/  HMMA.16816.F32 R84, R12.reuse, R16, R84 ;  /* 0x000000100c54723c */ /* 0x044fe20000001854 */
[----:B------:R-:W-:Y:S01]  /*d6b0*/  LDSM.16.MT88.4 R32, [R221+0x1900] ;  /* 0x00190000dd20783b */ /* 0x000fe20000004200 */
[----:B------:R-:W2:Y:S06]  /*d6c0*/  MUFU.EX2 R179, R179 ;  /* 0x000000b300b37308 */ /* 0x000eac0000000800 */
[C---:B------:R-:W-:Y:S01]  /*d6d0*/  HMMA.16816.F32 R88, R12.reuse, R18, R88 ;  /* 0x000000120c58723c */ /* 0x040fe20000001858 */
[----:B------:R-:W5:Y:S03]  /*d6e0*/  LDSM.16.MT88.4 R16, [R220+0x7100] ;  /* 0x00710000dc10783b */ /* 0x000f660000004200 */
[----:B------:R-:W-:Y:S04]  /*d6f0*/  MUFU.EX2 R178, R178 ;  /* 0x000000b200b27308 */ /* 0x000fe80000000800 */
[C---:B---3--:R-:W-:Y:S06]  /*d700*/  HMMA.16816.F32 R92, R12.reuse, R24, R92 ;  /* 0x000000180c5c723c */ /* 0x048fec000000185c */
[----:B------:R-:W3:Y:S02]  /*d710*/  MUFU.EX2 R191, R191 ;  /* 0x000000bf00bf7308 */ /* 0x000ee40000000800 */
[C---:B------:R-:W-:Y:S01]  /*d720*/  HMMA.16816.F32 R96, R12.reuse, R26, R96 ;  /* 0x0000001a0c60723c */ /* 0x040fe20000001860 */
[----:B------:R-:W2:Y:S07]  /*d730*/  LDSM.16.MT88.4 R24, [R227+0x1900] ;  /* 0x00190000e318783b */ /* 0x000eae0000004200 */
[C---:B------:R-:W-:Y:S01]  /*d740*/  HMMA.16816.F32 R100, R12.reuse, R160, R100 ;  /* 0x000000a00c64723c */ /* 0x040fe20000001864 */
[----:B------:R-:W2:Y:S07]  /*d750*/  MUFU.EX2 R202, R189 ;  /* 0x000000bd00ca7308 */ /* 0x000eae0000000800 */
[C---:B------:R-:W-:Y:S08]  /*d760*/  HMMA.16816.F32 R104, R12.reuse, R162, R104 ;  /* 0x000000a20c68723c */ /* 0x040ff00000001868 */
[C---:B-1----:R-:W-:Y:S08]  /*d770*/  HMMA.16816.F32 R108, R12.reuse, R20, R108 ;  /* 0x000000140c6c723c */ /* 0x042ff0000000186c */
[C---:B------:R-:W-:Y:S01]  /*d780*/  HMMA.16816.F32 R112, R12.reuse, R22, R112 ;  /* 0x000000160c70723c */ /* 0x040fe20000001870 */
[----:B------:R-:W1:Y:S07]  /*d790*/  LDSM.16.MT88.4 R20, [R227+0x3900] ;  /* 0x00390000e314783b */ /* 0x000e6e0000004200 */
[C---:B------:R-:W-:Y:S08]  /*d7a0*/  HMMA.16816.F32 R116, R12.reuse, R28, R116 ;  /* 0x0000001c0c74723c */ /* 0x040ff00000001874 */
[C---:B------:R-:W-:Y:S01]  /*d7b0*/  HMMA.16816.F32 R120, R12.reuse, R30, R120 ;  /* 0x0000001e0c78723c */ /* 0x040fe20000001878 */
[----:B------:R-:W-:Y:S07]  /*d7c0*/  LDSM.16.MT88.4 R28, [R227+0x5900] ;  /* 0x00590000e31c783b */ /* 0x000fee0000004200 */
[C---:B-----5:R-:W-:Y:S08]  /*d7d0*/  HMMA.16816.F32 R124, R12.reuse, R16, R124 ;  /* 0x000000100c7c723c */ /* 0x060ff0000000187c */
[----:B------:R-:W-:Y:S01]  /*d7e0*/  HMMA.16816.F32 R128, R12, R18, R128 ;  /* 0x000000120c80723c */ /* 0x000fe20000001880 */
[----:B------:R-:W5:Y:S06]  /*d7f0*/  LDSM.16.MT88.4 R16, [R222+0x3900] ;  /* 0x00390000de10783b */ /* 0x000f6c0000004200 */
[----:B----4-:R-:W-:Y:S01]  /*d800*/  F2FP.PACK_AB R12, R177, R200 ;  /* 0x000000c8b10c723e */ /* 0x010fe200000000ff */
[----:B------:R-:W-:Y:S01]  /*d810*/  FADD.FTZ R200, R200, R185 ;  /* 0x000000b9c8c87221 */ /* 0x000fe20000010000 */
[----:B--2---:R-:W-:Y:S03]  /*d820*/  F2FP.PACK_AB R13, R179, R176 ;  /* 0x000000b0b30d723e */ /* 0x004fe600000000ff */
[----:B---3--:R-:W-:Y:S01]  /*d830*/  F2FP.PACK_AB R14, R191, R178 ;  /* 0x000000b2bf0e723e */ /* 0x008fe200000000ff */
[----:B------:R-:W-:Y:S01]  /*d840*/  FADD.FTZ R176, R176, R187 ;  /* 0x000000bbb0b07221 */ /* 0x000fe20000010000 */
[----:B------:R-:W-:Y:S01]  /*d850*/  F2FP.PACK_AB R15, R202, R201 ;  /* 0x000000c9ca0f723e */ /* 0x000fe200000000ff */
[----:B------:R-:W-:Y:S02]  /*d860*/  FADD.FTZ R177, R177, R200 ;  /* 0x000000c8b1b17221 */ /* 0x000fe40000010000 */
[----:B------:R-:W-:Y:S02]  /*d870*/  FADD.FTZ R176, R179, R176 ;  /* 0x000000b0b3b07221 */ /* 0x000fe40000010000 */
[----:B------:R-:W-:Y:S02]  /*d880*/  FADD.FTZ R178, R178, R177 ;  /* 0x000000b1b2b27221 */ /* 0x000fe40000010000 */
[C---:B------:R-:W-:Y:S01]  /*d890*/  HMMA.16816.F32 R160, R12.reuse, R24, R8 ;  /* 0x000000180ca0723c */ /* 0x040fe20000001808 */
[----:B------:R-:W2:Y:S02]  /*d8a0*/  LDSM.16.MT88.4 R8, [R221+0x3900] ;  /* 0x00390000dd08783b */ /* 0x000ea40000004200 */
[----:B------:R-:W-:Y:S02]  /*d8b0*/  FADD.FTZ R201, R201, R176 ;  /* 0x000000b0c9c97221 */ /* 0x000fe40000010000 */
[----:B------:R-:W-:Y:S02]  /*d8c0*/  FADD.FTZ R240, R191, R178 ;  /* 0x000000b2bff07221 */ /* 0x000fe40000010000 */
[----:B------:R-:W-:Y:S01]  /*d8d0*/  FADD.FTZ R239, R202, R201 ;  /* 0x000000c9caef7221 */ /* 0x000fe20000010000 */
[C---:B------:R-:W-:Y:S01]  /*d8e0*/  HMMA.16816.F32 R132, R12.reuse, R26, R132 ;  /* 0x0000001a0c84723c */ /* 0x040fe20000001884 */
[----:B------:R-:W3:Y:S07]  /*d8f0*/  LDSM.16.MT88.4 R24, [R220+0x3900] ;  /* 0x00390000dc18783b */ /* 0x000eee0000004200 */
[C---:B------:R-:W-:Y:S08]  /*d900*/  HMMA.16816.F32 R136, R12.reuse, R168, R136 ;  /* 0x000000a80c88723c */ /* 0x040ff00000001888 */
[C---:B------:R-:W-:Y:S01]  /*d910*/  HMMA.16816.F32 R140, R12.reuse, R170, R140 ;  /* 0x000000aa0c8c723c */ /* 0x040fe2000000188c */
[----:B------:R-:W-:Y:S07]  /*d920*/  LDSM.16.MT88.4 R168, [R220+0x5900] ;  /* 0x00590000dca8783b */ /* 0x000fee0000004200 */
[C---:B------:R-:W-:Y:S08]  /*d930*/  HMMA.16816.F32 R144, R12.reuse, R32, R144 ;  /* 0x000000200c90723c */ /* 0x040ff00000001890 */
[C---:B------:R-:W-:Y:S01]  /*d940*/  HMMA.16816.F32 R148, R12.reuse, R34, R148 ;  /* 0x000000220c94723c */ /* 0x040fe20000001894 */
[----:B------:R-:W4:Y:S07]  /*d950*/  LDSM.16.MT88.4 R32, [R222+0x5900] ;  /* 0x00590000de20783b */ /* 0x000f2e0000004200 */
[C---:B------:R-:W-:Y:S08]  /*d960*/  HMMA.16816.F32 R152, R12.reuse, R172, R152 ;  /* 0x000000ac0c98723c */ /* 0x040ff00000001898 */
[C---:B------:R-:W-:Y:S01]  /*d970*/  HMMA.16816.F32 R156, R12.reuse, R174, R156 ;  /* 0x000000ae0c9c723c */ /* 0x040fe2000000189c */
[----:B------:R-:W-:Y:S07]  /*d980*/  LDSM.16.MT88.4 R172, [R227+0x7900] ;  /* 0x00790000e3ac783b */ /* 0x000fee0000004200 */
[C---:B-1----:R-:W-:Y:S08]  /*d990*/  HMMA.16816.F32 R36, R12.reuse, R20, R36 ;  /* 0x000000140c24723c */ /* 0x042ff00000001824 */
[C---:B------:R-:W-:Y:S01]  /*d9a0*/  HMMA.16816.F32 R40, R12.reuse, R22, R40 ;  /* 0x000000160c28723c */ /* 0x040fe20000001828 */
[----:B------:R-:W1:Y:S07]  /*d9b0*/  LDSM.16.MT88.4 R20, [R221+0x5900] ;  /* 0x00590000dd14783b */ /* 0x000e6e0000004200 */
[C---:B-----5:R-:W-:Y:S08]  /*d9c0*/  HMMA.16816.F32 R44, R12.reuse, R16, R44 ;  /* 0x000000100c2c723c */ /* 0x060ff0000000182c */
[C---:B------:R-:W-:Y:S01]  /*d9d0*/  HMMA.16816.F32 R48, R12.reuse, R18, R48 ;  /* 0x000000120c30723c */ /* 0x040fe20000001830 */
[----:B------:R-:W5:Y:S07]  /*d9e0*/  LDSM.16.MT88.4 R16, [R222+0x7900] ;  /* 0x00790000de10783b */ /* 0x000f6e0000004200 */
[C---:B--2---:R-:W-:Y:S08]  /*d9f0*/  HMMA.16816.F32 R52, R12.reuse, R8, R52 ;  /* 0x000000080c34723c */ /* 0x044ff00000001834 */
[C---:B------:R-:W-:Y:S01]  /*da00*/  HMMA.16816.F32 R56, R12.reuse, R10, R56 ;  /* 0x0000000a0c38723c */ /* 0x040fe20000001838 */
[----:B------:R-:W2:Y:S07]  /*da10*/  LDSM.16.MT88.4 R8, [R221+0x7900] ;  /* 0x00790000dd08783b */ /* 0x000eae0000004200 */
[C---:B---3--:R-:W-:Y:S08]  /*da20*/  HMMA.16816.F32 R60, R12.reuse, R24, R60 ;  /* 0x000000180c3c723c */ /* 0x048ff0000000183c */
[C---:B------:R-:W-:Y:S08]  /*da30*/  HMMA.16816.F32 R64, R12.reuse, R26, R64 ;  /* 0x0000001a0c40723c */ /* 0x040ff00000001840 */
[C---:B------:R-:W-:Y:S08]  /*da40*/  HMMA.16816.F32 R68, R12.reuse, R28, R68 ;  /* 0x0000001c0c44723c */ /* 0x040ff00000001844 */
[C---:B------:R-:W-:Y:S08]  /*da50*/  HMMA.16816.F32 R72, R12.reuse, R30, R72 ;  /* 0x0000001e0c48723c */ /* 0x040ff00000001848 */
[C---:B----4-:R-:W-:Y:S08]  /*da60*/  HMMA.16816.F32 R76, R12.reuse, R32, R76 ;  /* 0x000000200c4c723c */ /* 0x050ff0000000184c */
[C---:B------:R-:W-:Y:S08]  /*da70*/  HMMA.16816.F32 R80, R12.reuse, R34, R80 ;  /* 0x000000220c50723c */ /* 0x040ff00000001850 */
[C---:B-1----:R-:W-:Y:S08]  /*da80*/  HMMA.16816.F32 R84, R12.reuse, R20, R84 ;  /* 0x000000140c54723c */ /* 0x042ff00000001854 */
[C---:B------:R-:W-:Y:S01]  /*da90*/  HMMA.16816.F32 R88, R12.reuse, R22, R88 ;  /* 0x000000160c58723c */ /* 0x040fe20000001858 */
[----:B------:R-:W1:Y:S07]  /*daa0*/  LDSM.16.MT88.4 R20, [R220+0x7900] ;  /* 0x00790000dc14783b */ /* 0x000e6e0000004200 */
[C---:B------:R-:W-:Y:S08]  /*dab0*/  HMMA.16816.F32 R92, R12.reuse, R168, R92 ;  /* 0x000000a80c5c723c */ /* 0x040ff0000000185c */
[C---:B------:R-:W-:Y:S08]  /*dac0*/  HMMA.16816.F32 R96, R12.reuse, R170, R96 ;  /* 0x000000aa0c60723c */ /* 0x040ff00000001860 */
[C---:B------:R-:W-:Y:S08]  /*dad0*/  HMMA.16816.F32 R100, R12.reuse, R172, R100 ;  /* 0x000000ac0c64723c */ /* 0x040ff00000001864 */
[C---:B------:R-:W-:Y:S08]  /*dae0*/  HMMA.16816.F32 R104, R12.reuse, R174, R104 ;  /* 0x000000ae0c68723c */ /* 0x040ff00000001868 */
[C---:B-----5:R-:W-:Y:S08]  /*daf0*/  HMMA.16816.F32 R108, R12.reuse, R16, R108 ;  /* 0x000000100c6c723c */ /* 0x060ff0000000186c */
[C---:B------:R-:W-:Y:S08]  /*db00*/  HMMA.16816.F32 R112, R12.reuse, R18, R112 ;  /* 0x000000120c70723c */ /* 0x040ff00000001870 */
[C---:B--2---:R-:W-:Y:S07]  /*db10*/  HMMA.16816.F32 R116, R12.reuse, R8, R116 ;  /* 0x000000080c74723c */ /* 0x044fee0000001874 */
[----:B------:R-:W-:Y:S01]  /*db20*/  MOV R8, R164 ;  /* 0x000000a400087202 */ /* 0x000fe20000000f00 */
[C---:B------:R-:W-:Y:S08]  /*db30*/  HMMA.16816.F32 R120, R12.reuse, R10, R120 ;  /* 0x0000000a0c78723c */ /* 0x040ff00000001878 */
[C---:B-1----:R-:W-:Y:S08]  /*db40*/  HMMA.16816.F32 R124, R12.reuse, R20, R124 ;  /* 0x000000140c7c723c */ /* 0x042ff0000000187c */
[----:B------:R-:W-:Y:S01]  /*db50*/  HMMA.16816.F32 R128, R12, R22, R128 ;  /* 0x000000160c80723c */ /* 0x000fe20000001880 */
[----:B------:R-:W-:-:S07]  /*db60*/  @P0 BRA `(.L_x_2003) ;  /* 0xffffcb8000000947 */ /* 0x000fce000383ffff */
.L_x_2000:
[----:B------:R-:W-:-:S06]  /*db70*/  UISETP.GE.AND UP2, UPT, UR20, UR9, UPT ;  /* 0x000000091400728c */ /* 0x000fcc000bf46270 */
[----:B------:R-:W-:-:S13]  /*db80*/  PLOP3.LUT P0, PT, PT, PT, UP2, 0x40, 0x0 ;  /* 0x000000000000781c */ /* 0x000fda0003f0e828 */
[----:B------:R-:W-:Y:S05]  /*db90*/  @P0 BRA `(.L_x_2004) ;  /* 0x0000401000000947 */ /* 0x000fea0003800000 */
[----:B------:R-:W-:Y:S01]  /*dba0*/  SHF.R.S32.HI R247, RZ, 0x1f, R244 ;  /* 0x0000001ffff77819 */ /* 0x000fe200000114f4 */
[----:B------:R-:W-:Y:S01]  /*dbb0*/  IMAD.MOV.U32 R2, RZ, RZ, R8 ;  /* 0x000000ffff027224 */ /* 0x000fe200078e0008 */
[----:B------:R-:W-:Y:S01]  /*dbc0*/  SHF.L.U64.HI R248, R243, 0x1, R248 ;  /* 0x00000001f3f87819 */ /* 0x000fe200000102f8 */
[----:B------:R-:W-:Y:S01]  /*dbd0*/  IMAD.MOV.U32 R3, RZ, RZ, R0 ;  /* 0x000000ffff037224 */ /* 0x000fe200078e0000 */
[C---:B------:R-:W-:Y:S01]  /*dbe0*/  SHF.L.U64.HI R247, R244.reuse, 0x1, R247 ;  /* 0x00000001f4f77819 */ /* 0x040fe200000102f7 */
[----:B------:R-:W-:Y:S01]  /*dbf0*/  IMAD.SHL.U32 R244, R244, 0x2, RZ ;  /* 0x00000002f4f47824 */ /* 0x000fe200078e00ff */
[C---:B------:R-:W-:Y:S01]  /*dc00*/  SHF.L.U64.HI R245, R242.reuse, 0x1, R245 ;  /* 0x00000001f2f57819 */ /* 0x040fe200000102f5 */
[----:B------:R-:W-:Y:S01]  /*dc10*/  IMAD.SHL.U32 R242, R242, 0x2, RZ ;  /* 0x00000002f2f27824 */ /* 0x000fe200078e00ff */
[----:B------:R-:W-:Y:S02]  /*dc20*/  SHF.L.U64.HI R246, R241, 0x1, R246 ;  /* 0x00000001f1f67819 */ /* 0x000fe400000102f6 */
[----:B------:R-:W-:-:S02]  /*dc30*/  SHF.L.U32 R243, R243, 0x1, RZ ;  /* 0x00000001f3f37819 */ /* 0x000fc400000006ff */
[----:B------:R-:W-:Y:S02]  /*dc40*/  SHF.L.U32 R241, R241, 0x1, RZ ;  /* 0x00000001f1f17819 */ /* 0x000fe400000006ff */
.L_x_2014:
[----:B------:R-:W-:Y:S01]  /*dc50*/  SHF.R.S32.HI R5, RZ, 0x1f, R234 ;  /* 0x0000001fff057819 */ /* 0x000fe200000114ea */
[----:B------:R-:W-:Y:S04]  /*dc60*/  DEPBAR.LE SB0, 0x0 ;  /* 0x000080000000791a */ /* 0x000fe80000000000 */
[----:B------:R-:W-:Y:S01]  /*dc70*/  BAR.SYNC.DEFER_BLOCKING 0x0 ;  /* 0x0000000000007b1d */ /* 0x000fe20000010000 */
[----:B------:R-:W-:Y:S01]  /*dc80*/  IMAD R5, R5, c[0x0][0x208], RZ ;  /* 0x0000820005057a24 */ /* 0x000fe200078e02ff */
[----:B------:R-:W-:Y:S01]  /*dc90*/  SHF.R.S32.HI R0, RZ, 0x1f, R233 ;  /* 0x0000001fff007819 */ /* 0x000fe200000114e9 */
[C---:B------:R-:W-:Y:S01]  /*dca0*/  IMAD.WIDE.U32 R6, R234.reuse, c[0x0][0x208], RZ ;  /* 0x00008200ea067a25 */ /* 0x040fe200078e00ff */
[----:B------:R-:W-:Y:S03]  /*dcb0*/  UISETP.GT.AND UP2, UPT, UR20, UR9, UPT ;  /* 0x000000091400728c */ /* 0x000fe6000bf44270 */
[----:B------:R-:W-:Y:S02]  /*dcc0*/  IMAD R5, R234, c[0x0][0x20c], R5 ;  /* 0x00008300ea057a24 */ /* 0x000fe400078e0205 */
[----:B------:R-:W-:Y:S02]  /*dcd0*/  IMAD R0, R0, c[0x0][0x218], RZ ;  /* 0x0000860000007a24 */ /* 0x000fe400078e02ff */
[----:B------:R-:W-:Y:S02]  /*dce0*/  IMAD.IADD R7, R7, 0x1, R5 ;  /* 0x0000000107077824 */ /* 0x000fe400078e0205 */
[C---:B------:R-:W-:Y:S02]  /*dcf0*/  IMAD R0, R233.reuse, c[0x0][0x21c], R0 ;  /* 0x00008700e9007a24 */ /* 0x040fe400078e0200 */
[----:B------:R-:W-:Y:S05]  /*dd00*/  IMAD.WIDE.U32 R6, R233, c[0x0][0x218], R6 ;  /* 0x00008600e9067a25 */ /* 0x000fea00078e0006 */
[----:B------:R-:W-:Y:S04]  /*dd10*/  IADD3 R5, P0, R6, UR22, RZ ;  /* 0x0000001606057c10 */ /* 0x000fe8000ff1e0ff */
[----:B------:R-:W-:Y:S01]  /*dd20*/  IADD3.X R0, R7, UR6, R0, P0, !PT ;  /* 0x0000000607007c10 */ /* 0x000fe200087fe400 */
[----:B------:R-:W-:Y:S01]  /*dd30*/  LDSM.16.M88.4 R32, [R230+0x10100] ;  /* 0x01010000e620783b */ /* 0x000fe20000000200 */
[C---:B------:R-:W-:Y:S03]  /*dd40*/  LEA R22, P0, R5.reuse, c[0x0][0x1f8], 0x1 ;  /* 0x00007e0005167a11 */ /* 0x040fe600078008ff */
[----:B------:R-:W1:Y:S01]  /*dd50*/  LDSM.16.M88.4 R8, [R229+0x8100] ;  /* 0x00810000e508783b */ /* 0x000e620000000200 */
[----:B------:R-:W-:Y:S03]  /*dd60*/  LEA.HI.X R21, R5, c[0x0][0x1fc], R0, 0x1, P0 ;  /* 0x00007f0005157a11 */ /* 0x000fe600000f0c00 */
[----:B------:R-:W2:Y:S04]  /*dd70*/  SHFL.IDX PT, R202, R22, RZ, 0x181f ;  /* 0x00181fff16ca7589 */ /* 0x000ea800000e0000 */
[----:B------:R-:W3:Y:S04]  /*dd80*/  SHFL.IDX PT, R20, R21, RZ, 0x181f ;  /* 0x00181fff15147589 */ /* 0x000ee800000e0000 */
[----:B------:R-:W4:Y:S04]  /*dd90*/  LDSM.16.M88.4 R16, [R229+0x8900] ;  /* 0x00890000e510783b */ /* 0x000f280000000200 */
[----:B------:R-:W-:Y:S04]  /*dda0*/  SHFL.IDX PT, R0, R22, 0x1, 0x181f ;  /* 0x00381f0016007f89 */ /* 0x000fe800000e0000 */
[----:B------:R-:W-:Y:S04]  /*ddb0*/  SHFL.IDX PT, R28, R21, 0x1, 0x181f ;  /* 0x00381f00151c7f89 */ /* 0x000fe800000e0000 */
[----:B------:R-:W5:Y:S04]  /*ddc0*/  LDSM.16.M88.4 R24, [R229+0x9100] ;  /* 0x00910000e518783b */ /* 0x000f680000000200 */
[----:B------:R-:W5:Y:S04]  /*ddd0*/  LDSM.16.M88.4 R164, [R229+0x9900] ;  /* 0x00990000e5a4783b */ /* 0x000f680000000200 */
[----:B------:R-:W-:Y:S04]  /*dde0*/  LDSM.16.M88.4 R168, [R226+0x10100] ;  /* 0x01010000e2a8783b */ /* 0x000fe80000000200 */
[----:B------:R-:W5:Y:S01]  /*ddf0*/  LDSM.16.M88.4 R172, [R228] ;  /* 0x00000000e4ac783b */ /* 0x000f620000000200 */
[C---:B-1----:R-:W-:Y:S03]  /*de00*/  HMMA.16816.F32 R4, R32.reuse, R8, RZ ;  /* 0x000000082004723c */ /* 0x042fe600000018ff */
[----:B------:R-:W1:Y:S01]  /*de10*/  LDSM.16.M88.4 R176, [R219] ;  /* 0x00000000dbb0783b */ /* 0x000e620000000200 */
[----:B--2---:R-:W-:Y:S03]  /*de20*/  IADD3 R190, P0, R202, R244, RZ ;  /* 0x000000f4cabe7210 */ /* 0x004fe60007f1e0ff */
[----:B------:R-:W2:Y:S01]  /*de30*/  LDSM.16.M88.4 R180, [R218] ;  /* 0x00000000dab4783b */ /* 0x000ea20000000200 */
[C---:B------:R-:W-:Y:S01]  /*de40*/  HMMA.16816.F32 R8, R32.reuse, R10, RZ ;  /* 0x0000000a2008723c */ /* 0x040fe200000018ff */
[----:B---3--:R-:W-:Y:S02]  /*de50*/  IMAD.X R191, R20, 0x1, R247, P0 ;  /* 0x0000000114bf7824 */ /* 0x008fe400000e06f7 */
[----:B------:R-:W3:Y:S01]  /*de60*/  LDSM.16.M88.4 R184, [R217] ;  /* 0x00000000d9b8783b */ /* 0x000ee20000000200 */
[----:B------:R-:W-:Y:S03]  /*de70*/  IADD3 R194, P0, R202, R243, RZ ;  /* 0x000000f3cac27210 */ /* 0x000fe60007f1e0ff */
[----:B------:R-:W-:Y:S01]  /*de80*/  @!PT LDS RZ, [RZ] ;  /* 0x00000000fffff984 */ /* 0x000fe20000000800 */
[----:B------:R-:W-:Y:S01]  /*de90*/  @!PT LDS RZ, [RZ] ;  /* 0x00000000fffff984 */ /* 0x000fe20000000800 */
[----:B------:R-:W-:Y:S01]  /*dea0*/  @!PT LDS RZ, [RZ] ;  /* 0x00000000fffff984 */ /* 0x000fe20000000800 */
[----:B------:R1:W-:Y:S01]  /*deb0*/  LDGSTS.E.BYPASS.LTC128B.128 [R238], [R190.64], !P3 ;  /* 0x00000000beee7fae */ /* 0x0003e2000d901d52 */
[C---:B----4-:R-:W-:Y:S01]  /*dec0*/  HMMA.16816.F32 R12, R32.reuse, R16, RZ ;  /* 0x00000010200c723c */ /* 0x050fe200000018ff */
[----:B------:R-:W-:Y:S03]  /*ded0*/  IMAD.X R195, R20, 0x1, R248, P0 ;  /* 0x0000000114c37824 */ /* 0x000fe600000e06f8 */
[----:B------:R-:W-:Y:S02]  /*dee0*/  IADD3 R192, P0, R202, R242, RZ ;  /* 0x000000f2cac07210 */ /* 0x000fe40007f1e0ff */
[----:B------:R4:W-:Y:S02]  /*def0*/  LDGSTS.E.BYPASS.LTC128B.128 [R238+0x2000], [R194.64], !P5 ;  /* 0x02000000c2ee7fae */ /* 0x0009e4000e901d52 */
[C---:B------:R-:W-:Y:S01]  /*df00*/  HMMA.16816.F32 R16, R32.reuse, R18, RZ ;  /* 0x000000122010723c */ /* 0x040fe200000018ff */
[----:B------:R-:W-:Y:S03]  /*df10*/  IMAD.X R193, R20, 0x1, R245, P0 ;  /* 0x0000000114c17824 */ /* 0x000fe600000e06f5 */
[----:B------:R-:W-:Y:S02]  /*df20*/  IADD3 R202, P0, R202, R241, RZ ;  /* 0x000000f1caca7210 */ /* 0x000fe40007f1e0ff */
[----:B------:R4:W-:Y:S03]  /*df30*/  LDGSTS.E.BYPASS.LTC128B.128 [R238+0x4000], [R192.64], !P4 ;  /* 0x04000000c0ee7fae */ /* 0x0009e6000e101d52 */
[----:B------:R-:W-:Y:S02]  /*df40*/  IMAD.X R203, R20, 0x1, R246, P0 ;  /* 0x0000000114cb7824 */ /* 0x000fe400000e06f6 */
[C---:B-----5:R-:W-:Y:S01]  /*df50*/  HMMA.16816.F32 R20, R32.reuse, R24, RZ ;  /* 0x000000182014723c */ /* 0x060fe200000018ff */
[----:B------:R-:W-:Y:S02]  /*df60*/  IADD3 R200, P0, R0, R244, RZ ;  /* 0x000000f400c87210 */ /* 0x000fe40007f1e0ff */
[----:B------:R5:W-:Y:S03]  /*df70*/  LDGSTS.E.BYPASS.LTC128B.128 [R238+0x6000], [R202.64], !P6 ;  /* 0x06000000caee7fae */ /* 0x000be6000f101d52 */
[----:B------:R-:W-:Y:S01]  /*df80*/  IMAD.X R201, R28, 0x1, R247, P0 ;  /* 0x000000011cc97824 */ /* 0x000fe200000e06f7 */
[----:B------:R-:W-:Y:S01]  /*df90*/  IADD3 R30, P0, R0, R243, RZ ;  /* 0x000000f3001e7210 */ /* 0x000fe20007f1e0ff */
[C---:B------:R-:W-:Y:S03]  /*dfa0*/  HMMA.16816.F32 R24, R32.reuse, R26, RZ ;  /* 0x0000001a2018723c */ /* 0x040fe600000018ff */
[----:B------:R5:W-:Y:S01]  /*dfb0*/  LDGSTS.E.BYPASS.LTC128B.128 [R238+0x1000], [R200.64], !P3 ;  /* 0x01000000c8ee7fae */ /* 0x000be2000d901d52 */
[----:B------:R-:W-:Y:S01]  /*dfc0*/  IMAD.X R31, R28, 0x1, R248, P0 ;  /* 0x000000011c1f7824 */ /* 0x000fe200000e06f8 */
[----:B------:R-:W-:Y:S04]  /*dfd0*/  IADD3 R250, P0, R0, R242, RZ ;  /* 0x000000f200fa7210 */ /* 0x000fe80007f1e0ff */
[----:B------:R1:W-:Y:S03]  /*dfe0*/  LDGSTS.E.BYPASS.LTC128B.128 [R238+0x3000], [R30.64], !P5 ;  /* 0x030000001eee7fae */ /* 0x0003e6000e901d52 */
[----:B------:R-:W-:Y:S01]  /*dff0*/  IMAD.X R251, R28, 0x1, R245, P0 ;  /* 0x000000011cfb7824 */ /* 0x000fe200000e06f5 */
[----:B------:R-:W-:Y:S04]  /*e000*/  IADD3 R188, P0, R0, R241, RZ ;  /* 0x000000f100bc7210 */ /* 0x000fe80007f1e0ff */
[----:B------:R2:W-:Y:S01]  /*e010*/  LDGSTS.E.BYPASS.LTC128B.128 [R238+0x5000], [R250.64], !P4 ;  /* 0x05000000faee7fae */ /* 0x0005e2000e101d52 */
[----:B------:R-:W-:Y:S01]  /*e020*/  IMAD.X R189, R28, 0x1, R246, P0 ;  /* 0x000000011cbd7824 */ /* 0x000fe200000e06f6 */
[----:B------:R-:W-:Y:S04]  /*e030*/  PLOP3.LUT P0, PT, PT, PT, UP2, 0x40, 0x0 ;  /* 0x000000000000781c */ /* 0x000fe80003f0e828 */
[----:B------:R2:W-:Y:S04]  /*e040*/  LDGSTS.E.BYPASS.LTC128B.128 [R238+0x7000], [R188.64], !P6 ;  /* 0x07000000bcee7fae */ /* 0x0005e8000f101d52 */
[----:B----4-:R-:W-:Y:S04]  /*e050*/  LDSM.16.M88.4 R192, [R224+0x8100] ;  /* 0x00810000e0c0783b */ /* 0x010fe80000000200 */
[----:B------:R-:W0:Y:S04]  /*e060*/  LDGDEPBAR ;  /* 0x00000000000079af */ /* 0x000e280000000000 */
[----:B------:R-:W-:Y:S01]  /*e070*/  LDSM.16.M88.4 R196, [R224+0x8900] ;  /* 0x00890000e0c4783b */ /* 0x000fe20000000200 */
[C---:B-1----:R-:W-:Y:S03]  /*e080*/  HMMA.16816.F32 R28, R32.reuse, R164, RZ ;  /* 0x000000a4201c723c */ /* 0x042fe600000018ff */
[----:B-----5:R-:W-:Y:S05]  /*e090*/  LDSM.16.M88.4 R200, [R224+0x9900] ;  /* 0x00990000e0c8783b */ /* 0x020fea0000000200 */
[----:B------:R-:W-:Y:S01]  /*e0a0*/  HMMA.16816.F32 R32, R32, R166, RZ ;  /* 0x000000a62020723c */ /* 0x000fe200000018ff */
[----:B------:R-:W-:Y:S04]  /*e0b0*/  LDSM.16.M88.4 R164, [R224+0x9100] ;  /* 0x00910000e0a4783b */ /* 0x000fe80000000200 */
[----:B--2---:R-:W1:Y:S03]  /*e0c0*/  LDSM.16.M88.4 R188, [R225+0x10100] ;  /* 0x01010000e1bc783b */ /* 0x004e660000000200 */
[C---:B------:R-:W-:Y:S08]  /*e0d0*/  HMMA.16816.F32 R4, R168.reuse, R172, R4 ;  /* 0x000000aca804723c */ /* 0x040ff00000001804 */
[C---:B------:R-:W-:Y:S01]  /*e0e0*/  HMMA.16816.F32 R8, R168.reuse, R174, R8 ;  /* 0x000000aea808723c */ /* 0x040fe20000001808 */
[----:B------:R-:W-:Y:S07]  /*e0f0*/  LDSM.16.M88.4 R172, [R223+0x10100] ;  /* 0x01010000dfac783b */ /* 0x000fee0000000200 */
[C---:B------:R-:W-:Y:S08]  /*e100*/  HMMA.16816.F32 R12, R168.reuse, R176, R12 ;  /* 0x000000b0a80c723c */ /* 0x040ff0000000180c */
[C---:B------:R-:W-:Y:S01]  /*e110*/  HMMA.16816.F32 R16, R168.reuse, R178, R16 ;  /* 0x000000b2a810723c */ /* 0x040fe20000001810 */
[----:B------:R-:W2:Y:S07]  /*e120*/  LDSM.16.M88.4 R176, [R216] ;  /* 0x00000000d8b0783b */ /* 0x000eae0000000200 */
[C---:B------:R-:W-:Y:S08]  /*e130*/  HMMA.16816.F32 R20, R168.reuse, R180, R20 ;  /* 0x000000b4a814723c */ /* 0x040ff00000001814 */
[C---:B------:R-:W-:Y:S01]  /*e140*/  HMMA.16816.F32 R24, R168.reuse, R182, R24 ;  /* 0x000000b6a818723c */ /* 0x040fe20000001818 */
[----:B------:R-:W4:Y:S07]  /*e150*/  LDSM.16.M88.4 R180, [R216+0x800] ;  /* 0x00080000d8b4783b */ /* 0x000f2e0000000200 */
[C---:B---3--:R-:W-:Y:S08]  /*e160*/  HMMA.16816.F32 R28, R168.reuse, R184, R28 ;  /* 0x000000b8a81c723c */ /* 0x048ff0000000181c */
[----:B------:R-:W-:Y:S01]  /*e170*/  HMMA.16816.F32 R32, R168, R186, R32 ;  /* 0x000000baa820723c */ /* 0x000fe20000001820 */
[----:B------:R-:W3:Y:S04]  /*e180*/  LDSM.16.M88.4 R168, [R216+0x1000] ;  /* 0x00100000d8a8783b */ /* 0x000ee80000000200 */
[----:B------:R-:W5:Y:S03]  /*e190*/  LDSM.16.M88.4 R184, [R216+0x1800] ;  /* 0x00180000d8b8783b */ /* 0x000f660000000200 */
        /* <DEDUP_REMOVED lines=8> */
[----:B------:R-:W1:Y:S07]  /*e220*/  LDSM.16.M88.4 R164, [R230+0x14100] ;  /* 0x01410000e6a4783b */ /* 0x000e6e0000000200 */
[C---:B------:R-:W-:Y:S08]  /*e230*/  HMMA.16816.F32 R28, R188.reuse, R200, R28 ;  /* 0x000000c8bc1c723c */ /* 0x040ff0000000181c */
[----:B------:R-:W-:Y:S01]  /*e240*/  HMMA.16816.F32 R32, R188, R202, R32 ;  /* 0x000000cabc20723c */ /* 0x000fe20000001820 */
[----:B------:R-:W1:Y:S04]  /*e250*/  LDSM.16.M88.4 R188, [R229+0xb100] ;  /* 0x00b10000e5bc783b */ /* 0x000e680000000200 */
[----:B------:R-:W1:Y:S03]  /*e260*/  LDSM.16.M88.4 R200, [R229+0xb900] ;  /* 0x00b90000e5c8783b */ /* 0x000e660000000200 */
[C---:B--2---:R-:W-:Y:S08]  /*e270*/  HMMA.16816.F32 R4, R172.reuse, R176, R4 ;  /* 0x000000b0ac04723c */ /* 0x044ff00000001804 */
[C---:B------:R-:W-:Y:S01]  /*e280*/  HMMA.16816.F32 R8, R172.reuse, R178, R8 ;  /* 0x000000b2ac08723c */ /* 0x040fe20000001808 */
[----:B------:R-:W-:Y:S07]  /*e290*/  LDSM.16.M88.4 R176, [R215] ;  /* 0x00000000d7b0783b */ /* 0x000fee0000000200 */
[C---:B----4-:R-:W-:Y:S08]  /*e2a0*/  HMMA.16816.F32 R12, R172.reuse, R180, R12 ;  /* 0x000000b4ac0c723c */ /* 0x050ff0000000180c */
[C---:B------:R-:W-:Y:S01]  /*e2b0*/  HMMA.16816.F32 R16, R172.reuse, R182, R16 ;  /* 0x000000b6ac10723c */ /* 0x040fe20000001810 */
[----:B------:R-:W-:Y:S07]  /*e2c0*/  LDSM.16.M88.4 R180, [R214] ;  /* 0x00000000d6b4783b */ /* 0x000fee0000000200 */
[C---:B---3--:R-:W-:Y:S08]  /*e2d0*/  HMMA.16816.F32 R20, R172.reuse, R168, R20 ;  /* 0x000000a8ac14723c */ /* 0x048ff00000001814 */
[C---:B------:R-:W-:Y:S01]  /*e2e0*/  HMMA.16816.F32 R24, R172.reuse, R170, R24 ;  /* 0x000000aaac18723c */ /* 0x040fe20000001818 */
[----:B------:R-:W2:Y:S07]  /*e2f0*/  LDSM.16.M88.4 R168, [R226+0x14100] ;  /* 0x01410000e2a8783b */ /* 0x000eae0000000200 */
[C---:B-----5:R-:W-:Y:S08]  /*e300*/  HMMA.16816.F32 R28, R172.reuse, R184, R28 ;  /* 0x000000b8ac1c723c */ /* 0x060ff0000000181c */
[----:B------:R-:W-:Y:S01]  /*e310*/  HMMA.16816.F32 R32, R172, R186, R32 ;  /* 0x000000baac20723c */ /* 0x000fe20000001820 */
[----:B------:R-:W3:Y:S04]  /*e320*/  LDSM.16.M88.4 R172, [R213] ;  /* 0x00000000d5ac783b */ /* 0x000ee80000000200 */
[----:B------:R-:W4:Y:S03]  /*e330*/  LDSM.16.M88.4 R184, [R212] ;  /* 0x00000000d4b8783b */ /* 0x000f260000000200 */
        /* <DEDUP_REMOVED lines=11> */
[----:B------:R-:W5:Y:S04]  /*e3f0*/  LDSM.16.M88.4 R164, [R224+0xb100] ;  /* 0x00b10000e0a4783b */ /* 0x000f680000000200 */
[----:B------:R-:W1:Y:S03]  /*e400*/  LDSM.16.M88.4 R200, [R224+0xb900] ;  /* 0x00b90000e0c8783b */ /* 0x000e660000000200 */
[C---:B--2---:R-:W-:Y:S08]  /*e410*/  HMMA.16816.F32 R4, R168.reuse, R176, R4 ;  /* 0x000000b0a804723c */ /* 0x044ff00000001804 */
[C---:B------:R-:W-:Y:S01]  /*e420*/  HMMA.16816.F32 R8, R168.reuse, R178, R8 ;  /* 0x000000b2a808723c */ /* 0x040fe20000001808 */
[----:B------:R-:W-:Y:S07]  /*e430*/  LDSM.16.M88.4 R176, [R216+0x2000] ;  /* 0x00200000d8b0783b */ /* 0x000fee0000000200 */
[C---:B------:R-:W-:Y:S08]  /*e440*/  HMMA.16816.F32 R12, R168.reuse, R180, R12 ;  /* 0x000000b4a80c723c */ /* 0x040ff0000000180c */
[C---:B------:R-:W-:Y:S01]  /*e450*/  HMMA.16816.F32 R16, R168.reuse, R182, R16 ;  /* 0x000000b6a810723c */ /* 0x040fe20000001810 */
[----:B------:R-:W-:Y:S07]  /*e460*/  LDSM.16.M88.4 R180, [R216+0x2800] ;  /* 0x00280000d8b4783b */ /* 0x000fee0000000200 */
[C---:B---3--:R-:W-:Y:S08]  /*e470*/  HMMA.16816.F32 R20, R168.reuse, R172, R20 ;  /* 0x000000aca814723c */ /* 0x048ff00000001814 */
[C---:B------:R-:W-:Y:S01]  /*e480*/  HMMA.16816.F32 R24, R168.reuse, R174, R24 ;  /* 0x000000aea818723c */ /* 0x040fe20000001818 */
[----:B------:R-:W2:Y:S07]  /*e490*/  LDSM.16.M88.4 R172, [R223+0x14100] ;  /* 0x01410000dfac783b */ /* 0x000eae0000000200 */
        /* <DEDUP_REMOVED lines=8> */
[C---:B------:R-:W-:Y:S01]  /*e520*/  HMMA.16816.F32 R16, R188.reuse, R198, R16 ;  /* 0x000000c6bc10723c */ /* 0x040fe20000001810 */
[----:B------:R-:W-:Y:S07]  /*e530*/  LDSM.16.M88.4 R196, [R229+0xc900] ;  /* 0x00c90000e5c4783b */ /* 0x000fee0000000200 */
[C---:B-----5:R-:W-:Y:S08]  /*e540*/  HMMA.16816.F32 R20, R188.reuse, R164, R20 ;  /* 0x000000a4bc14723c */ /* 0x060ff00000001814 */
        /* <DEDUP_REMOVED lines=8> */
[----:B------:R-:W-:Y:S07]  /*e5d0*/  LDSM.16.M88.4 R176, [R211] ;  /* 0x00000000d3b0783b */ /* 0x000fee0000000200 */
[C---:B------:R-:W-:Y:S08]  /*e5e0*/  HMMA.16816.F32 R12, R172.reuse, R180, R12 ;  /* 0x000000b4ac0c723c */ /* 0x040ff0000000180c */
[C---:B------:R-:W-:Y:S01]  /*e5f0*/  HMMA.16816.F32 R16, R172.reuse, R182, R16 ;  /* 0x000000b6ac10723c */ /* 0x040fe20000001810 */
[----:B------:R-:W-:Y:S07]  /*e600*/  LDSM.16.M88.4 R180, [R210] ;  /* 0x00000000d2b4783b */ /* 0x000fee0000000200 */
[C---:B---3--:R-:W-:Y:S08]  /*e610*/  HMMA.16816.F32 R20, R172.reuse, R168, R20 ;  /* 0x000000a8ac14723c */ /* 0x048ff00000001814 */
[C---:B------:R-:W-:Y:S01]  /*e620*/  HMMA.16816.F32 R24, R172.reuse, R170, R24 ;  /* 0x000000aaac18723c */ /* 0x040fe20000001818 */
[----:B------:R-:W2:Y:S07]  /*e630*/  LDSM.16.M88.4 R168, [R226+0x18100] ;  /* 0x01810000e2a8783b */ /* 0x000eae0000000200 */
[C---:B----4-:R-:W-:Y:S08]  /*e640*/  HMMA.16816.F32 R28, R172.reuse, R184, R28 ;  /* 0x000000b8ac1c723c */ /* 0x050ff0000000181c */
        /* <DEDUP_REMOVED lines=81> */
[C---:B-1----:R-:W-:Y:S01]  /*eb60*/  HMMA.16816.F32 R4, R188.reuse, R192, R4 ;  /* 0x000000c0bc04723c */ /* 0x042fe20000001804 */
[----:B------:R-:W-:Y:S04]  /*eb70*/  DEPBAR.LE SB0, 0x0 ;  /* 0x000080000000791a */ /* 0x000fe80000000000 */
[----:B------:R-:W-:Y:S03]  /*eb80*/  BAR.SYNC.DEFER_BLOCKING 0x0 ;  /* 0x0000000000007b1d */ /* 0x000fe60000010000 */
[C---:B------:R-:W-:Y:S08]  /*eb90*/  HMMA.16816.F32 R8, R188.reuse, R194, R8 ;  /* 0x000000c2bc08723c */ /* 0x040ff00000001808 */
[C---:B------:R-:W-:Y:S08]  /*eba0*/  HMMA.16816.F32 R12, R188.reuse, R196, R12 ;  /* 0x000000c4bc0c723c */ /* 0x040ff0000000180c */
[C---:B------:R-:W-:Y:S08]  /*ebb0*/  HMMA.16816.F32 R16, R188.reuse, R198, R16 ;  /* 0x000000c6bc10723c */ /* 0x040ff00000001810 */
[C---:B-----5:R-:W-:Y:S08]  /*ebc0*/  HMMA.16816.F32 R20, R188.reuse, R164, R20 ;  /* 0x000000a4bc14723c */ /* 0x060ff00000001814 */
[C---:B------:R-:W-:Y:S08]  /*ebd0*/  HMMA.16816.F32 R24, R188.reuse, R166, R24 ;  /* 0x000000a6bc18723c */ /* 0x040ff00000001818 */
[C---:B------:R-:W-:Y:S08]  /*ebe0*/  HMMA.16816.F32 R28, R188.reuse, R200, R28 ;  /* 0x000000c8bc1c723c */ /* 0x040ff0000000181c */
[----:B------:R-:W-:Y:S08]  /*ebf0*/  HMMA.16816.F32 R32, R188, R202, R32 ;  /* 0x000000cabc20723c */ /* 0x000ff00000001820 */
[C---:B--2---:R-:W-:Y:S08]  /*ec00*/  HMMA.16816.F32 R4, R172.reuse, R176, R4 ;  /* 0x000000b0ac04723c */ /* 0x044ff00000001804 */
[C---:B------:R-:W-:Y:S08]  /*ec10*/  HMMA.16816.F32 R8, R172.reuse, R178, R8 ;  /* 0x000000b2ac08723c */ /* 0x040ff00000001808 */
[C---:B------:R-:W-:Y:S08]  /*ec20*/  HMMA.16816.F32 R12, R172.reuse, R180, R12 ;  /* 0x000000b4ac0c723c */ /* 0x040ff0000000180c */
[C---:B------:R-:W-:Y:S08]  /*ec30*/  HMMA.16816.F32 R16, R172.reuse, R182, R16 ;  /* 0x000000b6ac10723c */ /* 0x040ff00000001810 */
[C---:B---3--:R-:W-:Y:S08]  /*ec40*/  HMMA.16816.F32 R20, R172.reuse, R168, R20 ;  /* 0x000000a8ac14723c */ /* 0x048ff00000001814 */
[C---:B------:R-:W-:Y:S08]  /*ec50*/  HMMA.16816.F32 R24, R172.reuse, R170, R24 ;  /* 0x000000aaac18723c */ /* 0x040ff00000001818 */
[C---:B----4-:R-:W-:Y:S08]  /*ec60*/  HMMA.16816.F32 R28, R172.reuse, R184, R28 ;  /* 0x000000b8ac1c723c */ /* 0x050ff0000000181c */
[----:B------:R-:W-:Y:S01]  /*ec70*/  HMMA.16816.F32 R32, R172, R186, R32 ;  /* 0x000000baac20723c */ /* 0x000fe20000001820 */
[----:B------:R-:W-:-:S07]  /*ec80*/  @P0 BRA `(.L_x_2005) ;  /* 0x0000038000000947 */ /* 0x000fce0003800000 */
[----:B------:R-:W-:Y:S01]  /*ec90*/  ULEA UR4, UR20, UR12, 0x6 ;  /* 0x0000000c14047291 */ /* 0x000fe2000f8e303f */
[----:B------:R-:W-:Y:S01]  /*eca0*/  ISETP.NE.AND P1, PT, R232, 0x1, PT ;  /* 0x00000001e800780c */ /* 0x000fe20003f25270 */
[----:B------:R-:W-:Y:S04]  /*ecb0*/  IMAD.MOV.U32 R233, RZ, RZ, RZ ;  /* 0x000000ffffe97224 */ /* 0x000fe800078e00ff */
[----:B------:R-:W-:Y:S05]  /*ecc0*/  IMAD.U32 R234, RZ, RZ, UR4 ;  /* 0x00000004ffea7e24 */ /* 0x000fea000f8e00ff */
[----:B------:R-:W-:Y:S05]  /*ecd0*/  IADD3 R234, R234, -0x40, R235 ;  /* 0xffffffc0eaea7810 */ /* 0x000fea0007ffe0eb */
[----:B------:R-:W-:Y:S04]  /*ece0*/  @P1 IMAD.HI.U32 R166, R234, c[0x0][0x2bc], RZ ;  /* 0x0000af00eaa61a27 */ /* 0x000fe800078e00ff */
[----:B------:R-:W-:Y:S01]  /*ecf0*/  IMAD.MOV.U32 R0, RZ, RZ, R234 ;  /* 0x000000ffff007224 */ /* 0x000fe200078e00ea */
[----:B------:R-:W-:Y:S04]  /*ed00*/  @P1 SHF.R.U32.HI R0, RZ, c[0x0][0x2c0], R166 ;  /* 0x0000b000ff001a19 */ /* 0x000fe800000116a6 */
[C---:B------:R-:W-:Y:S04]  /*ed10*/  @!P2 IADD3 R167, P0, R0.reuse, UR16, RZ ;  /* 0x0000001000a7ac10 */ /* 0x040fe8000ff1e0ff */
[----:B------:R-:W-:Y:S02]  /*ed20*/  @!P2 LEA.HI.X.SX32 R166, R0, UR8, 0x1, P0 ;  /* 0x0000000800a6ac11 */ /* 0x000fe400080f0eff */
[C---:B------:R-:W-:Y:S04]  /*ed30*/  @!P2 LEA R164, P0, R167.reuse, c[0x0][0x2a0], 0x2 ;  /* 0x0000a800a7a4aa11 */ /* 0x040fe800078010ff */
[----:B------:R-:W-:Y:S01]  /*ed40*/  @!P2 LEA.HI.X R165, R167, c[0x0][0x2a4], R166, 0x2, P0 ;  /* 0x0000a900a7a5aa11 */ /* 0x000fe200000f14a6 */
[----:B------:R-:W-:Y:S04]  /*ed50*/  IMAD.MOV R167, RZ, RZ, -R0 ;  /* 0x000000ffffa77224 */ /* 0x000fe800078e0a00 */
[----:B------:R-:W2:Y:S01]  /*ed60*/  @!P2 LDG.E R233, [R164.64] ;  /* 0x00000012a4e9a981 */ /* 0x000ea2000c1e1900 */
        /* <DEDUP_REMOVED lines=13> */
[----:B------:R-:W-:Y:S02]  /*ee40*/  LEA.HI.X R167, R165, c[0x0][0x1cc], R0, 0x1, P0 ;  /* 0x00007300a5a77a11 */ /* 0x000fe400000f0c00 */
[----:B------:R-:W1:Y:S04]  /*ee50*/  SHFL.IDX PT, R165, R176, RZ, 0x181f ;  /* 0x00181fffb0a57589 */ /* 0x000e6800000e0000 */
[----:B------:R-:W2:Y:S04]  /*ee60*/  SHFL.IDX PT, R166, R167, RZ, 0x181f ;  /* 0x00181fffa7a67589 */ /* 0x000ea800000e0000 */
[----:B------:R-:W3:Y:S04]  /*ee70*/  SHFL.IDX PT, R0, R176, 0x1, 0x181f ;  /* 0x00381f00b0007f89 */ /* 0x000ee800000e0000 */
[----:B------:R-:W4:Y:S01]  /*ee80*/  SHFL.IDX PT, R164, R167, 0x1, 0x181f ;  /* 0x00381f00a7a47f89 */ /* 0x000f2200000e0000 */
[C---:B-1----:R-:W-:Y:S05]  /*ee90*/  IADD3 R172, P0, R165.reuse, R244, RZ ;  /* 0x000000f4a5ac7210 */ /* 0x042fea0007f1e0ff */
        /* <DEDUP_REMOVED lines=10> */
[----:B---3--:R-:W-:Y:S04]  /*ef40*/  IADD3 R178, P0, R0, R244, RZ ;  /* 0x000000f400b27210 */ /* 0x008fe80007f1e0ff */
[----:B------:R1:W-:Y:S01]  /*ef50*/  LDGSTS.E.BYPASS.LTC128B.128 [R231+0xe100], [R174.64], !P6 ;  /* 0x0e100000aee77fae */ /* 0x0003e2000f101d52 */
[----:B----4-:R-:W-:Y:S01]  /*ef60*/  IMAD.X R179, R164, 0x1, R247, P0 ;  /* 0x00000001a4b37824 */ /* 0x010fe200000e06f7 */
[----:B------:R-:W-:Y:S04]  /*ef70*/  IADD3 R176, P0, R0, R243, RZ ;  /* 0x000000f300b07210 */ /* 0x000fe80007f1e0ff */
[----:B------:R1:W-:Y:S01]  /*ef80*/  LDGSTS.E.BYPASS.LTC128B.128 [R231+0x9100], [R178.64], !P3 ;  /* 0x09100000b2e77fae */ /* 0x0003e2000d901d52 */
        /* <DEDUP_REMOVED lines=8> */
.L_x_2005:
[----:B------:R-:W-:Y:S01]  /*f010*/  PLOP3.LUT P0, PT, PT, PT, UP1, 0x80, 0x0 ;  /* 0x000000000000781c */ /* 0x000fe20003f0f018 */
[----:B------:R-:W0:Y:S01]  /*f020*/  LDGDEPBAR ;  /* 0x00000000000079af */ /* 0x000e220000000000 */
[----:B-1----:R-:W-:Y:S01]  /*f030*/  IMAD.MOV.U32 R174, RZ, RZ, R236 ;  /* 0x000000ffffae7224 */ /* 0x002fe200078e00ec */
[----:B------:R-:W-:Y:S01]  /*f040*/  USHF.L.U32 UR4, UR20, 0x6, URZ ;  /* 0x0000000614047899 */ /* 0x000fe2000800063f */
[----:B------:R-:W-:Y:S09]  /*f050*/  IMAD.U32 R164, RZ, RZ, UR10 ;  /* 0x0000000affa47e24 */ /* 0x000ff2000f8e00ff */
[----:B------:R-:W-:Y:S01]  /*f060*/  @P0 IMAD.HI.U32 R0, R236, c[0x0][0x2c8], RZ ;  /* 0x0000b200ec000a27 */ /* 0x000fe200078e00ff */
[----:B------:R-:W-:Y:S11]  /*f070*/  PLOP3.LUT P0, PT, PT, PT, UP1, 0x80, 0x0 ;  /* 0x000000000000781c */ /* 0x000ff60003f0f018 */
[----:B------:R-:W-:Y:S02]  /*f080*/  @!UPT UIADD3 URZ, URZ, URZ, URZ ;  /* 0x0000003f3f3ff290 */ /* 0x000fe4000fffe03f */
[----:B------:R-:W-:Y:S01]  /*f090*/  @P0 SHF.R.U32.HI R174, RZ, c[0x0][0x2cc], R0 ;  /* 0x0000b300ffae0a19 */ /* 0x000fe20000011600 */
[----:B------:R-:W-:Y:S01]  /*f0a0*/  IMAD.U32 R0, RZ, RZ, UR4 ;  /* 0x00000004ff007e24 */ /* 0x000fe2000f8e00ff */
[----:B------:R-:W-:Y:S03]  /*f0b0*/  PLOP3.LUT P0, PT, PT, PT, UP0, 0x40, 0x0 ;  /* 0x000000000000781c */ /* 0x000fe60003f0e808 */
[----:B------:R-:W1:Y:S01]  /*f0c0*/  SHFL.IDX PT, R167, R174, RZ, 0x1c1f ;  /* 0x001c1fffaea77589 */ /* 0x000e6200000e0000 */
[----:B------:R-:W-:Y:S04]  /*f0d0*/  IADD3 R165, -R237, 0x1, -R0 ;  /* 0x00000001eda57810 */ /* 0x000fe80007ffe900 */
        /* <DEDUP_REMOVED lines=21> */
.L_x_2008:
[----:B------:R-:W-:Y:S04]  /*f230*/  MOV R165, c[0x0][0x32c] ;  /* 0x0000cb0000a57a02 */ /* 0x000fe80000000f00 */
[----:B------:R-:W-:Y:S11]  /*f240*/  ISETP.NE.AND P0, PT, R165, 0x1, PT ;  /* 0x00000001a500780c */ /* 0x000ff60003f05270 */
[----:B------:R-:W-:Y:S02]  /*f250*/  @!UPT UIADD3 URZ, URZ, URZ, URZ ;  /* 0x0000003f3f3ff290 */ /* 0x000fe4000fffe03f */
[----:B------:R-:W-:Y:S05]  /*f260*/  @P0 IMAD.HI.U32 R165, R167, c[0x0][0x330], RZ ;  /* 0x0000cc00a7a50a27 */ /* 0x000fea00078e00ff */
[----:B------:R-:W-:Y:S02]  /*f270*/  @P0 SHF.R.U32.HI R167, RZ, c[0x0][0x334], R165 ;  /* 0x0000cd00ffa70a19 */ /* 0x000fe400000116a5 */
.L_x_2009:
[----:B------:R-:W-:Y:S05]  /*f280*/  BSYNC B0 ;  /* 0x0000000000007941 */ /* 0x000fea0003800000 */
.L_x_2007:
[----:B------:R-:W-:Y:S04]  /*f290*/  IMAD R168, R167, c[0x0][0x32c], -R0 ;  /* 0x0000cb00a7a87a24 */ /* 0x000fe800078e0a00 */
[----:B------:R-:W-:Y:S05]  /*f2a0*/  IMAD.IADD R167, R168, 0x1, -R237 ;  /* 0x00000001a8a77824 */ /* 0x000fea00078e0aed */
[----:B------:R-:W-:Y:S02]  /*f2b0*/  IADD3 R165, R167, c[0x0][0x32c], RZ ;  /* 0x0000cb00a7a57a10 */ /* 0x000fe40007ffe0ff */
[----:B------:R-:W-:Y:S02]  /*f2c0*/  IMNMX R170, R170, R167, !PT ;  /* 0x000000a7aaaa7217 */ /* 0x000fe40007800200 */
[----:B------:R-:W-:Y:S02]  /*f2d0*/  IMNMX R172, R172, R165, PT ;  /* 0x000000a5acac7217 */ /* 0x000fe40003800200 */
.L_x_2006:
[----:B------:R-:W-:Y:S06]  /*f2e0*/  UISETP.GT.AND UP2, UPT, UR20, -0x1, UPT ;  /* 0xffffffff1400788c */ /* 0x000fec000bf44270 */
[----:B------:R-:W-:Y:S04]  /*f2f0*/  PLOP3.LUT P0, PT, PT, PT, UP2, 0x80, 0x0 ;  /* 0x000000000000781c */ /* 0x000fe80003f0f028 */
[----:B------:R-:W-:Y:S04]  /*f300*/  ISETP.GT.AND P0, PT, R170, RZ, P0 ;  /* 0x000000ffaa00720c */ /* 0x000fe80000704270 */
        /* <DEDUP_REMOVED lines=83> */
.L_x_2012:
[----:B------:R-:W-:Y:S04]  /*f840*/  MOV R8, 0x1 ;  /* 0x0000000100087802 */ /* 0x000fe80000000f00 */
[----:B------:R-:W-:Y:S11]  /*f850*/  ISETP.NE.AND P0, PT, R8, c[0x0][0x32c], PT ;  /* 0x0000cb0008007a0c */ /* 0x000ff60003f05270 */
[----:B------:R-:W-:Y:S02]  /*f860*/  @!UPT UIADD3 URZ, URZ, URZ, URZ ;  /* 0x0000003f3f3ff290 */ /* 0x000fe4000fffe03f */
[----:B------:R-:W-:Y:S05]  /*f870*/  @P0 IMAD.HI.U32 R8, R9, c[0x0][0x330], RZ ;  /* 0x0000cc0009080a27 */ /* 0x000fea00078e00ff */
[----:B------:R-:W-:Y:S02]  /*f880*/  @P0 SHF.R.U32.HI R9, RZ, c[0x0][0x334], R8 ;  /* 0x0000cd00ff090a19 */ /* 0x000fe40000011608 */
.L_x_2013:
[----:B------:R-:W-:Y:S05]  /*f890*/  BSYNC B0 ;  /* 0x0000000000007941 */ /* 0x000fea0003800000 */
.L_x_2011:
[----:B------:R-:W-:Y:S04]  /*f8a0*/  IMAD R0, R9, c[0x0][0x32c], -R0 ;  /* 0x0000cb0009007a24 */ /* 0x000fe800078e0a00 */
[----:B------:R-:W-:Y:S05]  /*f8b0*/  IMAD.IADD R0, R0, 0x1, -R237 ;  /* 0x0000000100007824 */ /* 0x000fea00078e0aed */
[----:B------:R-:W-:Y:S02]  /*f8c0*/  IADD3 R9, R0, c[0x0][0x32c], RZ ;  /* 0x0000cb0000097a10 */ /* 0x000fe40007ffe0ff */
[----:B------:R-:W-:Y:S02]  /*f8d0*/  IMNMX R5, R5, R0, !PT ;  /* 0x0000000005057217 */ /* 0x000fe40007800200 */
[----:B------:R-:W-:Y:S02]  /*f8e0*/  IMNMX R4, R4, R9, PT ;  /* 0x0000000904047217 */ /* 0x000fe40003800200 */
.L_x_2010:
[----:B------:R-:W-:Y:S02]  /*f8f0*/  PLOP3.LUT P0, PT, PT, PT, UP2, 0x80, 0x0 ;  /* 0x000000000000781c */ /* 0x000fe40003f0f028 */
[----:B------:R-:W-:Y:S02]  /*f900*/  FMNMX.FTZ R0, R168, R3, !PT ;  /* 0x00000003a8007209 */ /* 0x000fe40007810000 */
[----:B------:R-:W-:Y:S02]  /*f910*/  ISETP.GT.AND P0, PT, R5, RZ, P0 ;  /* 0x000000ff0500720c */ /* 0x000fe40000704270 */
        /* <DEDUP_REMOVED lines=50> */
[----:B------:R-:W-:Y:S03]  /*fc40*/  ISETP.LT.OR P0, PT, R4, 0x1a, P0 ;  /* 0x0000001a0400780c */ /* 0x000fe60000701670 */
[----:B------:R-:W1:Y:S01]  /*fc50*/  SHFL.BFLY PT, R7, R0, 0x2, 0x1f ;  /* 0x0c401f0000077f89 */ /* 0x000e6200000e0000 */
        /* <DEDUP_REMOVED lines=15> */
[C---:B------:R-:W-:Y:S01]  /*fd50*/  ISETP.GT.AND P0, PT, R5.reuse, 0x28, P0 ;  /* 0x000000280500780c */ /* 0x040fe20000704270 */
[----:B------:R-:W-:Y:S03]  /*fd60*/  LDSM.16.MT88.4 R20, [R222+0x100] ;  /* 0x00010000de14783b */ /* 0x000fe60000004200 */
[----:B------:R-:W-:Y:S04]  /*fd70*/  ISETP.LT.OR P0, PT, R4, 0x29, P0 ;  /* 0x000000290400780c */ /* 0x000fe80000701670 */
[----:B------:R-:W-:Y:S02]  /*fd80*/  FSEL R202, R26, -INF , !P0 ;  /* 0xff8000001aca7808 */ /* 0x000fe40004000000 */
[----:B------:R-:W-:Y:S02]  /*fd90*/  PLOP3.LUT P0, PT, PT, PT, UP2, 0x80, 0x0 ;  /* 0x000000000000781c */ /* 0x000fe40003f0f028 */
[----:B------:R-:W-:Y:S02]  /*fda0*/  FMNMX.FTZ R9, R202, R9, !PT ;  /* 0x00000009ca097209 */ /* 0x000fe40007810000 */
[----:B------:R-:W-:Y:S04]  /*fdb0*/  ISETP.GT.AND P0, PT, R5, 0x29, P0 ;  /* 0x000000290500780c */ /* 0x000fe80000704270 */
[----:B------:R-:W-:Y:S04]  /*fdc0*/  ISETP.LT.OR P0, PT, R4, 0x2a, P0 ;  /* 0x0000002a0400780c */ /* 0x000fe80000701670 */
[----:B------:R-:W-:Y:S02]  /*fdd0*/  FSEL R200, R27, -INF , !P0 ;  /* 0xff8000001bc87808 */ /* 0x000fe40004000000 */
[----:B------:R-:W-:Y:S01]  /*fde0*/  PLOP3.LUT P0, PT, PT, PT, UP2, 0x80, 0x0 ;  /* 0x000000000000781c */ /* 0x000fe20003f0f028 */
[----:B------:R-:W-:Y:S01]  /*fdf0*/  LDSM.16.MT88.4 R24, [R221+0x100] ;  /* 0x00010000dd18783b */ /* 0x000fe20000004200 */
[----:B------:R-:W-:Y:S02]  /*fe00*/  FMNMX.FTZ R9, R200, R9, !PT ;  /* 0x00000009c8097209 */ /* 0x000fe40007810000 */
        /* <DEDUP_REMOVED lines=11> */
[----:B------:R-:W-:Y:S01]  /*fec0*/  PLOP3.LUT P0, PT, PT, PT, UP2, 0x80, 0x0 ;  /* 0x000000000000781c */ /* 0x000fe20003f0f028 */
[----:B------:R-:W-:Y:S02]  /*fed0*/  UISETP.GT.AND UP2, UPT, UR20, UR9, UPT ;  /* 0x000000091400728c */ /* 0x000fe4000bf44270 */
[----:B------:R-:W-:Y:S01]  /*fee0*/  UIADD3 UR20, UR20, -0x1, URZ ;  /* 0xffffffff14147890 */ /* 0x000fe2000fffe03f */
[----:B------:R-:W-:Y:S02]  /*fef0*/  ISETP.GT.AND P0, PT, R5, 0x39, P0 ;  /* 0x000000390500780c */ /* 0x000fe40000704270 */
[----:B------:R-:W-:Y:S02]  /*ff00*/  FMNMX.FTZ R5, R186, R9, !PT ;  /* 0x00000009ba057209 */ /* 0x000fe40007810000 */
[----:B------:R-:W-:Y:S02]  /*ff10*/  ISETP.LT.OR P0, PT, R4, 0x3a, P0 ;  /* 0x0000003a0400780c */ /* 0x000fe40000701670 */
[----:B------:R-:W-:Y:S02]  /*ff20*/  FMNMX.FTZ R5, R184, R5, !PT ;  /* 0x00000005b8057209 */ /* 0x000fe40007810000 */
[----:B------:R-:W-:Y:S02]  /*ff30*/  FSEL R9, R35, -INF , !P0 ;  /* 0xff80000023097808 */ /* 0x000fe40004000000 */
[----:B------:R-:W-:Y:S04]  /*ff40*/  FMNMX.FTZ R0, R182, R5, !PT ;  /* 0x00000005b6007209 */ /* 0x000fe80007810000 */
        /* <DEDUP_REMOVED lines=11> */
[----:B------:R-:W-:Y:S01]  /*10000*/  LDSM.16.MT88.4 R172, [R222+0x4900] ;  /* 0x00490000deac783b */ /* 0x000fe20000004200 */
[--C-:B------:R-:W-:Y:S02]  /*10010*/  FFMA.FTZ R191, R171, c[0x0][0x2d0], -R190.reuse ;  /* 0x0000b400abbf7a23 */ /* 0x100fe400000108be */
[--C-:B------:R-:W-:Y:S01]  /*10020*/  FFMA.FTZ R192, R169, c[0x0][0x2d0], -R190.reuse ;  /* 0x0000b400a9c07a23 */ /* 0x100fe200000108be */
[----:B-1----:R-:W-:Y:S01]  /*10030*/  FMNMX.FTZ R5, R4, R7, !PT ;  /* 0x0000000704057209 */ /* 0x002fe20007810000 */
[--C-:B------:R-:W-:Y:S01]  /*10040*/  FFMA.FTZ R193, R167, c[0x0][0x2d0], -R190.reuse ;  /* 0x0000b400a7c17a23 */ /* 0x100fe200000108be */
[----:B------:R-:W-:Y:S01]  /*10050*/  FSEL R4, R0, RZ, P0 ;  /* 0x000000ff00047208 */ /* 0x000fe20000000000 */
[--C-:B------:R-:W-:Y:S01]  /*10060*/  FFMA.FTZ R194, R165, c[0x0][0x2d0], -R190.reuse ;  /* 0x0000b400a5c27a23 */ /* 0x100fe200000108be */
[----:B------:R-:W-:Y:S01]  /*10070*/  LDSM.16.MT88.4 R168, [R227+0x4900] ;  /* 0x00490000e3a8783b */ /* 0x000fe20000004200 */
[----:B------:R-:W-:Y:S01]  /*10080*/  MUFU.EX2 R11, R11 ;  /* 0x0000000b000b7308 */ /* 0x000fe20000000800 */
[--C-:B------:R-:W-:Y:S02]  /*10090*/  FFMA.FTZ R249, R249, c[0x0][0x2d0], -R190.reuse ;  /* 0x0000b400f9f97a23 */ /* 0x100fe400000108be */
[----:B------:R-:W-:Y:S02]  /*100a0*/  FADD.FTZ R4, -R4, R3 ;  /* 0x0000000304047221 */ /* 0x000fe40000010100 */
[--C-:B------:R-:W-:Y:S02]  /*100b0*/  FFMA.FTZ R203, R203, c[0x0][0x2d0], -R190.reuse ;  /* 0x0000b400cbcb7a23 */ /* 0x100fe400000108be */
[----:B------:R-:W1:Y:S01]  /*100c0*/  SHFL.BFLY PT, R8, R5, 0x1, 0x1f ;  /* 0x0c201f0005087f89 */ /* 0x000e6200000e0000 */
[----:B------:R-:W-:Y:S02]  /*100d0*/  FMUL.FTZ R3, R4, c[0x0][0x2d0] ;  /* 0x0000b40004037a20 */ /* 0x000fe40000410000 */
        /* <DEDUP_REMOVED lines=8> */
[----:B------:R-:W2:Y:S01]  /*10160*/  MUFU.EX2 R177, R177 ;  /* 0x000000b100b17308 */ /* 0x000ea20000000800 */
[----:B-1----:R-:W-:Y:S04]  /*10170*/  FMNMX.FTZ R8, R8, R5, !PT ;  /* 0x0000000508087209 */ /* 0x002fe80007810000 */
[C---:B------:R-:W-:Y:S01]  /*10180*/  FSETP.NEU.FTZ.AND P0, PT, R8.reuse, -INF , PT ;  /* 0xff8000000800780b */ /* 0x040fe20003f1d000 */
[C---:B------:R-:W-:Y:S03]  /*10190*/  FMUL.FTZ R183, R8.reuse, c[0x0][0x2d0] ;  /* 0x0000b40008b77a20 */ /* 0x040fe60000410000 */
[----:B------:R-:W-:Y:S01]  /*101a0*/  FSEL R5, R8, RZ, P0 ;  /* 0x000000ff08057208 */ /* 0x000fe20000000000 */
[----:B------:R-:W-:Y:S01]  /*101b0*/  MUFU.EX2 R191, R191 ;  /* 0x000000bf00bf7308 */ /* 0x000fe20000000800 */
[----:B------:R-:W-:Y:S02]  /*101c0*/  FSEL R183, R183, RZ, P0 ;  /* 0x000000ffb7b77208 */ /* 0x000fe40000000000 */
[----:B------:R-:W-:Y:S01]  /*101d0*/  PLOP3.LUT P0, PT, PT, PT, UP2, 0x80, 0x0 ;  /* 0x000000000000781c */ /* 0x000fe20003f0f028 */
[----:B------:R-:W-:Y:S02]  /*101e0*/  FADD.FTZ R5, -R5, R2 ;  /* 0x0000000205057221 */ /* 0x000fe40000010100 */
[--C-:B------:R-:W-:Y:S02]  /*101f0*/  FFMA.FTZ R180, R16, c[0x0][0x2d0], -R183.reuse ;  /* 0x0000b40010b47a23 */ /* 0x100fe400000108b7 */
[----:B------:R-:W1:Y:S01]  /*10200*/  LDSM.16.MT88.4 R16, [R227+0x100] ;  /* 0x00010000e310783b */ /* 0x000e620000004200 */
[--C-:B------:R-:W-:Y:S01]  /*10210*/  FFMA.FTZ R178, R6, c[0x0][0x2d0], -R183.reuse ;  /* 0x0000b40006b27a23 */ /* 0x100fe200000108b7 */
[----:B------:R-:W-:Y:S01]  /*10220*/  MUFU.EX2 R192, R192 ;  /* 0x000000c000c07308 */ /* 0x000fe20000000800 */
[----:B------:R-:W-:Y:S02]  /*10230*/  FMUL.FTZ R2, R5, c[0x0][0x2d0] ;  /* 0x0000b40005027a20 */ /* 0x000fe40000410000 */
[--C-:B------:R-:W-:Y:S01]  /*10240*/  FFMA.FTZ R181, R13, c[0x0][0x2d0], -R183.reuse ;  /* 0x0000b4000db57a23 */ /* 0x100fe200000108b7 */
[----:B--2---:R-:W-:Y:S01]  /*10250*/  F2FP.PACK_AB R14, R177, R10 ;  /* 0x0000000ab10e723e */ /* 0x004fe200000000ff */
[--C-:B------:R-:W-:Y:S01]  /*10260*/  FFMA.FTZ R179, R12, c[0x0][0x2d0], -R183.reuse ;  /* 0x0000b4000cb37a23 */ /* 0x100fe200000108b7 */
[----:B------:R-:W-:Y:S01]  /*10270*/  F2FP.PACK_AB R12, R11, R176 ;  /* 0x000000b00b0c723e */ /* 0x000fe200000000ff */
        /* <DEDUP_REMOVED lines=12> */
[--C-:B------:R-:W-:Y:S02]  /*10340*/  FFMA.FTZ R195, R166, c[0x0][0x2d0], -R183.reuse ;  /* 0x0000b400a6c37a23 */ /* 0x100fe400000108b7 */
[--C-:B------:R-:W-:Y:S01]  /*10350*/  FFMA.FTZ R196, R164, c[0x0][0x2d0], -R183.reuse ;  /* 0x0000b400a4c47a23 */ /* 0x100fe200000108b7 */
[----:B------:R-:W3:Y:S01]  /*10360*/  MUFU.EX2 R180, R180 ;  /* 0x000000b400b47308 */ /* 0x000ee20000000800 */
[----:B------:R-:W-:Y:S01]  /*10370*/  LDSM.16.MT88.4 R164, [R221+0x2900] ;  /* 0x00290000dda4783b */ /* 0x000fe20000004200 */
[--C-:B------:R-:W-:Y:S02]  /*10380*/  FFMA.FTZ R197, R32, c[0x0][0x2d0], -R183.reuse ;  /* 0x0000b40020c57a23 */ /* 0x100fe400000108b7 */
[C---:B--2---:R-:W-:Y:S02]  /*10390*/  FMUL.FTZ R6, R2.reuse, R162 ;  /* 0x000000a202067220 */ /* 0x044fe40000410000 */
[C---:B------:R-:W-:Y:S02]  /*103a0*/  FMUL.FTZ R7, R2.reuse, R163 ;  /* 0x000000a302077220 */ /* 0x040fe40000410000 */
[C---:B------:R-:W-:Y:S01]  /*103b0*/  FMUL.FTZ R134, R2.reuse, R134 ;  /* 0x0000008602867220 */ /* 0x040fe20000410000 */
[----:B------:R-:W-:Y:S01]  /*103c0*/  LDSM.16.MT88.4 R32, [R227+0x2900] ;  /* 0x00290000e320783b */ /* 0x000fe20000004200 */
[----:B------:R-:W-:Y:S01]  /*103d0*/  MUFU.EX2 R179, R179 ;  /* 0x000000b300b37308 */ /* 0x000fe20000000800 */
[C---:B------:R-:W-:Y:S02]  /*103e0*/  FMUL.FTZ R135, R2.reuse, R135 ;  /* 0x0000008702877220 */ /* 0x040fe40000410000 */
[C---:B------:R-:W-:Y:S02]  /*103f0*/  FMUL.FTZ R138, R2.reuse, R138 ;  /* 0x0000008a028a7220 */ /* 0x040fe40000410000 */
[C---:B------:R-:W-:Y:S02]  /*10400*/  FMUL.FTZ R139, R2.reuse, R139 ;  /* 0x0000008b028b7220 */ /* 0x040fe40000410000 */
[C---:B------:R-:W-:Y:S01]  /*10410*/  FMUL.FTZ R142, R2.reuse, R142 ;  /* 0x0000008e028e7220 */ /* 0x040fe20000410000 */
[----:B------:R-:W-:Y:S01]  /*10420*/  LDSM.16.MT88.4 R160, [R222+0x2900] ;  /* 0x00290000dea0783b */ /* 0x000fe20000004200 */
[C---:B------:R-:W-:Y:S01]  /*10430*/  FMUL.FTZ R143, R2.reuse, R143 ;  /* 0x0000008f028f7220 */ /* 0x040fe20000410000 */
[----:B------:R-:W2:Y:S01]  /*10440*/  MUFU.EX2 R178, R178 ;  /* 0x000000b200b27308 */ /* 0x000ea20000000800 */
[C---:B------:R-:W-:Y:S02]  /*10450*/  FMUL.FTZ R146, R2.reuse, R146 ;  /* 0x0000009202927220 */ /* 0x040fe40000410000 */
[----:B------:R-:W-:Y:S01]  /*10460*/  FMUL.FTZ R147, R2, R147 ;  /* 0x0000009302937220 */ /* 0x000fe20000410000 */
[----:B---3--:R-:W-:Y:S01]  /*10470*/  F2FP.PACK_AB R13, R180, R181 ;  /* 0x000000b5b40d723e */ /* 0x008fe200000000ff */
[--C-:B------:R-:W-:Y:S02]  /*10480*/  FFMA.FTZ R198, R28, c[0x0][0x2d0], -R183.reuse ;  /* 0x0000b4001cc67a23 */ /* 0x100fe400000108b7 */
[----:B------:R-:W-:Y:S01]  /*10490*/  LDSM.16.MT88.4 R28, [R221+0x900] ;  /* 0x00090000dd1c783b */ /* 0x000fe20000004200 */
        /* <DEDUP_REMOVED lines=9> */
[----:B------:R-:W-:Y:S01]  /*10530*/  FMUL.FTZ R155, R2, R155 ;  /* 0x0000009b029b7220 */ /* 0x000fe20000410000 */
[----:B--2---:R-:W-:Y:S01]  /*10540*/  F2FP.PACK_AB R15, R178, R179 ;  /* 0x000000b3b20f723e */ /* 0x004fe200000000ff */
[C---:B------:R-:W-:Y:S02]  /*10550*/  FMUL.FTZ R156, R3.reuse, R156 ;  /* 0x0000009c039c7220 */ /* 0x040fe40000410000 */
[C---:B------:R-:W-:Y:S02]  /*10560*/  FMUL.FTZ R157, R3.reuse, R157 ;  /* 0x0000009d039d7220 */ /* 0x040fe40000410000 */
[C---:B------:R-:W-:Y:S02]  /*10570*/  FMUL.FTZ R158, R2.reuse, R158 ;  /* 0x0000009e029e7220 */ /* 0x040fe40000410000 */
[C---:B-1----:R-:W-:Y:S01]  /*10580*/  HMMA.16816.F32 R4, R12.reuse, R16, R4 ;  /* 0x000000100c04723c */ /* 0x042fe20000001804 */
[----:B------:R-:W-:Y:S04]  /*10590*/  MUFU.EX2 R195, R195 ;  /* 0x000000c300c37308 */ /* 0x000fe80000000800 */
[C---:B------:R-:W-:Y:S02]  /*105a0*/  FMUL.FTZ R159, R2.reuse, R159 ;  /* 0x0000009f029f7220 */ /* 0x040fe40000410000 */
[C---:B------:R-:W-:Y:S01]  /*105b0*/  FMUL.FTZ R36, R3.reuse, R36 ;  /* 0x0000002403247220 */ /* 0x040fe20000410000 */
[C---:B------:R-:W-:Y:S01]  /*105c0*/  HMMA.16816.F32 R132, R12.reuse, R18, R132 ;  /* 0x000000120c84723c */ /* 0x040fe20000001884 */
[----:B------:R-:W1:Y:S02]  /*105d0*/  LDSM.16.MT88.4 R16, [R220+0x100] ;  /* 0x00010000dc10783b */ /* 0x000e640000004200 */
[----:B------:R-:W2:Y:S01]  /*105e0*/  MUFU.EX2 R196, R196 ;  /* 0x000000c400c47308 */ /* 0x000ea20000000800 */
[C---:B------:R-:W-:Y:S02]  /*105f0*/  FMUL.FTZ R37, R3.reuse, R37 ;  /* 0x0000002503257220 */ /* 0x040fe40000410000 */
[C---:B------:R-:W-:Y:S02]  /*10600*/  FMUL.FTZ R38, R2.reuse, R38 ;  /* 0x0000002602267220 */ /* 0x040fe40000410000 */
[C---:B------:R-:W-:Y:S04]  /*10610*/  HMMA.16816.F32 R136, R12.reuse, R20, R136 ;  /* 0x000000140c88723c */ /* 0x040fe80000001888 */
[C---:B------:R-:W-:Y:S01]  /*10620*/  FMUL.FTZ R39, R2.reuse, R39 ;  /* 0x0000002702277220 */ /* 0x040fe20000410000 */
[----:B------:R-:W-:Y:S01]  /*10630*/  MUFU.EX2 R197, R197 ;  /* 0x000000c500c57308 */ /* 0x000fe20000000800 */
[C---:B------:R-:W-:Y:S02]  /*10640*/  FMUL.FTZ R40, R3.reuse, R40 ;  /* 0x0000002803287220 */ /* 0x040fe40000410000 */
[C---:B------:R-:W-:Y:S01]  /*10650*/  HMMA.16816.F32 R140, R12.reuse, R22, R140 ;  /* 0x000000160c8c723c */ /* 0x040fe2000000188c */
[----:B------:R-:W4:Y:S03]  /*10660*/  LDSM.16.MT88.4 R20, [R227+0x2100] ;  /* 0x00210000e314783b */ /* 0x000f260000004200 */
[C---:B------:R-:W-:Y:S02]  /*10670*/  FMUL.FTZ R41, R3.reuse, R41 ;  /* 0x0000002903297220 */ /* 0x040fe40000410000 */
[C---:B------:R-:W-:Y:S01]  /*10680*/  FMUL.FTZ R42, R2.reuse, R42 ;  /* 0x0000002a022a7220 */ /* 0x040fe20000410000 */
[----:B------:R-:W5:Y:S01]  /*10690*/  MUFU.EX2 R198, R198 ;  /* 0x000000c600c67308 */ /* 0x000f620000000800 */
[C---:B------:R-:W-:Y:S04]  /*106a0*/  HMMA.16816.F32 R144, R12.reuse, R24, R144 ;  /* 0x000000180c90723c */ /* 0x040fe80000001890 */
[C---:B------:R-:W-:Y:S02]  /*106b0*/  FMUL.FTZ R43, R2.reuse, R43 ;  /* 0x0000002b022b7220 */ /* 0x040fe40000410000 */
[C---:B------:R-:W-:Y:S02]  /*106c0*/  FMUL.FTZ R44, R3.reuse, R44 ;  /* 0x0000002c032c7220 */ /* 0x040fe40000410000 */
[C---:B------:R-:W-:Y:S01]  /*106d0*/  HMMA.16816.F32 R148, R12.reuse, R26, R148 ;  /* 0x0000001a0c94723c */ /* 0x040fe20000001894 */
[----:B------:R-:W2:Y:S01]  /*106e0*/  LDSM.16.MT88.4 R24, [R222+0x2100] ;  /* 0x00210000de18783b */ /* 0x000ea20000004200 */
[----:B------:R-:W2:Y:S02]  /*106f0*/  MUFU.EX2 R249, R249 ;  /* 0x000000f900f97308 */ /* 0x000ea40000000800 */
[C---:B------:R-:W-:Y:S02]  /*10700*/  FMUL.FTZ R45, R3.reuse, R45 ;  /* 0x0000002d032d7220 */ /* 0x040fe40000410000 */
[C---:B------:R-:W-:Y:S02]  /*10710*/  FMUL.FTZ R46, R2.reuse, R46 ;  /* 0x0000002e022e7220 */ /* 0x040fe40000410000 */
[C---:B------:R-:W-:Y:S01]  /*10720*/  FMUL.FTZ R47, R2.reuse, R47 ;  /* 0x0000002f022f7220 */ /* 0x040fe20000410000 */
[C---:B-1----:R-:W-:Y:S03]  /*10730*/  HMMA.16816.F32 R152, R12.reuse, R16, R152 ;  /* 0x000000100c98723c */ /* 0x042fe60000001898 */
[C---:B------:R-:W-:Y:S01]  /*10740*/  FMUL.FTZ R48, R3.reuse, R48 ;  /* 0x0000003003307220 */ /* 0x040fe20000410000 */
[----:B------:R-:W-:Y:S01]  /*10750*/  MUFU.EX2 R203, R203 ;  /* 0x000000cb00cb7308 */ /* 0x000fe20000000800 */
[C---:B------:R-:W-:Y:S02]  /*10760*/  FMUL.FTZ R49, R3.reuse, R49 ;  /* 0x0000003103317220 */ /* 0x040fe40000410000 */
[C---:B------:R-:W-:Y:S01]  /*10770*/  FMUL.FTZ R50, R2.reuse, R50 ;  /* 0x0000003202327220 */ /* 0x040fe20000410000 */
[C---:B------:R-:W-:Y:S01]  /*10780*/  HMMA.16816.F32 R156, R12.reuse, R18, R156 ;  /* 0x000000120c9c723c */ /* 0x040fe2000000189c */
[----:B------:R-:W1:Y:S03]  /*10790*/  LDSM.16.MT88.4 R16, [R221+0x2100] ;  /* 0x00210000dd10783b */ /* 0x000e660000004200 */
[C---:B------:R-:W-:Y:S02]  /*107a0*/  FMUL.FTZ R51, R2.reuse, R51 ;  /* 0x0000003302337220 */ /* 0x040fe40000410000 */
[C---:B------:R-:W-:Y:S01]  /*107b0*/  FMUL.FTZ R52, R3.reuse, R52 ;  /* 0x0000003403347220 */ /* 0x040fe20000410000 */
[----:B------:R-:W-:Y:S01]  /*107c0*/  MUFU.EX2 R201, R201 ;  /* 0x000000c900c97308 */ /* 0x000fe20000000800 */
[C---:B----4-:R-:W-:Y:S04]  /*107d0*/  HMMA.16816.F32 R36, R12.reuse, R20, R36 ;  /* 0x000000140c24723c */ /* 0x050fe80000001824 */
[C---:B------:R-:W-:Y:S02]  /*107e0*/  FMUL.FTZ R53, R3.reuse, R53 ;  /* 0x0000003503357220 */ /* 0x040fe40000410000 */
[C---:B------:R-:W-:Y:S02]  /*107f0*/  FMUL.FTZ R54, R2.reuse, R54 ;  /* 0x0000003602367220 */ /* 0x040fe40000410000 */
[C---:B------:R-:W-:Y:S01]  /*10800*/  HMMA.16816.F32 R40, R12.reuse, R22, R40 ;  /* 0x000000160c28723c */ /* 0x040fe20000001828 */
[----:B------:R-:W4:Y:S01]  /*10810*/  LDSM.16.MT88.4 R20, [R220+0x2100] ;  /* 0x00210000dc14783b */ /* 0x000f220000004200 */
[----:B------:R-:W-:Y:S02]  /*10820*/  MUFU.EX2 R199, R199 ;  /* 0x000000c700c77308 */ /* 0x000fe40000000800 */
[C---:B------:R-:W-:Y:S02]  /*10830*/  FMUL.FTZ R55, R2.reuse, R55 ;  /* 0x0000003702377220 */ /* 0x040fe40000410000 */
[C---:B------:R-:W-:Y:S02]  /*10840*/  FMUL.FTZ R56, R3.reuse, R56 ;  /* 0x0000003803387220 */ /* 0x040fe40000410000 */
[C---:B--2---:R-:W-:Y:S04]  /*10850*/  HMMA.16816.F32 R44, R12.reuse, R24, R44 ;  /* 0x000000180c2c723c */ /* 0x044fe8000000182c */
        /* <DEDUP_REMOVED lines=8> */
[C---:B------:R-:W-:Y:S01]  /*108e0*/  FMUL.FTZ R61, R3.reuse, R61 ;  /* 0x0000003d033d7220 */ /* 0x040fe20000410000 */
[C---:B-1----:R-:W-:Y:S03]  /*108f0*/  HMMA.16816.F32 R52, R12.reuse, R16, R52 ;  /* 0x000000100c34723c */ /* 0x042fe60000001834 */
[C---:B------:R-:W-:Y:S02]  /*10900*/  FMUL.FTZ R62, R2.reuse, R62 ;  /* 0x0000003e023e7220 */ /* 0x040fe40000410000 */
[C---:B------:R-:W-:Y:S02]  /*10910*/  FMUL.FTZ R63, R2.reuse, R63 ;  /* 0x0000003f023f7220 */ /* 0x040fe40000410000 */
[C---:B------:R-:W-:Y:S01]  /*10920*/  FMUL.FTZ R64, R3.reuse, R64 ;  /* 0x0000004003407220 */ /* 0x040fe20000410000 */
[C---:B------:R-:W-:Y:S01]  /*10930*/  HMMA.16816.F32 R56, R12.reuse, R18, R56 ;  /* 0x000000120c38723c */ /* 0x040fe20000001838 */
[----:B------:R-:W1:Y:S01]  /*10940*/  LDSM.16.MT88.4 R16, [R222+0x4100] ;  /* 0x00410000de10783b */ /* 0x000e620000004200 */
[----:B------:R-:W-:Y:S02]  /*10950*/  MUFU.EX2 R187, R187 ;  /* 0x000000bb00bb7308 */ /* 0x000fe40000000800 */
[C---:B------:R-:W-:Y:S02]  /*10960*/  FMUL.FTZ R65, R3.reuse, R65 ;  /* 0x0000004103417220 */ /* 0x040fe40000410000 */
[C---:B------:R-:W-:Y:S02]  /*10970*/  FMUL.FTZ R66, R2.reuse, R66 ;  /* 0x0000004202427220 */ /* 0x040fe40000410000 */
[C---:B----4-:R-:W-:Y:S04]  /*10980*/  HMMA.16816.F32 R60, R12.reuse, R20, R60 ;  /* 0x000000140c3c723c */ /* 0x050fe8000000183c */
[C---:B------:R-:W-:Y:S01]  /*10990*/  FMUL.FTZ R67, R2.reuse, R67 ;  /* 0x0000004302437220 */ /* 0x040fe20000410000 */
[----:B------:R-:W-:Y:S01]  /*109a0*/  MUFU.EX2 R190, R190 ;  /* 0x000000be00be7308 */ /* 0x000fe20000000800 */
        /* <DEDUP_REMOVED lines=84> */
[----:B------:R-:W-:Y:S03]  /*10ef0*/  FMUL.FTZ R129, R3, R129 ;  /* 0x0000008103817220 */ /* 0x000fe60000410000 */
[C---:B-1----:R-:W-:Y:S03]  /*10f00*/  HMMA.16816.F32 R124, R12.reuse, R16, R124 ;  /* 0x000000100c7c723c */ /* 0x042fe6000000187c */
[C---:B------:R-:W-:Y:S02]  /*10f10*/  FMUL.FTZ R130, R2.reuse, R130 ;  /* 0x0000008202827220 */ /* 0x040fe40000410000 */
[----:B------:R-:W-:Y:S02]  /*10f20*/  FMUL.FTZ R131, R2, R131 ;  /* 0x0000008302837220 */ /* 0x000fe40000410000 */
[--C-:B------:R-:W-:Y:S02]  /*10f30*/  FFMA.FTZ R251, R252, c[0x0][0x2d0], -R183.reuse ;  /* 0x0000b400fcfb7a23 */ /* 0x100fe400000108b7 */
[--C-:B------:R-:W-:Y:S03]  /*10f40*/  FFMA.FTZ R250, R250, c[0x0][0x2d0], -R183.reuse ;  /* 0x0000b400fafa7a23 */ /* 0x100fe600000108b7 */
[----:B------:R-:W-:Y:S01]  /*10f50*/  HMMA.16816.F32 R128, R12, R18, R128 ;  /* 0x000000120c80723c */ /* 0x000fe20000001880 */
[----:B------:R-:W1:Y:S01]  /*10f60*/  LDSM.16.MT88.4 R16, [R220+0x900] ;  /* 0x00090000dc10783b */ /* 0x000e620000004200 */
[----:B------:R-:W1:Y:S01]  /*10f70*/  MUFU.EX2 R251, R251 ;  /* 0x000000fb00fb7308 */ /* 0x000e620000000800 */
[--C-:B------:R-:W-:Y:S02]  /*10f80*/  FFMA.FTZ R202, R202, c[0x0][0x2d0], -R183.reuse ;  /* 0x0000b400caca7a23 */ /* 0x100fe400000108b7 */
[--C-:B------:R-:W-:Y:S02]  /*10f90*/  FFMA.FTZ R200, R200, c[0x0][0x2d0], -R183.reuse ;  /* 0x0000b400c8c87a23 */ /* 0x100fe400000108b7 */
[----:B------:R-:W-:Y:S01]  /*10fa0*/  F2FP.PACK_AB R12, R192, R191 ;  /* 0x000000bfc00c723e */ /* 0x000fe200000000ff */
[--C-:B------:R-:W-:Y:S01]  /*10fb0*/  FFMA.FTZ R185, R186, c[0x0][0x2d0], -R183.reuse ;  /* 0x0000b400bab97a23 */ /* 0x100fe200000108b7 */
[----:B---3--:R-:W-:Y:S03]  /*10fc0*/  F2FP.PACK_AB R14, R194, R193 ;  /* 0x000000c1c20e723e */ /* 0x008fe600000000ff */
[----:B------:R-:W-:Y:S01]  /*10fd0*/  F2FP.PACK_AB R13, R196, R195 ;  /* 0x000000c3c40d723e */ /* 0x000fe200000000ff */
[----:B------:R-:W3:Y:S01]  /*10fe0*/  MUFU.EX2 R250, R250 ;  /* 0x000000fa00fa7308 */ /* 0x000ee20000000800 */
[----:B-----5:R-:W-:Y:S01]  /*10ff0*/  F2FP.PACK_AB R15, R198, R197 ;  /* 0x000000c5c60f723e */ /* 0x020fe200000000ff */
[--C-:B------:R-:W-:Y:S02]  /*11000*/  FFMA.FTZ R184, R184, c[0x0][0x2d0], -R183.reuse ;  /* 0x0000b400b8b87a23 */ /* 0x100fe400000108b7 */
[--C-:B------:R-:W-:Y:S02]  /*11010*/  FFMA.FTZ R182, R182, c[0x0][0x2d0], -R183.reuse ;  /* 0x0000b400b6b67a23 */ /* 0x100fe400000108b7 */
[----:B------:R-:W-:Y:S02]  /*11020*/  FFMA.FTZ R183, R9, c[0x0][0x2d0], -R183 ;  /* 0x0000b40009b77a23 */ /* 0x000fe400000108b7 */
[C---:B----4-:R-:W-:Y:S02]  /*11030*/  HMMA.16816.F32 R4, R12.reuse, R20, R4 ;  /* 0x000000140c04723c */ /* 0x050fe40000001804 */
[----:B------:R-:W4:Y:S01]  /*11040*/  MUFU.EX2 R202, R202 ;  /* 0x000000ca00ca7308 */ /* 0x000f220000000800 */
[----:B------:R-:W-:Y:S02]  /*11050*/  FFMA.FTZ R176, R3, R240, R176 ;  /* 0x000000f003b07223 */ /* 0x000fe400000100b0 */
[----:B------:R-:W-:Y:S02]  /*11060*/  FFMA.FTZ R181, R2, R239, R181 ;  /* 0x000000ef02b57223 */ /* 0x000fe400000100b5 */
[----:B------:R-:W-:Y:S01]  /*11070*/  FADD.FTZ R11, R11, R176 ;  /* 0x000000b00b0b7221 */ /* 0x000fe20000010000 */
[C---:B------:R-:W-:Y:S01]  /*11080*/  HMMA.16816.F32 R132, R12.reuse, R22, R132 ;  /* 0x000000160c84723c */ /* 0x040fe20000001884 */
[----:B------:R-:W5:Y:S03]  /*11090*/  LDSM.16.MT88.4 R20, [R220+0x2900] ;  /* 0x00290000dc14783b */ /* 0x000f660000004200 */
[----:B------:R-:W1:Y:S01]  /*110a0*/  MUFU.EX2 R200, R200 ;  /* 0x000000c800c87308 */ /* 0x000e620000000800 */
[----:B------:R-:W-:Y:S02]  /*110b0*/  FADD.FTZ R180, R180, R181 ;  /* 0x000000b5b4b47221 */ /* 0x000fe40000010000 */
[----:B------:R-:W-:Y:S01]  /*110c0*/  FADD.FTZ R10, R10, R11 ;  /* 0x0000000b0a0a7221 */ /* 0x000fe20000010000 */
[C---:B--2---:R-:W-:Y:S04]  /*110d0*/  HMMA.16816.F32 R136, R12.reuse, R24, R136 ;  /* 0x000000180c88723c */ /* 0x044fe80000001888 */
[----:B------:R-:W-:Y:S02]  /*110e0*/  FADD.FTZ R179, R179, R180 ;  /* 0x000000b4b3b37221 */ /* 0x000fe40000010000 */
[----:B------:R-:W-:Y:S01]  /*110f0*/  MUFU.EX2 R185, R185 ;  /* 0x000000b900b97308 */ /* 0x000fe20000000800 */
[----:B------:R-:W-:Y:S01]  /*11100*/  FADD.FTZ R10, R177, R10 ;  /* 0x0000000ab10a7221 */ /* 0x000fe20000010000 */
[C---:B------:R-:W-:Y:S01]  /*11110*/  HMMA.16816.F32 R140, R12.reuse, R26, R140 ;  /* 0x0000001a0c8c723c */ /* 0x040fe2000000188c */
[----:B------:R-:W2:Y:S03]  /*11120*/  LDSM.16.MT88.4 R24, [R221+0x4900] ;  /* 0x00490000dd18783b */ /* 0x000ea60000004200 */
[----:B------:R-:W-:Y:S02]  /*11130*/  FADD.FTZ R178, R178, R179 ;  /* 0x000000b3b2b27221 */ /* 0x000fe40000010000 */
[----:B------:R-:W-:Y:S02]  /*11140*/  FADD.FTZ R191, R191, R10 ;  /* 0x0000000abfbf7221 */ /* 0x000fe40000010000 */
[C---:B------:R-:W-:Y:S01]  /*11150*/  HMMA.16816.F32 R144, R12.reuse, R28, R144 ;  /* 0x0000001c0c90723c */ /* 0x040fe20000001890 */
[----:B------:R-:W2:Y:S03]  /*11160*/  MUFU.EX2 R184, R184 ;  /* 0x000000b800b87308 */ /* 0x000ea60000000800 */
[----:B------:R-:W-:Y:S02]  /*11170*/  FADD.FTZ R195, R195, R178 ;  /* 0x000000b2c3c37221 */ /* 0x000fe40000010000 */
[----:B------:R-:W-:Y:S02]  /*11180*/  FADD.FTZ R192, R192, R191 ;  /* 0x000000bfc0c07221 */ /* 0x000fe40000010000 */
[C---:B------:R-:W-:Y:S01]  /*11190*/  HMMA.16816.F32 R148, R12.reuse, R30, R148 ;  /* 0x0000001e0c94723c */ /* 0x040fe20000001894 */
[----:B------:R-:W-:Y:S02]  /*111a0*/  LDSM.16.MT88.4 R28, [R222+0x6900] ;  /* 0x00690000de1c783b */ /* 0x000fe40000004200 */
[----:B------:R-:W-:Y:S01]  /*111b0*/  MUFU.EX2 R182, R182 ;  /* 0x000000b600b67308 */ /* 0x000fe20000000800 */
[----:B------:R-:W-:Y:S02]  /*111c0*/  FADD.FTZ R196, R196, R195 ;  /* 0x000000c3c4c47221 */ /* 0x000fe40000010000 */
[----:B------:R-:W-:Y:S02]  /*111d0*/  FADD.FTZ R193, R193, R192 ;  /* 0x000000c0c1c17221 */ /* 0x000fe40000010000 */
[C---:B-1----:R-:W-:Y:S04]  /*111e0*/  HMMA.16816.F32 R152, R12.reuse, R16, R152 ;  /* 0x000000100c98723c */ /* 0x042fe80000001898 */
[----:B------:R-:W-:Y:S01]  /*111f0*/  FADD.FTZ R197, R197, R196 ;  /* 0x000000c4c5c57221 */ /* 0x000fe20000010000 */
[----:B------:R-:W1:Y:S01]  /*11200*/  MUFU.EX2 R183, R183 ;  /* 0x000000b700b77308 */ /* 0x000e620000000800 */
[----:B------:R-:W-:Y:S02]  /*11210*/  FADD.FTZ R2, R194, R193 ;  /* 0x000000c1c2027221 */ /* 0x000fe40000010000 */
[C---:B------:R-:W-:Y:S01]  /*11220*/  HMMA.16816.F32 R156, R12.reuse, R18, R156 ;  /* 0x000000120c9c723c */ /* 0x040fe2000000189c */
[----:B------:R-:W1:Y:S03]  /*11230*/  LDSM.16.MT88.4 R16, [R220+0x4900] ;  /* 0x00490000dc10783b */ /* 0x000e660000004200 */
[----:B------:R-:W-:Y:S02]  /*11240*/  FADD.FTZ R198, R198, R197 ;  /* 0x000000c5c6c67221 */ /* 0x000fe40000010000 */
[----:B------:R-:W-:Y:S02]  /*11250*/  FADD.FTZ R2, R249, R2 ;  /* 0x00000002f9027221 */ /* 0x000fe40000010000 */
[C---:B------:R-:W-:Y:S04]  /*11260*/  HMMA.16816.F32 R36, R12.reuse, R32, R36 ;  /* 0x000000200c24723c */ /* 0x040fe80000001824 */
[----:B------:R-:W-:Y:S02]  /*11270*/  FADD.FTZ R3, R251, R198 ;  /* 0x000000c6fb037221 */ /* 0x000fe40000010000 */
[----:B------:R-:W-:Y:S02]  /*11280*/  FADD.FTZ R2, R203, R2 ;  /* 0x00000002cb027221 */ /* 0x000fe40000010000 */
[C---:B------:R-:W-:Y:S01]  /*11290*/  HMMA.16816.F32 R40, R12.reuse, R34, R40 ;  /* 0x000000220c28723c */ /* 0x040fe20000001828 */
[----:B------:R-:W-:Y:S03]  /*112a0*/  LDSM.16.MT88.4 R32, [R227+0x3100] ;  /* 0x00310000e320783b */ /* 0x000fe60000004200 */
[----:B---3--:R-:W-:Y:S02]  /*112b0*/  FADD.FTZ R3, R250, R3 ;  /* 0x00000003fa037221 */ /* 0x008fe40000010000 */
[----:B------:R-:W-:Y:S02]  /*112c0*/  FADD.FTZ R2, R201, R2 ;  /* 0x00000002c9027221 */ /* 0x000fe40000010000 */
[C---:B------:R-:W-:Y:S04]  /*112d0*/  HMMA.16816.F32 R44, R12.reuse, R160, R44 ;  /* 0x000000a00c2c723c */ /* 0x040fe8000000182c */
[----:B----4-:R-:W-:Y:S02]  /*112e0*/  FADD.FTZ R3, R202, R3 ;  /* 0x00000003ca037221 */ /* 0x010fe40000010000 */
[----:B------:R-:W-:Y:S02]  /*112f0*/  FADD.FTZ R2, R199, R2 ;  /* 0x00000002c7027221 */ /* 0x000fe40000010000 */
[C---:B------:R-:W-:Y:S01]  /*11300*/  HMMA.16816.F32 R48, R12.reuse, R162, R48 ;  /* 0x000000a20c30723c */ /* 0x040fe20000001830 */
[----:B------:R-:W-:Y:S07]  /*11310*/  LDSM.16.MT88.4 R160, [R222+0x3100] ;  /* 0x00310000dea0783b */ /* 0x000fee0000004200 */
[C---:B------:R-:W-:Y:S08]  /*11320*/  HMMA.16816.F32 R52, R12.reuse, R164, R52 ;  /* 0x000000a40c34723c */ /* 0x040ff00000001834 */
[C---:B------:R-:W-:Y:S01]  /*11330*/  HMMA.16816.F32 R56, R12.reuse, R166, R56 ;  /* 0x000000a60c38723c */ /* 0x040fe20000001838 */
[----:B------:R-:W-:Y:S07]  /*11340*/  LDSM.16.MT88.4 R164, [R222+0x5100] ;  /* 0x00510000dea4783b */ /* 0x000fee0000004200 */
[C---:B-----5:R-:W-:Y:S08]  /*11350*/  HMMA.16816.F32 R60, R12.reuse, R20, R60 ;  /* 0x000000140c3c723c */ /* 0x060ff0000000183c */
[C---:B------:R-:W-:Y:S01]  /*11360*/  HMMA.16816.F32 R64, R12.reuse, R22, R64 ;  /* 0x000000160c40723c */ /* 0x040fe20000001840 */
[----:B------:R-:W3:Y:S07]  /*11370*/  LDSM.16.MT88.4 R20, [R227+0x6900] ;  /* 0x00690000e314783b */ /* 0x000eee0000004200 */
        /* <DEDUP_REMOVED lines=15> */
[C---:B------:R-:W-:Y:S08]  /*11470*/  HMMA.16816.F32 R108, R12.reuse, R28, R108 ;  /* 0x0000001c0c6c723c */ /* 0x040ff0000000186c */
        /* <DEDUP_REMOVED lines=8> */
[----:B------:R-:W-:Y:S02]  /*11500*/  F2FP.PACK_AB R12, R203, R249 ;  /* 0x000000f9cb0c723e */ /* 0x000fe400000000ff */
[----:B------:R-:W-:Y:S03]  /*11510*/  F2FP.PACK_AB R14, R199, R201 ;  /* 0x000000c9c70e723e */ /* 0x000fe600000000ff */
[----:B------:R-:W-:Y:S02]  /*11520*/  F2FP.PACK_AB R13, R250, R251 ;  /* 0x000000fbfa0d723e */ /* 0x000fe400000000ff */
[C---:B------:R-:W-:Y:S01]  /*11530*/  F2FP.PACK_AB R15, R200.reuse, R202 ;  /* 0x000000cac80f723e */ /* 0x040fe200000000ff */
[----:B------:R-:W-:Y:S01]  /*11540*/  FADD.FTZ R200, R200, R3 ;  /* 0x00000003c8c87221 */ /* 0x000fe20000010000 */
[----:B------:R-:W-:Y:S05]  /*11550*/  MOV R3, R0 ;  /* 0x0000000000037202 */ /* 0x000fea0000000f00 */
        /* <DEDUP_REMOVED lines=14> */
[----:B------:R-:W-:Y:S07]  /*11640*/  LDSM.16.MT88.4 R32, [R221+0x1900] ;  /* 0x00190000dd20783b */ /* 0x000fee0000004200 */
[C---:B------:R-:W-:Y:S08]  /*11650*/  HMMA.16816.F32 R44, R12.reuse, R160, R44 ;  /* 0x000000a00c2c723c */ /* 0x040ff0000000182c */
[C---:B------:R-:W-:Y:S08]  /*11660*/  HMMA.16816.F32 R48, R12.reuse, R162, R48 ;  /* 0x000000a20c30723c */ /* 0x040ff00000001830 */
[C---:B---3--:R-:W-:Y:S08]  /*11670*/  HMMA.16816.F32 R52, R12.reuse, R20, R52 ;  /* 0x000000140c34723c */ /* 0x048ff00000001834 */
[C---:B------:R-:W-:Y:S01]  /*11680*/  HMMA.16816.F32 R56, R12.reuse, R22, R56 ;  /* 0x000000160c38723c */ /* 0x040fe20000001838 */
[----:B------:R-:W3:Y:S07]  /*11690*/  LDSM.16.MT88.4 R20, [R220+0x5100] ;  /* 0x00510000dc14783b */ /* 0x000eee0000004200 */
[C---:B----4-:R-:W-:Y:S08]  /*116a0*/  HMMA.16816.F32 R60, R12.reuse, R28, R60 ;  /* 0x0000001c0c3c723c */ /* 0x050ff0000000183c */
[C---:B------:R-:W-:Y:S01]  /*116b0*/  HMMA.16816.F32 R64, R12.reuse, R30, R64 ;  /* 0x0000001e0c40723c */ /* 0x040fe20000001840 */
[----:B------:R-:W-:Y:S07]  /*116c0*/  LDSM.16.MT88.4 R28, [R222+0x7100] ;  /* 0x00710000de1c783b */ /* 0x000fee0000004200 */
[C---:B--2---:R-:W-:Y:S08]  /*116d0*/  HMMA.16816.F32 R68, R12.reuse, R24, R68 ;  /* 0x000000180c44723c */ /* 0x044ff00000001844 */
[C---:B------:R-:W-:Y:S01]  /*116e0*/  HMMA.16816.F32 R72, R12.reuse, R26, R72 ;  /* 0x0000001a0c48723c */ /* 0x040fe20000001848 */
[----:B------:R-:W2:Y:S07]  /*116f0*/  LDSM.16.MT88.4 R24, [R227+0x7100] ;  /* 0x00710000e318783b */ /* 0x000eae0000004200 */
[C---:B------:R-:W-:Y:S08]  /*11700*/  HMMA.16816.F32 R76, R12.reuse, R164, R76 ;  /* 0x000000a40c4c723c */ /* 0x040ff0000000184c */
[C---:B------:R-:W-:Y:S01]  /*11710*/  HMMA.16816.F32 R80, R12.reuse, R166, R80 ;  /* 0x000000a60c50723c */ /* 0x040fe20000001850 */
[----:B------:R-:W-:Y:S07]  /*11720*/  LDSM.16.MT88.4 R164, [R227+0x5900] ;  /* 0x00590000e3a4783b */ /* 0x000fee0000004200 */
        /* <DEDUP_REMOVED lines=9> */
[C---:B------:R-:W-:Y:S08]  /*117c0*/  HMMA.16816.F32 R108, R12.reuse, R28, R108 ;  /* 0x0000001c0c6c723c */ /* 0x040ff0000000186c */
[C---:B------:R-:W-:Y:S01]  /*117d0*/  HMMA.16816.F32 R112, R12.reuse, R30, R112 ;  /* 0x0000001e0c70723c */ /* 0x040fe20000001870 */
[----:B------:R-:W4:Y:S07]  /*117e0*/  LDSM.16.MT88.4 R28, [R222+0x1900] ;  /* 0x00190000de1c783b */ /* 0x000f2e0000004200 */
[C---:B-1----:R-:W-:Y:S08]  /*117f0*/  HMMA.16816.F32 R116, R12.reuse, R16, R116 ;  /* 0x000000100c74723c */ /* 0x042ff00000001874 */
[C---:B------:R-:W-:Y:S01]  /*11800*/  HMMA.16816.F32 R120, R12.reuse, R18, R120 ;  /* 0x000000120c78723c */ /* 0x040fe20000001878 */
[----:B------:R-:W1:Y:S07]  /*11810*/  LDSM.16.MT88.4 R16, [R220+0x1900] ;  /* 0x00190000dc10783b */ /* 0x000e6e0000004200 */
[C---:B---3--:R-:W-:Y:S08]  /*11820*/  HMMA.16816.F32 R124, R12.reuse, R20, R124 ;  /* 0x000000140c7c723c */ /* 0x048ff0000000187c */
[----:B------:R-:W-:Y:S01]  /*11830*/  HMMA.16816.F32 R128, R12, R22, R128 ;  /* 0x000000160c80723c */ /* 0x000fe20000001880 */
[----:B------:R-:W-:Y:S06]  /*11840*/  LDSM.16.MT88.4 R20, [R222+0x3900] ;  /* 0x00390000de14783b */ /* 0x000fec0000004200 */
[----:B------:R-:W-:Y:S01]  /*11850*/  F2FP.PACK_AB R12, R188, R189 ;  /* 0x000000bdbc0c723e */ /* 0x000fe200000000ff */
[----:B------:R-:W-:Y:S01]  /*11860*/  FADD.FTZ R189, R189, R2 ;  /* 0x00000002bdbd7221 */ /* 0x000fe20000010000 */
[----:B------:R-:W-:Y:S03]  /*11870*/  F2FP.PACK_AB R14, R190, R187 ;  /* 0x000000bbbe0e723e */ /* 0x000fe600000000ff */
[----:B------:R-:W-:Y:S01]  /*11880*/  F2FP.PACK_AB R13, R184, R185 ;  /* 0x000000b9b80d723e */ /* 0x000fe200000000ff */
[----:B------:R-:W-:Y:S01]  /*11890*/  FADD.FTZ R185, R185, R200 ;  /* 0x000000c8b9b97221 */ /* 0x000fe20000010000 */
[----:B------:R-:W-:Y:S01]  /*118a0*/  F2FP.PACK_AB R15, R183, R182 ;  /* 0x000000b6b70f723e */ /* 0x000fe200000000ff */
[----:B------:R-:W-:Y:S01]  /*118b0*/  FADD.FTZ R188, R188, R189 ;  /* 0x000000bdbcbc7221 */ /* 0x000fe20000010000 */
[----:B------:R-:W-:Y:S01]  /*118c0*/  MOV R2, R8 ;  /* 0x0000000800027202 */ /* 0x000fe20000000f00 */
[----:B------:R-:W-:Y:S02]  /*118d0*/  FADD.FTZ R185, R184, R185 ;  /* 0x000000b9b8b97221 */ /* 0x000fe40000010000 */
[----:B------:R-:W-:Y:S02]  /*118e0*/  FADD.FTZ R187, R187, R188 ;  /* 0x000000bcbbbb7221 */ /* 0x000fe40000010000 */
[C---:B--2---:R-:W-:Y:S01]  /*118f0*/  HMMA.16816.F32 R160, R12.reuse, R24, R4 ;  /* 0x000000180ca0723c */ /* 0x044fe20000001804 */
[----:B------:R-:W2:Y:S02]  /*11900*/  LDSM.16.MT88.4 R4, [R227+0x3900] ;  /* 0x00390000e304783b */ /* 0x000ea40000004200 */
[----:B------:R-:W-:Y:S02]  /*11910*/  FADD.FTZ R182, R182, R185 ;  /* 0x000000b9b6b67221 */ /* 0x000fe40000010000 */
[----:B------:R-:W-:Y:S02]  /*11920*/  FADD.FTZ R240, R190, R187 ;  /* 0x000000bbbef07221 */ /* 0x000fe40000010000 */
[----:B------:R-:W-:Y:S01]  /*11930*/  FADD.FTZ R239, R183, R182 ;  /* 0x000000b6b7ef7221 */ /* 0x000fe20000010000 */
[C---:B------:R-:W-:Y:S01]  /*11940*/  HMMA.16816.F32 R132, R12.reuse, R26, R132 ;  /* 0x0000001a0c84723c */ /* 0x040fe20000001884 */
[----:B------:R-:W3:Y:S07]  /*11950*/  LDSM.16.MT88.4 R24, [R221+0x3900] ;  /* 0x00390000dd18783b */ /* 0x000eee0000004200 */
[C---:B----4-:R-:W-:Y:S08]  /*11960*/  HMMA.16816.F32 R136, R12.reuse, R28, R136 ;  /* 0x0000001c0c88723c */ /* 0x050ff00000001888 */
        /* <DEDUP_REMOVED lines=8> */
[C---:B--2---:R-:W-:Y:S08]  /*119f0*/  HMMA.16816.F32 R36, R12.reuse, R4, R36 ;  /* 0x000000040c24723c */ /* 0x044ff00000001824 */
[C---:B------:R-:W-:Y:S01]  /*11a00*/  HMMA.16816.F32 R40, R12.reuse, R6, R40 ;  /* 0x000000060c28723c */ /* 0x040fe20000001828 */
[----:B------:R-:W2:Y:S07]  /*11a10*/  LDSM.16.MT88.4 R4, [R222+0x7900] ;  /* 0x00790000de04783b */ /* 0x000eae0000004200 */
[C---:B------:R-:W-:Y:S08]  /*11a20*/  HMMA.16816.F32 R44, R12.reuse, R20, R44 ;  /* 0x000000140c2c723c */ /* 0x040ff0000000182c */
[C---:B------:R-:W-:Y:S01]  /*11a30*/  HMMA.16816.F32 R48, R12.reuse, R22, R48 ;  /* 0x000000160c30723c */ /* 0x040fe20000001830 */
[----:B------:R-:W1:Y:S07]  /*11a40*/  LDSM.16.MT88.4 R20, [R221+0x7900] ;  /* 0x00790000dd14783b */ /* 0x000e6e0000004200 */
[C---:B---3--:R-:W-:Y:S08]  /*11a50*/  HMMA.16816.F32 R52, R12.reuse, R24, R52 ;  /* 0x000000180c34723c */ /* 0x048ff00000001834 */
[C---:B------:R-:W-:Y:S08]  /*11a60*/  HMMA.16816.F32 R56, R12.reuse, R26, R56 ;  /* 0x0000001a0c38723c */ /* 0x040ff00000001838 */
[C---:B----4-:R-:W-:Y:S08]  /*11a70*/  HMMA.16816.F32 R60, R12.reuse, R28, R60 ;  /* 0x0000001c0c3c723c */ /* 0x050ff0000000183c */
[C---:B------:R-:W-:Y:S08]  /*11a80*/  HMMA.16816.F32 R64, R12.reuse, R30, R64 ;  /* 0x0000001e0c40723c */ /* 0x040ff00000001840 */
[C---:B------:R-:W-:Y:S08]  /*11a90*/  HMMA.16816.F32 R68, R12.reuse, R164, R68 ;  /* 0x000000a40c44723c */ /* 0x040ff00000001844 */
[C---:B------:R-:W-:Y:S08]  /*11aa0*/  HMMA.16816.F32 R72, R12.reuse, R166, R72 ;  /* 0x000000a60c48723c */ /* 0x040ff00000001848 */
[C---:B------:R-:W-:Y:S08]  /*11ab0*/  HMMA.16816.F32 R76, R12.reuse, R168, R76 ;  /* 0x000000a80c4c723c */ /* 0x040ff0000000184c */
[C---:B------:R-:W-:Y:S08]  /*11ac0*/  HMMA.16816.F32 R80, R12.reuse, R170, R80 ;  /* 0x000000aa0c50723c */ /* 0x040ff00000001850 */
[C---:B-----5:R-:W-:Y:S08]  /*11ad0*/  HMMA.16816.F32 R84, R12.reuse, R32, R84 ;  /* 0x000000200c54723c */ /* 0x060ff00000001854 */
[C---:B------:R-:W-:Y:S08]  /*11ae0*/  HMMA.16816.F32 R88, R12.reuse, R34, R88 ;  /* 0x000000220c58723c */ /* 0x040ff00000001858 */
[C---:B------:R-:W-:Y:S08]  /*11af0*/  HMMA.16816.F32 R92, R12.reuse, R172, R92 ;  /* 0x000000ac0c5c723c */ /* 0x040ff0000000185c */
[C---:B------:R-:W-:Y:S08]  /*11b00*/  HMMA.16816.F32 R96, R12.reuse, R174, R96 ;  /* 0x000000ae0c60723c */ /* 0x040ff00000001860 */
[C---:B-1----:R-:W-:Y:S08]  /*11b10*/  HMMA.16816.F32 R100, R12.reuse, R16, R100 ;  /* 0x000000100c64723c */ /* 0x042ff00000001864 */
[C---:B------:R-:W-:Y:S01]  /*11b20*/  HMMA.16816.F32 R104, R12.reuse, R18, R104 ;  /* 0x000000120c68723c */ /* 0x040fe20000001868 */
[----:B------:R-:W1:Y:S07]  /*11b30*/  LDSM.16.MT88.4 R16, [R220+0x7900] ;  /* 0x00790000dc10783b */ /* 0x000e6e0000004200 */
[C---:B--2---:R-:W-:Y:S08]  /*11b40*/  HMMA.16816.F32 R108, R12.reuse, R4, R108 ;  /* 0x000000040c6c723c */ /* 0x044ff0000000186c */
[C---:B------:R-:W-:Y:S08]  /*11b50*/  HMMA.16816.F32 R112, R12.reuse, R6, R112 ;  /* 0x000000060c70723c */ /* 0x040ff00000001870 */
[C---:B------:R-:W-:Y:S08]  /*11b60*/  HMMA.16816.F32 R116, R12.reuse, R20, R116 ;  /* 0x000000140c74723c */ /* 0x040ff00000001874 */
[C---:B------:R-:W-:Y:S08]  /*11b70*/  HMMA.16816.F32 R120, R12.reuse, R22, R120 ;  /* 0x000000160c78723c */ /* 0x040ff00000001878 */
[C---:B-1----:R-:W-:Y:S08]  /*11b80*/  HMMA.16816.F32 R124, R12.reuse, R16, R124 ;  /* 0x000000100c7c723c */ /* 0x042ff0000000187c */
[----:B------:R-:W-:Y:S01]  /*11b90*/  HMMA.16816.F32 R128, R12, R18, R128 ;  /* 0x000000120c80723c */ /* 0x000fe20000001880 */
[----:B------:R-:W-:-:S07]  /*11ba0*/  @P0 BRA `(.L_x_2014) ;  /* 0xffffc0a000000947 */ /* 0x000fce000383ffff */
.L_x_2004:
[----:B------:R-:W1:Y:S01]  /*11bb0*/  SHFL.BFLY PT, R3, R240, 0x2, 0x1f ;  /* 0x0c401f00f0037f89 */ /* 0x000e6200000e0000 */
[----:B------:R-:W-:-:S02]  /*11bc0*/  MOV R2, RZ ;  /* 0x000000ff00027202 */ /* 0x000fc40000000f00 */
[----:B------:R-:W-:Y:S01]  /*11bd0*/  MOV R4, RZ ;  /* 0x000000ff00047202 */ /* 0x000fe20000000f00 */
[----:B------:R-:W2:Y:S01]  /*11be0*/  SHFL.BFLY PT, R10, R239, 0x2, 0x1f ;  /* 0x0c401f00ef0a7f89 */ /* 0x000ea200000e0000 */
[----:B------:R-:W-:Y:S02]  /*11bf0*/  MOV R7, 0xff800000 ;  /* 0xff80000000077802 */ /* 0x000fe40000000f00 */
[----:B------:R-:W-:Y:S01]  /*11c00*/  PLOP3.LUT P2, PT, PT, PT, PT, 0x8, 0x0 ;  /* 0x000000000000781c */ /* 0x000fe20003f4e170 */
[----:B-1----:R-:W-:Y:S02]  /*11c10*/  FADD.FTZ R3, R3, R240 ;  /* 0x000000f003037221 */ /* 0x002fe40000010000 */
[----:B--2---:R-:W-:-:S03]  /*11c20*/  FADD.FTZ R10, R10, R239 ;  /* 0x000000ef0a0a7221 */ /* 0x004fc60000010000 */
[----:B------:R-:W1:Y:S04]  /*11c30*/  SHFL.BFLY PT, R6, R3, 0x1, 0x1f ;  /* 0x0c201f0003067f89 */ /* 0x000e6800000e0000 */
[----:B------:R-:W2:Y:S01]  /*11c40*/  SHFL.BFLY PT, R5, R10, 0x1, 0x1f ;  /* 0x0c201f000a057f89 */ /* 0x000ea200000e0000 */
[----:B-1----:R-:W-:Y:S02]  /*11c50*/  FADD.FTZ R6, R3, R6 ;  /* 0x0000000603067221 */ /* 0x002fe40000010000 */
[----:B--2---:R-:W-:-:S03]  /*11c60*/  FADD.FTZ R5, R5, R10 ;  /* 0x0000000a05057221 */ /* 0x004fc60000010000 */
[----:B------:R-:W-:Y:S02]  /*11c70*/  FSETP.NE.FTZ.AND P1, PT, R6, RZ, PT ;  /* 0x000000ff0600720b */ /* 0x000fe40003f35000 */
[----:B------:R-:W-:-:S11]  /*11c80*/  FSETP.NE.FTZ.AND P0, PT, R5, RZ, PT ;  /* 0x000000ff0500720b */ /* 0x000fd60003f15000 */
[----:B------:R-:W1:Y:S01]  /*11c90*/  @P1 MUFU.RCP R2, R6 ;  /* 0x0000000600021308 */ /* 0x000e620000001000 */
[----:B------:R-:W-:Y:S02]  /*11ca0*/  @P1 MOV R10, 0x3f317218 ;  /* 0x3f317218000a1802 */ /* 0x000fe40000000f00 */
[----:B------:R-:W-:-:S05]  /*11cb0*/  @P0 MOV R12, 0x3f317218 ;  /* 0x3f317218000c0802 */ /* 0x000fca0000000f00 */
[----:B------:R-:W2:Y:S08]  /*11cc0*/  @P1 MUFU.LG2 R6, R6 ;  /* 0x0000000600061308 */ /* 0x000eb00000000c00 */
[----:B------:R-:W3:Y:S01]  /*11cd0*/  @P0 MUFU.LG2 R9, R5 ;  /* 0x0000000500090308 */ /* 0x000ee20000000c00 */
[C---:B-1----:R-:W-:Y:S02]  /*11ce0*/  FMUL.FTZ R160, R2.reuse, R160 ;  /* 0x000000a002a07220 */ /* 0x042fe40000410000 */
[----:B------:R-:W-:-:S02]  /*11cf0*/  FMUL.FTZ R161, R2, R161 ;  /* 0x000000a102a17220 */ /* 0x000fc40000410000 */
[C---:B------:R-:W-:Y:S02]  /*11d00*/  FMUL.FTZ R132, R2.reuse, R132 ;  /* 0x0000008402847220 */ /* 0x040fe40000410000 */
[----:B------:R-:W-:Y:S01]  /*11d10*/  FMUL.FTZ R133, R2, R133 ;  /* 0x0000008502857220 */ /* 0x000fe20000410000 */
[----:B------:R1:W4:Y:S01]  /*11d20*/  @P0 MUFU.RCP R4, R5 ;  /* 0x0000000500040308 */ /* 0x0003220000001000 */
[----:B--2---:R-:W-:Y:S02]  /*11d30*/  @P1 FMUL.FTZ R11, R6, 0.69314718246459960938 ;  /* 0x3f317218060b1820 */ /* 0x004fe40000410000 */
[----:B------:R-:W-:Y:S02]  /*11d40*/  @P1 FMUL.FTZ R6, R10, c[0x0][0x2d0] ;  /* 0x0000b4000a061a20 */ /* 0x000fe40000410000 */
[C---:B------:R-:W-:Y:S02]  /*11d50*/  FMUL.FTZ R136, R2.reuse, R136 ;  /* 0x0000008802887220 */ /* 0x040fe40000410000 */
[----:B------:R-:W-:-:S02]  /*11d60*/  FMUL.FTZ R137, R2, R137 ;  /* 0x0000008902897220 */ /* 0x000fc40000410000 */
[----:B---3--:R-:W-:Y:S02]  /*11d70*/  @P0 FMUL.FTZ R10, R9, 0.69314718246459960938 ;  /* 0x3f317218090a0820 */ /* 0x008fe40000410000 */
[----:B------:R-:W-:Y:S02]  /*11d80*/  @P0 FMUL.FTZ R9, R12, c[0x0][0x2d0] ;  /* 0x0000b4000c090a20 */ /* 0x000fe40000410000 */
[C---:B------:R-:W-:Y:S02]  /*11d90*/  FMUL.FTZ R140, R2.reuse, R140 ;  /* 0x0000008c028c7220 */ /* 0x040fe40000410000 */
[C---:B------:R-:W-:Y:S01]  /*11da0*/  FMUL.FTZ R141, R2.reuse, R141 ;  /* 0x0000008d028d7220 */ /* 0x040fe20000410000 */
[----:B-1----:R-:W-:Y:S01]  /*11db0*/  MOV R5, 0xff800000 ;  /* 0xff80000000057802 */ /* 0x002fe20000000f00 */
        /* <DEDUP_REMOVED lines=56> */
[C---:B----4-:R-:W-:Y:S02]  /*12140*/  FMUL.FTZ R162, R4.reuse, R162 ;  /* 0x000000a204a27220 */ /* 0x050fe40000410000 */
        /* <DEDUP_REMOVED lines=65> */
.L_x_1966:
[----:B------:R-:W-:Y:S05]  /*12560*/  @P2 BRA `(.L_x_2015) ;  /* 0x00001f9000002947 */ /* 0x000fea0003800000 */
[----:B------:R-:W1:Y:S01]  /*12570*/  S2R R9, SR_CTAID.Y ;  /* 0x0000000000097919 */ /* 0x000e620000002600 */
[----:B------:R-:W-:Y:S01]  /*12580*/  IMAD R8, RZ, RZ, -UR13 ;  /* 0x8000000dff087e24 */ /* 0x000fe2000f8e02ff */
[----:B------:R-:W-:Y:S01]  /*12590*/  USHF.R.S32.HI UR6, URZ, 0x1f, UR13 ;  /* 0x0000001f3f067899 */ /* 0x000fe2000801140d */
[----:B------:R-:W-:Y:S01]  /*125a0*/  BSSY B0, `(.L_x_2016) ;  /* 0x0000132000007945 */ /* 0x000fe20003800000 */
[----:B------:R-:W3:Y:S01]  /*125b0*/  S2R R4, SR_TID.X ;  /* 0x0000000000047919 */ /* 0x000ee20000002100 */
[----:B------:R-:W-:-:S02]  /*125c0*/  ULDC.64 UR4, c[0x0][0x4d0] ;  /* 0x0001340000047ab9 */ /* 0x000fc40000000a00 */
[----:B------:R-:W-:Y:S01]  /*125d0*/  UIMAD UR7, UR6, UR4, URZ ;  /* 0x00000004060772a4 */ /* 0x000fe2000f8e023f */
[----:B------:R-:W4:Y:S01]  /*125e0*/  S2R R11, SR_CTAID.Z ;  /* 0x00000000000b7919 */ /* 0x000f220000002700 */
[----:B------:R-:W-:Y:S02]  /*125f0*/  UIMAD.WIDE.U32 UR8, UR13, UR4, URZ ;  /* 0x000000040d0872a5 */ /* 0x000fe4000f8e003f */
[----:B------:R-:W-:Y:S01]  /*12600*/  UIMAD UR7, UR13, UR5, UR7 ;  /* 0x000000050d0772a4 */ /* 0x000fe2000f8e0207 */
[----:B------:R-:W5:Y:S02]  /*12610*/  S2R R12, SR_CTAID.X ;  /* 0x00000000000c7919 */ /* 0x000f640000002500 */
[----:B------:R-:W-:Y:S01]  /*12620*/  ULDC.64 UR4, c[0x0][0x438] ;  /* 0x00010e0000047ab9 */ /* 0x000fe20000000a00 */
[----:B------:R-:W-:Y:S01]  /*12630*/  MOV R19, UR9 ;  /* 0x0000000900137c02 */ /* 0x000fe20008000f00 */
[----:B------:R-:W-:Y:S01]  /*12640*/  UIMAD.WIDE.U32 UR10, UR13, UR4, URZ ;  /* 0x000000040d0a72a5 */ /* 0x000fe2000f8e003f */
[----:B------:R-:W-:Y:S01]  /*12650*/  IMAD.U32 R18, RZ, RZ, UR8 ;  /* 0x00000008ff127e24 */ /* 0x000fe2000f8e00ff */
[----:B------:R-:W-:-:S02]  /*12660*/  UIMAD UR4, UR6, UR4, URZ ;  /* 0x00000004060472a4 */ /* 0x000fc4000f8e023f */
[----:B------:R-:W-:Y:S02]  /*12670*/  UIADD3 UR7, UR9, UR7, URZ ;  /* 0x0000000709077290 */ /* 0x000fe4000fffe03f */
[----:B------:R-:W-:Y:S01]  /*12680*/  UIMAD UR4, UR13, UR5, UR4 ;  /* 0x000000050d0472a4 */ /* 0x000fe2000f8e0204 */
[----:B------:R-:W-:Y:S01]  /*12690*/  MOV R16, UR10 ;  /* 0x0000000a00107c02 */ /* 0x000fe20008000f00 */
[----:B-1----:R-:W-:Y:S02]  /*126a0*/  IMAD R8, R8, c[0x0][0x550], R9 ;  /* 0x0001540008087a24 */ /* 0x002fe400078e0209 */
[----:B------:R-:W-:Y:S01]  /*126b0*/  UIADD3 UR4, UR11, UR4, URZ ;  /* 0x000000040b047290 */ /* 0x000fe2000fffe03f */
[----:B------:R-:W-:Y:S01]  /*126c0*/  IMAD.U32 R17, RZ, RZ, UR11 ;  /* 0x0000000bff117e24 */ /* 0x000fe2000f8e00ff */
[----:B---3--:R-:W-:Y:S01]  /*126d0*/  SHF.R.S32.HI R9, RZ, 0x1f, R4 ;  /* 0x0000001fff097819 */ /* 0x008fe20000011404 */
[----:B------:R-:W-:-:S03]  /*126e0*/  IMAD.U32 R19, RZ, RZ, UR7 ;  /* 0x00000007ff137e24 */ /* 0x000fc6000f8e00ff */
[CC--:B------:R-:W-:Y:S01]  /*126f0*/  LEA.HI R0, R9.reuse, R4.reuse, RZ, 0x5 ;  /* 0x0000000409007211 */ /* 0x0c0fe200078f28ff */
[----:B------:R-:W-:Y:S01]  /*12700*/  IMAD.U32 R17, RZ, RZ, UR4 ;  /* 0x00000004ff117e24 */ /* 0x000fe2000f8e00ff */
[-C--:B------:R-:W-:Y:S01]  /*12710*/  LEA.HI R9, R9, R4.reuse, RZ, 0x2 ;  /* 0x0000000409097211 */ /* 0x080fe200078f10ff */
[C---:B----4-:R-:W-:Y:S01]  /*12720*/  IMAD.WIDE.U32 R18, R11.reuse, c[0x0][0x4d8], R18 ;  /* 0x000136000b127a25 */ /* 0x050fe200078e0012 */
[----:B------:R-:W-:Y:S02]  /*12730*/  LOP3.LUT R13, R0, 0xffffffe0, RZ, 0xc0, !PT ;  /* 0xffffffe0000d7812 */ /* 0x000fe400078ec0ff */
[----:B------:R-:W-:Y:S01]  /*12740*/  SHF.R.S32.HI R15, RZ, 0x5, R0 ;  /* 0x00000005ff0f7819 */ /* 0x000fe20000011400 */
[----:B------:R-:W-:Y:S01]  /*12750*/  IMAD.WIDE.U32 R16, R11, c[0x0][0x440], R16 ;  /* 0x000110000b107a25 */ /* 0x000fe200078e0010 */
[----:B------:R-:W-:Y:S02]  /*12760*/  SHF.R.S32.HI R0, RZ, 0x1f, R0 ;  /* 0x0000001fff007819 */ /* 0x000fe40000011400 */
[----:B------:R-:W-:Y:S01]  /*12770*/  LOP3.LUT R9, R9, 0xfffffffc, RZ, 0xc0, !PT ;  /* 0xfffffffc09097812 */ /* 0x000fe200078ec0ff */
[----:B------:R-:W-:Y:S01]  /*12780*/  IMAD.IADD R6, R4, 0x1, -R13 ;  /* 0x0000000104067824 */ /* 0x000fe200078e0a0d */
[----:B------:R-:W-:Y:S01]  /*12790*/  LEA.HI R0, R0, R15, RZ, 0x3 ;  /* 0x0000000f00007211 */ /* 0x000fe200078f18ff */
[----:B------:R-:W-:Y:S01]  /*127a0*/  IMAD.MOV.U32 R20, RZ, RZ, R18 ;  /* 0x000000ffff147224 */ /* 0x000fe200078e0012 */
[----:B------:R-:W-:Y:S01]  /*127b0*/  IADD3 R9, -R9, R4, RZ ;  /* 0x0000000409097210 */ /* 0x000fe20007ffe1ff */
[----:B------:R-:W-:Y:S01]  /*127c0*/  IMAD.MOV.U32 R22, RZ, RZ, R16 ;  /* 0x000000ffff167224 */ /* 0x000fe200078e0010 */
[----:B------:R-:W-:-:S02]  /*127d0*/  LOP3.LUT R0, R0, 0xffffff8, RZ, 0xc0, !PT ;  /* 0x0ffffff800007812 */ /* 0x000fc400078ec0ff */
[----:B------:R-:W-:Y:S02]  /*127e0*/  SHF.R.S32.HI R13, RZ, 0x1f, R6 ;  /* 0x0000001fff0d7819 */ /* 0x000fe40000011406 */
[----:B------:R-:W-:Y:S01]  /*127f0*/  SHF.R.S32.HI R10, RZ, 0x1f, R11 ;  /* 0x0000001fff0a7819 */ /* 0x000fe2000001140b */
[----:B------:R-:W-:Y:S01]  /*12800*/  IMAD.IADD R15, R15, 0x1, -R0 ;  /* 0x000000010f0f7824 */ /* 0x000fe200078e0a00 */
[----:B------:R-:W-:Y:S02]  /*12810*/  LEA.HI R0, R9, R9, RZ, 0x1 ;  /* 0x0000000909007211 */ /* 0x000fe400078f08ff */
[----:B------:R-:W-:Y:S01]  /*12820*/  LEA.HI R4, R13, R6, RZ, 0x2 ;  /* 0x000000060d047211 */ /* 0x000fe200078f10ff */
[----:B------:R-:W-:Y:S01]  /*12830*/  IMAD.MOV.U32 R13, RZ, RZ, c[0x0][0x4e8] ;  /* 0x00013a00ff0d7624 */ /* 0x000fe200078e00ff */
[----:B------:R-:W-:Y:S02]  /*12840*/  LOP3.LUT R0, R0, 0x1ffffffe, RZ, 0xc0, !PT ;  /* 0x1ffffffe00007812 */ /* 0x000fe400078ec0ff */
[----:B------:R-:W-:-:S02]  /*12850*/  SHF.R.S32.HI R14, RZ, 0x2, R4 ;  /* 0x00000002ff0e7819 */ /* 0x000fc40000011404 */
[----:B------:R-:W-:Y:S01]  /*12860*/  IADD3 R0, R9, -R0, RZ ;  /* 0x8000000009007210 */ /* 0x000fe20007ffe0ff */
[----:B------:R-:W-:Y:S01]  /*12870*/  BAR.SYNC.DEFER_BLOCKING 0x1, 0x100 ;  /* 0x0044000000007b1d */ /* 0x000fe20000010000 */
[----:B------:R-:W-:Y:S01]  /*12880*/  ISETP.NE.AND P1, PT, R13, 0x1, PT ;  /* 0x000000010d00780c */ /* 0x000fe20003f25270 */
[----:B------:R-:W-:Y:S02]  /*12890*/  IMAD R15, R15, 0x10, R14 ;  /* 0x000000100f0f7824 */ /* 0x000fe400078e020e */
[----:B------:R-:W-:Y:S02]  /*128a0*/  IMAD R14, R10, c[0x0][0x4d8], RZ ;  /* 0x000136000a0e7a24 */ /* 0x000fe400078e02ff */
[----:B------:R-:W-:Y:S01]  /*128b0*/  IMAD R9, R0, 0x8, R15 ;  /* 0x0000000800097824 */ /* 0x000fe200078e020f */
[----:B------:R-:W-:Y:S01]  /*128c0*/  SHF.R.S32.HI R0, RZ, 0x1f, R8 ;  /* 0x0000001fff007819 */ /* 0x000fe20000011408 */
[----:B------:R-:W-:Y:S02]  /*128d0*/  IMAD R10, R10, c[0x0][0x440], RZ ;  /* 0x000110000a0a7a24 */ /* 0x000fe400078e02ff */
[C---:B------:R-:W-:Y:S01]  /*128e0*/  IMAD R14, R11.reuse, c[0x0][0x4dc], R14 ;  /* 0x000137000b0e7a24 */ /* 0x040fe200078e020e */
[C---:B-----5:R-:W-:Y:S01]  /*128f0*/  LEA R9, R12.reuse, R9, 0x7 ;  /* 0x000000090c097211 */ /* 0x060fe200078e38ff */
[----:B------:R-:W-:Y:S01]  /*12900*/  IMAD R10, R11, c[0x0][0x444], R10 ;  /* 0x000111000b0a7a24 */ /* 0x000fe200078e020a */
[----:B------:R-:W-:Y:S01]  /*12910*/  LEA R12, R12, R15, 0x7 ;  /* 0x0000000f0c0c7211 */ /* 0x000fe200078e38ff */
[----:B------:R-:W-:Y:S01]  /*12920*/  IMAD.IADD R21, R19, 0x1, R14 ;  /* 0x0000000113157824 */ /* 0x000fe200078e020e */
[----:B------:R-:W-:Y:S01]  /*12930*/  MOV R11, R9 ;  /* 0x00000009000b7202 */ /* 0x000fe20000000f00 */
[----:B------:R-:W-:-:S02]  /*12940*/  IMAD.IADD R23, R17, 0x1, R10 ;  /* 0x0000000111177824 */ /* 0x000fc400078e020a */
[----:B------:R-:W-:-:S04]  /*12950*/  @P1 IMAD.HI.U32 R10, R9, c[0x0][0x4ec], RZ ;  /* 0x00013b00090a1a27 */ /* 0x000fc800078e00ff */
[C---:B------:R-:W-:Y:S01]  /*12960*/  IMAD R17, R0.reuse, c[0x0][0x4e0], RZ ;  /* 0x0001380000117a24 */ /* 0x040fe200078e02ff */
[----:B------:R-:W-:Y:S01]  /*12970*/  @P1 SHF.R.U32.HI R11, RZ, c[0x0][0x4f0], R10 ;  /* 0x00013c00ff0b1a19 */ /* 0x000fe2000001160a */
[----:B------:R-:W-:Y:S02]  /*12980*/  IMAD R19, R0, c[0x0][0x448], RZ ;  /* 0x0001120000137a24 */ /* 0x000fe400078e02ff */
[C---:B------:R-:W-:Y:S01]  /*12990*/  IMAD R17, R8.reuse, c[0x0][0x4e4], R17 ;  /* 0x0001390008117a24 */ /* 0x040fe200078e0211 */
[----:B------:R-:W-:Y:S01]  /*129a0*/  IADD3 R0, -R11, RZ, RZ ;  /* 0x000000ff0b007210 */ /* 0x000fe20007ffe1ff */
[C---:B------:R-:W-:Y:S01]  /*129b0*/  IMAD R19, R8.reuse, c[0x0][0x44c], R19 ;  /* 0x0001130008137a24 */ /* 0x040fe200078e0213 */
[----:B------:R-:W-:Y:S01]  /*129c0*/  SHF.R.S32.HI R14, RZ, 0x1f, R11 ;  /* 0x0000001fff0e7819 */ /* 0x000fe2000001140b */
[----:B------:R-:W-:-:S04]  /*129d0*/  IMAD.WIDE.U32 R22, R8, c[0x0][0x448], R22 ;  /* 0x0001120008167a25 */ /* 0x000fc800078e0016 */
[----:B------:R-:W-:-:S04]  /*129e0*/  IMAD.WIDE.U32 R20, R8, c[0x0][0x4e0], R20 ;  /* 0x0001380008147a25 */ /* 0x000fc800078e0014 */
[----:B------:R-:W-:Y:S01]  /*129f0*/  @P1 IMAD.HI.U32 R8, R9, c[0x0][0x4ec], RZ ;  /* 0x00013b0009081a27 */ /* 0x000fe200078e00ff */
[----:B------:R-:W-:-:S03]  /*12a00*/  IADD3 R16, P0, R11, R20, RZ ;  /* 0x000000140b107210 */ /* 0x000fc60007f1e0ff */
[----:B------:R-:W-:Y:S01]  /*12a10*/  IMAD R0, R0, c[0x0][0x4e8], R9 ;  /* 0x00013a0000007a24 */ /* 0x000fe200078e0209 */
[----:B------:R-:W-:Y:S01]  /*12a20*/  IADD3.X R17, R14, R21, R17, P0, !PT ;  /* 0x000000150e117210 */ /* 0x000fe200007fe411 */
[----:B------:R-:W-:Y:S01]  /*12a30*/  IMAD.MOV.U32 R10, RZ, RZ, R9 ;  /* 0x000000ffff0a7224 */ /* 0x000fe200078e0009 */
[----:B------:R-:W-:Y:S01]  /*12a40*/  @P1 SHF.R.U32.HI R10, RZ, c[0x0][0x4f0], R8 ;  /* 0x00013c00ff0a1a19 */ /* 0x000fe20000011608 */
[----:B------:R-:W-:Y:S01]  /*12a50*/  IMAD.IADD R23, R23, 0x1, R19 ;  /* 0x0000000117177824 */ /* 0x000fe200078e0213 */
[----:B------:R-:W-:Y:S01]  /*12a60*/  SHF.R.S32.HI R8, RZ, 0x1f, R0 ;  /* 0x0000001fff087819 */ /* 0x000fe20000011400 */
[----:B------:R-:W-:Y:S01]  /*12a70*/  IMAD.WIDE.U32 R16, R0, c[0x0][0x4c8], R16 ;  /* 0x0001320000107a25 */ /* 0x000fe200078e0010 */
[----:B------:R-:W-:-:S03]  /*12a80*/  IADD3 R14, -R10, RZ, RZ ;  /* 0x000000ff0a0e7210 */ /* 0x000fc60007ffe1ff */
[----:B------:R-:W-:Y:S01]  /*12a90*/  IMAD R11, R8, c[0x0][0x4c8], RZ ;  /* 0x00013200080b7a24 */ /* 0x000fe200078e02ff */
[----:B------:R-:W-:Y:S01]  /*12aa0*/  SHF.R.S32.HI R8, RZ, 0x1f, R10 ;  /* 0x0000001fff087819 */ /* 0x000fe2000001140a */
[----:B------:R-:W-:Y:S02]  /*12ab0*/  IMAD R14, R14, c[0x0][0x4e8], R9 ;  /* 0x00013a000e0e7a24 */ /* 0x000fe400078e0209 */
[----:B------:R-:W-:Y:S01]  /*12ac0*/  IMAD R11, R0, c[0x0][0x4cc], R11 ;  /* 0x00013300000b7a24 */ /* 0x000fe200078e020b */
[----:B------:R-:W-:Y:S01]  /*12ad0*/  LEA R0, P0, R16, c[0x0][0x4a8], 0x2 ;  /* 0x00012a0010007a11 */ /* 0x000fe200078010ff */
[----:B------:R-:W-:Y:S01]  /*12ae0*/  IMAD R9, R8, c[0x0][0x430], RZ ;  /* 0x00010c0008097a24 */ /* 0x000fe200078e02ff */
[----:B------:R-:W-:Y:S01]  /*12af0*/  SHF.R.S32.HI R8, RZ, 0x1f, R14 ;  /* 0x0000001fff087819 */ /* 0x000fe2000001140e */
[----:B------:R-:W-:Y:S02]  /*12b00*/  IMAD.IADD R11, R17, 0x1, R11 ;  /* 0x00000001110b7824 */ /* 0x000fe400078e020b */
[----:B------:R-:W-:Y:S01]  /*12b10*/  SHFL.IDX PT, R18, R0, 0x1, 0x1c1f ;  /* 0x003c1f0000127f89 */ /* 0x000fe200000e0000 */
[----:B------:R-:W-:-:S02]  /*12b20*/  IMAD.WIDE.U32 R22, R10, c[0x0][0x430], R22 ;  /* 0x00010c000a167a25 */ /* 0x000fc400078e0016 */
[----:B------:R-:W-:Y:S02]  /*12b30*/  LEA.HI.X R11, R16, c[0x0][0x4ac], R11, 0x2, P0 ;  /* 0x00012b00100b7a11 */ /* 0x000fe400000f140b */
[----:B------:R-:W-:Y:S01]  /*12b40*/  SHFL.IDX PT, R16, R0, RZ, 0x1c1f ;  /* 0x001c1fff00107589 */ /* 0x000fe200000e0000 */
[----:B------:R-:W-:Y:S01]  /*12b50*/  IMAD R9, R10, c[0x0][0x434], R9 ;  /* 0x00010d000a097a24 */ /* 0x000fe200078e0209 */
[----:B------:R-:W-:Y:S01]  /*12b60*/  LOP3.LUT P0, RZ, R6, 0x3, RZ, 0xc0, !PT ;  /* 0x0000000306ff7812 */ /* 0x000fe2000780c0ff */
[----:B------:R-:W-:Y:S01]  /*12b70*/  IMAD R13, R13, c[0x0][0x388], RZ ;  /* 0x0000e2000d0d7a24 */ /* 0x000fe200078e02ff */
[----:B------:R-:W1:Y:S01]  /*12b80*/  SHFL.IDX PT, R17, R11, RZ, 0x1c1f ;  /* 0x001c1fff0b117589 */ /* 0x000e6200000e0000 */
[----:B------:R-:W-:Y:S02]  /*12b90*/  IMAD.IADD R23, R23, 0x1, R9 ;  /* 0x0000000117177824 */ /* 0x000fe400078e0209 */
[----:B------:R-:W-:Y:S01]  /*12ba0*/  IMAD R9, R8, c[0x0][0x428], RZ ;  /* 0x00010a0008097a24 */ /* 0x000fe200078e02ff */
[----:B------:R3:W4:Y:S01]  /*12bb0*/  SHFL.IDX PT, R19, R11, 0x1, 0x1c1f ;  /* 0x003c1f000b137f89 */ /* 0x00072200000e0000 */
[----:B------:R-:W-:-:S02]  /*12bc0*/  IADD3 R8, R12, 0x8, RZ ;  /* 0x000000080c087810 */ /* 0x000fc40007ffe0ff */
[-C--:B------:R-:W-:Y:S01]  /*12bd0*/  ISETP.GE.OR P2, PT, R12, R13.reuse, P0 ;  /* 0x0000000d0c00720c */ /* 0x080fe20000746670 */
[----:B------:R-:W-:Y:S01]  /*12be0*/  IMAD R9, R14, c[0x0][0x42c], R9 ;  /* 0x00010b000e097a24 */ /* 0x000fe200078e0209 */
[----:B------:R-:W-:Y:S01]  /*12bf0*/  ISETP.GE.OR P0, PT, R8, R13, P0 ;  /* 0x0000000d0800720c */ /* 0x000fe20000706670 */
[----:B------:R-:W-:-:S05]  /*12c00*/  IMAD.WIDE.U32 R14, R14, c[0x0][0x428], R22 ;  /* 0x00010a000e0e7a25 */ /* 0x000fca00078e0016 */
[----:B------:R-:W-:Y:S02]  /*12c10*/  IADD3 R10, R15, R9, RZ ;  /* 0x000000090f0a7210 */ /* 0x000fe40007ffe0ff */
[----:B------:R-:W-:-:S04]  /*12c20*/  LEA R9, P1, R14, c[0x0][0x400], 0x2 ;  /* 0x000100000e097a11 */ /* 0x000fc800078210ff */
[----:B------:R-:W-:Y:S02]  /*12c30*/  LEA.HI.X R10, R14, c[0x0][0x404], R10, 0x2, P1 ;  /* 0x000101000e0a7a11 */ /* 0x000fe400008f140a */
[----:B------:R-:W-:Y:S01]  /*12c40*/  ISETP.GE.AND P1, PT, R8, R13, PT ;  /* 0x0000000d0800720c */ /* 0x000fe20003f26270 */
[----:B-1----:R1:W-:Y:S01]  /*12c50*/  @!P2 ST.E [R16.64], R5 ;  /* 0x000000051000a985 */ /* 0x0023e2000c101912 */
[----:B---3--:R-:W-:-:S03]  /*12c60*/  LOP3.LUT R11, R4, 0x7ffffffc, RZ, 0xc0, !PT ;  /* 0x7ffffffc040b7812 */ /* 0x008fc600078ec0ff */
[----:B----4-:R3:W-:Y:S01]  /*12c70*/  @!P0 ST.E [R18.64], R7 ;  /* 0x0000000712008985 */ /* 0x0107e2000c101912 */
[----:B------:R-:W-:Y:S01]  /*12c80*/  ISETP.GE.AND P0, PT, R12, R13, PT ;  /* 0x0000000d0c00720c */ /* 0x000fe20003f06270 */
[----:B------:R-:W-:Y:S02]  /*12c90*/  IMAD.IADD R11, R6, 0x1, -R11 ;  /* 0x00000001060b7824 */ /* 0x000fe400078e0a0b */
[----:B------:R3:W4:Y:S04]  /*12ca0*/  SHFL.IDX PT, R14, R9, RZ, 0x1c1f ;  /* 0x001c1fff090e7589 */ /* 0x00072800000e0000 */
[----:B------:R3:W2:Y:S01]  /*12cb0*/  SHFL.IDX PT, R15, R10, RZ, 0x1c1f ;  /* 0x001c1fff0a0f7589 */ /* 0x0006a200000e0000 */
[----:B------:R-:W-:Y:S02]  /*12cc0*/  SHF.L.U32 R11, R11, 0x1, RZ ;  /* 0x000000010b0b7819 */ /* 0x000fe400000006ff */
[----:B-1----:R-:W-:-:S03]  /*12cd0*/  P2R R5, PR, RZ, 0x2 ;  /* 0x00000002ff057803 */ /* 0x002fc60000000000 */
[----:B------:R-:W-:Y:S05]  /*12ce0*/  @P0 BRA `(.L_x_2017) ;  /* 0x00000bd000000947 */ /* 0x000fea0003800000 */
[C---:B------:R-:W-:Y:S02]  /*12cf0*/  IADD3 R4, R11.reuse, 0x8, RZ ;  /* 0x000000080b047810 */ /* 0x040fe40007ffe0ff */
[C---:B------:R-:W-:Y:S02]  /*12d00*/  IADD3 R0, R11.reuse, 0x10, RZ ;  /* 0x000000100b007810 */ /* 0x040fe40007ffe0ff */
[----:B------:R-:W-:Y:S02]  /*12d10*/  ISETP.GE.AND P5, PT, R4, c[0x0][0x3c8], PT ;  /* 0x0000f20004007a0c */ /* 0x000fe40003fa6270 */
[C---:B------:R-:W-:Y:S02]  /*12d20*/  ISETP.GE.AND P0, PT, R11.reuse, c[0x0][0x3c8], PT ;  /* 0x0000f2000b007a0c */ /* 0x040fe40003f06270 */
[----:B------:R-:W-:Y:S02]  /*12d30*/  ISETP.GE.AND P4, PT, R0, c[0x0][0x3c8], PT ;  /* 0x0000f20000007a0c */ /* 0x000fe40003f86270 */
[----:B------:R-:W-:-:S02]  /*12d40*/  IADD3 R8, R11, 0x18, RZ ;  /* 0x000000180b087810 */ /* 0x000fc40007ffe0ff */
[C---:B---3--:R-:W-:Y:S02]  /*12d50*/  IADD3 R7, R11.reuse, 0x20, RZ ;  /* 0x000000200b077810 */ /* 0x048fe40007ffe0ff */
[C---:B------:R-:W-:Y:S02]  /*12d60*/  IADD3 R6, R11.reuse, 0x28, RZ ;  /* 0x000000280b067810 */ /* 0x040fe40007ffe0ff */
[----:B------:R-:W-:Y:S02]  /*12d70*/  ISETP.GE.AND P3, PT, R8, c[0x0][0x3c8], PT ;  /* 0x0000f20008007a0c */ /* 0x000fe40003f66270 */
[----:B------:R-:W-:Y:S01]  /*12d80*/  @!P5 LEA.HI R4, R4, R4, RZ, 0x1 ;  /* 0x000000040404d211 */ /* 0x000fe200078f08ff */
[----:B--2-4-:R-:W-:Y:S01]  /*12d90*/  @!P0 IMAD.WIDE R18, R11, 0x4, R14 ;  /* 0x000000040b128825 */ /* 0x014fe200078e020e */
[----:B------:R-:W-:Y:S02]  /*12da0*/  ISETP.GE.AND P2, PT, R7, c[0x0][0x3c8], PT ;  /* 0x0000f20007007a0c */ /* 0x000fe40003f46270 */
[----:B------:R-:W-:-:S02]  /*12db0*/  @!P4 LEA.HI R12, R0, R0, RZ, 0x1 ;  /* 0x00000000000cc211 */ /* 0x000fc400078f08ff */
[----:B------:R-:W-:Y:S01]  /*12dc0*/  IADD3 R0, R11, 0x30, RZ ;  /* 0x000000300b007810 */ /* 0x000fe20007ffe0ff */
[----:B------:R1:W-:Y:S01]  /*12dd0*/  @!P0 ST.E.64 [R18.64], R160 ;  /* 0x000000a012008985 */ /* 0x0003e2000c101b12 */
[----:B------:R-:W-:Y:S02]  /*12de0*/  @!P5 LOP3.LUT R13, R4, 0xfffffffe, RZ, 0xc0, !PT ;  /* 0xfffffffe040dd812 */ /* 0x000fe400078ec0ff */
[----:B------:R-:W-:Y:S02]  /*12df0*/  ISETP.GE.AND P1, PT, R6, c[0x0][0x3c8], PT ;  /* 0x0000f20006007a0c */ /* 0x000fe40003f26270 */
[----:B------:R-:W-:Y:S01]  /*12e00*/  @!P4 LOP3.LUT R17, R12, 0xfffffffe, RZ, 0xc0, !PT ;  /* 0xfffffffe0c11c812 */ /* 0x000fe200078ec0ff */
[--C-:B------:R-:W-:Y:S01]  /*12e10*/  @!P5 IMAD.WIDE R12, R13, 0x4, R14.reuse ;  /* 0x000000040d0cd825 */ /* 0x100fe200078e020e */
[----:B------:R-:W-:Y:S02]  /*12e20*/  ISETP.GE.AND P0, PT, R0, c[0x0][0x3c8], PT ;  /* 0x0000f20000007a0c */ /* 0x000fe40003f06270 */
[----:B------:R-:W-:Y:S01]  /*12e30*/  IADD3 R4, R11, 0x38, RZ ;  /* 0x000000380b047810 */ /* 0x000fe20007ffe0ff */
[----:B------:R-:W-:Y:S01]  /*12e40*/  @!P4 IMAD.WIDE R16, R17, 0x4, R14 ;  /* 0x000000041110c825 */ /* 0x000fe200078e020e */
[----:B------:R2:W-:Y:S01]  /*12e50*/  @!P5 ST.E.64 [R12.64], R132 ;  /* 0x000000840c00d985 */ /* 0x0005e2000c101b12 */
[----:B------:R-:W-:-:S02]  /*12e60*/  @!P3 LEA.HI R8, R8, R8, RZ, 0x1 ;  /* 0x000000080808b211 */ /* 0x000fc400078f08ff */
[----:B------:R-:W-:Y:S01]  /*12e70*/  ISETP.GE.AND P5, PT, R4, c[0x0][0x3c8], PT ;  /* 0x0000f20004007a0c */ /* 0x000fe20003fa6270 */
[----:B------:R3:W-:Y:S01]  /*12e80*/  @!P4 ST.E.64 [R16.64], R136 ;  /* 0x000000881000c985 */ /* 0x0007e2000c101b12 */
[----:B------:R-:W-:Y:S02]  /*12e90*/  @!P2 LEA.HI R7, R7, R7, RZ, 0x1 ;  /* 0x000000070707a211 */ /* 0x000fe400078f08ff */
[----:B------:R-:W-:Y:S02]  /*12ea0*/  @!P1 LEA.HI R6, R6, R6, RZ, 0x1 ;  /* 0x0000000606069211 */ /* 0x000fe400078f08ff */
[----:B------:R-:W-:Y:S02]  /*12eb0*/  @!P0 LEA.HI R0, R0, R0, RZ, 0x1 ;  /* 0x0000000000008211 */ /* 0x000fe400078f08ff */
[----:B------:R-:W-:Y:S02]  /*12ec0*/  @!P2 LOP3.LUT R7, R7, 0xfffffffe, RZ, 0xc0, !PT ;  /* 0xfffffffe0707a812 */ /* 0x000fe400078ec0ff */
[----:B------:R-:W-:-:S03]  /*12ed0*/  @!P1 LOP3.LUT R21, R6, 0xfffffffe, RZ, 0xc0, !PT ;  /* 0xfffffffe06159812 */ /* 0x000fc600078ec0ff */
[--C-:B------:R-:W-:Y:S01]  /*12ee0*/  @!P2 IMAD.WIDE R6, R7, 0x4, R14.reuse ;  /* 0x000000040706a825 */ /* 0x100fe200078e020e */
[----:B------:R-:W-:Y:S02]  /*12ef0*/  @!P5 LEA.HI R4, R4, R4, RZ, 0x1 ;  /* 0x000000040404d211 */ /* 0x000fe400078f08ff */
[----:B-1----:R-:W-:Y:S01]  /*12f00*/  IADD3 R18, R11, 0x40, RZ ;  /* 0x000000400b127810 */ /* 0x002fe20007ffe0ff */
[----:B------:R-:W-:Y:S01]  /*12f10*/  @!P1 IMAD.WIDE R20, R21, 0x4, R14 ;  /* 0x0000000415149825 */ /* 0x000fe200078e020e */
[----:B------:R-:W-:Y:S02]  /*12f20*/  @!P3 LOP3.LUT R19, R8, 0xfffffffe, RZ, 0xc0, !PT ;  /* 0xfffffffe0813b812 */ /* 0x000fe400078ec0ff */
[----:B------:R-:W-:Y:S02]  /*12f30*/  ISETP.GE.AND P4, PT, R18, c[0x0][0x3c8], PT ;  /* 0x0000f20012007a0c */ /* 0x000fe40003f86270 */
[----:B------:R-:W-:Y:S02]  /*12f40*/  IADD3 R8, R11, 0x50, RZ ;  /* 0x000000500b087810 */ /* 0x000fe40007ffe0ff */
[----:B--2---:R-:W-:-:S02]  /*12f50*/  @!P0 LOP3.LUT R13, R0, 0xfffffffe, RZ, 0xc0, !PT ;  /* 0xfffffffe000d8812 */ /* 0x004fc400078ec0ff */
[----:B------:R-:W-:Y:S01]  /*12f60*/  IADD3 R0, R11, 0x58, RZ ;  /* 0x000000580b007810 */ /* 0x000fe20007ffe0ff */
[----:B---3--:R-:W-:Y:S01]  /*12f70*/  @!P3 IMAD.WIDE R16, R19, 0x4, R14 ;  /* 0x000000041310b825 */ /* 0x008fe200078e020e */
[----:B------:R-:W-:-:S05]  /*12f80*/  IADD3 R19, R11, 0x48, RZ ;  /* 0x000000480b137810 */ /* 0x000fca0007ffe0ff */
[----:B------:R-:W-:Y:S01]  /*12f90*/  @!P4 LEA.HI R22, R18, R18, RZ, 0x1 ;  /* 0x000000121216c211 */ /* 0x000fe200078f08ff */
[----:B------:R-:W-:Y:S01]  /*12fa0*/  @!P0 IMAD.WIDE R12, R13, 0x4, R14 ;  /* 0x000000040d0c8825 */ /* 0x000fe200078e020e */
[----:B------:R1:W-:Y:S01]  /*12fb0*/  @!P3 ST.E.64 [R16.64], R140 ;  /* 0x0000008c1000b985 */ /* 0x0003e2000c101b12 */
[----:B------:R-:W-:Y:S02]  /*12fc0*/  ISETP.GE.AND P3, PT, R19, c[0x0][0x3c8], PT ;  /* 0x0000f20013007a0c */ /* 0x000fe40003f66270 */
[----:B------:R-:W-:Y:S01]  /*12fd0*/  IADD3 R18, R11, 0x60, RZ ;  /* 0x000000600b127810 */ /* 0x000fe20007ffe0ff */
[----:B------:R2:W-:Y:S01]  /*12fe0*/  @!P2 ST.E.64 [R6.64], R144 ;  /* 0x000000900600a985 */ /* 0x0005e2000c101b12 */
[----:B------:R-:W-:-:S03]  /*12ff0*/  ISETP.GE.AND P2, PT, R8, c[0x0][0x3c8], PT ;  /* 0x0000f20008007a0c */ /* 0x000fc60003f46270 */
[----:B------:R3:W-:Y:S01]  /*13000*/  @!P1 ST.E.64 [R20.64], R148 ;  /* 0x0000009414009985 */ /* 0x0007e2000c101b12 */
[----:B------:R-:W-:-:S03]  /*13010*/  ISETP.GE.AND P1, PT, R0, c[0x0][0x3c8], PT ;  /* 0x0000f20000007a0c */ /* 0x000fc60003f26270 */
[----:B------:R4:W-:Y:S01]  /*13020*/  @!P0 ST.E.64 [R12.64], R152 ;  /* 0x000000980c008985 */ /* 0x0009e2000c101b12 */
[----:B------:R-:W-:Y:S02]  /*13030*/  ISETP.GE.AND P0, PT, R18, c[0x0][0x3c8], PT ;  /* 0x0000f20012007a0c */ /* 0x000fe40003f06270 */
[----:B------:R-:W-:-:S03]  /*13040*/  @!P3 LEA.HI R19, R19, R19, RZ, 0x1 ;  /* 0x000000131313b211 */ /* 0x000fc600078f08ff */
[----:B------:R-:W-:Y:S02]  /*13050*/  @!P2 LEA.HI R8, R8, R8, RZ, 0x1 ;  /* 0x000000080808a211 */ /* 0x000fe400078f08ff */
[----:B------:R-:W-:Y:S02]  /*13060*/  @!P3 LOP3.LUT R19, R19, 0xfffffffe, RZ, 0xc0, !PT ;  /* 0xfffffffe1313b812 */ /* 0x000fe400078ec0ff */
[----:B------:R-:W-:-:S04]  /*13070*/  @!P1 LEA.HI R0, R0, R0, RZ, 0x1 ;  /* 0x0000000000009211 */ /* 0x000fc800078f08ff */
[----:B------:R-:W-:Y:S02]  /*13080*/  @!P0 LEA.HI R18, R18, R18, RZ, 0x1 ;  /* 0x0000001212128211 */ /* 0x000fe400078f08ff */
[----:B-1----:R-:W-:Y:S02]  /*13090*/  @!P5 LOP3.LUT R17, R4, 0xfffffffe, RZ, 0xc0, !PT ;  /* 0xfffffffe0411d812 */ /* 0x002fe400078ec0ff */
[C---:B------:R-:W-:Y:S02]  /*130a0*/  IADD3 R4, R11.reuse, 0x68, RZ ;  /* 0x000000680b047810 */ /* 0x040fe40007ffe0ff */
[----:B--2---:R-:W-:Y:S02]  /*130b0*/  @!P4 LOP3.LUT R7, R22, 0xfffffffe, RZ, 0xc0, !PT ;  /* 0xfffffffe1607c812 */ /* 0x004fe400078ec0ff */
[----:B------:R-:W-:Y:S02]  /*130c0*/  IADD3 R16, R11, 0x70, RZ ;  /* 0x000000700b107810 */ /* 0x000fe40007ffe0ff */
[----:B---3--:R-:W-:Y:S01]  /*130d0*/  @!P1 LOP3.LUT R21, R0, 0xfffffffe, RZ, 0xc0, !PT ;  /* 0xfffffffe00159812 */ /* 0x008fe200078ec0ff */
[----:B------:R-:W-:Y:S01]  /*130e0*/  @!P4 IMAD.WIDE R6, R7, 0x4, R14 ;  /* 0x000000040706c825 */ /* 0x000fe200078e020e */
[----:B------:R-:W-:-:S02]  /*130f0*/  IADD3 R22, R11, 0x78, RZ ;  /* 0x000000780b167810 */ /* 0x000fc40007ffe0ff */
[----:B------:R-:W-:Y:S01]  /*13100*/  IADD3 R0, R11, 0x90, RZ ;  /* 0x000000900b007810 */ /* 0x000fe20007ffe0ff */
[--C-:B----4-:R-:W-:Y:S01]  /*13110*/  @!P5 IMAD.WIDE R12, R17, 0x4, R14.reuse ;  /* 0x00000004110cd825 */ /* 0x110fe200078e020e */
[----:B------:R-:W-:Y:S02]  /*13120*/  @!P2 LOP3.LUT R17, R8, 0xfffffffe, RZ, 0xc0, !PT ;  /* 0xfffffffe0811a812 */ /* 0x000fe400078ec0ff */
[----:B------:R-:W-:Y:S01]  /*13130*/  IADD3 R8, R11, 0x88, RZ ;  /* 0x000000880b087810 */ /* 0x000fe20007ffe0ff */
[----:B------:R-:W-:Y:S01]  /*13140*/  @!P1 IMAD.WIDE R20, R21, 0x4, R14 ;  /* 0x0000000415149825 */ /* 0x000fe200078e020e */
[----:B------:R1:W-:Y:S01]  /*13150*/  @!P5 ST.E.64 [R12.64], R156 ;  /* 0x0000009c0c00d985 */ /* 0x0003e2000c101b12 */
[----:B------:R-:W-:-:S03]  /*13160*/  ISETP.GE.AND P5, PT, R4, c[0x0][0x3c8], PT ;  /* 0x0000f20004007a0c */ /* 0x000fc60003fa6270 */
[----:B------:R2:W-:Y:S01]  /*13170*/  @!P4 ST.E.64 [R6.64], R36 ;  /* 0x000000240600c985 */ /* 0x0005e2000c101b12 */
[----:B------:R-:W-:-:S09]  /*13180*/  ISETP.GE.AND P4, PT, R16, c[0x0][0x3c8], PT ;  /* 0x0000f20010007a0c */ /* 0x000fd20003f86270 */
[----:B------:R-:W-:-:S04]  /*13190*/  @!P5 LEA.HI R4, R4, R4, RZ, 0x1 ;  /* 0x000000040404d211 */ /* 0x000fc800078f08ff */
[----:B------:R-:W-:Y:S02]  /*131a0*/  @!P4 LEA.HI R16, R16, R16, RZ, 0x1 ;  /* 0x000000101010c211 */ /* 0x000fe400078f08ff */
[----:B-1----:R-:W-:Y:S01]  /*131b0*/  @!P0 LOP3.LUT R13, R18, 0xfffffffe, RZ, 0xc0, !PT ;  /* 0xfffffffe120d8812 */ /* 0x002fe200078ec0ff */
[----:B--2---:R-:W-:-:S04]  /*131c0*/  @!P3 IMAD.WIDE R6, R19, 0x4, R14 ;  /* 0x000000041306b825 */ /* 0x004fc800078e020e */
[--C-:B------:R-:W-:Y:S01]  /*131d0*/  @!P2 IMAD.WIDE R18, R17, 0x4, R14.reuse ;  /* 0x000000041112a825 */ /* 0x100fe200078e020e */
[----:B------:R1:W-:Y:S01]  /*131e0*/  @!P3 ST.E.64 [R6.64], R40 ;  /* 0x000000280600b985 */ /* 0x0003e2000c101b12 */
[----:B------:R-:W-:Y:S02]  /*131f0*/  IADD3 R17, R11, 0x80, RZ ;  /* 0x000000800b117810 */ /* 0x000fe40007ffe0ff */
[----:B------:R-:W-:Y:S01]  /*13200*/  @!P0 IMAD.WIDE R12, R13, 0x4, R14 ;  /* 0x000000040d0c8825 */ /* 0x000fe200078e020e */
[----:B------:R2:W-:Y:S01]  /*13210*/  @!P2 ST.E.64 [R18.64], R44 ;  /* 0x0000002c1200a985 */ /* 0x0005e2000c101b12 */
[----:B------:R-:W-:Y:S02]  /*13220*/  ISETP.GE.AND P3, PT, R22, c[0x0][0x3c8], PT ;  /* 0x0000f20016007a0c */ /* 0x000fe40003f66270 */
[----:B------:R-:W-:Y:S01]  /*13230*/  ISETP.GE.AND P2, PT, R17, c[0x0][0x3c8], PT ;  /* 0x0000f20011007a0c */ /* 0x000fe20003f46270 */
[----:B------:R3:W-:Y:S01]  /*13240*/  @!P1 ST.E.64 [R20.64], R48 ;  /* 0x0000003014009985 */ /* 0x0007e2000c101b12 */
[----:B------:R-:W-:-:S03]  /*13250*/  ISETP.GE.AND P1, PT, R8, c[0x0][0x3c8], PT ;  /* 0x0000f20008007a0c */ /* 0x000fc60003f26270 */
[----:B------:R4:W-:Y:S01]  /*13260*/  @!P0 ST.E.64 [R12.64], R52 ;  /* 0x000000340c008985 */ /* 0x0009e2000c101b12 */
[----:B------:R-:W-:-:S05]  /*13270*/  ISETP.GE.AND P0, PT, R0, c[0x0][0x3c8], PT ;  /* 0x0000f20000007a0c */ /* 0x000fca0003f06270 */
[----:B------:R-:W-:Y:S02]  /*13280*/  @!P3 LEA.HI R22, R22, R22, RZ, 0x1 ;  /* 0x000000161616b211 */ /* 0x000fe400078f08ff */
[----:B------:R-:W-:Y:S02]  /*13290*/  @!P2 LEA.HI R17, R17, R17, RZ, 0x1 ;  /* 0x000000111111a211 */ /* 0x000fe400078f08ff */
[----:B------:R-:W-:Y:S02]  /*132a0*/  @!P1 LEA.HI R8, R8, R8, RZ, 0x1 ;  /* 0x0000000808089211 */ /* 0x000fe400078f08ff */
[----:B------:R-:W-:Y:S02]  /*132b0*/  @!P2 LOP3.LUT R17, R17, 0xfffffffe, RZ, 0xc0, !PT ;  /* 0xfffffffe1111a812 */ /* 0x000fe400078ec0ff */
[----:B------:R-:W-:Y:S02]  /*132c0*/  @!P0 LEA.HI R0, R0, R0, RZ, 0x1 ;  /* 0x0000000000008211 */ /* 0x000fe400078f08ff */
[----:B-1----:R-:W-:-:S02]  /*132d0*/  @!P5 LOP3.LUT R7, R4, 0xfffffffe, RZ, 0xc0, !PT ;  /* 0xfffffffe0407d812 */ /* 0x002fc400078ec0ff */
[----:B------:R-:W-:Y:S02]  /*132e0*/  IADD3 R4, R11, 0x98, RZ ;  /* 0x000000980b047810 */ /* 0x000fe40007ffe0ff */
[----:B--2---:R-:W-:Y:S01]  /*132f0*/  @!P4 LOP3.LUT R19, R16, 0xfffffffe, RZ, 0xc0, !PT ;  /* 0xfffffffe1013c812 */ /* 0x004fe200078ec0ff */
[----:B------:R-:W-:Y:S01]  /*13300*/  @!P5 IMAD.WIDE R6, R7, 0x4, R14 ;  /* 0x000000040706d825 */ /* 0x000fe200078e020e */
[----:B---3--:R-:W-:-:S03]  /*13310*/  @!P1 LOP3.LUT R21, R8, 0xfffffffe, RZ, 0xc0, !PT ;  /* 0xfffffffe08159812 */ /* 0x008fc600078ec0ff */
[--C-:B------:R-:W-:Y:S01]  /*13320*/  @!P2 IMAD.WIDE R16, R17, 0x4, R14.reuse ;  /* 0x000000041110a825 */ /* 0x100fe200078e020e */
[----:B------:R1:W-:Y:S01]  /*13330*/  @!P5 ST.E.64 [R6.64], R56 ;  /* 0x000000380600d985 */ /* 0x0003e2000c101b12 */
[----:B------:R-:W-:Y:S02]  /*13340*/  ISETP.GE.AND P5, PT, R4, c[0x0][0x3c8], PT ;  /* 0x0000f20004007a0c */ /* 0x000fe40003fa6270 */
[----:B----4-:R-:W-:Y:S01]  /*13350*/  @!P4 IMAD.WIDE R12, R19, 0x4, R14 ;  /* 0x00000004130cc825 */ /* 0x010fe200078e020e */
[----:B------:R-:W-:Y:S02]  /*13360*/  @!P3 LOP3.LUT R19, R22, 0xfffffffe, RZ, 0xc0, !PT ;  /* 0xfffffffe1613b812 */ /* 0x000fe400078ec0ff */
[C---:B------:R-:W-:Y:S02]  /*13370*/  IADD3 R8, R11.reuse, 0xa0, RZ ;  /* 0x000000a00b087810 */ /* 0x040fe40007ffe0ff */
[----:B------:R2:W-:Y:S01]  /*13380*/  @!P4 ST.E.64 [R12.64], R60 ;  /* 0x0000003c0c00c985 */ /* 0x0005e2000c101b12 */
[----:B------:R-:W-:-:S02]  /*13390*/  IADD3 R20, R11, 0xb0, RZ ;  /* 0x000000b00b147810 */ /* 0x000fc40007ffe0ff */
[----:B------:R-:W-:Y:S02]  /*133a0*/  ISETP.GE.AND P6, PT, R8, c[0x0][0x3c8], PT ;  /* 0x0000f20008007a0c */ /* 0x000fe40003fc6270 */
[----:B------:R-:W-:Y:S02]  /*133b0*/  IADD3 R22, R11, 0xc0, RZ ;  /* 0x000000c00b167810 */ /* 0x000fe40007ffe0ff */
[----:B------:R-:W-:-:S04]  /*133c0*/  @!P5 LEA.HI R4, R4, R4, RZ, 0x1 ;  /* 0x000000040404d211 */ /* 0x000fc800078f08ff */
[----:B------:R-:W-:Y:S02]  /*133d0*/  @!P5 LOP3.LUT R23, R4, 0xfffffffe, RZ, 0xc0, !PT ;  /* 0xfffffffe0417d812 */ /* 0x000fe400078ec0ff */
[----:B------:R-:W-:-:S03]  /*133e0*/  IADD3 R4, R11, 0xc8, RZ ;  /* 0x000000c80b047810 */ /* 0x000fc60007ffe0ff */
[----:B------:R-:W-:Y:S02]  /*133f0*/  @!P6 LEA.HI R8, R8, R8, RZ, 0x1 ;  /* 0x000000080808e211 */ /* 0x000fe400078f08ff */
[----:B-1----:R-:W-:Y:S02]  /*13400*/  @!P0 LOP3.LUT R7, R0, 0xfffffffe, RZ, 0xc0, !PT ;  /* 0xfffffffe00078812 */ /* 0x002fe400078ec0ff */
[----:B------:R-:W-:-:S03]  /*13410*/  IADD3 R0, R11, 0xb8, RZ ;  /* 0x000000b80b007810 */ /* 0x000fc60007ffe0ff */
[----:B------:R-:W-:-:S04]  /*13420*/  @!P0 IMAD.WIDE R6, R7, 0x4, R14 ;  /* 0x0000000407068825 */ /* 0x000fc800078e020e */
[----:B--2---:R-:W-:-:S04]  /*13430*/  @!P3 IMAD.WIDE R12, R19, 0x4, R14 ;  /* 0x00000004130cb825 */ /* 0x004fc800078e020e */
[----:B------:R-:W-:Y:S01]  /*13440*/  @!P1 IMAD.WIDE R18, R21, 0x4, R14 ;  /* 0x0000000415129825 */ /* 0x000fe200078e020e */
[----:B------:R-:W-:Y:S01]  /*13450*/  IADD3 R21, R11, 0xa8, RZ ;  /* 0x000000a80b157810 */ /* 0x000fe20007ffe0ff */
[----:B------:R1:W-:Y:S01]  /*13460*/  @!P3 ST.E.64 [R12.64], R64 ;  /* 0x000000400c00b985 */ /* 0x0003e2000c101b12 */
[----:B------:R-:W-:Y:S02]  /*13470*/  ISETP.GE.AND P3, PT, R20, c[0x0][0x3c8], PT ;  /* 0x0000f20014007a0c */ /* 0x000fe40003f66270 */
[----:B------:R-:W-:Y:S01]  /*13480*/  ISETP.GE.AND P4, PT, R21, c[0x0][0x3c8], PT ;  /* 0x0000f20015007a0c */ /* 0x000fe20003f86270 */
[----:B------:R2:W-:Y:S01]  /*13490*/  @!P2 ST.E.64 [R16.64], R68 ;  /* 0x000000441000a985 */ /* 0x0005e2000c101b12 */
[----:B------:R-:W-:-:S03]  /*134a0*/  ISETP.GE.AND P2, PT, R0, c[0x0][0x3c8], PT ;  /* 0x0000f20000007a0c */ /* 0x000fc60003f46270 */
[----:B------:R3:W-:Y:S01]  /*134b0*/  @!P1 ST.E.64 [R18.64], R72 ;  /* 0x0000004812009985 */ /* 0x0007e2000c101b12 */
[----:B------:R-:W-:-:S03]  /*134c0*/  ISETP.GE.AND P1, PT, R22, c[0x0][0x3c8], PT ;  /* 0x0000f20016007a0c */ /* 0x000fc60003f26270 */
[----:B------:R4:W-:Y:S01]  /*134d0*/  @!P0 ST.E.64 [R6.64], R76 ;  /* 0x0000004c06008985 */ /* 0x0009e2000c101b12 */
[----:B------:R-:W-:Y:S02]  /*134e0*/  ISETP.GE.AND P0, PT, R4, c[0x0][0x3c8], PT ;  /* 0x0000f20004007a0c */ /* 0x000fe40003f06270 */
[----:B------:R-:W-:Y:S02]  /*134f0*/  @!P3 LEA.HI R20, R20, R20, RZ, 0x1 ;  /* 0x000000141414b211 */ /* 0x000fe400078f08ff */
[----:B------:R-:W-:Y:S02]  /*13500*/  @!P4 LEA.HI R21, R21, R21, RZ, 0x1 ;  /* 0x000000151515c211 */ /* 0x000fe400078f08ff */
[----:B------:R-:W-:Y:S02]  /*13510*/  @!P2 LEA.HI R0, R0, R0, RZ, 0x1 ;  /* 0x000000000000a211 */ /* 0x000fe400078f08ff */
[----:B------:R-:W-:Y:S02]  /*13520*/  @!P4 LOP3.LUT R21, R21, 0xfffffffe, RZ, 0xc0, !PT ;  /* 0xfffffffe1515c812 */ /* 0x000fe400078ec0ff */
[----:B------:R-:W-:-:S03]  /*13530*/  @!P1 LEA.HI R22, R22, R22, RZ, 0x1 ;  /* 0x0000001616169211 */ /* 0x000fc600078f08ff */
[----:B------:R-:W-:Y:S01]  /*13540*/  @!P0 LEA.HI R4, R4, R4, RZ, 0x1 ;  /* 0x0000000404048211 */ /* 0x000fe200078f08ff */
[--C-:B-1----:R-:W-:Y:S01]  /*13550*/  @!P5 IMAD.WIDE R12, R23, 0x4, R14.reuse ;  /* 0x00000004170cd825 */ /* 0x102fe200078e020e */
[----:B------:R-:W-:Y:S02]  /*13560*/  IADD3 R23, R11, 0xe0, RZ ;  /* 0x000000e00b177810 */ /* 0x000fe40007ffe0ff */
[----:B--2---:R-:W-:Y:S02]  /*13570*/  @!P3 LOP3.LUT R17, R20, 0xfffffffe, RZ, 0xc0, !PT ;  /* 0xfffffffe1411b812 */ /* 0x004fe400078ec0ff */
[----:B------:R1:W-:Y:S01]  /*13580*/  @!P5 ST.E.64 [R12.64], R80 ;  /* 0x000000500c00d985 */ /* 0x0003e2000c101b12 */
[----:B------:R-:W-:Y:S01]  /*13590*/  @!P4 IMAD.WIDE R20, R21, 0x4, R14 ;  /* 0x000000041514c825 */ /* 0x000fe200078e020e */
[----:B---3--:R-:W-:-:S03]  /*135a0*/  @!P1 LOP3.LUT R19, R22, 0xfffffffe, RZ, 0xc0, !PT ;  /* 0xfffffffe16139812 */ /* 0x008fc600078ec0ff */
[--C-:B------:R-:W-:Y:S01]  /*135b0*/  @!P3 IMAD.WIDE R16, R17, 0x4, R14.reuse ;  /* 0x000000041110b825 */ /* 0x100fe200078e020e */
[----:B------:R-:W-:Y:S02]  /*135c0*/  IADD3 R22, R11, 0xe8, RZ ;  /* 0x000000e80b167810 */ /* 0x000fe40007ffe0ff */
[----:B----4-:R-:W-:Y:S01]  /*135d0*/  @!P6 LOP3.LUT R7, R8, 0xfffffffe, RZ, 0xc0, !PT ;  /* 0xfffffffe0807e812 */ /* 0x010fe200078ec0ff */
[----:B------:R-:W-:Y:S01]  /*135e0*/  @!P1 IMAD.WIDE R18, R19, 0x4, R14 ;  /* 0x0000000413129825 */ /* 0x000fe200078e020e */
[----:B------:R-:W-:-:S03]  /*135f0*/  IADD3 R8, R11, 0xf8, RZ ;  /* 0x000000f80b087810 */ /* 0x000fc60007ffe0ff */
[----:B------:R-:W-:-:S05]  /*13600*/  @!P6 IMAD.WIDE R6, R7, 0x4, R14 ;  /* 0x000000040706e825 */ /* 0x000fca00078e020e */
[----:B------:R2:W-:Y:S04]  /*13610*/  @!P6 ST.E.64 [R6.64], R84 ;  /* 0x000000540600e985 */ /* 0x0005e8000c101b12 */
[----:B------:R3:W-:Y:S04]  /*13620*/  @!P4 ST.E.64 [R20.64], R88 ;  /* 0x000000581400c985 */ /* 0x0007e8000c101b12 */
[----:B------:R-:W-:Y:S01]  /*13630*/  @!P3 ST.E.64 [R16.64], R92 ;  /* 0x0000005c1000b985 */ /* 0x000fe2000c101b12 */
[----:B------:R-:W-:Y:S02]  /*13640*/  ISETP.GE.AND P3, PT, R23, c[0x0][0x3c8], PT ;  /* 0x0000f20017007a0c */ /* 0x000fe40003f66270 */
[----:B-1----:R-:W-:-:S02]  /*13650*/  @!P2 LOP3.LUT R13, R0, 0xfffffffe, RZ, 0xc0, !PT ;  /* 0xfffffffe000da812 */ /* 0x002fc400078ec0ff */
[----:B------:R-:W-:-:S03]  /*13660*/  IADD3 R0, R11, 0xd0, RZ ;  /* 0x000000d00b007810 */ /* 0x000fc60007ffe0ff */
[----:B------:R-:W-:Y:S01]  /*13670*/  @!P2 IMAD.WIDE R12, R13, 0x4, R14 ;  /* 0x000000040d0ca825 */ /* 0x000fe200078e020e */
[----:B------:R-:W-:-:S04]  /*13680*/  ISETP.GE.AND P5, PT, R0, c[0x0][0x3c8], PT ;  /* 0x0000f20000007a0c */ /* 0x000fc80003fa6270 */
[----:B------:R1:W-:Y:S01]  /*13690*/  @!P2 ST.E.64 [R12.64], R96 ;  /* 0x000000600c00a985 */ /* 0x0003e2000c101b12 */
[----:B------:R-:W-:Y:S02]  /*136a0*/  ISETP.GE.AND P2, PT, R22, c[0x0][0x3c8], PT ;  /* 0x0000f20016007a0c */ /* 0x000fe40003f46270 */
[----:B------:R-:W-:Y:S01]  /*136b0*/  @!P3 LEA.HI R23, R23, R23, RZ, 0x1 ;  /* 0x000000171717b211 */ /* 0x000fe200078f08ff */
[----:B------:R4:W-:Y:S03]  /*136c0*/  @!P1 ST.E.64 [R18.64], R100 ;  /* 0x0000006412009985 */ /* 0x0009e6000c101b12 */
[----:B------:R-:W-:Y:S02]  /*136d0*/  @!P3 LOP3.LUT R23, R23, 0xfffffffe, RZ, 0xc0, !PT ;  /* 0xfffffffe1717b812 */ /* 0x000fe400078ec0ff */
[----:B--2---:R-:W-:Y:S02]  /*136e0*/  @!P0 LOP3.LUT R7, R4, 0xfffffffe, RZ, 0xc0, !PT ;  /* 0xfffffffe04078812 */ /* 0x004fe400078ec0ff */
[----:B------:R-:W-:-:S02]  /*136f0*/  IADD3 R4, R11, 0xd8, RZ ;  /* 0x000000d80b047810 */ /* 0x000fc40007ffe0ff */
[----:B---3--:R-:W-:Y:S01]  /*13700*/  IADD3 R20, R11, 0xf0, RZ ;  /* 0x000000f00b147810 */ /* 0x008fe20007ffe0ff */
[----:B------:R-:W-:Y:S01]  /*13710*/  @!P0 IMAD.WIDE R6, R7, 0x4, R14 ;  /* 0x0000000407068825 */ /* 0x000fe200078e020e */
[----:B------:R-:W-:Y:S02]  /*13720*/  ISETP.GE.AND P4, PT, R4, c[0x0][0x3c8], PT ;  /* 0x0000f20004007a0c */ /* 0x000fe40003f86270 */
[----:B------:R-:W-:Y:S02]  /*13730*/  ISETP.GE.AND P1, PT, R20, c[0x0][0x3c8], PT ;  /* 0x0000f20014007a0c */ /* 0x000fe40003f26270 */
[----:B------:R2:W-:Y:S01]  /*13740*/  @!P0 ST.E.64 [R6.64], R104 ;  /* 0x0000006806008985 */ /* 0x0005e2000c101b12 */
[----:B------:R-:W-:Y:S02]  /*13750*/  ISETP.GE.AND P0, PT, R8, c[0x0][0x3c8], PT ;  /* 0x0000f20008007a0c */ /* 0x000fe40003f06270 */
[----:B------:R-:W-:Y:S02]  /*13760*/  @!P5 LEA.HI R0, R0, R0, RZ, 0x1 ;  /* 0x000000000000d211 */ /* 0x000fe400078f08ff */
[----:B------:R-:W-:-:S04]  /*13770*/  @!P2 LEA.HI R22, R22, R22, RZ, 0x1 ;  /* 0x000000161616a211 */ /* 0x000fc800078f08ff */
[----:B------:R-:W-:Y:S02]  /*13780*/  @!P4 LEA.HI R4, R4, R4, RZ, 0x1 ;  /* 0x000000040404c211 */ /* 0x000fe400078f08ff */
[----:B------:R-:W-:Y:S02]  /*13790*/  @!P1 LEA.HI R20, R20, R20, RZ, 0x1 ;  /* 0x0000001414149211 */ /* 0x000fe400078f08ff */
[----:B-1----:R-:W-:Y:S02]  /*137a0*/  @!P4 LOP3.LUT R13, R4, 0xfffffffe, RZ, 0xc0, !PT ;  /* 0xfffffffe040dc812 */ /* 0x002fe400078ec0ff */
[----:B------:R-:W-:Y:S02]  /*137b0*/  @!P0 LEA.HI R8, R8, R8, RZ, 0x1 ;  /* 0x0000000808088211 */ /* 0x000fe400078f08ff */
[----:B------:R-:W-:Y:S01]  /*137c0*/  @!P2 LOP3.LUT R17, R22, 0xfffffffe, RZ, 0xc0, !PT ;  /* 0xfffffffe1611a812 */ /* 0x000fe200078ec0ff */
[----:B------:R-:W-:Y:S01]  /*137d0*/  @!P4 IMAD.WIDE R12, R13, 0x4, R14 ;  /* 0x000000040d0cc825 */ /* 0x000fe200078e020e */
[----:B----4-:R-:W-:-:S02]  /*137e0*/  @!P1 LOP3.LUT R19, R20, 0xfffffffe, RZ, 0xc0, !PT ;  /* 0xfffffffe14139812 */ /* 0x010fc400078ec0ff */
[----:B------:R-:W-:Y:S01]  /*137f0*/  @!P0 LOP3.LUT R21, R8, 0xfffffffe, RZ, 0xc0, !PT ;  /* 0xfffffffe08158812 */ /* 0x000fe200078ec0ff */
[----:B------:R-:W-:-:S04]  /*13800*/  @!P3 IMAD.WIDE R22, R23, 0x4, R14 ;  /* 0x000000041716b825 */ /* 0x000fc800078e020e */
[----:B------:R-:W-:Y:S01]  /*13810*/  @!P2 IMAD.WIDE R16, R17, 0x4, R14 ;  /* 0x000000041110a825 */ /* 0x000fe200078e020e */
[----:B--2---:R-:W-:-:S03]  /*13820*/  @!P5 LOP3.LUT R7, R0, 0xfffffffe, RZ, 0xc0, !PT ;  /* 0xfffffffe0007d812 */ /* 0x004fc600078ec0ff */
[----:B------:R-:W-:-:S04]  /*13830*/  @!P1 IMAD.WIDE R18, R19, 0x4, R14 ;  /* 0x0000000413129825 */ /* 0x000fc800078e020e */
[----:B------:R-:W-:-:S04]  /*13840*/  @!P5 IMAD.WIDE R6, R7, 0x4, R14 ;  /* 0x000000040706d825 */ /* 0x000fc800078e020e */
[----:B------:R-:W-:Y:S01]  /*13850*/  @!P0 IMAD.WIDE R14, R21, 0x4, R14 ;  /* 0x00000004150e8825 */ /* 0x000fe200078e020e */
[----:B------:R1:W-:Y:S04]  /*13860*/  @!P5 ST.E.64 [R6.64], R108 ;  /* 0x0000006c0600d985 */ /* 0x0003e8000c101b12 */
[----:B------:R1:W-:Y:S04]  /*13870*/  @!P4 ST.E.64 [R12.64], R112 ;  /* 0x000000700c00c985 */ /* 0x0003e8000c101b12 */
[----:B------:R1:W-:Y:S04]  /*13880*/  @!P3 ST.E.64 [R22.64], R116 ;  /* 0x000000741600b985 */ /* 0x0003e8000c101b12 */
[----:B------:R1:W-:Y:S04]  /*13890*/  @!P2 ST.E.64 [R16.64], R120 ;  /* 0x000000781000a985 */ /* 0x0003e8000c101b12 */
[----:B------:R1:W-:Y:S04]  /*138a0*/  @!P1 ST.E.64 [R18.64], R124 ;  /* 0x0000007c12009985 */ /* 0x0003e8000c101b12 */
[----:B------:R1:W-:Y:S02]  /*138b0*/  @!P0 ST.E.64 [R14.64], R128 ;  /* 0x000000800e008985 */ /* 0x0003e4000c101b12 */
.L_x_2017:
[----:B------:R-:W-:Y:S05]  /*138c0*/  BSYNC B0 ;  /* 0x0000000000007941 */ /* 0x000fea0003800000 */
.L_x_2016:
[----:B------:R-:W-:Y:S01]  /*138d0*/  ISETP.NE.AND P0, PT, R5, RZ, PT ;  /* 0x000000ff0500720c */ /* 0x000fe20003f05270 */
[----:B-1----:R1:W3:Y:S04]  /*138e0*/  SHFL.IDX PT, R13, R10, 0x1, 0x1c1f ;  /* 0x003c1f000a0d7f89 */ /* 0x0022e800000e0000 */
[----:B------:R1:W4:Y:S08]  /*138f0*/  SHFL.IDX PT, R12, R9, 0x1, 0x1c1f ;  /* 0x003c1f00090c7f89 */ /* 0x00033000000e0000 */
        /* <DEDUP_REMOVED lines=12> */
[--C-:B-1-34-:R-:W-:Y:S01]  /*139c0*/  @!P2 IMAD.WIDE R8, R11, 0x4, R12.reuse ;  /* 0x000000040b08a825 */ /* 0x11afe200078e020c */
[----:B------:R-:W-:Y:S02]  /*139d0*/  @!P1 LOP3.LUT R6, R6, 0xfffffffe, RZ, 0xc0, !PT ;  /* 0xfffffffe06069812 */ /* 0x000fe400078ec0ff */
[----:B------:R-:W-:Y:S02]  /*139e0*/  @!P0 LOP3.LUT R5, R5, 0xfffffffe, RZ, 0xc0, !PT ;  /* 0xfffffffe05058812 */ /* 0x000fe400078ec0ff */
[C---:B------:R-:W-:Y:S01]  /*139f0*/  IADD3 R18, R11.reuse, 0x28, RZ ;  /* 0x000000280b127810 */ /* 0x040fe20007ffe0ff */
[--C-:B------:R-:W-:Y:S01]  /*13a00*/  @!P1 IMAD.WIDE R6, R6, 0x4, R12.reuse ;  /* 0x0000000406069825 */ /* 0x100fe200078e020c */
[C---:B------:R-:W-:Y:S01]  /*13a10*/  IADD3 R17, R11.reuse, 0x30, RZ ;  /* 0x000000300b117810 */ /* 0x040fe20007ffe0ff */
[----:B------:R1:W-:Y:S01]  /*13a20*/  @!P2 ST.E.64 [R8.64], R162 ;  /* 0x000000a20800a985 */ /* 0x0003e2000c101b12 */
[----:B------:R-:W-:Y:S01]  /*13a30*/  IADD3 R16, R11, 0x38, RZ ;  /* 0x000000380b107810 */ /* 0x000fe20007ffe0ff */
[----:B--2---:R-:W-:Y:S01]  /*13a40*/  @!P0 IMAD.WIDE R14, R5, 0x4, R12 ;  /* 0x00000004050e8825 */ /* 0x004fe200078e020c */
[C---:B------:R-:W-:Y:S01]  /*13a50*/  IADD3 R10, R11.reuse, 0x40, RZ ;  /* 0x000000400b0a7810 */ /* 0x040fe20007ffe0ff */
[----:B------:R2:W-:Y:S01]  /*13a60*/  @!P1 ST.E.64 [R6.64], R134 ;  /* 0x0000008606009985 */ /* 0x0005e2000c101b12 */
[----:B------:R-:W-:-:S02]  /*13a70*/  IADD3 R5, R11, 0x48, RZ ;  /* 0x000000480b057810 */ /* 0x000fc40007ffe0ff */
[----:B------:R-:W-:Y:S01]  /*13a80*/  ISETP.GE.AND P4, PT, R18, c[0x0][0x3c8], PT ;  /* 0x0000f20012007a0c */ /* 0x000fe20003f86270 */
[----:B------:R3:W-:Y:S01]  /*13a90*/  @!P0 ST.E.64 [R14.64], R138 ;  /* 0x0000008a0e008985 */ /* 0x0007e2000c101b12 */
[----:B------:R-:W-:Y:S02]  /*13aa0*/  ISETP.GE.AND P3, PT, R17, c[0x0][0x3c8], PT ;  /* 0x0000f20011007a0c */ /* 0x000fe40003f66270 */
[----:B------:R-:W-:Y:S02]  /*13ab0*/  ISETP.GE.AND P2, PT, R16, c[0x0][0x3c8], PT ;  /* 0x0000f20010007a0c */ /* 0x000fe40003f46270 */
[----:B------:R-:W-:Y:S02]  /*13ac0*/  ISETP.GE.AND P1, PT, R10, c[0x0][0x3c8], PT ;  /* 0x0000f2000a007a0c */ /* 0x000fe40003f26270 */
[----:B------:R-:W-:Y:S02]  /*13ad0*/  @!P6 LEA.HI R4, R4, R4, RZ, 0x1 ;  /* 0x000000040404e211 */ /* 0x000fe400078f08ff */
[----:B------:R-:W-:-:S02]  /*13ae0*/  ISETP.GE.AND P0, PT, R5, c[0x0][0x3c8], PT ;  /* 0x0000f20005007a0c */ /* 0x000fc40003f06270 */
[----:B------:R-:W-:Y:S02]  /*13af0*/  @!P5 LEA.HI R0, R0, R0, RZ, 0x1 ;  /* 0x000000000000d211 */ /* 0x000fe400078f08ff */
[----:B------:R-:W-:Y:S02]  /*13b00*/  @!P4 LEA.HI R18, R18, R18, RZ, 0x1 ;  /* 0x000000121212c211 */ /* 0x000fe400078f08ff */
[----:B------:R-:W-:Y:S02]  /*13b10*/  @!P3 LEA.HI R17, R17, R17, RZ, 0x1 ;  /* 0x000000111111b211 */ /* 0x000fe400078f08ff */
[----:B------:R-:W-:Y:S02]  /*13b20*/  @!P2 LEA.HI R16, R16, R16, RZ, 0x1 ;  /* 0x000000101010a211 */ /* 0x000fe400078f08ff */
[----:B------:R-:W-:Y:S02]  /*13b30*/  @!P1 LEA.HI R10, R10, R10, RZ, 0x1 ;  /* 0x0000000a0a0a9211 */ /* 0x000fe400078f08ff */
[----:B-1----:R-:W-:-:S02]  /*13b40*/  @!P5 LOP3.LUT R9, R0, 0xfffffffe, RZ, 0xc0, !PT ;  /* 0xfffffffe0009d812 */ /* 0x002fc400078ec0ff */
[----:B------:R-:W-:Y:S02]  /*13b50*/  IADD3 R0, R11, 0x58, RZ ;  /* 0x000000580b007810 */ /* 0x000fe40007ffe0ff */
[----:B--2---:R-:W-:Y:S01]  /*13b60*/  @!P6 LOP3.LUT R7, R4, 0xfffffffe, RZ, 0xc0, !PT ;  /* 0xfffffffe0407e812 */ /* 0x004fe200078ec0ff */
[--C-:B------:R-:W-:Y:S01]  /*13b70*/  @!P5 IMAD.WIDE R8, R9, 0x4, R12.reuse ;  /* 0x000000040908d825 */ /* 0x100fe200078e020c */
[----:B------:R-:W-:Y:S02]  /*13b80*/  IADD3 R4, R11, 0x50, RZ ;  /* 0x000000500b047810 */ /* 0x000fe40007ffe0ff */
[----:B------:R-:W-:Y:S01]  /*13b90*/  @!P0 LEA.HI R5, R5, R5, RZ, 0x1 ;  /* 0x0000000505058211 */ /* 0x000fe200078f08ff */
[----:B------:R-:W-:Y:S01]  /*13ba0*/  @!P6 IMAD.WIDE R6, R7, 0x4, R12 ;  /* 0x000000040706e825 */ /* 0x000fe200078e020c */
[----:B---3--:R-:W-:Y:S02]  /*13bb0*/  @!P4 LOP3.LUT R15, R18, 0xfffffffe, RZ, 0xc0, !PT ;  /* 0xfffffffe120fc812 */ /* 0x008fe400078ec0ff */
[----:B------:R-:W-:-:S02]  /*13bc0*/  @!P3 LOP3.LUT R17, R17, 0xfffffffe, RZ, 0xc0, !PT ;  /* 0xfffffffe1111b812 */ /* 0x000fc400078ec0ff */
[----:B------:R1:W-:Y:S01]  /*13bd0*/  @!P6 ST.E.64 [R6.64], R142 ;  /* 0x0000008e0600e985 */ /* 0x0003e2000c101b12 */
[----:B------:R-:W-:Y:S01]  /*13be0*/  ISETP.GE.AND P6, PT, R4, c[0x0][0x3c8], PT ;  /* 0x0000f20004007a0c */ /* 0x000fe20003fc6270 */
[--C-:B------:R-:W-:Y:S01]  /*13bf0*/  @!P4 IMAD.WIDE R14, R15, 0x4, R12.reuse ;  /* 0x000000040f0ec825 */ /* 0x100fe200078e020c */
[----:B------:R-:W-:Y:S01]  /*13c00*/  @!P0 LOP3.LUT R5, R5, 0xfffffffe, RZ, 0xc0, !PT ;  /* 0xfffffffe05058812 */ /* 0x000fe200078ec0ff */
[----:B------:R2:W-:Y:S01]  /*13c10*/  @!P5 ST.E.64 [R8.64], R146 ;  /* 0x000000920800d985 */ /* 0x0005e2000c101b12 */
[----:B------:R-:W-:Y:S02]  /*13c20*/  ISETP.GE.AND P5, PT, R0, c[0x0][0x3c8], PT ;  /* 0x0000f20000007a0c */ /* 0x000fe40003fa6270 */
[----:B------:R-:W-:Y:S01]  /*13c30*/  IADD3 R22, R11, 0x60, RZ ;  /* 0x000000600b167810 */ /* 0x000fe20007ffe0ff */
[----:B------:R-:W-:Y:S01]  /*13c40*/  @!P0 IMAD.WIDE R18, R5, 0x4, R12 ;  /* 0x0000000405128825 */ /* 0x000fe200078e020c */
[C---:B------:R-:W-:Y:S01]  /*13c50*/  IADD3 R21, R11.reuse, 0x68, RZ ;  /* 0x000000680b157810 */ /* 0x040fe20007ffe0ff */
[----:B------:R3:W-:Y:S01]  /*13c60*/  @!P4 ST.E.64 [R14.64], R150 ;  /* 0x000000960e00c985 */ /* 0x0007e2000c101b12 */
[----:B------:R-:W-:-:S02]  /*13c70*/  IADD3 R20, R11, 0x70, RZ ;  /* 0x000000700b147810 */ /* 0x000fc40007ffe0ff */
[----:B------:R-:W-:Y:S02]  /*13c80*/  IADD3 R5, R11, 0x80, RZ ;  /* 0x000000800b057810 */ /* 0x000fe40007ffe0ff */
[----:B------:R-:W-:Y:S02]  /*13c90*/  ISETP.GE.AND P4, PT, R22, c[0x0][0x3c8], PT ;  /* 0x0000f20016007a0c */ /* 0x000fe40003f86270 */
[----:B------:R-:W-:Y:S02]  /*13ca0*/  @!P6 LEA.HI R4, R4, R4, RZ, 0x1 ;  /* 0x000000040404e211 */ /* 0x000fe400078f08ff */
[----:B------:R-:W-:-:S09]  /*13cb0*/  @!P5 LEA.HI R0, R0, R0, RZ, 0x1 ;  /* 0x000000000000d211 */ /* 0x000fd200078f08ff */
[----:B------:R-:W-:Y:S02]  /*13cc0*/  @!P4 LEA.HI R22, R22, R22, RZ, 0x1 ;  /* 0x000000161616c211 */ /* 0x000fe400078f08ff */
[----:B-1----:R-:W-:Y:S01]  /*13cd0*/  @!P2 LOP3.LUT R7, R16, 0xfffffffe, RZ, 0xc0, !PT ;  /* 0xfffffffe1007a812 */ /* 0x002fe200078ec0ff */
[----:B------:R-:W-:Y:S01]  /*13ce0*/  @!P3 IMAD.WIDE R16, R17, 0x4, R12 ;  /* 0x000000041110b825 */ /* 0x000fe200078e020c */
[----:B--2---:R-:W-:-:S03]  /*13cf0*/  @!P1 LOP3.LUT R9, R10, 0xfffffffe, RZ, 0xc0, !PT ;  /* 0xfffffffe0a099812 */ /* 0x004fc600078ec0ff */
[--C-:B------:R-:W-:Y:S01]  /*13d00*/  @!P2 IMAD.WIDE R6, R7, 0x4, R12.reuse ;  /* 0x000000040706a825 */ /* 0x100fe200078e020c */
[----:B------:R-:W-:Y:S01]  /*13d10*/  IADD3 R10, R11, 0x78, RZ ;  /* 0x000000780b0a7810 */ /* 0x000fe20007ffe0ff */
[----:B------:R1:W-:Y:S01]  /*13d20*/  @!P3 ST.E.64 [R16.64], R154 ;  /* 0x0000009a1000b985 */ /* 0x0003e2000c101b12 */
[----:B------:R-:W-:Y:S01]  /*13d30*/  ISETP.GE.AND P3, PT, R21, c[0x0][0x3c8], PT ;  /* 0x0000f20015007a0c */ /* 0x000fe20003f66270 */
[--C-:B------:R-:W-:Y:S01]  /*13d40*/  @!P1 IMAD.WIDE R8, R9, 0x4, R12.reuse ;  /* 0x0000000409089825 */ /* 0x100fe200078e020c */
[----:B---3--:R-:W-:Y:S01]  /*13d50*/  @!P4 LOP3.LUT R15, R22, 0xfffffffe, RZ, 0xc0, !PT ;  /* 0xfffffffe160fc812 */ /* 0x008fe200078ec0ff */
[----:B------:R2:W-:Y:S01]  /*13d60*/  @!P2 ST.E.64 [R6.64], R158 ;  /* 0x0000009e0600a985 */ /* 0x0005e2000c101b12 */
[----:B------:R-:W-:Y:S02]  /*13d70*/  ISETP.GE.AND P2, PT, R20, c[0x0][0x3c8], PT ;  /* 0x0000f20014007a0c */ /* 0x000fe40003f46270 */
[----:B------:R-:W-:Y:S01]  /*13d80*/  IADD3 R22, R11, 0x98, RZ ;  /* 0x000000980b167810 */ /* 0x000fe20007ffe0ff */
[----:B------:R3:W-:Y:S01]  /*13d90*/  @!P1 ST.E.64 [R8.64], R38 ;  /* 0x0000002608009985 */ /* 0x0007e2000c101b12 */
[----:B------:R-:W-:Y:S01]  /*13da0*/  ISETP.GE.AND P1, PT, R10, c[0x0][0x3c8], PT ;  /* 0x0000f2000a007a0c */ /* 0x000fe20003f26270 */
[----:B------:R-:W-:-:S02]  /*13db0*/  @!P4 IMAD.WIDE R14, R15, 0x4, R12 ;  /* 0x000000040f0ec825 */ /* 0x000fc400078e020c */
[----:B------:R4:W-:Y:S01]  /*13dc0*/  @!P0 ST.E.64 [R18.64], R42 ;  /* 0x0000002a12008985 */ /* 0x0009e2000c101b12 */
[----:B------:R-:W-:Y:S02]  /*13dd0*/  ISETP.GE.AND P0, PT, R5, c[0x0][0x3c8], PT ;  /* 0x0000f20005007a0c */ /* 0x000fe40003f06270 */
[----:B------:R-:W-:-:S03]  /*13de0*/  @!P3 LEA.HI R21, R21, R21, RZ, 0x1 ;  /* 0x000000151515b211 */ /* 0x000fc600078f08ff */
[----:B------:R-:W-:Y:S02]  /*13df0*/  @!P2 LEA.HI R20, R20, R20, RZ, 0x1 ;  /* 0x000000141414a211 */ /* 0x000fe400078f08ff */
[----:B------:R-:W-:Y:S02]  /*13e00*/  @!P3 LOP3.LUT R21, R21, 0xfffffffe, RZ, 0xc0, !PT ;  /* 0xfffffffe1515b812 */ /* 0x000fe400078ec0ff */
[----:B------:R-:W-:-:S04]  /*13e10*/  @!P1 LEA.HI R10, R10, R10, RZ, 0x1 ;  /* 0x0000000a0a0a9211 */ /* 0x000fc800078f08ff */
[----:B------:R-:W-:Y:S01]  /*13e20*/  @!P0 LEA.HI R5, R5, R5, RZ, 0x1 ;  /* 0x0000000505058211 */ /* 0x000fe200078f08ff */
[----:B-1----:R-:W-:-:S03]  /*13e30*/  @!P3 IMAD.WIDE R16, R21, 0x4, R12 ;  /* 0x000000041510b825 */ /* 0x002fc600078e020c */
[----:B------:R-:W-:Y:S02]  /*13e40*/  @!P0 LOP3.LUT R5, R5, 0xfffffffe, RZ, 0xc0, !PT ;  /* 0xfffffffe05058812 */ /* 0x000fe400078ec0ff */
[C---:B------:R-:W-:Y:S02]  /*13e50*/  IADD3 R21, R11.reuse, 0xa0, RZ ;  /* 0x000000a00b157810 */ /* 0x040fe40007ffe0ff */
[----:B--2---:R-:W-:Y:S02]  /*13e60*/  @!P6 LOP3.LUT R7, R4, 0xfffffffe, RZ, 0xc0, !PT ;  /* 0xfffffffe0407e812 */ /* 0x004fe400078ec0ff */
[----:B------:R-:W-:Y:S02]  /*13e70*/  IADD3 R4, R11, 0x88, RZ ;  /* 0x000000880b047810 */ /* 0x000fe40007ffe0ff */
[----:B---3--:R-:W-:Y:S01]  /*13e80*/  @!P5 LOP3.LUT R9, R0, 0xfffffffe, RZ, 0xc0, !PT ;  /* 0xfffffffe0009d812 */ /* 0x008fe200078ec0ff */
[----:B------:R-:W-:Y:S01]  /*13e90*/  @!P6 IMAD.WIDE R6, R7, 0x4, R12 ;  /* 0x000000040706e825 */ /* 0x000fe200078e020c */
[----:B------:R-:W-:-:S03]  /*13ea0*/  IADD3 R0, R11, 0x90, RZ ;  /* 0x000000900b007810 */ /* 0x000fc60007ffe0ff */
[--C-:B------:R-:W-:Y:S01]  /*13eb0*/  @!P5 IMAD.WIDE R8, R9, 0x4, R12.reuse ;  /* 0x000000040908d825 */ /* 0x100fe200078e020c */
[----:B------:R1:W-:Y:S01]  /*13ec0*/  @!P6 ST.E.64 [R6.64], R46 ;  /* 0x0000002e0600e985 */ /* 0x0003e2000c101b12 */
[----:B------:R-:W-:Y:S02]  /*13ed0*/  ISETP.GE.AND P6, PT, R4, c[0x0][0x3c8], PT ;  /* 0x0000f20004007a0c */ /* 0x000fe40003fc6270 */
[----:B----4-:R-:W-:Y:S01]  /*13ee0*/  @!P0 IMAD.WIDE R18, R5, 0x4, R12 ;  /* 0x0000000405128825 */ /* 0x010fe200078e020c */
[----:B------:R2:W-:Y:S01]  /*13ef0*/  @!P5 ST.E.64 [R8.64], R50 ;  /* 0x000000320800d985 */ /* 0x0005e2000c101b12 */
[----:B------:R-:W-:Y:S02]  /*13f00*/  ISETP.GE.AND P5, PT, R0, c[0x0][0x3c8], PT ;  /* 0x0000f20000007a0c */ /* 0x000fe40003fa6270 */
[----:B------:R-:W-:Y:S01]  /*13f10*/  IADD3 R5, R11, 0xb8, RZ ;  /* 0x000000b80b057810 */ /* 0x000fe20007ffe0ff */
[----:B------:R3:W-:Y:S01]  /*13f20*/  @!P4 ST.E.64 [R14.64], R54 ;  /* 0x000000360e00c985 */ /* 0x0007e2000c101b12 */
[----:B------:R-:W-:-:S03]  /*13f30*/  ISETP.GE.AND P4, PT, R22, c[0x0][0x3c8], PT ;  /* 0x0000f20016007a0c */ /* 0x000fc60003f86270 */
[----:B------:R4:W-:Y:S01]  /*13f40*/  @!P3 ST.E.64 [R16.64], R58 ;  /* 0x0000003a1000b985 */ /* 0x0009e2000c101b12 */
[----:B------:R-:W-:Y:S02]  /*13f50*/  ISETP.GE.AND P3, PT, R21, c[0x0][0x3c8], PT ;  /* 0x0000f20015007a0c */ /* 0x000fe40003f66270 */
[----:B------:R-:W-:-:S03]  /*13f60*/  @!P6 LEA.HI R4, R4, R4, RZ, 0x1 ;  /* 0x000000040404e211 */ /* 0x000fc600078f08ff */
[----:B------:R-:W-:-:S04]  /*13f70*/  @!P5 LEA.HI R0, R0, R0, RZ, 0x1 ;  /* 0x000000000000d211 */ /* 0x000fc800078f08ff */
[----:B------:R-:W-:-:S04]  /*13f80*/  @!P4 LEA.HI R22, R22, R22, RZ, 0x1 ;  /* 0x000000161616c211 */ /* 0x000fc800078f08ff */
[----:B------:R-:W-:Y:S02]  /*13f90*/  @!P3 LEA.HI R21, R21, R21, RZ, 0x1 ;  /* 0x000000151515b211 */ /* 0x000fe400078f08ff */
[----:B-1----:R-:W-:Y:S02]  /*13fa0*/  @!P2 LOP3.LUT R7, R20, 0xfffffffe, RZ, 0xc0, !PT ;  /* 0xfffffffe1407a812 */ /* 0x002fe400078ec0ff */
[----:B------:R-:W-:Y:S02]  /*13fb0*/  IADD3 R20, R11, 0xa8, RZ ;  /* 0x000000a80b147810 */ /* 0x000fe40007ffe0ff */
[----:B--2---:R-:W-:Y:S01]  /*13fc0*/  @!P1 LOP3.LUT R9, R10, 0xfffffffe, RZ, 0xc0, !PT ;  /* 0xfffffffe0a099812 */ /* 0x004fe200078ec0ff */
[--C-:B------:R-:W-:Y:S01]  /*13fd0*/  @!P2 IMAD.WIDE R6, R7, 0x4, R12.reuse ;  /* 0x000000040706a825 */ /* 0x100fe200078e020c */
[----:B------:R-:W-:Y:S02]  /*13fe0*/  IADD3 R10, R11, 0xb0, RZ ;  /* 0x000000b00b0a7810 */ /* 0x000fe40007ffe0ff */
[----:B---3--:R-:W-:Y:S01]  /*13ff0*/  @!P4 LOP3.LUT R15, R22, 0xfffffffe, RZ, 0xc0, !PT ;  /* 0xfffffffe160fc812 */ /* 0x008fe200078ec0ff */
[----:B------:R-:W-:Y:S01]  /*14000*/  @!P1 IMAD.WIDE R8, R9, 0x4, R12 ;  /* 0x0000000409089825 */ /* 0x000fe200078e020c */
[----:B------:R1:W-:Y:S01]  /*14010*/  @!P2 ST.E.64 [R6.64], R62 ;  /* 0x0000003e0600a985 */ /* 0x0003e2000c101b12 */
[----:B------:R-:W-:-:S02]  /*14020*/  ISETP.GE.AND P2, PT, R20, c[0x0][0x3c8], PT ;  /* 0x0000f20014007a0c */ /* 0x000fc40003f46270 */
[----:B------:R-:W-:Y:S01]  /*14030*/  @!P3 LOP3.LUT R21, R21, 0xfffffffe, RZ, 0xc0, !PT ;  /* 0xfffffffe1515b812 */ /* 0x000fe200078ec0ff */
[----:B------:R2:W-:Y:S01]  /*14040*/  @!P1 ST.E.64 [R8.64], R66 ;  /* 0x0000004208009985 */ /* 0x0005e2000c101b12 */
[----:B------:R-:W-:Y:S01]  /*14050*/  ISETP.GE.AND P1, PT, R10, c[0x0][0x3c8], PT ;  /* 0x0000f2000a007a0c */ /* 0x000fe20003f26270 */
[--C-:B------:R-:W-:Y:S01]  /*14060*/  @!P4 IMAD.WIDE R14, R15, 0x4, R12.reuse ;  /* 0x000000040f0ec825 */ /* 0x100fe200078e020c */
[----:B------:R-:W-:Y:S01]  /*14070*/  IADD3 R22, R11, 0xd0, RZ ;  /* 0x000000d00b167810 */ /* 0x000fe20007ffe0ff */
[----:B------:R3:W-:Y:S01]  /*14080*/  @!P0 ST.E.64 [R18.64], R70 ;  /* 0x0000004612008985 */ /* 0x0007e2000c101b12 */
[----:B------:R-:W-:Y:S01]  /*14090*/  ISETP.GE.AND P0, PT, R5, c[0x0][0x3c8], PT ;  /* 0x0000f20005007a0c */ /* 0x000fe20003f06270 */
[----:B----4-:R-:W-:Y:S01]  /*140a0*/  @!P3 IMAD.WIDE R16, R21, 0x4, R12 ;  /* 0x000000041510b825 */ /* 0x010fe200078e020c */
[----:B------:R-:W-:-:S03]  /*140b0*/  IADD3 R21, R11, 0xd8, RZ ;  /* 0x000000d80b157810 */ /* 0x000fc60007ffe0ff */
[----:B------:R-:W-:-:S04]  /*140c0*/  @!P2 LEA.HI R20, R20, R20, RZ, 0x1 ;  /* 0x000000141414a211 */ /* 0x000fc800078f08ff */
[----:B------:R-:W-:-:S04]  /*140d0*/  @!P1 LEA.HI R10, R10, R10, RZ, 0x1 ;  /* 0x0000000a0a0a9211 */ /* 0x000fc800078f08ff */
[----:B------:R-:W-:-:S04]  /*140e0*/  @!P0 LEA.HI R5, R5, R5, RZ, 0x1 ;  /* 0x0000000505058211 */ /* 0x000fc800078f08ff */
[----:B------:R-:W-:Y:S02]  /*140f0*/  @!P0 LOP3.LUT R5, R5, 0xfffffffe, RZ, 0xc0, !PT ;  /* 0xfffffffe05058812 */ /* 0x000fe400078ec0ff */
[----:B-1----:R-:W-:Y:S02]  /*14100*/  @!P6 LOP3.LUT R7, R4, 0xfffffffe, RZ, 0xc0, !PT ;  /* 0xfffffffe0407e812 */ /* 0x002fe400078ec0ff */
[----:B------:R-:W-:Y:S02]  /*14110*/  IADD3 R4, R11, 0xc0, RZ ;  /* 0x000000c00b047810 */ /* 0x000fe40007ffe0ff */
[----:B--2---:R-:W-:Y:S01]  /*14120*/  @!P5 LOP3.LUT R9, R0, 0xfffffffe, RZ, 0xc0, !PT ;  /* 0xfffffffe0009d812 */ /* 0x004fe200078ec0ff */
[----:B------:R-:W-:Y:S01]  /*14130*/  @!P6 IMAD.WIDE R6, R7, 0x4, R12 ;  /* 0x000000040706e825 */ /* 0x000fe200078e020c */
[----:B------:R-:W-:-:S03]  /*14140*/  IADD3 R0, R11, 0xc8, RZ ;  /* 0x000000c80b007810 */ /* 0x000fc60007ffe0ff */
[--C-:B------:R-:W-:Y:S01]  /*14150*/  @!P5 IMAD.WIDE R8, R9, 0x4, R12.reuse ;  /* 0x000000040908d825 */ /* 0x100fe200078e020c */
[----:B------:R1:W-:Y:S01]  /*14160*/  @!P6 ST.E.64 [R6.64], R74 ;  /* 0x0000004a0600e985 */ /* 0x0003e2000c101b12 */
[----:B------:R-:W-:Y:S02]  /*14170*/  ISETP.GE.AND P6, PT, R4, c[0x0][0x3c8], PT ;  /* 0x0000f20004007a0c */ /* 0x000fe40003fc6270 */
[----:B---3--:R-:W-:Y:S01]  /*14180*/  @!P0 IMAD.WIDE R18, R5, 0x4, R12 ;  /* 0x0000000405128825 */ /* 0x008fe200078e020c */
        /* <DEDUP_REMOVED lines=20> */
[----:B------:R-:W-:Y:S01]  /*142d0*/  @!P6 IMAD.WIDE R2, R3, 0x4, R12 ;  /* 0x000000040302e825 */ /* 0x000fe200078e020c */
[----:B------:R2:W-:Y:S01]  /*142e0*/  @!P1 ST.E.64 [R8.64], R94 ;  /* 0x0000005e08009985 */ /* 0x0005e2000c101b12 */
[----:B------:R-:W-:Y:S02]  /*142f0*/  ISETP.GE.AND P1, PT, R10, c[0x0][0x3c8], PT ;  /* 0x0000f2000a007a0c */ /* 0x000fe40003f26270 */
[----:B------:R-:W-:Y:S01]  /*14300*/  @!P3 LOP3.LUT R21, R21, 0xfffffffe, RZ, 0xc0, !PT ;  /* 0xfffffffe1515b812 */ /* 0x000fe200078ec0ff */
[----:B------:R-:W-:Y:S01]  /*14310*/  @!P0 ST.E.64 [R18.64], R98 ;  /* 0x0000006212008985 */ /* 0x000fe2000c101b12 */
[----:B------:R-:W-:Y:S02]  /*14320*/  ISETP.GE.AND P0, PT, R5, c[0x0][0x3c8], PT ;  /* 0x0000f20005007a0c */ /* 0x000fe40003f06270 */
[----:B------:R-:W-:Y:S01]  /*14330*/  IADD3 R11, R11, 0xf8, RZ ;  /* 0x000000f80b0b7810 */ /* 0x000fe20007ffe0ff */
[----:B------:R3:W-:Y:S02]  /*14340*/  @!P6 ST.E.64 [R2.64], R102 ;  /* 0x000000660200e985 */ /* 0x0007e4000c101b12 */
[----:B------:R-:W-:-:S04]  /*14350*/  @!P2 LEA.HI R20, R20, R20, RZ, 0x1 ;  /* 0x000000141414a211 */ /* 0x000fc800078f08ff */
[----:B------:R-:W-:Y:S02]  /*14360*/  @!P1 LEA.HI R10, R10, R10, RZ, 0x1 ;  /* 0x0000000a0a0a9211 */ /* 0x000fe400078f08ff */
[----:B------:R-:W-:Y:S02]  /*14370*/  @!P2 LOP3.LUT R15, R20, 0xfffffffe, RZ, 0xc0, !PT ;  /* 0xfffffffe140fa812 */ /* 0x000fe400078ec0ff */
[----:B------:R-:W-:Y:S02]  /*14380*/  @!P0 LEA.HI R5, R5, R5, RZ, 0x1 ;  /* 0x0000000505058211 */ /* 0x000fe400078f08ff */
[----:B----4-:R-:W-:Y:S02]  /*14390*/  @!P1 LOP3.LUT R17, R10, 0xfffffffe, RZ, 0xc0, !PT ;  /* 0xfffffffe0a119812 */ /* 0x010fe400078ec0ff */
[----:B------:R-:W-:Y:S02]  /*143a0*/  @!P0 LOP3.LUT R5, R5, 0xfffffffe, RZ, 0xc0, !PT ;  /* 0xfffffffe05058812 */ /* 0x000fe400078ec0ff */
[----:B-1----:R-:W-:-:S03]  /*143b0*/  @!P5 LOP3.LUT R7, R0, 0xfffffffe, RZ, 0xc0, !PT ;  /* 0xfffffffe0007d812 */ /* 0x002fc600078ec0ff */
[----:B------:R-:W-:Y:S01]  /*143c0*/  @!P0 IMAD.WIDE R4, R5, 0x4, R12 ;  /* 0x0000000405048825 */ /* 0x000fe200078e020c */
[----:B--2---:R-:W-:-:S03]  /*143d0*/  @!P4 LOP3.LUT R9, R22, 0xfffffffe, RZ, 0xc0, !PT ;  /* 0xfffffffe1609c812 */ /* 0x004fc600078ec0ff */
[----:B------:R-:W-:-:S05]  /*143e0*/  @!P5 IMAD.WIDE R6, R7, 0x4, R12 ;  /* 0x000000040706d825 */ /* 0x000fca00078e020c */
[----:B------:R1:W-:Y:S01]  /*143f0*/  @!P5 ST.E.64 [R6.64], R106 ;  /* 0x0000006a0600d985 */ /* 0x0003e2000c101b12 */
[----:B---3--:R-:W-:-:S04]  /*14400*/  @!P4 IMAD.WIDE R2, R9, 0x4, R12 ;  /* 0x000000040902c825 */ /* 0x008fc800078e020c */
[--C-:B------:R-:W-:Y:S01]  /*14410*/  @!P2 IMAD.WIDE R8, R15, 0x4, R12.reuse ;  /* 0x000000040f08a825 */ /* 0x100fe200078e020c */
[----:B------:R2:W-:Y:S03]  /*14420*/  @!P4 ST.E.64 [R2.64], R110 ;  /* 0x0000006e0200c985 */ /* 0x0005e6000c101b12 */
[----:B------:R-:W-:-:S04]  /*14430*/  @!P1 IMAD.WIDE R14, R17, 0x4, R12 ;  /* 0x00000004110e9825 */ /* 0x000fc800078e020c */
[----:B-1----:R-:W-:-:S05]  /*14440*/  @!P3 IMAD.WIDE R6, R21, 0x4, R12 ;  /* 0x000000041506b825 */ /* 0x002fca00078e020c */
[----:B------:R2:W-:Y:S04]  /*14450*/  @!P3 ST.E.64 [R6.64], R114 ;  /* 0x000000720600b985 */ /* 0x0005e8000c101b12 */
[----:B------:R2:W-:Y:S04]  /*14460*/  @!P2 ST.E.64 [R8.64], R118 ;  /* 0x000000760800a985 */ /* 0x0005e8000c101b12 */
[----:B------:R2:W-:Y:S04]  /*14470*/  @!P1 ST.E.64 [R14.64], R122 ;  /* 0x0000007a0e009985 */ /* 0x0005e8000c101b12 */
[----:B------:R2:W-:Y:S01]  /*14480*/  @!P0 ST.E.64 [R4.64], R126 ;  /* 0x0000007e04008985 */ /* 0x0005e2000c101b12 */
[----:B------:R-:W-:-:S13]  /*14490*/  ISETP.GE.AND P0, PT, R11, c[0x0][0x3c8], PT ;  /* 0x0000f2000b007a0c */ /* 0x000fda0003f06270 */
[----:B------:R-:W-:Y:S05]  /*144a0*/  @P0 EXIT ;  /* 0x000000000000094d */ /* 0x000fea0003800000 */
[----:B--2---:R-:W-:-:S04]  /*144b0*/  LEA.HI R3, R11, R11, RZ, 0x1 ;  /* 0x0000000b0b037211 */ /* 0x004fc800078f08ff */
[----:B------:R-:W-:-:S05]  /*144c0*/  LOP3.LUT R3, R3, 0xfffffffe, RZ, 0xc0, !PT ;  /* 0xfffffffe03037812 */ /* 0x000fca00078ec0ff */
[----:B------:R-:W-:-:S05]  /*144d0*/  IMAD.WIDE R12, R3, 0x4, R12 ;  /* 0x00000004030c7825 */ /* 0x000fca00078e020c */
[----:B------:R-:W-:Y:S01]  /*144e0*/  ST.E.64 [R12.64], R130 ;  /* 0x000000820c007985 */ /* 0x000fe2000c101b12 */
[----:B------:R-:W-:Y:S05]  /*144f0*/  EXIT ;  /* 0x000000000000794d */ /* 0x000fea0003800000 */
.L_x_2015:
        /* <DEDUP_REMOVED lines=26> */
[----:B------:R-:W-:Y:S01]  /*146a0*/  IMAD.WIDE.U32 R8, R5, c[0x0][0x4d8], R8 ;  /* 0x0001360005087a25 */ /* 0x000fe200078e0008 */
[----:B------:R-:W-:-:S03]  /*146b0*/  IADD3 R4, -R6, RZ, RZ ;  /* 0x000000ff06047210 */ /* 0x000fc60007ffe1ff */
[----:B------:R-:W-:Y:S02]  /*146c0*/  IMAD R0, R0, c[0x0][0x4d8], RZ ;  /* 0x0001360000007a24 */ /* 0x000fe400078e02ff */
[----:B---3--:R-:W-:Y:S02]  /*146d0*/  IMAD R2, R2, c[0x0][0x550], R3 ;  /* 0x0001540002027a24 */ /* 0x008fe400078e0203 */
[----:B------:R-:W-:Y:S02]  /*146e0*/  IMAD R0, R5, c[0x0][0x4dc], R0 ;  /* 0x0001370005007a24 */ /* 0x000fe400078e0200 */
[----:B------:R-:W-:Y:S01]  /*146f0*/  IMAD R4, R4, c[0x0][0x4e8], R7 ;  /* 0x00013a0004047a24 */ /* 0x000fe200078e0207 */
[----:B------:R-:W-:Y:S01]  /*14700*/  SHF.R.S32.HI R3, RZ, 0x1f, R2 ;  /* 0x0000001fff037819 */ /* 0x000fe20000011402 */
[----:B------:R-:W-:Y:S01]  /*14710*/  IMAD.IADD R9, R0, 0x1, R9 ;  /* 0x0000000100097824 */ /* 0x000fe200078e0209 */
[----:B------:R-:W-:-:S03]  /*14720*/  SHF.R.S32.HI R0, RZ, 0x1f, R6 ;  /* 0x0000001fff007819 */ /* 0x000fc60000011406 */
[----:B------:R-:W-:Y:S02]  /*14730*/  IMAD R3, R3, c[0x0][0x4e0], RZ ;  /* 0x0001380003037a24 */ /* 0x000fe400078e02ff */
        /* <DEDUP_REMOVED lines=14> */
.L_x_2018:
        /* <DEDUP_REMOVED lines=14> */
.L_x_3275:


//--------------------- .text._ZN7cutlass13device_kernelIN5flash19enable_sm80_to_sm89INS1_16FlashAttnFwdSm80INS1_25CollectiveMainloopFwdSm80ILi8ELi1ELb0EN4cute5tupleIJNS5_1CILi128EEENS7_ILi64EEENS7_ILi256EEEEEELi256ENS_6half_tEfNS_4arch4Sm80ELb0ELb1ELb0ELb1ELb1ELb0ELb1ELb1EEENS1_21CollectiveEpilogueFwdINS6_IJS8_SA_S9_EEENS6_IJNS7_ILi1EEESI_SI_EEESC_SE_Li256ELb1ELb1ELb1ELb0EEENS1_36VarlenDynamicPersistentTileSchedulerILi128ELi64ELi256ELi256ELb1ELb1ELb0ELb1ELb0ELb1EEEEEEEEEvNT_6ParamsE --------------------------
	.section	.text._ZN7cutlass13device_kernelIN5flash19enable_sm80_to_sm89INS1_16FlashAttnFwdSm80INS1_25CollectiveMainloopFwdSm80ILi8ELi1ELb0EN4cute5tupleIJNS5_1CILi128EEENS7_ILi64EEENS7_ILi256EEEEEELi256ENS_6half_tEfNS_4arch4Sm80ELb0ELb1ELb0ELb1ELb1ELb0ELb1ELb1EEENS1_21CollectiveEpilogueFwdINS6_IJS8_SA_S9_EEENS6_IJNS7_ILi1EEESI_SI_EEESC_SE_Li256ELb1ELb1ELb1ELb0EEENS1_36VarlenDynamicPersistentTileSchedulerILi128ELi64ELi256ELi256ELb1ELb1ELb0ELb1ELb0ELb1EEEEEEEEEvNT_6ParamsE,"ax",@progbits
	.sectioninfo	@"SHI_REGISTERS=255"
	.align	128
.text._ZN7cutlass13device_kernelIN5flash19enable_sm80_to_sm89INS1_16FlashAttnFwdSm80INS1_25CollectiveMainloopFwdSm80ILi8ELi1ELb0EN4cute5tupleIJNS5_1CILi128EEENS7_ILi64EEENS7_ILi256EEEEEELi256ENS_6half_tEfNS_4arch4Sm80ELb0ELb1ELb0ELb1ELb1ELb0ELb1ELb1EEENS1_21CollectiveEpilogueFwdINS6_IJS8_SA_S9_EEENS6_IJNS7_ILi1EEESI_SI_EEESC_SE_Li256ELb1ELb1ELb1ELb0EEENS1_36VarlenDynamicPersistentTileSchedulerILi128ELi64ELi256ELi256ELb1ELb1ELb0ELb1ELb0ELb1EEEEEEEEEvNT_6ParamsE:
        .type           _ZN7cutlass13device_kernelIN5flash19enable_sm80_to_sm89INS1_16FlashAttnFwdSm80INS1_25CollectiveMainloopFwdSm80ILi8ELi1ELb0EN4cute5tupleIJNS5_1CILi128EEENS7_ILi64EEENS7_ILi256EEEEEELi256ENS_6half_tEfNS_4arch4Sm80ELb0ELb1ELb0ELb1ELb1ELb0ELb1ELb1EEENS1_21CollectiveEpilogueFwdINS6_IJS8_SA_S9_EEENS6_IJNS7_ILi1EEESI_SI_EEESC_SE_Li256ELb1ELb1ELb1ELb0EEENS1_36VarlenDynamicPersistentTileSchedulerILi128ELi64ELi256ELi256ELb1ELb1ELb0ELb1ELb0ELb1EEEEEEEEEvNT_6ParamsE,@function
        .size           _ZN7cutlass13device_kernelIN5flash19enable_sm80_to_sm89INS1_16FlashAttnFwdSm80INS1_25CollectiveMainloopFwdSm80ILi8ELi1ELb0EN4cute5tupleIJNS5_1CILi128EEENS7_ILi64EEENS7_ILi256EEEEEELi256ENS_6half_tEfNS_4arch4Sm80ELb0ELb1ELb0ELb1ELb1ELb0ELb1ELb1EEENS1_21CollectiveEpilogueFwdINS6_IJS8_SA_S9_EEENS6_IJNS7_ILi1EEESI_SI_EEESC_SE_Li256ELb1ELb1ELb1ELb0EEENS1_36VarlenDynamicPersistentTileSchedulerILi128ELi64ELi256ELi256ELb1ELb1ELb0ELb1ELb0ELb1EEEEEEEEEvNT_6ParamsE,(.L_x_3276 - _ZN7cutlass13device_kernelIN5flash19enable_sm80_to_sm89INS1_16FlashAttnFwdSm80INS1_25CollectiveMainloopFwdSm80ILi8ELi1ELb0EN4cute5tupleIJNS5_1CILi128EEENS7_ILi64EEENS7_ILi256EEEEEELi256ENS_6half_tEfNS_4arch4Sm80ELb0ELb1ELb0ELb1ELb1ELb0ELb1ELb1EEENS1_21CollectiveEpilogueFwdINS6_IJS8_SA_S9_EEENS6_IJNS7_ILi1EEESI_SI_EEESC_SE_Li256ELb1ELb1ELb1ELb0EEENS1_36VarlenDynamicPersistentTileSchedulerILi128ELi64ELi256ELi256ELb1ELb1ELb0ELb1ELb0ELb1EEEEEEEEEvNT_6ParamsE)
        .other          _ZN7cutlass13device_kernelIN5flash19enable_sm80_to_sm89INS1_16FlashAttnFwdSm80INS1_25CollectiveMainloopFwdSm80ILi8ELi1ELb0EN4cute5tupleIJNS5_1CILi128EEENS7_ILi64EEENS7_ILi256EEEEEELi256ENS_6half_tEfNS_4arch4Sm80ELb0ELb1ELb0ELb1ELb1ELb0ELb1ELb1EEENS1_21CollectiveEpilogueFwdINS6_IJS8_SA_S9_EEENS6_IJNS7_ILi1EEESI_SI_EEESC_SE_Li256ELb1ELb1ELb1ELb0EEENS1_36VarlenDynamicPersistentTileSchedulerILi128ELi64ELi256ELi256ELb1ELb1ELb0ELb1ELb0ELb1EEEEEEEEEvNT_6ParamsE,@"STO_CUDA_ENTRY STV_DEFAULT"
_ZN7cutlass13device_kernelIN5flash19enable_sm80_to_sm89INS1_16FlashAttnFwdSm80INS1_25CollectiveMainloopFwdSm80ILi8ELi1ELb0EN4cute5tupleIJNS5_1CILi128EEENS7_ILi64EEENS7_ILi256EEEEEELi256ENS_6half_tEfNS_4arch4Sm80ELb0ELb1ELb0ELb1ELb1ELb0ELb1ELb1EEENS1_21CollectiveEpilogueFwdINS6_IJS8_SA_S9_EEENS6_IJNS7_ILi1EEESI_SI_EEESC_SE_Li256ELb1ELb1ELb1ELb0EEENS1_36VarlenDynamicPersistentTileSchedulerILi128ELi64ELi256ELi256ELb1ELb1ELb0ELb1ELb0ELb1EEEEEEEEEvNT_6ParamsE:
        /* <DEDUP_REMOVED lines=52> */
.L_x_2024:
        /* <DEDUP_REMOVED lines=16> */
.L_x_2200:
        /* <DEDUP_REMOVED lines=16> */
.L_x_2201:
[----:B---3--:R-:W-:-:S05]  /*0540*/  IMAD R0, R0, c[0x0][0x538], RZ ;  /* 0x00014e0000007a24 */ /* 0x008fca00078e02ff */
[----:B------:R-:W-:-:S04]  /*0550*/  IADD3 R6, R0, R6, RZ ;  /* 0x0000000600067210 */ /* 0x000fc80007ffe0ff */
[----:B------:R-:W-:-:S13]  /*0560*/  ISETP.GT.AND P0, PT, R6, UR4, PT ;  /* 0x0000000406007c0c */ /* 0x000fda000bf04270 */
[----:B-12---:R-:W-:Y:S05]  /*0570*/  @!P0 BRA `(.L_x_2024) ;  /* 0xfffffdc000008947 */ /* 0x006fea000383ffff */
.L_x_2020:
[----:B------:R-:W-:-:S05]  /*0580*/  IADD3 R10, -R0, R6, RZ ;  /* 0x00000006000a7210 */ /* 0x000fca0007ffe1ff */
[----:B------:R-:W-:-:S05]  /*0590*/  IMAD R0, R4, c[0x0][0x538], R10 ;  /* 0x00014e0004007a24 */ /* 0x000fca00078e020a */
[----:B------:R-:W-:Y:S01]  /*05a0*/  ISETP.GT.AND P0, PT, R0, UR4, PT ;  /* 0x0000000400007c0c */ /* 0x000fe2000bf04270 */
[----:B------:R-:W-:-:S12]  /*05b0*/  BRA.DIV ~URZ, `(.L_x_2025) ;  /* 0x00018f727f007947 */ /* 0x000fd8000b800000 */
[----:B------:R-:W-:-:S04]  /*05c0*/  VOTE.ANY R6, PT, !P0 ;  /* 0x0000000000067806 */ /* 0x000fc800040e0100 */
.L_x_2202:
[----:B------:R-:W1:Y:S02]  /*05d0*/  POPC R0, R6 ;  /* 0x0000000600007309 */ /* 0x000e640000000000 */
[----:B-12---:R-:W-:Y:S01]  /*05e0*/  IADD3 R251, R0, R7, RZ ;  /* 0x0000000700fb7210 */ /* 0x006fe20007ffe0ff */
[----:B------:R-:W-:Y:S05]  /*05f0*/  BRA.DIV ~URZ, `(.L_x_2026) ;  /* 0x00018f827f007947 */ /* 0x000fea000b800000 */
[----:B------:R1:W2:Y:S01]  /*0600*/  SHFL.IDX PT, R12, R9, R0, 0x1f ;  /* 0x00001f00090c7589 */ /* 0x0002a200000e0000 */
[----:B------:R-:W-:-:S03]  /*0610*/  MOV R5, RZ ;  /* 0x000000ff00057202 */ /* 0x000fc60000000f00 */
[----:B------:R1:W3:Y:S04]  /*0620*/  SHFL.IDX PT, R9, R8, R0, 0x1f ;  /* 0x00001f0008097589 */ /* 0x0002e800000e0000 */
.L_x_2203:
[----:B------:R-:W-:Y:S01]  /*0630*/  ISETP.NE.AND P0, PT, R6, RZ, PT ;  /* 0x000000ff0600720c */ /* 0x000fe20003f05270 */
[----:B------:R-:W-:-:S12]  /*0640*/  BSSY B0, `(.L_x_2027) ;  /* 0x0000005000007945 */ /* 0x000fd80003800000 */
[----:B------:R-:W-:Y:S05]  /*0650*/  @!P0 BRA `(.L_x_2028) ;  /* 0x0000003000008947 */ /* 0x000fea0003800000 */
[----:B-1----:R-:W-:Y:S01]  /*0660*/  IADD3 R0, R0, -0x1, RZ ;  /* 0xffffffff00007810 */ /* 0x002fe20007ffe0ff */
[----:B------:R-:W-:Y:S05]  /*0670*/  BRA.DIV ~URZ, `(.L_x_2029) ;  /* 0x00018fe27f007947 */ /* 0x000fea000b800000 */
[----:B------:R1:W4:Y:S02]  /*0680*/  SHFL.IDX PT, R5, R4, R0, 0x1f ;  /* 0x00001f0004057589 */ /* 0x00032400000e0000 */
.L_x_2028:
[----:B------:R-:W-:Y:S05]  /*0690*/  BSYNC B0 ;  /* 0x0000000000007941 */ /* 0x000fea0003800000 */
.L_x_2027:
[----:B---3--:R-:W-:Y:S01]  /*06a0*/  ISETP.NE.AND P0, PT, R9, 0x1, PT ;  /* 0x000000010900780c */ /* 0x008fe20003f05270 */
[----:B----4-:R-:W-:Y:S01]  /*06b0*/  IMAD R248, R5, c[0x0][0x538], R10 ;  /* 0x00014e0005f87a24 */ /* 0x010fe200078e020a */
[----:B------:R-:W-:Y:S04]  /*06c0*/  BSSY B0, `(.L_x_2030) ;  /* 0x0000085000007945 */ /* 0x000fe80003800000 */
[----:B------:R-:W-:-:S07]  /*06d0*/  IADD3 R11, -R248, UR4, RZ ;  /* 0x00000004f80b7c10 */ /* 0x000fce000fffe1ff */
[----:B------:R-:W-:Y:S05]  /*06e0*/  @!P0 BRA `(.L_x_2031) ;  /* 0x000003e000008947 */ /* 0x000fea0003800000 */
[-C--:B-12---:R-:W-:Y:S02]  /*06f0*/  IABS R0, R12.reuse ;  /* 0x0000000c00007213 */ /* 0x086fe40000000000 */
        /* <DEDUP_REMOVED lines=61> */
.L_x_2031:
[----:B------:R-:W-:-:S04]  /*0ad0*/  IMAD.MOV.U32 R2, RZ, RZ, 0x4 ;  /* 0x00000004ff027424 */ /* 0x000fc800078e00ff */
[----:B------:R-:W-:-:S05]  /*0ae0*/  IMAD.WIDE R2, R251, R2, c[0x0][0x590] ;  /* 0x00016400fb027625 */ /* 0x000fca00078e0202 */
[----:B------:R-:W3:Y:S02]  /*0af0*/  LDG.E R7, [R2.64] ;  /* 0x0000000602077981 */ /* 0x000ee4000c1e1900 */
[----:B-123--:R-:W-:-:S05]  /*0b00*/  IMAD R9, R7, R12, RZ ;  /* 0x0000000c07097224 */ /* 0x00efca00078e02ff */
        /* <DEDUP_REMOVED lines=64> */
.L_x_2032:
[----:B------:R-:W-:Y:S05]  /*0f10*/  BSYNC B0 ;  /* 0x0000000000007941 */ /* 0x000fea0003800000 */
.L_x_2030:
[----:B------:R-:W-:-:S04]  /*0f20*/  LOP3.LUT R0, RZ, R0, RZ, 0x33, !PT ;  /* 0x00000000ff007212 */ /* 0x000fc800078e33ff */
[----:B------:R-:W-:Y:S01]  /*0f30*/  IADD3 R249, R0, R12, RZ ;  /* 0x0000000c00f97210 */ /* 0x000fe20007ffe0ff */
[----:B------:R-:W-:Y:S05]  /*0f40*/  BRA `(.L_x_2033) ;  /* 0x0000004000007947 */ /* 0x000fea0003800000 */
.L_x_2021:
[----:B--2---:R-:W-:Y:S01]  /*0f50*/  IMAD.MOV.U32 R249, RZ, RZ, RZ ;  /* 0x000000fffff97224 */ /* 0x004fe200078e00ff */
[----:B------:R-:W-:Y:S01]  /*0f60*/  MOV R250, RZ ;  /* 0x000000ff00fa7202 */ /* 0x000fe20000000f00 */
[----:B------:R-:W-:Y:S01]  /*0f70*/  IMAD.U32 R248, RZ, RZ, UR4 ;  /* 0x00000004fff87e24 */ /* 0x000fe2000f8e00ff */
[----:B------:R-:W-:Y:S02]  /*0f80*/  MOV R251, c[0x0][0x53c] ;  /* 0x00014f0000fb7a02 */ /* 0x000fe40000000f00 */
.L_x_2033:
[----:B------:R-:W-:Y:S01]  /*0f90*/  ISETP.NE.AND P0, PT, R13, RZ, PT ;  /* 0x000000ff0d00720c */ /* 0x000fe20003f05270 */
[----:B------:R-:W-:-:S12]  /*0fa0*/  WARPSYNC 0xffffffff ;  /* 0xffffffff00007948 */ /* 0x000fd80003800000 */
[----:B------:R1:W-:Y:S04]  /*0fb0*/  @!P0 STS.128 [0x20100], R248 ;  /* 0x020100f8ff008388 */ /* 0x0003e80000000c00 */
[----:B------:R-:W-:Y:S06]  /*0fc0*/  BAR.ARV 0x5, 0x100 ;  /* 0x0144000000007b1d */ /* 0x000fec0000002000 */
.L_x_2019:
        /* <DEDUP_REMOVED lines=8> */
[CC--:B------:R-:W-:Y:S02]  /*1050*/  LEA.HI R13, R9.reuse, R17.reuse, RZ, 0x2 ;  /* 0x00000011090d7211 */ /* 0x0c0fe400078f10ff */
[----:B------:R-:W-:Y:S02]  /*1060*/  SHF.R.S32.HI R3, RZ, 0x4, R2 ;  /* 0x00000004ff037819 */ /* 0x000fe40000011402 */
[----:B------:R-:W-:Y:S02]  /*1070*/  LEA.HI R15, R9, R17, RZ, 0x3 ;  /* 0x00000011090f7211 */ /* 0x000fe400078f18ff */
[----:B------:R-:W-:Y:S02]  /*1080*/  LEA.HI R0, R2, R3, RZ, 0x1 ;  /* 0x0000000302007211 */ /* 0x000fe400078f08ff */
[----:B------:R-:W-:-:S02]  /*1090*/  SHF.R.S32.HI R7, RZ, 0x2, R13 ;  /* 0x00000002ff077819 */ /* 0x000fc4000001140d */
[----:B------:R-:W-:Y:S02]  /*10a0*/  LOP3.LUT R0, R0, 0xfffffffe, RZ, 0xc0, !PT ;  /* 0xfffffffe00007812 */ /* 0x000fe400078ec0ff */
[----:B------:R-:W-:Y:S02]  /*10b0*/  SHF.R.S32.HI R252, RZ, 0x3, R15 ;  /* 0x00000003fffc7819 */ /* 0x000fe4000001140f */
[----:B------:R-:W-:Y:S01]  /*10c0*/  LEA.HI R8, R9, R17, RZ, 0x5 ;  /* 0x0000001109087211 */ /* 0x000fe200078f28ff */
[----:B------:R-:W-:Y:S01]  /*10d0*/  IMAD.IADD R14, R3, 0x1, -R0 ;  /* 0x00000001030e7824 */ /* 0x000fe200078e0a00 */
[----:B------:R-:W-:Y:S01]  /*10e0*/  LOP3.LUT R0, R2, 0xfffffff0, RZ, 0xc0, !PT ;  /* 0xfffffff002007812 */ /* 0x000fe200078ec0ff */
[----:B------:R-:W-:Y:S01]  /*10f0*/  IMAD.SHL.U32 R4, R252, 0x40, RZ ;  /* 0x00000040fc047824 */ /* 0x000fe200078e00ff */
[----:B------:R-:W-:Y:S02]  /*1100*/  SHF.R.S32.HI R2, RZ, 0x1f, R13 ;  /* 0x0000001fff027819 */ /* 0x000fe4000001140d */
[----:B------:R-:W-:Y:S01]  /*1110*/  LOP3.LUT R3, R15, 0xfffffff8, RZ, 0xc0, !PT ;  /* 0xfffffff80f037812 */ /* 0x000fe200078ec0ff */
[----:B------:R-:W-:Y:S01]  /*1120*/  IMAD.IADD R0, R17, 0x1, -R0 ;  /* 0x0000000111007824 */ /* 0x000fe200078e0a00 */
[----:B------:R-:W-:-:S03]  /*1130*/  LEA.HI R2, R2, R7, RZ, 0x3 ;  /* 0x0000000702027211 */ /* 0x000fc600078f18ff */
[----:B------:R-:W-:Y:S01]  /*1140*/  IMAD.IADD R230, R17, 0x1, -R3 ;  /* 0x0000000111e67824 */ /* 0x000fe200078e0a03 */
[----:B------:R-:W-:Y:S02]  /*1150*/  SHF.R.S32.HI R5, RZ, 0x1f, R0 ;  /* 0x0000001fff057819 */ /* 0x000fe40000011400 */
[----:B------:R-:W-:Y:S01]  /*1160*/  LOP3.LUT R3, R2, 0xfffffff8, RZ, 0xc0, !PT ;  /* 0xfffffff802037812 */ /* 0x000fe200078ec0ff */
[C---:B------:R-:W-:Y:S01]  /*1170*/  IMAD.SHL.U32 R218, R230.reuse, 0x8, RZ ;  /* 0x00000008e6da7824 */ /* 0x040fe200078e00ff */
[----:B------:R-:W-:Y:S01]  /*1180*/  LEA.HI R10, R5, R0, RZ, 0x3 ;  /* 0x00000000050a7211 */ /* 0x000fe200078f18ff */
[----:B------:R-:W-:Y:S01]  /*1190*/  IMAD R229, R230, 0x20, R252 ;  /* 0x00000020e6e57824 */ /* 0x000fe200078e02fc */
        /* <DEDUP_REMOVED lines=8> */
[----:B------:R-:W-:Y:S01]  /*1220*/  SHF.R.S32.HI R4, RZ, 0x5, R8 ;  /* 0x00000005ff047819 */ /* 0x000fe20000011408 */
[----:B------:R-:W-:Y:S01]  /*1230*/  IMAD.IADD R16, R17, 0x1, -R0 ;  /* 0x0000000111107824 */ /* 0x000fe200078e0a00 */
[----:B------:R-:W-:Y:S01]  /*1240*/  SHF.R.S32.HI R2, RZ, 0x1f, R8 ;  /* 0x0000001fff027819 */ /* 0x000fe20000011408 */
[----:B------:R-:W-:Y:S01]  /*1250*/  IMAD.SHL.U32 R0, R230, 0x40, RZ ;  /* 0x00000040e6007824 */ /* 0x000fe200078e00ff */
[----:B------:R-:W-:-:S02]  /*1260*/  LOP3.LUT R6, R7, 0x1, RZ, 0xc0, !PT ;  /* 0x0000000107067812 */ /* 0x000fc400078ec0ff */
[----:B------:R-:W-:Y:S02]  /*1270*/  LEA.HI R2, R2, R4, RZ, 0x3 ;  /* 0x0000000402027211 */ /* 0x000fe400078f18ff */
[----:B------:R-:W-:Y:S02]  /*1280*/  SHF.R.S32.HI R12, RZ, 0x1f, R16 ;  /* 0x0000001fff0c7819 */ /* 0x000fe40000011410 */
[----:B------:R-:W-:Y:S02]  /*1290*/  LEA.HI R3, R9, R17, RZ, 0x6 ;  /* 0x0000001109037211 */ /* 0x000fe400078f30ff */
[----:B------:R-:W-:Y:S02]  /*12a0*/  LOP3.LUT R0, R0, 0x1c0, RZ, 0xc0, !PT ;  /* 0x000001c000007812 */ /* 0x000fe400078ec0ff */
[----:B------:R-:W-:Y:S01]  /*12b0*/  LOP3.LUT R2, R2, 0xffffff8, RZ, 0xc0, !PT ;  /* 0x0ffffff802027812 */ /* 0x000fe200078ec0ff */
[----:B------:R-:W-:Y:S01]  /*12c0*/  IMAD.SHL.U32 R9, R3, 0x8, RZ ;  /* 0x0000000803097824 */ /* 0x000fe200078e00ff */
[----:B------:R-:W-:-:S02]  /*12d0*/  ISETP.NE.U32.AND P0, PT, R6, 0x1, PT ;  /* 0x000000010600780c */ /* 0x000fc40003f05070 */
[----:B------:R-:W-:Y:S01]  /*12e0*/  LEA.HI R12, R12, R16, RZ, 0x2 ;  /* 0x000000100c0c7211 */ /* 0x000fe200078f10ff */
[----:B------:R-:W-:Y:S01]  /*12f0*/  IMAD.IADD R3, R4, 0x1, -R2 ;  /* 0x0000000104037824 */ /* 0x000fe200078e0a02 */
[----:B------:R-:W-:Y:S02]  /*1300*/  LOP3.LUT R8, R0, 0x8, R15, 0xf8, !PT ;  /* 0x0000000800087812 */ /* 0x000fe400078ef80f */
        /* <DEDUP_REMOVED lines=28> */
[----:B------:R-:W-:Y:S01]  /*14d0*/  IMAD.SHL.U32 R215, R11, 0x2, RZ ;  /* 0x000000020bd77824 */ /* 0x000fe200078e00ff */
[----:B------:R-:W-:Y:S01]  /*14e0*/  LOP3.LUT R4, R7, 0xfffffe00, RZ, 0xc0, !PT ;  /* 0xfffffe0007047812 */ /* 0x000fe200078ec0ff */
[----:B------:R-:W-:Y:S01]  /*14f0*/  IMAD.IADD R7, R5, 0x1, R3 ;  /* 0x0000000105077824 */ /* 0x000fe200078e0203 */
[----:B------:R-:W-:Y:S01]  /*1500*/  IADD3 R224, R218, 0x40, RZ ;  /* 0x00000040dae07810 */ /* 0x000fe20007ffe0ff */
[----:B------:R-:W-:Y:S01]  /*1510*/  IMAD.MOV.U32 R10, RZ, RZ, 0x40 ;  /* 0x00000040ff0a7424 */ /* 0x000fe200078e00ff */
[CC--:B------:R-:W-:Y:S01]  /*1520*/  IADD3 R3, R2.reuse, R4.reuse, R8 ;  /* 0x0000000402037210 */ /* 0x0c0fe20007ffe008 */
[----:B------:R-:W-:Y:S01]  /*1530*/  IMAD.MOV.U32 R8, RZ, RZ, 0x20 ;  /* 0x00000020ff087424 */ /* 0x000fe200078e00ff */
[----:B------:R-:W-:-:S02]  /*1540*/  LOP3.LUT R4, R2, R4, RZ, 0xfc, !PT ;  /* 0x0000000402047212 */ /* 0x000fc400078efcff */
[----:B------:R-:W-:Y:S02]  /*1550*/  LOP3.LUT R2, R12, 0x7ffffffc, RZ, 0xc0, !PT ;  /* 0x7ffffffc0c027812 */ /* 0x000fe400078ec0ff */
[----:B------:R-:W-:Y:S02]  /*1560*/  LEA R9, R7, 0x80, 0x1 ;  /* 0x0000008007097811 */ /* 0x000fe400078e08ff */
[----:B------:R-:W-:Y:S01]  /*1570*/  IADD3 R223, R218, 0x80, RZ ;  /* 0x00000080dadf7810 */ /* 0x000fe20007ffe0ff */
[----:B------:R-:W-:Y:S01]  /*1580*/  IMAD.IADD R2, R16, 0x1, -R2 ;  /* 0x0000000110027824 */ /* 0x000fe200078e0a02 */
[----:B------:R-:W-:Y:S01]  /*1590*/  SHF.R.S32.HI R5, RZ, 0x1f, R218 ;  /* 0x0000001fff057819 */ /* 0x000fe200000114da */
[----:B------:R-:W-:Y:S01]  /*15a0*/  STL [R1+0x4], R9 ;  /* 0x0000040901007387 */ /* 0x000fe20000100800 */
[----:B------:R-:W-:Y:S01]  /*15b0*/  SHF.R.S32.HI R12, RZ, 0x1f, R224 ;  /* 0x0000001fff0c7819 */ /* 0x000fe200000114e0 */
[----:B------:R-:W-:Y:S01]  /*15c0*/  IMAD.SHL.U32 R231, R2, 0x2, RZ ;  /* 0x0000000202e77824 */ /* 0x000fe200078e00ff */
[----:B------:R-:W-:-:S02]  /*15d0*/  SHF.R.S32.HI R5, RZ, 0x1f, R223 ;  /* 0x0000001fff057819 */ /* 0x000fc400000114df */
[----:B------:R-:W-:Y:S02]  /*15e0*/  SEL R5, R8, 0xffffffe0, !P1 ;  /* 0xffffffe008057807 */ /* 0x000fe40004800000 */
[C---:B------:R-:W-:Y:S02]  /*15f0*/  IADD3 R38, R231.reuse, 0x10, RZ ;  /* 0x00000010e7267810 */ /* 0x040fe40007ffe0ff */
[C---:B------:R-:W-:Y:S02]  /*1600*/  IADD3 R36, R231.reuse, 0x20, RZ ;  /* 0x00000020e7247810 */ /* 0x040fe40007ffe0ff */
[C---:B------:R-:W-:Y:S02]  /*1610*/  IADD3 R33, R231.reuse, 0x38, RZ ;  /* 0x00000038e7217810 */ /* 0x040fe40007ffe0ff */
[C---:B------:R-:W-:Y:S02]  /*1620*/  IADD3 R30, R231.reuse, 0x50, RZ ;  /* 0x00000050e71e7810 */ /* 0x040fe40007ffe0ff */
[----:B------:R-:W-:-:S02]  /*1630*/  IADD3 R27, R231, 0x68, RZ ;  /* 0x00000068e71b7810 */ /* 0x000fc40007ffe0ff */
[----:B------:R-:W-:Y:S02]  /*1640*/  SHF.R.S32.HI R7, RZ, 0x1f, R38 ;  /* 0x0000001fff077819 */ /* 0x000fe40000011426 */
[C---:B------:R-:W-:Y:S02]  /*1650*/  IADD3 R24, R231.reuse, 0x80, RZ ;  /* 0x00000080e7187810 */ /* 0x040fe40007ffe0ff */
[----:B------:R-:W-:Y:S02]  /*1660*/  SHF.R.S32.HI R7, RZ, 0x1f, R36 ;  /* 0x0000001fff077819 */ /* 0x000fe40000011424 */
[C---:B------:R-:W-:Y:S02]  /*1670*/  IADD3 R21, R231.reuse, 0x98, RZ ;  /* 0x00000098e7157810 */ /* 0x040fe40007ffe0ff */
[----:B------:R-:W-:Y:S02]  /*1680*/  SHF.R.S32.HI R7, RZ, 0x1f, R33 ;  /* 0x0000001fff077819 */ /* 0x000fe40000011421 */
[----:B------:R-:W-:-:S02]  /*1690*/  IADD3 R18, R231, 0xb0, RZ ;  /* 0x000000b0e7127810 */ /* 0x000fc40007ffe0ff */
[----:B------:R-:W-:Y:S02]  /*16a0*/  SHF.R.S32.HI R7, RZ, 0x1f, R30 ;  /* 0x0000001fff077819 */ /* 0x000fe4000001141e */
[C---:B-1----:R-:W-:Y:S02]  /*16b0*/  IADD3 R15, R231.reuse, 0xc8, RZ ;  /* 0x000000c8e70f7810 */ /* 0x042fe40007ffe0ff */
[----:B------:R-:W-:Y:S02]  /*16c0*/  SHF.R.S32.HI R7, RZ, 0x1f, R27 ;  /* 0x0000001fff077819 */ /* 0x000fe4000001141b */
[----:B------:R-:W-:Y:S02]  /*16d0*/  SEL R2, R8, 0xffffffe0, !P4 ;  /* 0xffffffe008027807 */ /* 0x000fe40006000000 */
[----:B------:R-:W-:Y:S02]  /*16e0*/  IADD3 R12, R231, 0xe0, RZ ;  /* 0x000000e0e70c7810 */ /* 0x000fe40007ffe0ff */
[----:B------:R-:W-:-:S02]  /*16f0*/  SHF.R.S32.HI R7, RZ, 0x1f, R24 ;  /* 0x0000001fff077819 */ /* 0x000fc40000011418 */
[----:B------:R-:W-:Y:S02]  /*1700*/  IADD3 R225, R218, 0xc0, RZ ;  /* 0x000000c0dae17810 */ /* 0x000fe40007ffe0ff */
[----:B------:R-:W-:Y:S02]  /*1710*/  SHF.R.S32.HI R8, RZ, 0x1f, R231 ;  /* 0x0000001fff087819 */ /* 0x000fe400000114e7 */
[C---:B------:R-:W-:Y:S02]  /*1720*/  IADD3 R11, R231.reuse, 0xe8, RZ ;  /* 0x000000e8e70b7810 */ /* 0x040fe40007ffe0ff */
[----:B------:R-:W-:Y:S02]  /*1730*/  SHF.R.S32.HI R7, RZ, 0x1f, R21 ;  /* 0x0000001fff077819 */ /* 0x000fe40000011415 */
[----:B------:R-:W-:Y:S02]  /*1740*/  IADD3 R8, R231, 0xf0, RZ ;  /* 0x000000f0e7087810 */ /* 0x000fe40007ffe0ff */
[----:B------:R-:W-:-:S02]  /*1750*/  SHF.R.S32.HI R7, RZ, 0x1f, R18 ;  /* 0x0000001fff077819 */ /* 0x000fc40000011412 */
[----:B------:R-:W-:Y:S02]  /*1760*/  SHF.R.S32.HI R7, RZ, 0x1f, R15 ;  /* 0x0000001fff077819 */ /* 0x000fe4000001140f */
[----:B------:R-:W-:Y:S02]  /*1770*/  SHF.R.S32.HI R7, RZ, 0x1f, R12 ;  /* 0x0000001fff077819 */ /* 0x000fe4000001140c */
[----:B------:R-:W-:Y:S02]  /*1780*/  SHF.R.S32.HI R6, RZ, 0x1f, R225 ;  /* 0x0000001fff067819 */ /* 0x000fe400000114e1 */
[----:B------:R-:W-:Y:S02]  /*1790*/  LEA R201, R0, 0x8100, 0x1 ;  /* 0x0000810000c97811 */ /* 0x000fe400078e08ff */
[----:B------:R-:W-:Y:S02]  /*17a0*/  SHF.R.S32.HI R12, RZ, 0x1f, R11 ;  /* 0x0000001fff0c7819 */ /* 0x000fe4000001140b */
[----:B------:R-:W-:-:S02]  /*17b0*/  SEL R6, R10, 0xffffffc0, !P2 ;  /* 0xffffffc00a067807 */ /* 0x000fc40005000000 */
[----:B------:R-:W-:Y:S02]  /*17c0*/  SEL R0, R10, 0xffffffc0, !P3 ;  /* 0xffffffc00a007807 */ /* 0x000fe40005800000 */
[----:B------:R-:W-:Y:S01]  /*17d0*/  SHF.R.S32.HI R11, RZ, 0x1f, R8 ;  /* 0x0000001fff0b7819 */ /* 0x000fe20000011408 */
[----:B------:R-:W-:Y:S01]  /*17e0*/  IMAD.IADD R8, R9, 0x1, R5 ;  /* 0x0000000109087824 */ /* 0x000fe200078e0205 */
[----:B------:R-:W-:Y:S02]  /*17f0*/  IADD3 R10, R231, 0xf8, RZ ;  /* 0x000000f8e70a7810 */ /* 0x000fe40007ffe0ff */
[C---:B------:R-:W-:Y:S02]  /*1800*/  IADD3 R7, R9.reuse, -0x10, RZ ;  /* 0xfffffff009077810 */ /* 0x040fe40007ffe0ff */
[C---:B------:R-:W-:Y:S01]  /*1810*/  @P0 IADD3 R7, R9.reuse, 0x10, RZ ;  /* 0x0000001009070810 */ /* 0x040fe20007ffe0ff */
[----:B------:R1:W-:Y:S01]  /*1820*/  STL [R1+0x10], R8 ;  /* 0x0000100801007387 */ /* 0x0003e20000100800 */
[----:B------:R-:W-:Y:S01]  /*1830*/  SHF.R.S32.HI R11, RZ, 0x1f, R10 ;  /* 0x0000001fff0b7819 */ /* 0x000fe2000001140a */
[----:B------:R-:W-:Y:S01]  /*1840*/  IMAD.IADD R10, R9, 0x1, R6 ;  /* 0x00000001090a7824 */ /* 0x000fe200078e0206 */
[----:B------:R-:W-:Y:S01]  /*1850*/  LEA R208, R3, 0x10100, 0x1 ;  /* 0x0001010003d07811 */ /* 0x000fe200078e08ff */
[--C-:B------:R-:W-:Y:S01]  /*1860*/  IMAD.IADD R5, R5, 0x1, R7.reuse ;  /* 0x0000000105057824 */ /* 0x100fe200078e0207 */
[----:B------:R-:W-:Y:S01]  /*1870*/  LEA R204, R4, 0x100, 0x1 ;  /* 0x0000010004cc7811 */ /* 0x000fe200078e08ff */
[----:B------:R-:W-:Y:S01]  /*1880*/  IMAD.IADD R3, R6, 0x1, R7 ;  /* 0x0000000106037824 */ /* 0x000fe200078e0207 */
[----:B------:R2:W-:Y:S01]  /*1890*/  STL [R1+0x20], R10 ;  /* 0x0000200a01007387 */ /* 0x0005e20000100800 */
[----:B------:R-:W-:Y:S01]  /*18a0*/  IMAD.IADD R209, R208, 0x1, R2 ;  /* 0x00000001d0d17824 */ /* 0x000fe200078e0202 */
[C---:B------:R-:W-:Y:S01]  /*18b0*/  IADD3 R39, R231.reuse, 0x8, RZ ;  /* 0x00000008e7277810 */ /* 0x040fe20007ffe0ff */
[----:B------:R-:W-:Y:S01]  /*18c0*/  IMAD.IADD R205, R2, 0x1, R204 ;  /* 0x0000000102cd7824 */ /* 0x000fe200078e02cc */
[----:B------:R-:W-:Y:S01]  /*18d0*/  IADD3 R37, R231, 0x18, RZ ;  /* 0x00000018e7257810 */ /* 0x000fe20007ffe0ff */
[----:B------:R-:W-:Y:S01]  /*18e0*/  IMAD.IADD R2, R5, 0x1, R6 ;  /* 0x0000000105027824 */ /* 0x000fe200078e0206 */
[C---:B------:R-:W-:Y:S01]  /*18f0*/  IADD3 R35, R231.reuse, 0x28, RZ ;  /* 0x00000028e7237810 */ /* 0x040fe20007ffe0ff */
[----:B------:R-:W-:Y:S01]  /*1900*/  IMAD.IADD R211, R208, 0x1, R0 ;  /* 0x00000001d0d37824 */ /* 0x000fe200078e0200 */
[C---:B------:R-:W-:Y:S01]  /*1910*/  IADD3 R34, R231.reuse, 0x30, RZ ;  /* 0x00000030e7227810 */ /* 0x040fe20007ffe0ff */
[C---:B------:R-:W-:Y:S01]  /*1920*/  IMAD.IADD R207, R0.reuse, 0x1, R204 ;  /* 0x0000000100cf7824 */ /* 0x040fe200078e02cc */
[----:B------:R-:W-:Y:S01]  /*1930*/  IADD3 R32, R231, 0x40, RZ ;  /* 0x00000040e7207810 */ /* 0x000fe20007ffe0ff */
[----:B------:R-:W-:Y:S01]  /*1940*/  IMAD.IADD R210, R209, 0x1, R0 ;  /* 0x00000001d1d27824 */ /* 0x000fe200078e0200 */
[C---:B------:R-:W-:Y:S01]  /*1950*/  IADD3 R31, R231.reuse, 0x48, RZ ;  /* 0x00000048e71f7810 */ /* 0x040fe20007ffe0ff */
[----:B------:R-:W-:Y:S01]  /*1960*/  IMAD.IADD R206, R0, 0x1, R205 ;  /* 0x0000000100ce7824 */ /* 0x000fe200078e02cd */
[----:B------:R-:W-:-:S02]  /*1970*/  IADD3 R29, R231, 0x58, RZ ;  /* 0x00000058e71d7810 */ /* 0x000fc40007ffe0ff */
[C---:B------:R-:W-:Y:S01]  /*1980*/  IADD3 R28, R231.reuse, 0x60, RZ ;  /* 0x00000060e71c7810 */ /* 0x040fe20007ffe0ff */
[----:B-1----:R-:W-:Y:S01]  /*1990*/  IMAD.IADD R8, R8, 0x1, R6 ;  /* 0x0000000108087824 */ /* 0x002fe200078e0206 */
        /* <DEDUP_REMOVED lines=11> */
[----:B------:R2:W-:Y:S01]  /*1a50*/  STL [R1+0xc], R5 ;  /* 0x00000c0501007387 */ /* 0x0005e20000100800 */
[C---:B------:R-:W-:Y:S02]  /*1a60*/  IADD3 R14, R231.reuse, 0xd0, RZ ;  /* 0x000000d0e70e7810 */ /* 0x040fe40007ffe0ff */
[----:B------:R-:W-:Y:S01]  /*1a70*/  IADD3 R13, R231, 0xd8, RZ ;  /* 0x000000d8e70d7810 */ /* 0x000fe20007ffe0ff */
[----:B------:R2:W-:Y:S01]  /*1a80*/  STL [R1+0x14], R2 ;  /* 0x0000140201007387 */ /* 0x0005e20000100800 */
        /* <DEDUP_REMOVED lines=18> */
.L_x_2199:
[----:B------:R-:W-:Y:S01]  /*1bb0*/  ISETP.NE.U32.AND P0, PT, RZ, c[0x0][0x370], PT ;  /* 0x0000dc00ff007a0c */ /* 0x000fe20003f05070 */
[----:B------:R-:W-:Y:S01]  /*1bc0*/  IMAD.MOV.U32 R13, RZ, RZ, 0x4 ;  /* 0x00000004ff0d7424 */ /* 0x000fe200078e00ff */
[----:B------:R-:W-:Y:S01]  /*1bd0*/  ISETP.NE.U32.AND P2, PT, RZ, c[0x0][0x360], PT ;  /* 0x0000d800ff007a0c */ /* 0x000fe20003f45070 */
[----:B------:R-:W-:Y:S01]  /*1be0*/  IMAD.MOV.U32 R232, RZ, RZ, RZ ;  /* 0x000000ffffe87224 */ /* 0x000fe200078e00ff */
[----:B------:R-:W-:Y:S01]  /*1bf0*/  ISETP.NE.AND.EX P1, PT, RZ, c[0x0][0x374], PT, P0 ;  /* 0x0000dd00ff007a0c */ /* 0x000fe20003f25300 */
[----:B------:R-:W-:Y:S01]  /*1c00*/  IMAD.MOV.U32 R12, RZ, RZ, RZ ;  /* 0x000000ffff0c7224 */ /* 0x000fe200078e00ff */
[----:B------:R-:W-:Y:S01]  /*1c10*/  ISETP.NE.AND.EX P0, PT, RZ, c[0x0][0x364], PT, P2 ;  /* 0x0000d900ff007a0c */ /* 0x000fe20003f05320 */
[----:B------:R-:W-:Y:S01]  /*1c20*/  IMAD.WIDE R2, R251, R13, c[0x0][0x348] ;  /* 0x0000d200fb027625 */ /* 0x000fe200078e020d */
[----:B------:R-:W-:-:S04]  /*1c30*/  ISETP.NE.U32.AND P3, PT, RZ, c[0x0][0x348], PT ;  /* 0x0000d200ff007a0c */ /* 0x000fc80003f65070 */
[----:B------:R-:W-:-:S05]  /*1c40*/  ISETP.NE.AND.EX P3, PT, RZ, c[0x0][0x34c], PT, P3 ;  /* 0x0000d300ff007a0c */ /* 0x000fca0003f65330 */
[----:B------:R-:W-:-:S04]  /*1c50*/  @P1 IMAD.WIDE R6, R251, R13, c[0x0][0x370] ;  /* 0x0000dc00fb061625 */ /* 0x000fc800078e020d */
[----:B------:R-:W-:Y:S01]  /*1c60*/  @P0 IMAD.WIDE R4, R251, R13, c[0x0][0x360] ;  /* 0x0000d800fb040625 */ /* 0x000fe200078e020d */
[----:B------:R1:W5:Y:S04]  /*1c70*/  @P1 LDG.E R232, [R6.64] ;  /* 0x0000000606e81981 */ /* 0x000368000c1e1900 */
[----:B------:R1:W5:Y:S04]  /*1c80*/  @P3 LDG.E R12, [R2.64] ;  /* 0x00000006020c3981 */ /* 0x000368000c1e1900 */
[----:B------:R1:W5:Y:S01]  /*1c90*/  @P0 LDG.E R228, [R4.64] ;  /* 0x0000000604e40981 */ /* 0x000362000c1e1900 */
[----:B------:R-:W-:Y:S01]  /*1ca0*/  YIELD ;  /* 0x0000000000007946 */ /* 0x000fe20003800000 */
[----:B------:R-:W-:Y:S05]  /*1cb0*/  @P0 BRA `(.L_x_2034) ;  /* 0x0000005000000947 */ /* 0x000fea0003800000 */
[----:B-----5:R-:W-:Y:S01]  /*1cc0*/  MOV R228, c[0x0][0x168] ;  /* 0x00005a0000e47a02 */ /* 0x020fe20000000f00 */
[----:B------:R-:W-:Y:S05]  /*1cd0*/  @!P3 BRA `(.L_x_2034) ;  /* 0x000000300000b947 */ /* 0x000fea0003800000 */
[----:B------:R2:W3:Y:S04]  /*1ce0*/  LDG.E R0, [R2.64] ;  /* 0x0000000602007981 */ /* 0x0004e8000c1e1900 */
[----:B-12---:R-:W3:Y:S02]  /*1cf0*/  LDG.E R2, [R2.64+0x4] ;  /* 0x0000040602027981 */ /* 0x006ee4000c1e1900 */
[----:B---3--:R-:W-:-:S02]  /*1d00*/  IADD3 R228, -R0, R2, RZ ;  /* 0x0000000200e47210 */ /* 0x008fc40007ffe1ff */
.L_x_2034:
[----:B------:R-:W-:-:S04]  /*1d10*/  ISETP.NE.U32.AND P0, PT, RZ, c[0x0][0x368], PT ;  /* 0x0000da00ff007a0c */ /* 0x000fc80003f05070 */
[----:B------:R-:W-:-:S13]  /*1d20*/  ISETP.NE.AND.EX P0, PT, RZ, c[0x0][0x36c], PT, P0 ;  /* 0x0000db00ff007a0c */ /* 0x000fda0003f05300 */
[----:B------:R-:W-:Y:S05]  /*1d30*/  @!P0 BRA `(.L_x_2035) ;  /* 0x0000003000008947 */ /* 0x000fea0003800000 */
[----:B-1----:R-:W-:-:S05]  /*1d40*/  IMAD.WIDE R2, R251, R13, c[0x0][0x368] ;  /* 0x0000da00fb027625 */ /* 0x002fca00078e020d */
[----:B------:R1:W5:Y:S01]  /*1d50*/  LDG.E R0, [R2.64] ;  /* 0x0000000602007981 */ /* 0x000362000c1e1900 */
[----:B------:R-:W-:Y:S05]  /*1d60*/  BRA `(.L_x_2036) ;  /* 0x0000008000007947 */ /* 0x000fea0003800000 */
.L_x_2035:
[----:B------:R-:W-:Y:S01]  /*1d70*/  ISETP.NE.U32.AND P0, PT, RZ, c[0x0][0x350], PT ;  /* 0x0000d400ff007a0c */ /* 0x000fe20003f05070 */
[----:B------:R-:W-:-:S03]  /*1d80*/  IMAD.U32 R0, RZ, RZ, UR5 ;  /* 0x00000005ff007e24 */ /* 0x000fc6000f8e00ff */
[----:B------:R-:W-:-:S13]  /*1d90*/  ISETP.NE.AND.EX P0, PT, RZ, c[0x0][0x354], PT, P0 ;  /* 0x0000d500ff007a0c */ /* 0x000fda0003f05300 */
[----:B------:R-:W-:Y:S05]  /*1da0*/  @!P0 BRA `(.L_x_2036) ;  /* 0x0000004000008947 */ /* 0x000fea0003800000 */
[----:B-1----:R-:W-:-:S05]  /*1db0*/  IMAD.WIDE R2, R251, R13, c[0x0][0x350] ;  /* 0x0000d400fb027625 */ /* 0x002fca00078e020d */
[----:B------:R-:W2:Y:S04]  /*1dc0*/  LDG.E R4, [R2.64] ;  /* 0x0000000602047981 */ /* 0x000ea8000c1e1900 */
[----:B------:R-:W2:Y:S02]  /*1dd0*/  LDG.E R0, [R2.64+0x4] ;  /* 0x0000040602007981 */ /* 0x000ea4000c1e1900 */
[----:B--2---:R-:W-:Y:S02]  /*1de0*/  IADD3 R0, -R4, R0, RZ ;  /* 0x0000000004007210 */ /* 0x004fe40007ffe1ff */
.L_x_2036:
[----:B-1----:R-:W2:Y:S01]  /*1df0*/  LDL.LU R4, [R1] ;  /* 0x0000000001047983 */ /* 0x002ea20000300800 */
[----:B------:R-:W-:Y:S02]  /*1e00*/  IMAD.MOV.U32 R2, RZ, RZ, c[0x0][0x2c4] ;  /* 0x0000b100ff027624 */ /* 0x000fe400078e00ff */
[----:B------:R-:W-:Y:S02]  /*1e10*/  IMAD.MOV.U32 R7, RZ, RZ, c[0x0][0x32c] ;  /* 0x0000cb00ff077624 */ /* 0x000fe400078e00ff */
[----:B------:R-:W-:Y:S01]  /*1e20*/  IMAD.SHL.U32 R242, R249, 0x80, RZ ;  /* 0x00000080f9f27824 */ /* 0x000fe200078e00ff */
[----:B------:R-:W-:Y:S01]  /*1e30*/  ISETP.NE.AND P4, PT, R2, 0x1, PT ;  /* 0x000000010200780c */ /* 0x000fe20003f85270 */
[----:B-----5:R-:W-:Y:S01]  /*1e40*/  IMAD.IADD R227, R0, 0x1, -R232 ;  /* 0x0000000100e37824 */ /* 0x020fe200078e0ae8 */
[----:B------:R-:W-:-:S02]  /*1e50*/  ISETP.GE.AND P1, PT, R7, 0x1, PT ;  /* 0x000000010700780c */ /* 0x000fc40003f26270 */
[----:B------:R-:W-:-:S05]  /*1e60*/  IADD3 R2, R242, 0x7f, RZ ;  /* 0x0000007ff2027810 */ /* 0x000fca0007ffe0ff */
[----:B------:R-:W-:-:S04]  /*1e70*/  IMAD.MOV.U32 R0, RZ, RZ, R2 ;  /* 0x000000ffff007224 */ /* 0x000fc800078e0002 */
[----:B------:R-:W-:Y:S01]  /*1e80*/  @P4 IMAD.HI.U32 R3, R2, c[0x0][0x2c8], RZ ;  /* 0x0000b20002034a27 */ /* 0x000fe200078e00ff */
[----:B------:R-:W-:-:S04]  /*1e90*/  IADD3 R2, R227, 0x1, -R228 ;  /* 0x00000001e3027810 */ /* 0x000fc80007ffe8e4 */
[----:B------:R-:W-:-:S05]  /*1ea0*/  @P4 SHF.R.U32.HI R0, RZ, c[0x0][0x2cc], R3 ;  /* 0x0000b300ff004a19 */ /* 0x000fca0000011603 */
[----:B------:R-:W-:-:S05]  /*1eb0*/  IMAD.IADD R0, R2, 0x1, R0 ;  /* 0x0000000102007824 */ /* 0x000fca00078e0200 */
[----:B------:R-:W-:Y:S02]  /*1ec0*/  IADD3 R3, R0, c[0x0][0x328], RZ ;  /* 0x0000ca0000037a10 */ /* 0x000fe40007ffe0ff */
[----:B--2---:R-:W-:-:S04]  /*1ed0*/  LOP3.LUT R4, R4, 0xfffffffd, RZ, 0xc0, !PT ;  /* 0xfffffffd04047812 */ /* 0x004fc800078ec0ff */
[----:B------:R-:W-:-:S04]  /*1ee0*/  @P4 LOP3.LUT R4, R4, 0x2, RZ, 0xfc, !PT ;  /* 0x0000000204044812 */ /* 0x000fc800078efcff */
[----:B------:R-:W-:-:S04]  /*1ef0*/  LOP3.LUT R4, R4, 0xfffffffb, RZ, 0xc0, !PT ;  /* 0xfffffffb04047812 */ /* 0x000fc800078ec0ff */
[----:B------:R-:W-:-:S05]  /*1f00*/  @P1 LOP3.LUT R4, R4, 0x4, RZ, 0xfc, !PT ;  /* 0x0000000404041812 */ /* 0x000fca00078efcff */
[----:B------:R1:W-:Y:S01]  /*1f10*/  STL [R1], R4 ;  /* 0x0000000401007387 */ /* 0x0003e20000100800 */
        /* <DEDUP_REMOVED lines=11> */
.L_x_2039:
[----:B------:R-:W-:-:S13]  /*1fd0*/  ISETP.NE.AND P0, PT, R7, 0x1, PT ;  /* 0x000000010700780c */ /* 0x000fda0003f05270 */
[----:B------:R-:W-:-:S05]  /*1fe0*/  @P0 IMAD.HI.U32 R0, R2, c[0x0][0x330], RZ ;  /* 0x0000cc0002000a27 */ /* 0x000fca00078e00ff */
[----:B------:R-:W-:Y:S02]  /*1ff0*/  @P0 SHF.R.U32.HI R2, RZ, c[0x0][0x334], R0 ;  /* 0x0000cd00ff020a19 */ /* 0x000fe40000011600 */
.L_x_2040:
[----:B------:R-:W-:Y:S05]  /*2000*/  BSYNC B0 ;  /* 0x0000000000007941 */ /* 0x000fea0003800000 */
.L_x_2038:
[----:B------:R-:W-:-:S05]  /*2010*/  IMAD R2, R2, R7, c[0x0][0x32c] ;  /* 0x0000cb0002027624 */ /* 0x000fca00078e0207 */
[----:B------:R-:W-:-:S04]  /*2020*/  IMNMX R3, R3, R2, PT ;  /* 0x0000000203037217 */ /* 0x000fc80003800200 */
.L_x_2037:
[----:B------:R-:W-:Y:S01]  /*2030*/  IADD3 R3, R3, 0x3f, RZ ;  /* 0x0000003f03037810 */ /* 0x000fe20007ffe0ff */
[----:B-1----:R-:W-:Y:S01]  /*2040*/  @P4 IMAD.HI.U32 R4, R242, c[0x0][0x2c8], RZ ;  /* 0x0000b200f2044a27 */ /* 0x002fe200078e00ff */
[C---:B------:R-:W-:Y:S02]  /*2050*/  IADD3 R2, R227.reuse, 0x3f, RZ ;  /* 0x0000003fe3027810 */ /* 0x040fe40007ffe0ff */
[----:B------:R-:W-:Y:S01]  /*2060*/  SHF.R.S32.HI R5, RZ, 0x1f, R3 ;  /* 0x0000001fff057819 */ /* 0x000fe20000011403 */
[----:B------:R-:W-:Y:S01]  /*2070*/  IMAD.MOV.U32 R0, RZ, RZ, R242 ;  /* 0x000000ffff007224 */ /* 0x000fe200078e00f2 */
[----:B------:R-:W-:Y:S01]  /*2080*/  SHF.R.S32.HI R6, RZ, 0x1f, R2 ;  /* 0x0000001fff067819 */ /* 0x000fe20000011402 */
[----:B------:R-:W-:Y:S01]  /*2090*/  IMAD.IADD R213, R227, 0x1, -R228 ;  /* 0x00000001e3d57824 */ /* 0x000fe200078e0ae4 */
[----:B------:R-:W-:Y:S02]  /*20a0*/  @P4 SHF.R.U32.HI R0, RZ, c[0x0][0x2cc], R4 ;  /* 0x0000b300ff004a19 */ /* 0x000fe40000011604 */
[----:B------:R-:W-:-:S02]  /*20b0*/  LEA.HI R3, R5, R3, RZ, 0x6 ;  /* 0x0000000305037211 */ /* 0x000fc400078f30ff */
[----:B------:R-:W-:Y:S01]  /*20c0*/  LEA.HI R2, R6, R2, RZ, 0x6 ;  /* 0x0000000206027211 */ /* 0x000fe200078f30ff */
[----:B------:R-:W-:Y:S01]  /*20d0*/  IMAD.IADD R0, R213, 0x1, R0 ;  /* 0x00000001d5007824 */ /* 0x000fe200078e0200 */
[----:B------:R-:W-:Y:S02]  /*20e0*/  SHF.R.S32.HI R3, RZ, 0x6, R3 ;  /* 0x00000006ff037819 */ /* 0x000fe40000011403 */
[----:B------:R-:W-:Y:S02]  /*20f0*/  SHF.R.S32.HI R4, RZ, 0x6, R2 ;  /* 0x00000006ff047819 */ /* 0x000fe40000011402 */
        /* <DEDUP_REMOVED lines=12> */
.L_x_2043:
[----:B------:R-:W-:-:S13]  /*21c0*/  ISETP.NE.AND P0, PT, R7, 0x1, PT ;  /* 0x000000010700780c */ /* 0x000fda0003f05270 */
[----:B------:R-:W-:-:S05]  /*21d0*/  @P0 IMAD.HI.U32 R3, R0, c[0x0][0x330], RZ ;  /* 0x0000cc0000030a27 */ /* 0x000fca00078e00ff */
[----:B------:R-:W-:Y:S02]  /*21e0*/  @P0 SHF.R.U32.HI R0, RZ, c[0x0][0x334], R3 ;  /* 0x0000cd00ff000a19 */ /* 0x000fe40000011603 */
.L_x_2044:
[----:B------:R-:W-:Y:S05]  /*21f0*/  BSYNC B0 ;  /* 0x0000000000007941 */ /* 0x000fea0003800000 */
.L_x_2042:
[----:B------:R-:W-:-:S05]  /*2200*/  IMAD R0, R0, c[0x0][0x32c], RZ ;  /* 0x0000cb0000007a24 */ /* 0x000fca00078e02ff */
[----:B------:R-:W-:-:S04]  /*2210*/  IMNMX R2, R2, R0, !PT ;  /* 0x0000000002027217 */ /* 0x000fc80007800200 */
.L_x_2041:
[----:B------:R-:W-:Y:S01]  /*2220*/  SHF.R.S32.HI R0, RZ, 0x1f, R2 ;  /* 0x0000001fff007819 */ /* 0x000fe20000011402 */
[----:B------:R-:W-:Y:S01]  /*2230*/  BSSY B0, `(.L_x_2045) ;  /* 0x000002d000007945 */ /* 0x000fe20003800000 */
[----:B------:R-:W-:Y:S02]  /*2240*/  LOP3.LUT R3, R250, 0xff0000, RZ, 0xc0, !PT ;  /* 0x00ff0000fa037812 */ /* 0x000fe400078ec0ff */
[----:B------:R-:W-:Y:S02]  /*2250*/  LEA.HI R0, R0, R2, RZ, 0x6 ;  /* 0x0000000200007211 */ /* 0x000fe400078f30ff */
[----:B------:R-:W-:Y:S02]  /*2260*/  LOP3.LUT R2, R250, 0xff000000, RZ, 0xc0, !PT ;  /* 0xff000000fa027812 */ /* 0x000fe400078ec0ff */
[----:B------:R-:W-:-:S04]  /*2270*/  SHF.R.S32.HI R0, RZ, 0x6, R0 ;  /* 0x00000006ff007819 */ /* 0x000fc80000011400 */
[----:B------:R-:W-:Y:S02]  /*2280*/  IMNMX R7, RZ, R0, !PT ;  /* 0x00000000ff077217 */ /* 0x000fe40007800200 */
[----:B------:R-:W-:Y:S01]  /*2290*/  SHF.R.U32.HI R0, RZ, 0x8, R2 ;  /* 0x00000008ff007819 */ /* 0x000fe20000011602 */
[----:B------:R-:W-:Y:S01]  /*22a0*/  IMAD.MOV.U32 R2, RZ, RZ, RZ ;  /* 0x000000ffff027224 */ /* 0x000fe200078e00ff */
[----:B------:R-:W-:Y:S02]  /*22b0*/  ISETP.GT.AND P0, PT, R11, R7, PT ;  /* 0x000000070b00720c */ /* 0x000fe40003f04270 */
[----:B------:R-:W-:-:S04]  /*22c0*/  LEA.HI R0, R3, R0, RZ, 0x10 ;  /* 0x0000000003007211 */ /* 0x000fc800078f80ff */
[----:B------:R-:W-:Y:S02]  /*22d0*/  LOP3.LUT R14, R0, 0xff, RZ, 0xc0, !PT ;  /* 0x000000ff000e7812 */ /* 0x000fe400078ec0ff */
[----:B------:R-:W-:-:S03]  /*22e0*/  SHF.R.U32.HI R249, RZ, 0x10, R0 ;  /* 0x00000010fff97819 */ /* 0x000fc60000011600 */
[----:B------:R1:W-:Y:S02]  /*22f0*/  STL [R1+0x24], R14 ;  /* 0x0000240e01007387 */ /* 0x0003e40000100800 */
[----:B------:R-:W-:Y:S05]  /*2300*/  @!P0 BRA `(.L_x_2046) ;  /* 0x000001f000008947 */ /* 0x000fea0003800000 */
[----:B------:R-:W-:-:S04]  /*2310*/  ISETP.NE.AND P0, PT, R249, RZ, PT ;  /* 0x000000fff900720c */ /* 0x000fc80003f05270 */
[----:B------:R-:W-:-:S04]  /*2320*/  SEL R0, R249, c[0x0][0x338], P0 ;  /* 0x0000ce00f9007a07 */ /* 0x000fc80000000000 */
[----:B------:R-:W-:Y:S02]  /*2330*/  IABS R3, R0 ;  /* 0x0000000000037213 */ /* 0x000fe40000000000 */
[----:B------:R-:W-:Y:S02]  /*2340*/  IADD3 R6, R0, -0x1, R11 ;  /* 0xffffffff00067810 */ /* 0x000fe40007ffe00b */
[----:B------:R-:W2:Y:S03]  /*2350*/  I2F.RP R2, R3 ;  /* 0x0000000300027306 */ /* 0x000ea60000209400 */
[----:B------:R-:W-:-:S05]  /*2360*/  IMAD.IADD R6, R6, 0x1, -R7 ;  /* 0x0000000106067824 */ /* 0x000fca00078e0a07 */
[----:B------:R-:W-:Y:S01]  /*2370*/  IABS R10, R6 ;  /* 0x00000006000a7213 */ /* 0x000fe20000000000 */
[----:B--2---:R-:W2:Y:S02]  /*2380*/  MUFU.RCP R2, R2 ;  /* 0x0000000200027308 */ /* 0x004ea40000001000 */
[----:B--2---:R-:W-:-:S06]  /*2390*/  IADD3 R2, R2, 0xffffffe, RZ ;  /* 0x0ffffffe02027810 */ /* 0x004fcc0007ffe0ff */
[----:B------:R-:W2:Y:S02]  /*23a0*/  F2I.FTZ.U32.TRUNC.NTZ R5, R2 ;  /* 0x0000000200057305 */ /* 0x000ea4000021f000 */
        /* <DEDUP_REMOVED lines=21> */
.L_x_2046:
[----:B------:R-:W-:Y:S05]  /*2500*/  BSYNC B0 ;  /* 0x0000000000007941 */ /* 0x000fea0003800000 */
.L_x_2045:
[----:B------:R-:W-:Y:S01]  /*2510*/  IMAD R226, R14, R2, R7 ;  /* 0x000000020ee27224 */ /* 0x000fe200078e0207 */
[----:B------:R-:W-:Y:S01]  /*2520*/  PRMT R0, RZ, 0x7610, R0 ;  /* 0x00007610ff007816 */ /* 0x000fe20000000000 */
[----:B------:R-:W-:Y:S01]  /*2530*/  CS2R R18, SRZ ;  /* 0x0000000000127805 */ /* 0x000fe2000001ff00 */
[----:B------:R-:W-:Y:S01]  /*2540*/  CS2R R74, SRZ ;  /* 0x00000000004a7805 */ /* 0x000fe2000001ff00 */
        /* <DEDUP_REMOVED lines=69> */
[----:B------:R-:W-:-:S05]  /*29a0*/  @P1 IMAD.WIDE R2, R251, R13, c[0x0][0x340] ;  /* 0x0000d000fb021625 */ /* 0x000fca00078e020d */
[----:B------:R2:W5:Y:S01]  /*29b0*/  @P1 LDG.E R15, [R2.64] ;  /* 0x00000006020f1981 */ /* 0x000562000c1e1900 */
[----:B------:R-:W-:Y:S01]  /*29c0*/  SHF.R.S32.HI R0, RZ, 0x1f, R12 ;  /* 0x0000001fff007819 */ /* 0x000fe2000001140c */
[----:B------:R-:W-:Y:S01]  /*29d0*/  IMAD.IADD R5, R229, 0x1, R242 ;  /* 0x00000001e5057824 */ /* 0x000fe200078e02f2 */
[----:B------:R-:W-:Y:S02]  /*29e0*/  LOP3.LUT R16, R250, 0xffff, RZ, 0xc0, !PT ;  /* 0x0000fffffa107812 */ /* 0x000fe400078ec0ff */
[----:B------:R-:W-:Y:S01]  /*29f0*/  SEL R4, R251, RZ, !P3 ;  /* 0x000000fffb047207 */ /* 0x000fe20005800000 */
[----:B------:R-:W-:Y:S01]  /*2a00*/  IMAD R0, R0, c[0x0][0x178], RZ ;  /* 0x00005e0000007a24 */ /* 0x000fe200078e02ff */
[----:B------:R-:W-:Y:S01]  /*2a10*/  ISETP.GE.AND P2, PT, R218, c[0x0][0x198], PT ;  /* 0x00006600da007a0c */ /* 0x000fe20003f46270 */
[----:B------:R-:W-:Y:S01]  /*2a20*/  @P4 IMAD.HI.U32 R7, R5, c[0x0][0x2c8], RZ ;  /* 0x0000b20005074a27 */ /* 0x000fe200078e00ff */
[----:B------:R-:W-:Y:S02]  /*2a30*/  ISETP.GE.AND P5, PT, R224, c[0x0][0x198], PT ;  /* 0x00006600e0007a0c */ /* 0x000fe40003fa6270 */
[----:B------:R-:W-:Y:S01]  /*2a40*/  IADD3 R97, R216, -0x1, RZ ;  /* 0xffffffffd8617810 */ /* 0x000fe20007ffe0ff */
[----:B------:R-:W-:-:S02]  /*2a50*/  IMAD R0, R12, c[0x0][0x17c], R0 ;  /* 0x00005f000c007a24 */ /* 0x000fc400078e0200 */
[----:B--2---:R-:W-:-:S04]  /*2a60*/  IMAD.WIDE.U32 R2, R12, c[0x0][0x178], RZ ;  /* 0x00005e000c027a25 */ /* 0x004fc800078e00ff */
[----:B------:R-:W-:Y:S01]  /*2a70*/  IMAD.IADD R3, R3, 0x1, R0 ;  /* 0x0000000103037824 */ /* 0x000fe200078e0200 */
[----:B------:R-:W-:-:S03]  /*2a80*/  SHF.R.S32.HI R0, RZ, 0x1f, R251 ;  /* 0x0000001fff007819 */ /* 0x000fc600000114fb */
[----:B------:R-:W-:Y:S01]  /*2a90*/  IMAD.WIDE.U32 R2, R16, c[0x0][0x1b8], R2 ;  /* 0x00006e0010027a25 */ /* 0x000fe200078e0002 */
[----:B------:R-:W-:Y:S02]  /*2aa0*/  SEL R6, R0, RZ, !P3 ;  /* 0x000000ff00067207 */ /* 0x000fe40005800000 */
[----:B------:R-:W-:Y:S01]  /*2ab0*/  MOV R0, R5 ;  /* 0x0000000500007202 */ /* 0x000fe20000000f00 */
[----:B------:R-:W-:Y:S01]  /*2ac0*/  IMAD R3, R16, c[0x0][0x1bc], R3 ;  /* 0x00006f0010037a24 */ /* 0x000fe200078e0203 */
[----:B------:R-:W-:Y:S01]  /*2ad0*/  @P4 SHF.R.U32.HI R0, RZ, c[0x0][0x2cc], R7 ;  /* 0x0000b300ff004a19 */ /* 0x000fe20000011607 */
[----:B------:R-:W-:Y:S01]  /*2ae0*/  IMAD R6, R6, c[0x0][0x1c0], RZ ;  /* 0x0000700006067a24 */ /* 0x000fe200078e02ff */
[----:B------:R-:W-:Y:S01]  /*2af0*/  ISETP.GE.AND P4, PT, R223, c[0x0][0x198], PT ;  /* 0x00006600df007a0c */ /* 0x000fe20003f86270 */
[C---:B------:R-:W-:Y:S01]  /*2b00*/  IMAD.WIDE.U32 R2, R4.reuse, c[0x0][0x1c0], R2 ;  /* 0x0000700004027a25 */ /* 0x040fe200078e0002 */
[----:B------:R-:W-:Y:S02]  /*2b10*/  SHF.R.S32.HI R7, RZ, 0x1f, R0 ;  /* 0x0000001fff077819 */ /* 0x000fe40000011400 */
[----:B------:R-:W-:Y:S01]  /*2b20*/  ISETP.GE.AND P3, PT, R225, c[0x0][0x198], PT ;  /* 0x00006600e1007a0c */ /* 0x000fe20003f66270 */
[----:B------:R-:W-:-:S02]  /*2b30*/  IMAD R6, R4, c[0x0][0x1c4], R6 ;  /* 0x0000710004067a24 */ /* 0x000fc400078e0206 */
[----:B------:R-:W-:-:S03]  /*2b40*/  IMAD.MOV R4, RZ, RZ, -R0 ;  /* 0x000000ffff047224 */ /* 0x000fc600078e0a00 */
[----:B------:R-:W-:Y:S01]  /*2b50*/  IADD3 R3, R3, R6, RZ ;  /* 0x0000000603037210 */ /* 0x000fe20007ffe0ff */
        /* <DEDUP_REMOVED lines=9> */
[----:B-1----:R-:W-:-:S04]  /*2bf0*/  LEA R14, P0, R2, c[0x0][0x160], 0x1 ;  /* 0x00005800020e7a11 */ /* 0x002fc800078008ff */
[----:B------:R-:W-:-:S04]  /*2c00*/  IADD3 R0, R3, R0, RZ ;  /* 0x0000000003007210 */ /* 0x000fc80007ffe0ff */
[----:B------:R-:W-:Y:S02]  /*2c10*/  LEA.HI.X R5, R2, c[0x0][0x164], R0, 0x1, P0 ;  /* 0x0000590002057a11 */ /* 0x000fe400000f0c00 */
[----:B------:R-:W-:Y:S01]  /*2c20*/  @!P1 MOV R15, R251 ;  /* 0x000000fb000f9202 */ /* 0x000fe20000000f00 */
[----:B------:R-:W-:Y:S05]  /*2c30*/  BRA.DIV ~URZ, `(.L_x_2048) ;  /* 0x00016a927f007947 */ /* 0x000fea000b800000 */
[----:B------:R1:W2:Y:S02]  /*2c40*/  SHFL.IDX PT, R4, R5, RZ, 0x181f ;  /* 0x00181fff05047589 */ /* 0x0002a400000e0000 */
.L_x_2204:
[----:B------:R-:W-:Y:S05]  /*2c50*/  BRA.DIV ~URZ, `(.L_x_2049) ;  /* 0x00016ae27f007947 */ /* 0x000fea000b800000 */
[----:B------:R3:W4:Y:S02]  /*2c60*/  SHFL.IDX PT, R0, R14, RZ, 0x181f ;  /* 0x00181fff0e007589 */ /* 0x00072400000e0000 */
.L_x_2205:
[----:B------:R-:W-:Y:S01]  /*2c70*/  IMAD R13, R228, c[0x0][0x2c4], RZ ;  /* 0x0000b100e40d7a24 */ /* 0x000fe200078e02ff */
[----:B------:R-:W-:Y:S01]  /*2c80*/  IADD3 R12, R252, R242, RZ ;  /* 0x000000f2fc0c7210 */ /* 0x000fe20007ffe0ff */
[----:B------:R-:W-:Y:S03]  /*2c90*/  BSSY B0, `(.L_x_2050) ;  /* 0x0000016000007945 */ /* 0x000fe60003800000 */
[----:B------:R-:W-:-:S13]  /*2ca0*/  ISETP.GE.AND P0, PT, R12, R13, PT ;  /* 0x0000000d0c00720c */ /* 0x000fda0003f06270 */
[----:B------:R-:W-:Y:S05]  /*2cb0*/  @P0 BRA `(.L_x_2051) ;  /* 0x0000013000000947 */ /* 0x000fea0003800000 */
[----:B------:R-:W-:Y:S02]  /*2cc0*/  SHF.R.S32.HI R2, RZ, 0x1f, R218 ;  /* 0x0000001fff027819 */ /* 0x000fe400000114da */
[C---:B----4-:R-:W-:Y:S02]  /*2cd0*/  LEA R10, P0, R218.reuse, R0, 0x1 ;  /* 0x00000000da0a7211 */ /* 0x050fe400078008ff */
[----:B------:R-:W-:Y:S02]  /*2ce0*/  SHF.R.S32.HI R3, RZ, 0x1f, R224 ;  /* 0x0000001fff037819 */ /* 0x000fe400000114e0 */
[----:B--2---:R-:W-:Y:S02]  /*2cf0*/  LEA.HI.X R11, R218, R4, R2, 0x1, P0 ;  /* 0x00000004da0b7211 */ /* 0x004fe400000f0c02 */
[C---:B------:R-:W-:Y:S02]  /*2d00*/  LEA R8, P0, R224.reuse, R0, 0x1 ;  /* 0x00000000e0087211 */ /* 0x040fe400078008ff */
[----:B------:R-:W-:Y:S01]  /*2d10*/  SHF.R.S32.HI R2, RZ, 0x1f, R223 ;  /* 0x0000001fff027819 */ /* 0x000fe200000114df */
[----:B------:R-:W-:Y:S01]  /*2d20*/  @!PT LDS RZ, [RZ] ;  /* 0x00000000fffff984 */ /* 0x000fe20000000800 */
[----:B------:R-:W-:Y:S01]  /*2d30*/  @!PT LDS RZ, [RZ] ;  /* 0x00000000fffff984 */ /* 0x000fe20000000800 */
[----:B------:R-:W-:Y:S01]  /*2d40*/  @!PT LDS RZ, [RZ] ;  /* 0x00000000fffff984 */ /* 0x000fe20000000800 */
[----:B------:R2:W-:Y:S01]  /*2d50*/  LDGSTS.E.BYPASS.LTC128B.128 [R215+0x10100], [R10.64], !P2 ;  /* 0x101000000ad77fae */ /* 0x0005e2000d101d46 */
[----:B------:R-:W-:-:S02]  /*2d60*/  LEA.HI.X R9, R224, R4, R3, 0x1, P0 ;  /* 0x00000004e0097211 */ /* 0x000fc400000f0c03 */
[C---:B------:R-:W-:Y:S02]  /*2d70*/  LEA R6, P0, R223.reuse, R0, 0x1 ;  /* 0x00000000df067211 */ /* 0x040fe400078008ff */
[----:B------:R-:W-:Y:S01]  /*2d80*/  SHF.R.S32.HI R17, RZ, 0x1f, R225 ;  /* 0x0000001fff117819 */ /* 0x000fe200000114e1 */
[----:B------:R2:W-:Y:S01]  /*2d90*/  LDGSTS.E.BYPASS.LTC128B.128 [R215+0x14100], [R8.64], !P5 ;  /* 0x1410000008d77fae */ /* 0x0005e2000e901d46 */
[----:B------:R-:W-:Y:S02]  /*2da0*/  LEA.HI.X R7, R223, R4, R2, 0x1, P0 ;  /* 0x00000004df077211 */ /* 0x000fe400000f0c02 */
[----:B------:R-:W-:-:S03]  /*2db0*/  LEA R2, P0, R225, R0, 0x1 ;  /* 0x00000000e1027211 */ /* 0x000fc600078008ff */
[----:B------:R2:W-:Y:S01]  /*2dc0*/  LDGSTS.E.BYPASS.LTC128B.128 [R215+0x18100], [R6.64], !P4 ;  /* 0x1810000006d77fae */ /* 0x0005e2000e101d46 */
[----:B------:R-:W-:-:S05]  /*2dd0*/  LEA.HI.X R3, R225, R4, R17, 0x1, P0 ;  /* 0x00000004e1037211 */ /* 0x000fca00000f0c11 */
[----:B------:R2:W-:Y:S04]  /*2de0*/  LDGSTS.E.BYPASS.LTC128B.128 [R215+0x1c100], [R2.64], !P3 ;  /* 0x1c10000002d77fae */ /* 0x0005e8000d901d46 */
.L_x_2051:
[----:B------:R-:W-:Y:S05]  /*2df0*/  BSYNC B0 ;  /* 0x0000000000007941 */ /* 0x000fea0003800000 */
.L_x_2050:
[----:B------:R-:W-:Y:S05]  /*2e00*/  BRA.DIV ~URZ, `(.L_x_2052) ;  /* 0x000169a27f007947 */ /* 0x000fea000b800000 */
[----:B--2---:R2:W1:Y:S04]  /*2e10*/  SHFL.IDX PT, R4, R5, 0x1, 0x181f ;  /* 0x00381f0005047f89 */ /* 0x00446800000e0000 */
[----:B----4-:R2:W4:Y:S02]  /*2e20*/  SHFL.IDX PT, R0, R14, 0x1, 0x181f ;  /* 0x00381f000e007f89 */ /* 0x01052400000e0000 */
.L_x_2206:
[----:B------:R-:W-:Y:S01]  /*2e30*/  IADD3 R2, R12, 0x20, RZ ;  /* 0x000000200c027810 */ /* 0x000fe20007ffe0ff */
[----:B------:R-:W-:Y:S03]  /*2e40*/  BSSY B0, `(.L_x_2053) ;  /* 0x0000016000007945 */ /* 0x000fe60003800000 */
[----:B------:R-:W-:-:S13]  /*2e50*/  ISETP.GE.AND P0, PT, R2, R13, PT ;  /* 0x0000000d0200720c */ /* 0x000fda0003f06270 */
[----:B------:R-:W-:Y:S05]  /*2e60*/  @P0 BRA `(.L_x_2054) ;  /* 0x0000013000000947 */ /* 0x000fea0003800000 */
[----:B------:R-:W-:Y:S02]  /*2e70*/  SHF.R.S32.HI R3, RZ, 0x1f, R218 ;  /* 0x0000001fff037819 */ /* 0x000fe400000114da */
[C---:B----4-:R-:W-:Y:S02]  /*2e80*/  LEA R10, P0, R218.reuse, R0, 0x1 ;  /* 0x00000000da0a7211 */ /* 0x050fe400078008ff */
[----:B------:R-:W-:Y:S02]  /*2e90*/  SHF.R.S32.HI R6, RZ, 0x1f, R224 ;  /* 0x0000001fff067819 */ /* 0x000fe400000114e0 */
[----:B-1----:R-:W-:Y:S02]  /*2ea0*/  LEA.HI.X R11, R218, R4, R3, 0x1, P0 ;  /* 0x00000004da0b7211 */ /* 0x002fe400000f0c03 */
        /* <DEDUP_REMOVED lines=15> */
.L_x_2054:
[----:B------:R-:W-:Y:S05]  /*2fa0*/  BSYNC B0 ;  /* 0x0000000000007941 */ /* 0x000fea0003800000 */
.L_x_2053:
[----:B------:R-:W-:Y:S05]  /*2fb0*/  BRA.DIV ~URZ, `(.L_x_2055) ;  /* 0x000168c27f007947 */ /* 0x000fea000b800000 */
[----:B-1----:R1:W2:Y:S02]  /*2fc0*/  SHFL.IDX PT, R4, R5, 0x2, 0x181f ;  /* 0x00581f0005047f89 */ /* 0x0022a400000e0000 */
.L_x_2207:
[----:B------:R-:W-:Y:S05]  /*2fd0*/  BRA.DIV ~URZ, `(.L_x_2056) ;  /* 0x000169127f007947 */ /* 0x000fea000b800000 */
[----:B----4-:R4:W1:Y:S02]  /*2fe0*/  SHFL.IDX PT, R0, R14, 0x2, 0x181f ;  /* 0x00581f000e007f89 */ /* 0x01086400000e0000 */
.L_x_2208:
[----:B------:R-:W-:Y:S01]  /*2ff0*/  IADD3 R2, R12, 0x40, RZ ;  /* 0x000000400c027810 */ /* 0x000fe20007ffe0ff */
[----:B------:R-:W-:Y:S03]  /*3000*/  BSSY B0, `(.L_x_2057) ;  /* 0x0000016000007945 */ /* 0x000fe60003800000 */
[----:B------:R-:W-:-:S13]  /*3010*/  ISETP.GE.AND P0, PT, R2, R13, PT ;  /* 0x0000000d0200720c */ /* 0x000fda0003f06270 */
[----:B------:R-:W-:Y:S05]  /*3020*/  @P0 BRA `(.L_x_2058) ;  /* 0x0000013000000947 */ /* 0x000fea0003800000 */
[----:B------:R-:W-:Y:S02]  /*3030*/  SHF.R.S32.HI R3, RZ, 0x1f, R218 ;  /* 0x0000001fff037819 */ /* 0x000fe400000114da */
[C---:B-1----:R-:W-:Y:S02]  /*3040*/  LEA R10, P0, R218.reuse, R0, 0x1 ;  /* 0x00000000da0a7211 */ /* 0x042fe400078008ff */
        /* <DEDUP_REMOVED lines=17> */
.L_x_2058:
[----:B------:R-:W-:Y:S05]  /*3160*/  BSYNC B0 ;  /* 0x0000000000007941 */ /* 0x000fea0003800000 */
.L_x_2057:
[----:B------:R-:W-:Y:S05]  /*3170*/  BRA.DIV ~URZ, `(.L_x_2059) ;  /* 0x000167e27f007947 */ /* 0x000fea000b800000 */
[----:B--2---:R2:W3:Y:S04]  /*3180*/  SHFL.IDX PT, R4, R5, 0x3, 0x181f ;  /* 0x00781f0005047f89 */ /* 0x0044e800000e0000 */
[----:B-1----:R2:W1:Y:S02]  /*3190*/  SHFL.IDX PT, R0, R14, 0x3, 0x181f ;  /* 0x00781f000e007f89 */ /* 0x00246400000e0000 */
.L_x_2209:
[----:B------:R-:W-:Y:S01]  /*31a0*/  IADD3 R2, R12, 0x60, RZ ;  /* 0x000000600c027810 */ /* 0x000fe20007ffe0ff */
[----:B-----5:R-:W-:Y:S01]  /*31b0*/  IMAD.WIDE.U32 R236, R15, c[0x0][0x2b0], RZ ;  /* 0x0000ac000fec7a25 */ /* 0x020fe200078e00ff */
[----:B------:R-:W-:Y:S02]  /*31c0*/  SHF.R.S32.HI R19, RZ, 0x1f, R218 ;  /* 0x0000001fff137819 */ /* 0x000fe400000114da */
[----:B------:R-:W-:Y:S02]  /*31d0*/  ISETP.GE.AND P0, PT, R2, R13, PT ;  /* 0x0000000d0200720c */ /* 0x000fe40003f06270 */
[----:B------:R-:W-:-:S02]  /*31e0*/  SHF.R.S32.HI R18, RZ, 0x1f, R224 ;  /* 0x0000001fff127819 */ /* 0x000fc400000114e0 */
[----:B------:R-:W-:Y:S02]  /*31f0*/  SHF.R.S32.HI R17, RZ, 0x1f, R223 ;  /* 0x0000001fff117819 */ /* 0x000fe400000114df */
[----:B--234-:R-:W-:-:S07]  /*3200*/  SHF.R.S32.HI R14, RZ, 0x1f, R225 ;  /* 0x0000001fff0e7819 */ /* 0x01cfce00000114e1 */
[----:B-1----:R-:W-:-:S04]  /*3210*/  @!P0 LEA R2, P1, R218, R0, 0x1 ;  /* 0x00000000da028211 */ /* 0x002fc800078208ff */
[----:B------:R-:W-:Y:S02]  /*3220*/  @!P0 LEA.HI.X R3, R218, R4, R19, 0x1, P1 ;  /* 0x00000004da038211 */ /* 0x000fe400008f0c13 */
        /* <DEDUP_REMOVED lines=19> */
[----:B------:R-:W3:Y:S01]  /*3360*/  LDL.LU R5, [R1] ;  /* 0x0000000001057983 */ /* 0x000ee20000300800 */
[----:B------:R-:W-:Y:S02]  /*3370*/  IMAD.MOV.U32 R103, RZ, RZ, c[0x0][0x2b8] ;  /* 0x0000ae00ff677624 */ /* 0x000fe400078e00ff */
[----:B------:R-:W-:-:S02]  /*3380*/  IMAD.SHL.U32 R100, R97, 0x40, RZ ;  /* 0x0000004061647824 */ /* 0x000fc400078e00ff */
[----:B------:R-:W-:Y:S01]  /*3390*/  IMAD.MOV.U32 R217, RZ, RZ, RZ ;  /* 0x000000ffffd97224 */ /* 0x000fe200078e00ff */
[----:B------:R-:W-:Y:S01]  /*33a0*/  ISETP.NE.AND P1, PT, R103, 0x1, PT ;  /* 0x000000016700780c */ /* 0x000fe20003f25270 */
[----:B--2---:R-:W-:-:S05]  /*33b0*/  IMAD.IADD R2, R229, 0x1, R100 ;  /* 0x00000001e5027824 */ /* 0x004fca00078e0264 */
[C---:B------:R-:W-:Y:S01]  /*33c0*/  ISETP.GE.AND P0, PT, R2.reuse, R227, PT ;  /* 0x000000e30200720c */ /* 0x040fe20003f06270 */
[----:B------:R-:W-:-:S03]  /*33d0*/  IMAD.IADD R2, R2, 0x1, R232 ;  /* 0x0000000102027824 */ /* 0x000fc600078e02e8 */
[----:B------:R-:W-:Y:S01]  /*33e0*/  ISETP.GT.OR P0, PT, R229, 0x3f, P0 ;  /* 0x0000003fe500780c */ /* 0x000fe20000704670 */
[----:B------:R-:W-:Y:S02]  /*33f0*/  IMAD.MOV.U32 R0, RZ, RZ, R2 ;  /* 0x000000ffff007224 */ /* 0x000fe400078e0002 */
[----:B------:R-:W-:-:S05]  /*3400*/  @P1 IMAD.HI.U32 R3, R2, c[0x0][0x2bc], RZ ;  /* 0x0000af0002031a27 */ /* 0x000fca00078e00ff */
[----:B------:R-:W-:Y:S01]  /*3410*/  @P1 SHF.R.U32.HI R0, RZ, c[0x0][0x2c0], R3 ;  /* 0x0000b000ff001a19 */ /* 0x000fe20000011603 */
[----:B------:R-:W-:Y:S01]  /*3420*/  BAR.SYNC.DEFER_BLOCKING 0x0 ;  /* 0x0000000000007b1d */ /* 0x000fe20000010000 */
[----:B---3--:R-:W-:-:S04]  /*3430*/  LOP3.LUT R5, R5, 0xfffffffe, RZ, 0xc0, !PT ;  /* 0xfffffffe05057812 */ /* 0x008fc800078ec0ff */
[----:B------:R-:W-:Y:S02]  /*3440*/  @P1 LOP3.LUT R5, R5, 0x1, RZ, 0xfc, !PT ;  /* 0x0000000105051812 */ /* 0x000fe400078efcff */
[----:B------:R-:W-:-:S03]  /*3450*/  @!P0 IADD3 R3, P1, R0, R236, RZ ;  /* 0x000000ec00038210 */ /* 0x000fc60007f3e0ff */
[----:B------:R1:W-:Y:S02]  /*3460*/  STL [R1], R5 ;  /* 0x0000000501007387 */ /* 0x0003e40000100800 */
[----:B-1----:R-:W-:Y:S02]  /*3470*/  @!P0 LEA.HI.X.SX32 R5, R0, R240, 0x1, P1 ;  /* 0x000000f000058211 */ /* 0x002fe400008f0eff */
[----:B------:R-:W-:-:S04]  /*3480*/  @!P0 LEA R4, P1, R3, c[0x0][0x2a0], 0x2 ;  /* 0x0000a80003048a11 */ /* 0x000fc800078210ff */
[----:B------:R-:W-:-:S05]  /*3490*/  @!P0 LEA.HI.X R5, R3, c[0x0][0x2a4], R5, 0x2, P1 ;  /* 0x0000a90003058a11 */ /* 0x000fca00008f1405 */
[----:B------:R-:W2:Y:S01]  /*34a0*/  @!P0 LDG.E R217, [R4.64] ;  /* 0x0000000604d98981 */ /* 0x000ea2000c1e1900 */
[----:B------:R-:W-:Y:S01]  /*34b0*/  IMAD.MOV R0, RZ, RZ, -R0 ;  /* 0x000000ffff007224 */ /* 0x000fe200078e0a00 */
[----:B------:R-:W-:Y:S01]  /*34c0*/  SHF.L.U64.HI R93, R224, 0x1, R18 ;  /* 0x00000001e05d7819 */ /* 0x000fe20000010212 */
[----:B------:R-:W-:Y:S01]  /*34d0*/  IMAD.WIDE.U32 R234, R16, c[0x0][0x1e8], RZ ;  /* 0x00007a0010ea7a25 */ /* 0x000fe200078e00ff */
[----:B------:R-:W-:Y:S01]  /*34e0*/  SHF.L.U64.HI R92, R218, 0x1, R19 ;  /* 0x00000001da5c7819 */ /* 0x000fe20000010213 */
[----:B------:R-:W-:Y:S01]  /*34f0*/  BSSY B0, `(.L_x_2060) ;  /* 0x00001ad000007945 */ /* 0x000fe20003800000 */
[----:B------:R-:W-:Y:S01]  /*3500*/  IADD3 R200, R201, 0x20, RZ ;  /* 0x00000020c9c87810 */ /* 0x000fe20007ffe0ff */
[----:B------:R-:W-:Y:S01]  /*3510*/  IMAD R219, R0, c[0x0][0x2b8], R2 ;  /* 0x0000ae0000db7a24 */ /* 0x000fe200078e0202 */
[----:B------:R-:W-:Y:S01]  /*3520*/  SHF.L.U64.HI R95, R225, 0x1, R14 ;  /* 0x00000001e15f7819 */ /* 0x000fe2000001020e */
[----:B------:R-:W-:Y:S01]  /*3530*/  IMAD R233, R16, c[0x0][0x1ec], R235 ;  /* 0x00007b0010e97a24 */ /* 0x000fe200078e02eb */
[----:B------:R-:W-:Y:S01]  /*3540*/  SHF.L.U64.HI R94, R223, 0x1, R17 ;  /* 0x00000001df5e7819 */ /* 0x000fe20000010211 */
[----:B------:R-:W-:Y:S01]  /*3550*/  IMAD.WIDE.U32 R2, R219, c[0x0][0x1e0], RZ ;  /* 0x00007800db027a25 */ /* 0x000fe200078e00ff */
[----:B------:R-:W-:-:S03]  /*3560*/  SHF.R.S32.HI R9, RZ, 0x1f, R219 ;  /* 0x0000001fff097819 */ /* 0x000fc600000114db */
[----:B------:R-:W-:Y:S02]  /*3570*/  IMAD.IADD R96, R227, 0x1, -R100 ;  /* 0x00000001e3607824 */ /* 0x000fe400078e0a64 */
[----:B------:R-:W-:Y:S02]  /*3580*/  IMAD R0, R9, c[0x0][0x1e0], RZ ;  /* 0x0000780009007a24 */ /* 0x000fe400078e02ff */
[----:B------:R-:W-:Y:S02]  /*3590*/  IMAD.IADD R13, R96, 0x1, -R252 ;  /* 0x00000001600d7824 */ /* 0x000fe400078e0afc */
[----:B------:R-:W-:Y:S02]  /*35a0*/  IMAD R0, R219, c[0x0][0x1e4], R0 ;  /* 0x00007900db007a24 */ /* 0x000fe400078e0200 */
[----:B------:R-:W-:-:S04]  /*35b0*/  IMAD.WIDE.U32 R238, R16, c[0x0][0x210], RZ ;  /* 0x0000840010ee7a25 */ /* 0x000fc800078e00ff */
[----:B------:R-:W-:Y:S02]  /*35c0*/  IMAD.IADD R3, R3, 0x1, R0 ;  /* 0x0000000103037824 */ /* 0x000fe400078e0200 */
[----:B------:R-:W-:Y:S02]  /*35d0*/  IMAD R241, R16, c[0x0][0x214], R239 ;  /* 0x0000850010f17a24 */ /* 0x000fe400078e02ef */
[----:B------:R-:W-:Y:S02]  /*35e0*/  IMAD.SHL.U32 R99, R224, 0x2, RZ ;  /* 0x00000002e0637824 */ /* 0x000fe400078e00ff */
[----:B------:R-:W-:Y:S02]  /*35f0*/  IMAD.SHL.U32 R98, R218, 0x2, RZ ;  /* 0x00000002da627824 */ /* 0x000fe400078e00ff */
[----:B------:R-:W-:Y:S02]  /*3600*/  IMAD.SHL.U32 R102, R225, 0x2, RZ ;  /* 0x00000002e1667824 */ /* 0x000fe400078e00ff */
[----:B------:R-:W-:Y:S01]  /*3610*/  IMAD.SHL.U32 R101, R223, 0x2, RZ ;  /* 0x00000002df657824 */ /* 0x000fe200078e00ff */
[----:B--2---:R-:W-:Y:S01]  /*3620*/  SHF.R.S32.HI R10, RZ, 0x1f, R217 ;  /* 0x0000001fff0a7819 */ /* 0x004fe200000114d9 */
[----:B------:R-:W-:-:S04]  /*3630*/  IMAD.WIDE.U32 R2, R217, c[0x0][0x1f0], R2 ;  /* 0x00007c00d9027a25 */ /* 0x000fc800078e0002 */
[----:B------:R-:W-:-:S04]  /*3640*/  IMAD R0, R10, c[0x0][0x1f0], RZ ;  /* 0x00007c000a007a24 */ /* 0x000fc800078e02ff */
[----:B------:R-:W-:Y:S01]  /*3650*/  IMAD R4, R217, c[0x0][0x1f4], R0 ;  /* 0x00007d00d9047a24 */ /* 0x000fe200078e0200 */
[----:B------:R-:W-:-:S04]  /*3660*/  IADD3 R0, P0, R2, R234, RZ ;  /* 0x000000ea02007210 */ /* 0x000fc80007f1e0ff */
[----:B------:R-:W-:Y:S02]  /*3670*/  IADD3.X R2, R233, R3, R4, P0, !PT ;  /* 0x00000003e9027210 */ /* 0x000fe400007fe404 */
[----:B------:R-:W-:-:S04]  /*3680*/  LEA R3, P0, R0, c[0x0][0x1c8], 0x1 ;  /* 0x0000720000037a11 */ /* 0x000fc800078008ff */
[----:B------:R-:W-:Y:S01]  /*3690*/  LEA.HI.X R11, R0, c[0x0][0x1cc], R2, 0x1, P0 ;  /* 0x00007300000b7a11 */ /* 0x000fe200000f0c02 */
[----:B------:R-:W-:Y:S01]  /*36a0*/  SHFL.IDX PT, R8, R3, 0x1, 0x181f ;  /* 0x00381f0003087f89 */ /* 0x000fe200000e0000 */
[----:B------:R-:W-:-:S03]  /*36b0*/  ISETP.GE.AND P0, PT, R13, 0x1, PT ;  /* 0x000000010d00780c */ /* 0x000fc60003f06270 */
[----:B------:R1:W2:Y:S04]  /*36c0*/  SHFL.IDX PT, R0, R3, RZ, 0x181f ;  /* 0x00181fff03007589 */ /* 0x0002a800000e0000 */
[----:B------:R-:W3:Y:S06]  /*36d0*/  SHFL.IDX PT, R2, R11, RZ, 0x181f ;  /* 0x00181fff0b027589 */ /* 0x000eec00000e0000 */
[----:B------:R-:W-:-:S02]  /*36e0*/  @P0 ISETP.GE.AND P2, PT, R218, c[0x0][0x1d4], PT ;  /* 0x00007500da000a0c */ /* 0x000fc40003f46270 */
[----:B------:R-:W-:Y:S01]  /*36f0*/  @P0 ISETP.GE.AND P3, PT, R224, c[0x0][0x1d4], PT ;  /* 0x00007500e0000a0c */ /* 0x000fe20003f66270 */
[----:B-1----:R-:W-:Y:S01]  /*3700*/  IMAD R3, R9, c[0x0][0x208], RZ ;  /* 0x0000820009037a24 */ /* 0x002fe200078e02ff */
[C---:B--2---:R-:W-:Y:S01]  /*3710*/  @P0 LEA R4, P1, R218.reuse, R0, 0x1 ;  /* 0x00000000da040211 */ /* 0x044fe200078208ff */
[----:B------:R-:W1:Y:S02]  /*3720*/  SHFL.IDX PT, R9, R11, 0x1, 0x181f ;  /* 0x00381f000b097f89 */ /* 0x000e6400000e0000 */
[----:B------:R-:W-:Y:S01]  /*3730*/  IMAD R3, R219, c[0x0][0x20c], R3 ;  /* 0x00008300db037a24 */ /* 0x000fe200078e0203 */
[----:B---3--:R-:W-:Y:S02]  /*3740*/  @P0 LEA.HI.X R5, R218, R2, R19, 0x1, P1 ;  /* 0x00000002da050211 */ /* 0x008fe400008f0c13 */
[----:B------:R-:W-:-:S03]  /*3750*/  @P0 LEA R6, P1, R224, R0, 0x1 ;  /* 0x00000000e0060211 */ /* 0x000fc600078208ff */
[----:B------:R2:W-:Y:S01]  /*3760*/  @P0 LDGSTS.E.BYPASS.LTC128B.128 [R215+0x8100], [R4.64], !P2 ;  /* 0x0810000004d70fae */ /* 0x0005e2000d101d46 */
[----:B------:R-:W-:Y:S02]  /*3770*/  @P0 ISETP.GE.AND P2, PT, R223, c[0x0][0x1d4], PT ;  /* 0x00007500df000a0c */ /* 0x000fe40003f46270 */
[----:B------:R-:W-:-:S05]  /*3780*/  @P0 LEA.HI.X R7, R224, R2, R18, 0x1, P1 ;  /* 0x00000002e0070211 */ /* 0x000fca00008f0c12 */
[----:B------:R3:W-:Y:S01]  /*3790*/  @P0 LDGSTS.E.BYPASS.LTC128B.128 [R215+0xa100], [R6.64], !P3 ;  /* 0x0a10000006d70fae */ /* 0x0007e2000d901d46 */
[----:B------:R-:W-:-:S13]  /*37a0*/  ISETP.GE.AND P3, PT, R13, 0x21, PT ;  /* 0x000000210d00780c */ /* 0x000fda0003f66270 */
[----:B------:R-:W-:Y:S02]  /*37b0*/  @P3 ISETP.GE.AND P4, PT, R225, c[0x0][0x1d4], PT ;  /* 0x00007500e1003a0c */ /* 0x000fe40003f86270 */
[----:B--2---:R-:W-:-:S04]  /*37c0*/  @P0 LEA R4, P1, R223, R0, 0x1 ;  /* 0x00000000df040211 */ /* 0x004fc800078208ff */
[----:B------:R-:W-:Y:S02]  /*37d0*/  @P0 LEA.HI.X R5, R223, R2, R17, 0x1, P1 ;  /* 0x00000002df050211 */ /* 0x000fe400008f0c11 */
[----:B---3--:R-:W-:-:S03]  /*37e0*/  @P0 LEA R6, P1, R225, R0, 0x1 ;  /* 0x00000000e1060211 */ /* 0x008fc600078208ff */
[----:B------:R2:W-:Y:S01]  /*37f0*/  @P0 LDGSTS.E.BYPASS.LTC128B.128 [R215+0xc100], [R4.64], !P2 ;  /* 0x0c10000004d70fae */ /* 0x0005e2000d101d46 */
[C---:B------:R-:W-:Y:S01]  /*3800*/  @P0 ISETP.GE.AND P2, PT, R225.reuse, c[0x0][0x1d4], PT ;  /* 0x00007500e1000a0c */ /* 0x040fe20003f46270 */
[----:B------:R-:W-:Y:S01]  /*3810*/  IMAD R0, R10, c[0x0][0x218], RZ ;  /* 0x000086000a007a24 */ /* 0x000fe200078e02ff */
[----:B------:R-:W-:-:S03]  /*3820*/  @P0 LEA.HI.X R7, R225, R2, R14, 0x1, P1 ;  /* 0x00000002e1070211 */ /* 0x000fc600008f0c0e */
[----:B------:R-:W-:-:S08]  /*3830*/  IMAD R10, R217, c[0x0][0x21c], R0 ;  /* 0x00008700d90a7a24 */ /* 0x000fd000078e0200 */
[----:B------:R3:W-:Y:S01]  /*3840*/  @P0 LDGSTS.E.BYPASS.LTC128B.128 [R215+0xe100], [R6.64], !P2 ;  /* 0x0e10000006d70fae */ /* 0x0007e2000d101d46 */
[----:B------:R-:W-:Y:S01]  /*3850*/  @P3 ISETP.GE.AND P2, PT, R218, c[0x0][0x1d4], PT ;  /* 0x00007500da003a0c */ /* 0x000fe20003f46270 */
[----:B--2---:R-:W-:-:S04]  /*3860*/  IMAD.WIDE.U32 R4, R219, c[0x0][0x208], RZ ;  /* 0x00008200db047a25 */ /* 0x004fc800078e00ff */
[----:B------:R-:W-:Y:S02]  /*3870*/  IMAD.IADD R3, R5, 0x1, R3 ;  /* 0x0000000105037824 */ /* 0x000fe400078e0203 */
[----:B------:R-:W-:Y:S01]  /*3880*/  IMAD.MOV.U32 R2, RZ, RZ, R4 ;  /* 0x000000ffff027224 */ /* 0x000fe200078e0004 */
[----:B------:R-:W-:-:S03]  /*3890*/  @P3 LEA R4, P0, R224, R8, 0x1 ;  /* 0x00000008e0043211 */ /* 0x000fc600078008ff */
[----:B------:R-:W-:Y:S01]  /*38a0*/  IMAD.WIDE.U32 R2, R217, c[0x0][0x218], R2 ;  /* 0x00008600d9027a25 */ /* 0x000fe200078e0002 */
[-C--:B-1----:R-:W-:Y:S02]  /*38b0*/  @P3 LEA.HI.X R5, R224, R9.reuse, R18, 0x1, P0 ;  /* 0x00000009e0053211 */ /* 0x082fe400000f0c12 */
[----:B---3--:R-:W-:Y:S02]  /*38c0*/  @P3 LEA R6, P1, R218, R8, 0x1 ;  /* 0x00000008da063211 */ /* 0x008fe400078208ff */
[----:B------:R-:W-:Y:S02]  /*38d0*/  IADD3 R0, P0, R2, R238, RZ ;  /* 0x000000ee02007210 */ /* 0x000fe40007f1e0ff */
[----:B------:R-:W-:Y:S02]  /*38e0*/  @P3 LEA.HI.X R7, R218, R9, R19, 0x1, P1 ;  /* 0x00000009da073211 */ /* 0x000fe400008f0c13 */
[----:B------:R-:W-:Y:S02]  /*38f0*/  @P3 ISETP.GE.AND P1, PT, R224, c[0x0][0x1d4], PT ;  /* 0x00007500e0003a0c */ /* 0x000fe40003f26270 */
[----:B------:R-:W-:Y:S01]  /*3900*/  IADD3.X R2, R241, R3, R10, P0, !PT ;  /* 0x00000003f1027210 */ /* 0x000fe200007fe40a */
[----:B------:R1:W-:Y:S01]  /*3910*/  @P3 LDGSTS.E.BYPASS.LTC128B.128 [R215+0x9100], [R6.64], !P2 ;  /* 0x0910000006d73fae */ /* 0x0003e2000d101d46 */
[----:B------:R-:W-:-:S02]  /*3920*/  LEA R3, P0, R0, c[0x0][0x1f8], 0x1 ;  /* 0x00007e0000037a11 */ /* 0x000fc400078008ff */
[----:B------:R-:W-:Y:S02]  /*3930*/  @P3 ISETP.GE.AND P2, PT, R223, c[0x0][0x1d4], PT ;  /* 0x00007500df003a0c */ /* 0x000fe40003f46270 */
[----:B------:R-:W-:Y:S01]  /*3940*/  LEA.HI.X R10, R0, c[0x0][0x1fc], R2, 0x1, P0 ;  /* 0x00007f00000a7a11 */ /* 0x000fe200000f0c02 */
[----:B------:R-:W-:Y:S04]  /*3950*/  SHFL.IDX PT, R12, R3, 0x1, 0x181f ;  /* 0x00381f00030c7f89 */ /* 0x000fe800000e0000 */
[----:B------:R2:W-:Y:S04]  /*3960*/  @P3 LDGSTS.E.BYPASS.LTC128B.128 [R215+0xb100], [R4.64], !P1 ;  /* 0x0b10000004d73fae */ /* 0x0005e8000c901d46 */
[----:B------:R-:W3:Y:S04]  /*3970*/  SHFL.IDX PT, R0, R3, RZ, 0x181f ;  /* 0x00181fff03007589 */ /* 0x000ee800000e0000 */
[----:B------:R-:W4:Y:S04]  /*3980*/  SHFL.IDX PT, R2, R10, RZ, 0x181f ;  /* 0x00181fff0a027589 */ /* 0x000f2800000e0000 */
[----:B------:R-:W5:Y:S01]  /*3990*/  SHFL.IDX PT, R3, R10, 0x1, 0x181f ;  /* 0x00381f000a037f89 */ /* 0x000f6200000e0000 */
[----:B-1----:R-:W-:-:S04]  /*39a0*/  @P3 LEA R6, P0, R225, R8, 0x1 ;  /* 0x00000008e1063211 */ /* 0x002fc800078008ff */
[----:B------:R-:W-:Y:S02]  /*39b0*/  @P3 LEA.HI.X R7, R225, R9, R14, 0x1, P0 ;  /* 0x00000009e1073211 */ /* 0x000fe400000f0c0e */
[----:B--2---:R-:W-:-:S04]  /*39c0*/  @P3 LEA R4, P1, R223, R8, 0x1 ;  /* 0x00000008df043211 */ /* 0x004fc800078208ff */
[----:B------:R-:W-:-:S05]  /*39d0*/  @P3 LEA.HI.X R5, R223, R9, R17, 0x1, P1 ;  /* 0x00000009df053211 */ /* 0x000fca00008f0c11 */
[----:B------:R1:W-:Y:S04]  /*39e0*/  @P3 LDGSTS.E.BYPASS.LTC128B.128 [R215+0xd100], [R4.64], !P2 ;  /* 0x0d10000004d73fae */ /* 0x0003e8000d101d46 */
[----:B------:R1:W-:Y:S01]  /*39f0*/  @P3 LDGSTS.E.BYPASS.LTC128B.128 [R215+0xf100], [R6.64], !P4 ;  /* 0x0f10000006d73fae */ /* 0x0003e2000e101d46 */
[----:B------:R-:W-:Y:S02]  /*3a00*/  R2P PR, R230, 0x6 ;  /* 0x00000006e6007804 */ /* 0x000fe40000000000 */
[C---:B---3--:R-:W-:Y:S01]  /*3a10*/  IADD3 R18, P0, R0.reuse, R99, RZ ;  /* 0x0000006300127210 */ /* 0x048fe20007f1e0ff */
[----:B------:R-:W0:Y:S01]  /*3a20*/  LDGDEPBAR ;  /* 0x00000000000079af */ /* 0x000e220000000000 */
[-C--:B------:R-:W-:Y:S02]  /*3a30*/  IADD3 R20, P3, R0, R98.reuse, RZ ;  /* 0x0000006200147210 */ /* 0x080fe40007f7e0ff */
[----:B------:R-:W-:Y:S01]  /*3a40*/  ISETP.GE.AND P5, PT, R224, c[0x0][0x1d4], PT ;  /* 0x00007500e0007a0c */ /* 0x000fe20003fa6270 */
[----:B----4-:R-:W-:Y:S01]  /*3a50*/  IMAD.X R19, R2, 0x1, R93, P0 ;  /* 0x0000000102137824 */ /* 0x010fe200000e065d */
[----:B------:R-:W-:Y:S01]  /*3a60*/  IADD3 R22, P0, R12, R98, RZ ;  /* 0x000000620c167210 */ /* 0x000fe20007f1e0ff */
[----:B------:R-:W-:Y:S01]  /*3a70*/  IMAD.X R21, R2, 0x1, R92, P3 ;  /* 0x0000000102157824 */ /* 0x000fe200018e065c */
[----:B------:R-:W-:-:S02]  /*3a80*/  ISETP.GE.AND P3, PT, R218, c[0x0][0x1d4], PT ;  /* 0x00007500da007a0c */ /* 0x000fc40003f66270 */
[----:B------:R-:W-:Y:S01]  /*3a90*/  IADD3 R16, P4, R0, R101, RZ ;  /* 0x0000006500107210 */ /* 0x000fe20007f9e0ff */
[----:B-----5:R-:W-:Y:S01]  /*3aa0*/  IMAD.X R23, R3, 0x1, R92, P0 ;  /* 0x0000000103177824 */ /* 0x020fe200000e065c */
[----:B------:R-:W-:Y:S02]  /*3ab0*/  ISETP.LT.OR P0, PT, R13, 0x1, P3 ;  /* 0x000000010d00780c */ /* 0x000fe40001f01670 */
[----:B------:R-:W-:Y:S01]  /*3ac0*/  @P1 IADD3 R200, R201, -0x20, RZ ;  /* 0xffffffe0c9c81810 */ /* 0x000fe20007ffe0ff */
[----:B------:R-:W-:Y:S01]  /*3ad0*/  IMAD.X R17, R2, 0x1, R94, P4 ;  /* 0x0000000102117824 */ /* 0x000fe200020e065e */
[----:B------:R-:W-:Y:S01]  /*3ae0*/  IADD3 R14, P1, R0, R102, RZ ;  /* 0x00000066000e7210 */ /* 0x000fe20007f3e0ff */
[----:B------:R-:W-:Y:S01]  /*3af0*/  IMAD.MOV.U32 R0, RZ, RZ, 0x40 ;  /* 0x00000040ff007424 */ /* 0x000fe200078e00ff */
[----:B------:R-:W-:Y:S02]  /*3b00*/  ISETP.GE.AND P4, PT, R225, c[0x0][0x1d4], PT ;  /* 0x00007500e1007a0c */ /* 0x000fe40003f86270 */
[----:B------:R-:W-:Y:S01]  /*3b10*/  ISETP.GT.AND P6, PT, R229, 0x3f, PT ;  /* 0x0000003fe500780c */ /* 0x000fe20003fc4270 */
[----:B------:R-:W-:Y:S01]  /*3b20*/  IMAD.X R15, R2, 0x1, R95, P1 ;  /* 0x00000001020f7824 */ /* 0x000fe200008e065f */
[----:B------:R-:W-:-:S02]  /*3b30*/  ISETP.GE.AND P1, PT, R223, c[0x0][0x1d4], PT ;  /* 0x00007500df007a0c */ /* 0x000fc40003f26270 */
[----:B------:R-:W-:Y:S01]  /*3b40*/  SEL R0, R0, 0xffffffc0, !P2 ;  /* 0xffffffc000007807 */ /* 0x000fe20005000000 */
[----:B------:R-:W-:-:S04]  /*3b50*/  DEPBAR.LE SB0, 0x1 ;  /* 0x000080400000791a */ /* 0x000fc80000000000 */
[----:B------:R-:W-:-:S04]  /*3b60*/  DEPBAR.LE SB0, 0x0 ;  /* 0x000080000000791a */ /* 0x000fc80000000000 */
[----:B------:R-:W-:Y:S01]  /*3b70*/  BAR.SYNC.DEFER_BLOCKING 0x0 ;  /* 0x0000000000007b1d */ /* 0x000fe20000010000 */
[----:B------:R-:W-:-:S05]  /*3b80*/  IMAD.IADD R203, R201, 0x1, R0 ;  /* 0x00000001c9cb7824 */ /* 0x000fca00078e0200 */
[----:B-1----:R-:W-:Y:S04]  /*3b90*/  LDSM.16.M88.4 R4, [R208] ;  /* 0x00000000d004783b */ /* 0x002fe80000000200 */
[----:B------:R-:W1:Y:S04]  /*3ba0*/  LDSM.16.M88.4 R28, [R201] ;  /* 0x00000000c91c783b */ /* 0x000e680000000200 */
[----:B------:R-:W2:Y:S04]  /*3bb0*/  LDSM.16.M88.4 R32, [R201+0x800] ;  /* 0x00080000c920783b */ /* 0x000ea80000000200 */
[----:B------:R-:W-:Y:S04]  /*3bc0*/  LDSM.16.M88.4 R40, [R201+0x1000] ;  /* 0x00100000c928783b */ /* 0x000fe80000000200 */
[----:B------:R-:W3:Y:S04]  /*3bd0*/  LDSM.16.M88.4 R48, [R201+0x1800] ;  /* 0x00180000c930783b */ /* 0x000ee80000000200 */
[----:B------:R-:W-:Y:S04]  /*3be0*/  LDSM.16.M88.4 R8, [R209] ;  /* 0x00000000d108783b */ /* 0x000fe80000000200 */
[----:B------:R-:W-:Y:S04]  /*3bf0*/  LDSM.16.M88.4 R44, [R200] ;  /* 0x00000000c82c783b */ /* 0x000fe80000000200 */
[----:B------:R-:W4:Y:S04]  /*3c00*/  LDSM.16.M88.4 R52, [R200+0x800] ;  /* 0x00080000c834783b */ /* 0x000f280000000200 */
[----:B------:R-:W-:Y:S04]  /*3c10*/  LDSM.16.M88.4 R72, [R200+0x1000] ;  /* 0x00100000c848783b */ /* 0x000fe80000000200 */
[----:B------:R-:W5:Y:S04]  /*3c20*/  LDSM.16.M88.4 R76, [R200+0x1800] ;  /* 0x00180000c84c783b */ /* 0x000f680000000200 */
[----:B------:R-:W-:Y:S01]  /*3c30*/  @!PT LDS RZ, [RZ] ;  /* 0x00000000fffff984 */ /* 0x000fe20000000800 */
[----:B------:R-:W-:Y:S01]  /*3c40*/  @!PT LDS RZ, [RZ] ;  /* 0x00000000fffff984 */ /* 0x000fe20000000800 */
[----:B------:R-:W-:Y:S01]  /*3c50*/  @!PT LDS RZ, [RZ] ;  /* 0x00000000fffff984 */ /* 0x000fe20000000800 */
[----:B------:R3:W-:Y:S01]  /*3c60*/  LDGSTS.E.BYPASS.LTC128B.128 [R215+0x100], [R20.64], !P0 ;  /* 0x0010000014d77fae */ /* 0x0007e2000c101d46 */
[C---:B------:R-:W-:Y:S01]  /*3c70*/  ISETP.LT.OR P0, PT, R13.reuse, 0x1, P5 ;  /* 0x000000010d00780c */ /* 0x040fe20002f01670 */
[C---:B-1----:R-:W-:Y:S08]  /*3c80*/  HMMA.16816.F32 R36, R4.reuse, R28, RZ ;  /* 0x0000001c0424723c */ /* 0x042ff000000018ff */
[----:B--2---:R-:W-:Y:S04]  /*3c90*/  HMMA.16816.F32 R24, R4, R32, RZ ;  /* 0x000000200418723c */ /* 0x004fe800000018ff */
[----:B------:R1:W-:Y:S01]  /*3ca0*/  LDGSTS.E.BYPASS.LTC128B.128 [R215+0x2100], [R18.64], !P0 ;  /* 0x0210000012d77fae */ /* 0x0003e2000c101d46 */
[----:B------:R-:W-:-:S02]  /*3cb0*/  ISETP.LT.OR P0, PT, R13, 0x1, P1 ;  /* 0x000000010d00780c */ /* 0x000fc40000f01670 */
[----:B------:R-:W-:Y:S01]  /*3cc0*/  ISETP.LT.OR P1, PT, R13, 0x21, P1 ;  /* 0x000000210d00780c */ /* 0x000fe20000f21670 */
[C---:B------:R-:W-:Y:S10]  /*3cd0*/  HMMA.16816.F32 R28, R4.reuse, R30, RZ ;  /* 0x0000001e041c723c */ /* 0x040ff400000018ff */
[----:B------:R2:W-:Y:S01]  /*3ce0*/  LDGSTS.E.BYPASS.LTC128B.128 [R215+0x4100], [R16.64], !P0 ;  /* 0x0410000010d77fae */ /* 0x0005e2000c101d46 */
[C---:B---3--:R-:W-:Y:S08]  /*3cf0*/  HMMA.16816.F32 R64, R4.reuse, R48, RZ ;  /* 0x000000300440723c */ /* 0x048ff000000018ff */
[----:B------:R-:W-:Y:S08]  /*3d00*/  HMMA.16816.F32 R60, R4, R50, RZ ;  /* 0x00000032043c723c */ /* 0x000ff000000018ff */
[C---:B----4-:R-:W-:Y:S08]  /*3d10*/  HMMA.16816.F32 R48, R8.reuse, R52, R24 ;  /* 0x000000340830723c */ /* 0x050ff00000001818 */
[----:B------:R-:W-:Y:S01]  /*3d20*/  HMMA.16816.F32 R68, R8, R44, R36 ;  /* 0x0000002c0844723c */ /* 0x000fe20000001824 */
[----:B--2---:R-:W-:-:S05]  /*3d30*/  IADD3 R16, P0, R12, R99, RZ ;  /* 0x000000630c107210 */ /* 0x004fca0007f1e0ff */
[----:B------:R-:W-:Y:S01]  /*3d40*/  IMAD.X R17, R3, 0x1, R93, P0 ;  /* 0x0000000103117824 */ /* 0x000fe200000e065d */
[----:B------:R-:W-:Y:S01]  /*3d50*/  ISETP.LT.OR P0, PT, R13, 0x1, P4 ;  /* 0x000000010d00780c */ /* 0x000fe20002701670 */
[C---:B------:R-:W-:Y:S08]  /*3d60*/  HMMA.16816.F32 R56, R8.reuse, R46, R28 ;  /* 0x0000002e0838723c */ /* 0x040ff0000000181c */
[----:B-----5:R-:W-:Y:S04]  /*3d70*/  HMMA.16816.F32 R28, R8, R78, R60 ;  /* 0x0000004e081c723c */ /* 0x020fe8000000183c */
[----:B------:R2:W-:Y:S02]  /*3d80*/  LDGSTS.E.BYPASS.LTC128B.128 [R215+0x6100], [R14.64], !P0 ;  /* 0x061000000ed77fae */ /* 0x0005e4000c101d46 */
[----:B--2---:R-:W-:-:S05]  /*3d90*/  IADD3 R14, P0, R12, R101, RZ ;  /* 0x000000650c0e7210 */ /* 0x004fca0007f1e0ff */
[----:B------:R-:W-:Y:S01]  /*3da0*/  IMAD.X R15, R3, 0x1, R94, P0 ;  /* 0x00000001030f7824 */ /* 0x000fe200000e065e */
[C---:B------:R-:W-:Y:S02]  /*3db0*/  ISETP.LT.OR P0, PT, R13.reuse, 0x21, P3 ;  /* 0x000000210d00780c */ /* 0x040fe40001f01670 */
[----:B------:R-:W-:-:S11]  /*3dc0*/  ISETP.LT.OR P3, PT, R13, 0x21, P5 ;  /* 0x000000210d00780c */ /* 0x000fd60002f61670 */
[----:B------:R2:W-:Y:S01]  /*3dd0*/  LDGSTS.E.BYPASS.LTC128B.128 [R215+0x1100], [R22.64], !P0 ;  /* 0x0110000016d77fae */ /* 0x0005e2000c101d46 */
[----:B------:R-:W-:-:S03]  /*3de0*/  IADD3 R2, P0, R12, R102, RZ ;  /* 0x000000660c027210 */ /* 0x000fc60007f1e0ff */
[----:B------:R1:W-:Y:S02]  /*3df0*/  LDGSTS.E.BYPASS.LTC128B.128 [R215+0x3100], [R16.64], !P3 ;  /* 0x0310000010d77fae */ /* 0x0003e4000d901d46 */
[----:B------:R-:W-:Y:S01]  /*3e00*/  IMAD.X R3, R3, 0x1, R95, P0 ;  /* 0x0000000103037824 */ /* 0x000fe200000e065f */
[----:B------:R-:W-:Y:S01]  /*3e10*/  ISETP.LT.OR P0, PT, R13, 0x21, P4 ;  /* 0x000000210d00780c */ /* 0x000fe20002701670 */
[----:B------:R3:W-:Y:S11]  /*3e20*/  LDGSTS.E.BYPASS.LTC128B.128 [R215+0x5100], [R14.64], !P1 ;  /* 0x051000000ed77fae */ /* 0x0007f6000c901d46 */
[----:B------:R-:W-:Y:S01]  /*3e30*/  @!UPT UIADD3 URZ, URZ, URZ, URZ ;  /* 0x0000003f3f3ff290 */ /* 0x000fe2000fffe03f */
[----:B------:R4:W-:Y:S01]  /*3e40*/  LDGSTS.E.BYPASS.LTC128B.128 [R215+0x7100], [R2.64], !P0 ;  /* 0x0710000002d77fae */ /* 0x0009e2000c101d46 */
[----:B------:R-:W-:-:S03]  /*3e50*/  ISETP.GT.AND P0, PT, R97, R226, PT ;  /* 0x000000e26100720c */ /* 0x000fc60003f04270 */
[----:B------:R-:W-:Y:S01]  /*3e60*/  LDSM.16.M88.4 R24, [R203] ;  /* 0x00000000cb18783b */ /* 0x000fe20000000200 */
[C---:B--2---:R-:W-:Y:S03]  /*3e70*/  HMMA.16816.F32 R20, R4.reuse, R34, RZ ;  /* 0x000000220414723c */ /* 0x044fe600000018ff */
[----:B------:R-:W-:Y:S04]  /*3e80*/  LDSM.16.M88.4 R80, [R201+0x3800] ;  /* 0x00380000c950783b */ /* 0x000fe80000000200 */
[----:B-1----:R-:W-:Y:S01]  /*3e90*/  LDSM.16.M88.4 R16, [R203+0x1000] ;  /* 0x00100000cb10783b */ /* 0x002fe20000000200 */
[C---:B------:R-:W-:Y:S03]  /*3ea0*/  HMMA.16816.F32 R32, R4.reuse, R40, RZ ;  /* 0x000000280420723c */ /* 0x040fe600000018ff */
[----:B------:R-:W-:Y:S04]  /*3eb0*/  LDSM.16.M88.4 R88, [R200+0x7800] ;  /* 0x00780000c858783b */ /* 0x000fe80000000200 */
[----:B------:R-:W0:Y:S01]  /*3ec0*/  LDGDEPBAR ;  /* 0x00000000000079af */ /* 0x000e220000000000 */
[----:B------:R-:W-:Y:S03]  /*3ed0*/  HMMA.16816.F32 R40, R4, R42, RZ ;  /* 0x0000002a0428723c */ /* 0x000fe600000018ff */
[----:B------:R-:W1:Y:S01]  /*3ee0*/  LDSM.16.M88.4 R4, [R211] ;  /* 0x00000000d304783b */ /* 0x000e620000000200 */
[----:B----4-:R-:W-:-:S04]  /*3ef0*/  IADD3 R2, R200, 0x6000, RZ ;  /* 0x00006000c8027810 */ /* 0x010fc80007ffe0ff */
[----:B------:R-:W-:Y:S01]  /*3f00*/  HMMA.16816.F32 R44, R8, R54, R20 ;  /* 0x00000036082c723c */ /* 0x000fe20000001814 */
[----:B------:R-:W2:Y:S01]  /*3f10*/  LDSM.16.M88.4 R20, [R203+0x800] ;  /* 0x00080000cb14783b */ /* 0x000ea20000000200 */
[----:B------:R-:W-:-:S05]  /*3f20*/  IMAD.IADD R202, R2, 0x1, R0 ;  /* 0x0000000102ca7824 */ /* 0x000fca00078e0200 */
[----:B------:R-:W-:Y:S01]  /*3f30*/  LDSM.16.M88.4 R84, [R202+-0x4800] ;  /* 0xffb80000ca54783b */ /* 0x000fe20000000200 */
[C---:B------:R-:W-:Y:S08]  /*3f40*/  HMMA.16816.F32 R36, R8.reuse, R72, R32 ;  /* 0x000000480824723c */ /* 0x040ff00000001820 */
[C---:B---3--:R-:W-:Y:S01]  /*3f50*/  HMMA.16816.F32 R12, R8.reuse, R74, R40 ;  /* 0x0000004a080c723c */ /* 0x048fe20000001828 */
[----:B------:R-:W3:Y:S04]  /*3f60*/  LDSM.16.M88.4 R40, [R203+0x1800] ;  /* 0x00180000cb28783b */ /* 0x000ee80000000200 */
[----:B------:R-:W-:Y:S03]  /*3f70*/  LDSM.16.M88.4 R72, [R202+-0x5800] ;  /* 0xffa80000ca48783b */ /* 0x000fe60000000200 */
[----:B------:R-:W-:Y:S01]  /*3f80*/  HMMA.16816.F32 R32, R8, R76, R64 ;  /* 0x0000004c0820723c */ /* 0x000fe20000001840 */
[----:B------:R-:W-:Y:S04]  /*3f90*/  LDSM.16.M88.4 R8, [R210] ;  /* 0x00000000d208783b */ /* 0x000fe80000000200 */
[----:B------:R-:W4:Y:S04]  /*3fa0*/  LDSM.16.M88.4 R64, [R202+-0x6000] ;  /* 0xffa00000ca40783b */ /* 0x000f280000000200 */
[----:B------:R-:W5:Y:S01]  /*3fb0*/  LDSM.16.M88.4 R76, [R202+-0x5000] ;  /* 0xffb00000ca4c783b */ /* 0x000f620000000200 */
[C---:B-1----:R-:W-:Y:S03]  /*3fc0*/  HMMA.16816.F32 R60, R4.reuse, R24, R68 ;  /* 0x00000018043c723c */ /* 0x042fe60000001844 */
[----:B------:R-:W-:Y:S05]  /*3fd0*/  LDSM.16.M88.4 R68, [R201+0x3000] ;  /* 0x00300000c944783b */ /* 0x000fea0000000200 */
[C---:B------:R-:W-:Y:S01]  /*3fe0*/  HMMA.16816.F32 R52, R4.reuse, R26, R56 ;  /* 0x0000001a0434723c */ /* 0x040fe20000001838 */
[----:B------:R-:W-:Y:S07]  /*3ff0*/  LDSM.16.M88.4 R56, [R201+0x2800] ;  /* 0x00280000c938783b */ /* 0x000fee0000000200 */
[C---:B--2---:R-:W-:Y:S08]  /*4000*/  HMMA.16816.F32 R48, R4.reuse, R20, R48 ;  /* 0x000000140430723c */ /* 0x044ff00000001830 */
[C---:B------:R-:W-:Y:S08]  /*4010*/  HMMA.16816.F32 R44, R4.reuse, R22, R44 ;  /* 0x00000016042c723c */ /* 0x040ff0000000182c */
[C---:B------:R-:W-:Y:S08]  /*4020*/  HMMA.16816.F32 R36, R4.reuse, R16, R36 ;  /* 0x000000100424723c */ /* 0x040ff00000001824 */
[C---:B------:R-:W-:Y:S08]  /*4030*/  HMMA.16816.F32 R20, R4.reuse, R18, R12 ;  /* 0x000000120414723c */ /* 0x040ff0000000180c */
[C---:B---3--:R-:W-:Y:S08]  /*4040*/  HMMA.16816.F32 R16, R4.reuse, R40, R32 ;  /* 0x000000280410723c */ /* 0x048ff00000001820 */
[----:B------:R-:W-:Y:S01]  /*4050*/  HMMA.16816.F32 R12, R4, R42, R28 ;  /* 0x0000002a040c723c */ /* 0x000fe2000000181c */
[----:B------:R-:W-:Y:S04]  /*4060*/  LDSM.16.M88.4 R4, [R208+0x4000] ;  /* 0x00400000d004783b */ /* 0x000fe80000000200 */
[----:B------:R-:W1:Y:S03]  /*4070*/  LDSM.16.M88.4 R28, [R201+0x2000] ;  /* 0x00200000c91c783b */ /* 0x000e660000000200 */
[C---:B----4-:R-:W-:Y:S01]  /*4080*/  HMMA.16816.F32 R24, R8.reuse, R64, R60 ;  /* 0x000000400818723c */ /* 0x050fe2000000183c */
[----:B------:R-:W-:Y:S07]  /*4090*/  LDSM.16.M88.4 R60, [R200+0x2800] ;  /* 0x00280000c83c783b */ /* 0x000fee0000000200 */
[C---:B------:R-:W-:Y:S01]  /*40a0*/  HMMA.16816.F32 R32, R8.reuse, R66, R52 ;  /* 0x000000420820723c */ /* 0x040fe20000001834 */
[----:B------:R-:W-:Y:S04]  /*40b0*/  LDSM.16.M88.4 R52, [R203+0x2800] ;  /* 0x00280000cb34783b */ /* 0x000fe80000000200 */
[----:B------:R-:W-:Y:S03]  /*40c0*/  LDSM.16.M88.4 R64, [R203+0x3000] ;  /* 0x00300000cb40783b */ /* 0x000fe60000000200 */
[C---:B------:R-:W-:Y:S01]  /*40d0*/  HMMA.16816.F32 R40, R8.reuse, R72, R48 ;  /* 0x000000480828723c */ /* 0x040fe20000001830 */
[----:B------:R-:W-:Y:S07]  /*40e0*/  LDSM.16.M88.4 R48, [R200+0x2000] ;  /* 0x00200000c830783b */ /* 0x000fee0000000200 */
[C---:B------:R-:W-:Y:S01]  /*40f0*/  HMMA.16816.F32 R44, R8.reuse, R74, R44 ;  /* 0x0000004a082c723c */ /* 0x040fe2000000182c */
[----:B------:R-:W-:Y:S07]  /*4100*/  LDSM.16.M88.4 R72, [R200+0x3000] ;  /* 0x00300000c848783b */ /* 0x000fee0000000200 */
[C---:B-----5:R-:W-:Y:S08]  /*4110*/  HMMA.16816.F32 R36, R8.reuse, R76, R36 ;  /* 0x0000004c0824723c */ /* 0x060ff00000001824 */
[C---:B------:R-:W-:Y:S01]  /*4120*/  HMMA.16816.F32 R20, R8.reuse, R78, R20 ;  /* 0x0000004e0814723c */ /* 0x040fe20000001814 */
[----:B------:R-:W-:Y:S07]  /*4130*/  LDSM.16.M88.4 R76, [R200+0x3800] ;  /* 0x00380000c84c783b */ /* 0x000fee0000000200 */
[C---:B------:R-:W-:Y:S08]  /*4140*/  HMMA.16816.F32 R16, R8.reuse, R84, R16 ;  /* 0x000000540810723c */ /* 0x040ff00000001810 */
[----:B------:R-:W-:Y:S01]  /*4150*/  HMMA.16816.F32 R12, R8, R86, R12 ;  /* 0x00000056080c723c */ /* 0x000fe2000000180c */
[----:B------:R-:W2:Y:S04]  /*4160*/  LDSM.16.M88.4 R8, [R209+0x4000] ;  /* 0x00400000d108783b */ /* 0x000ea80000000200 */
[----:B------:R-:W-:Y:S03]  /*4170*/  LDSM.16.M88.4 R84, [R201+0x7800] ;  /* 0x00780000c954783b */ /* 0x000fe60000000200 */
[C---:B-1----:R-:W-:Y:S08]  /*4180*/  HMMA.16816.F32 R24, R4.reuse, R28, R24 ;  /* 0x0000001c0418723c */ /* 0x042ff00000001818 */
[C---:B------:R-:W-:Y:S08]  /*4190*/  HMMA.16816.F32 R28, R4.reuse, R30, R32 ;  /* 0x0000001e041c723c */ /* 0x040ff00000001820 */
[C---:B------:R-:W-:Y:S08]  /*41a0*/  HMMA.16816.F32 R32, R4.reuse, R56, R40 ;  /* 0x000000380420723c */ /* 0x040ff00000001828 */
[C---:B------:R-:W-:Y:S01]  /*41b0*/  HMMA.16816.F32 R56, R4.reuse, R58, R44 ;  /* 0x0000003a0438723c */ /* 0x040fe2000000182c */
[----:B------:R-:W-:Y:S07]  /*41c0*/  LDSM.16.M88.4 R44, [R202+-0x4000] ;  /* 0xffc00000ca2c783b */ /* 0x000fee0000000200 */
[C---:B------:R-:W-:Y:S08]  /*41d0*/  HMMA.16816.F32 R40, R4.reuse, R68, R36 ;  /* 0x000000440428723c */ /* 0x040ff00000001824 */
[C---:B------:R-:W-:Y:S01]  /*41e0*/  HMMA.16816.F32 R36, R4.reuse, R70, R20 ;  /* 0x000000460424723c */ /* 0x040fe20000001814 */
[----:B------:R-:W-:Y:S04]  /*41f0*/  LDSM.16.M88.4 R20, [R203+0x2000] ;  /* 0x00200000cb14783b */ /* 0x000fe80000000200 */
[----:B------:R-:W-:Y:S03]  /*4200*/  LDSM.16.M88.4 R68, [R203+0x3800] ;  /* 0x00380000cb44783b */ /* 0x000fe60000000200 */
[C---:B------:R-:W-:Y:S08]  /*4210*/  HMMA.16816.F32 R16, R4.reuse, R80, R16 ;  /* 0x000000500410723c */ /* 0x040ff00000001810 */
[----:B------:R-:W-:Y:S01]  /*4220*/  HMMA.16816.F32 R12, R4, R82, R12 ;  /* 0x00000052040c723c */ /* 0x000fe2000000180c */
[----:B------:R-:W1:Y:S04]  /*4230*/  LDSM.16.M88.4 R4, [R211+0x4000] ;  /* 0x00400000d304783b */ /* 0x000e680000000200 */
[----:B------:R-:W-:Y:S03]  /*4240*/  LDSM.16.M88.4 R80, [R201+0x7000] ;  /* 0x00700000c950783b */ /* 0x000fe60000000200 */
[C---:B--2---:R-:W-:Y:S08]  /*4250*/  HMMA.16816.F32 R24, R8.reuse, R48, R24 ;  /* 0x000000300818723c */ /* 0x044ff00000001818 */
[C---:B------:R-:W-:Y:S08]  /*4260*/  HMMA.16816.F32 R32, R8.reuse, R60, R32 ;  /* 0x0000003c0820723c */ /* 0x040ff00000001820 */
[C---:B------:R-:W-:Y:S01]  /*4270*/  HMMA.16816.F32 R56, R8.reuse, R62, R56 ;  /* 0x0000003e0838723c */ /* 0x040fe20000001838 */
[----:B------:R-:W-:Y:S07]  /*4280*/  LDSM.16.M88.4 R60, [R202+-0x3000] ;  /* 0xffd00000ca3c783b */ /* 0x000fee0000000200 */
[C---:B------:R-:W-:Y:S01]  /*4290*/  HMMA.16816.F32 R28, R8.reuse, R50, R28 ;  /* 0x00000032081c723c */ /* 0x040fe2000000181c */
[----:B------:R-:W-:Y:S07]  /*42a0*/  LDSM.16.M88.4 R48, [R202+-0x3800] ;  /* 0xffc80000ca30783b */ /* 0x000fee0000000200 */
[C---:B------:R-:W-:Y:S08]  /*42b0*/  HMMA.16816.F32 R40, R8.reuse, R72, R40 ;  /* 0x000000480828723c */ /* 0x040ff00000001828 */
[C---:B------:R-:W-:Y:S01]  /*42c0*/  HMMA.16816.F32 R36, R8.reuse, R74, R36 ;  /* 0x0000004a0824723c */ /* 0x040fe20000001824 */
[----:B------:R-:W-:Y:S07]  /*42d0*/  LDSM.16.M88.4 R72, [R201+0x5800] ;  /* 0x00580000c948783b */ /* 0x000fee0000000200 */
[C---:B------:R-:W-:Y:S08]  /*42e0*/  HMMA.16816.F32 R16, R8.reuse, R76, R16 ;  /* 0x0000004c0810723c */ /* 0x040ff00000001810 */
[----:B------:R-:W-:Y:S01]  /*42f0*/  HMMA.16816.F32 R12, R8, R78, R12 ;  /* 0x0000004e080c723c */ /* 0x000fe2000000180c */
[----:B------:R-:W2:Y:S04]  /*4300*/  LDSM.16.M88.4 R8, [R210+0x4000] ;  /* 0x00400000d208783b */ /* 0x000ea80000000200 */
[----:B------:R-:W3:Y:S03]  /*4310*/  LDSM.16.M88.4 R76, [R202+-0x2800] ;  /* 0xffd80000ca4c783b */ /* 0x000ee60000000200 */
[C---:B-1----:R-:W-:Y:S08]  /*4320*/  HMMA.16816.F32 R24, R4.reuse, R20, R24 ;  /* 0x000000140418723c */ /* 0x042ff00000001818 */
[C---:B------:R-:W-:Y:S08]  /*4330*/  HMMA.16816.F32 R32, R4.reuse, R52, R32 ;  /* 0x000000340420723c */ /* 0x040ff00000001820 */
[C---:B------:R-:W-:Y:S01]  /*4340*/  HMMA.16816.F32 R56, R4.reuse, R54, R56 ;  /* 0x000000360438723c */ /* 0x040fe20000001838 */
        /* <DEDUP_REMOVED lines=25> */
[C---:B------:R-:W-:Y:S01]  /*44e0*/  HMMA.16816.F32 R56, R4.reuse, R54, R56 ;  /* 0x000000360438723c */ /* 0x040fe20000001838 */
[----:B------:R-:W-:Y:S07]  /*44f0*/  LDSM.16.M88.4 R52, [R203+0x4800] ;  /* 0x00480000cb34783b */ /* 0x000fee0000000200 */
[C---:B------:R-:W-:Y:S08]  /*4500*/  HMMA.16816.F32 R28, R4.reuse, R22, R28 ;  /* 0x00000016041c723c */ /* 0x040ff0000000181c */
        /* <DEDUP_REMOVED lines=15> */
[----:B------:R-:W-:Y:S07]  /*4600*/  LDSM.16.M88.4 R68, [R202+-0x1000] ;  /* 0xfff00000ca44783b */ /* 0x000fee0000000200 */
[C---:B---3--:R-:W-:Y:S08]  /*4610*/  HMMA.16816.F32 R24, R8.reuse, R76, R20 ;  /* 0x0000004c0818723c */ /* 0x048ff00000001814 */
[----:B------:R-:W-:Y:S01]  /*4620*/  HMMA.16816.F32 R12, R8, R78, R12 ;  /* 0x0000004e080c723c */ /* 0x000fe2000000180c */
[----:B------:R-:W2:Y:S04]  /*4630*/  LDSM.16.M88.4 R8, [R210+0x8000] ;  /* 0x00800000d208783b */ /* 0x000ea80000000200 */
[----:B------:R-:W3:Y:S03]  /*4640*/  LDSM.16.M88.4 R76, [R202+-0x800] ;  /* 0xfff80000ca4c783b */ /* 0x000ee60000000200 */
[C---:B-1----:R-:W-:Y:S08]  /*4650*/  HMMA.16816.F32 R16, R4.reuse, R44, R16 ;  /* 0x0000002c0410723c */ /* 0x042ff00000001810 */
[C---:B------:R-:W-:Y:S08]  /*4660*/  HMMA.16816.F32 R32, R4.reuse, R52, R32 ;  /* 0x000000340420723c */ /* 0x040ff00000001820 */
[C---:B------:R-:W-:Y:S08]  /*4670*/  HMMA.16816.F32 R56, R4.reuse, R54, R56 ;  /* 0x000000360438723c */ /* 0x040ff00000001838 */
[C---:B------:R-:W-:Y:S08]  /*4680*/  HMMA.16816.F32 R20, R4.reuse, R46, R28 ;  /* 0x0000002e0414723c */ /* 0x040ff0000000181c */
[C---:B------:R-:W-:Y:S08]  /*4690*/  HMMA.16816.F32 R40, R4.reuse, R64, R40 ;  /* 0x000000400428723c */ /* 0x040ff00000001828 */
[C---:B------:R-:W-:Y:S01]  /*46a0*/  HMMA.16816.F32 R36, R4.reuse, R66, R36 ;  /* 0x000000420424723c */ /* 0x040fe20000001824 */
[----:B------:R-:W-:Y:S07]  /*46b0*/  LDSM.16.M88.4 R64, [R201+0x6000] ;  /* 0x00600000c940783b */ /* 0x000fee0000000200 */
[C---:B----4-:R-:W-:Y:S08]  /*46c0*/  HMMA.16816.F32 R28, R4.reuse, R72, R24 ;  /* 0x00000048041c723c */ /* 0x050ff00000001818 */
[----:B------:R-:W-:Y:S01]  /*46d0*/  HMMA.16816.F32 R12, R4, R74, R12 ;  /* 0x0000004a040c723c */ /* 0x000fe2000000180c */
[----:B------:R-:W-:Y:S04]  /*46e0*/  LDSM.16.M88.4 R4, [R208+0xc000] ;  /* 0x00c00000d004783b */ /* 0x000fe80000000200 */
[----:B------:R-:W1:Y:S03]  /*46f0*/  LDSM.16.M88.4 R72, [R201+0x6800] ;  /* 0x00680000c948783b */ /* 0x000e660000000200 */
[C---:B--2---:R-:W-:Y:S08]  /*4700*/  HMMA.16816.F32 R24, R8.reuse, R48, R16 ;  /* 0x000000300818723c */ /* 0x044ff00000001810 */
[C---:B------:R-:W-:Y:S08]  /*4710*/  HMMA.16816.F32 R16, R8.reuse, R60, R32 ;  /* 0x0000003c0810723c */ /* 0x040ff00000001820 */
[C---:B------:R-:W-:Y:S01]  /*4720*/  HMMA.16816.F32 R56, R8.reuse, R62, R56 ;  /* 0x0000003e0838723c */ /* 0x040fe20000001838 */
[----:B------:R-:W-:Y:S07]  /*4730*/  LDSM.16.M88.4 R60, [R200+0x6000] ;  /* 0x00600000c83c783b */ /* 0x000fee0000000200 */
        /* <DEDUP_REMOVED lines=11> */
[----:B------:R-:W-:Y:S04]  /*47f0*/  LDSM.16.M88.4 R72, [R203+0x6800] ;  /* 0x00680000cb48783b */ /* 0x000fe80000000200 */
[----:B------:R-:W-:Y:S03]  /*4800*/  LDSM.16.M88.4 R56, [R202] ;  /* 0x00000000ca38783b */ /* 0x000fe60000000200 */
[C---:B------:R-:W-:Y:S01]  /*4810*/  HMMA.16816.F32 R36, R4.reuse, R66, R20 ;  /* 0x000000420424723c */ /* 0x040fe20000001814 */
[----:B------:R-:W-:Y:S07]  /*4820*/  LDSM.16.M88.4 R64, [R203+0x6000] ;  /* 0x00600000cb40783b */ /* 0x000fee0000000200 */
[C---:B------:R-:W-:Y:S01]  /*4830*/  HMMA.16816.F32 R24, R4.reuse, R80, R52 ;  /* 0x000000500418723c */ /* 0x040fe20000001834 */
[----:B------:R-:W-:Y:S07]  /*4840*/  LDSM.16.M88.4 R52, [R202+0x800] ;  /* 0x00080000ca34783b */ /* 0x000fee0000000200 */
[C---:B------:R-:W-:Y:S01]  /*4850*/  HMMA.16816.F32 R20, R4.reuse, R82, R48 ;  /* 0x000000520414723c */ /* 0x040fe20000001830 */
[----:B------:R-:W-:Y:S04]  /*4860*/  LDSM.16.M88.4 R80, [R203+0x7000] ;  /* 0x00700000cb50783b */ /* 0x000fe80000000200 */
[----:B------:R-:W-:Y:S03]  /*4870*/  LDSM.16.M88.4 R48, [R202+0x1000] ;  /* 0x00100000ca30783b */ /* 0x000fe60000000200 */
[C---:B------:R-:W-:Y:S01]  /*4880*/  HMMA.16816.F32 R16, R4.reuse, R84, R44 ;  /* 0x000000540410723c */ /* 0x040fe2000000182c */
[----:B------:R-:W-:Y:S07]  /*4890*/  LDSM.16.M88.4 R44, [R202+0x1800] ;  /* 0x00180000ca2c783b */ /* 0x000fee0000000200 */
[----:B------:R-:W-:Y:S01]  /*48a0*/  HMMA.16816.F32 R4, R4, R86, R8 ;  /* 0x000000560404723c */ /* 0x000fe20000001808 */
[----:B------:R-:W1:Y:S04]  /*48b0*/  LDSM.16.M88.4 R8, [R211+0xc000] ;  /* 0x00c00000d308783b */ /* 0x000e680000000200 */
[----:B------:R-:W4:Y:S03]  /*48c0*/  LDSM.16.M88.4 R84, [R203+0x7800] ;  /* 0x00780000cb54783b */ /* 0x000f260000000200 */
[C---:B--2---:R-:W-:Y:S08]  /*48d0*/  HMMA.16816.F32 R32, R12.reuse, R68, R32 ;  /* 0x000000440c20723c */ /* 0x044ff00000001820 */
[C---:B------:R-:W-:Y:S08]  /*48e0*/  HMMA.16816.F32 R28, R12.reuse, R70, R28 ;  /* 0x000000460c1c723c */ /* 0x040ff0000000181c */
[C---:B---3--:R-:W-:Y:S08]  /*48f0*/  HMMA.16816.F32 R24, R12.reuse, R76, R24 ;  /* 0x0000004c0c18723c */ /* 0x048ff00000001818 */
[C---:B------:R-:W-:Y:S08]  /*4900*/  HMMA.16816.F32 R40, R12.reuse, R60, R40 ;  /* 0x0000003c0c28723c */ /* 0x040ff00000001828 */
[C---:B------:R-:W-:Y:S08]  /*4910*/  HMMA.16816.F32 R36, R12.reuse, R62, R36 ;  /* 0x0000003e0c24723c */ /* 0x040ff00000001824 */
[C---:B------:R-:W-:Y:S08]  /*4920*/  HMMA.16816.F32 R20, R12.reuse, R78, R20 ;  /* 0x0000004e0c14723c */ /* 0x040ff00000001814 */
[C---:B------:R-:W-:Y:S08]  /*4930*/  HMMA.16816.F32 R16, R12.reuse, R88, R16 ;  /* 0x000000580c10723c */ /* 0x040ff00000001810 */
[----:B------:R-:W-:Y:S01]  /*4940*/  HMMA.16816.F32 R12, R12, R90, R4 ;  /* 0x0000005a0c0c723c */ /* 0x000fe20000001804 */
[----:B------:R-:W2:Y:S01]  /*4950*/  LDSM.16.M88.4 R4, [R210+0xc000] ;  /* 0x00c00000d204783b */ /* 0x000ea20000000200 */
[----:B------:R-:W-:-:S06]  /*4960*/  DEPBAR.LE SB0, 0x0 ;  /* 0x000080000000791a */ /* 0x000fcc0000000000 */
[C---:B-1----:R-:W-:Y:S08]  /*4970*/  HMMA.16816.F32 R32, R8.reuse, R72, R32 ;  /* 0x000000480820723c */ /* 0x042ff00000001820 */
[C---:B------:R-:W-:Y:S08]  /*4980*/  HMMA.16816.F32 R28, R8.reuse, R74, R28 ;  /* 0x0000004a081c723c */ /* 0x040ff0000000181c */
[C---:B------:R-:W-:Y:S08]  /*4990*/  HMMA.16816.F32 R24, R8.reuse, R80, R24 ;  /* 0x000000500818723c */ /* 0x040ff00000001818 */
        /* <DEDUP_REMOVED lines=45> */
.L_x_2210:
[----:B------:R-:W-:Y:S05]  /*4c70*/  BRA.DIV ~URZ, `(.L_x_2063) ;  /* 0x00014e227f007947 */ /* 0x000fea000b800000 */
[----:B------:R-:W3:Y:S01]  /*4c80*/  SHFL.IDX PT, R0, R10, RZ, 0x181f ;  /* 0x00181fff0a007589 */ /* 0x000ee200000e0000 */
[----:B------:R-:W-:Y:S02]  /*4c90*/  ISETP.GE.AND P0, PT, R218, c[0x0][0x1d4], PT ;  /* 0x00007500da007a0c */ /* 0x000fe40003f06270 */
[----:B------:R-:W-:Y:S02]  /*4ca0*/  ISETP.GE.AND P2, PT, R224, c[0x0][0x1d4], PT ;  /* 0x00007500e0007a0c */ /* 0x000fe40003f46270 */
[----:B------:R-:W-:Y:S02]  /*4cb0*/  SEL R14, RZ, 0x10, P0 ;  /* 0x00000010ff0e7807 */ /* 0x000fe40000000000 */
[----:B------:R-:W-:Y:S02]  /*4cc0*/  SEL R13, RZ, 0x10, P2 ;  /* 0x00000010ff0d7807 */ /* 0x000fe40001000000 */
[----:B---3--:R-:W-:-:S05]  /*4cd0*/  IADD3 R2, P1, R0, R98, RZ ;  /* 0x0000006200027210 */ /* 0x008fca0007f3e0ff */
[----:B--2---:R-:W-:Y:S01]  /*4ce0*/  IMAD.X R3, R4, 0x1, R92, P1 ;  /* 0x0000000104037824 */ /* 0x004fe200008e065c */
[----:B------:R-:W-:-:S04]  /*4cf0*/  IADD3 R8, P1, R0, R99, RZ ;  /* 0x0000006300087210 */ /* 0x000fc80007f3e0ff */
[----:B------:R-:W-:Y:S01]  /*4d00*/  @!PT LDS RZ, [RZ] ;  /* 0x00000000fffff984 */ /* 0x000fe20000000800 */
[----:B------:R-:W-:Y:S01]  /*4d10*/  @!PT LDS RZ, [RZ] ;  /* 0x00000000fffff984 */ /* 0x000fe20000000800 */
[----:B------:R2:W-:Y:S01]  /*4d20*/  LDGSTS.E.BYPASS.LTC128B.128 [R215+0x8100], [R2.64], !P0 ;  /* 0x0810000002d77fae */ /* 0x0005e2000c101d46 */
[----:B------:R-:W-:Y:S01]  /*4d30*/  IADD3 R6, P0, R0, R101, RZ ;  /* 0x0000006500067210 */ /* 0x000fe20007f1e0ff */
[----:B------:R-:W-:Y:S01]  /*4d40*/  IMAD.X R9, R4, 0x1, R93, P1 ;  /* 0x0000000104097824 */ /* 0x000fe200008e065d */
[----:B------:R-:W-:-:S03]  /*4d50*/  ISETP.GE.AND P1, PT, R223, c[0x0][0x1d4], PT ;  /* 0x00007500df007a0c */ /* 0x000fc60003f26270 */
[----:B------:R-:W-:Y:S01]  /*4d60*/  IMAD.X R7, R4, 0x1, R94, P0 ;  /* 0x0000000104077824 */ /* 0x000fe200000e065e */
[----:B------:R-:W-:Y:S01]  /*4d70*/  ISETP.GE.AND P0, PT, R225, c[0x0][0x1d4], PT ;  /* 0x00007500e1007a0c */ /* 0x000fe20003f06270 */
[----:B------:R3:W-:Y:S01]  /*4d80*/  LDGSTS.E.BYPASS.LTC128B.128 [R215+0xa100], [R8.64], !P2 ;  /* 0x0a10000008d77fae */ /* 0x0007e2000d101d46 */
[----:B------:R-:W-:-:S07]  /*4d90*/  SEL R12, RZ, 0x10, P1 ;  /* 0x00000010ff0c7807 */ /* 0x000fce0000800000 */
[----:B------:R3:W-:Y:S01]  /*4da0*/  LDGSTS.E.BYPASS.LTC128B.128 [R215+0xc100], [R6.64], !P1 ;  /* 0x0c10000006d77fae */ /* 0x0007e2000c901d46 */
[----:B--2---:R-:W-:-:S03]  /*4db0*/  IADD3 R2, P3, R0, R102, RZ ;  /* 0x0000006600027210 */ /* 0x004fc60007f7e0ff */
[----:B------:R-:W2:Y:S02]  /*4dc0*/  SHFL.IDX PT, R0, R10, 0x1, 0x181f ;  /* 0x00381f000a007f89 */ /* 0x000ea400000e0000 */
[----:B------:R-:W-:Y:S02]  /*4dd0*/  IMAD.X R3, R4, 0x1, R95, P3 ;  /* 0x0000000104037824 */ /* 0x000fe400018e065f */
[----:B------:R4:W1:Y:S04]  /*4de0*/  SHFL.IDX PT, R4, R5, 0x1, 0x181f ;  /* 0x00381f0005047f89 */ /* 0x00086800000e0000 */
[----:B------:R3:W-:Y:S01]  /*4df0*/  LDGSTS.E.BYPASS.LTC128B.128 [R215+0xe100], [R2.64], !P0 ;  /* 0x0e10000002d77fae */ /* 0x0007e2000c101d46 */
[----:B-1--4-:R-:W-:-:S03]  /*4e00*/  SEL R5, RZ, 0x10, P0 ;  /* 0x00000010ff057807 */ /* 0x012fc60000000000 */
.L_x_2211:
[----:B--23--:R-:W-:Y:S02]  /*4e10*/  IADD3 R2, -R14, 0x10, RZ ;  /* 0x000000100e027810 */ /* 0x00cfe40007ffe1ff */
[----:B------:R-:W-:-:S02]  /*4e20*/  IADD3 R3, -R13, 0x10, RZ ;  /* 0x000000100d037810 */ /* 0x000fc40007ffe1ff */
[----:B------:R-:W-:Y:S02]  /*4e30*/  LOP3.LUT R2, R2, 0xf, RZ, 0xc0, !PT ;  /* 0x0000000f02027812 */ /* 0x000fe400078ec0ff */
[----:B------:R-:W-:Y:S02]  /*4e40*/  ISETP.NE.U32.AND P3, PT, R14, RZ, PT ;  /* 0x000000ff0e00720c */ /* 0x000fe40003f65070 */
[----:B------:R-:W-:Y:S02]  /*4e50*/  IADD3 R10, P1, P0, R2, R0, R98 ;  /* 0x00000000020a7210 */ /* 0x000fe4000783e062 */
[----:B------:R-:W-:Y:S02]  /*4e60*/  LOP3.LUT R2, R3, 0xf, RZ, 0xc0, !PT ;  /* 0x0000000f03027812 */ /* 0x000fe400078ec0ff */
[----:B------:R-:W-:Y:S02]  /*4e70*/  IADD3 R3, -R12, 0x10, RZ ;  /* 0x000000100c037810 */ /* 0x000fe40007ffe1ff */
[----:B------:R-:W-:-:S02]  /*4e80*/  IADD3.X R11, RZ, R4, R92, P1, P0 ;  /* 0x00000004ff0b7210 */ /* 0x000fc40000fe045c */
[----:B------:R-:W-:Y:S02]  /*4e90*/  IADD3 R8, P1, P0, R2, R0, R99 ;  /* 0x0000000002087210 */ /* 0x000fe4000783e063 */
[----:B------:R-:W-:Y:S01]  /*4ea0*/  LOP3.LUT R2, R3, 0xf, RZ, 0xc0, !PT ;  /* 0x0000000f03027812 */ /* 0x000fe200078ec0ff */
[----:B------:R-:W-:Y:S01]  /*4eb0*/  @!PT LDS RZ, [RZ] ;  /* 0x00000000fffff984 */ /* 0x000fe20000000800 */
[----:B------:R-:W-:Y:S01]  /*4ec0*/  @!PT LDS RZ, [RZ] ;  /* 0x00000000fffff984 */ /* 0x000fe20000000800 */
[----:B------:R-:W-:Y:S01]  /*4ed0*/  @!PT LDS RZ, [RZ] ;  /* 0x00000000fffff984 */ /* 0x000fe20000000800 */
[----:B------:R1:W-:Y:S01]  /*4ee0*/  LDGSTS.E.BYPASS.LTC128B.128.ZFILL [R215+0x9100], [R10.64], P3 ;  /* 0x091000000ad77fae */ /* 0x0003e20009941d46 */
[----:B------:R-:W-:Y:S02]  /*4ef0*/  IADD3 R3, -R5, 0x10, RZ ;  /* 0x0000001005037810 */ /* 0x000fe40007ffe1ff */
[----:B------:R-:W-:Y:S02]  /*4f00*/  IADD3.X R9, RZ, R4, R93, P1, P0 ;  /* 0x00000004ff097210 */ /* 0x000fe40000fe045d */
[----:B------:R-:W-:Y:S02]  /*4f10*/  IADD3 R6, P1, P0, R2, R0, R101 ;  /* 0x0000000002067210 */ /* 0x000fe4000783e065 */
[----:B------:R-:W-:-:S02]  /*4f20*/  LOP3.LUT R2, R3, 0xf, RZ, 0xc0, !PT ;  /* 0x0000000f03027812 */ /* 0x000fc400078ec0ff */
[----:B------:R-:W-:Y:S02]  /*4f30*/  IADD3.X R7, RZ, R4, R94, P1, P0 ;  /* 0x00000004ff077210 */ /* 0x000fe40000fe045e */
[----:B------:R-:W-:Y:S02]  /*4f40*/  IADD3 R2, P1, P0, R2, R0, R102 ;  /* 0x0000000002027210 */ /* 0x000fe4000783e066 */
[----:B------:R-:W-:Y:S02]  /*4f50*/  ISETP.NE.U32.AND P2, PT, R13, RZ, PT ;  /* 0x000000ff0d00720c */ /* 0x000fe40003f45070 */
[----:B------:R-:W-:Y:S02]  /*4f60*/  IADD3.X R3, RZ, R4, R95, P1, P0 ;  /* 0x00000004ff037210 */ /* 0x000fe40000fe045f */
[----:B------:R-:W-:Y:S02]  /*4f70*/  ISETP.NE.U32.AND P1, PT, R12, RZ, PT ;  /* 0x000000ff0c00720c */ /* 0x000fe40003f25070 */
[----:B------:R-:W-:-:S07]  /*4f80*/  ISETP.NE.U32.AND P0, PT, R5, RZ, PT ;  /* 0x000000ff0500720c */ /* 0x000fce0003f05070 */
[----:B------:R1:W-:Y:S04]  /*4f90*/  LDGSTS.E.BYPASS.LTC128B.128.ZFILL [R215+0xb100], [R8.64], P2 ;  /* 0x0b10000008d77fae */ /* 0x0003e80009141d46 */
[----:B------:R1:W-:Y:S04]  /*4fa0*/  LDGSTS.E.BYPASS.LTC128B.128.ZFILL [R215+0xd100], [R6.64], P1 ;  /* 0x0d10000006d77fae */ /* 0x0003e80008941d46 */
[----:B------:R1:W-:Y:S02]  /*4fb0*/  LDGSTS.E.BYPASS.LTC128B.128.ZFILL [R215+0xf100], [R2.64], P0 ;  /* 0x0f10000002d77fae */ /* 0x0003e40008141d46 */
.L_x_2061:
[----:B------:R-:W-:Y:S05]  /*4fc0*/  BSYNC B0 ;  /* 0x0000000000007941 */ /* 0x000fea0003800000 */
.L_x_2060:
[----:B------:R-:W-:Y:S01]  /*4fd0*/  IMAD.MOV.U32 R0, RZ, RZ, c[0x0][0x2c4] ;  /* 0x0000b100ff007624 */ /* 0x000fe200078e00ff */
[----:B------:R-:W-:Y:S01]  /*4fe0*/  ULDC UR4, c[0x0][0x324] ;  /* 0x0000c90000047ab9 */ /* 0x000fe20000000800 */
[----:B-1----:R-:W-:Y:S01]  /*4ff0*/  IADD3 R2, R227, 0x1, -R100 ;  /* 0x00000001e3027810 */ /* 0x002fe20007ffe864 */
[----:B------:R-:W-:Y:S01]  /*5000*/  ULOP3.LUT UR4, URZ, UR4, URZ, 0x33, !UPT ;  /* 0x000000043f047292 */ /* 0x000fe2000f8e333f */
[----:B------:R-:W0:Y:S01]  /*5010*/  LDGDEPBAR ;  /* 0x00000000000079af */ /* 0x000e220000000000 */
[----:B------:R-:W-:Y:S01]  /*5020*/  ISETP.NE.AND P0, PT, R0, 0x1, PT ;  /* 0x000000010000780c */ /* 0x000fe20003f05270 */
[----:B------:R-:W-:-:S02]  /*5030*/  IMAD.IADD R0, R243, 0x1, R242 ;  /* 0x00000001f3007824 */ /* 0x000fc400078e02f2 */
[----:B------:R-:W-:Y:S02]  /*5040*/  IMAD.IADD R8, R96, 0x1, -R231 ;  /* 0x0000000160087824 */ /* 0x000fe400078e0ae7 */
[----:B------:R-:W-:-:S08]  /*5050*/  IMAD.MOV.U32 R4, RZ, RZ, R0 ;  /* 0x000000ffff047224 */ /* 0x000fd000078e0000 */
[----:B------:R-:W-:Y:S01]  /*5060*/  @P0 IMAD.HI.U32 R3, R0, c[0x0][0x2c8], RZ ;  /* 0x0000b20000030a27 */ /* 0x000fe200078e00ff */
[----:B------:R-:W-:-:S04]  /*5070*/  IADD3 R0, -R228, R2, -R231 ;  /* 0x00000002e4007210 */ /* 0x000fc80007ffe9e7 */
[C---:B------:R-:W-:Y:S02]  /*5080*/  IADD3 R7, R0.reuse, UR4, RZ ;  /* 0x0000000400077c10 */ /* 0x040fe4000fffe0ff */
[----:B------:R-:W-:Y:S02]  /*5090*/  @P0 SHF.R.U32.HI R4, RZ, c[0x0][0x2cc], R3 ;  /* 0x0000b300ff040a19 */ /* 0x000fe40000011603 */
[----:B------:R-:W-:Y:S01]  /*50a0*/  IADD3 R6, R0, c[0x0][0x328], RZ ;  /* 0x0000ca0000067a10 */ /* 0x000fe20007ffe0ff */
[----:B------:R-:W-:Y:S05]  /*50b0*/  BRA.DIV ~URZ, `(.L_x_2064) ;  /* 0x00014c727f007947 */ /* 0x000fea000b800000 */
[----:B------:R1:W2:Y:S02]  /*50c0*/  SHFL.IDX PT, R3, R4, RZ, 0x1c1f ;  /* 0x001c1fff04037589 */ /* 0x0002a400000e0000 */
.L_x_2212:
        /* <DEDUP_REMOVED lines=17> */
.L_x_2067:
[----:B------:R-:W-:-:S04]  /*51e0*/  MOV R5, 0x1 ;  /* 0x0000000100057802 */ /* 0x000fc80000000f00 */
[----:B------:R-:W-:-:S13]  /*51f0*/  ISETP.NE.AND P0, PT, R5, c[0x0][0x32c], PT ;  /* 0x0000cb0005007a0c */ /* 0x000fda0003f05270 */
[----:B------:R-:W-:-:S05]  /*5200*/  @P0 IMAD.HI.U32 R5, R3, c[0x0][0x330], RZ ;  /* 0x0000cc0003050a27 */ /* 0x000fca00078e00ff */
[----:B------:R-:W-:Y:S02]  /*5210*/  @P0 SHF.R.U32.HI R3, RZ, c[0x0][0x334], R5 ;  /* 0x0000cd00ff030a19 */ /* 0x000fe40000011605 */
.L_x_2068:
[----:B------:R-:W-:Y:S05]  /*5220*/  BSYNC B0 ;  /* 0x0000000000007941 */ /* 0x000fea0003800000 */
.L_x_2066:
[----:B------:R-:W-:-:S04]  /*5230*/  IMAD R3, R3, c[0x0][0x32c], -R100 ;  /* 0x0000cb0003037a24 */ /* 0x000fc800078e0a64 */
[----:B------:R-:W-:-:S05]  /*5240*/  IMAD.IADD R3, R3, 0x1, -R231 ;  /* 0x0000000103037824 */ /* 0x000fca00078e0ae7 */
[----:B------:R-:W-:Y:S02]  /*5250*/  IADD3 R5, R3, c[0x0][0x32c], RZ ;  /* 0x0000cb0003057a10 */ /* 0x000fe40007ffe0ff */
[----:B------:R-:W-:Y:S02]  /*5260*/  IMNMX R0, R0, R3, !PT ;  /* 0x0000000300007217 */ /* 0x000fe40007800200 */
[----:B------:R-:W-:Y:S02]  /*5270*/  IMNMX R2, R2, R5, PT ;  /* 0x0000000502027217 */ /* 0x000fe40003800200 */
.L_x_2065:
[----:B------:R-:W-:-:S04]  /*5280*/  ISETP.GT.AND P1, PT, R216, RZ, PT ;  /* 0x000000ffd800720c */ /* 0x000fc80003f24270 */
[C---:B------:R-:W-:Y:S02]  /*5290*/  ISETP.GT.AND P2, PT, R0.reuse, RZ, P1 ;  /* 0x000000ff0000720c */ /* 0x040fe40000f44270 */
[----:B------:R-:W-:Y:S02]  /*52a0*/  ISETP.GT.AND P0, PT, R0, 0x1, P1 ;  /* 0x000000010000780c */ /* 0x000fe40000f04270 */
[C---:B------:R-:W-:Y:S02]  /*52b0*/  ISETP.LT.OR P2, PT, R2.reuse, 0x1, P2 ;  /* 0x000000010200780c */ /* 0x040fe40001741670 */
[----:B------:R-:W-:Y:S02]  /*52c0*/  ISETP.LT.OR P0, PT, R2, 0x2, P0 ;  /* 0x000000020200780c */ /* 0x000fe40000701670 */
[----:B------:R-:W-:Y:S02]  /*52d0*/  FSEL R9, R40, -INF , !P2 ;  /* 0xff80000028097808 */ /* 0x000fe40005000000 */
[----:B------:R-:W-:-:S02]  /*52e0*/  FSEL R10, R41, -INF , !P0 ;  /* 0xff800000290a7808 */ /* 0x000fc40004000000 */
[C---:B------:R-:W-:Y:S02]  /*52f0*/  ISETP.GT.AND P2, PT, R0.reuse, 0x8, P1 ;  /* 0x000000080000780c */ /* 0x040fe40000f44270 */
        /* <DEDUP_REMOVED lines=40> */
[----:B------:R-:W-:Y:S01]  /*5580*/  FSEL R92, R45, -INF , !P0 ;  /* 0xff8000002d5c7808 */ /* 0x000fe20004000000 */
[----:B------:R-:W-:Y:S06]  /*5590*/  BRA.DIV ~URZ, `(.L_x_2069) ;  /* 0x000148027f007947 */ /* 0x000fec000b800000 */
[----:B------:R2:W3:Y:S02]  /*55a0*/  SHFL.IDX PT, R3, R4, 0x1, 0x1c1f ;  /* 0x003c1f0004037f89 */ /* 0x0004e400000e0000 */
.L_x_2213:
        /* <DEDUP_REMOVED lines=10> */
[----:B-12---:R-:W-:Y:S01]  /*5650*/  IMAD.MOV.U32 R4, RZ, RZ, 0x1 ;  /* 0x00000001ff047424 */ /* 0x006fe200078e00ff */
[----:B------:R-:W-:-:S04]  /*5660*/  LOP3.LUT R3, RZ, R3, RZ, 0x33, !PT ;  /* 0x00000003ff037212 */ /* 0x000fc800078e33ff */
[----:B------:R-:W-:-:S13]  /*5670*/  ISETP.NE.AND P0, PT, R4, c[0x0][0x32c], PT ;  /* 0x0000cb0004007a0c */ /* 0x000fda0003f05270 */
[----:B------:R-:W-:-:S05]  /*5680*/  @P0 IMAD.HI.U32 R4, R3, c[0x0][0x330], RZ ;  /* 0x0000cc0003040a27 */ /* 0x000fca00078e00ff */
[----:B------:R-:W-:-:S04]  /*5690*/  @P0 SHF.R.U32.HI R3, RZ, c[0x0][0x334], R4 ;  /* 0x0000cd00ff030a19 */ /* 0x000fc80000011604 */
[----:B------:R-:W-:Y:S01]  /*56a0*/  LOP3.LUT R3, RZ, R3, RZ, 0x33, !PT ;  /* 0x00000003ff037212 */ /* 0x000fe200078e33ff */
[----:B------:R-:W-:Y:S05]  /*56b0*/  BRA `(.L_x_2073) ;  /* 0x0000004000007947 */ /* 0x000fea0003800000 */
.L_x_2072:
[----:B-12---:R-:W-:-:S04]  /*56c0*/  MOV R4, 0x1 ;  /* 0x0000000100047802 */ /* 0x006fc80000000f00 */
[----:B------:R-:W-:-:S13]  /*56d0*/  ISETP.NE.AND P0, PT, R4, c[0x0][0x32c], PT ;  /* 0x0000cb0004007a0c */ /* 0x000fda0003f05270 */
[----:B------:R-:W-:-:S05]  /*56e0*/  @P0 IMAD.HI.U32 R4, R3, c[0x0][0x330], RZ ;  /* 0x0000cc0003040a27 */ /* 0x000fca00078e00ff */
[----:B------:R-:W-:Y:S02]  /*56f0*/  @P0 SHF.R.U32.HI R3, RZ, c[0x0][0x334], R4 ;  /* 0x0000cd00ff030a19 */ /* 0x000fe40000011604 */
.L_x_2073:
[----:B------:R-:W-:Y:S05]  /*5700*/  BSYNC B0 ;  /* 0x0000000000007941 */ /* 0x000fea0003800000 */
.L_x_2071:
[----:B------:R-:W-:-:S04]  /*5710*/  IMAD R3, R3, c[0x0][0x32c], -R100 ;  /* 0x0000cb0003037a24 */ /* 0x000fc800078e0a64 */
[----:B------:R-:W-:-:S05]  /*5720*/  IMAD.IADD R3, R3, 0x1, -R231 ;  /* 0x0000000103037824 */ /* 0x000fca00078e0ae7 */
[----:B------:R-:W-:Y:S02]  /*5730*/  IADD3 R4, R3, c[0x0][0x32c], RZ ;  /* 0x0000cb0003047a10 */ /* 0x000fe40007ffe0ff */
[----:B------:R-:W-:Y:S02]  /*5740*/  IMNMX R0, R0, R3, !PT ;  /* 0x0000000300007217 */ /* 0x000fe40007800200 */
[----:B------:R-:W-:Y:S02]  /*5750*/  IMNMX R2, R2, R4, PT ;  /* 0x0000000402027217 */ /* 0x000fe40003800200 */
.L_x_2070:
[C---:B------:R-:W-:Y:S02]  /*5760*/  ISETP.GT.AND P0, PT, R0.reuse, 0x1, P1 ;  /* 0x000000010000780c */ /* 0x040fe40000f04270 */
[----:B------:R-:W-:Y:S02]  /*5770*/  ISETP.GT.AND P2, PT, R0, 0x8, P1 ;  /* 0x000000080000780c */ /* 0x000fe40000f44270 */
[C---:B------:R-:W-:Y:S02]  /*5780*/  ISETP.LT.OR P0, PT, R2.reuse, 0x2, P0 ;  /* 0x000000020200780c */ /* 0x040fe40000701670 */
[----:B------:R-:W-:-:S02]  /*5790*/  ISETP.LT.OR P2, PT, R2, 0x9, P2 ;  /* 0x000000090200780c */ /* 0x000fc40001741670 */
[----:B------:R-:W-:Y:S02]  /*57a0*/  FSEL R7, R43, -INF , !P0 ;  /* 0xff8000002b077808 */ /* 0x000fe40004000000 */
[----:B------:R-:W-:Y:S02]  /*57b0*/  ISETP.GT.AND P0, PT, R0, 0x9, P1 ;  /* 0x000000090000780c */ /* 0x000fe40000f04270 */
[----:B------:R-:W-:Y:S02]  /*57c0*/  FSEL R12, R38, -INF , !P2 ;  /* 0xff800000260c7808 */ /* 0x000fe40005000000 */
[----:B------:R-:W-:Y:S02]  /*57d0*/  ISETP.LT.OR P0, PT, R2, 0xa, P0 ;  /* 0x0000000a0200780c */ /* 0x000fe40000701670 */
[----:B------:R-:W-:Y:S02]  /*57e0*/  FMNMX.FTZ R3, R9, R10, !PT ;  /* 0x0000000a09037209 */ /* 0x000fe40007810000 */
[----:B------:R-:W-:-:S02]  /*57f0*/  FSEL R13, R39, -INF , !P0 ;  /* 0xff800000270d7808 */ /* 0x000fc40004000000 */
[C---:B------:R-:W-:Y:S02]  /*5800*/  ISETP.GT.AND P0, PT, R0.reuse, 0x11, P1 ;  /* 0x000000110000780c */ /* 0x040fe40000f04270 */
[----:B------:R-:W-:Y:S02]  /*5810*/  ISETP.GT.AND P3, PT, R0, 0x10, P1 ;  /* 0x000000100000780c */ /* 0x000fe40000f64270 */
[----:B------:R-:W-:Y:S02]  /*5820*/  ISETP.LT.OR P2, PT, R2, 0x12, P0 ;  /* 0x000000120200780c */ /* 0x000fe40000741670 */
[C---:B------:R-:W-:Y:S02]  /*5830*/  ISETP.GT.AND P0, PT, R0.reuse, 0x18, P1 ;  /* 0x000000180000780c */ /* 0x040fe40000f04270 */
[----:B------:R-:W-:Y:S02]  /*5840*/  FSEL R17, R35, -INF , !P2 ;  /* 0xff80000023117808 */ /* 0x000fe40005000000 */
[----:B------:R-:W-:-:S02]  /*5850*/  ISETP.GT.AND P2, PT, R0, RZ, P1 ;  /* 0x000000ff0000720c */ /* 0x000fc40000f44270 */
[C---:B------:R-:W-:Y:S02]  /*5860*/  ISETP.LT.OR P0, PT, R2.reuse, 0x19, P0 ;  /* 0x000000190200780c */ /* 0x040fe40000701670 */
[----:B------:R-:W-:Y:S02]  /*5870*/  ISETP.LT.OR P2, PT, R2, 0x1, P2 ;  /* 0x000000010200780c */ /* 0x000fe40001741670 */
[----:B------:R-:W-:Y:S02]  /*5880*/  FMNMX.FTZ R3, R11, R3, !PT ;  /* 0x000000030b037209 */ /* 0x000fe40007810000 */
[----:B------:R-:W-:Y:S02]  /*5890*/  FSEL R6, R42, -INF , !P2 ;  /* 0xff8000002a067808 */ /* 0x000fe40005000000 */
[----:B------:R-:W-:Y:S02]  /*58a0*/  ISETP.LT.OR P3, PT, R2, 0x11, P3 ;  /* 0x000000110200780c */ /* 0x000fe40001f61670 */
[----:B-12---:R-:W-:-:S02]  /*58b0*/  FMNMX.FTZ R4, R6, R7, !PT ;  /* 0x0000000706047209 */ /* 0x006fc40007810000 */
[----:B------:R-:W-:Y:S02]  /*58c0*/  FSEL R24, R54, -INF , !P0 ;  /* 0xff80000036187808 */ /* 0x000fe40004000000 */
[----:B------:R-:W-:Y:S02]  /*58d0*/  FMNMX.FTZ R4, R12, R4, !PT ;  /* 0x000000040c047209 */ /* 0x000fe40007810000 */
[----:B------:R-:W-:Y:S02]  /*58e0*/  ISETP.GT.AND P0, PT, R0, 0x19, P1 ;  /* 0x000000190000780c */ /* 0x000fe40000f04270 */
[----:B------:R-:W-:Y:S02]  /*58f0*/  FMNMX.FTZ R3, R15, R3, !PT ;  /* 0x000000030f037209 */ /* 0x000fe40007810000 */
[----:B------:R-:W-:Y:S02]  /*5900*/  FSEL R14, R34, -INF , !P3 ;  /* 0xff800000220e7808 */ /* 0x000fe40005800000 */
[----:B------:R-:W-:-:S02]  /*5910*/  FMNMX.FTZ R4, R13, R4, !PT ;  /* 0x000000040d047209 */ /* 0x000fc40007810000 */
[----:B------:R-:W-:Y:S02]  /*5920*/  ISETP.LT.OR P0, PT, R2, 0x1a, P0 ;  /* 0x0000001a0200780c */ /* 0x000fe40000701670 */
[----:B------:R-:W-:Y:S02]  /*5930*/  FMNMX.FTZ R3, R16, R3, !PT ;  /* 0x0000000310037209 */ /* 0x000fe40007810000 */
[----:B------:R-:W-:Y:S02]  /*5940*/  FMNMX.FTZ R4, R14, R4, !PT ;  /* 0x000000040e047209 */ /* 0x000fe40007810000 */
[----:B------:R-:W-:Y:S02]  /*5950*/  FSEL R25, R55, -INF , !P0 ;  /* 0xff80000037197808 */ /* 0x000fe40004000000 */
[C---:B------:R-:W-:Y:S02]  /*5960*/  ISETP.GT.AND P2, PT, R0.reuse, 0x20, P1 ;  /* 0x000000200000780c */ /* 0x040fe40000f44270 */
[----:B------:R-:W-:-:S02]  /*5970*/  ISETP.GT.AND P0, PT, R0, 0x21, P1 ;  /* 0x000000210000780c */ /* 0x000fc40000f04270 */
[----:B------:R-:W-:Y:S02]  /*5980*/  FMNMX.FTZ R3, R18, R3, !PT ;  /* 0x0000000312037209 */ /* 0x000fe40007810000 */
[----:B------:R-:W-:Y:S02]  /*5990*/  FMNMX.FTZ R4, R17, R4, !PT ;  /* 0x0000000411047209 */ /* 0x000fe40007810000 */
[C---:B------:R-:W-:Y:S02]  /*59a0*/  ISETP.LT.OR P2, PT, R2.reuse, 0x21, P2 ;  /* 0x000000210200780c */ /* 0x040fe40001741670 */
[----:B------:R-:W-:Y:S02]  /*59b0*/  ISETP.LT.OR P0, PT, R2, 0x22, P0 ;  /* 0x000000220200780c */ /* 0x000fe40000701670 */
[----:B------:R-:W-:Y:S02]  /*59c0*/  FMNMX.FTZ R3, R19, R3, !PT ;  /* 0x0000000313037209 */ /* 0x000fe40007810000 */
[----:B------:R-:W-:-:S02]  /*59d0*/  FMNMX.FTZ R4, R24, R4, !PT ;  /* 0x0000000418047209 */ /* 0x000fc40007810000 */
[----:B------:R-:W-:Y:S02]  /*59e0*/  FSEL R91, R30, -INF , !P2 ;  /* 0xff8000001e5b7808 */ /* 0x000fe40005000000 */
[----:B------:R-:W-:Y:S02]  /*59f0*/  FSEL R90, R31, -INF , !P0 ;  /* 0xff8000001f5a7808 */ /* 0x000fe40004000000 */
[C---:B------:R-:W-:Y:S02]  /*5a00*/  ISETP.GT.AND P2, PT, R0.reuse, 0x28, P1 ;  /* 0x000000280000780c */ /* 0x040fe40000f44270 */
[----:B------:R-:W-:Y:S02]  /*5a10*/  ISETP.GT.AND P0, PT, R0, 0x29, P1 ;  /* 0x000000290000780c */ /* 0x000fe40000f04270 */
[----:B------:R-:W-:Y:S02]  /*5a20*/  FMNMX.FTZ R3, R20, R3, !PT ;  /* 0x0000000314037209 */ /* 0x000fe40007810000 */
[----:B------:R-:W-:-:S02]  /*5a30*/  FMNMX.FTZ R4, R25, R4, !PT ;  /* 0x0000000419047209 */ /* 0x000fc40007810000 */
[C---:B------:R-:W-:Y:S02]  /*5a40*/  ISETP.LT.OR P3, PT, R2.reuse, 0x29, P2 ;  /* 0x000000290200780c */ /* 0x040fe40001761670 */
[----:B------:R-:W-:Y:S02]  /*5a50*/  ISETP.LT.OR P2, PT, R2, 0x2a, P0 ;  /* 0x0000002a0200780c */ /* 0x000fe40000741670 */
[----:B------:R-:W-:Y:S02]  /*5a60*/  FMNMX.FTZ R3, R99, R3, !PT ;  /* 0x0000000363037209 */ /* 0x000fe40007810000 */
[----:B------:R-:W-:Y:S02]  /*5a70*/  ISETP.GT.AND P0, PT, R0, 0x30, P1 ;  /* 0x000000300000780c */ /* 0x000fe40000f04270 */
[----:B------:R-:W-:Y:S02]  /*5a80*/  FMNMX.FTZ R4, R91, R4, !PT ;  /* 0x000000045b047209 */ /* 0x000fe40007810000 */
[----:B------:R-:W-:-:S02]  /*5a90*/  FSEL R88, R51, -INF , !P2 ;  /* 0xff80000033587808 */ /* 0x000fc40005000000 */
[----:B------:R-:W-:Y:S02]  /*5aa0*/  FMNMX.FTZ R3, R98, R3, !PT ;  /* 0x0000000362037209 */ /* 0x000fe40007810000 */
[----:B------:R-:W-:Y:S02]  /*5ab0*/  FSEL R89, R50, -INF , !P3 ;  /* 0xff80000032597808 */ /* 0x000fe40005800000 */
[----:B------:R-:W-:Y:S02]  /*5ac0*/  ISETP.LT.OR P2, PT, R2, 0x31, P0 ;  /* 0x000000310200780c */ /* 0x000fe40000741670 */
[----:B------:R-:W-:Y:S02]  /*5ad0*/  FMNMX.FTZ R4, R90, R4, !PT ;  /* 0x000000045a047209 */ /* 0x000fe40007810000 */
[----:B------:R-:W-:Y:S02]  /*5ae0*/  ISETP.GT.AND P0, PT, R0, 0x31, P1 ;  /* 0x000000310000780c */ /* 0x000fe40000f04270 */
[----:B------:R-:W-:-:S02]  /*5af0*/  FMNMX.FTZ R3, R97, R3, !PT ;  /* 0x0000000361037209 */ /* 0x000fc40007810000 */
[----:B------:R-:W-:Y:S02]  /*5b00*/  FSEL R87, R26, -INF , !P2 ;  /* 0xff8000001a577808 */ /* 0x000fe40005000000 */
[----:B------:R-:W-:Y:S02]  /*5b10*/  FMNMX.FTZ R4, R89, R4, !PT ;  /* 0x0000000459047209 */ /* 0x000fe40007810000 */
[----:B------:R-:W-:Y:S02]  /*5b20*/  ISETP.LT.OR P2, PT, R2, 0x32, P0 ;  /* 0x000000320200780c */ /* 0x000fe40000741670 */
[C---:B------:R-:W-:Y:S02]  /*5b30*/  ISETP.GT.AND P3, PT, R0.reuse, 0x38, P1 ;  /* 0x000000380000780c */ /* 0x040fe40000f64270 */
[----:B------:R-:W-:Y:S02]  /*5b40*/  ISETP.GT.AND P0, PT, R0, 0x39, P1 ;  /* 0x000000390000780c */ /* 0x000fe40000f04270 */
[----:B------:R-:W-:-:S02]  /*5b50*/  FMNMX.FTZ R0, R96, R3, !PT ;  /* 0x0000000360007209 */ /* 0x000fc40007810000 */
[----:B------:R-:W-:Y:S02]  /*5b60*/  FMNMX.FTZ R3, R88, R4, !PT ;  /* 0x0000000458037209 */ /* 0x000fe40007810000 */
[----:B------:R-:W-:Y:S02]  /*5b70*/  FSEL R86, R27, -INF , !P2 ;  /* 0xff8000001b567808 */ /* 0x000fe40005000000 */
[C---:B------:R-:W-:Y:S02]  /*5b80*/  ISETP.LT.OR P1, PT, R2.reuse, 0x39, P3 ;  /* 0x000000390200780c */ /* 0x040fe40001f21670 */
[----:B------:R-:W-:Y:S02]  /*5b90*/  FMNMX.FTZ R0, R95, R0, !PT ;  /* 0x000000005f007209 */ /* 0x000fe40007810000 */
[----:B------:R-:W-:Y:S02]  /*5ba0*/  FMNMX.FTZ R3, R87, R3, !PT ;  /* 0x0000000357037209 */ /* 0x000fe40007810000 */
[----:B------:R-:W-:-:S02]  /*5bb0*/  ISETP.LT.OR P0, PT, R2, 0x3a, P0 ;  /* 0x0000003a0200780c */ /* 0x000fc40000701670 */
[----:B------:R-:W-:Y:S02]  /*5bc0*/  FSEL R85, R46, -INF , !P1 ;  /* 0xff8000002e557808 */ /* 0x000fe40004800000 */
[----:B------:R-:W-:Y:S02]  /*5bd0*/  FMNMX.FTZ R0, R94, R0, !PT ;  /* 0x000000005e007209 */ /* 0x000fe40007810000 */
[----:B------:R-:W-:Y:S02]  /*5be0*/  FMNMX.FTZ R2, R86, R3, !PT ;  /* 0x0000000356027209 */ /* 0x000fe40007810000 */
[----:B------:R-:W-:Y:S02]  /*5bf0*/  FSEL R84, R47, -INF , !P0 ;  /* 0xff8000002f547808 */ /* 0x000fe40004000000 */
[----:B------:R-:W-:Y:S02]  /*5c00*/  FMNMX.FTZ R0, R93, R0, !PT ;  /* 0x000000005d007209 */ /* 0x000fe40007810000 */
[----:B------:R-:W-:-:S02]  /*5c10*/  FMNMX.FTZ R2, R85, R2, !PT ;  /* 0x0000000255027209 */ /* 0x000fc40007810000 */
[----:B------:R-:W-:Y:S02]  /*5c20*/  FMNMX.FTZ R4, R92, R0, !PT ;  /* 0x000000005c047209 */ /* 0x000fe40007810000 */
[----:B------:R-:W-:Y:S01]  /*5c30*/  FMNMX.FTZ R5, R84, R2, !PT ;  /* 0x0000000254057209 */ /* 0x000fe20007810000 */
[----:B------:R-:W-:Y:S05]  /*5c40*/  BRA.DIV ~URZ, `(.L_x_2074) ;  /* 0x000141c27f007947 */ /* 0x000fea000b800000 */
[----:B------:R1:W2:Y:S02]  /*5c50*/  SHFL.BFLY PT, R0, R4, 0x2, 0x1f ;  /* 0x0c401f0004007f89 */ /* 0x0002a400000e0000 */
.L_x_2214:
[----:B-12---:R-:W-:Y:S01]  /*5c60*/  FMNMX.FTZ R4, R4, R0, !PT ;  /* 0x0000000004047209 */ /* 0x006fe20007810000 */
[----:B------:R-:W-:Y:S05]  /*5c70*/  BRA.DIV ~URZ, `(.L_x_2075) ;  /* 0x000141e27f007947 */ /* 0x000fea000b800000 */
[----:B------:R-:W1:Y:S04]  /*5c80*/  SHFL.BFLY PT, R0, R5, 0x2, 0x1f ;  /* 0x0c401f0005007f89 */ /* 0x000e6800000e0000 */
[----:B------:R-:W2:Y:S01]  /*5c90*/  SHFL.BFLY PT, R2, R4, 0x1, 0x1f ;  /* 0x0c201f0004027f89 */ /* 0x000ea200000e0000 */
[----:B-1----:R-:W-:Y:S02]  /*5ca0*/  FMNMX.FTZ R5, R5, R0, !PT ;  /* 0x0000000005057209 */ /* 0x002fe40007810000 */
[----:B--2---:R-:W-:-:S03]  /*5cb0*/  FMNMX.FTZ R133, R4, R2, !PT ;  /* 0x0000000204857209 */ /* 0x004fc60007810000 */
[----:B------:R1:W2:Y:S04]  /*5cc0*/  SHFL.BFLY PT, R3, R5, 0x1, 0x1f ;  /* 0x0c201f0005037f89 */ /* 0x0002a800000e0000 */
.L_x_2215:
[C---:B------:R-:W-:Y:S01]  /*5cd0*/  FMUL.FTZ R2, R133.reuse, c[0x0][0x2d0] ;  /* 0x0000b40085027a20 */ /* 0x040fe20000410000 */
[----:B------:R-:W-:Y:S01]  /*5ce0*/  FSETP.NEU.FTZ.AND P0, PT, R133, -INF , PT ;  /* 0xff8000008500780b */ /* 0x000fe20003f1d000 */
[----:B------:R-:W-:Y:S01]  /*5cf0*/  WARPSYNC 0xffffffff ;  /* 0xffffffff00007948 */ /* 0x000fe20003800000 */
[----:B------:R-:W-:Y:S01]  /*5d00*/  LDSM.16.MT88.4 R36, [R204+0x800] ;  /* 0x00080000cc24783b */ /* 0x000fe20000004200 */
[----:B------:R-:W-:Y:S02]  /*5d10*/  MOV R214, c[0x0][0x2c4] ;  /* 0x0000b10000d67a02 */ /* 0x000fe40000000f00 */
[----:B------:R-:W-:Y:S01]  /*5d20*/  FSEL R2, R2, RZ, P0 ;  /* 0x000000ff02027208 */ /* 0x000fe20000000000 */
[----:B------:R-:W-:Y:S01]  /*5d30*/  LDSM.16.MT88.4 R44, [R207] ;  /* 0x00000000cf2c783b */ /* 0x000fe20000004200 */
[----:B------:R-:W-:Y:S02]  /*5d40*/  ISETP.NE.AND P1, PT, R214, 0x1, PT ;  /* 0x00000001d600780c */ /* 0x000fe40003f25270 */
[----:B------:R-:W-:Y:S01]  /*5d50*/  MOV R214, c[0x0][0x32c] ;  /* 0x0000cb0000d67a02 */ /* 0x000fe20000000f00 */
[----:B------:R-:W-:Y:S01]  /*5d60*/  FFMA.FTZ R0, R9, c[0x0][0x2d0], -R2 ;  /* 0x0000b40009007a23 */ /* 0x000fe20000010802 */
[----:B------:R-:W-:Y:S01]  /*5d70*/  LDSM.16.MT88.4 R40, [R205+0x800] ;  /* 0x00080000cd28783b */ /* 0x000fe20000004200 */
[----:B------:R-:W-:-:S02]  /*5d80*/  IADD3 R216, R216, -0x2, RZ ;  /* 0xfffffffed8d87810 */ /* 0x000fc40007ffe0ff */
[----:B------:R3:W-:Y:S01]  /*5d90*/  MUFU.EX2 R113, R0 ;  /* 0x0000000000717308 */ /* 0x0007e20000000800 */
[----:B------:R-:W-:Y:S04]  /*5da0*/  LDSM.16.MT88.4 R28, [R206] ;  /* 0x00000000ce1c783b */ /* 0x000fe80000004200 */
[----:B------:R-:W-:Y:S04]  /*5db0*/  LDSM.16.MT88.4 R68, [R205+0x2000] ;  /* 0x00200000cd44783b */ /* 0x000fe80000004200 */
[----:B------:R-:W-:Y:S04]  /*5dc0*/  LDSM.16.MT88.4 R60, [R207+0x800] ;  /* 0x00080000cf3c783b */ /* 0x000fe80000004200 */
[----:B------:R-:W-:Y:S01]  /*5dd0*/  LDSM.16.MT88.4 R64, [R206+0x800] ;  /* 0x00080000ce40783b */ /* 0x000fe20000004200 */
[----:B---3--:R-:W-:-:S03]  /*5de0*/  FFMA.FTZ R0, R10, c[0x0][0x2d0], -R2 ;  /* 0x0000b4000a007a23 */ /* 0x008fc60000010802 */
[----:B------:R-:W-:Y:S01]  /*5df0*/  LDSM.16.MT88.4 R72, [R207+0x2000] ;  /* 0x00200000cf48783b */ /* 0x000fe20000004200 */
[----:B------:R3:W4:Y:S03]  /*5e00*/  MUFU.EX2 R112, R0 ;  /* 0x0000000000707308 */ /* 0x0007260000000800 */
[----:B------:R-:W-:Y:S04]  /*5e10*/  LDSM.16.MT88.4 R48, [R204+0x2800] ;  /* 0x00280000cc30783b */ /* 0x000fe80000004200 */
[----:B------:R-:W-:Y:S04]  /*5e20*/  LDSM.16.MT88.4 R56, [R206+0x2000] ;  /* 0x00200000ce38783b */ /* 0x000fe80000004200 */
[----:B------:R-:W-:Y:S04]  /*5e30*/  LDSM.16.MT88.4 R76, [R207+0x2800] ;  /* 0x00280000cf4c783b */ /* 0x000fe80000004200 */
[----:B------:R-:W-:Y:S01]  /*5e40*/  LDSM.16.MT88.4 R80, [R204+0x4000] ;  /* 0x00400000cc50783b */ /* 0x000fe20000004200 */
[----:B---3--:R-:W-:-:S03]  /*5e50*/  FFMA.FTZ R0, R11, c[0x0][0x2d0], -R2 ;  /* 0x0000b4000b007a23 */ /* 0x008fc60000010802 */
[----:B------:R-:W3:Y:S01]  /*5e60*/  LDSM.16.MT88.4 R8, [R204] ;  /* 0x00000000cc08783b */ /* 0x000ee20000004200 */
[----:B------:R5:W-:Y:S02]  /*5e70*/  MUFU.EX2 R117, R0 ;  /* 0x0000000000757308 */ /* 0x000be40000000800 */
[----:B-----5:R-:W-:-:S06]  /*5e80*/  FFMA.FTZ R0, R15, c[0x0][0x2d0], -R2 ;  /* 0x0000b4000f007a23 */ /* 0x020fcc0000010802 */
[----:B------:R5:W-:Y:S02]  /*5e90*/  MUFU.EX2 R119, R0 ;  /* 0x0000000000777308 */ /* 0x000be40000000800 */
[--C-:B-----5:R-:W-:Y:S01]  /*5ea0*/  FFMA.FTZ R0, R16, c[0x0][0x2d0], -R2.reuse ;  /* 0x0000b40010007a23 */ /* 0x120fe20000010802 */
[----:B--2---:R-:W-:Y:S01]  /*5eb0*/  FMNMX.FTZ R16, R3, R5, !PT ;  /* 0x0000000503107209 */ /* 0x004fe20007810000 */
[----:B------:R-:W-:-:S04]  /*5ec0*/  FFMA.FTZ R3, R19, c[0x0][0x2d0], -R2 ;  /* 0x0000b40013037a23 */ /* 0x000fc80000010802 */
[----:B------:R2:W-:Y:S01]  /*5ed0*/  MUFU.EX2 R129, R0 ;  /* 0x0000000000817308 */ /* 0x0005e20000000800 */
[----:B------:R-:W-:-:S07]  /*5ee0*/  FSETP.NEU.FTZ.AND P0, PT, R16, -INF , PT ;  /* 0xff8000001000780b */ /* 0x000fce0003f1d000 */
[----:B------:R5:W-:Y:S01]  /*5ef0*/  MUFU.EX2 R131, R3 ;  /* 0x0000000300837308 */ /* 0x000be20000000800 */
[----:B--2---:R-:W-:-:S07]  /*5f00*/  FFMA.FTZ R0, R18, c[0x0][0x2d0], -R2 ;  /* 0x0000b40012007a23 */ /* 0x004fce0000010802 */
[----:B------:R2:W-:Y:S01]  /*5f10*/  MUFU.EX2 R130, R0 ;  /* 0x0000000000827308 */ /* 0x0005e20000000800 */
[----:B-----5:R-:W-:Y:S02]  /*5f20*/  FFMA.FTZ R3, R20, c[0x0][0x2d0], -R2 ;  /* 0x0000b40014037a23 */ /* 0x020fe40000010802 */
[----:B------:R-:W5:Y:S05]  /*5f30*/  LDSM.16.MT88.4 R20, [R205] ;  /* 0x00000000cd14783b */ /* 0x000f6a0000004200 */
[----:B------:R1:W-:Y:S01]  /*5f40*/  MUFU.EX2 R135, R3 ;  /* 0x0000000300877308 */ /* 0x0003e20000000800 */
[----:B--2---:R-:W-:-:S05]  /*5f50*/  FMUL.FTZ R0, R16, c[0x0][0x2d0] ;  /* 0x0000b40010007a20 */ /* 0x004fca0000410000 */
[----:B------:R-:W-:-:S05]  /*5f60*/  FSEL R0, R0, RZ, P0 ;  /* 0x000000ff00007208 */ /* 0x000fca0000000000 */
[----:B-1----:R-:W-:-:S04]  /*5f70*/  FFMA.FTZ R3, R6, c[0x0][0x2d0], -R0 ;  /* 0x0000b40006037a23 */ /* 0x002fc80000010800 */
[----:B------:R1:W-:Y:S02]  /*5f80*/  MUFU.EX2 R19, R3 ;  /* 0x0000000300137308 */ /* 0x0003e40000000800 */
[----:B-1----:R-:W-:-:S06]  /*5f90*/  FFMA.FTZ R3, R7, c[0x0][0x2d0], -R0 ;  /* 0x0000b40007037a23 */ /* 0x002fcc0000010800 */
[----:B------:R1:W2:Y:S02]  /*5fa0*/  MUFU.EX2 R18, R3 ;  /* 0x0000000300127308 */ /* 0x0002a40000000800 */
[----:B-1----:R-:W-:Y:S01]  /*5fb0*/  FFMA.FTZ R3, R12, c[0x0][0x2d0], -R0 ;  /* 0x0000b4000c037a23 */ /* 0x002fe20000010800 */
[----:B----4-:R-:W-:-:S05]  /*5fc0*/  F2FP.PACK_AB R12, R112, R113 ;  /* 0x00000071700c723e */ /* 0x010fca00000000ff */
[----:B------:R1:W-:Y:S02]  /*5fd0*/  MUFU.EX2 R116, R3 ;  /* 0x0000000300747308 */ /* 0x0003e40000000800 */
[----:B-1----:R-:W-:Y:S01]  /*5fe0*/  FFMA.FTZ R3, R13, c[0x0][0x2d0], -R0 ;  /* 0x0000b4000d037a23 */ /* 0x002fe20000010800 */
[----:B--2---:R-:W-:-:S05]  /*5ff0*/  F2FP.PACK_AB R13, R18, R19 ;  /* 0x00000013120d723e */ /* 0x004fca00000000ff */
[----:B------:R1:W2:Y:S02]  /*6000*/  MUFU.EX2 R118, R3 ;  /* 0x0000000300767308 */ /* 0x0002a40000000800 */
[----:B-1----:R-:W-:Y:S01]  /*6010*/  FFMA.FTZ R3, R14, c[0x0][0x2d0], -R0 ;  /* 0x0000b4000e037a23 */ /* 0x002fe20000010800 */
[----:B------:R-:W-:Y:S02]  /*6020*/  F2FP.PACK_AB R14, R119, R117 ;  /* 0x00000075770e723e */ /* 0x000fe400000000ff */
[----:B--2---:R-:W-:-:S03]  /*6030*/  F2FP.PACK_AB R15, R118, R116 ;  /* 0x00000074760f723e */ /* 0x004fc600000000ff */
[----:B------:R1:W-:Y:S04]  /*6040*/  MUFU.EX2 R128, R3 ;  /* 0x0000000300807308 */ /* 0x0003e80000000800 */
[C---:B---3--:R-:W-:Y:S07]  /*6050*/  HMMA.16816.F32 R4, R12.reuse, R8, RZ ;  /* 0x000000080c04723c */ /* 0x048fee00000018ff */
[----:B------:R-:W-:Y:S01]  /*6060*/  F2FP.PACK_AB R8, R130, R129 ;  /* 0x000000818208723e */ /* 0x000fe200000000ff */
[----:B-----5:R-:W-:Y:S01]  /*6070*/  HMMA.16816.F32 R32, R12, R20, RZ ;  /* 0x000000140c20723c */ /* 0x020fe200000018ff */
[----:B-1----:R-:W-:-:S02]  /*6080*/  FFMA.FTZ R3, R17, c[0x0][0x2d0], -R0 ;  /* 0x0000b40011037a23 */ /* 0x002fc40000010800 */
[----:B------:R-:W-:Y:S02]  /*6090*/  FADD.FTZ R17, R19, R18 ;  /* 0x0000001213117221 */ /* 0x000fe40000010000 */
[----:B------:R1:W2:Y:S01]  /*60a0*/  MUFU.EX2 R132, R3 ;  /* 0x0000000300847308 */ /* 0x0002a20000000800 */
[--C-:B------:R-:W-:Y:S02]  /*60b0*/  FFMA.FTZ R19, R97, c[0x0][0x2d0], -R2.reuse ;  /* 0x0000b40061137a23 */ /* 0x100fe40000010802 */
[----:B------:R-:W-:Y:S01]  /*60c0*/  HMMA.16816.F32 R20, R12, R22, RZ ;  /* 0x000000160c14723c */ /* 0x000fe200000018ff */
[----:B------:R-:W-:Y:S02]  /*60d0*/  FADD.FTZ R17, R116, R17 ;  /* 0x0000001174117221 */ /* 0x000fe40000010000 */
[----:B------:R-:W-:-:S05]  /*60e0*/  FFMA.FTZ R18, R96, c[0x0][0x2d0], -R2 ;  /* 0x0000b40060127a23 */ /* 0x000fca0000010802 */
[----:B------:R-:W-:Y:S01]  /*60f0*/  HMMA.16816.F32 R52, R12, R46, RZ ;  /* 0x0000002e0c34723c */ /* 0x000fe200000018ff */
[----:B-1----:R-:W-:Y:S01]  /*6100*/  FFMA.FTZ R3, R24, c[0x0][0x2d0], -R0 ;  /* 0x0000b40018037a23 */ /* 0x002fe20000010800 */
[----:B--2---:R-:W-:-:S03]  /*6110*/  F2FP.PACK_AB R9, R132, R128 ;  /* 0x000000808409723e */ /* 0x004fc600000000ff */
[----:B------:R1:W-:Y:S02]  /*6120*/  MUFU.EX2 R134, R3 ;  /* 0x0000000300867308 */ /* 0x0003e40000000800 */
[----:B-1----:R-:W-:Y:S02]  /*6130*/  FFMA.FTZ R3, R25, c[0x0][0x2d0], -R0 ;  /* 0x0000b40019037a23 */ /* 0x002fe40000010800 */
[----:B------:R-:W-:Y:S04]  /*6140*/  HMMA.16816.F32 R24, R12, R10, RZ ;  /* 0x0000000a0c18723c */ /* 0x000fe800000018ff */
[----:B------:R-:W1:Y:S03]  /*6150*/  MUFU.EX2 R212, R3 ;  /* 0x0000000300d47308 */ /* 0x000e660000000800 */
[----:B------:R-:W-:-:S02]  /*6160*/  F2FP.PACK_AB R10, R135, R131 ;  /* 0x00000083870a723e */ /* 0x000fc400000000ff */
        /* <DEDUP_REMOVED lines=61> */
[----:B--2---:R-:W-:Y:S08]  /*6540*/  HMMA.16816.F32 R108, R8, R24, R4 ;  /* 0x00000018086c723c */ /* 0x004ff00000001804 */
[----:B------:R-:W-:Y:S08]  /*6550*/  HMMA.16816.F32 R4, R12, R42, RZ ;  /* 0x0000002a0c04723c */ /* 0x000ff000000018ff */
[C---:B------:R-:W-:Y:S01]  /*6560*/  HMMA.16816.F32 R104, R8.reuse, R38, R20 ;  /* 0x000000260868723c */ /* 0x040fe20000001814 */
[----:B------:R-:W2:Y:S11]  /*6570*/  LDSM.16.MT88.4 R20, [R204+0x6800] ;  /* 0x00680000cc14783b */ /* 0x000eb60000004200 */
[----:B------:R-:W-:Y:S04]  /*6580*/  @!UPT UIADD3 URZ, URZ, URZ, URZ ;  /* 0x0000003f3f3ff290 */ /* 0x000fe8000fffe03f */
[----:B------:R-:W-:Y:S01]  /*6590*/  HMMA.16816.F32 R112, R8, R26, R4 ;  /* 0x0000001a0870723c */ /* 0x000fe20000001804 */
[----:B------:R-:W3:Y:S07]  /*65a0*/  LDSM.16.MT88.4 R24, [R205+0x6000] ;  /* 0x00600000cd18783b */ /* 0x000eee0000004200 */
[----:B-1----:R-:W-:Y:S07]  /*65b0*/  HMMA.16816.F32 R4, R12, R28, RZ ;  /* 0x0000001c0c04723c */ /* 0x002fee00000018ff */
[----:B------:R-:W-:-:S02]  /*65c0*/  FFMA.FTZ R29, R99, c[0x0][0x2d0], -R2 ;  /* 0x0000b400631d7a23 */ /* 0x000fc40000010802 */
[--C-:B------:R-:W-:Y:S11]  /*65d0*/  FFMA.FTZ R28, R98, c[0x0][0x2d0], -R2.reuse ;  /* 0x0000b400621c7a23 */ /* 0x100ff60000010802 */
[----:B------:R-:W-:Y:S04]  /*65e0*/  @!UPT UIADD3 URZ, URZ, URZ, URZ ;  /* 0x0000003f3f3ff290 */ /* 0x000fe8000fffe03f */
[----:B--2---:R-:W-:Y:S08]  /*65f0*/  HMMA.16816.F32 R124, R8, R20, R4 ;  /* 0x00000014087c723c */ /* 0x004ff00000001804 */
[----:B------:R-:W-:Y:S07]  /*6600*/  HMMA.16816.F32 R4, R12, R30, RZ ;  /* 0x0000001e0c04723c */ /* 0x000fee00000018ff */
[----:B------:R-:W-:-:S02]  /*6610*/  FFMA.FTZ R30, R95, c[0x0][0x2d0], -R2 ;  /* 0x0000b4005f1e7a23 */ /* 0x000fc40000010802 */
[----:B------:R-:W-:Y:S02]  /*6620*/  FFMA.FTZ R31, R94, c[0x0][0x2d0], -R2 ;  /* 0x0000b4005e1f7a23 */ /* 0x000fe40000010802 */
[----:B------:R-:W-:-:S04]  /*6630*/  FADD.FTZ R2, R131, R3 ;  /* 0x0000000383027221 */ /* 0x000fc80000010000 */
[----:B------:R-:W-:-:S09]  /*6640*/  FADD.FTZ R2, R135, R2 ;  /* 0x0000000287027221 */ /* 0x000fd20000010000 */
[----:B------:R-:W-:Y:S01]  /*6650*/  HMMA.16816.F32 R120, R8, R22, R4 ;  /* 0x000000160878723c */ /* 0x000fe20000001804 */
[----:B------:R-:W1:Y:S06]  /*6660*/  LDSM.16.MT88.4 R20, [R205+0x6800] ;  /* 0x00680000cd14783b */ /* 0x000e6c0000004200 */
[----:B------:R-:W-:-:S04]  /*6670*/  FADD.FTZ R4, R118, R17 ;  /* 0x0000001176047221 */ /* 0x000fc80000010000 */
[----:B------:R-:W-:Y:S02]  /*6680*/  FADD.FTZ R17, R128, R4 ;  /* 0x0000000480117221 */ /* 0x000fe40000010000 */
[----:B---3--:R-:W-:Y:S01]  /*6690*/  HMMA.16816.F32 R4, R12, R24, RZ ;  /* 0x000000180c04723c */ /* 0x008fe200000018ff */
[----:B------:R-:W-:Y:S01]  /*66a0*/  MUFU.EX2 R25, R28 ;  /* 0x0000001c00197308 */ /* 0x000fe20000000800 */
[----:B------:R-:W-:Y:S02]  /*66b0*/  FADD.FTZ R3, R132, R17 ;  /* 0x0000001184037221 */ /* 0x000fe40000010000 */
[----:B------:R-:W-:Y:S02]  /*66c0*/  FFMA.FTZ R17, R89, c[0x0][0x2d0], -R0 ;  /* 0x0000b40059117a23 */ /* 0x000fe40000010800 */
[----:B------:R-:W-:-:S03]  /*66d0*/  FADD.FTZ R3, R134, R3 ;  /* 0x0000000386037221 */ /* 0x000fc60000010000 */
[----:B------:R2:W-:Y:S02]  /*66e0*/  MUFU.EX2 R24, R18 ;  /* 0x0000001200187308 */ /* 0x0005e40000000800 */
[--C-:B--2---:R-:W-:Y:S11]  /*66f0*/  FFMA.FTZ R18, R90, c[0x0][0x2d0], -R0.reuse ;  /* 0x0000b4005a127a23 */ /* 0x104ff60000010800 */
[----:B------:R-:W-:Y:S02]  /*6700*/  @!UPT UIADD3 URZ, URZ, URZ, URZ ;  /* 0x0000003f3f3ff290 */ /* 0x000fe4000fffe03f */
[----:B-1----:R-:W-:Y:S01]  /*6710*/  HMMA.16816.F32 R116, R8, R20, R4 ;  /* 0x000000140874723c */ /* 0x002fe20000001804 */
[----:B------:R-:W-:Y:S07]  /*6720*/  MUFU.EX2 R21, R30 ;  /* 0x0000001e00157308 */ /* 0x000fee0000000800 */
[----:B------:R-:W-:Y:S01]  /*6730*/  HMMA.16816.F32 R4, R12, R26, RZ ;  /* 0x0000001a0c04723c */ /* 0x000fe200000018ff */
[----:B------:R-:W-:Y:S08]  /*6740*/  MUFU.EX2 R27, R29 ;  /* 0x0000001d001b7308 */ /* 0x000ff00000000800 */
[----:B------:R1:W2:Y:S08]  /*6750*/  MUFU.EX2 R20, R31 ;  /* 0x0000001f00147308 */ /* 0x0002b00000000800 */
[----:B------:R3:W4:Y:S07]  /*6760*/  MUFU.EX2 R26, R19 ;  /* 0x00000013001a7308 */ /* 0x00072e0000000800 */
[----:B------:R-:W-:Y:S01]  /*6770*/  HMMA.16816.F32 R64, R8, R22, R4 ;  /* 0x000000160840723c */ /* 0x000fe20000001804 */
[----:B-1----:R-:W1:Y:S01]  /*6780*/  LDSM.16.MT88.4 R28, [R207+0x6000] ;  /* 0x00600000cf1c783b */ /* 0x002e620000004200 */
[----:B--2---:R-:W-:Y:S01]  /*6790*/  F2FP.PACK_AB R128, R20, R21 ;  /* 0x000000151480723e */ /* 0x004fe200000000ff */
[----:B------:R-:W-:Y:S04]  /*67a0*/  MUFU.EX2 R18, R18 ;  /* 0x0000001200127308 */ /* 0x000fe80000000800 */
[--C-:B------:R-:W-:Y:S01]  /*67b0*/  FFMA.FTZ R7, R88, c[0x0][0x2d0], -R0.reuse ;  /* 0x0000b40058077a23 */ /* 0x100fe20000010800 */
[----:B------:R-:W-:Y:S01]  /*67c0*/  F2FP.PACK_AB R4, R25, R27 ;  /* 0x0000001b1904723e */ /* 0x000fe200000000ff */
[--C-:B---3--:R-:W-:Y:S01]  /*67d0*/  FFMA.FTZ R19, R91, c[0x0][0x2d0], -R0.reuse ;  /* 0x0000b4005b137a23 */ /* 0x108fe20000010800 */
[----:B----4-:R-:W-:Y:S01]  /*67e0*/  F2FP.PACK_AB R6, R24, R26 ;  /* 0x0000001a1806723e */ /* 0x010fe200000000ff */
[----:B------:R-:W-:-:S02]  /*67f0*/  FFMA.FTZ R5, R87, c[0x0][0x2d0], -R0 ;  /* 0x0000b40057057a23 */ /* 0x000fc40000010800 */
[----:B------:R-:W-:Y:S01]  /*6800*/  FADD.FTZ R0, R27, R2 ;  /* 0x000000021b007221 */ /* 0x000fe20000010000 */
[----:B------:R-:W-:Y:S01]  /*6810*/  MUFU.EX2 R7, R7 ;  /* 0x0000000700077308 */ /* 0x000fe20000000800 */
[----:B------:R-:W-:Y:S02]  /*6820*/  FADD.FTZ R2, R212, R3 ;  /* 0x00000003d4027221 */ /* 0x000fe40000010000 */
[----:B------:R-:W-:-:S04]  /*6830*/  FADD.FTZ R0, R25, R0 ;  /* 0x0000000019007221 */ /* 0x000fc80000010000 */
[----:B------:R-:W-:-:S04]  /*6840*/  FADD.FTZ R0, R26, R0 ;  /* 0x000000001a007221 */ /* 0x000fc80000010000 */
[----:B------:R-:W-:Y:S02]  /*6850*/  FADD.FTZ R0, R24, R0 ;  /* 0x0000000018007221 */ /* 0x000fe40000010000 */
[----:B------:R-:W2:Y:S02]  /*6860*/  LDSM.16.MT88.4 R24, [R207+0x6800] ;  /* 0x00680000cf18783b */ /* 0x000ea40000004200 */
[----:B------:R-:W-:-:S04]  /*6870*/  FADD.FTZ R0, R21, R0 ;  /* 0x0000000015007221 */ /* 0x000fc80000010000 */
[----:B------:R-:W-:Y:S02]  /*6880*/  FADD.FTZ R3, R20, R0 ;  /* 0x0000000014037221 */ /* 0x000fe40000010000 */
[----:B-1----:R-:W-:Y:S01]  /*6890*/  HMMA.16816.F32 R20, R12, R28, RZ ;  /* 0x0000001c0c14723c */ /* 0x002fe200000018ff */
[----:B------:R-:W-:Y:S08]  /*68a0*/  MUFU.EX2 R29, R36 ;  /* 0x00000024001d7308 */ /* 0x000ff00000000800 */
[----:B------:R-:W1:Y:S02]  /*68b0*/  MUFU.EX2 R28, R35 ;  /* 0x00000023001c7308 */ /* 0x000e640000000800 */
[----:B-1----:R-:W-:Y:S11]  /*68c0*/  F2FP.PACK_AB R130, R28, R29 ;  /* 0x0000001d1c82723e */ /* 0x002ff600000000ff */
[----:B------:R-:W-:Y:S02]  /*68d0*/  @!UPT UIADD3 URZ, URZ, URZ, URZ ;  /* 0x0000003f3f3ff290 */ /* 0x000fe4000fffe03f */
[----:B--2---:R-:W-:Y:S01]  /*68e0*/  HMMA.16816.F32 R48, R8, R24, R20 ;  /* 0x000000180830723c */ /* 0x004fe20000001814 */
[----:B------:R-:W1:Y:S07]  /*68f0*/  MUFU.EX2 R25, R19 ;  /* 0x0000001300197308 */ /* 0x000e6e0000000800 */
[----:B------:R-:W-:Y:S01]  /*6900*/  HMMA.16816.F32 R20, R12, R30, RZ ;  /* 0x0000001e0c14723c */ /* 0x000fe200000018ff */
[----:B------:R-:W2:Y:S01]  /*6910*/  MUFU.EX2 R24, R17 ;  /* 0x0000001100187308 */ /* 0x000ea20000000800 */
[----:B-1----:R-:W-:-:S07]  /*6920*/  FADD.FTZ R0, R25, R2 ;  /* 0x0000000219007221 */ /* 0x002fce0000010000 */
[----:B------:R1:W3:Y:S01]  /*6930*/  MUFU.EX2 R19, R5 ;  /* 0x0000000500137308 */ /* 0x0002e20000000800 */
[----:B------:R-:W-:Y:S02]  /*6940*/  FADD.FTZ R2, R18, R0 ;  /* 0x0000000012027221 */ /* 0x000fe40000010000 */
[----:B------:R-:W-:Y:S02]  /*6950*/  FADD.FTZ R0, R29, R3 ;  /* 0x000000031d007221 */ /* 0x000fe40000010000 */
[----:B--2---:R-:W-:-:S03]  /*6960*/  FADD.FTZ R2, R24, R2 ;  /* 0x0000000218027221 */ /* 0x004fc60000010000 */
[----:B------:R-:W2:Y:S01]  /*6970*/  MUFU.EX2 R17, R32 ;  /* 0x0000002000117308 */ /* 0x000ea20000000800 */
[----:B------:R-:W-:Y:S02]  /*6980*/  FADD.FTZ R222, R28, R0 ;  /* 0x000000001cde7221 */ /* 0x000fe40000010000 */
[C---:B------:R-:W-:Y:S01]  /*6990*/  FADD.FTZ R0, R7.reuse, R2 ;  /* 0x0000000207007221 */ /* 0x040fe20000010000 */
[----:B------:R-:W-:-:S03]  /*69a0*/  F2FP.PACK_AB R7, R7, R24 ;  /* 0x000000180707723e */ /* 0x000fc600000000ff */
[----:B------:R-:W-:Y:S01]  /*69b0*/  HMMA.16816.F32 R40, R8, R26, R20 ;  /* 0x0000001a0828723c */ /* 0x000fe20000001814 */
[----:B------:R-:W4:Y:S01]  /*69c0*/  LDSM.16.MT88.4 R20, [R206+0x6000] ;  /* 0x00600000ce14783b */ /* 0x000f220000004200 */
[----:B-1----:R-:W-:Y:S01]  /*69d0*/  F2FP.PACK_AB R5, R18, R25 ;  /* 0x000000191205723e */ /* 0x002fe200000000ff */
[----:B------:R-:W1:Y:S01]  /*69e0*/  MUFU.EX2 R3, R34 ;  /* 0x0000002200037308 */ /* 0x000e620000000800 */
[----:B---3--:R-:W-:Y:S01]  /*69f0*/  FADD.FTZ R0, R19, R0 ;  /* 0x0000000013007221 */ /* 0x008fe20000010000 */
[----:B--2---:R-:W-:-:S06]  /*6a00*/  F2FP.PACK_AB R129, R17, R19 ;  /* 0x000000131181723e */ /* 0x004fcc00000000ff */
[----:B------:R-:W2:Y:S01]  /*6a10*/  MUFU.EX2 R2, R33 ;  /* 0x0000002100027308 */ /* 0x000ea20000000800 */
[----:B------:R-:W-:-:S04]  /*6a20*/  FADD.FTZ R0, R17, R0 ;  /* 0x0000000011007221 */ /* 0x000fc80000010000 */
[----:B-1----:R-:W-:Y:S01]  /*6a30*/  FADD.FTZ R0, R3, R0 ;  /* 0x0000000003007221 */ /* 0x002fe20000010000 */
[----:B--2---:R-:W-:-:S03]  /*6a40*/  F2FP.PACK_AB R131, R2, R3 ;  /* 0x000000030283723e */ /* 0x004fc600000000ff */
[----:B------:R-:W-:Y:S01]  /*6a50*/  FADD.FTZ R220, R2, R0 ;  /* 0x0000000002dc7221 */ /* 0x000fe20000010000 */
[----:B------:R-:W-:Y:S01]  /*6a60*/  MOV R0, R242 ;  /* 0x000000f200007202 */ /* 0x000fe20000000f00 */
[----:B------:R-:W-:-:S05]  /*6a70*/  @P1 IMAD.HI.U32 R2, R242, c[0x0][0x2c8], RZ ;  /* 0x0000b200f2021a27 */ /* 0x000fca00078e00ff */
[----:B------:R-:W-:Y:S02]  /*6a80*/  @P1 SHF.R.U32.HI R0, RZ, c[0x0][0x2cc], R2 ;  /* 0x0000b300ff001a19 */ /* 0x000fe40000011602 */
[----:B------:R-:W-:Y:S02]  /*6a90*/  ISETP.GE.AND P1, PT, R214, 0x1, PT ;  /* 0x00000001d600780c */ /* 0x000fe40003f26270 */
[----:B------:R-:W-:Y:S01]  /*6aa0*/  IADD3 R2, R213, R0, RZ ;  /* 0x00000000d5027210 */ /* 0x000fe20007ffe0ff */
[----:B----4-:R-:W-:Y:S03]  /*6ab0*/  HMMA.16816.F32 R24, R12, R20, RZ ;  /* 0x000000140c18723c */ /* 0x010fe600000018ff */
[----:B------:R-:W-:-:S05]  /*6ac0*/  IADD3 R0, R2, c[0x0][0x328], RZ ;  /* 0x0000ca0002007a10 */ /* 0x000fca0007ffe0ff */
        /* <DEDUP_REMOVED lines=113> */
.L_x_2078:
[----:B------:R-:W-:-:S04]  /*71e0*/  MOV R2, 0x1 ;  /* 0x0000000100027802 */ /* 0x000fc80000000f00 */
[----:B------:R-:W-:-:S13]  /*71f0*/  ISETP.NE.AND P0, PT, R2, c[0x0][0x32c], PT ;  /* 0x0000cb0002007a0c */ /* 0x000fda0003f05270 */
[----:B------:R-:W-:-:S05]  /*7200*/  @P0 IMAD.HI.U32 R2, R3, c[0x0][0x330], RZ ;  /* 0x0000cc0003020a27 */ /* 0x000fca00078e00ff */
[----:B------:R-:W-:Y:S02]  /*7210*/  @P0 SHF.R.U32.HI R3, RZ, c[0x0][0x334], R2 ;  /* 0x0000cd00ff030a19 */ /* 0x000fe40000011602 */
.L_x_2079:
[----:B------:R-:W-:Y:S05]  /*7220*/  BSYNC B0 ;  /* 0x0000000000007941 */ /* 0x000fea0003800000 */
.L_x_2077:
[----:B------:R-:W-:-:S05]  /*7230*/  MOV R2, c[0x0][0x32c] ;  /* 0x0000cb0000027a02 */ /* 0x000fca0000000f00 */
[----:B------:R-:W-:-:S05]  /*7240*/  IMAD R3, R3, R2, c[0x0][0x32c] ;  /* 0x0000cb0003037624 */ /* 0x000fca00078e0202 */
[----:B------:R-:W-:-:S04]  /*7250*/  IMNMX R0, R0, R3, PT ;  /* 0x0000000300007217 */ /* 0x000fc80003800200 */
.L_x_2076:
        /* <DEDUP_REMOVED lines=8> */
.L_x_2101:
        /* <DEDUP_REMOVED lines=8> */
[----:B------:R1:W1:Y:S04]  /*7360*/  LDSM.16.M88.4 R24, [R201+0x1000] ;  /* 0x00100000c918783b */ /* 0x0002680000000200 */
[----:B------:R1:W1:Y:S04]  /*7370*/  LDSM.16.M88.4 R168, [R201+0x1800] ;  /* 0x00180000c9a8783b */ /* 0x0002680000000200 */
[----:B------:R1:W1:Y:S04]  /*7380*/  LDSM.16.M88.4 R172, [R209] ;  /* 0x00000000d1ac783b */ /* 0x0002680000000200 */
[----:B------:R1:W1:Y:S04]  /*7390*/  LDSM.16.M88.4 R176, [R200] ;  /* 0x00000000c8b0783b */ /* 0x0002680000000200 */
[----:B------:R1:W1:Y:S04]  /*73a0*/  LDSM.16.M88.4 R180, [R200+0x800] ;  /* 0x00080000c8b4783b */ /* 0x0002680000000200 */
[----:B------:R1:W1:Y:S04]  /*73b0*/  LDSM.16.M88.4 R184, [R200+0x1000] ;  /* 0x00100000c8b8783b */ /* 0x0002680000000200 */
[----:B------:R1:W1:Y:S01]  /*73c0*/  LDSM.16.M88.4 R188, [R200+0x1800] ;  /* 0x00180000c8bc783b */ /* 0x0002620000000200 */
[----:B------:R-:W-:-:S05]  /*73d0*/  @P0 BRA `(.L_x_2082) ;  /* 0x0000050000000947 */ /* 0x000fca0003800000 */
[----:B------:R-:W-:Y:S01]  /*73e0*/  SHF.R.S32.HI R0, RZ, 0x1f, R219 ;  /* 0x0000001fff007819 */ /* 0x000fe200000114db */
[C---:B------:R-:W-:Y:S01]  /*73f0*/  IMAD.WIDE.U32 R2, R219.reuse, c[0x0][0x208], RZ ;  /* 0x00008200db027a25 */ /* 0x040fe200078e00ff */
[----:B------:R-:W-:Y:S02]  /*7400*/  SHF.R.S32.HI R4, RZ, 0x1f, R217 ;  /* 0x0000001fff047819 */ /* 0x000fe400000114d9 */
[----:B------:R-:W-:Y:S01]  /*7410*/  SHF.R.S32.HI R6, RZ, 0x1f, R223 ;  /* 0x0000001fff067819 */ /* 0x000fe200000114df */
[----:B------:R-:W-:Y:S01]  /*7420*/  IMAD R0, R0, c[0x0][0x208], RZ ;  /* 0x0000820000007a24 */ /* 0x000fe200078e02ff */
[----:B------:R-:W-:Y:S01]  /*7430*/  SHF.R.S32.HI R5, RZ, 0x1f, R225 ;  /* 0x0000001fff057819 */ /* 0x000fe200000114e1 */
[----:B------:R-:W-:Y:S01]  /*7440*/  IMAD R4, R4, c[0x0][0x218], RZ ;  /* 0x0000860004047a24 */ /* 0x000fe200078e02ff */
[----:B------:R-:W-:Y:S01]  /*7450*/  SHF.R.S32.HI R7, RZ, 0x1f, R224 ;  /* 0x0000001fff077819 */ /* 0x000fe200000114e0 */
[----:B------:R-:W-:Y:S01]  /*7460*/  IMAD R0, R219, c[0x0][0x20c], R0 ;  /* 0x00008300db007a24 */ /* 0x000fe200078e0200 */
[----:B------:R-:W-:Y:S01]  /*7470*/  SHF.L.U64.HI R23, R223, 0x1, R6 ;  /* 0x00000001df177819 */ /* 0x000fe20000010206 */
[----:B------:R-:W-:Y:S01]  /*7480*/  IMAD R4, R217, c[0x0][0x21c], R4 ;  /* 0x00008700d9047a24 */ /* 0x000fe200078e0204 */
[----:B------:R-:W-:Y:S01]  /*7490*/  SHF.R.S32.HI R6, RZ, 0x1f, R218 ;  /* 0x0000001fff067819 */ /* 0x000fe200000114da */
[----:B------:R-:W-:Y:S01]  /*74a0*/  IMAD.IADD R3, R3, 0x1, R0 ;  /* 0x0000000103037824 */ /* 0x000fe200078e0200 */
[C---:B------:R-:W-:Y:S01]  /*74b0*/  SHF.L.U64.HI R28, R225.reuse, 0x1, R5 ;  /* 0x00000001e11c7819 */ /* 0x040fe20000010205 */
[----:B------:R-:W-:Y:S01]  /*74c0*/  IMAD.SHL.U32 R132, R225, 0x2, RZ ;  /* 0x00000002e1847824 */ /* 0x000fe200078e00ff */
[----:B------:R-:W-:Y:S01]  /*74d0*/  SHF.L.U64.HI R22, R224, 0x1, R7 ;  /* 0x00000001e0167819 */ /* 0x000fe20000010207 */
[----:B------:R-:W-:Y:S01]  /*74e0*/  IMAD.WIDE.U32 R2, R217, c[0x0][0x218], R2 ;  /* 0x00008600d9027a25 */ /* 0x000fe200078e0002 */
[----:B------:R-:W-:Y:S03]  /*74f0*/  SHF.L.U64.HI R21, R218, 0x1, R6 ;  /* 0x00000001da157819 */ /* 0x000fe60000010206 */
[----:B------:R-:W-:Y:S01]  /*7500*/  IMAD.SHL.U32 R31, R223, 0x2, RZ ;  /* 0x00000002df1f7824 */ /* 0x000fe200078e00ff */
[----:B------:R-:W-:Y:S01]  /*7510*/  IADD3 R0, P0, R238, R2, RZ ;  /* 0x00000002ee007210 */ /* 0x000fe20007f1e0ff */
[----:B------:R-:W-:Y:S02]  /*7520*/  IMAD.SHL.U32 R30, R224, 0x2, RZ ;  /* 0x00000002e01e7824 */ /* 0x000fe400078e00ff */
[----:B------:R-:W-:Y:S01]  /*7530*/  IMAD.SHL.U32 R29, R218, 0x2, RZ ;  /* 0x00000002da1d7824 */ /* 0x000fe200078e00ff */
[----:B------:R-:W-:Y:S02]  /*7540*/  IADD3.X R2, R241, R3, R4, P0, !PT ;  /* 0x00000003f1027210 */ /* 0x000fe400007fe404 */
[C---:B------:R-:W-:Y:S04]  /*7550*/  LEA R20, P0, R0.reuse, c[0x0][0x1f8], 0x1 ;  /* 0x00007e0000147a11 */ /* 0x040fe800078008ff */
[----:B------:R-:W-:Y:S01]  /*7560*/  LEA.HI.X R5, R0, c[0x0][0x1fc], R2, 0x1, P0 ;  /* 0x00007f0000057a11 */ /* 0x000fe200000f0c02 */
[----:B------:R-:W-:-:S06]  /*7570*/  BRA.DIV ~URZ, `(.L_x_2083) ;  /* 0x000129e27f007947 */ /* 0x000fcc000b800000 */
[----:B------:R4:W3:Y:S02]  /*7580*/  SHFL.IDX PT, R4, R5, RZ, 0x181f ;  /* 0x00181fff05047589 */ /* 0x0008e400000e0000 */
.L_x_2216:
[----:B------:R-:W-:-:S05]  /*7590*/  BRA.DIV ~URZ, `(.L_x_2084) ;  /* 0x00012a327f007947 */ /* 0x000fca000b800000 */
[----:B------:R-:W5:Y:S01]  /*75a0*/  SHFL.IDX PT, R0, R20, RZ, 0x181f ;  /* 0x00181fff14007589 */ /* 0x000f6200000e0000 */
[----:B------:R-:W-:Y:S02]  /*75b0*/  ISETP.GE.AND P1, PT, R218, c[0x0][0x1d4], PT ;  /* 0x00007500da007a0c */ /* 0x000fe40003f26270 */
[----:B------:R-:W-:Y:S04]  /*75c0*/  ISETP.GE.AND P3, PT, R224, c[0x0][0x1d4], PT ;  /* 0x00007500e0007a0c */ /* 0x000fe80003f66270 */
[----:B------:R-:W-:Y:S02]  /*75d0*/  SEL R15, RZ, 0x10, P3 ;  /* 0x00000010ff0f7807 */ /* 0x000fe40001800000 */
[C---:B-----5:R-:W-:Y:S02]  /*75e0*/  IADD3 R2, P0, R0.reuse, R29, RZ ;  /* 0x0000001d00027210 */ /* 0x060fe40007f1e0ff */
[----:B------:R-:W-:Y:S03]  /*75f0*/  IADD3 R6, P2, R0, R31, RZ ;  /* 0x0000001f00067210 */ /* 0x000fe60007f5e0ff */
[----:B---3--:R-:W-:Y:S01]  /*7600*/  IMAD.X R3, R4, 0x1, R21, P0 ;  /* 0x0000000104037824 */ /* 0x008fe200000e0615 */
[----:B------:R-:W-:Y:S01]  /*7610*/  IADD3 R12, P0, R0, R30, RZ ;  /* 0x0000001e000c7210 */ /* 0x000fe20007f1e0ff */
[C---:B------:R-:W-:Y:S03]  /*7620*/  IMAD.X R7, R4.reuse, 0x1, R23, P2 ;  /* 0x0000000104077824 */ /* 0x040fe600010e0617 */
[----:B------:R-:W-:Y:S01]  /*7630*/  @!PT LDS RZ, [RZ] ;  /* 0x00000000fffff984 */ /* 0x000fe20000000800 */
[----:B------:R-:W-:Y:S01]  /*7640*/  @!PT LDS RZ, [RZ] ;  /* 0x00000000fffff984 */ /* 0x000fe20000000800 */
[----:B------:R3:W-:Y:S01]  /*7650*/  LDGSTS.E.BYPASS.LTC128B.128 [R215+0x100], [R2.64], !P1 ;  /* 0x0010000002d77fae */ /* 0x0007e2000c901d46 */
[----:B------:R-:W-:Y:S05]  /*7660*/  IMAD.X R13, R4, 0x1, R22, P0 ;  /* 0x00000001040d7824 */ /* 0x000fea00000e0616 */
[----:B------:R5:W-:Y:S01]  /*7670*/  LDGSTS.E.BYPASS.LTC128B.128 [R215+0x2100], [R12.64], !P3 ;  /* 0x021000000cd77fae */ /* 0x000be2000d901d46 */
[----:B---3--:R-:W-:Y:S03]  /*7680*/  IADD3 R2, P0, R0, R132, RZ ;  /* 0x0000008400027210 */ /* 0x008fe60007f1e0ff */
[----:B------:R-:W3:Y:S02]  /*7690*/  SHFL.IDX PT, R0, R20, 0x1, 0x181f ;  /* 0x00381f0014007f89 */ /* 0x000ee400000e0000 */
[----:B------:R-:W-:Y:S01]  /*76a0*/  IMAD.X R3, R4, 0x1, R28, P0 ;  /* 0x0000000104037824 */ /* 0x000fe200000e061c */
[----:B-----5:R-:W-:Y:S01]  /*76b0*/  SEL R12, RZ, 0x10, P1 ;  /* 0x00000010ff0c7807 */ /* 0x020fe20000800000 */
[----:B------:R5:W4:Y:S01]  /*76c0*/  SHFL.IDX PT, R4, R5, 0x1, 0x181f ;  /* 0x00381f0005047f89 */ /* 0x000b2200000e0000 */
[----:B------:R-:W-:Y:S02]  /*76d0*/  ISETP.GE.AND P1, PT, R223, c[0x0][0x1d4], PT ;  /* 0x00007500df007a0c */ /* 0x000fe40003f26270 */
[----:B------:R-:W-:Y:S02]  /*76e0*/  ISETP.GE.AND P0, PT, R225, c[0x0][0x1d4], PT ;  /* 0x00007500e1007a0c */ /* 0x000fe40003f06270 */
[----:B------:R-:W-:Y:S09]  /*76f0*/  SEL R14, RZ, 0x10, P1 ;  /* 0x00000010ff0e7807 */ /* 0x000ff20000800000 */
[----:B------:R2:W-:Y:S04]  /*7700*/  LDGSTS.E.BYPASS.LTC128B.128 [R215+0x4100], [R6.64], !P1 ;  /* 0x0410000006d77fae */ /* 0x0005e8000c901d46 */
[----:B------:R2:W-:Y:S01]  /*7710*/  LDGSTS.E.BYPASS.LTC128B.128 [R215+0x6100], [R2.64], !P0 ;  /* 0x0610000002d77fae */ /* 0x0005e2000c101d46 */
[----:B----45:R-:W-:Y:S03]  /*7720*/  SEL R5, RZ, 0x10, P0 ;  /* 0x00000010ff057807 */ /* 0x030fe60000000000 */
.L_x_2217:
[C---:B--23--:R-:W-:Y:S02]  /*7730*/  IADD3 R2, -R12.reuse, 0x10, RZ ;  /* 0x000000100c027810 */ /* 0x04cfe40007ffe1ff */
[----:B------:R-:W-:Y:S02]  /*7740*/  ISETP.NE.U32.AND P2, PT, R12, RZ, PT ;  /* 0x000000ff0c00720c */ /* 0x000fe40003f45070 */
[----:B------:R-:W-:Y:S04]  /*7750*/  LOP3.LUT R2, R2, 0xf, RZ, 0xc0, !PT ;  /* 0x0000000f02027812 */ /* 0x000fe800078ec0ff */
[----:B------:R-:W-:Y:S04]  /*7760*/  IADD3 R2, P1, P0, R2, R0, R29 ;  /* 0x0000000002027210 */ /* 0x000fe8000783e01d */
[----:B------:R-:W-:Y:S05]  /*7770*/  IADD3.X R3, RZ, R4, R21, P1, P0 ;  /* 0x00000004ff037210 */ /* 0x000fea0000fe0415 */
[----:B------:R-:W-:Y:S01]  /*7780*/  @!PT LDS RZ, [RZ] ;  /* 0x00000000fffff984 */ /* 0x000fe20000000800 */
[----:B------:R-:W-:Y:S01]  /*7790*/  @!PT LDS RZ, [RZ] ;  /* 0x00000000fffff984 */ /* 0x000fe20000000800 */
[----:B------:R-:W-:Y:S01]  /*77a0*/  @!PT LDS RZ, [RZ] ;  /* 0x00000000fffff984 */ /* 0x000fe20000000800 */
[----:B------:R2:W-:Y:S01]  /*77b0*/  LDGSTS.E.BYPASS.LTC128B.128.ZFILL [R215+0x1100], [R2.64], P2 ;  /* 0x0110000002d77fae */ /* 0x0005e20009141d46 */
[C---:B------:R-:W-:Y:S02]  /*77c0*/  ISETP.NE.U32.AND P2, PT, R15.reuse, RZ, PT ;  /* 0x000000ff0f00720c */ /* 0x040fe40003f45070 */
[----:B--2---:R-:W-:Y:S04]  /*77d0*/  IADD3 R2, -R15, 0x10, RZ ;  /* 0x000000100f027810 */ /* 0x004fe80007ffe1ff */
[----:B------:R-:W-:Y:S04]  /*77e0*/  LOP3.LUT R2, R2, 0xf, RZ, 0xc0, !PT ;  /* 0x0000000f02027812 */ /* 0x000fe800078ec0ff */
[----:B------:R-:W-:Y:S02]  /*77f0*/  IADD3 R12, P1, P0, R2, R0, R30 ;  /* 0x00000000020c7210 */ /* 0x000fe4000783e01e */
[----:B------:R-:W-:Y:S02]  /*7800*/  IADD3 R2, -R14, 0x10, RZ ;  /* 0x000000100e027810 */ /* 0x000fe40007ffe1ff */
[----:B------:R-:W-:Y:S02]  /*7810*/  IADD3.X R13, RZ, R4, R22, P1, P0 ;  /* 0x00000004ff0d7210 */ /* 0x000fe40000fe0416 */
[----:B------:R-:W-:Y:S03]  /*7820*/  LOP3.LUT R2, R2, 0xf, RZ, 0xc0, !PT ;  /* 0x0000000f02027812 */ /* 0x000fe600078ec0ff */
[----:B------:R2:W-:Y:S01]  /*7830*/  LDGSTS.E.BYPASS.LTC128B.128.ZFILL [R215+0x3100], [R12.64], P2 ;  /* 0x031000000cd77fae */ /* 0x0005e20009141d46 */
[----:B------:R-:W-:Y:S02]  /*7840*/  IADD3 R6, P1, P0, R2, R0, R31 ;  /* 0x0000000002067210 */ /* 0x000fe4000783e01f */
[C---:B------:R-:W-:Y:S02]  /*7850*/  IADD3 R2, -R5.reuse, 0x10, RZ ;  /* 0x0000001005027810 */ /* 0x040fe40007ffe1ff */
[----:B------:R-:W-:Y:S02]  /*7860*/  IADD3.X R7, RZ, R4, R23, P1, P0 ;  /* 0x00000004ff077210 */ /* 0x000fe40000fe0417 */
[----:B------:R-:W-:Y:S04]  /*7870*/  LOP3.LUT R2, R2, 0xf, RZ, 0xc0, !PT ;  /* 0x0000000f02027812 */ /* 0x000fe800078ec0ff */
[----:B------:R-:W-:Y:S04]  /*7880*/  IADD3 R2, P1, P0, R2, R0, R132 ;  /* 0x0000000002027210 */ /* 0x000fe8000783e084 */
[----:B------:R-:W-:Y:S02]  /*7890*/  IADD3.X R3, RZ, R4, R28, P1, P0 ;  /* 0x00000004ff037210 */ /* 0x000fe40000fe041c */
[----:B------:R-:W-:Y:S02]  /*78a0*/  ISETP.NE.U32.AND P1, PT, R14, RZ, PT ;  /* 0x000000ff0e00720c */ /* 0x000fe40003f25070 */
[----:B------:R-:W-:Y:S11]  /*78b0*/  ISETP.NE.U32.AND P0, PT, R5, RZ, PT ;  /* 0x000000ff0500720c */ /* 0x000ff60003f05070 */
[----:B------:R2:W-:Y:S04]  /*78c0*/  LDGSTS.E.BYPASS.LTC128B.128.ZFILL [R215+0x5100], [R6.64], P1 ;  /* 0x0510000006d77fae */ /* 0x0005e80008941d46 */
[----:B------:R2:W-:Y:S02]  /*78d0*/  LDGSTS.E.BYPASS.LTC128B.128.ZFILL [R215+0x7100], [R2.64], P0 ;  /* 0x0710000002d77fae */ /* 0x0005e40008141d46 */
.L_x_2082:
[----:B------:R-:W-:Y:S05]  /*78e0*/  BSYNC B0 ;  /* 0x0000000000007941 */ /* 0x000fea0003800000 */
.L_x_2081:
[----:B------:R-:W0:Y:S01]  /*78f0*/  LDGDEPBAR ;  /* 0x00000000000079af */ /* 0x000e220000000000 */
[----:B------:R-:W-:Y:S01]  /*7900*/  WARPSYNC 0xffffffff ;  /* 0xffffffff00007948 */ /* 0x000fe20003800000 */
[C---:B--23--:R-:W-:Y:S01]  /*7910*/  HMMA.16816.F32 R4, R32.reuse, R8, RZ ;  /* 0x000000082004723c */ /* 0x04cfe200000018ff */
[----:B------:R-:W-:Y:S02]  /*7920*/  BSSY B0, `(.L_x_2085) ;  /* 0x000012a000007945 */ /* 0x000fe40003800000 */
[----:B------:R-:W-:Y:S05]  /*7930*/  ISETP.GT.AND P0, PT, R216, R226, PT ;  /* 0x000000e2d800720c */ /* 0x000fea0003f04270 */
[C---:B------:R-:W-:Y:S08]  /*7940*/  HMMA.16816.F32 R8, R32.reuse, R10, RZ ;  /* 0x0000000a2008723c */ /* 0x040ff000000018ff */
[C---:B----4-:R-:W-:Y:S08]  /*7950*/  HMMA.16816.F32 R12, R32.reuse, R16, RZ ;  /* 0x00000010200c723c */ /* 0x050ff000000018ff */
[C---:B------:R-:W-:Y:S08]  /*7960*/  HMMA.16816.F32 R16, R32.reuse, R18, RZ ;  /* 0x000000122010723c */ /* 0x040ff000000018ff */
[C---:B-1----:R-:W-:Y:S08]  /*7970*/  HMMA.16816.F32 R20, R32.reuse, R24, RZ ;  /* 0x000000182014723c */ /* 0x042ff000000018ff */
        /* <DEDUP_REMOVED lines=15> */
[----:B------:R-:W3:Y:S07]  /*7a70*/  LDSM.16.M88.4 R172, [R203+0x1000] ;  /* 0x00100000cbac783b */ /* 0x000eee0000000200 */
[C---:B-1----:R-:W-:Y:S08]  /*7a80*/  HMMA.16816.F32 R4, R168.reuse, R176, R4 ;  /* 0x000000b0a804723c */ /* 0x042ff00000001804 */
[C---:B------:R-:W-:Y:S01]  /*7a90*/  HMMA.16816.F32 R8, R168.reuse, R178, R8 ;  /* 0x000000b2a808723c */ /* 0x040fe20000001808 */
[----:B------:R-:W-:Y:S07]  /*7aa0*/  LDSM.16.M88.4 R176, [R202+-0x6000] ;  /* 0xffa00000cab0783b */ /* 0x000fee0000000200 */
[C---:B--2---:R-:W-:Y:S08]  /*7ab0*/  HMMA.16816.F32 R12, R168.reuse, R180, R12 ;  /* 0x000000b4a80c723c */ /* 0x044ff0000000180c */
[C---:B------:R-:W-:Y:S01]  /*7ac0*/  HMMA.16816.F32 R16, R168.reuse, R182, R16 ;  /* 0x000000b6a810723c */ /* 0x040fe20000001810 */
[----:B------:R-:W-:Y:S07]  /*7ad0*/  LDSM.16.M88.4 R180, [R202+-0x5800] ;  /* 0xffa80000cab4783b */ /* 0x000fee0000000200 */
[C---:B---3--:R-:W-:Y:S08]  /*7ae0*/  HMMA.16816.F32 R20, R168.reuse, R172, R20 ;  /* 0x000000aca814723c */ /* 0x048ff00000001814 */
[C---:B------:R-:W-:Y:S01]  /*7af0*/  HMMA.16816.F32 R24, R168.reuse, R174, R24 ;  /* 0x000000aea818723c */ /* 0x040fe20000001818 */
[----:B------:R-:W1:Y:S07]  /*7b00*/  LDSM.16.M88.4 R172, [R210] ;  /* 0x00000000d2ac783b */ /* 0x000e6e0000000200 */
[C---:B------:R-:W-:Y:S08]  /*7b10*/  HMMA.16816.F32 R28, R168.reuse, R184, R28 ;  /* 0x000000b8a81c723c */ /* 0x040ff0000000181c */
[----:B------:R-:W-:Y:S01]  /*7b20*/  HMMA.16816.F32 R32, R168, R186, R32 ;  /* 0x000000baa820723c */ /* 0x000fe20000001820 */
[----:B------:R-:W2:Y:S06]  /*7b30*/  LDSM.16.M88.4 R168, [R202+-0x5000] ;  /* 0xffb00000caa8783b */ /* 0x000eac0000000200 */
[----:B------:R-:W3:Y:S01]  /*7b40*/  LDSM.16.M88.4 R184, [R202+-0x4800] ;  /* 0xffb80000cab8783b */ /* 0x000ee20000000200 */
[C---:B-1----:R-:W-:Y:S08]  /*7b50*/  HMMA.16816.F32 R4, R172.reuse, R176, R4 ;  /* 0x000000b0ac04723c */ /* 0x042ff00000001804 */
        /* <DEDUP_REMOVED lines=10> */
[----:B------:R-:W2:Y:S06]  /*7c00*/  LDSM.16.M88.4 R172, [R201+0x3000] ;  /* 0x00300000c9ac783b */ /* 0x000eac0000000200 */
[----:B------:R-:W3:Y:S01]  /*7c10*/  LDSM.16.M88.4 R184, [R201+0x3800] ;  /* 0x00380000c9b8783b */ /* 0x000ee20000000200 */
        /* <DEDUP_REMOVED lines=28> */
[----:B------:R-:W-:Y:S07]  /*7de0*/  LDSM.16.M88.4 R176, [R202+-0x4000] ;  /* 0xffc00000cab0783b */ /* 0x000fee0000000200 */
[C---:B------:R-:W-:Y:S08]  /*7df0*/  HMMA.16816.F32 R12, R168.reuse, R180, R12 ;  /* 0x000000b4a80c723c */ /* 0x040ff0000000180c */
[C---:B------:R-:W-:Y:S01]  /*7e00*/  HMMA.16816.F32 R16, R168.reuse, R182, R16 ;  /* 0x000000b6a810723c */ /* 0x040fe20000001810 */
[----:B------:R-:W-:Y:S07]  /*7e10*/  LDSM.16.M88.4 R180, [R202+-0x3800] ;  /* 0xffc80000cab4783b */ /* 0x000fee0000000200 */
[C---:B--2---:R-:W-:Y:S08]  /*7e20*/  HMMA.16816.F32 R20, R168.reuse, R172, R20 ;  /* 0x000000aca814723c */ /* 0x044ff00000001814 */
[C---:B------:R-:W-:Y:S01]  /*7e30*/  HMMA.16816.F32 R24, R168.reuse, R174, R24 ;  /* 0x000000aea818723c */ /* 0x040fe20000001818 */
[----:B------:R-:W1:Y:S07]  /*7e40*/  LDSM.16.M88.4 R172, [R210+0x4000] ;  /* 0x00400000d2ac783b */ /* 0x000e6e0000000200 */
[C---:B---3--:R-:W-:Y:S08]  /*7e50*/  HMMA.16816.F32 R28, R168.reuse, R184, R28 ;  /* 0x000000b8a81c723c */ /* 0x048ff0000000181c */
        /* <DEDUP_REMOVED lines=96> */
[----:B------:R-:W-:Y:S07]  /*8460*/  LDSM.16.M88.4 R176, [R202] ;  /* 0x00000000cab0783b */ /* 0x000fee0000000200 */
        /* <DEDUP_REMOVED lines=10> */
[----:B------:R-:W-:Y:S05]  /*8510*/  DEPBAR.LE SB0, 0x0 ;  /* 0x000080000000791a */ /* 0x000fea0000000000 */
[----:B------:R-:W-:Y:S01]  /*8520*/  BAR.SYNC.DEFER_BLOCKING 0x0 ;  /* 0x0000000000007b1d */ /* 0x000fe20000010000 */
[C---:B-1----:R-:W-:Y:S08]  /*8530*/  HMMA.16816.F32 R4, R172.reuse, R176, R4 ;  /* 0x000000b0ac04723c */ /* 0x042ff00000001804 */
[C---:B------:R-:W-:Y:S08]  /*8540*/  HMMA.16816.F32 R8, R172.reuse, R178, R8 ;  /* 0x000000b2ac08723c */ /* 0x040ff00000001808 */
[C---:B------:R-:W-:Y:S08]  /*8550*/  HMMA.16816.F32 R12, R172.reuse, R180, R12 ;  /* 0x000000b4ac0c723c */ /* 0x040ff0000000180c */
[C---:B------:R-:W-:Y:S08]  /*8560*/  HMMA.16816.F32 R16, R172.reuse, R182, R16 ;  /* 0x000000b6ac10723c */ /* 0x040ff00000001810 */
[C---:B--2---:R-:W-:Y:S08]  /*8570*/  HMMA.16816.F32 R20, R172.reuse, R168, R20 ;  /* 0x000000a8ac14723c */ /* 0x044ff00000001814 */
[C---:B------:R-:W-:Y:S08]  /*8580*/  HMMA.16816.F32 R24, R172.reuse, R170, R24 ;  /* 0x000000aaac18723c */ /* 0x040ff00000001818 */
[C---:B---3--:R-:W-:Y:S08]  /*8590*/  HMMA.16816.F32 R28, R172.reuse, R184, R28 ;  /* 0x000000b8ac1c723c */ /* 0x048ff0000000181c */
[----:B------:R-:W-:Y:S01]  /*85a0*/  HMMA.16816.F32 R32, R172, R186, R32 ;  /* 0x000000baac20723c */ /* 0x000fe20000001820 */
[----:B------:R-:W-:Y:S07]  /*85b0*/  @!UPT UIADD3 URZ, URZ, URZ, URZ ;  /* 0x0000003f3f3ff290 */ /* 0x000fee000fffe03f */
[----:B------:R-:W-:-:S11]  /*85c0*/  @!P0 BRA `(.L_x_2086) ;  /* 0x000005f000008947 */ /* 0x000fd60003800000 */
[----:B------:R-:W-:Y:S01]  /*85d0*/  SHF.R.S32.HI R168, RZ, 0x1f, R223 ;  /* 0x0000001fffa87819 */ /* 0x000fe200000114df */
[----:B------:R-:W-:Y:S01]  /*85e0*/  IMAD.MOV.U32 R0, RZ, RZ, c[0x0][0x2b8] ;  /* 0x0000ae00ff007624 */ /* 0x000fe200078e00ff */
[----:B------:R-:W-:Y:S01]  /*85f0*/  SHF.R.S32.HI R192, RZ, 0x1f, R225 ;  /* 0x0000001fffc07819 */ /* 0x000fe200000114e1 */
[----:B------:R-:W-:Y:S01]  /*8600*/  IMAD R2, R216, 0x40, R232 ;  /* 0x00000040d8027824 */ /* 0x000fe200078e02e8 */
[----:B------:R-:W-:Y:S01]  /*8610*/  SHF.R.S32.HI R169, RZ, 0x1f, R224 ;  /* 0x0000001fffa97819 */ /* 0x000fe200000114e0 */
[----:B------:R-:W-:Y:S01]  /*8620*/  IMAD.MOV.U32 R217, RZ, RZ, RZ ;  /* 0x000000ffffd97224 */ /* 0x000fe200078e00ff */
[----:B------:R-:W-:Y:S01]  /*8630*/  ISETP.NE.AND P1, PT, R0, 0x1, PT ;  /* 0x000000010000780c */ /* 0x000fe20003f25270 */
[----:B------:R-:W-:Y:S01]  /*8640*/  IMAD.SHL.U32 R180, R225, 0x2, RZ ;  /* 0x00000002e1b47824 */ /* 0x000fe200078e00ff */
[----:B------:R-:W-:Y:S01]  /*8650*/  IADD3 R2, R2, -0x40, R229 ;  /* 0xffffffc002027810 */ /* 0x000fe20007ffe0e5 */
[C---:B------:R-:W-:Y:S01]  /*8660*/  IMAD.SHL.U32 R179, R223.reuse, 0x2, RZ ;  /* 0x00000002dfb37824 */ /* 0x040fe200078e00ff */
[----:B------:R-:W-:Y:S01]  /*8670*/  SHF.L.U64.HI R175, R223, 0x1, R168 ;  /* 0x00000001dfaf7819 */ /* 0x000fe200000102a8 */
[----:B------:R-:W-:Y:S01]  /*8680*/  IMAD.SHL.U32 R178, R224, 0x2, RZ ;  /* 0x00000002e0b27824 */ /* 0x000fe200078e00ff */
[----:B------:R-:W-:Y:S01]  /*8690*/  SHF.R.S32.HI R168, RZ, 0x1f, R218 ;  /* 0x0000001fffa87819 */ /* 0x000fe200000114da */
[----:B------:R-:W-:Y:S01]  /*86a0*/  IMAD.MOV.U32 R0, RZ, RZ, R2 ;  /* 0x000000ffff007224 */ /* 0x000fe200078e0002 */
[----:B------:R-:W-:Y:S01]  /*86b0*/  SHF.L.U64.HI R176, R225, 0x1, R192 ;  /* 0x00000001e1b07819 */ /* 0x000fe200000102c0 */
[----:B------:R-:W-:Y:S01]  /*86c0*/  IMAD.SHL.U32 R177, R218, 0x2, RZ ;  /* 0x00000002dab17824 */ /* 0x000fe200078e00ff */
[----:B------:R-:W-:Y:S02]  /*86d0*/  SHF.L.U64.HI R174, R224, 0x1, R169 ;  /* 0x00000001e0ae7819 */ /* 0x000fe400000102a9 */
[----:B------:R-:W-:Y:S01]  /*86e0*/  SHF.L.U64.HI R171, R218, 0x1, R168 ;  /* 0x00000001daab7819 */ /* 0x000fe200000102a8 */
[----:B------:R-:W-:Y:S05]  /*86f0*/  @P1 IMAD.HI.U32 R3, R2, c[0x0][0x2bc], RZ ;  /* 0x0000af0002031a27 */ /* 0x000fea00078e00ff */
[----:B------:R-:W-:Y:S04]  /*8700*/  @P1 SHF.R.U32.HI R0, RZ, c[0x0][0x2c0], R3 ;  /* 0x0000b000ff001a19 */ /* 0x000fe80000011603 */
[C---:B------:R-:W-:Y:S04]  /*8710*/  @!P6 IADD3 R3, P0, R0.reuse, R236, RZ ;  /* 0x000000ec0003e210 */ /* 0x040fe80007f1e0ff */
[----:B------:R-:W-:Y:S01]  /*8720*/  @!P6 LEA.HI.X.SX32 R133, R0, R240, 0x1, P0 ;  /* 0x000000f00085e211 */ /* 0x000fe200000f0eff */
[----:B------:R-:W-:Y:S01]  /*8730*/  IMAD.MOV R0, RZ, RZ, -R0 ;  /* 0x000000ffff007224 */ /* 0x000fe200078e0a00 */
[C---:B------:R-:W-:Y:S03]  /*8740*/  @!P6 LEA R132, P0, R3.reuse, c[0x0][0x2a0], 0x2 ;  /* 0x0000a8000384ea11 */ /* 0x040fe600078010ff */
[----:B------:R-:W-:Y:S01]  /*8750*/  IMAD R219, R0, c[0x0][0x2b8], R2 ;  /* 0x0000ae0000db7a24 */ /* 0x000fe200078e0202 */
[----:B------:R-:W-:Y:S03]  /*8760*/  @!P6 LEA.HI.X R133, R3, c[0x0][0x2a4], R133, 0x2, P0 ;  /* 0x0000a9000385ea11 */ /* 0x000fe600000f1485 */
[C---:B------:R-:W-:Y:S01]  /*8770*/  IMAD.WIDE.U32 R2, R219.reuse, c[0x0][0x1e0], RZ ;  /* 0x00007800db027a25 */ /* 0x040fe200078e00ff */
[----:B------:R-:W-:Y:S01]  /*8780*/  SHF.R.S32.HI R0, RZ, 0x1f, R219 ;  /* 0x0000001fff007819 */ /* 0x000fe200000114db */
[----:B------:R-:W2:Y:S04]  /*8790*/  @!P6 LDG.E R217, [R132.64] ;  /* 0x0000000684d9e981 */ /* 0x000ea8000c1e1900 */
        /* <DEDUP_REMOVED lines=13> */
.L_x_2218:
[----:B------:R-:W-:-:S05]  /*8870*/  BRA.DIV ~URZ, `(.L_x_2088) ;  /* 0x00011a527f007947 */ /* 0x000fca000b800000 */
[----:B------:R-:W3:Y:S01]  /*8880*/  SHFL.IDX PT, R0, R170, RZ, 0x181f ;  /* 0x00181fffaa007589 */ /* 0x000ee200000e0000 */
[----:B------:R-:W-:Y:S02]  /*8890*/  ISETP.GE.AND P2, PT, R218, c[0x0][0x1d4], PT ;  /* 0x00007500da007a0c */ /* 0x000fe40003f46270 */
[----:B------:R-:W-:Y:S02]  /*88a0*/  ISETP.GE.AND P3, PT, R224, c[0x0][0x1d4], PT ;  /* 0x00007500e0007a0c */ /* 0x000fe40003f66270 */
[----:B------:R-:W-:Y:S04]  /*88b0*/  ISETP.GE.AND P1, PT, R223, c[0x0][0x1d4], PT ;  /* 0x00007500df007a0c */ /* 0x000fe80003f26270 */
[----:B------:R-:W-:Y:S02]  /*88c0*/  SEL R173, RZ, 0x10, P1 ;  /* 0x00000010ffad7807 */ /* 0x000fe40000800000 */
[----:B---3--:R-:W-:Y:S05]  /*88d0*/  IADD3 R168, P0, R0, R177, RZ ;  /* 0x000000b100a87210 */ /* 0x008fea0007f1e0ff */
[----:B--2---:R-:W-:Y:S01]  /*88e0*/  IMAD.X R169, R132, 0x1, R171, P0 ;  /* 0x0000000184a97824 */ /* 0x004fe200000e06ab */
[----:B------:R-:W-:Y:S04]  /*88f0*/  IADD3 R2, P0, R0, R178, RZ ;  /* 0x000000b200027210 */ /* 0x000fe80007f1e0ff */
[----:B------:R-:W-:Y:S01]  /*8900*/  @!PT LDS RZ, [RZ] ;  /* 0x00000000fffff984 */ /* 0x000fe20000000800 */
[----:B------:R-:W-:Y:S01]  /*8910*/  @!PT LDS RZ, [RZ] ;  /* 0x00000000fffff984 */ /* 0x000fe20000000800 */
[----:B------:R2:W-:Y:S01]  /*8920*/  LDGSTS.E.BYPASS.LTC128B.128 [R215+0x8100], [R168.64], !P2 ;  /* 0x08100000a8d77fae */ /* 0x0005e2000d101d46 */
[----:B------:R-:W-:Y:S05]  /*8930*/  IMAD.X R3, R132, 0x1, R174, P0 ;  /* 0x0000000184037824 */ /* 0x000fea00000e06ae */
[----:B------:R3:W-:Y:S01]  /*8940*/  LDGSTS.E.BYPASS.LTC128B.128 [R215+0xa100], [R2.64], !P3 ;  /* 0x0a10000002d77fae */ /* 0x0007e2000d901d46 */
[----:B--2---:R-:W-:Y:S02]  /*8950*/  SEL R168, RZ, 0x10, P2 ;  /* 0x00000010ffa87807 */ /* 0x004fe40001000000 */
[----:B---3--:R-:W-:Y:S05]  /*8960*/  IADD3 R2, P0, R0, R179, RZ ;  /* 0x000000b300027210 */ /* 0x008fea0007f1e0ff */
[----:B------:R-:W-:Y:S05]  /*8970*/  IMAD.X R3, R132, 0x1, R175, P0 ;  /* 0x0000000184037824 */ /* 0x000fea00000e06af */
[----:B------:R2:W-:Y:S02]  /*8980*/  LDGSTS.E.BYPASS.LTC128B.128 [R215+0xc100], [R2.64], !P1 ;  /* 0x0c10000002d77fae */ /* 0x0005e4000c901d46 */
[----:B--2---:R-:W-:Y:S02]  /*8990*/  IADD3 R2, P0, R0, R180, RZ ;  /* 0x000000b400027210 */ /* 0x004fe40007f1e0ff */
[----:B------:R-:W2:Y:S03]  /*89a0*/  SHFL.IDX PT, R0, R170, 0x1, 0x181f ;  /* 0x00381f00aa007f89 */ /* 0x000ea600000e0000 */
[----:B------:R-:W-:Y:S01]  /*89b0*/  IMAD.X R3, R132, 0x1, R176, P0 ;  /* 0x0000000184037824 */ /* 0x000fe200000e06b0 */
[----:B------:R-:W-:Y:S01]  /*89c0*/  ISETP.GE.AND P0, PT, R225, c[0x0][0x1d4], PT ;  /* 0x00007500e1007a0c */ /* 0x000fe20003f06270 */
[----:B------:R3:W4:Y:S03]  /*89d0*/  SHFL.IDX PT, R132, R133, 0x1, 0x181f ;  /* 0x00381f0085847f89 */ /* 0x00072600000e0000 */
[----:B------:R-:W-:Y:S09]  /*89e0*/  SEL R172, RZ, 0x10, P0 ;  /* 0x00000010ffac7807 */ /* 0x000ff20000000000 */
[----:B------:R1:W-:Y:S02]  /*89f0*/  LDGSTS.E.BYPASS.LTC128B.128 [R215+0xe100], [R2.64], !P0 ;  /* 0x0e10000002d77fae */ /* 0x0003e4000c101d46 */
[----:B-1-3--:R-:W-:Y:S02]  /*8a00*/  SEL R133, RZ, 0x10, P3 ;  /* 0x00000010ff857807 */ /* 0x00afe40001800000 */
.L_x_2219:
[C---:B--2---:R-:W-:Y:S02]  /*8a10*/  IADD3 R2, -R168.reuse, 0x10, RZ ;  /* 0x00000010a8027810 */ /* 0x044fe40007ffe1ff */
[----:B------:R-:W-:Y:S02]  /*8a20*/  ISETP.NE.U32.AND P2, PT, R168, RZ, PT ;  /* 0x000000ffa800720c */ /* 0x000fe40003f45070 */
[----:B------:R-:W-:Y:S04]  /*8a30*/  LOP3.LUT R2, R2, 0xf, RZ, 0xc0, !PT ;  /* 0x0000000f02027812 */ /* 0x000fe800078ec0ff */
[----:B------:R-:W-:Y:S04]  /*8a40*/  IADD3 R2, P1, P0, R2, R0, R177 ;  /* 0x0000000002027210 */ /* 0x000fe8000783e0b1 */
[----:B----4-:R-:W-:Y:S05]  /*8a50*/  IADD3.X R3, RZ, R132, R171, P1, P0 ;  /* 0x00000084ff037210 */ /* 0x010fea0000fe04ab */
[----:B------:R-:W-:Y:S01]  /*8a60*/  @!PT LDS RZ, [RZ] ;  /* 0x00000000fffff984 */ /* 0x000fe20000000800 */
[----:B------:R-:W-:Y:S01]  /*8a70*/  @!PT LDS RZ, [RZ] ;  /* 0x00000000fffff984 */ /* 0x000fe20000000800 */
[----:B------:R-:W-:Y:S01]  /*8a80*/  @!PT LDS RZ, [RZ] ;  /* 0x00000000fffff984 */ /* 0x000fe20000000800 */
[----:B------:R1:W-:Y:S01]  /*8a90*/  LDGSTS.E.BYPASS.LTC128B.128.ZFILL [R215+0x9100], [R2.64], P2 ;  /* 0x0910000002d77fae */ /* 0x0003e20009141d46 */
[C---:B------:R-:W-:Y:S02]  /*8aa0*/  ISETP.NE.U32.AND P2, PT, R133.reuse, RZ, PT ;  /* 0x000000ff8500720c */ /* 0x040fe40003f45070 */
[----:B-1----:R-:W-:Y:S04]  /*8ab0*/  IADD3 R2, -R133, 0x10, RZ ;  /* 0x0000001085027810 */ /* 0x002fe80007ffe1ff */
[----:B------:R-:W-:Y:S04]  /*8ac0*/  LOP3.LUT R2, R2, 0xf, RZ, 0xc0, !PT ;  /* 0x0000000f02027812 */ /* 0x000fe800078ec0ff */
[----:B------:R-:W-:Y:S02]  /*8ad0*/  IADD3 R170, P1, P0, R2, R0, R178 ;  /* 0x0000000002aa7210 */ /* 0x000fe4000783e0b2 */
[C---:B------:R-:W-:Y:S02]  /*8ae0*/  IADD3 R2, -R173.reuse, 0x10, RZ ;  /* 0x00000010ad027810 */ /* 0x040fe40007ffe1ff */
[----:B------:R-:W-:Y:S02]  /*8af0*/  IADD3.X R171, RZ, R132, R174, P1, P0 ;  /* 0x00000084ffab7210 */ /* 0x000fe40000fe04ae */
[----:B------:R-:W-:Y:S03]  /*8b00*/  LOP3.LUT R2, R2, 0xf, RZ, 0xc0, !PT ;  /* 0x0000000f02027812 */ /* 0x000fe600078ec0ff */
[----:B------:R1:W-:Y:S01]  /*8b10*/  LDGSTS.E.BYPASS.LTC128B.128.ZFILL [R215+0xb100], [R170.64], P2 ;  /* 0x0b100000aad77fae */ /* 0x0003e20009141d46 */
[----:B------:R-:W-:Y:S02]  /*8b20*/  IADD3 R168, P1, P0, R2, R0, R179 ;  /* 0x0000000002a87210 */ /* 0x000fe4000783e0b3 */
[----:B------:R-:W-:Y:S02]  /*8b30*/  IADD3 R2, -R172, 0x10, RZ ;  /* 0x00000010ac027810 */ /* 0x000fe40007ffe1ff */
        /* <DEDUP_REMOVED lines=8> */
.L_x_2086:
[----:B------:R-:W-:Y:S05]  /*8bc0*/  BSYNC B0 ;  /* 0x0000000000007941 */ /* 0x000fea0003800000 */
.L_x_2085:
[----:B------:R-:W-:Y:S01]  /*8bd0*/  IMAD.MOV.U32 R0, RZ, RZ, c[0x0][0x2c4] ;  /* 0x0000b100ff007624 */ /* 0x000fe200078e00ff */
[----:B------:R-:W0:Y:S01]  /*8be0*/  LDGDEPBAR ;  /* 0x00000000000079af */ /* 0x000e220000000000 */
[----:B------:R-:W-:Y:S01]  /*8bf0*/  IMAD.IADD R132, R243, 0x1, R242 ;  /* 0x00000001f3847824 */ /* 0x000fe200078e02f2 */
[----:B------:R-:W-:Y:S01]  /*8c00*/  ULDC UR4, c[0x0][0x324] ;  /* 0x0000c90000047ab9 */ /* 0x000fe20000000800 */
[----:B------:R-:W-:Y:S01]  /*8c10*/  IMAD.SHL.U32 R133, R216, 0x40, RZ ;  /* 0x00000040d8857824 */ /* 0x000fe200078e00ff */
[----:B------:R-:W-:Y:S01]  /*8c20*/  ISETP.NE.AND P0, PT, R0, 0x1, PT ;  /* 0x000000010000780c */ /* 0x000fe20003f05270 */
[----:B------:R-:W-:Y:S11]  /*8c30*/  ULOP3.LUT UR4, URZ, UR4, URZ, 0x33, !UPT ;  /* 0x000000043f047292 */ /* 0x000ff6000f8e333f */
[----:B------:R-:W-:Y:S01]  /*8c40*/  @!UPT UIADD3 URZ, URZ, URZ, URZ ;  /* 0x0000003f3f3ff290 */ /* 0x000fe2000fffe03f */
[----:B------:R-:W-:Y:S05]  /*8c50*/  @P0 IMAD.HI.U32 R0, R132, c[0x0][0x2c8], RZ ;  /* 0x0000b20084000a27 */ /* 0x000fea00078e00ff */
[----:B------:R-:W-:Y:S02]  /*8c60*/  @P0 SHF.R.U32.HI R132, RZ, c[0x0][0x2cc], R0 ;  /* 0x0000b300ff840a19 */ /* 0x000fe40000011600 */
[----:B------:R-:W-:Y:S04]  /*8c70*/  IADD3 R0, -R231, 0x1, -R133 ;  /* 0x00000001e7007810 */ /* 0x000fe80007ffe985 */
[----:B------:R-:W-:Y:S04]  /*8c80*/  IADD3 R0, -R228, R0, R227 ;  /* 0x00000000e4007210 */ /* 0x000fe80007ffe1e3 */
[C---:B-1----:R-:W-:Y:S02]  /*8c90*/  IADD3 R168, R0.reuse, UR4, RZ ;  /* 0x0000000400a87c10 */ /* 0x042fe4000fffe0ff */
[----:B------:R-:W-:Y:S01]  /*8ca0*/  IADD3 R169, R0, c[0x0][0x328], RZ ;  /* 0x0000ca0000a97a10 */ /* 0x000fe20007ffe0ff */
[----:B------:R-:W-:-:S05]  /*8cb0*/  BRA.DIV ~URZ, `(.L_x_2089) ;  /* 0x000118a27f007947 */ /* 0x000fca000b800000 */
[----:B------:R1:W2:Y:S02]  /*8cc0*/  SHFL.IDX PT, R3, R132, RZ, 0x1c1f ;  /* 0x001c1fff84037589 */ /* 0x0002a400000e0000 */
.L_x_2220:
        /* <DEDUP_REMOVED lines=19> */
.L_x_2092:
[----:B------:R-:W-:Y:S04]  /*8e00*/  MOV R170, 0x1 ;  /* 0x0000000100aa7802 */ /* 0x000fe80000000f00 */
[----:B------:R-:W-:Y:S11]  /*8e10*/  ISETP.NE.AND P0, PT, R170, c[0x0][0x32c], PT ;  /* 0x0000cb00aa007a0c */ /* 0x000ff60003f05270 */
[----:B------:R-:W-:Y:S02]  /*8e20*/  @!UPT UIADD3 URZ, URZ, URZ, URZ ;  /* 0x0000003f3f3ff290 */ /* 0x000fe4000fffe03f */
[----:B------:R-:W-:Y:S05]  /*8e30*/  @P0 IMAD.HI.U32 R170, R3, c[0x0][0x330], RZ ;  /* 0x0000cc0003aa0a27 */ /* 0x000fea00078e00ff */
[----:B------:R-:W-:Y:S02]  /*8e40*/  @P0 SHF.R.U32.HI R3, RZ, c[0x0][0x334], R170 ;  /* 0x0000cd00ff030a19 */ /* 0x000fe400000116aa */
.L_x_2093:
[----:B------:R-:W-:Y:S05]  /*8e50*/  BSYNC B0 ;  /* 0x0000000000007941 */ /* 0x000fea0003800000 */
.L_x_2091:
[----:B------:R-:W-:Y:S04]  /*8e60*/  IMAD R3, R3, c[0x0][0x32c], -R133 ;  /* 0x0000cb0003037a24 */ /* 0x000fe800078e0a85 */
[----:B------:R-:W-:Y:S05]  /*8e70*/  IMAD.IADD R3, R3, 0x1, -R231 ;  /* 0x0000000103037824 */ /* 0x000fea00078e0ae7 */
[----:B------:R-:W-:Y:S02]  /*8e80*/  IMNMX R0, R0, R3, !PT ;  /* 0x0000000300007217 */ /* 0x000fe40007800200 */
[----:B------:R-:W-:Y:S04]  /*8e90*/  IADD3 R3, R3, c[0x0][0x32c], RZ ;  /* 0x0000cb0003037a10 */ /* 0x000fe80007ffe0ff */
[----:B------:R-:W-:Y:S02]  /*8ea0*/  IMNMX R2, R2, R3, PT ;  /* 0x0000000302027217 */ /* 0x000fe40003800200 */
.L_x_2090:
        /* <DEDUP_REMOVED lines=51> */
.L_x_2221:
        /* <DEDUP_REMOVED lines=19> */
.L_x_2097:
[----:B------:R-:W-:Y:S04]  /*9310*/  MOV R4, 0x1 ;  /* 0x0000000100047802 */ /* 0x000fe80000000f00 */
[----:B------:R-:W-:Y:S11]  /*9320*/  ISETP.NE.AND P0, PT, R4, c[0x0][0x32c], PT ;  /* 0x0000cb0004007a0c */ /* 0x000ff60003f05270 */
[----:B------:R-:W-:Y:S02]  /*9330*/  @!UPT UIADD3 URZ, URZ, URZ, URZ ;  /* 0x0000003f3f3ff290 */ /* 0x000fe4000fffe03f */
[----:B------:R-:W-:Y:S05]  /*9340*/  @P0 IMAD.HI.U32 R4, R3, c[0x0][0x330], RZ ;  /* 0x0000cc0003040a27 */ /* 0x000fea00078e00ff */
[----:B------:R-:W-:Y:S02]  /*9350*/  @P0 SHF.R.U32.HI R3, RZ, c[0x0][0x334], R4 ;  /* 0x0000cd00ff030a19 */ /* 0x000fe40000011604 */
.L_x_2098:
[----:B------:R-:W-:Y:S05]  /*9360*/  BSYNC B0 ;  /* 0x0000000000007941 */ /* 0x000fea0003800000 */
.L_x_2096:
[----:B------:R-:W-:Y:S04]  /*9370*/  IMAD R133, R3, c[0x0][0x32c], -R133 ;  /* 0x0000cb0003857a24 */ /* 0x000fe800078e0a85 */
[----:B------:R-:W-:Y:S05]  /*9380*/  IMAD.IADD R3, R133, 0x1, -R231 ;  /* 0x0000000185037824 */ /* 0x000fea00078e0ae7 */
[----:B------:R-:W-:Y:S02]  /*9390*/  IMNMX R0, R0, R3, !PT ;  /* 0x0000000300007217 */ /* 0x000fe40007800200 */
[----:B------:R-:W-:Y:S04]  /*93a0*/  IADD3 R3, R3, c[0x0][0x32c], RZ ;  /* 0x0000cb0003037a10 */ /* 0x000fe80007ffe0ff */
[----:B------:R-:W-:Y:S02]  /*93b0*/  IMNMX R2, R2, R3, PT ;  /* 0x0000000302027217 */ /* 0x000fe40003800200 */
.L_x_2095:
        /* <DEDUP_REMOVED lines=82> */
.L_x_2222:
[----:B-12---:R-:W-:Y:S01]  /*98e0*/  FMNMX.FTZ R132, R132, R0, !PT ;  /* 0x0000000084847209 */ /* 0x006fe20007810000 */
[----:B------:R-:W-:-:S05]  /*98f0*/  BRA.DIV ~URZ, `(.L_x_2100) ;  /* 0x00010d827f007947 */ /* 0x000fca000b800000 */
[----:B------:R-:W1:Y:S02]  /*9900*/  SHFL.BFLY PT, R0, R132, 0x1, 0x1f ;  /* 0x0c201f0084007f89 */ /* 0x000e6400000e0000 */
[----:B-1----:R-:W-:Y:S02]  /*9910*/  FMNMX.FTZ R133, R132, R0, !PT ;  /* 0x0000000084857209 */ /* 0x002fe40007810000 */
[----:B------:R-:W1:Y:S02]  /*9920*/  SHFL.BFLY PT, R0, R4, 0x2, 0x1f ;  /* 0x0c401f0004007f89 */ /* 0x000e6400000e0000 */
[----:B-1----:R-:W-:Y:S05]  /*9930*/  FMNMX.FTZ R132, R4, R0, !PT ;  /* 0x0000000004847209 */ /* 0x002fea0007810000 */
[----:B------:R1:W2:Y:S02]  /*9940*/  SHFL.BFLY PT, R0, R132, 0x1, 0x1f ;  /* 0x0c201f0084007f89 */ /* 0x0002a400000e0000 */
.L_x_2223:
        /* <DEDUP_REMOVED lines=41> */
[----:B------:R-:W-:Y:S01]  /*9be0*/  MUFU.EX2 R135, R178 ;  /* 0x000000b200877308 */ /* 0x000fe20000000800 */
[----:B------:R-:W-:Y:S01]  /*9bf0*/  FMUL.FTZ R2, R2, c[0x0][0x2d0] ;  /* 0x0000b40002027a20 */ /* 0x000fe20000410000 */
[----:B------:R-:W-:Y:S01]  /*9c00*/  ISETP.GT.AND P0, PT, R216, R212, PT ;  /* 0x000000d4d800720c */ /* 0x000fe20003f04270 */
[--C-:B------:R-:W-:Y:S01]  /*9c10*/  FFMA.FTZ R16, R16, c[0x0][0x2d0], -R4.reuse ;  /* 0x0000b40010107a23 */ /* 0x100fe20000010804 */
[----:B------:R-:W-:Y:S01]  /*9c20*/  IADD3 R216, R216, -0x1, RZ ;  /* 0xffffffffd8d87810 */ /* 0x000fe20007ffe0ff */
[--C-:B------:R-:W-:Y:S02]  /*9c30*/  FFMA.FTZ R190, R7, c[0x0][0x2d0], -R4.reuse ;  /* 0x0000b40007be7a23 */ /* 0x100fe40000010804 */
[--C-:B------:R-:W-:Y:S02]  /*9c40*/  FFMA.FTZ R18, R24, c[0x0][0x2d0], -R4.reuse ;  /* 0x0000b40018127a23 */ /* 0x100fe40000010804 */
[--C-:B-1----:R-:W-:Y:S01]  /*9c50*/  FFMA.FTZ R132, R21, c[0x0][0x2d0], -R4.reuse ;  /* 0x0000b40015847a23 */ /* 0x102fe20000010804 */
[----:B------:R-:W1:Y:S01]  /*9c60*/  MUFU.EX2 R2, R2 ;  /* 0x0000000200027308 */ /* 0x000e620000000800 */
[--C-:B------:R-:W-:Y:S02]  /*9c70*/  FFMA.FTZ R134, R20, c[0x0][0x2d0], -R4.reuse ;  /* 0x0000b40014867a23 */ /* 0x100fe40000010804 */
[--C-:B------:R-:W-:Y:S02]  /*9c80*/  FFMA.FTZ R182, R12, c[0x0][0x2d0], -R4.reuse ;  /* 0x0000b4000cb67a23 */ /* 0x100fe40000010804 */
[----:B------:R-:W-:Y:S02]  /*9c90*/  FMUL.FTZ R12, R0, R156 ;  /* 0x0000009c000c7220 */ /* 0x000fe40000410000 */
[--C-:B------:R-:W-:Y:S02]  /*9ca0*/  FFMA.FTZ R191, R6, c[0x0][0x2d0], -R4.reuse ;  /* 0x0000b40006bf7a23 */ /* 0x100fe40000010804 */
[--C-:B------:R-:W-:Y:S01]  /*9cb0*/  FFMA.FTZ R174, R17, c[0x0][0x2d0], -R4.reuse ;  /* 0x0000b40011ae7a23 */ /* 0x100fe20000010804 */
[----:B------:R2:W3:Y:S01]  /*9cc0*/  MUFU.EX2 R7, R16 ;  /* 0x0000001000077308 */ /* 0x0004e20000000800 */
[--C-:B------:R-:W-:Y:S02]  /*9cd0*/  FFMA.FTZ R181, R11, c[0x0][0x2d0], -R4.reuse ;  /* 0x0000b4000bb57a23 */ /* 0x100fe40000010804 */
[--C-:B------:R-:W-:Y:S02]  /*9ce0*/  FFMA.FTZ R183, R10, c[0x0][0x2d0], -R4.reuse ;  /* 0x0000b4000ab77a23 */ /* 0x100fe40000010804 */
[--C-:B------:R-:W-:Y:S02]  /*9cf0*/  FFMA.FTZ R184, R9, c[0x0][0x2d0], -R4.reuse ;  /* 0x0000b40009b87a23 */ /* 0x100fe40000010804 */
[--C-:B------:R-:W-:Y:S02]  /*9d00*/  FFMA.FTZ R189, R8, c[0x0][0x2d0], -R4.reuse ;  /* 0x0000b40008bd7a23 */ /* 0x100fe40000010804 */
[--C-:B------:R-:W-:Y:S01]  /*9d10*/  FFMA.FTZ R173, R15, c[0x0][0x2d0], -R4.reuse ;  /* 0x0000b4000fad7a23 */ /* 0x100fe20000010804 */
[----:B------:R-:W4:Y:S01]  /*9d20*/  MUFU.EX2 R6, R18 ;  /* 0x0000001200067308 */ /* 0x000f220000000800 */
[--C-:B------:R-:W-:Y:S02]  /*9d30*/  FFMA.FTZ R175, R14, c[0x0][0x2d0], -R4.reuse ;  /* 0x0000b4000eaf7a23 */ /* 0x100fe40000010804 */
[--C-:B------:R-:W-:Y:S02]  /*9d40*/  FFMA.FTZ R176, R13, c[0x0][0x2d0], -R4.reuse ;  /* 0x0000b4000db07a23 */ /* 0x100fe40000010804 */
[C---:B-1----:R-:W-:Y:S02]  /*9d50*/  FMUL.FTZ R34, R2.reuse, R138 ;  /* 0x0000008a02227220 */ /* 0x042fe40000410000 */
[----:B------:R-:W-:Y:S02]  /*9d60*/  FMUL.FTZ R35, R2, R139 ;  /* 0x0000008b02237220 */ /* 0x000fe40000410000 */
[----:B------:R-:W1:Y:S01]  /*9d70*/  LDSM.16.MT88.4 R136, [R204] ;  /* 0x00000000cc88783b */ /* 0x000e620000004200 */
[----:B------:R-:W-:Y:S01]  /*9d80*/  MUFU.EX2 R156, R134 ;  /* 0x00000086009c7308 */ /* 0x000fe20000000800 */
[----:B------:R-:W-:Y:S02]  /*9d90*/  FFMA.FTZ R195, R5, c[0x0][0x2d0], -R4 ;  /* 0x0000b40005c37a23 */ /* 0x000fe40000010804 */
[----:B------:R-:W-:Y:S02]  /*9da0*/  FADD.FTZ R4, R22, R19 ;  /* 0x0000001316047221 */ /* 0x000fe40000010000 */
[----:B--2---:R-:W-:Y:S02]  /*9db0*/  FMUL.FTZ R16, R0, R152 ;  /* 0x0000009800107220 */ /* 0x004fe40000410000 */
[----:B---3--:R-:W-:Y:S02]  /*9dc0*/  FFMA.FTZ R5, R2, R220, R7 ;  /* 0x000000dc02057223 */ /* 0x008fe40000010007 */
[----:B------:R-:W-:Y:S01]  /*9dd0*/  FADD.FTZ R172, R23, R4 ;  /* 0x0000000417ac7221 */ /* 0x000fe20000010000 */
[----:B------:R-:W2:Y:S01]  /*9de0*/  MUFU.EX2 R152, R132 ;  /* 0x0000008400987308 */ /* 0x000ea20000000800 */
[C---:B------:R-:W-:Y:S02]  /*9df0*/  FMUL.FTZ R4, R0.reuse, R164 ;  /* 0x000000a400047220 */ /* 0x040fe40000410000 */
[----:B------:R-:W-:Y:S01]  /*9e00*/  FMUL.FTZ R8, R0, R160 ;  /* 0x000000a000087220 */ /* 0x000fe20000410000 */
[C---:B----4-:R-:W-:Y:S01]  /*9e10*/  F2FP.PACK_AB R169, R6.reuse, R7 ;  /* 0x0000000706a9723e */ /* 0x050fe200000000ff */
[----:B------:R-:W-:Y:S02]  /*9e20*/  FADD.FTZ R197, R6, R5 ;  /* 0x0000000506c57221 */ /* 0x000fe40000010000 */
[----:B------:R-:W-:Y:S02]  /*9e30*/  FMUL.FTZ R5, R0, R165 ;  /* 0x000000a500057220 */ /* 0x000fe40000410000 */
[C---:B------:R-:W-:Y:S01]  /*9e40*/  FMUL.FTZ R6, R2.reuse, R166 ;  /* 0x000000a602067220 */ /* 0x040fe20000410000 */
[----:B------:R-:W-:Y:S01]  /*9e50*/  MUFU.EX2 R178, R182 ;  /* 0x000000b600b27308 */ /* 0x000fe20000000800 */
[----:B------:R-:W-:Y:S02]  /*9e60*/  FMUL.FTZ R7, R2, R167 ;  /* 0x000000a702077220 */ /* 0x000fe40000410000 */
[----:B------:R-:W-:Y:S02]  /*9e70*/  FMUL.FTZ R9, R0, R161 ;  /* 0x000000a100097220 */ /* 0x000fe40000410000 */
[C---:B------:R-:W-:Y:S02]  /*9e80*/  FMUL.FTZ R10, R2.reuse, R162 ;  /* 0x000000a2020a7220 */ /* 0x040fe40000410000 */
[----:B------:R-:W-:Y:S02]  /*9e90*/  FMUL.FTZ R11, R2, R163 ;  /* 0x000000a3020b7220 */ /* 0x000fe40000410000 */
[----:B------:R-:W-:Y:S01]  /*9ea0*/  FMUL.FTZ R13, R0, R157 ;  /* 0x0000009d000d7220 */ /* 0x000fe20000410000 */
[----:B------:R-:W-:Y:S01]  /*9eb0*/  LDSM.16.MT88.4 R160, [R204+0x1800] ;  /* 0x00180000cca0783b */ /* 0x000fe20000004200 */
[C---:B------:R-:W-:Y:S01]  /*9ec0*/  FMUL.FTZ R14, R2.reuse, R158 ;  /* 0x0000009e020e7220 */ /* 0x040fe20000410000 */
[----:B------:R-:W3:Y:S01]  /*9ed0*/  MUFU.EX2 R132, R180 ;  /* 0x000000b400847308 */ /* 0x000ee20000000800 */
[----:B------:R-:W-:Y:S01]  /*9ee0*/  FMUL.FTZ R15, R2, R159 ;  /* 0x0000009f020f7220 */ /* 0x000fe20000410000 */
[----:B--2---:R-:W-:Y:S01]  /*9ef0*/  F2FP.PACK_AB R171, R156, R152 ;  /* 0x000000989cab723e */ /* 0x004fe200000000ff */
[----:B------:R-:W-:Y:S02]  /*9f00*/  FMUL.FTZ R17, R0, R153 ;  /* 0x0000009900117220 */ /* 0x000fe40000410000 */
[C---:B------:R-:W-:Y:S02]  /*9f10*/  FMUL.FTZ R18, R2.reuse, R154 ;  /* 0x0000009a02127220 */ /* 0x040fe40000410000 */
[----:B------:R-:W-:Y:S02]  /*9f20*/  FMUL.FTZ R19, R2, R155 ;  /* 0x0000009b02137220 */ /* 0x000fe40000410000 */
[C---:B-1----:R-:W-:Y:S01]  /*9f30*/  HMMA.16816.F32 R4, R168.reuse, R136, R4 ;  /* 0x00000088a804723c */ /* 0x042fe20000001804 */
[----:B------:R-:W-:Y:S04]  /*9f40*/  MUFU.EX2 R134, R177 ;  /* 0x000000b100867308 */ /* 0x000fe80000000800 */
[C---:B------:R-:W-:Y:S02]  /*9f50*/  FMUL.FTZ R20, R0.reuse, R148 ;  /* 0x0000009400147220 */ /* 0x040fe40000410000 */
[----:B------:R-:W-:Y:S01]  /*9f60*/  FMUL.FTZ R21, R0, R149 ;  /* 0x0000009500157220 */ /* 0x000fe20000410000 */
[C---:B------:R-:W-:Y:S01]  /*9f70*/  HMMA.16816.F32 R8, R168.reuse, R138, R8 ;  /* 0x0000008aa808723c */ /* 0x040fe20000001808 */
[----:B------:R-:W1:Y:S02]  /*9f80*/  LDSM.16.MT88.4 R136, [R205] ;  /* 0x00000000cd88783b */ /* 0x000e640000004200 */
[----:B------:R-:W-:Y:S01]  /*9f90*/  MUFU.EX2 R177, R181 ;  /* 0x000000b500b17308 */ /* 0x000fe20000000800 */
[C---:B------:R-:W-:Y:S02]  /*9fa0*/  FMUL.FTZ R22, R2.reuse, R150 ;  /* 0x0000009602167220 */ /* 0x040fe40000410000 */
[----:B------:R-:W-:Y:S02]  /*9fb0*/  FMUL.FTZ R23, R2, R151 ;  /* 0x0000009702177220 */ /* 0x000fe40000410000 */
[----:B------:R-:W-:Y:S01]  /*9fc0*/  FMUL.FTZ R24, R0, R144 ;  /* 0x0000009000187220 */ /* 0x000fe20000410000 */
[----:B------:R-:W-:Y:S03]  /*9fd0*/  LDSM.16.MT88.4 R148, [R207+0x1000] ;  /* 0x00100000cf94783b */ /* 0x000fe60000004200 */
[C---:B------:R-:W-:Y:S01]  /*9fe0*/  FMUL.FTZ R26, R2.reuse, R146 ;  /* 0x00000092021a7220 */ /* 0x040fe20000410000 */
[----:B------:R-:W-:Y:S01]  /*9ff0*/  MUFU.EX2 R199, R174 ;  /* 0x000000ae00c77308 */ /* 0x000fe20000000800 */
[----:B------:R-:W-:Y:S02]  /*a000*/  FMUL.FTZ R27, R2, R147 ;  /* 0x00000093021b7220 */ /* 0x000fe40000410000 */
[C---:B------:R-:W-:Y:S01]  /*a010*/  FMUL.FTZ R28, R0.reuse, R140 ;  /* 0x0000008c001c7220 */ /* 0x040fe20000410000 */
[----:B------:R-:W-:Y:S01]  /*a020*/  LDSM.16.MT88.4 R144, [R205+0x800] ;  /* 0x00080000cd90783b */ /* 0x000fe20000004200 */
[----:B------:R-:W-:Y:S02]  /*a030*/  FMUL.FTZ R29, R0, R141 ;  /* 0x0000008d001d7220 */ /* 0x000fe40000410000 */
[C---:B------:R-:W-:Y:S02]  /*a040*/  FMUL.FTZ R30, R2.reuse, R142 ;  /* 0x0000008e021e7220 */ /* 0x040fe40000410000 */
[----:B------:R-:W-:Y:S01]  /*a050*/  FMUL.FTZ R31, R2, R143 ;  /* 0x0000008f021f7220 */ /* 0x000fe20000410000 */
[----:B------:R-:W-:Y:S01]  /*a060*/  MUFU.EX2 R198, R173 ;  /* 0x000000ad00c67308 */ /* 0x000fe20000000800 */
[C---:B------:R-:W-:Y:S01]  /*a070*/  FMUL.FTZ R36, R0.reuse, R36 ;  /* 0x0000002400247220 */ /* 0x040fe20000410000 */
[----:B------:R-:W-:Y:S01]  /*a080*/  LDSM.16.MT88.4 R140, [R204+0x800] ;  /* 0x00080000cc8c783b */ /* 0x000fe20000004200 */
        /* <DEDUP_REMOVED lines=8> */
[C---:B------:R-:W-:Y:S01]  /*a110*/  FMUL.FTZ R44, R0.reuse, R44 ;  /* 0x0000002c002c7220 */ /* 0x040fe20000410000 */
[C---:B-1----:R-:W-:Y:S02]  /*a120*/  HMMA.16816.F32 R12, R168.reuse, R136, R12 ;  /* 0x00000088a80c723c */ /* 0x042fe4000000180c */
[----:B------:R-:W-:Y:S01]  /*a130*/  MUFU.EX2 R175, R184 ;  /* 0x000000b800af7308 */ /* 0x000fe20000000800 */
[----:B------:R-:W-:Y:S02]  /*a140*/  FMUL.FTZ R45, R0, R45 ;  /* 0x0000002d002d7220 */ /* 0x000fe40000410000 */
        /* <DEDUP_REMOVED lines=92> */
[C---:B------:R-:W-:Y:S02]  /*a710*/  FMUL.FTZ R127, R2.reuse, R127 ;  /* 0x0000007f027f7220 */ /* 0x040fe40000410000 */
[C---:B------:R-:W-:Y:S02]  /*a720*/  FMUL.FTZ R130, R2.reuse, R130 ;  /* 0x0000008202827220 */ /* 0x040fe40000410000 */
[----:B------:R-:W-:Y:S02]  /*a730*/  FMUL.FTZ R131, R2, R131 ;  /* 0x0000008302837220 */ /* 0x000fe40000410000 */
[----:B------:R-:W2:Y:S01]  /*a740*/  MUFU.EX2 R2, R179 ;  /* 0x000000b300027308 */ /* 0x000ea20000000800 */
[C---:B-1----:R-:W-:Y:S03]  /*a750*/  HMMA.16816.F32 R44, R168.reuse, R136, R44 ;  /* 0x00000088a82c723c */ /* 0x042fe6000000182c */
[C---:B------:R-:W-:Y:S02]  /*a760*/  FMUL.FTZ R124, R0.reuse, R124 ;  /* 0x0000007c007c7220 */ /* 0x040fe40000410000 */
[C---:B------:R-:W-:Y:S02]  /*a770*/  FMUL.FTZ R125, R0.reuse, R125 ;  /* 0x0000007d007d7220 */ /* 0x040fe40000410000 */
[C---:B------:R-:W-:Y:S01]  /*a780*/  FMUL.FTZ R128, R0.reuse, R128 ;  /* 0x0000008000807220 */ /* 0x040fe20000410000 */
[C---:B------:R-:W-:Y:S01]  /*a790*/  HMMA.16816.F32 R48, R168.reuse, R138, R48 ;  /* 0x0000008aa830723c */ /* 0x040fe20000001830 */
[----:B------:R-:W1:Y:S01]  /*a7a0*/  LDSM.16.MT88.4 R136, [R207+0x2000] ;  /* 0x00200000cf88783b */ /* 0x000e620000004200 */
[----:B------:R-:W4:Y:S02]  /*a7b0*/  MUFU.EX2 R179, R176 ;  /* 0x000000b000b37308 */ /* 0x000f240000000800 */
[----:B------:R-:W-:Y:S02]  /*a7c0*/  FMUL.FTZ R129, R0, R129 ;  /* 0x0000008100817220 */ /* 0x000fe40000410000 */
[----:B---3--:R-:W-:Y:S06]  /*a7d0*/  FADD.FTZ R0, R132, R172 ;  /* 0x000000ac84007221 */ /* 0x008fec0000010000 */
[----:B------:R-:W-:Y:S01]  /*a7e0*/  MUFU.EX2 R176, R183 ;  /* 0x000000b700b07308 */ /* 0x000fe20000000800 */
[----:B--2---:R-:W-:Y:S04]  /*a7f0*/  FADD.FTZ R0, R2, R0 ;  /* 0x0000000002007221 */ /* 0x004fe80000010000 */
[----:B------:R-:W-:Y:S05]  /*a800*/  FADD.FTZ R0, R135, R0 ;  /* 0x0000000087007221 */ /* 0x000fea0000010000 */
[----:B------:R-:W-:Y:S01]  /*a810*/  MUFU.EX2 R172, R191 ;  /* 0x000000bf00ac7308 */ /* 0x000fe20000000800 */
        /* <DEDUP_REMOVED lines=34> */
[----:B----4-:R-:W-:Y:S02]  /*aa40*/  F2FP.PACK_AB R139, R179, R180 ;  /* 0x000000b4b38b723e */ /* 0x010fe400000000ff */
[----:B------:R-:W2:Y:S01]  /*aa50*/  MUFU.EX2 R2, R187 ;  /* 0x000000bb00027308 */ /* 0x000ea20000000800 */
[----:B------:R-:W-:Y:S04]  /*aa60*/  F2FP.PACK_AB R169, R173, R174 ;  /* 0x000000aeada9723e */ /* 0x000fe800000000ff */
[C---:B------:R-:W-:Y:S05]  /*aa70*/  HMMA.16816.F32 R4, R136.reuse, R140, R4 ;  /* 0x0000008c8804723c */ /* 0x040fea0000001804 */
[----:B------:R-:W3:Y:S03]  /*aa80*/  MUFU.EX2 R135, R186 ;  /* 0x000000ba00877308 */ /* 0x000ee60000000800 */
[C---:B------:R-:W-:Y:S01]  /*aa90*/  HMMA.16816.F32 R8, R136.reuse, R142, R8 ;  /* 0x0000008e8808723c */ /* 0x040fe20000001808 */
[----:B------:R-:W4:Y:S03]  /*aaa0*/  LDSM.16.MT88.4 R140, [R207+0x800] ;  /* 0x00080000cf8c783b */ /* 0x000f260000004200 */
[----:B-1----:R-:W-:Y:S03]  /*aab0*/  FADD.FTZ R0, R132, R0 ;  /* 0x0000000084007221 */ /* 0x002fe60000010000 */
[----:B------:R-:W1:Y:S01]  /*aac0*/  MUFU.EX2 R134, R185 ;  /* 0x000000b900867308 */ /* 0x000e620000000800 */
[C---:B------:R-:W-:Y:S04]  /*aad0*/  HMMA.16816.F32 R12, R136.reuse, R144, R12 ;  /* 0x00000090880c723c */ /* 0x040fe8000000180c */
[----:B--2---:R-:W-:Y:S04]  /*aae0*/  FADD.FTZ R0, R2, R0 ;  /* 0x0000000002007221 */ /* 0x004fe80000010000 */
[C---:B------:R-:W-:Y:S01]  /*aaf0*/  HMMA.16816.F32 R16, R136.reuse, R146, R16 ;  /* 0x000000928810723c */ /* 0x040fe20000001810 */
[----:B------:R-:W2:Y:S03]  /*ab00*/  LDSM.16.MT88.4 R144, [R206+0x800] ;  /* 0x00080000ce90783b */ /* 0x000ea60000004200 */
[----:B---3--:R-:W-:Y:S04]  /*ab10*/  FADD.FTZ R0, R135, R0 ;  /* 0x0000000087007221 */ /* 0x008fe80000010000 */
[----:B-1----:R-:W-:Y:S01]  /*ab20*/  FADD.FTZ R0, R134, R0 ;  /* 0x0000000086007221 */ /* 0x002fe20000010000 */
[C---:B----4-:R-:W-:Y:S08]  /*ab30*/  HMMA.16816.F32 R20, R136.reuse, R140, R20 ;  /* 0x0000008c8814723c */ /* 0x050ff00000001814 */
        /* <DEDUP_REMOVED lines=46> */
[----:B------:R-:W3:Y:S01]  /*ae20*/  MUFU.EX2 R132, R192 ;  /* 0x000000c000847308 */ /* 0x000ee20000000800 */
[C---:B-1----:R-:W-:Y:S09]  /*ae30*/  HMMA.16816.F32 R4, R136.reuse, R140, R4 ;  /* 0x0000008c8804723c */ /* 0x042ff20000001804 */
[----:B------:R-:W1:Y:S01]  /*ae40*/  MUFU.EX2 R135, R196 ;  /* 0x000000c400877308 */ /* 0x000e620000000800 */
[C---:B------:R-:W-:Y:S01]  /*ae50*/  HMMA.16816.F32 R8, R136.reuse, R142, R8 ;  /* 0x0000008e8808723c */ /* 0x040fe20000001808 */
[----:B------:R-:W4:Y:S08]  /*ae60*/  LDSM.16.MT88.4 R140, [R206+0x1000] ;  /* 0x00100000ce8c783b */ /* 0x000f300000004200 */
[----:B------:R-:W5:Y:S01]  /*ae70*/  MUFU.EX2 R134, R194 ;  /* 0x000000c200867308 */ /* 0x000f620000000800 */
[C---:B--2---:R-:W-:Y:S03]  /*ae80*/  HMMA.16816.F32 R12, R136.reuse, R144, R12 ;  /* 0x00000090880c723c */ /* 0x044fe6000000180c */
[----:B---3--:R-:W-:Y:S01]  /*ae90*/  F2FP.PACK_AB R168, R2, R132 ;  /* 0x0000008402a8723e */ /* 0x008fe200000000ff */
[----:B------:R-:W-:Y:S04]  /*aea0*/  FADD.FTZ R0, R132, R0 ;  /* 0x0000000084007221 */ /* 0x000fe80000010000 */
[C---:B------:R-:W-:Y:S01]  /*aeb0*/  HMMA.16816.F32 R16, R136.reuse, R146, R16 ;  /* 0x000000928810723c */ /* 0x040fe20000001810 */
[----:B------:R-:W2:Y:S01]  /*aec0*/  LDSM.16.MT88.4 R144, [R204+0x3000] ;  /* 0x00300000cc90783b */ /* 0x000ea20000004200 */
[----:B------:R-:W3:Y:S02]  /*aed0*/  MUFU.EX2 R132, R195 ;  /* 0x000000c300847308 */ /* 0x000ee40000000800 */
[----:B------:R-:W-:Y:S02]  /*aee0*/  FADD.FTZ R0, R2, R0 ;  /* 0x0000000002007221 */ /* 0x000fe40000010000 */
[----:B------:R-:W-:Y:S02]  /*aef0*/  FADD.FTZ R2, R152, R197 ;  /* 0x000000c598027221 */ /* 0x000fe40000010000 */
[C---:B------:R-:W-:Y:S01]  /*af00*/  HMMA.16816.F32 R20, R136.reuse, R148, R20 ;  /* 0x000000948814723c */ /* 0x040fe20000001814 */
[----:B------:R-:W-:Y:S03]  /*af10*/  LDSM.16.MT88.4 R152, [R205+0x1800] ;  /* 0x00180000cd98783b */ /* 0x000fe60000004200 */
[----:B-1----:R-:W-:Y:S01]  /*af20*/  FADD.FTZ R0, R135, R0 ;  /* 0x0000000087007221 */ /* 0x002fe20000010000 */
[C---:B-----5:R-:W-:Y:S03]  /*af30*/  F2FP.PACK_AB R170, R134.reuse, R135 ;  /* 0x0000008786aa723e */ /* 0x060fe600000000ff */
[C---:B------:R-:W-:Y:S01]  /*af40*/  HMMA.16816.F32 R24, R136.reuse, R150, R24 ;  /* 0x000000968818723c */ /* 0x040fe20000001818 */
[----:B------:R-:W1:Y:S03]  /*af50*/  LDSM.16.MT88.4 R148, [R205+0x3000] ;  /* 0x00300000cd94783b */ /* 0x000e660000004200 */
[----:B------:R-:W-:Y:S01]  /*af60*/  FADD.FTZ R222, R134, R0 ;  /* 0x0000000086de7221 */ /* 0x000fe20000010000 */
[----:B------:R-:W-:Y:S01]  /*af70*/  MOV R134, R133 ;  /* 0x0000008500867202 */ /* 0x000fe20000000f00 */
[----:B------:R-:W-:Y:S01]  /*af80*/  FADD.FTZ R0, R156, R2 ;  /* 0x000000029c007221 */ /* 0x000fe20000010000 */
[-C--:B------:R-:W-:Y:S01]  /*af90*/  MOV R135, R3.reuse ;  /* 0x0000000300877202 */ /* 0x080fe20000000f00 */
[C---:B----4-:R-:W-:Y:S04]  /*afa0*/  HMMA.16816.F32 R28, R136.reuse, R140, R28 ;  /* 0x0000008c881c723c */ /* 0x050fe8000000181c */
[----:B---3--:R-:W-:Y:S01]  /*afb0*/  F2FP.PACK_AB R171, R132, R172 ;  /* 0x000000ac84ab723e */ /* 0x008fe200000000ff */
[----:B------:R-:W-:Y:S03]  /*afc0*/  FADD.FTZ R0, R199, R0 ;  /* 0x00000000c7007221 */ /* 0x000fe60000010000 */
[C---:B------:R-:W-:Y:S01]  /*afd0*/  HMMA.16816.F32 R32, R136.reuse, R142, R32 ;  /* 0x0000008e8820723c */ /* 0x040fe20000001820 */
[----:B------:R-:W3:Y:S03]  /*afe0*/  LDSM.16.MT88.4 R140, [R207+0x3000] ;  /* 0x00300000cf8c783b */ /* 0x000ee60000004200 */
[----:B------:R-:W-:Y:S04]  /*aff0*/  FADD.FTZ R0, R198, R0 ;  /* 0x00000000c6007221 */ /* 0x000fe80000010000 */
[C---:B--2---:R-:W-:Y:S04]  /*b000*/  HMMA.16816.F32 R36, R136.reuse, R144, R36 ;  /* 0x000000908824723c */ /* 0x044fe80000001824 */
[----:B------:R-:W-:Y:S04]  /*b010*/  FADD.FTZ R0, R180, R0 ;  /* 0x00000000b4007221 */ /* 0x000fe80000010000 */
        /* <DEDUP_REMOVED lines=85> */
[C---:B----4-:R-:W-:Y:S07]  /*b570*/  HMMA.16816.F32 R124, R168.reuse, R16, R124 ;  /* 0x00000010a87c723c */ /* 0x050fee000000187c */
[----:B------:R-:W-:Y:S01]  /*b580*/  MOV R16, R3 ;  /* 0x0000000300107202 */ /* 0x000fe20000000f00 */
[----:B------:R-:W-:Y:S01]  /*b590*/  HMMA.16816.F32 R128, R168, R18, R128 ;  /* 0x00000012a880723c */ /* 0x000fe20000001880 */
[----:B------:R-:W-:-:S07]  /*b5a0*/  @P0 BRA `(.L_x_2101) ;  /* 0xffffbd3000000947 */ /* 0x000fce000383ffff */
.L_x_2080:
        /* <DEDUP_REMOVED lines=21> */
.L_x_2104:
[----:B------:R-:W-:-:S04]  /*b700*/  MOV R3, 0x1 ;  /* 0x0000000100037802 */ /* 0x000fc80000000f00 */
[----:B------:R-:W-:-:S13]  /*b710*/  ISETP.NE.AND P0, PT, R3, c[0x0][0x32c], PT ;  /* 0x0000cb0003007a0c */ /* 0x000fda0003f05270 */
[----:B------:R-:W-:-:S05]  /*b720*/  @P0 IMAD.HI.U32 R3, R0, c[0x0][0x330], RZ ;  /* 0x0000cc0000030a27 */ /* 0x000fca00078e00ff */
[----:B------:R-:W-:Y:S02]  /*b730*/  @P0 SHF.R.U32.HI R0, RZ, c[0x0][0x334], R3 ;  /* 0x0000cd00ff000a19 */ /* 0x000fe40000011603 */
.L_x_2105:
[----:B------:R-:W-:Y:S05]  /*b740*/  BSYNC B0 ;  /* 0x0000000000007941 */ /* 0x000fea0003800000 */
.L_x_2103:
[----:B------:R-:W-:-:S05]  /*b750*/  IMAD R0, R0, c[0x0][0x32c], RZ ;  /* 0x0000cb0000007a24 */ /* 0x000fca00078e02ff */
[----:B------:R-:W-:-:S04]  /*b760*/  IMNMX R2, R2, R0, !PT ;  /* 0x0000000002027217 */ /* 0x000fc80007800200 */
.L_x_2102:
        /* <DEDUP_REMOVED lines=9> */
.L_x_2117:
        /* <DEDUP_REMOVED lines=43> */
.L_x_2224:
        /* <DEDUP_REMOVED lines=26> */
.L_x_2225:
        /* <DEDUP_REMOVED lines=27> */
.L_x_2108:
[----:B------:R-:W-:Y:S05]  /*be00*/  BSYNC B0 ;  /* 0x0000000000007941 */ /* 0x000fea0003800000 */
.L_x_2107:
        /* <DEDUP_REMOVED lines=248> */
.L_x_2226:
        /* <DEDUP_REMOVED lines=26> */
.L_x_2227:
        /* <DEDUP_REMOVED lines=27> */
.L_x_2112:
[----:B------:R-:W-:Y:S05]  /*d0e0*/  BSYNC B0 ;  /* 0x0000000000007941 */ /* 0x000fea0003800000 */
.L_x_2111:
        /* <DEDUP_REMOVED lines=35> */
.L_x_2228:
[----:B-12---:R-:W-:Y:S01]  /*d320*/  FMNMX.FTZ R132, R132, R0, !PT ;  /* 0x0000000084847209 */ /* 0x006fe20007810000 */
[----:B------:R-:W-:-:S05]  /*d330*/  BRA.DIV ~URZ, `(.L_x_2116) ;  /* 0x0000da527f007947 */ /* 0x000fca000b800000 */
[----:B------:R-:W1:Y:S02]  /*d340*/  SHFL.BFLY PT, R0, R132, 0x1, 0x1f ;  /* 0x0c201f0084007f89 */ /* 0x000e6400000e0000 */
[----:B-1----:R-:W-:Y:S02]  /*d350*/  FMNMX.FTZ R133, R132, R0, !PT ;  /* 0x0000000084857209 */ /* 0x002fe40007810000 */
[----:B------:R-:W1:Y:S02]  /*d360*/  SHFL.BFLY PT, R0, R168, 0x2, 0x1f ;  /* 0x0c401f00a8007f89 */ /* 0x000e6400000e0000 */
[----:B-1----:R-:W-:Y:S05]  /*d370*/  FMNMX.FTZ R132, R168, R0, !PT ;  /* 0x00000000a8847209 */ /* 0x002fea0007810000 */
[----:B------:R1:W2:Y:S02]  /*d380*/  SHFL.BFLY PT, R0, R132, 0x1, 0x1f ;  /* 0x0c201f0084007f89 */ /* 0x0002a400000e0000 */
.L_x_2229:
[----:B--2---:R-:W-:Y:S01]  /*d390*/  FMNMX.FTZ R3, R0, R132, !PT ;  /* 0x0000008400037209 */ /* 0x004fe20007810000 */
[C---:B-1----:R-:W-:Y:S01]  /*d3a0*/  FMUL.FTZ R132, R133.reuse, c[0x0][0x2d0] ;  /* 0x0000b40085847a20 */ /* 0x042fe20000410000 */
[----:B------:R-:W-:Y:S01]  /*d3b0*/  WARPSYNC 0xffffffff ;  /* 0xffffffff00007948 */ /* 0x000fe20003800000 */
[----:B------:R-:W-:Y:S01]  /*d3c0*/  FADD.FTZ R0, -R133, R134 ;  /* 0x0000008685007221 */ /* 0x000fe20000010100 */
[----:B------:R-:W-:Y:S01]  /*d3d0*/  ISETP.GT.AND P0, PT, R216, R198, PT ;  /* 0x000000c6d800720c */ /* 0x000fe20003f04270 */
[--C-:B------:R-:W-:Y:S01]  /*d3e0*/  FFMA.FTZ R134, R4, c[0x0][0x2d0], -R132.reuse ;  /* 0x0000b40004867a23 */ /* 0x100fe20000010884 */
[----:B------:R-:W-:Y:S01]  /*d3f0*/  IADD3 R216, R216, -0x1, RZ ;  /* 0xffffffffd8d87810 */ /* 0x000fe20007ffe0ff */
        /* <DEDUP_REMOVED lines=441> */
.L_x_2106:
[----:B------:R-:W-:-:S13]  /*ef90*/  ISETP.GE.AND P0, PT, R216, R226, PT ;  /* 0x000000e2d800720c */ /* 0x000fda0003f06270 */
[----:B------:R-:W-:Y:S05]  /*efa0*/  @!P0 BRA `(.L_x_2118) ;  /* 0x0000426000008947 */ /* 0x000fea0003800000 */
[----:B------:R-:W-:Y:S02]  /*efb0*/  MOV R135, R16 ;  /* 0x0000001000877202 */ /* 0x000fe40000000f00 */
[----:B------:R-:W-:Y:S02]  /*efc0*/  MOV R134, R133 ;  /* 0x0000008500867202 */ /* 0x000fe40000000f00 */
.L_x_2136:
[----:B------:R-:W-:Y:S01]  /*efd0*/  SHF.R.S32.HI R0, RZ, 0x1f, R219 ;  /* 0x0000001fff007819 */ /* 0x000fe200000114db */
[----:B------:R-:W-:Y:S04]  /*efe0*/  DEPBAR.LE SB0, 0x0 ;  /* 0x000080000000791a */ /* 0x000fe80000000000 */
[----:B------:R-:W-:Y:S01]  /*eff0*/  SHF.R.S32.HI R4, RZ, 0x1f, R217 ;  /* 0x0000001fff047819 */ /* 0x000fe200000114d9 */
[----:B------:R-:W-:Y:S01]  /*f000*/  WARPSYNC 0xffffffff ;  /* 0xffffffff00007948 */ /* 0x000fe20003800000 */
[----:B------:R-:W-:Y:S01]  /*f010*/  SHF.R.S32.HI R6, RZ, 0x1f, R225 ;  /* 0x0000001fff067819 */ /* 0x000fe200000114e1 */
[----:B------:R-:W-:Y:S01]  /*f020*/  BAR.SYNC.DEFER_BLOCKING 0x0 ;  /* 0x0000000000007b1d */ /* 0x000fe20000010000 */
[----:B------:R-:W-:Y:S01]  /*f030*/  SHF.R.S32.HI R5, RZ, 0x1f, R223 ;  /* 0x0000001fff057819 */ /* 0x000fe200000114df */
[----:B------:R-:W-:Y:S01]  /*f040*/  IMAD R0, R0, c[0x0][0x208], RZ ;  /* 0x0000820000007a24 */ /* 0x000fe200078e02ff */
[----:B------:R-:W-:Y:S01]  /*f050*/  SHF.L.U64.HI R29, R225, 0x1, R6 ;  /* 0x00000001e11d7819 */ /* 0x000fe20000010206 */
[----:B------:R-:W-:Y:S01]  /*f060*/  IMAD.WIDE.U32 R2, R219, c[0x0][0x208], RZ ;  /* 0x00008200db027a25 */ /* 0x000fe200078e00ff */
[----:B------:R-:W-:Y:S02]  /*f070*/  SHF.R.S32.HI R6, RZ, 0x1f, R224 ;  /* 0x0000001fff067819 */ /* 0x000fe400000114e0 */
[----:B------:R-:W-:Y:S01]  /*f080*/  SHF.L.U64.HI R28, R223, 0x1, R5 ;  /* 0x00000001df1c7819 */ /* 0x000fe20000010205 */
[----:B------:R-:W-:Y:S01]  /*f090*/  IMAD R0, R219, c[0x0][0x20c], R0 ;  /* 0x00008300db007a24 */ /* 0x000fe200078e0200 */
[----:B------:R-:W-:Y:S01]  /*f0a0*/  SHF.R.S32.HI R5, RZ, 0x1f, R218 ;  /* 0x0000001fff057819 */ /* 0x000fe200000114da */
[----:B------:R-:W-:Y:S01]  /*f0b0*/  IMAD R4, R4, c[0x0][0x218], RZ ;  /* 0x0000860004047a24 */ /* 0x000fe200078e02ff */
[C---:B------:R-:W-:Y:S01]  /*f0c0*/  IADD3 R213, R200.reuse, 0x7800, RZ ;  /* 0x00007800c8d57810 */ /* 0x040fe20007ffe0ff */
[----:B------:R-:W-:Y:S01]  /*f0d0*/  IMAD.IADD R3, R3, 0x1, R0 ;  /* 0x0000000103037824 */ /* 0x000fe200078e0200 */
[C---:B------:R-:W-:Y:S01]  /*f0e0*/  IADD3 R212, R200.reuse, 0x7000, RZ ;  /* 0x00007000c8d47810 */ /* 0x040fe20007ffe0ff */
[C---:B------:R-:W-:Y:S01]  /*f0f0*/  IMAD R4, R217.reuse, c[0x0][0x21c], R4 ;  /* 0x00008700d9047a24 */ /* 0x040fe200078e0204 */
[C---:B------:R-:W-:Y:S01]  /*f100*/  IADD3 R199, R200.reuse, 0x6800, RZ ;  /* 0x00006800c8c77810 */ /* 0x040fe20007ffe0ff */
[----:B------:R-:W-:Y:S01]  /*f110*/  IMAD.WIDE.U32 R2, R217, c[0x0][0x218], R2 ;  /* 0x00008600d9027a25 */ /* 0x000fe200078e0002 */
[C---:B------:R-:W-:Y:S02]  /*f120*/  IADD3 R198, R200.reuse, 0x6000, RZ ;  /* 0x00006000c8c67810 */ /* 0x040fe40007ffe0ff */
[----:B------:R-:W-:Y:S01]  /*f130*/  IADD3 R197, R200, 0x5800, RZ ;  /* 0x00005800c8c57810 */ /* 0x000fe20007ffe0ff */
[----:B------:R-:W-:Y:S01]  /*f140*/  IMAD.SHL.U32 R31, R225, 0x2, RZ ;  /* 0x00000002e11f7824 */ /* 0x000fe200078e00ff */
[----:B------:R-:W-:Y:S01]  /*f150*/  IADD3 R0, P0, R238, R2, RZ ;  /* 0x00000002ee007210 */ /* 0x000fe20007f1e0ff */
[----:B------:R-:W-:Y:S01]  /*f160*/  IMAD.SHL.U32 R30, R223, 0x2, RZ ;  /* 0x00000002df1e7824 */ /* 0x000fe200078e00ff */
[----:B------:R-:W-:Y:S01]  /*f170*/  IADD3 R196, R200, 0x5000, RZ ;  /* 0x00005000c8c47810 */ /* 0x000fe20007ffe0ff */
[----:B------:R1:W2:Y:S01]  /*f180*/  LDSM.16.M88.4 R32, [R208] ;  /* 0x00000000d020783b */ /* 0x0002a20000000200 */
[----:B------:R-:W-:Y:S01]  /*f190*/  IADD3.X R2, R241, R3, R4, P0, !PT ;  /* 0x00000003f1027210 */ /* 0x000fe200007fe404 */
[----:B------:R-:W-:Y:S01]  /*f1a0*/  IMAD.SHL.U32 R20, R224, 0x2, RZ ;  /* 0x00000002e0147824 */ /* 0x000fe200078e00ff */
[----:B------:R-:W-:Y:S01]  /*f1b0*/  LEA R13, P0, R0, c[0x0][0x1f8], 0x1 ;  /* 0x00007e00000d7a11 */ /* 0x000fe200078008ff */
[----:B------:R1:W3:Y:S01]  /*f1c0*/  LDSM.16.M88.4 R8, [R201] ;  /* 0x00000000c908783b */ /* 0x0002e20000000200 */
[----:B------:R-:W-:Y:S01]  /*f1d0*/  IADD3 R194, R200, 0x4800, RZ ;  /* 0x00004800c8c27810 */ /* 0x000fe20007ffe0ff */
[----:B------:R-:W-:Y:S01]  /*f1e0*/  IMAD.SHL.U32 R22, R218, 0x2, RZ ;  /* 0x00000002da167824 */ /* 0x000fe200078e00ff */
[----:B------:R-:W-:Y:S01]  /*f1f0*/  LEA.HI.X R4, R0, c[0x0][0x1fc], R2, 0x1, P0 ;  /* 0x00007f0000047a11 */ /* 0x000fe200000f0c02 */
[----:B------:R1:W4:Y:S01]  /*f200*/  LDSM.16.M88.4 R16, [R201+0x800] ;  /* 0x00080000c910783b */ /* 0x0003220000000200 */
[C---:B------:R-:W-:Y:S02]  /*f210*/  IADD3 R193, R200.reuse, 0x4000, RZ ;  /* 0x00004000c8c17810 */ /* 0x040fe40007ffe0ff */
[C---:B------:R-:W-:Y:S01]  /*f220*/  IADD3 R192, R200.reuse, 0x3800, RZ ;  /* 0x00003800c8c07810 */ /* 0x040fe20007ffe0ff */
[----:B------:R1:W1:Y:S01]  /*f230*/  LDSM.16.M88.4 R24, [R201+0x1000] ;  /* 0x00100000c918783b */ /* 0x0002620000000200 */
[C---:B------:R-:W-:Y:S02]  /*f240*/  IADD3 R133, R200.reuse, 0x3000, RZ ;  /* 0x00003000c8857810 */ /* 0x040fe40007ffe0ff */
[C---:B------:R-:W-:Y:S01]  /*f250*/  IADD3 R132, R200.reuse, 0x2800, RZ ;  /* 0x00002800c8847810 */ /* 0x040fe20007ffe0ff */
[----:B------:R1:W1:Y:S01]  /*f260*/  LDSM.16.M88.4 R168, [R201+0x1800] ;  /* 0x00180000c9a8783b */ /* 0x0002620000000200 */
[----:B------:R-:W-:Y:S02]  /*f270*/  IADD3 R0, R200, 0x2000, RZ ;  /* 0x00002000c8007810 */ /* 0x000fe40007ffe0ff */
[----:B------:R-:W-:Y:S01]  /*f280*/  SHF.L.U64.HI R15, R224, 0x1, R6 ;  /* 0x00000001e00f7819 */ /* 0x000fe20000010206 */
[----:B------:R1:W1:Y:S01]  /*f290*/  LDSM.16.M88.4 R172, [R209] ;  /* 0x00000000d1ac783b */ /* 0x0002620000000200 */
[----:B------:R-:W-:Y:S03]  /*f2a0*/  SHF.L.U64.HI R14, R218, 0x1, R5 ;  /* 0x00000001da0e7819 */ /* 0x000fe60000010205 */
[----:B------:R1:W1:Y:S04]  /*f2b0*/  LDSM.16.M88.4 R176, [R200] ;  /* 0x00000000c8b0783b */ /* 0x0002680000000200 */
[----:B------:R1:W1:Y:S04]  /*f2c0*/  LDSM.16.M88.4 R180, [R200+0x800] ;  /* 0x00080000c8b4783b */ /* 0x0002680000000200 */
[----:B------:R1:W1:Y:S04]  /*f2d0*/  LDSM.16.M88.4 R184, [R200+0x1000] ;  /* 0x00100000c8b8783b */ /* 0x0002680000000200 */
[----:B------:R1:W1:Y:S01]  /*f2e0*/  LDSM.16.M88.4 R188, [R200+0x1800] ;  /* 0x00180000c8bc783b */ /* 0x0002620000000200 */
[----:B------:R-:W-:-:S05]  /*f2f0*/  BRA.DIV ~URZ, `(.L_x_2119) ;  /* 0x0000bb627f007947 */ /* 0x000fca000b800000 */
[----:B------:R4:W3:Y:S02]  /*f300*/  SHFL.IDX PT, R2, R4, RZ, 0x181f ;  /* 0x00181fff04027589 */ /* 0x0008e400000e0000 */
.L_x_2230:
[----:B------:R-:W5:Y:S01]  /*f310*/  SHFL.IDX PT, R5, R13, RZ, 0x181f ;  /* 0x00181fff0d057589 */ /* 0x000f6200000e0000 */
[----:B------:R-:W-:Y:S01]  /*f320*/  ISETP.GE.AND P1, PT, R218, c[0x0][0x1d4], PT ;  /* 0x00007500da007a0c */ /* 0x000fe20003f26270 */
[----:B------:R-:W-:Y:S01]  /*f330*/  BSSY B0, `(.L_x_2120) ;  /* 0x000014f000007945 */ /* 0x000fe20003800000 */
[----:B------:R-:W-:Y:S02]  /*f340*/  ISETP.GE.AND P5, PT, R224, c[0x0][0x1d4], PT ;  /* 0x00007500e0007a0c */ /* 0x000fe40003fa6270 */
[----:B------:R4:W3:Y:S01]  /*f350*/  SHFL.IDX PT, R3, R13, 0x1, 0x181f ;  /* 0x00381f000d037f89 */ /* 0x0008e200000e0000 */
[----:B------:R-:W-:Y:S02]  /*f360*/  SEL R214, RZ, 0x10, P1 ;  /* 0x00000010ffd67807 */ /* 0x000fe40000800000 */
[----:B------:R-:W-:Y:S02]  /*f370*/  ISETP.GE.AND P4, PT, R223, c[0x0][0x1d4], PT ;  /* 0x00007500df007a0c */ /* 0x000fe40003f86270 */
[----:B----4-:R-:W4:Y:S01]  /*f380*/  SHFL.IDX PT, R4, R4, 0x1, 0x181f ;  /* 0x00381f0004047f89 */ /* 0x010f2200000e0000 */
[----:B------:R-:W-:Y:S02]  /*f390*/  ISETP.GE.AND P3, PT, R225, c[0x0][0x1d4], PT ;  /* 0x00007500e1007a0c */ /* 0x000fe40003f66270 */
[C---:B-----5:R-:W-:Y:S05]  /*f3a0*/  IADD3 R6, P0, R5.reuse, R22, RZ ;  /* 0x0000001605067210 */ /* 0x060fea0007f1e0ff */
[C---:B---3--:R-:W-:Y:S05]  /*f3b0*/  IMAD.X R7, R2.reuse, 0x1, R14, P0 ;  /* 0x0000000102077824 */ /* 0x048fea00000e060e */
[----:B------:R3:W-:Y:S02]  /*f3c0*/  LDGSTS.E.BYPASS.LTC128B.128 [R215+0x100], [R6.64], !P1 ;  /* 0x0010000006d77fae */ /* 0x0007e4000c901d46 */
[C---:B---3--:R-:W-:Y:S05]  /*f3d0*/  IADD3 R6, P0, R5.reuse, R20, RZ ;  /* 0x0000001405067210 */ /* 0x048fea0007f1e0ff */
[C---:B------:R-:W-:Y:S01]  /*f3e0*/  IMAD.X R7, R2.reuse, 0x1, R15, P0 ;  /* 0x0000000102077824 */ /* 0x040fe200000e060f */
[C---:B------:R-:W-:Y:S04]  /*f3f0*/  IADD3 R12, P0, R5.reuse, R30, RZ ;  /* 0x0000001e050c7210 */ /* 0x040fe80007f1e0ff */
[----:B------:R3:W-:Y:S01]  /*f400*/  LDGSTS.E.BYPASS.LTC128B.128 [R215+0x2100], [R6.64], !P5 ;  /* 0x0210000006d77fae */ /* 0x0007e2000e901d46 */
[----:B------:R-:W-:Y:S05]  /*f410*/  IMAD.X R13, R2, 0x1, R28, P0 ;  /* 0x00000001020d7824 */ /* 0x000fea00000e061c */
[----:B------:R5:W-:Y:S01]  /*f420*/  LDGSTS.E.BYPASS.LTC128B.128 [R215+0x4100], [R12.64], !P4 ;  /* 0x041000000cd77fae */ /* 0x000be2000e101d46 */
[----:B---3--:R-:W-:Y:S04]  /*f430*/  IADD3 R6, -R214, 0x10, RZ ;  /* 0x00000010d6067810 */ /* 0x008fe80007ffe1ff */
[----:B------:R-:W-:Y:S04]  /*f440*/  LOP3.LUT R6, R6, 0xf, RZ, 0xc0, !PT ;  /* 0x0000000f06067812 */ /* 0x000fe800078ec0ff */
[----:B------:R-:W-:Y:S04]  /*f450*/  IADD3 R22, P1, P0, R6, R3, R22 ;  /* 0x0000000306167210 */ /* 0x000fe8000783e016 */
[-C--:B----4-:R-:W-:Y:S02]  /*f460*/  IADD3.X R23, RZ, R4.reuse, R14, P1, P0 ;  /* 0x00000004ff177210 */ /* 0x090fe40000fe040e */
[----:B------:R-:W-:Y:S02]  /*f470*/  IADD3 R6, P0, R5, R31, RZ ;  /* 0x0000001f05067210 */ /* 0x000fe40007f1e0ff */
[----:B------:R-:W-:Y:S03]  /*f480*/  SEL R5, RZ, 0x10, P4 ;  /* 0x00000010ff057807 */ /* 0x000fe60002000000 */
[----:B------:R-:W-:Y:S05]  /*f490*/  IMAD.X R7, R2, 0x1, R29, P0 ;  /* 0x0000000102077824 */ /* 0x000fea00000e061d */
[----:B------:R3:W-:Y:S02]  /*f4a0*/  LDGSTS.E.BYPASS.LTC128B.128 [R215+0x6100], [R6.64], !P3 ;  /* 0x0610000006d77fae */ /* 0x0007e4000d901d46 */
[----:B---3--:R-:W-:Y:S04]  /*f4b0*/  SEL R6, RZ, 0x10, P5 ;  /* 0x00000010ff067807 */ /* 0x008fe80002800000 */
[----:B------:R-:W-:Y:S04]  /*f4c0*/  IADD3 R2, -R6, 0x10, RZ ;  /* 0x0000001006027810 */ /* 0x000fe80007ffe1ff */
[----:B------:R-:W-:Y:S04]  /*f4d0*/  LOP3.LUT R2, R2, 0xf, RZ, 0xc0, !PT ;  /* 0x0000000f02027812 */ /* 0x000fe800078ec0ff */
[-C--:B------:R-:W-:Y:S02]  /*f4e0*/  IADD3 R20, P1, P0, R2, R3.reuse, R20 ;  /* 0x0000000302147210 */ /* 0x080fe4000783e014 */
[----:B------:R-:W-:Y:S02]  /*f4f0*/  IADD3 R2, -R5, 0x10, RZ ;  /* 0x0000001005027810 */ /* 0x000fe40007ffe1ff */
[-C--:B------:R-:W-:Y:S02]  /*f500*/  IADD3.X R21, RZ, R4.reuse, R15, P1, P0 ;  /* 0x00000004ff157210 */ /* 0x080fe40000fe040f */
[----:B------:R-:W-:Y:S04]  /*f510*/  LOP3.LUT R2, R2, 0xf, RZ, 0xc0, !PT ;  /* 0x0000000f02027812 */ /* 0x000fe800078ec0ff */
[-C--:B------:R-:W-:Y:S02]  /*f520*/  IADD3 R14, P1, P0, R2, R3.reuse, R30 ;  /* 0x00000003020e7210 */ /* 0x080fe4000783e01e */
[----:B------:R-:W-:Y:S02]  /*f530*/  SEL R2, RZ, 0x10, P3 ;  /* 0x00000010ff027807 */ /* 0x000fe40001800000 */
[-C--:B------:R-:W-:Y:S02]  /*f540*/  IADD3.X R15, RZ, R4.reuse, R28, P1, P0 ;  /* 0x00000004ff0f7210 */ /* 0x080fe40000fe041c */
[----:B------:R-:W-:Y:S04]  /*f550*/  IADD3 R7, -R2, 0x10, RZ ;  /* 0x0000001002077810 */ /* 0x000fe80007ffe1ff */
[----:B------:R-:W-:Y:S04]  /*f560*/  LOP3.LUT R7, R7, 0xf, RZ, 0xc0, !PT ;  /* 0x0000000f07077812 */ /* 0x000fe800078ec0ff */
[----:B-----5:R-:W-:Y:S04]  /*f570*/  IADD3 R12, P1, P0, R7, R3, R31 ;  /* 0x00000003070c7210 */ /* 0x020fe8000783e01f */
[----:B------:R-:W-:Y:S02]  /*f580*/  IADD3.X R13, RZ, R4, R29, P1, P0 ;  /* 0x00000004ff0d7210 */ /* 0x000fe40000fe041d */
[----:B------:R-:W-:Y:S11]  /*f590*/  ISETP.NE.U32.AND P0, PT, R214, RZ, PT ;  /* 0x000000ffd600720c */ /* 0x000ff60003f05070 */
[----:B------:R-:W-:Y:S02]  /*f5a0*/  @!UPT UIADD3 URZ, URZ, URZ, URZ ;  /* 0x0000003f3f3ff290 */ /* 0x000fe4000fffe03f */
[----:B------:R3:W-:Y:S01]  /*f5b0*/  LDGSTS.E.BYPASS.LTC128B.128.ZFILL [R215+0x1100], [R22.64], P0 ;  /* 0x0110000016d77fae */ /* 0x0007e20008141d46 */
[----:B------:R-:W-:Y:S11]  /*f5c0*/  ISETP.NE.U32.AND P0, PT, R6, RZ, PT ;  /* 0x000000ff0600720c */ /* 0x000ff60003f05070 */
[----:B------:R-:W-:Y:S02]  /*f5d0*/  @!UPT UIADD3 URZ, URZ, URZ, URZ ;  /* 0x0000003f3f3ff290 */ /* 0x000fe4000fffe03f */
[----:B------:R3:W-:Y:S01]  /*f5e0*/  LDGSTS.E.BYPASS.LTC128B.128.ZFILL [R215+0x3100], [R20.64], P0 ;  /* 0x0310000014d77fae */ /* 0x0007e20008141d46 */
[----:B------:R-:W-:Y:S02]  /*f5f0*/  ISETP.NE.U32.AND P0, PT, R5, RZ, PT ;  /* 0x000000ff0500720c */ /* 0x000fe40003f05070 */
[C---:B--2---:R-:W-:Y:S08]  /*f600*/  HMMA.16816.F32 R4, R32.reuse, R8, RZ ;  /* 0x000000082004723c */ /* 0x044ff000000018ff */
[C---:B------:R-:W-:Y:S03]  /*f610*/  HMMA.16816.F32 R8, R32.reuse, R10, RZ ;  /* 0x0000000a2008723c */ /* 0x040fe600000018ff */
[----:B------:R2:W-:Y:S01]  /*f620*/  LDGSTS.E.BYPASS.LTC128B.128.ZFILL [R215+0x5100], [R14.64], P0 ;  /* 0x051000000ed77fae */ /* 0x0005e20008141d46 */
[----:B------:R-:W-:Y:S11]  /*f630*/  ISETP.NE.U32.AND P0, PT, R2, RZ, PT ;  /* 0x000000ff0200720c */ /* 0x000ff60003f05070 */
[----:B------:R-:W-:Y:S02]  /*f640*/  @!UPT UIADD3 URZ, URZ, URZ, URZ ;  /* 0x0000003f3f3ff290 */ /* 0x000fe4000fffe03f */
[----:B------:R2:W-:Y:S01]  /*f650*/  LDGSTS.E.BYPASS.LTC128B.128.ZFILL [R215+0x7100], [R12.64], P0 ;  /* 0x071000000cd77fae */ /* 0x0005e20008141d46 */
[----:B------:R-:W-:Y:S04]  /*f660*/  ISETP.GT.AND P0, PT, R216, R226, PT ;  /* 0x000000e2d800720c */ /* 0x000fe80003f04270 */
[----:B------:R-:W0:Y:S01]  /*f670*/  LDGDEPBAR ;  /* 0x00000000000079af */ /* 0x000e220000000000 */
[C---:B--2---:R-:W-:Y:S08]  /*f680*/  HMMA.16816.F32 R12, R32.reuse, R16, RZ ;  /* 0x00000010200c723c */ /* 0x044ff000000018ff */
[C---:B------:R-:W-:Y:S08]  /*f690*/  HMMA.16816.F32 R16, R32.reuse, R18, RZ ;  /* 0x000000122010723c */ /* 0x040ff000000018ff */
[C---:B-1-3--:R-:W-:Y:S08]  /*f6a0*/  HMMA.16816.F32 R20, R32.reuse, R24, RZ ;  /* 0x000000182014723c */ /* 0x04aff000000018ff */
        /* <DEDUP_REMOVED lines=15> */
[----:B------:R-:W3:Y:S05]  /*f7a0*/  LDSM.16.M88.4 R172, [R203+0x1000] ;  /* 0x00100000cbac783b */ /* 0x000eea0000000200 */
[----:B------:R-:W-:Y:S02]  /*f7b0*/  LDSM.16.M88.4 R188, [R133] ;  /* 0x0000000085bc783b */ /* 0x000fe40000000200 */
[C---:B-1----:R-:W-:Y:S08]  /*f7c0*/  HMMA.16816.F32 R4, R168.reuse, R176, R4 ;  /* 0x000000b0a804723c */ /* 0x042ff00000001804 */
[C---:B------:R-:W-:Y:S01]  /*f7d0*/  HMMA.16816.F32 R8, R168.reuse, R178, R8 ;  /* 0x000000b2a808723c */ /* 0x040fe20000001808 */
[----:B------:R-:W-:Y:S07]  /*f7e0*/  LDSM.16.M88.4 R176, [R210] ;  /* 0x00000000d2b0783b */ /* 0x000fee0000000200 */
[C---:B--2---:R-:W-:Y:S08]  /*f7f0*/  HMMA.16816.F32 R12, R168.reuse, R180, R12 ;  /* 0x000000b4a80c723c */ /* 0x044ff0000000180c */
[C---:B------:R-:W-:Y:S01]  /*f800*/  HMMA.16816.F32 R16, R168.reuse, R182, R16 ;  /* 0x000000b6a810723c */ /* 0x040fe20000001810 */
[----:B------:R-:W1:Y:S07]  /*f810*/  LDSM.16.M88.4 R180, [R202+-0x6000] ;  /* 0xffa00000cab4783b */ /* 0x000e6e0000000200 */
[C---:B---3--:R-:W-:Y:S08]  /*f820*/  HMMA.16816.F32 R20, R168.reuse, R172, R20 ;  /* 0x000000aca814723c */ /* 0x048ff00000001814 */
[C---:B------:R-:W-:Y:S01]  /*f830*/  HMMA.16816.F32 R24, R168.reuse, R174, R24 ;  /* 0x000000aea818723c */ /* 0x040fe20000001818 */
[----:B------:R-:W2:Y:S07]  /*f840*/  LDSM.16.M88.4 R172, [R202+-0x5800] ;  /* 0xffa80000caac783b */ /* 0x000eae0000000200 */
[C---:B------:R-:W-:Y:S08]  /*f850*/  HMMA.16816.F32 R28, R168.reuse, R184, R28 ;  /* 0x000000b8a81c723c */ /* 0x040ff0000000181c */
[----:B------:R-:W-:Y:S01]  /*f860*/  HMMA.16816.F32 R32, R168, R186, R32 ;  /* 0x000000baa820723c */ /* 0x000fe20000001820 */
[----:B------:R-:W3:Y:S05]  /*f870*/  LDSM.16.M88.4 R168, [R202+-0x5000] ;  /* 0xffb00000caa8783b */ /* 0x000eea0000000200 */
[----:B------:R-:W-:Y:S02]  /*f880*/  LDSM.16.M88.4 R184, [R201+0x2000] ;  /* 0x00200000c9b8783b */ /* 0x000fe40000000200 */
[C---:B-1----:R-:W-:Y:S08]  /*f890*/  HMMA.16816.F32 R4, R176.reuse, R180, R4 ;  /* 0x000000b4b004723c */ /* 0x042ff00000001804 */
[C---:B------:R-:W-:Y:S01]  /*f8a0*/  HMMA.16816.F32 R8, R176.reuse, R182, R8 ;  /* 0x000000b6b008723c */ /* 0x040fe20000001808 */
[----:B------:R-:W1:Y:S07]  /*f8b0*/  LDSM.16.M88.4 R180, [R202+-0x4800] ;  /* 0xffb80000cab4783b */ /* 0x000e6e0000000200 */
[C---:B--2---:R-:W-:Y:S08]  /*f8c0*/  HMMA.16816.F32 R12, R176.reuse, R172, R12 ;  /* 0x000000acb00c723c */ /* 0x044ff0000000180c */
[C---:B------:R-:W-:Y:S01]  /*f8d0*/  HMMA.16816.F32 R16, R176.reuse, R174, R16 ;  /* 0x000000aeb010723c */ /* 0x040fe20000001810 */
[----:B------:R-:W2:Y:S07]  /*f8e0*/  LDSM.16.M88.4 R172, [R208+0x4000] ;  /* 0x00400000d0ac783b */ /* 0x000eae0000000200 */
[C---:B---3--:R-:W-:Y:S08]  /*f8f0*/  HMMA.16816.F32 R20, R176.reuse, R168, R20 ;  /* 0x000000a8b014723c */ /* 0x048ff00000001814 */
[C---:B------:R-:W-:Y:S01]  /*f900*/  HMMA.16816.F32 R24, R176.reuse, R170, R24 ;  /* 0x000000aab018723c */ /* 0x040fe20000001818 */
[----:B------:R-:W3:Y:S07]  /*f910*/  LDSM.16.M88.4 R168, [R201+0x2800] ;  /* 0x00280000c9a8783b */ /* 0x000eee0000000200 */
[C---:B-1----:R-:W-:Y:S08]  /*f920*/  HMMA.16816.F32 R28, R176.reuse, R180, R28 ;  /* 0x000000b4b01c723c */ /* 0x042ff0000000181c */
[----:B------:R-:W-:Y:S01]  /*f930*/  HMMA.16816.F32 R32, R176, R182, R32 ;  /* 0x000000b6b020723c */ /* 0x000fe20000001820 */
[----:B------:R-:W1:Y:S05]  /*f940*/  LDSM.16.M88.4 R176, [R201+0x3000] ;  /* 0x00300000c9b0783b */ /* 0x000e6a0000000200 */
[----:B------:R-:W4:Y:S02]  /*f950*/  LDSM.16.M88.4 R180, [R201+0x3800] ;  /* 0x00380000c9b4783b */ /* 0x000f240000000200 */
[C---:B--2---:R-:W-:Y:S08]  /*f960*/  HMMA.16816.F32 R4, R172.reuse, R184, R4 ;  /* 0x000000b8ac04723c */ /* 0x044ff00000001804 */
[C---:B------:R-:W-:Y:S01]  /*f970*/  HMMA.16816.F32 R8, R172.reuse, R186, R8 ;  /* 0x000000baac08723c */ /* 0x040fe20000001808 */
[----:B------:R-:W-:Y:S07]  /*f980*/  LDSM.16.M88.4 R184, [R0] ;  /* 0x0000000000b8783b */ /* 0x000fee0000000200 */
[C---:B---3--:R-:W-:Y:S08]  /*f990*/  HMMA.16816.F32 R12, R172.reuse, R168, R12 ;  /* 0x000000a8ac0c723c */ /* 0x048ff0000000180c */
[C---:B------:R-:W-:Y:S01]  /*f9a0*/  HMMA.16816.F32 R16, R172.reuse, R170, R16 ;  /* 0x000000aaac10723c */ /* 0x040fe20000001810 */
[----:B------:R-:W2:Y:S07]  /*f9b0*/  LDSM.16.M88.4 R168, [R209+0x4000] ;  /* 0x00400000d1a8783b */ /* 0x000eae0000000200 */
[C---:B-1----:R-:W-:Y:S08]  /*f9c0*/  HMMA.16816.F32 R20, R172.reuse, R176, R20 ;  /* 0x000000b0ac14723c */ /* 0x042ff00000001814 */
[C---:B------:R-:W-:Y:S01]  /*f9d0*/  HMMA.16816.F32 R24, R172.reuse, R178, R24 ;  /* 0x000000b2ac18723c */ /* 0x040fe20000001818 */
[----:B------:R-:W1:Y:S07]  /*f9e0*/  LDSM.16.M88.4 R176, [R132] ;  /* 0x0000000084b0783b */ /* 0x000e6e0000000200 */
[C---:B----4-:R-:W-:Y:S08]  /*f9f0*/  HMMA.16816.F32 R28, R172.reuse, R180, R28 ;  /* 0x000000b4ac1c723c */ /* 0x050ff0000000181c */
[----:B------:R-:W-:Y:S01]  /*fa00*/  HMMA.16816.F32 R32, R172, R182, R32 ;  /* 0x000000b6ac20723c */ /* 0x000fe20000001820 */
[----:B------:R-:W3:Y:S05]  /*fa10*/  LDSM.16.M88.4 R172, [R192] ;  /* 0x00000000c0ac783b */ /* 0x000eea0000000200 */
[----:B------:R-:W-:Y:S02]  /*fa20*/  LDSM.16.M88.4 R180, [R211+0x4000] ;  /* 0x00400000d3b4783b */ /* 0x000fe40000000200 */
[C---:B--2---:R-:W-:Y:S08]  /*fa30*/  HMMA.16816.F32 R4, R168.reuse, R184, R4 ;  /* 0x000000b8a804723c */ /* 0x044ff00000001804 */
[C---:B------:R-:W-:Y:S01]  /*fa40*/  HMMA.16816.F32 R8, R168.reuse, R186, R8 ;  /* 0x000000baa808723c */ /* 0x040fe20000001808 */
[----:B------:R-:W2:Y:S07]  /*fa50*/  LDSM.16.M88.4 R184, [R203+0x2000] ;  /* 0x00200000cbb8783b */ /* 0x000eae0000000200 */
[C---:B-1----:R-:W-:Y:S08]  /*fa60*/  HMMA.16816.F32 R12, R168.reuse, R176, R12 ;  /* 0x000000b0a80c723c */ /* 0x042ff0000000180c */
[C---:B------:R-:W-:Y:S01]  /*fa70*/  HMMA.16816.F32 R16, R168.reuse, R178, R16 ;  /* 0x000000b2a810723c */ /* 0x040fe20000001810 */
[----:B------:R-:W1:Y:S07]  /*fa80*/  LDSM.16.M88.4 R176, [R203+0x2800] ;  /* 0x00280000cbb0783b */ /* 0x000e6e0000000200 */
[C---:B------:R-:W-:Y:S08]  /*fa90*/  HMMA.16816.F32 R20, R168.reuse, R188, R20 ;  /* 0x000000bca814723c */ /* 0x040ff00000001814 */
[C---:B------:R-:W-:Y:S01]  /*faa0*/  HMMA.16816.F32 R24, R168.reuse, R190, R24 ;  /* 0x000000bea818723c */ /* 0x040fe20000001818 */
[----:B------:R-:W-:Y:S07]  /*fab0*/  LDSM.16.M88.4 R188, [R202+-0x4000] ;  /* 0xffc00000cabc783b */ /* 0x000fee0000000200 */
[C---:B---3--:R-:W-:Y:S08]  /*fac0*/  HMMA.16816.F32 R28, R168.reuse, R172, R28 ;  /* 0x000000aca81c723c */ /* 0x048ff0000000181c */
[----:B------:R-:W-:Y:S01]  /*fad0*/  HMMA.16816.F32 R32, R168, R174, R32 ;  /* 0x000000aea820723c */ /* 0x000fe20000001820 */
[----:B------:R-:W3:Y:S05]  /*fae0*/  LDSM.16.M88.4 R168, [R203+0x3000] ;  /* 0x00300000cba8783b */ /* 0x000eea0000000200 */
[----:B------:R-:W4:Y:S02]  /*faf0*/  LDSM.16.M88.4 R172, [R203+0x3800] ;  /* 0x00380000cbac783b */ /* 0x000f240000000200 */
[C---:B--2---:R-:W-:Y:S08]  /*fb00*/  HMMA.16816.F32 R4, R180.reuse, R184, R4 ;  /* 0x000000b8b404723c */ /* 0x044ff00000001804 */
[C---:B------:R-:W-:Y:S01]  /*fb10*/  HMMA.16816.F32 R8, R180.reuse, R186, R8 ;  /* 0x000000bab408723c */ /* 0x040fe20000001808 */
[----:B------:R-:W2:Y:S07]  /*fb20*/  LDSM.16.M88.4 R184, [R210+0x4000] ;  /* 0x00400000d2b8783b */ /* 0x000eae0000000200 */
[C---:B-1----:R-:W-:Y:S08]  /*fb30*/  HMMA.16816.F32 R12, R180.reuse, R176, R12 ;  /* 0x000000b0b40c723c */ /* 0x042ff0000000180c */
[C---:B------:R-:W-:Y:S01]  /*fb40*/  HMMA.16816.F32 R16, R180.reuse, R178, R16 ;  /* 0x000000b2b410723c */ /* 0x040fe20000001810 */
[----:B------:R-:W-:Y:S07]  /*fb50*/  LDSM.16.M88.4 R176, [R202+-0x2800] ;  /* 0xffd80000cab0783b */ /* 0x000fee0000000200 */
[C---:B---3--:R-:W-:Y:S08]  /*fb60*/  HMMA.16816.F32 R20, R180.reuse, R168, R20 ;  /* 0x000000a8b414723c */ /* 0x048ff00000001814 */
[C---:B------:R-:W-:Y:S01]  /*fb70*/  HMMA.16816.F32 R24, R180.reuse, R170, R24 ;  /* 0x000000aab418723c */ /* 0x040fe20000001818 */
[----:B------:R-:W1:Y:S07]  /*fb80*/  LDSM.16.M88.4 R168, [R202+-0x3800] ;  /* 0xffc80000caa8783b */ /* 0x000e6e0000000200 */
[C---:B----4-:R-:W-:Y:S08]  /*fb90*/  HMMA.16816.F32 R28, R180.reuse, R172, R28 ;  /* 0x000000acb41c723c */ /* 0x050ff0000000181c */
[----:B------:R-:W-:Y:S01]  /*fba0*/  HMMA.16816.F32 R32, R180, R174, R32 ;  /* 0x000000aeb420723c */ /* 0x000fe20000001820 */
[----:B------:R-:W3:Y:S05]  /*fbb0*/  LDSM.16.M88.4 R172, [R202+-0x3000] ;  /* 0xffd00000caac783b */ /* 0x000eea0000000200 */
[----:B------:R-:W-:Y:S02]  /*fbc0*/  LDSM.16.M88.4 R180, [R208+0x8000] ;  /* 0x00800000d0b4783b */ /* 0x000fe40000000200 */
        /* <DEDUP_REMOVED lines=11> */
[----:B------:R-:W4:Y:S05]  /*fc80*/  LDSM.16.M88.4 R176, [R201+0x5800] ;  /* 0x00580000c9b0783b */ /* 0x000f2a0000000200 */
[----:B------:R-:W-:Y:S02]  /*fc90*/  LDSM.16.M88.4 R184, [R209+0x8000] ;  /* 0x00800000d1b8783b */ /* 0x000fe40000000200 */
[C---:B--2---:R-:W-:Y:S08]  /*fca0*/  HMMA.16816.F32 R4, R180.reuse, R188, R4 ;  /* 0x000000bcb404723c */ /* 0x044ff00000001804 */
[C---:B------:R-:W-:Y:S01]  /*fcb0*/  HMMA.16816.F32 R8, R180.reuse, R190, R8 ;  /* 0x000000beb408723c */ /* 0x040fe20000001808 */
[----:B------:R-:W2:Y:S05]  /*fcc0*/  LDSM.16.M88.4 R188, [R193] ;  /* 0x00000000c1bc783b */ /* 0x000eaa0000000200 */
[----:B------:R-:W5:Y:S02]  /*fcd0*/  LDSM.16.M88.4 R192, [R194] ;  /* 0x00000000c2c0783b */ /* 0x000f640000000200 */
[C---:B-1----:R-:W-:Y:S08]  /*fce0*/  HMMA.16816.F32 R12, R180.reuse, R168, R12 ;  /* 0x000000a8b40c723c */ /* 0x042ff0000000180c */
[C---:B------:R-:W-:Y:S01]  /*fcf0*/  HMMA.16816.F32 R16, R180.reuse, R170, R16 ;  /* 0x000000aab410723c */ /* 0x040fe20000001810 */
[----:B------:R-:W1:Y:S07]  /*fd00*/  LDSM.16.M88.4 R168, [R196] ;  /* 0x00000000c4a8783b */ /* 0x000e6e0000000200 */
[C---:B---3--:R-:W-:Y:S08]  /*fd10*/  HMMA.16816.F32 R20, R180.reuse, R172, R20 ;  /* 0x000000acb414723c */ /* 0x048ff00000001814 */
[C---:B------:R-:W-:Y:S01]  /*fd20*/  HMMA.16816.F32 R24, R180.reuse, R174, R24 ;  /* 0x000000aeb418723c */ /* 0x040fe20000001818 */
[----:B------:R-:W3:Y:S07]  /*fd30*/  LDSM.16.M88.4 R172, [R197] ;  /* 0x00000000c5ac783b */ /* 0x000eee0000000200 */
[C---:B----4-:R-:W-:Y:S08]  /*fd40*/  HMMA.16816.F32 R28, R180.reuse, R176, R28 ;  /* 0x000000b0b41c723c */ /* 0x050ff0000000181c */
[----:B------:R-:W-:Y:S01]  /*fd50*/  HMMA.16816.F32 R32, R180, R178, R32 ;  /* 0x000000b2b420723c */ /* 0x000fe20000001820 */
[----:B------:R-:W-:Y:S05]  /*fd60*/  LDSM.16.M88.4 R176, [R211+0x8000] ;  /* 0x00800000d3b0783b */ /* 0x000fea0000000200 */
[----:B------:R-:W4:Y:S02]  /*fd70*/  LDSM.16.M88.4 R180, [R203+0x4000] ;  /* 0x00400000cbb4783b */ /* 0x000f240000000200 */
[C---:B--2---:R-:W-:Y:S08]  /*fd80*/  HMMA.16816.F32 R4, R184.reuse, R188, R4 ;  /* 0x000000bcb804723c */ /* 0x044ff00000001804 */
[C---:B------:R-:W-:Y:S01]  /*fd90*/  HMMA.16816.F32 R8, R184.reuse, R190, R8 ;  /* 0x000000beb808723c */ /* 0x040fe20000001808 */
[----:B------:R-:W2:Y:S07]  /*fda0*/  LDSM.16.M88.4 R188, [R203+0x4800] ;  /* 0x00480000cbbc783b */ /* 0x000eae0000000200 */
[C---:B-----5:R-:W-:Y:S08]  /*fdb0*/  HMMA.16816.F32 R12, R184.reuse, R192, R12 ;  /* 0x000000c0b80c723c */ /* 0x060ff0000000180c */
[C---:B------:R-:W-:Y:S01]  /*fdc0*/  HMMA.16816.F32 R16, R184.reuse, R194, R16 ;  /* 0x000000c2b810723c */ /* 0x040fe20000001810 */
[----:B------:R-:W5:Y:S07]  /*fdd0*/  LDSM.16.M88.4 R192, [R203+0x5000] ;  /* 0x00500000cbc0783b */ /* 0x000f6e0000000200 */
[C---:B-1----:R-:W-:Y:S08]  /*fde0*/  HMMA.16816.F32 R20, R184.reuse, R168, R20 ;  /* 0x000000a8b814723c */ /* 0x042ff00000001814 */
[C---:B------:R-:W-:Y:S01]  /*fdf0*/  HMMA.16816.F32 R24, R184.reuse, R170, R24 ;  /* 0x000000aab818723c */ /* 0x040fe20000001818 */
[----:B------:R-:W1:Y:S07]  /*fe00*/  LDSM.16.M88.4 R168, [R203+0x5800] ;  /* 0x00580000cba8783b */ /* 0x000e6e0000000200 */
[C---:B---3--:R-:W-:Y:S08]  /*fe10*/  HMMA.16816.F32 R28, R184.reuse, R172, R28 ;  /* 0x000000acb81c723c */ /* 0x048ff0000000181c */
[----:B------:R-:W-:Y:S01]  /*fe20*/  HMMA.16816.F32 R32, R184, R174, R32 ;  /* 0x000000aeb820723c */ /* 0x000fe20000001820 */
[----:B------:R-:W-:Y:S05]  /*fe30*/  LDSM.16.M88.4 R172, [R210+0x8000] ;  /* 0x00800000d2ac783b */ /* 0x000fea0000000200 */
[----:B------:R-:W-:Y:S02]  /*fe40*/  LDSM.16.M88.4 R184, [R202+-0x1800] ;  /* 0xffe80000cab8783b */ /* 0x000fe40000000200 */
[C---:B----4-:R-:W-:Y:S08]  /*fe50*/  HMMA.16816.F32 R4, R176.reuse, R180, R4 ;  /* 0x000000b4b004723c */ /* 0x050ff00000001804 */
[C---:B------:R-:W-:Y:S01]  /*fe60*/  HMMA.16816.F32 R8, R176.reuse, R182, R8 ;  /* 0x000000b6b008723c */ /* 0x040fe20000001808 */
[----:B------:R-:W3:Y:S07]  /*fe70*/  LDSM.16.M88.4 R180, [R202+-0x2000] ;  /* 0xffe00000cab4783b */ /* 0x000eee0000000200 */
[C---:B--2---:R-:W-:Y:S08]  /*fe80*/  HMMA.16816.F32 R12, R176.reuse, R188, R12 ;  /* 0x000000bcb00c723c */ /* 0x044ff0000000180c */
[C---:B------:R-:W-:Y:S01]  /*fe90*/  HMMA.16816.F32 R16, R176.reuse, R190, R16 ;  /* 0x000000beb010723c */ /* 0x040fe20000001810 */
[----:B------:R-:W2:Y:S07]  /*fea0*/  LDSM.16.M88.4 R188, [R202+-0x1000] ;  /* 0xfff00000cabc783b */ /* 0x000eae0000000200 */
[C---:B-----5:R-:W-:Y:S08]  /*feb0*/  HMMA.16816.F32 R20, R176.reuse, R192, R20 ;  /* 0x000000c0b014723c */ /* 0x060ff00000001814 */
[C---:B------:R-:W-:Y:S01]  /*fec0*/  HMMA.16816.F32 R24, R176.reuse, R194, R24 ;  /* 0x000000c2b018723c */ /* 0x040fe20000001818 */
[----:B------:R-:W4:Y:S07]  /*fed0*/  LDSM.16.M88.4 R192, [R202+-0x800] ;  /* 0xfff80000cac0783b */ /* 0x000f2e0000000200 */
[C---:B-1----:R-:W-:Y:S08]  /*fee0*/  HMMA.16816.F32 R28, R176.reuse, R168, R28 ;  /* 0x000000a8b01c723c */ /* 0x042ff0000000181c */
[----:B------:R-:W-:Y:S01]  /*fef0*/  HMMA.16816.F32 R32, R176, R170, R32 ;  /* 0x000000aab020723c */ /* 0x000fe20000001820 */
[----:B------:R-:W-:Y:S05]  /*ff00*/  LDSM.16.M88.4 R168, [R208+0xc000] ;  /* 0x00c00000d0a8783b */ /* 0x000fea0000000200 */
[----:B------:R-:W1:Y:S02]  /*ff10*/  LDSM.16.M88.4 R176, [R201+0x6000] ;  /* 0x00600000c9b0783b */ /* 0x000e640000000200 */
[C---:B---3--:R-:W-:Y:S08]  /*ff20*/  HMMA.16816.F32 R4, R172.reuse, R180, R4 ;  /* 0x000000b4ac04723c */ /* 0x048ff00000001804 */
[C---:B------:R-:W-:Y:S01]  /*ff30*/  HMMA.16816.F32 R8, R172.reuse, R182, R8 ;  /* 0x000000b6ac08723c */ /* 0x040fe20000001808 */
[----:B------:R-:W3:Y:S07]  /*ff40*/  LDSM.16.M88.4 R180, [R201+0x6800] ;  /* 0x00680000c9b4783b */ /* 0x000eee0000000200 */
[C---:B------:R-:W-:Y:S08]  /*ff50*/  HMMA.16816.F32 R12, R172.reuse, R184, R12 ;  /* 0x000000b8ac0c723c */ /* 0x040ff0000000180c */
[C---:B------:R-:W-:Y:S01]  /*ff60*/  HMMA.16816.F32 R16, R172.reuse, R186, R16 ;  /* 0x000000baac10723c */ /* 0x040fe20000001810 */
[----:B------:R-:W5:Y:S07]  /*ff70*/  LDSM.16.M88.4 R184, [R201+0x7000] ;  /* 0x00700000c9b8783b */ /* 0x000f6e0000000200 */
[C---:B--2---:R-:W-:Y:S08]  /*ff80*/  HMMA.16816.F32 R20, R172.reuse, R188, R20 ;  /* 0x000000bcac14723c */ /* 0x044ff00000001814 */
[C---:B------:R-:W-:Y:S01]  /*ff90*/  HMMA.16816.F32 R24, R172.reuse, R190, R24 ;  /* 0x000000beac18723c */ /* 0x040fe20000001818 */
[----:B------:R-:W2:Y:S07]  /*ffa0*/  LDSM.16.M88.4 R188, [R201+0x7800] ;  /* 0x00780000c9bc783b */ /* 0x000eae0000000200 */
[C---:B----4-:R-:W-:Y:S08]  /*ffb0*/  HMMA.16816.F32 R28, R172.reuse, R192, R28 ;  /* 0x000000c0ac1c723c */ /* 0x050ff0000000181c */
[----:B------:R-:W-:Y:S01]  /*ffc0*/  HMMA.16816.F32 R32, R172, R194, R32 ;  /* 0x000000c2ac20723c */ /* 0x000fe20000001820 */
[----:B------:R-:W-:Y:S05]  /*ffd0*/  LDSM.16.M88.4 R192, [R198] ;  /* 0x00000000c6c0783b */ /* 0x000fea0000000200 */
[----:B------:R-:W4:Y:S02]  /*ffe0*/  LDSM.16.M88.4 R172, [R209+0xc000] ;  /* 0x00c00000d1ac783b */ /* 0x000f240000000200 */
[C---:B-1----:R-:W-:Y:S03]  /*fff0*/  HMMA.16816.F32 R4, R168.reuse, R176, R4 ;  /* 0x000000b0a804723c */ /* 0x042fe60000001804 */
[----:B------:R-:W1:Y:S05]  /*10000*/  LDSM.16.M88.4 R196, [R199] ;  /* 0x00000000c7c4783b */ /* 0x000e6a0000000200 */
[C---:B------:R-:W-:Y:S01]  /*10010*/  HMMA.16816.F32 R8, R168.reuse, R178, R8 ;  /* 0x000000b2a808723c */ /* 0x040fe20000001808 */
[----:B------:R-:W1:Y:S07]  /*10020*/  LDSM.16.M88.4 R176, [R212] ;  /* 0x00000000d4b0783b */ /* 0x000e6e0000000200 */
[C---:B---3--:R-:W-:Y:S08]  /*10030*/  HMMA.16816.F32 R12, R168.reuse, R180, R12 ;  /* 0x000000b4a80c723c */ /* 0x048ff0000000180c */
[C---:B------:R-:W-:Y:S01]  /*10040*/  HMMA.16816.F32 R16, R168.reuse, R182, R16 ;  /* 0x000000b6a810723c */ /* 0x040fe20000001810 */
[----:B------:R-:W-:Y:S07]  /*10050*/  LDSM.16.M88.4 R180, [R211+0xc000] ;  /* 0x00c00000d3b4783b */ /* 0x000fee0000000200 */
[C---:B-----5:R-:W-:Y:S08]  /*10060*/  HMMA.16816.F32 R20, R168.reuse, R184, R20 ;  /* 0x000000b8a814723c */ /* 0x060ff00000001814 */
[C---:B------:R-:W-:Y:S01]  /*10070*/  HMMA.16816.F32 R24, R168.reuse, R186, R24 ;  /* 0x000000baa818723c */ /* 0x040fe20000001818 */
[----:B------:R-:W-:Y:S07]  /*10080*/  LDSM.16.M88.4 R184, [R203+0x6000] ;  /* 0x00600000cbb8783b */ /* 0x000fee0000000200 */
[C---:B--2---:R-:W-:Y:S08]  /*10090*/  HMMA.16816.F32 R28, R168.reuse, R188, R28 ;  /* 0x000000bca81c723c */ /* 0x044ff0000000181c */
[----:B------:R-:W-:Y:S01]  /*100a0*/  HMMA.16816.F32 R32, R168, R190, R32 ;  /* 0x000000bea820723c */ /* 0x000fe20000001820 */
[----:B------:R-:W2:Y:S05]  /*100b0*/  LDSM.16.M88.4 R168, [R213] ;  /* 0x00000000d5a8783b */ /* 0x000eaa0000000200 */
[----:B------:R-:W3:Y:S02]  /*100c0*/  LDSM.16.M88.4 R188, [R203+0x6800] ;  /* 0x00680000cbbc783b */ /* 0x000ee40000000200 */
[C---:B----4-:R-:W-:Y:S08]  /*100d0*/  HMMA.16816.F32 R4, R172.reuse, R192, R4 ;  /* 0x000000c0ac04723c */ /* 0x050ff00000001804 */
[C---:B------:R-:W-:Y:S01]  /*100e0*/  HMMA.16816.F32 R8, R172.reuse, R194, R8 ;  /* 0x000000c2ac08723c */ /* 0x040fe20000001808 */
[----:B------:R-:W4:Y:S07]  /*100f0*/  LDSM.16.M88.4 R192, [R203+0x7000] ;  /* 0x00700000cbc0783b */ /* 0x000f2e0000000200 */
[C---:B-1----:R-:W-:Y:S08]  /*10100*/  HMMA.16816.F32 R12, R172.reuse, R196, R12 ;  /* 0x000000c4ac0c723c */ /* 0x042ff0000000180c */
[C---:B------:R-:W-:Y:S01]  /*10110*/  HMMA.16816.F32 R16, R172.reuse, R198, R16 ;  /* 0x000000c6ac10723c */ /* 0x040fe20000001810 */
[----:B------:R-:W1:Y:S07]  /*10120*/  LDSM.16.M88.4 R196, [R203+0x7800] ;  /* 0x00780000cbc4783b */ /* 0x000e6e0000000200 */
[C---:B------:R-:W-:Y:S08]  /*10130*/  HMMA.16816.F32 R20, R172.reuse, R176, R20 ;  /* 0x000000b0ac14723c */ /* 0x040ff00000001814 */
[C---:B------:R-:W-:Y:S01]  /*10140*/  HMMA.16816.F32 R24, R172.reuse, R178, R24 ;  /* 0x000000b2ac18723c */ /* 0x040fe20000001818 */
[----:B------:R-:W-:Y:S07]  /*10150*/  LDSM.16.M88.4 R176, [R202+0x800] ;  /* 0x00080000cab0783b */ /* 0x000fee0000000200 */
[C---:B--2---:R-:W-:Y:S08]  /*10160*/  HMMA.16816.F32 R28, R172.reuse, R168, R28 ;  /* 0x000000a8ac1c723c */ /* 0x044ff0000000181c */
[----:B------:R-:W-:Y:S01]  /*10170*/  HMMA.16816.F32 R32, R172, R170, R32 ;  /* 0x000000aaac20723c */ /* 0x000fe20000001820 */
[----:B------:R-:W-:Y:S05]  /*10180*/  LDSM.16.M88.4 R168, [R210+0xc000] ;  /* 0x00c00000d2a8783b */ /* 0x000fea0000000200 */
[----:B------:R-:W2:Y:S02]  /*10190*/  LDSM.16.M88.4 R172, [R202] ;  /* 0x00000000caac783b */ /* 0x000ea40000000200 */
[C---:B------:R-:W-:Y:S08]  /*101a0*/  HMMA.16816.F32 R4, R180.reuse, R184, R4 ;  /* 0x000000b8b404723c */ /* 0x040ff00000001804 */
[C---:B------:R-:W-:Y:S01]  /*101b0*/  HMMA.16816.F32 R8, R180.reuse, R186, R8 ;  /* 0x000000bab408723c */ /* 0x040fe20000001808 */
[----:B------:R-:W5:Y:S07]  /*101c0*/  LDSM.16.M88.4 R184, [R202+0x1000] ;  /* 0x00100000cab8783b */ /* 0x000f6e0000000200 */
[C---:B---3--:R-:W-:Y:S08]  /*101d0*/  HMMA.16816.F32 R12, R180.reuse, R188, R12 ;  /* 0x000000bcb40c723c */ /* 0x048ff0000000180c */
[C---:B------:R-:W-:Y:S01]  /*101e0*/  HMMA.16816.F32 R16, R180.reuse, R190, R16 ;  /* 0x000000beb410723c */ /* 0x040fe20000001810 */
[----:B------:R-:W3:Y:S01]  /*101f0*/  LDSM.16.M88.4 R188, [R202+0x1800] ;  /* 0x00180000cabc783b */ /* 0x000ee20000000200 */
[----:B------:R-:W-:Y:S04]  /*10200*/  DEPBAR.LE SB0, 0x0 ;  /* 0x000080000000791a */ /* 0x000fe80000000000 */
[----:B------:R-:W-:Y:S02]  /*10210*/  BAR.SYNC.DEFER_BLOCKING 0x0 ;  /* 0x0000000000007b1d */ /* 0x000fe40000010000 */
[C---:B----4-:R-:W-:Y:S08]  /*10220*/  HMMA.16816.F32 R20, R180.reuse, R192, R20 ;  /* 0x000000c0b414723c */ /* 0x050ff00000001814 */
[C---:B------:R-:W-:Y:S08]  /*10230*/  HMMA.16816.F32 R24, R180.reuse, R194, R24 ;  /* 0x000000c2b418723c */ /* 0x040ff00000001818 */
[C---:B-1----:R-:W-:Y:S08]  /*10240*/  HMMA.16816.F32 R28, R180.reuse, R196, R28 ;  /* 0x000000c4b41c723c */ /* 0x042ff0000000181c */
[----:B------:R-:W-:Y:S08]  /*10250*/  HMMA.16816.F32 R32, R180, R198, R32 ;  /* 0x000000c6b420723c */ /* 0x000ff00000001820 */
[C---:B--2---:R-:W-:Y:S08]  /*10260*/  HMMA.16816.F32 R4, R168.reuse, R172, R4 ;  /* 0x000000aca804723c */ /* 0x044ff00000001804 */
[C---:B------:R-:W-:Y:S08]  /*10270*/  HMMA.16816.F32 R8, R168.reuse, R174, R8 ;  /* 0x000000aea808723c */ /* 0x040ff00000001808 */
[C---:B------:R-:W-:Y:S08]  /*10280*/  HMMA.16816.F32 R12, R168.reuse, R176, R12 ;  /* 0x000000b0a80c723c */ /* 0x040ff0000000180c */
[C---:B------:R-:W-:Y:S08]  /*10290*/  HMMA.16816.F32 R16, R168.reuse, R178, R16 ;  /* 0x000000b2a810723c */ /* 0x040ff00000001810 */
[C---:B-----5:R-:W-:Y:S08]  /*102a0*/  HMMA.16816.F32 R20, R168.reuse, R184, R20 ;  /* 0x000000b8a814723c */ /* 0x060ff00000001814 */
        /* <DEDUP_REMOVED lines=9> */
[----:B------:R-:W-:Y:S01]  /*10340*/  SHF.L.U64.HI R173, R223, 0x1, R168 ;  /* 0x00000001dfad7819 */ /* 0x000fe200000102a8 */
[----:B------:R-:W-:Y:S01]  /*10350*/  IMAD.MOV.U32 R217, RZ, RZ, RZ ;  /* 0x000000ffffd97224 */ /* 0x000fe200078e00ff */
[----:B------:R-:W-:Y:S01]  /*10360*/  ISETP.NE.AND P2, PT, R221, 0x1, PT ;  /* 0x00000001dd00780c */ /* 0x000fe20003f45270 */
[----:B------:R-:W-:Y:S01]  /*10370*/  IMAD.SHL.U32 R178, R225, 0x2, RZ ;  /* 0x00000002e1b27824 */ /* 0x000fe200078e00ff */
[----:B------:R-:W-:Y:S01]  /*10380*/  IADD3 R2, R2, -0x40, R229 ;  /* 0xffffffc002027810 */ /* 0x000fe20007ffe0e5 */
[----:B------:R-:W-:Y:S01]  /*10390*/  IMAD.SHL.U32 R177, R223, 0x2, RZ ;  /* 0x00000002dfb17824 */ /* 0x000fe200078e00ff */
[----:B------:R-:W-:Y:S01]  /*103a0*/  SHF.R.S32.HI R221, RZ, 0x1f, R225 ;  /* 0x0000001fffdd7819 */ /* 0x000fe200000114e1 */
        /* <DEDUP_REMOVED lines=31> */
.L_x_2231:
[----:B------:R-:W-:-:S05]  /*105a0*/  BRA.DIV ~URZ, `(.L_x_2123) ;  /* 0x0000a9927f007947 */ /* 0x000fca000b800000 */
[----:B------:R-:W3:Y:S01]  /*105b0*/  SHFL.IDX PT, R0, R170, RZ, 0x181f ;  /* 0x00181fffaa007589 */ /* 0x000ee200000e0000 */
[----:B------:R-:W-:Y:S04]  /*105c0*/  IADD3 R2, -R214, 0x10, RZ ;  /* 0x00000010d6027810 */ /* 0x000fe80007ffe1ff */
[----:B------:R-:W-:Y:S04]  /*105d0*/  LOP3.LUT R2, R2, 0xf, RZ, 0xc0, !PT ;  /* 0x0000000f02027812 */ /* 0x000fe800078ec0ff */
[----:B---3--:R-:W-:Y:S04]  /*105e0*/  IADD3 R168, P1, P0, R2, R0, R175 ;  /* 0x0000000002a87210 */ /* 0x008fe8000783e0af */
[----:B--2---:R-:W-:Y:S02]  /*105f0*/  IADD3.X R169, RZ, R132, R171, P1, P0 ;  /* 0x00000084ffa97210 */ /* 0x004fe40000fe04ab */
[----:B------:R-:W-:Y:S11]  /*10600*/  ISETP.NE.U32.AND P0, PT, R214, RZ, PT ;  /* 0x000000ffd600720c */ /* 0x000ff60003f05070 */
[----:B------:R-:W-:Y:S02]  /*10610*/  @!UPT UIADD3 URZ, URZ, URZ, URZ ;  /* 0x0000003f3f3ff290 */ /* 0x000fe4000fffe03f */
[----:B------:R-:W-:Y:S01]  /*10620*/  @!PT LDS RZ, [RZ] ;  /* 0x00000000fffff984 */ /* 0x000fe20000000800 */
[----:B------:R-:W-:Y:S01]  /*10630*/  @!PT LDS RZ, [RZ] ;  /* 0x00000000fffff984 */ /* 0x000fe20000000800 */
[----:B------:R2:W-:Y:S01]  /*10640*/  LDGSTS.E.BYPASS.LTC128B.128.ZFILL [R215+0x8100], [R168.64], P0 ;  /* 0x08100000a8d77fae */ /* 0x0005e20008141d46 */
[----:B------:R-:W-:Y:S05]  /*10650*/  IADD3 R2, P0, R0, R176, RZ ;  /* 0x000000b000027210 */ /* 0x000fea0007f1e0ff */
[----:B------:R-:W-:Y:S05]  /*10660*/  IMAD.X R3, R132, 0x1, R172, P0 ;  /* 0x0000000184037824 */ /* 0x000fea00000e06ac */
[----:B------:R3:W-:Y:S02]  /*10670*/  LDGSTS.E.BYPASS.LTC128B.128 [R215+0xa100], [R2.64], !P5 ;  /* 0x0a10000002d77fae */ /* 0x0007e4000e901d46 */
[----:B---3--:R-:W-:Y:S05]  /*10680*/  IADD3 R2, P0, R0, R177, RZ ;  /* 0x000000b100027210 */ /* 0x008fea0007f1e0ff */
[----:B------:R-:W-:Y:S05]  /*10690*/  IMAD.X R3, R132, 0x1, R173, P0 ;  /* 0x0000000184037824 */ /* 0x000fea00000e06ad */
[----:B------:R3:W-:Y:S02]  /*106a0*/  LDGSTS.E.BYPASS.LTC128B.128 [R215+0xc100], [R2.64], !P4 ;  /* 0x0c10000002d77fae */ /* 0x0007e4000e101d46 */
[----:B---3--:R-:W-:Y:S02]  /*106b0*/  IADD3 R2, P0, R0, R178, RZ ;  /* 0x000000b200027210 */ /* 0x008fe40007f1e0ff */
[----:B------:R2:W3:Y:S03]  /*106c0*/  SHFL.IDX PT, R0, R170, 0x1, 0x181f ;  /* 0x00381f00aa007f89 */ /* 0x0004e600000e0000 */
[----:B------:R-:W-:Y:S02]  /*106d0*/  IMAD.X R3, R132, 0x1, R174, P0 ;  /* 0x0000000184037824 */ /* 0x000fe400000e06ae */
[----:B------:R2:W4:Y:S04]  /*106e0*/  SHFL.IDX PT, R132, R133, 0x1, 0x181f ;  /* 0x00381f0085847f89 */ /* 0x00052800000e0000 */
[----:B------:R2:W-:Y:S02]  /*106f0*/  LDGSTS.E.BYPASS.LTC128B.128 [R215+0xe100], [R2.64], !P3 ;  /* 0x0e10000002d77fae */ /* 0x0005e4000d901d46 */
.L_x_2232:
[C---:B--2---:R-:W-:Y:S02]  /*10700*/  IADD3 R2, -R214.reuse, 0x10, RZ ;  /* 0x00000010d6027810 */ /* 0x044fe40007ffe1ff */
[----:B------:R-:W-:Y:S02]  /*10710*/  ISETP.NE.U32.AND P0, PT, R214, RZ, PT ;  /* 0x000000ffd600720c */ /* 0x000fe40003f05070 */
[----:B------:R-:W-:Y:S04]  /*10720*/  LOP3.LUT R2, R2, 0xf, RZ, 0xc0, !PT ;  /* 0x0000000f02027812 */ /* 0x000fe800078ec0ff */
[----:B---3--:R-:W-:Y:S04]  /*10730*/  IADD3 R2, P2, P1, R2, R0, R175 ;  /* 0x0000000002027210 */ /* 0x008fe8000795e0af */
[----:B----4-:R-:W-:Y:S05]  /*10740*/  IADD3.X R3, RZ, R132, R171, P2, P1 ;  /* 0x00000084ff037210 */ /* 0x010fea00017e24ab */
[----:B------:R-:W-:Y:S01]  /*10750*/  @!PT LDS RZ, [RZ] ;  /* 0x00000000fffff984 */ /* 0x000fe20000000800 */
[----:B------:R-:W-:Y:S01]  /*10760*/  @!PT LDS RZ, [RZ] ;  /* 0x00000000fffff984 */ /* 0x000fe20000000800 */
[----:B------:R-:W-:Y:S01]  /*10770*/  @!PT LDS RZ, [RZ] ;  /* 0x00000000fffff984 */ /* 0x000fe20000000800 */
[----:B------:R2:W-:Y:S01]  /*10780*/  LDGSTS.E.BYPASS.LTC128B.128.ZFILL [R215+0x9100], [R2.64], P0 ;  /* 0x0910000002d77fae */ /* 0x0005e20008141d46 */
[----:B------:R-:W-:Y:S05]  /*10790*/  IADD3 R170, P0, R0, R176, RZ ;  /* 0x000000b000aa7210 */ /* 0x000fea0007f1e0ff */
        /* <DEDUP_REMOVED lines=8> */
.L_x_2121:
[----:B------:R-:W-:Y:S05]  /*10820*/  BSYNC B0 ;  /* 0x0000000000007941 */ /* 0x000fea0003800000 */
.L_x_2120:
[----:B---3--:R-:W-:Y:S01]  /*10830*/  LOP3.LUT R168, RZ, c[0x0][0x324], RZ, 0x33, !PT ;  /* 0x0000c900ffa87a12 */ /* 0x008fe200078e33ff */
[----:B------:R-:W-:Y:S01]  /*10840*/  IMAD.MOV.U32 R0, RZ, RZ, c[0x0][0x2c4] ;  /* 0x0000b100ff007624 */ /* 0x000fe200078e00ff */
[----:B------:R-:W0:Y:S01]  /*10850*/  LDGDEPBAR ;  /* 0x00000000000079af */ /* 0x000e220000000000 */
[----:B------:R-:W-:Y:S02]  /*10860*/  IMAD.IADD R132, R243, 0x1, R242 ;  /* 0x00000001f3847824 */ /* 0x000fe400078e02f2 */
[----:B-1----:R-:W-:Y:S01]  /*10870*/  IMAD.SHL.U32 R133, R216, 0x40, RZ ;  /* 0x00000040d8857824 */ /* 0x002fe200078e00ff */
[----:B------:R-:W-:Y:S11]  /*10880*/  ISETP.NE.AND P0, PT, R0, 0x1, PT ;  /* 0x000000010000780c */ /* 0x000ff60003f05270 */
[----:B------:R-:W-:Y:S02]  /*10890*/  @!UPT UIADD3 URZ, URZ, URZ, URZ ;  /* 0x0000003f3f3ff290 */ /* 0x000fe4000fffe03f */
[----:B------:R-:W-:Y:S05]  /*108a0*/  @P0 IMAD.HI.U32 R0, R132, c[0x0][0x2c8], RZ ;  /* 0x0000b20084000a27 */ /* 0x000fea00078e00ff */
[----:B------:R-:W-:Y:S02]  /*108b0*/  @P0 SHF.R.U32.HI R132, RZ, c[0x0][0x2cc], R0 ;  /* 0x0000b300ff840a19 */ /* 0x000fe40000011600 */
[----:B------:R-:W-:Y:S04]  /*108c0*/  IADD3 R0, -R231, 0x1, -R133 ;  /* 0x00000001e7007810 */ /* 0x000fe80007ffe985 */
[----:B------:R-:W-:Y:S04]  /*108d0*/  IADD3 R0, -R228, R0, R227 ;  /* 0x00000000e4007210 */ /* 0x000fe80007ffe1e3 */
[----:B------:R-:W-:Y:S01]  /*108e0*/  IADD3 R169, R0, c[0x0][0x328], RZ ;  /* 0x0000ca0000a97a10 */ /* 0x000fe20007ffe0ff */
[----:B------:R-:W-:-:S05]  /*108f0*/  BRA.DIV ~URZ, `(.L_x_2124) ;  /* 0x0000a8927f007947 */ /* 0x000fca000b800000 */
[----:B------:R1:W2:Y:S02]  /*10900*/  SHFL.IDX PT, R3, R132, RZ, 0x1c1f ;  /* 0x001c1fff84037589 */ /* 0x0002a400000e0000 */
.L_x_2233:
[----:B------:R-:W-:Y:S02]  /*10910*/  IMAD.MOV.U32 R2, RZ, RZ, c[0x0][0x32c] ;  /* 0x0000cb00ff027624 */ /* 0x000fe400078e00ff */
[----:B------:R-:W-:Y:S03]  /*10920*/  IMAD.IADD R168, R168, 0x1, R0 ;  /* 0x00000001a8a87824 */ /* 0x000fe600078e0200 */
[----:B------:R-:W-:Y:S02]  /*10930*/  ISETP.GE.AND P0, PT, R2, 0x1, PT ;  /* 0x000000010200780c */ /* 0x000fe40003f06270 */
[-C--:B--2---:R-:W-:Y:S02]  /*10940*/  IADD3 R2, R169, R3.reuse, RZ ;  /* 0x00000003a9027210 */ /* 0x084fe40007ffe0ff */
[----:B------:R-:W-:Y:S09]  /*10950*/  IADD3 R0, R168, R3, RZ ;  /* 0x00000003a8007210 */ /* 0x000ff20007ffe0ff */
        /* <DEDUP_REMOVED lines=14> */
.L_x_2127:
[----:B------:R-:W-:Y:S04]  /*10a40*/  MOV R170, 0x1 ;  /* 0x0000000100aa7802 */ /* 0x000fe80000000f00 */
[----:B------:R-:W-:Y:S11]  /*10a50*/  ISETP.NE.AND P0, PT, R170, c[0x0][0x32c], PT ;  /* 0x0000cb00aa007a0c */ /* 0x000ff60003f05270 */
[----:B------:R-:W-:Y:S02]  /*10a60*/  @!UPT UIADD3 URZ, URZ, URZ, URZ ;  /* 0x0000003f3f3ff290 */ /* 0x000fe4000fffe03f */
[----:B------:R-:W-:Y:S05]  /*10a70*/  @P0 IMAD.HI.U32 R170, R3, c[0x0][0x330], RZ ;  /* 0x0000cc0003aa0a27 */ /* 0x000fea00078e00ff */
[----:B------:R-:W-:Y:S02]  /*10a80*/  @P0 SHF.R.U32.HI R3, RZ, c[0x0][0x334], R170 ;  /* 0x0000cd00ff030a19 */ /* 0x000fe400000116aa */
.L_x_2128:
[----:B------:R-:W-:Y:S05]  /*10a90*/  BSYNC B0 ;  /* 0x0000000000007941 */ /* 0x000fea0003800000 */
.L_x_2126:
[----:B------:R-:W-:Y:S04]  /*10aa0*/  IMAD R3, R3, c[0x0][0x32c], -R133 ;  /* 0x0000cb0003037a24 */ /* 0x000fe800078e0a85 */
[----:B------:R-:W-:Y:S05]  /*10ab0*/  IMAD.IADD R3, R3, 0x1, -R231 ;  /* 0x0000000103037824 */ /* 0x000fea00078e0ae7 */
[----:B------:R-:W-:Y:S02]  /*10ac0*/  IMNMX R0, R0, R3, !PT ;  /* 0x0000000300007217 */ /* 0x000fe40007800200 */
[----:B------:R-:W-:Y:S04]  /*10ad0*/  IADD3 R3, R3, c[0x0][0x32c], RZ ;  /* 0x0000cb0003037a10 */ /* 0x000fe80007ffe0ff */
[----:B------:R-:W-:Y:S02]  /*10ae0*/  IMNMX R2, R2, R3, PT ;  /* 0x0000000302027217 */ /* 0x000fe40003800200 */
.L_x_2125:
        /* <DEDUP_REMOVED lines=51> */
.L_x_2234:
        /* <DEDUP_REMOVED lines=19> */
.L_x_2132:
[----:B------:R-:W-:Y:S04]  /*10f50*/  MOV R4, 0x1 ;  /* 0x0000000100047802 */ /* 0x000fe80000000f00 */
[----:B------:R-:W-:Y:S11]  /*10f60*/  ISETP.NE.AND P0, PT, R4, c[0x0][0x32c], PT ;  /* 0x0000cb0004007a0c */ /* 0x000ff60003f05270 */
[----:B------:R-:W-:Y:S02]  /*10f70*/  @!UPT UIADD3 URZ, URZ, URZ, URZ ;  /* 0x0000003f3f3ff290 */ /* 0x000fe4000fffe03f */
[----:B------:R-:W-:Y:S05]  /*10f80*/  @P0 IMAD.HI.U32 R4, R3, c[0x0][0x330], RZ ;  /* 0x0000cc0003040a27 */ /* 0x000fea00078e00ff */
[----:B------:R-:W-:Y:S02]  /*10f90*/  @P0 SHF.R.U32.HI R3, RZ, c[0x0][0x334], R4 ;  /* 0x0000cd00ff030a19 */ /* 0x000fe40000011604 */
.L_x_2133:
[----:B------:R-:W-:Y:S05]  /*10fa0*/  BSYNC B0 ;  /* 0x0000000000007941 */ /* 0x000fea0003800000 */
.L_x_2131:
[----:B------:R-:W-:Y:S04]  /*10fb0*/  IMAD R133, R3, c[0x0][0x32c], -R133 ;  /* 0x0000cb0003857a24 */ /* 0x000fe800078e0a85 */
[----:B------:R-:W-:Y:S05]  /*10fc0*/  IMAD.IADD R3, R133, 0x1, -R231 ;  /* 0x0000000185037824 */ /* 0x000fea00078e0ae7 */
[----:B------:R-:W-:Y:S02]  /*10fd0*/  IMNMX R0, R0, R3, !PT ;  /* 0x0000000300007217 */ /* 0x000fe40007800200 */
[----:B------:R-:W-:Y:S04]  /*10fe0*/  IADD3 R3, R3, c[0x0][0x32c], RZ ;  /* 0x0000cb0003037a10 */ /* 0x000fe80007ffe0ff */
[----:B------:R-:W-:Y:S02]  /*10ff0*/  IMNMX R2, R2, R3, PT ;  /* 0x0000000302027217 */ /* 0x000fe40003800200 */
.L_x_2130:
        /* <DEDUP_REMOVED lines=82> */
.L_x_2235:
[----:B-12---:R-:W-:Y:S01]  /*11520*/  FMNMX.FTZ R132, R132, R0, !PT ;  /* 0x0000000084847209 */ /* 0x006fe20007810000 */
[----:B------:R-:W-:-:S05]  /*11530*/  BRA.DIV ~URZ, `(.L_x_2135) ;  /* 0x00009d727f007947 */ /* 0x000fca000b800000 */
[----:B------:R-:W1:Y:S02]  /*11540*/  SHFL.BFLY PT, R0, R132, 0x1, 0x1f ;  /* 0x0c201f0084007f89 */ /* 0x000e6400000e0000 */
[----:B-1----:R-:W-:Y:S02]  /*11550*/  FMNMX.FTZ R133, R132, R0, !PT ;  /* 0x0000000084857209 */ /* 0x002fe40007810000 */
[----:B------:R-:W1:Y:S02]  /*11560*/  SHFL.BFLY PT, R0, R4, 0x2, 0x1f ;  /* 0x0c401f0004007f89 */ /* 0x000e6400000e0000 */
[----:B-1----:R-:W-:Y:S05]  /*11570*/  FMNMX.FTZ R4, R4, R0, !PT ;  /* 0x0000000004047209 */ /* 0x002fea0007810000 */
[----:B------:R1:W2:Y:S02]  /*11580*/  SHFL.BFLY PT, R0, R4, 0x1, 0x1f ;  /* 0x0c201f0004007f89 */ /* 0x0002a400000e0000 */
.L_x_2236:
        /* <DEDUP_REMOVED lines=29> */
[----:B------:R-:W1:Y:S02]  /*11760*/  MUFU.EX2 R23, R23 ;  /* 0x0000001700177308 */ /* 0x000e640000000800 */
[----:B-1----:R-:W-:Y:S01]  /*11770*/  F2FP.PACK_AB R170, R23, R22 ;  /* 0x0000001617aa723e */ /* 0x002fe200000000ff */
        /* <DEDUP_REMOVED lines=13> */
[--C-:B------:R-:W-:Y:S02]  /*11850*/  FFMA.FTZ R16, R16, c[0x0][0x2d0], -R4.reuse ;  /* 0x0000b40010107a23 */ /* 0x100fe40000010804 */
[--C-:B------:R-:W-:Y:S02]  /*11860*/  FFMA.FTZ R190, R7, c[0x0][0x2d0], -R4.reuse ;  /* 0x0000b40007be7a23 */ /* 0x100fe40000010804 */
[--C-:B------:R-:W-:Y:S02]  /*11870*/  FFMA.FTZ R18, R24, c[0x0][0x2d0], -R4.reuse ;  /* 0x0000b40018127a23 */ /* 0x100fe40000010804 */
[--C-:B------:R-:W-:Y:S01]  /*11880*/  FFMA.FTZ R132, R21, c[0x0][0x2d0], -R4.reuse ;  /* 0x0000b40015847a23 */ /* 0x100fe20000010804 */
        /* <DEDUP_REMOVED lines=332> */
[----:B------:R-:W-:Y:S01]  /*12d50*/  FADD.FTZ R2, R172, R0 ;  /* 0x00000000ac027221 */ /* 0x000fe20000010000 */
[----:B------:R-:W-:Y:S03]  /*12d60*/  IADD3 R0, R216, -0x1, RZ ;  /* 0xffffffffd8007810 */ /* 0x000fe60007ffe0ff */
[C---:B------:R-:W-:Y:S01]  /*12d70*/  HMMA.16816.F32 R64, R136.reuse, R146, R64 ;  /* 0x000000928840723c */ /* 0x040fe20000001840 */
[----:B------:R-:W2:Y:S03]  /*12d80*/  LDSM.16.MT88.4 R144, [R207+0x5000] ;  /* 0x00500000cf90783b */ /* 0x000ea60000004200 */
[----:B------:R-:W-:Y:S01]  /*12d90*/  FADD.FTZ R220, R132, R2 ;  /* 0x0000000284dc7221 */ /* 0x000fe20000010000 */
[----:B------:R-:W-:Y:S03]  /*12da0*/  MOV R216, R0 ;  /* 0x0000000000d87202 */ /* 0x000fe60000000f00 */
        /* <DEDUP_REMOVED lines=68> */
[----:B------:R-:W-:Y:S07]  /*131f0*/  @!UPT UIADD3 URZ, URZ, URZ, URZ ;  /* 0x0000003f3f3ff290 */ /* 0x000fee000fffe03f */
[----:B------:R-:W-:-:S11]  /*13200*/  @P0 BRA `(.L_x_2136) ;  /* 0xffffbdc000000947 */ /* 0x000fd6000383ffff */
.L_x_2118:
[----:B------:R-:W-:Y:S05]  /*13210*/  BRA.DIV ~URZ, `(.L_x_2137) ;  /* 0x000081727f007947 */ /* 0x000fea000b800000 */
[----:B------:R1:W2:Y:S02]  /*13220*/  SHFL.BFLY PT, R0, R222, 0x2, 0x1f ;  /* 0x0c401f00de007f89 */ /* 0x0002a400000e0000 */
.L_x_2237:
[----:B--2---:R-:W-:Y:S01]  /*13230*/  FADD.FTZ R4, R0, R222 ;  /* 0x000000de00047221 */ /* 0x004fe20000010000 */
[----:B------:R-:W-:Y:S05]  /*13240*/  BRA.DIV ~URZ, `(.L_x_2138) ;  /* 0x000081927f007947 */ /* 0x000fea000b800000 */
[----:B------:R-:W2:Y:S02]  /*13250*/  SHFL.BFLY PT, R0, R220, 0x2, 0x1f ;  /* 0x0c401f00dc007f89 */ /* 0x000ea400000e0000 */
[----:B--2---:R-:W-:-:S02]  /*13260*/  FADD.FTZ R5, R0, R220 ;  /* 0x000000dc00057221 */ /* 0x004fc40000010000 */
[----:B------:R-:W2:Y:S04]  /*13270*/  SHFL.BFLY PT, R0, R4, 0x1, 0x1f ;  /* 0x0c201f0004007f89 */ /* 0x000ea800000e0000 */
[----:B------:R3:W4:Y:S01]  /*13280*/  SHFL.BFLY PT, R3, R5, 0x1, 0x1f ;  /* 0x0c201f0005037f89 */ /* 0x00072200000e0000 */
[----:B--2---:R-:W-:-:S05]  /*13290*/  FADD.FTZ R4, R4, R0 ;  /* 0x0000000004047221 */ /* 0x004fca0000010000 */
.L_x_2238:
        /* <DEDUP_REMOVED lines=148> */
.L_x_2047:
        /* <DEDUP_REMOVED lines=16> */
[----:B---3--:R-:W-:-:S06]  /*13ce0*/  IADD3 R248, R3, c[0x0][0xc], R2 ;  /* 0x0000030003f87a10 */ /* 0x008fcc0007ffe002 */
.L_x_2140:
[----:B------:R-:W-:Y:S05]  /*13cf0*/  BSYNC B0 ;  /* 0x0000000000007941 */ /* 0x000fea0003800000 */
.L_x_2139:
[----:B------:R-:W-:Y:S01]  /*13d00*/  PRMT R0, R0, 0x9910, RZ ;  /* 0x0000991000007816 */ /* 0x000fe200000000ff */
[----:B------:R-:W-:Y:S01]  /*13d10*/  BSSY B1, `(.L_x_2141) ;  /* 0x000045e000017945 */ /* 0x000fe20003800000 */
[----:B------:R-:W-:Y:S02]  /*13d20*/  IMAD.MOV.U32 R110, RZ, RZ, R248 ;  /* 0x000000ffff6e7224 */ /* 0x000fe400078e00f8 */
[----:B------:R-:W-:-:S13]  /*13d30*/  ISETP.NE.AND P0, PT, R0, RZ, PT ;  /* 0x000000ff0000720c */ /* 0x000fda0003f05270 */
[----:B------:R-:W-:Y:S05]  /*13d40*/  @!P0 BRA `(.L_x_2142) ;  /* 0x000037d000008947 */ /* 0x000fea0003800000 */
[----:B------:R-:W2:Y:S04]  /*13d50*/  LDL R10, [R1+0x4] ;  /* 0x00000400010a7983 */ /* 0x000ea80000100800 */
[----:B------:R-:W4:Y:S04]  /*13d60*/  LDL R9, [R1+0x8] ;  /* 0x0000080001097983 */ /* 0x000f280000100800 */
[----:B---3--:R-:W3:Y:S04]  /*13d70*/  LDL R8, [R1+0x10] ;  /* 0x0000100001087983 */ /* 0x008ee80000100800 */
[----:B------:R-:W3:Y:S04]  /*13d80*/  LDL R7, [R1+0xc] ;  /* 0x00000c0001077983 */ /* 0x000ee80000100800 */
[----:B------:R-:W3:Y:S04]  /*13d90*/  LDL R6, [R1+0x20] ;  /* 0x0000200001067983 */ /* 0x000ee80000100800 */
[----:B------:R-:W3:Y:S04]  /*13da0*/  LDL R5, [R1+0x18] ;  /* 0x0000180001057983 */ /* 0x000ee80000100800 */
[----:B------:R-:W3:Y:S04]  /*13db0*/  LDL R4, [R1+0x1c] ;  /* 0x00001c0001047983 */ /* 0x000ee80000100800 */
[----:B------:R-:W3:Y:S01]  /*13dc0*/  LDL R3, [R1+0x14] ;  /* 0x0000140001037983 */ /* 0x000ee20000100800 */
[----:B------:R-:W-:Y:S01]  /*13dd0*/  WARPSYNC 0xffffffff ;  /* 0xffffffff00007948 */ /* 0x000fe20003800000 */
[----:B------:R-:W-:Y:S01]  /*13de0*/  F2FP.PACK_AB R2, R23, R22 ;  /* 0x000000161702723e */ /* 0x000fe200000000ff */
[----:B-1----:R-:W-:Y:S01]  /*13df0*/  IMAD.MOV.U32 R14, RZ, RZ, c[0x0][0x388] ;  /* 0x0000e200ff0e7624 */ /* 0x002fe200078e00ff */
[----:B------:R-:W-:Y:S01]  /*13e00*/  BAR.SYNC.DEFER_BLOCKING 0x1, 0x100 ;  /* 0x0044000000007b1d */ /* 0x000fe20000010000 */
[----:B------:R-:W-:-:S02]  /*13e10*/  F2FP.PACK_AB R0, R29, R28 ;  /* 0x0000001c1d00723e */ /* 0x000fc400000000ff */
[----:B------:R-:W-:Y:S02]  /*13e20*/  ISETP.NE.U32.AND P0, PT, RZ, c[0x0][0x508], PT ;  /* 0x00014200ff007a0c */ /* 0x000fe40003f05070 */
[----:B------:R-:W-:Y:S02]  /*13e30*/  ISETP.NE.U32.AND P2, PT, RZ, c[0x0][0x500], PT ;  /* 0x00014000ff007a0c */ /* 0x000fe40003f45070 */
[----:B------:R-:W-:Y:S02]  /*13e40*/  ISETP.NE.AND.EX P1, PT, RZ, c[0x0][0x50c], PT, P0 ;  /* 0x00014300ff007a0c */ /* 0x000fe40003f25300 */
[----:B------:R-:W-:Y:S01]  /*13e50*/  ISETP.NE.AND.EX P2, PT, RZ, c[0x0][0x504], PT, P2 ;  /* 0x00014100ff007a0c */ /* 0x000fe20003f45320 */
[----:B--2---:R1:W-:Y:S04]  /*13e60*/  STS [R10], R2 ;  /* 0x000000020a007388 */ /* 0x0043e80000000800 */
[----:B------:R2:W-:Y:S01]  /*13e70*/  STS [R10+0x400], R0 ;  /* 0x000400000a007388 */ /* 0x0005e20000000800 */
[----:B-1----:R-:W-:-:S02]  /*13e80*/  F2FP.PACK_AB R2, R25, R24 ;  /* 0x000000181902723e */ /* 0x002fc400000000ff */
[----:B--2---:R-:W-:-:S03]  /*13e90*/  F2FP.PACK_AB R0, R129, R128 ;  /* 0x000000808100723e */ /* 0x004fc600000000ff */
[----:B----4-:R1:W-:Y:S04]  /*13ea0*/  STS [R9], R2 ;  /* 0x0000000209007388 */ /* 0x0103e80000000800 */
[----:B------:R2:W-:Y:S01]  /*13eb0*/  STS [R9+0x400], R0 ;  /* 0x0004000009007388 */ /* 0x0005e20000000800 */
[----:B-1----:R-:W-:Y:S02]  /*13ec0*/  F2FP.PACK_AB R2, R27, R26 ;  /* 0x0000001a1b02723e */ /* 0x002fe400000000ff */
[----:B--2---:R-:W-:-:S03]  /*13ed0*/  F2FP.PACK_AB R0, R117, R116 ;  /* 0x000000747500723e */ /* 0x004fc600000000ff */
[----:B---3--:R1:W-:Y:S04]  /*13ee0*/  STS [R8], R2 ;  /* 0x0000000208007388 */ /* 0x0083e80000000800 */
        /* <DEDUP_REMOVED lines=115> */
[----:B------:R-:W-:Y:S01]  /*14620*/  STS [R3+0xc000], R2 ;  /* 0x00c0000203007388 */ /* 0x000fe20000000800 */
[----:B------:R-:W-:-:S03]  /*14630*/  IMAD.MOV.U32 R4, RZ, RZ, 0x4 ;  /* 0x00000004ff047424 */ /* 0x000fc600078e00ff */
[----:B------:R1:W-:Y:S02]  /*14640*/  STS [R3+0xc400], R0 ;  /* 0x00c4000003007388 */ /* 0x0003e40000000800 */
[----:B-1----:R-:W-:Y:S02]  /*14650*/  @P1 IMAD.WIDE R2, R251, R4, c[0x0][0x508] ;  /* 0x00014200fb021625 */ /* 0x002fe400078e0204 */
[----:B------:R-:W-:Y:S02]  /*14660*/  BAR.SYNC.DEFER_BLOCKING 0x1, 0x100 ;  /* 0x0044000000007b1d */ /* 0x000fe40000010000 */
[----:B------:R-:W-:-:S04]  /*14670*/  IMAD.MOV.U32 R0, RZ, RZ, RZ ;  /* 0x000000ffff007224 */ /* 0x000fc800078e00ff */
[----:B------:R1:W5:Y:S02]  /*14680*/  @P1 LDG.E R14, [R2.64] ;  /* 0x00000006020e1981 */ /* 0x000364000c1e1900 */
[----:B-1----:R-:W-:-:S05]  /*14690*/  IMAD.WIDE R2, R251, R4, c[0x0][0x500] ;  /* 0x00014000fb027625 */ /* 0x002fca00078e0204 */
        /* <DEDUP_REMOVED lines=8> */
.L_x_2143:
[----:B------:R-:W2:Y:S01]  /*14720*/  LDL R9, [R1+0x24] ;  /* 0x0000240001097983 */ /* 0x000ea20000100800 */
[----:B------:R-:W-:Y:S01]  /*14730*/  IMAD.MOV.U32 R15, RZ, RZ, 0x368 ;  /* 0x00000368ff0f7424 */ /* 0x000fe200078e00ff */
[----:B------:R-:W-:Y:S02]  /*14740*/  ISETP.GT.AND P2, PT, R5, 0x1, PT ;  /* 0x000000010500780c */ /* 0x000fe40003f44270 */
[----:B------:R-:W3:Y:S01]  /*14750*/  LDL R114, [R1+0x2c] ;  /* 0x00002c0001727983 */ /* 0x000ee20000100800 */
[----:B------:R-:W-:-:S02]  /*14760*/  ISETP.NE.U32.AND P0, PT, RZ, c[0x0][0x500], PT ;  /* 0x00014000ff007a0c */ /* 0x000fc40003f05070 */
[----:B------:R-:W-:Y:S02]  /*14770*/  SEL R15, R15, 0x328, P2 ;  /* 0x000003280f0f7807 */ /* 0x000fe40001000000 */
[----:B------:R-:W-:Y:S02]  /*14780*/  ISETP.NE.AND.EX P0, PT, RZ, c[0x0][0x504], PT, P0 ;  /* 0x00014100ff007a0c */ /* 0x000fe40003f05300 */
[----:B------:R-:W4:Y:S01]  /*14790*/  LDC.64 R4, c[0x0][R15+0x170] ;  /* 0x00005c000f047b82 */ /* 0x000f220000000a00 */
[----:B-1----:R-:W-:Y:S02]  /*147a0*/  SHF.R.S32.HI R2, RZ, 0x1f, R251 ;  /* 0x0000001fff027819 */ /* 0x002fe400000114fb */
[----:B------:R-:W-:Y:S02]  /*147b0*/  SEL R8, R251, RZ, !P0 ;  /* 0x000000fffb087207 */ /* 0x000fe40004000000 */
[----:B------:R-:W-:Y:S02]  /*147c0*/  SEL R3, R2, RZ, !P0 ;  /* 0x000000ff02037207 */ /* 0x000fe40004000000 */
[----:B------:R-:W-:Y:S01]  /*147d0*/  LOP3.LUT R11, R250, 0xffff, RZ, 0xc0, !PT ;  /* 0x0000fffffa0b7812 */ /* 0x000fe200078ec0ff */
[----:B------:R-:W1:Y:S01]  /*147e0*/  LDC.64 R12, c[0x0][R15+0x168] ;  /* 0x00005a000f0c7b82 */ /* 0x000e620000000a00 */
[----:B-----5:R-:W-:-:S07]  /*147f0*/  SHF.R.S32.HI R10, RZ, 0x1f, R0 ;  /* 0x0000001fff0a7819 */ /* 0x020fce0000011400 */
[----:B------:R-:W2:Y:S01]  /*14800*/  LDC.64 R16, c[0x0][R15+0x178] ;  /* 0x00005e000f107b82 */ /* 0x000ea20000000a00 */
[----:B----4-:R-:W-:-:S04]  /*14810*/  IMAD R2, R5, R8, RZ ;  /* 0x0000000805027224 */ /* 0x010fc800078e02ff */
[C---:B------:R-:W-:Y:S02]  /*14820*/  IMAD R7, R4.reuse, R3, R2 ;  /* 0x0000000304077224 */ /* 0x040fe400078e0202 */
[----:B------:R-:W-:-:S04]  /*14830*/  IMAD.WIDE.U32 R2, R4, R8, RZ ;  /* 0x0000000804027225 */ /* 0x000fc800078e00ff */
[----:B-1----:R-:W-:-:S04]  /*14840*/  IMAD.WIDE.U32 R4, R12, R11, RZ ;  /* 0x0000000b0c047225 */ /* 0x002fc800078e00ff */
[----:B------:R-:W-:Y:S01]  /*14850*/  IMAD R6, R13, R11, RZ ;  /* 0x0000000b0d067224 */ /* 0x000fe200078e02ff */
[----:B------:R-:W-:Y:S01]  /*14860*/  IADD3 R12, P1, P0, R2, R4, R0 ;  /* 0x00000004020c7210 */ /* 0x000fe2000783e000 */
[----:B------:R-:W-:Y:S02]  /*14870*/  IMAD.MOV.U32 R2, RZ, RZ, c[0x0][0x4e8] ;  /* 0x00013a00ff027624 */ /* 0x000fe400078e00ff */
[----:B------:R-:W-:Y:S02]  /*14880*/  IMAD.IADD R7, R3, 0x1, R7 ;  /* 0x0000000103077824 */ /* 0x000fe400078e0207 */
[----:B------:R-:W-:Y:S01]  /*14890*/  IMAD.IADD R4, R5, 0x1, R6 ;  /* 0x0000000105047824 */ /* 0x000fe200078e0206 */
[----:B------:R-:W-:-:S04]  /*148a0*/  ISETP.NE.AND P3, PT, R2, 0x1, PT ;  /* 0x000000010200780c */ /* 0x000fc80003f65270 */
[----:B------:R-:W-:Y:S01]  /*148b0*/  IADD3.X R7, R7, R4, R10, P1, P0 ;  /* 0x0000000407077210 */ /* 0x000fe20000fe040a */
[----:B------:R-:W1:Y:S02]  /*148c0*/  S2R R115, SR_TID.X ;  /* 0x0000000000737919 */ /* 0x000e640000002100 */
[----:B-1----:R-:W-:-:S04]  /*148d0*/  SHF.R.S32.HI R111, RZ, 0x1f, R115 ;  /* 0x0000001fff6f7819 */ /* 0x002fc80000011473 */
[----:B------:R-:W-:-:S04]  /*148e0*/  LEA.HI R111, R111, R115, RZ, 0x5 ;  /* 0x000000736f6f7211 */ /* 0x000fc800078f28ff */
[----:B------:R-:W-:-:S05]  /*148f0*/  LOP3.LUT R111, R111, 0xffffffe0, RZ, 0xc0, !PT ;  /* 0xffffffe06f6f7812 */ /* 0x000fca00078ec0ff */
[----:B------:R-:W-:Y:S01]  /*14900*/  IMAD.IADD R111, R115, 0x1, -R111 ;  /* 0x00000001736f7824 */ /* 0x000fe200078e0a6f */
[----:B--2---:R-:W-:Y:S01]  /*14910*/  SEL R2, R9, RZ, P2 ;  /* 0x000000ff09027207 */ /* 0x004fe20001000000 */
[----:B------:R-:W-:-:S04]  /*14920*/  IMAD.IADD R9, R243, 0x1, R242 ;  /* 0x00000001f3097824 */ /* 0x000fc800078e02f2 */
[----:B------:R-:W-:-:S04]  /*14930*/  @P3 IMAD.HI.U32 R3, R9, c[0x0][0x4ec], RZ ;  /* 0x00013b0009033a27 */ /* 0x000fc800078e00ff */
[-C--:B------:R-:W-:Y:S02]  /*14940*/  IMAD R6, R17, R2.reuse, RZ ;  /* 0x0000000211067224 */ /* 0x080fe400078e02ff */
[----:B------:R-:W-:-:S04]  /*14950*/  IMAD.WIDE.U32 R4, R16, R2, RZ ;  /* 0x0000000210047225 */ /* 0x000fc800078e00ff */
[----:B------:R-:W-:Y:S01]  /*14960*/  IMAD.MOV.U32 R2, RZ, RZ, R9 ;  /* 0x000000ffff027224 */ /* 0x000fe200078e0009 */
[----:B------:R-:W-:-:S04]  /*14970*/  @P3 SHF.R.U32.HI R2, RZ, c[0x0][0x4f0], R3 ;  /* 0x00013c00ff023a19 */ /* 0x000fc80000011603 */
[----:B------:R-:W-:Y:S02]  /*14980*/  IADD3 R4, P1, P0, R2, R12, R4 ;  /* 0x0000000c02047210 */ /* 0x000fe4000783e004 */
[----:B------:R-:W1:Y:S01]  /*14990*/  LDC.64 R12, c[0x0][R15+0x160] ;  /* 0x000058000f0c7b82 */ /* 0x000e620000000a00 */
[--C-:B------:R-:W-:Y:S01]  /*149a0*/  SHF.R.S32.HI R3, RZ, 0x1f, R2.reuse ;  /* 0x0000001fff037819 */ /* 0x100fe20000011402 */
[----:B------:R-:W-:Y:S02]  /*149b0*/  IMAD.MOV R2, RZ, RZ, -R2 ;  /* 0x000000ffff027224 */ /* 0x000fe400078e0a02 */
[----:B------:R-:W-:Y:S02]  /*149c0*/  IMAD.IADD R6, R5, 0x1, R6 ;  /* 0x0000000105067824 */ /* 0x000fe400078e0206 */
[----:B------:R-:W-:-:S03]  /*149d0*/  IMAD R2, R2, c[0x0][0x4e8], R9 ;  /* 0x00013a0002027a24 */ /* 0x000fc600078e0209 */
[----:B------:R-:W-:Y:S02]  /*149e0*/  IADD3.X R5, R3, R7, R6, P1, P0 ;  /* 0x0000000703057210 */ /* 0x000fe40000fe0406 */
[----:B------:R-:W-:Y:S01]  /*149f0*/  SHF.R.S32.HI R6, RZ, 0x1f, R2 ;  /* 0x0000001fff067819 */ /* 0x000fe20000011402 */
        /* <DEDUP_REMOVED lines=8> */
[----:B------:R-:W-:-:S04]  /*14a80*/  LEA R4, P0, R2, R4, 0x2 ;  /* 0x0000000402047211 */ /* 0x000fc800078010ff */
[----:B------:R-:W-:Y:S01]  /*14a90*/  LEA.HI.X R2, R2, R5, R3, 0x2, P0 ;  /* 0x0000000502027211 */ /* 0x000fe200000f1403 */
[----:B------:R-:W-:Y:S04]  /*14aa0*/  SHFL.IDX PT, R6, R4, RZ, 0x1c1f ;  /* 0x001c1fff04067589 */ /* 0x000fe800000e0000 */
[----:B------:R-:W1:Y:S01]  /*14ab0*/  SHFL.IDX PT, R7, R2, RZ, 0x1c1f ;  /* 0x001c1fff02077589 */ /* 0x000e6200000e0000 */
[----:B------:R-:W-:-:S03]  /*14ac0*/  IMAD R13, R14, c[0x0][0x4e8], RZ ;  /* 0x00013a000e0d7a24 */ /* 0x000fc600078e02ff */
[----:B------:R-:W-:Y:S01]  /*14ad0*/  SHFL.IDX PT, R4, R4, 0x1, 0x1c1f ;  /* 0x003c1f0004047f89 */ /* 0x000fe200000e0000 */
[----:B------:R-:W-:-:S03]  /*14ae0*/  LOP3.LUT P0, RZ, R111, 0x3, RZ, 0xc0, !PT ;  /* 0x000000036fff7812 */ /* 0x000fc6000780c0ff */
[----:B------:R3:W2:Y:S02]  /*14af0*/  SHFL.IDX PT, R5, R2, 0x1, 0x1c1f ;  /* 0x003c1f0002057f89 */ /* 0x0006a400000e0000 */
[----:B---3--:R-:W-:-:S05]  /*14b00*/  IMAD.IADD R2, R114, 0x1, R242 ;  /* 0x0000000172027824 */ /* 0x008fca00078e02f2 */
        /* <DEDUP_REMOVED lines=9> */
[----:B-1----:R-:W-:Y:S01]  /*14ba0*/  IMAD R4, R10, c[0x0][0x3a0], RZ ;  /* 0x0000e8000a047a24 */ /* 0x002fe200078e02ff */
[----:B------:R-:W-:Y:S01]  /*14bb0*/  SHF.R.S32.HI R5, RZ, 0x1f, R8 ;  /* 0x0000001fff057819 */ /* 0x000fe20000011408 */
[C---:B------:R-:W-:Y:S01]  /*14bc0*/  IMAD.WIDE.U32 R2, R0.reuse, c[0x0][0x3a0], RZ ;  /* 0x0000e80000027a25 */ /* 0x040fe200078e00ff */
[----:B------:R1:W2:Y:S03]  /*14bd0*/  LDS.128 R28, [R215+0x80] ;  /* 0x00008000d71c7984 */ /* 0x0002a60000000c00 */
[----:B------:R-:W-:Y:S01]  /*14be0*/  IMAD R0, R0, c[0x0][0x3a4], R4 ;  /* 0x0000e90000007a24 */ /* 0x000fe200078e0204 */
[----:B------:R-:W-:Y:S01]  /*14bf0*/  IADD3 R4, R229, R242, RZ ;  /* 0x000000f2e5047210 */ /* 0x000fe20007ffe0ff */
        /* <DEDUP_REMOVED lines=41> */
.L_x_2239:
[----:B------:R-:W-:Y:S05]  /*14e90*/  BRA.DIV ~URZ, `(.L_x_2146) ;  /* 0x000066b27f007947 */ /* 0x000fea000b800000 */
[----:B------:R4:W2:Y:S02]  /*14ea0*/  SHFL.IDX PT, R0, R14, RZ, 0x181f ;  /* 0x00181fff0e007589 */ /* 0x0008a400000e0000 */
.L_x_2240:
[----:B------:R-:W-:Y:S01]  /*14eb0*/  IADD3 R12, R252, R242, RZ ;  /* 0x000000f2fc0c7210 */ /* 0x000fe20007ffe0ff */
        /* <DEDUP_REMOVED lines=23> */
.L_x_2148:
[----:B------:R-:W-:Y:S05]  /*15030*/  BSYNC B0 ;  /* 0x0000000000007941 */ /* 0x000fea0003800000 */
.L_x_2147:
[----:B------:R-:W-:Y:S05]  /*15040*/  BRA.DIV ~URZ, `(.L_x_2149) ;  /* 0x000065727f007947 */ /* 0x000fea000b800000 */
[----:B---3--:R3:W4:Y:S04]  /*15050*/  SHFL.IDX PT, R4, R5, 0x1, 0x181f ;  /* 0x00381f0005047f89 */ /* 0x00872800000e0000 */
[----:B--2---:R3:W2:Y:S02]  /*15060*/  SHFL.IDX PT, R0, R14, 0x1, 0x181f ;  /* 0x00381f000e007f89 */ /* 0x0046a400000e0000 */
.L_x_2241:
        /* <DEDUP_REMOVED lines=24> */
.L_x_2151:
[----:B------:R-:W-:Y:S05]  /*151f0*/  BSYNC B0 ;  /* 0x0000000000007941 */ /* 0x000fea0003800000 */
.L_x_2150:
[----:B------:R-:W-:Y:S05]  /*15200*/  BRA.DIV ~URZ, `(.L_x_2152) ;  /* 0x000064827f007947 */ /* 0x000fea000b800000 */
[----:B----4-:R4:W3:Y:S02]  /*15210*/  SHFL.IDX PT, R4, R5, 0x2, 0x181f ;  /* 0x00581f0005047f89 */ /* 0x0108e400000e0000 */
.L_x_2242:
[----:B------:R-:W-:Y:S05]  /*15220*/  BRA.DIV ~URZ, `(.L_x_2153) ;  /* 0x000064d27f007947 */ /* 0x000fea000b800000 */
[----:B--2---:R2:W4:Y:S02]  /*15230*/  SHFL.IDX PT, R0, R14, 0x2, 0x181f ;  /* 0x00581f000e007f89 */ /* 0x00452400000e0000 */
.L_x_2243:
        /* <DEDUP_REMOVED lines=24> */
.L_x_2155:
[----:B------:R-:W-:Y:S05]  /*153c0*/  BSYNC B0 ;  /* 0x0000000000007941 */ /* 0x000fea0003800000 */
.L_x_2154:
[----:B------:R-:W-:Y:S05]  /*153d0*/  BRA.DIV ~URZ, `(.L_x_2156) ;  /* 0x000063927f007947 */ /* 0x000fea000b800000 */
[----:B---3--:R3:W1:Y:S04]  /*153e0*/  SHFL.IDX PT, R4, R5, 0x3, 0x181f ;  /* 0x00781f0005047f89 */ /* 0x00866800000e0000 */
[----:B----4-:R3:W4:Y:S02]  /*153f0*/  SHFL.IDX PT, R0, R14, 0x3, 0x181f ;  /* 0x00781f000e007f89 */ /* 0x01072400000e0000 */
.L_x_2244:
        /* <DEDUP_REMOVED lines=10> */
[-C--:B------:R-:W-:Y:S02]  /*154a0*/  @!P1 LEA R6, P4, R224, R0.reuse, 0x1 ;  /* 0x00000000e0069211 */ /* 0x080fe400078808ff */
[C---:B------:R-:W-:Y:S02]  /*154b0*/  @!P0 LEA R2, P3, R223.reuse, R0, 0x1 ;  /* 0x00000000df028211 */ /* 0x040fe400078608ff */
        /* <DEDUP_REMOVED lines=13> */
.L_x_2144:
        /* <DEDUP_REMOVED lines=33> */
.L_x_2245:
[----:B------:R-:W-:Y:S05]  /*157a0*/  BRA.DIV ~URZ, `(.L_x_2159) ;  /* 0x000061027f007947 */ /* 0x000fea000b800000 */
[----:B------:R3:W4:Y:S02]  /*157b0*/  SHFL.IDX PT, R0, R12, RZ, 0x1c1f ;  /* 0x001c1fff0c007589 */ /* 0x00072400000e0000 */
.L_x_2246:
[----:B------:R-:W-:Y:S01]  /*157c0*/  BSSY B0, `(.L_x_2160) ;  /* 0x00000e0000007945 */ /* 0x000fe20003800000 */
[----:B------:R-:W-:Y:S05]  /*157d0*/  @P0 BRA `(.L_x_2161) ;  /* 0x00000de000000947 */ /* 0x000fea0003800000 */
[C---:B------:R-:W-:Y:S02]  /*157e0*/  ISETP.GE.AND P0, PT, R231.reuse, c[0x0][0x3c8], PT ;  /* 0x0000f200e7007a0c */ /* 0x040fe40003f06270 */
[C---:B------:R-:W-:Y:S02]  /*157f0*/  IADD3 R8, R231.reuse, 0x8, RZ ;  /* 0x00000008e7087810 */ /* 0x040fe40007ffe0ff */
[----:B------:R-:W-:Y:S02]  /*15800*/  SHF.R.S32.HI R6, RZ, 0x1f, R231 ;  /* 0x0000001fff067819 */ /* 0x000fe400000114e7 */
[----:B------:R-:W-:Y:S02]  /*15810*/  ISETP.GE.AND P2, PT, R8, c[0x0][0x3c8], PT ;  /* 0x0000f20008007a0c */ /* 0x000fe40003f46270 */
[----:B------:R-:W-:-:S02]  /*15820*/  IADD3 R7, R231, 0x10, RZ ;  /* 0x00000010e7077810 */ /* 0x000fc40007ffe0ff */
[C---:B------:R-:W-:Y:S02]  /*15830*/  IADD3 R9, R231.reuse, 0x8, RZ ;  /* 0x00000008e7097810 */ /* 0x040fe40007ffe0ff */
[C---:B------:R-:W-:Y:S02]  /*15840*/  IADD3 R13, R231.reuse, 0x20, RZ ;  /* 0x00000020e70d7810 */ /* 0x040fe40007ffe0ff */
[C---:B----4-:R-:W-:Y:S02]  /*15850*/  @!P0 LEA R2, P1, R231.reuse, R0, 0x2 ;  /* 0x00000000e7028211 */ /* 0x050fe400078210ff */
[----:B------:R-:W-:Y:S02]  /*15860*/  SHF.R.S32.HI R9, RZ, 0x1f, R9 ;  /* 0x0000001fff097819 */ /* 0x000fe40000011409 */
[----:B--2---:R-:W-:Y:S02]  /*15870*/  @!P0 LEA.HI.X R3, R231, R4, R6, 0x2, P1 ;  /* 0x00000004e7038211 */ /* 0x004fe400008f1406 */
[----:B------:R-:W-:-:S02]  /*15880*/  ISETP.GE.AND P1, PT, R7, c[0x0][0x3c8], PT ;  /* 0x0000f20007007a0c */ /* 0x000fc40003f26270 */
[----:B------:R-:W-:Y:S01]  /*15890*/  IADD3 R6, R231, 0x18, RZ ;  /* 0x00000018e7067810 */ /* 0x000fe20007ffe0ff */
[----:B------:R2:W-:Y:S01]  /*158a0*/  @!P0 ST.E.64 [R2.64], R22 ;  /* 0x0000001602008985 */ /* 0x0005e2000c101b06 */
[----:B------:R-:W-:Y:S02]  /*158b0*/  ISETP.GE.AND P3, PT, R13, c[0x0][0x3c8], PT ;  /* 0x0000f2000d007a0c */ /* 0x000fe40003f66270 */
[C---:B------:R-:W-:Y:S02]  /*158c0*/  IADD3 R10, R231.reuse, 0x30, RZ ;  /* 0x00000030e70a7810 */ /* 0x040fe40007ffe0ff */
[C---:B------:R-:W-:Y:S02]  /*158d0*/  IADD3 R15, R231.reuse, 0x20, RZ ;  /* 0x00000020e70f7810 */ /* 0x040fe40007ffe0ff */
[----:B------:R-:W-:Y:S02]  /*158e0*/  IADD3 R11, R231, 0x28, RZ ;  /* 0x00000028e70b7810 */ /* 0x000fe40007ffe0ff */
[----:B------:R-:W-:-:S02]  /*158f0*/  ISETP.GE.AND P4, PT, R10, c[0x0][0x3c8], PT ;  /* 0x0000f2000a007a0c */ /* 0x000fc40003f86270 */
[----:B------:R-:W-:Y:S02]  /*15900*/  SHF.R.S32.HI R15, RZ, 0x1f, R15 ;  /* 0x0000001fff0f7819 */ /* 0x000fe4000001140f */
[----:B------:R-:W-:Y:S02]  /*15910*/  SHF.R.S32.HI R11, RZ, 0x1f, R11 ;  /* 0x0000001fff0b7819 */ /* 0x000fe4000001140b */
[C---:B------:R-:W-:Y:S02]  /*15920*/  IADD3 R16, R231.reuse, 0xa0, RZ ;  /* 0x000000a0e7107810 */ /* 0x040fe40007ffe0ff */
[----:B------:R-:W-:Y:S02]  /*15930*/  IADD3 R17, R231, 0xc0, RZ ;  /* 0x000000c0e7117810 */ /* 0x000fe40007ffe0ff */
[----:B------:R-:W-:Y:S02]  /*15940*/  SHF.R.S32.HI R16, RZ, 0x1f, R16 ;  /* 0x0000001fff107819 */ /* 0x000fe40000011410 */
[----:B------:R-:W-:-:S02]  /*15950*/  SHF.R.S32.HI R17, RZ, 0x1f, R17 ;  /* 0x0000001fff117819 */ /* 0x000fc40000011411 */
[C---:B------:R-:W-:Y:S02]  /*15960*/  IADD3 R18, R231.reuse, 0xe8, RZ ;  /* 0x000000e8e7127810 */ /* 0x040fe40007ffe0ff */
[C---:B------:R-:W-:Y:S02]  /*15970*/  IADD3 R19, R231.reuse, 0xe8, RZ ;  /* 0x000000e8e7137810 */ /* 0x040fe40007ffe0ff */
[C---:B--2---:R-:W-:Y:S02]  /*15980*/  @!P2 LEA R2, P0, R8.reuse, R0, 0x2 ;  /* 0x000000000802a211 */ /* 0x044fe400078010ff */
[----:B------:R-:W-:Y:S02]  /*15990*/  SHF.R.S32.HI R19, RZ, 0x1f, R19 ;  /* 0x0000001fff137819 */ /* 0x000fe40000011413 */
[----:B------:R-:W-:Y:S02]  /*159a0*/  @!P2 LEA.HI.X R3, R8, R4, R9, 0x2, P0 ;  /* 0x000000040803a211 */ /* 0x000fe400000f1409 */
[----:B------:R-:W-:-:S02]  /*159b0*/  IADD3 R8, R231, 0x10, RZ ;  /* 0x00000010e7087810 */ /* 0x000fc40007ffe0ff */
        /* <DEDUP_REMOVED lines=15> */
[----:B------:R-:W-:Y:S02]  /*15ab0*/  ISETP.GE.AND P2, PT, R8, c[0x0][0x3c8], PT ;  /* 0x0000f20008007a0c */ /* 0x000fe40003f46270 */
[----:B------:R-:W-:Y:S02]  /*15ac0*/  @!P3 LEA.HI.X R7, R13, R4, R15, 0x2, P5 ;  /* 0x000000040d07b211 */ /* 0x000fe400028f140f */
[C---:B------:R-:W-:Y:S02]  /*15ad0*/  IADD3 R13, R231.reuse, 0x40, RZ ;  /* 0x00000040e70d7810 */ /* 0x040fe40007ffe0ff */
[----:B------:R-:W-:Y:S01]  /*15ae0*/  IADD3 R15, R231, 0x30, RZ ;  /* 0x00000030e70f7810 */ /* 0x000fe20007ffe0ff */
[----:B------:R4:W-:Y:S01]  /*15af0*/  @!P3 ST.E.64 [R6.64], R132 ;  /* 0x000000840600b985 */ /* 0x0009e2000c101b06 */
[----:B------:R-:W-:Y:S02]  /*15b00*/  ISETP.GE.AND P3, PT, R13, c[0x0][0x3c8], PT ;  /* 0x0000f2000d007a0c */ /* 0x000fe40003f66270 */
[----:B------:R-:W-:-:S02]  /*15b10*/  SHF.R.S32.HI R15, RZ, 0x1f, R15 ;  /* 0x0000001fff0f7819 */ /* 0x000fc4000001140f */
[----:B--2---:R-:W-:-:S04]  /*15b20*/  @!P1 LEA R2, P0, R9, R0, 0x2 ;  /* 0x0000000009029211 */ /* 0x004fc800078010ff */
[----:B------:R-:W-:Y:S02]  /*15b30*/  @!P1 LEA.HI.X R3, R9, R4, R11, 0x2, P0 ;  /* 0x0000000409039211 */ /* 0x000fe400000f140b */
[C---:B------:R-:W-:Y:S02]  /*15b40*/  IADD3 R9, R231.reuse, 0x48, RZ ;  /* 0x00000048e7097810 */ /* 0x040fe40007ffe0ff */
[----:B------:R-:W-:Y:S01]  /*15b50*/  IADD3 R11, R231, 0x38, RZ ;  /* 0x00000038e70b7810 */ /* 0x000fe20007ffe0ff */
[----:B------:R2:W-:Y:S01]  /*15b60*/  @!P1 ST.E.64 [R2.64], R134 ;  /* 0x0000008602009985 */ /* 0x0005e2000c101b06 */
[----:B------:R-:W-:Y:S02]  /*15b70*/  ISETP.GE.AND P1, PT, R9, c[0x0][0x3c8], PT ;  /* 0x0000f20009007a0c */ /* 0x000fe40003f26270 */
[----:B----4-:R-:W-:Y:S02]  /*15b80*/  @!P4 LEA R6, P5, R10, R0, 0x2 ;  /* 0x000000000a06c211 */ /* 0x010fe400078a10ff */
[----:B------:R-:W-:-:S02]  /*15b90*/  SHF.R.S32.HI R11, RZ, 0x1f, R11 ;  /* 0x0000001fff0b7819 */ /* 0x000fc4000001140b */
        /* <DEDUP_REMOVED lines=123> */
[----:B------:R-:W-:Y:S02]  /*16350*/  IADD3 R15, R231, 0xe0, RZ ;  /* 0x000000e0e70f7810 */ /* 0x000fe40007ffe0ff */
[----:B----4-:R-:W-:Y:S01]  /*16360*/  @!P6 LEA R6, P0, R11, R0, 0x2 ;  /* 0x000000000b06e211 */ /* 0x010fe200078010ff */
        /* <DEDUP_REMOVED lines=12> */
[C---:B------:R-:W-:Y:S02]  /*16430*/  IADD3 R11, R231.reuse, 0xd8, RZ ;  /* 0x000000d8e70b7810 */ /* 0x040fe40007ffe0ff */
[----:B------:R-:W-:Y:S01]  /*16440*/  IADD3 R13, R231, 0xf8, RZ ;  /* 0x000000f8e70d7810 */ /* 0x000fe20007ffe0ff */
[----:B------:R4:W-:Y:S01]  /*16450*/  @!P6 ST.E.64 [R6.64], R104 ;  /* 0x000000680600e985 */ /* 0x0009e2000c101b06 */
[----:B------:R-:W-:Y:S02]  /*16460*/  SHF.R.S32.HI R11, RZ, 0x1f, R11 ;  /* 0x0000001fff0b7819 */ /* 0x000fe4000001140b */
[----:B------:R-:W-:Y:S02]  /*16470*/  ISETP.GE.AND P1, PT, R16, c[0x0][0x3c8], PT ;  /* 0x0000f20010007a0c */ /* 0x000fe40003f26270 */
[----:B------:R-:W-:Y:S02]  /*16480*/  ISETP.GE.AND P0, PT, R13, c[0x0][0x3c8], PT ;  /* 0x0000f2000d007a0c */ /* 0x000fe40003f06270 */
[----:B--2---:R-:W-:-:S04]  /*16490*/  @!P5 LEA R2, P3, R10, R0, 0x2 ;  /* 0x000000000a02d211 */ /* 0x004fc800078610ff */
[----:B------:R-:W-:Y:S02]  /*164a0*/  @!P5 LEA.HI.X R3, R10, R4, R11, 0x2, P3 ;  /* 0x000000040a03d211 */ /* 0x000fe400018f140b */
[CC--:B------:R-:W-:Y:S02]  /*164b0*/  @!P4 LEA R10, P6, R15.reuse, R0.reuse, 0x2 ;  /* 0x000000000f0ac211 */ /* 0x0c0fe400078c10ff */
[----:B------:R-:W-:Y:S01]  /*164c0*/  @!P2 LEA R8, P3, R18, R0, 0x2 ;  /* 0x000000001208a211 */ /* 0x000fe200078610ff */
[----:B------:R2:W-:Y:S01]  /*164d0*/  @!P5 ST.E.64 [R2.64], R108 ;  /* 0x0000006c0200d985 */ /* 0x0005e2000c101b06 */
[----:B------:R-:W-:Y:S02]  /*164e0*/  @!P4 LEA.HI.X R11, R15, R4, R17, 0x2, P6 ;  /* 0x000000040f0bc211 */ /* 0x000fe400030f1411 */
[C---:B------:R-:W-:Y:S02]  /*164f0*/  IADD3 R17, R231.reuse, 0xf0, RZ ;  /* 0x000000f0e7117810 */ /* 0x040fe40007ffe0ff */
[----:B------:R-:W-:Y:S01]  /*16500*/  IADD3 R15, R231, 0xf8, RZ ;  /* 0x000000f8e70f7810 */ /* 0x000fe20007ffe0ff */
[----:B------:R1:W-:Y:S01]  /*16510*/  @!P4 ST.E.64 [R10.64], R152 ;  /* 0x000000980a00c985 */ /* 0x0003e2000c101b06 */
[----:B----4-:R-:W-:-:S02]  /*16520*/  @!P1 LEA R6, P5, R16, R0, 0x2 ;  /* 0x0000000010069211 */ /* 0x010fc400078a10ff */
[----:B------:R-:W-:Y:S02]  /*16530*/  SHF.R.S32.HI R17, RZ, 0x1f, R17 ;  /* 0x0000001fff117819 */ /* 0x000fe40000011411 */
[-C--:B------:R-:W-:Y:S02]  /*16540*/  @!P2 LEA.HI.X R9, R18, R4.reuse, R19, 0x2, P3 ;  /* 0x000000041209a211 */ /* 0x080fe400018f1413 */
[----:B------:R-:W-:Y:S02]  /*16550*/  SHF.R.S32.HI R15, RZ, 0x1f, R15 ;  /* 0x0000001fff0f7819 */ /* 0x000fe4000001140f */
[----:B------:R-:W-:Y:S01]  /*16560*/  @!P1 LEA.HI.X R7, R16, R4, R17, 0x2, P5 ;  /* 0x0000000410079211 */ /* 0x000fe200028f1411 */
[----:B------:R1:W-:Y:S04]  /*16570*/  @!P2 ST.E.64 [R8.64], R148 ;  /* 0x000000940800a985 */ /* 0x0003e8000c101b06 */
[----:B------:R1:W-:Y:S01]  /*16580*/  @!P1 ST.E.64 [R6.64], R112 ;  /* 0x0000007006009985 */ /* 0x0003e2000c101b06 */
[----:B--2---:R-:W-:-:S04]  /*16590*/  @!P0 LEA R2, P3, R13, R0, 0x2 ;  /* 0x000000000d028211 */ /* 0x004fc800078610ff */
[----:B------:R-:W-:-:S05]  /*165a0*/  @!P0 LEA.HI.X R3, R13, R4, R15, 0x2, P3 ;  /* 0x000000040d038211 */ /* 0x000fca00018f140f */
[----:B------:R1:W-:Y:S04]  /*165b0*/  @!P0 ST.E.64 [R2.64], R20 ;  /* 0x0000001402008985 */ /* 0x0003e8000c101b06 */
.L_x_2161:
[----:B------:R-:W-:Y:S05]  /*165c0*/  BSYNC B0 ;  /* 0x0000000000007941 */ /* 0x000fea0003800000 */
.L_x_2160:
[----:B------:R-:W-:Y:S05]  /*165d0*/  BRA.DIV ~URZ, `(.L_x_2162) ;  /* 0x000053427f007947 */ /* 0x000fea000b800000 */
[----:B--2---:R2:W1:Y:S04]  /*165e0*/  SHFL.IDX PT, R4, R5, 0x1, 0x1c1f ;  /* 0x003c1f0005047f89 */ /* 0x00446800000e0000 */
[----:B----4-:R2:W4:Y:S02]  /*165f0*/  SHFL.IDX PT, R0, R12, 0x1, 0x1c1f ;  /* 0x003c1f000c007f89 */ /* 0x01052400000e0000 */
.L_x_2247:
[----:B------:R-:W-:-:S13]  /*16600*/  ISETP.NE.AND P0, PT, R14, RZ, PT ;  /* 0x000000ff0e00720c */ /* 0x000fda0003f05270 */
[----:B------:R-:W-:Y:S05]  /*16610*/  @P0 BRA `(.L_x_2157) ;  /* 0x00001cd000000947 */ /* 0x000fea0003800000 */
[C---:B------:R-:W-:Y:S02]  /*16620*/  ISETP.GE.AND P3, PT, R231.reuse, c[0x0][0x3c8], PT ;  /* 0x0000f200e7007a0c */ /* 0x040fe40003f66270 */
[C---:B-1----:R-:W-:Y:S02]  /*16630*/  IADD3 R11, R231.reuse, 0x8, RZ ;  /* 0x00000008e70b7810 */ /* 0x042fe40007ffe0ff */
[----:B--23--:R-:W-:Y:S02]  /*16640*/  IADD3 R12, R231, 0x10, RZ ;  /* 0x00000010e70c7810 */ /* 0x00cfe40007ffe0ff */
[----:B------:R-:W-:Y:S02]  /*16650*/  ISETP.GE.AND P2, PT, R11, c[0x0][0x3c8], PT ;  /* 0x0000f2000b007a0c */ /* 0x000fe40003f46270 */
[----:B------:R-:W-:Y:S02]  /*16660*/  SHF.R.S32.HI R5, RZ, 0x1f, R231 ;  /* 0x0000001fff057819 */ /* 0x000fe400000114e7 */
[----:B------:R-:W-:-:S02]  /*16670*/  ISETP.GE.AND P1, PT, R12, c[0x0][0x3c8], PT ;  /* 0x0000f2000c007a0c */ /* 0x000fc40003f26270 */
[C---:B------:R-:W-:Y:S02]  /*16680*/  IADD3 R10, R231.reuse, 0x18, RZ ;  /* 0x00000018e70a7810 */ /* 0x040fe40007ffe0ff */
[C---:B----4-:R-:W-:Y:S02]  /*16690*/  @!P3 LEA R2, P4, R231.reuse, R0, 0x2 ;  /* 0x00000000e702b211 */ /* 0x050fe400078810ff */
[----:B------:R-:W-:Y:S02]  /*166a0*/  ISETP.GE.AND P0, PT, R10, c[0x0][0x3c8], PT ;  /* 0x0000f2000a007a0c */ /* 0x000fe40003f06270 */
[C---:B------:R-:W-:Y:S02]  /*166b0*/  @!P3 LEA.HI.X R3, R231.reuse, R4, R5, 0x2, P4 ;  /* 0x00000004e703b211 */ /* 0x040fe400020f1405 */
[C---:B------:R-:W-:Y:S02]  /*166c0*/  IADD3 R13, R231.reuse, 0x8, RZ ;  /* 0x00000008e70d7810 */ /* 0x040fe40007ffe0ff */
[----:B------:R-:W-:Y:S01]  /*166d0*/  IADD3 R15, R231, 0x10, RZ ;  /* 0x00000010e70f7810 */ /* 0x000fe20007ffe0ff */
[----:B------:R1:W-:Y:S01]  /*166e0*/  @!P3 ST.E.64 [R2.64], R28 ;  /* 0x0000001c0200b985 */ /* 0x0003e2000c101b06 */
[----:B------:R-:W-:-:S02]  /*166f0*/  SHF.R.S32.HI R13, RZ, 0x1f, R13 ;  /* 0x0000001fff0d7819 */ /* 0x000fc4000001140d */
[CC--:B------:R-:W-:Y:S02]  /*16700*/  @!P2 LEA R8, P3, R11.reuse, R0.reuse, 0x2 ;  /* 0x000000000b08a211 */ /* 0x0c0fe400078610ff */
[----:B------:R-:W-:Y:S02]  /*16710*/  @!P1 LEA R6, P4, R12, R0, 0x2 ;  /* 0x000000000c069211 */ /* 0x000fe400078810ff */
[----:B------:R-:W-:Y:S02]  /*16720*/  @!P2 LEA.HI.X R9, R11, R4, R13, 0x2, P3 ;  /* 0x000000040b09a211 */ /* 0x000fe400018f140d */
[----:B------:R-:W-:Y:S02]  /*16730*/  SHF.R.S32.HI R15, RZ, 0x1f, R15 ;  /* 0x0000001fff0f7819 */ /* 0x000fe4000001140f */
[C---:B------:R-:W-:Y:S01]  /*16740*/  IADD3 R11, R231.reuse, 0x18, RZ ;  /* 0x00000018e70b7810 */ /* 0x040fe20007ffe0ff */
[----:B------:R2:W-:Y:S01]  /*16750*/  @!P2 ST.E.64 [R8.64], R128 ;  /* 0x000000800800a985 */ /* 0x0005e2000c101b06 */
[----:B------:R-:W-:-:S02]  /*16760*/  IADD3 R13, R231, 0x20, RZ ;  /* 0x00000020e70d7810 */ /* 0x000fc40007ffe0ff */
[----:B------:R-:W-:Y:S02]  /*16770*/  @!P1 LEA.HI.X R7, R12, R4, R15, 0x2, P4 ;  /* 0x000000040c079211 */ /* 0x000fe400020f140f */
[----:B------:R-:W-:Y:S02]  /*16780*/  SHF.R.S32.HI R11, RZ, 0x1f, R11 ;  /* 0x0000001fff0b7819 */ /* 0x000fe4000001140b */
[----:B------:R-:W-:Y:S01]  /*16790*/  ISETP.GE.AND P4, PT, R13, c[0x0][0x3c8], PT ;  /* 0x0000f2000d007a0c */ /* 0x000fe20003f86270 */
[----:B------:R3:W-:Y:S01]  /*167a0*/  @!P1 ST.E.64 [R6.64], R116 ;  /* 0x0000007406009985 */ /* 0x0007e2000c101b06 */
[C---:B------:R-:W-:Y:S02]  /*167b0*/  IADD3 R16, R231.reuse, 0x28, RZ ;  /* 0x00000028e7107810 */ /* 0x040fe40007ffe0ff */
[C---:B------:R-:W-:Y:S02]  /*167c0*/  IADD3 R5, R231.reuse, 0x30, RZ ;  /* 0x00000030e7057810 */ /* 0x040fe40007ffe0ff */
[----:B------:R-:W-:-:S02]  /*167d0*/  IADD3 R17, R231, 0x28, RZ ;  /* 0x00000028e7117810 */ /* 0x000fc40007ffe0ff */
[----:B------:R-:W-:Y:S02]  /*167e0*/  ISETP.GE.AND P6, PT, R5, c[0x0][0x3c8], PT ;  /* 0x0000f20005007a0c */ /* 0x000fe40003fc6270 */
[C---:B-1----:R-:W-:Y:S02]  /*167f0*/  @!P0 LEA R2, P3, R10.reuse, R0, 0x2 ;  /* 0x000000000a028211 */ /* 0x042fe400078610ff */
[----:B------:R-:W-:Y:S02]  /*16800*/  SHF.R.S32.HI R17, RZ, 0x1f, R17 ;  /* 0x0000001fff117819 */ /* 0x000fe40000011411 */
[----:B------:R-:W-:Y:S02]  /*16810*/  @!P0 LEA.HI.X R3, R10, R4, R11, 0x2, P3 ;  /* 0x000000040a038211 */ /* 0x000fe400018f140b */
[----:B------:R-:W-:Y:S02]  /*16820*/  ISETP.GE.AND P3, PT, R16, c[0x0][0x3c8], PT ;  /* 0x0000f20010007a0c */ /* 0x000fe40003f66270 */
[C---:B------:R-:W-:Y:S01]  /*16830*/  IADD3 R11, R231.reuse, 0x20, RZ ;  /* 0x00000020e70b7810 */ /* 0x040fe20007ffe0ff */
[----:B------:R1:W-:Y:S01]  /*16840*/  @!P0 ST.E.64 [R2.64], R30 ;  /* 0x0000001e02008985 */ /* 0x0003e2000c101b06 */
[----:B------:R-:W-:-:S02]  /*16850*/  IADD3 R15, R231, 0x40, RZ ;  /* 0x00000040e70f7810 */ /* 0x000fc40007ffe0ff */
[----:B--2---:R-:W-:Y:S02]  /*16860*/  @!P4 LEA R8, P0, R13, R0, 0x2 ;  /* 0x000000000d08c211 */ /* 0x004fe400078010ff */
[----:B------:R-:W-:Y:S02]  /*16870*/  SHF.R.S32.HI R11, RZ, 0x1f, R11 ;  /* 0x0000001fff0b7819 */ /* 0x000fe4000001140b */
[----:B------:R-:W-:Y:S02]  /*16880*/  IADD3 R12, R231, 0x30, RZ ;  /* 0x00000030e70c7810 */ /* 0x000fe40007ffe0ff */
[----:B------:R-:W-:Y:S02]  /*16890*/  @!P4 LEA.HI.X R9, R13, R4, R11, 0x2, P0 ;  /* 0x000000040d09c211 */ /* 0x000fe400000f140b */
[C---:B---3--:R-:W-:Y:S02]  /*168a0*/  @!P3 LEA R6, P1, R16.reuse, R0, 0x2 ;  /* 0x000000001006b211 */ /* 0x048fe400078210ff */
[----:B------:R-:W-:-:S02]  /*168b0*/  ISETP.GE.AND P0, PT, R16, c[0x0][0x3c8], PT ;  /* 0x0000f20010007a0c */ /* 0x000fc40003f06270 */
[----:B------:R-:W-:Y:S02]  /*168c0*/  ISETP.GE.AND P4, PT, R15, c[0x0][0x3c8], PT ;  /* 0x0000f2000f007a0c */ /* 0x000fe40003f86270 */
[----:B------:R-:W-:Y:S02]  /*168d0*/  SHF.R.S32.HI R12, RZ, 0x1f, R12 ;  /* 0x0000001fff0c7819 */ /* 0x000fe4000001140c */
[C---:B------:R-:W-:Y:S02]  /*168e0*/  IADD3 R10, R231.reuse, 0x38, RZ ;  /* 0x00000038e70a7810 */ /* 0x040fe40007ffe0ff */
[----:B------:R-:W-:Y:S02]  /*168f0*/  IADD3 R11, R231, 0x48, RZ ;  /* 0x00000048e70b7810 */ /* 0x000fe40007ffe0ff */
[----:B------:R-:W-:Y:S02]  /*16900*/  ISETP.GE.AND P5, PT, R10, c[0x0][0x3c8], PT ;  /* 0x0000f2000a007a0c */ /* 0x000fe40003fa6270 */
[----:B------:R-:W-:-:S02]  /*16910*/  ISETP.GE.AND P3, PT, R11, c[0x0][0x3c8], PT ;  /* 0x0000f2000b007a0c */ /* 0x000fc40003f66270 */
[----:B------:R-:W-:Y:S02]  /*16920*/  @!P0 LEA.HI.X R7, R16, R4, R17, 0x2, P1 ;  /* 0x0000000410078211 */ /* 0x000fe400008f1411 */
[----:B------:R-:W-:Y:S02]  /*16930*/  ISETP.GE.AND P1, PT, R13, c[0x0][0x3c8], PT ;  /* 0x0000f2000d007a0c */ /* 0x000fe40003f26270 */
[----:B-1----:R-:W-:Y:S02]  /*16940*/  @!P6 LEA R2, P2, R5, R0, 0x2 ;  /* 0x000000000502e211 */ /* 0x002fe400078410ff */
[----:B------:R-:W-:Y:S02]  /*16950*/  IADD3 R13, R231, 0x58, RZ ;  /* 0x00000058e70d7810 */ /* 0x000fe40007ffe0ff */
[----:B------:R-:W-:Y:S02]  /*16960*/  @!P6 LEA.HI.X R3, R5, R4, R12, 0x2, P2 ;  /* 0x000000040503e211 */ /* 0x000fe400010f140c */
[----:B------:R-:W-:-:S02]  /*16970*/  IADD3 R12, R231, 0x38, RZ ;  /* 0x00000038e70c7810 */ /* 0x000fc40007ffe0ff */
[----:B------:R-:W-:Y:S02]  /*16980*/  IADD3 R14, R231, 0x40, RZ ;  /* 0x00000040e70e7810 */ /* 0x000fe40007ffe0ff */
[----:B------:R-:W-:Y:S01]  /*16990*/  SHF.R.S32.HI R12, RZ, 0x1f, R12 ;  /* 0x0000001fff0c7819 */ /* 0x000fe2000001140c */
[----:B------:R1:W-:Y:S01]  /*169a0*/  @!P1 ST.E.64 [R8.64], R150 ;  /* 0x0000009608009985 */ /* 0x0003e2000c101b06 */
[----:B------:R-:W-:Y:S02]  /*169b0*/  ISETP.GE.AND P1, PT, R13, c[0x0][0x3c8], PT ;  /* 0x0000f2000d007a0c */ /* 0x000fe40003f26270 */
[----:B------:R-:W-:Y:S01]  /*169c0*/  SHF.R.S32.HI R14, RZ, 0x1f, R14 ;  /* 0x0000001fff0e7819 */ /* 0x000fe2000001140e */
[----:B------:R2:W-:Y:S01]  /*169d0*/  @!P0 ST.E.64 [R6.64], R120 ;  /* 0x0000007806008985 */ /* 0x0005e2000c101b06 */
[C---:B------:R-:W-:Y:S02]  /*169e0*/  IADD3 R5, R231.reuse, 0x50, RZ ;  /* 0x00000050e7057810 */ /* 0x040fe40007ffe0ff */
[----:B------:R-:W-:Y:S01]  /*169f0*/  IADD3 R16, R231, 0xc8, RZ ;  /* 0x000000c8e7107810 */ /* 0x000fe20007ffe0ff */
[----:B------:R3:W-:Y:S01]  /*16a00*/  @!P6 ST.E.64 [R2.64], R32 ;  /* 0x000000200200e985 */ /* 0x0007e2000c101b06 */
[----:B------:R-:W-:-:S02]  /*16a10*/  ISETP.GE.AND P2, PT, R5, c[0x0][0x3c8], PT ;  /* 0x0000f20005007a0c */ /* 0x000fc40003f46270 */
[----:B------:R-:W-:Y:S02]  /*16a20*/  SHF.R.S32.HI R16, RZ, 0x1f, R16 ;  /* 0x0000001fff107819 */ /* 0x000fe40000011410 */
        /* <DEDUP_REMOVED lines=9> */
[----:B------:R-:W-:Y:S02]  /*16ac0*/  @!P3 LEA R2, P6, R11, R0, 0x2 ;  /* 0x000000000b02b211 */ /* 0x000fe400078c10ff */
        /* <DEDUP_REMOVED lines=106> */
[C---:B------:R-:W-:Y:S02]  /*17170*/  IADD3 R10, R231.reuse, 0xd0, RZ ;  /* 0x000000d0e70a7810 */ /* 0x040fe40007ffe0ff */
[----:B------:R-:W-:Y:S02]  /*17180*/  SHF.R.S32.HI R13, RZ, 0x1f, R13 ;  /* 0x0000001fff0d7819 */ /* 0x000fe4000001140d */
[----:B------:R-:W-:Y:S02]  /*17190*/  SHF.R.S32.HI R11, RZ, 0x1f, R11 ;  /* 0x0000001fff0b7819 */ /* 0x000fe4000001140b */
[----:B------:R-:W-:-:S04]  /*171a0*/  IADD3 R15, R231, 0xe0, RZ ;  /* 0x000000e0e70f7810 */ /* 0x000fc80007ffe0ff */
        /* <DEDUP_REMOVED lines=17> */
[----:B-1----:R-:W-:-:S04]  /*172c0*/  @!P5 LEA R6, P0, R14, R0, 0x2 ;  /* 0x000000000e06d211 */ /* 0x002fc800078010ff */
[----:B------:R-:W-:Y:S02]  /*172d0*/  @!P5 LEA.HI.X R7, R14, R4, R16, 0x2, P0 ;  /* 0x000000040e07d211 */ /* 0x000fe400000f1410 */
[C---:B--2---:R-:W-:Y:S02]  /*172e0*/  @!P4 LEA R2, P6, R10.reuse, R0, 0x2 ;  /* 0x000000000a02c211 */ /* 0x044fe400078c10ff */
        /* <DEDUP_REMOVED lines=15> */
[C---:B------:R-:W-:Y:S02]  /*173e0*/  IADD3 R14, R231.reuse, 0xe8, RZ ;  /* 0x000000e8e70e7810 */ /* 0x040fe40007ffe0ff */
[----:B------:R-:W-:Y:S01]  /*173f0*/  IADD3 R12, R231, 0xf0, RZ ;  /* 0x000000f0e70c7810 */ /* 0x000fe20007ffe0ff */
[----:B------:R1:W-:Y:S01]  /*17400*/  @!P3 ST.E.64 [R10.64], R106 ;  /* 0x0000006a0a00b985 */ /* 0x0003e2000c101b06 */
[----:B------:R-:W-:Y:S02]  /*17410*/  SHF.R.S32.HI R14, RZ, 0x1f, R14 ;  /* 0x0000001fff0e7819 */ /* 0x000fe4000001140e */
[----:B------:R-:W-:Y:S01]  /*17420*/  SHF.R.S32.HI R12, RZ, 0x1f, R12 ;  /* 0x0000001fff0c7819 */ /* 0x000fe2000001140c */
[----:B------:R1:W-:Y:S01]  /*17430*/  @!P2 ST.E.64 [R8.64], R102 ;  /* 0x000000660800a985 */ /* 0x0003e2000c101b06 */
[----:B------:R-:W-:-:S02]  /*17440*/  @!P0 LEA R2, P4, R5, R0, 0x2 ;  /* 0x0000000005028211 */ /* 0x000fc400078810ff */
[-C--:B------:R-:W-:Y:S02]  /*17450*/  @!P1 LEA.HI.X R7, R13, R4.reuse, R14, 0x2, P5 ;  /* 0x000000040d079211 */ /* 0x080fe400028f140e */
[----:B------:R-:W-:Y:S02]  /*17460*/  @!P0 LEA.HI.X R3, R5, R4, R12, 0x2, P4 ;  /* 0x0000000405038211 */ /* 0x000fe400020f140c */
[----:B------:R-:W-:Y:S01]  /*17470*/  IADD3 R5, R231, 0xf8, RZ ;  /* 0x000000f8e7057810 */ /* 0x000fe20007ffe0ff */
[----:B------:R1:W-:Y:S04]  /*17480*/  @!P1 ST.E.64 [R6.64], R98 ;  /* 0x0000006206009985 */ /* 0x0003e8000c101b06 */
[----:B------:R1:W-:Y:S01]  /*17490*/  @!P0 ST.E.64 [R2.64], R82 ;  /* 0x0000005202008985 */ /* 0x0003e2000c101b06 */
[----:B------:R-:W-:-:S13]  /*174a0*/  ISETP.GE.AND P0, PT, R5, c[0x0][0x3c8], PT ;  /* 0x0000f20005007a0c */ /* 0x000fda0003f06270 */
[----:B------:R-:W-:Y:S05]  /*174b0*/  @P0 BRA `(.L_x_2157) ;  /* 0x00000e3000000947 */ /* 0x000fea0003800000 */
[----:B------:R-:W-:Y:S02]  /*174c0*/  IADD3 R12, R231, 0xf8, RZ ;  /* 0x000000f8e70c7810 */ /* 0x000fe40007ffe0ff */
[----:B-1----:R-:W-:Y:S02]  /*174d0*/  LEA R2, P0, R5, R0, 0x2 ;  /* 0x0000000005027211 */ /* 0x002fe400078010ff */
[----:B------:R-:W-:-:S04]  /*174e0*/  SHF.R.S32.HI R12, RZ, 0x1f, R12 ;  /* 0x0000001fff0c7819 */ /* 0x000fc8000001140c */
[----:B------:R-:W-:-:S05]  /*174f0*/  LEA.HI.X R3, R5, R4, R12, 0x2, P0 ;  /* 0x0000000405037211 */ /* 0x000fca00000f140c */
[----:B------:R1:W-:Y:S01]  /*17500*/  ST.E.64 [R2.64], R74 ;  /* 0x0000004a02007985 */ /* 0x0003e2000c101b06 */
[----:B------:R-:W-:Y:S05]  /*17510*/  BRA `(.L_x_2157) ;  /* 0x00000dd000007947 */ /* 0x000fea0003800000 */
.L_x_2142:
        /* <DEDUP_REMOVED lines=8> */
[----:B---3--:R-:W-:Y:S02]  /*175a0*/  @P0 IMAD.WIDE R4, R251, R4, c[0x0][0x508] ;  /* 0x00014200fb040625 */ /* 0x008fe400078e0204 */
[----:B------:R2:W5:Y:S04]  /*175b0*/  @P2 LDG.E R10, [R2.64] ;  /* 0x00000006020a2981 */ /* 0x000568000c1e1900 */
        /* <DEDUP_REMOVED lines=8> */
.L_x_2163:
[----:B--2---:R-:W2:Y:S01]  /*17640*/  S2R R2, SR_TID.X ;  /* 0x0000000000027919 */ /* 0x004ea20000002100 */
[----:B------:R-:W-:Y:S01]  /*17650*/  SHF.R.S32.HI R0, RZ, 0x1f, R251 ;  /* 0x0000001fff007819 */ /* 0x000fe200000114fb */
[----:B------:R-:W-:Y:S01]  /*17660*/  BSSY B0, `(.L_x_2164) ;  /* 0x0000037000007945 */ /* 0x000fe20003800000 */
[----:B-1----:R-:W-:-:S02]  /*17670*/  LOP3.LUT R14, R250, 0xffff, RZ, 0xc0, !PT ;  /* 0x0000fffffa0e7812 */ /* 0x002fc400078ec0ff */
        /* <DEDUP_REMOVED lines=53> */
.L_x_2165:
[----:B------:R-:W-:Y:S05]  /*179d0*/  BSYNC B0 ;  /* 0x0000000000007941 */ /* 0x000fea0003800000 */
.L_x_2164:
        /* <DEDUP_REMOVED lines=8> */
[----:B------:R-:W-:Y:S02]  /*17a60*/  IMAD R0, R10, c[0x0][0x3a4], R0 ;  /* 0x0000e9000a007a24 */ /* 0x000fe400078e0200 */
        /* <DEDUP_REMOVED lines=9> */
[----:B------:R-:W-:-:S04]  /*17b00*/  IMAD.WIDE.U32 R2, R15, c[0x0][0x3f0], R2 ;  /* 0x0000fc000f027a25 */ /* 0x000fc800078e0002 */
        /* <DEDUP_REMOVED lines=15> */
.L_x_2248:
[----:B------:R-:W-:Y:S05]  /*17c00*/  BRA.DIV ~URZ, `(.L_x_2167) ;  /* 0x00003e527f007947 */ /* 0x000fea000b800000 */
[----:B------:R3:W4:Y:S02]  /*17c10*/  SHFL.IDX PT, R0, R14, RZ, 0x181f ;  /* 0x00181fff0e007589 */ /* 0x00072400000e0000 */
.L_x_2249:
[----:B------:R-:W-:Y:S01]  /*17c20*/  IMAD R13, R20, c[0x0][0x4e8], RZ ;  /* 0x00013a00140d7a24 */ /* 0x000fe200078e02ff */
        /* <DEDUP_REMOVED lines=24> */
.L_x_2169:
[----:B------:R-:W-:Y:S05]  /*17db0*/  BSYNC B0 ;  /* 0x0000000000007941 */ /* 0x000fea0003800000 */
.L_x_2168:
[----:B------:R-:W-:Y:S05]  /*17dc0*/  BRA.DIV ~URZ, `(.L_x_2170) ;  /* 0x00003d027f007947 */ /* 0x000fea000b800000 */
[----:B--2---:R2:W1:Y:S04]  /*17dd0*/  SHFL.IDX PT, R4, R5, 0x1, 0x181f ;  /* 0x00381f0005047f89 */ /* 0x00446800000e0000 */
[----:B----4-:R2:W4:Y:S02]  /*17de0*/  SHFL.IDX PT, R0, R14, 0x1, 0x181f ;  /* 0x00381f000e007f89 */ /* 0x01052400000e0000 */
.L_x_2250:
        /* <DEDUP_REMOVED lines=24> */
.L_x_2172:
[----:B------:R-:W-:Y:S05]  /*17f70*/  BSYNC B0 ;  /* 0x0000000000007941 */ /* 0x000fea0003800000 */
.L_x_2171:
[----:B------:R-:W-:Y:S05]  /*17f80*/  BRA.DIV ~URZ, `(.L_x_2173) ;  /* 0x00003c127f007947 */ /* 0x000fea000b800000 */
[----:B-1----:R1:W2:Y:S02]  /*17f90*/  SHFL.IDX PT, R4, R5, 0x2, 0x181f ;  /* 0x00581f0005047f89 */ /* 0x0022a400000e0000 */
.L_x_2251:
[----:B------:R-:W-:Y:S05]  /*17fa0*/  BRA.DIV ~URZ, `(.L_x_2174) ;  /* 0x00003c627f007947 */ /* 0x000fea000b800000 */
[----:B----4-:R4:W1:Y:S02]  /*17fb0*/  SHFL.IDX PT, R0, R14, 0x2, 0x181f ;  /* 0x00581f000e007f89 */ /* 0x01086400000e0000 */
.L_x_2252:
        /* <DEDUP_REMOVED lines=24> */
.L_x_2176:
[----:B------:R-:W-:Y:S05]  /*18140*/  BSYNC B0 ;  /* 0x0000000000007941 */ /* 0x000fea0003800000 */
.L_x_2175:
[----:B------:R-:W-:Y:S05]  /*18150*/  BRA.DIV ~URZ, `(.L_x_2177) ;  /* 0x00003b227f007947 */ /* 0x000fea000b800000 */
[----:B--2---:R2:W3:Y:S04]  /*18160*/  SHFL.IDX PT, R4, R5, 0x3, 0x181f ;  /* 0x00781f0005047f89 */ /* 0x0044e800000e0000 */
[----:B-1----:R2:W1:Y:S02]  /*18170*/  SHFL.IDX PT, R0, R14, 0x3, 0x181f ;  /* 0x00781f000e007f89 */ /* 0x00246400000e0000 */
.L_x_2253:
        /* <DEDUP_REMOVED lines=23> */
.L_x_2157:
[----:B------:R-:W-:Y:S05]  /*182f0*/  BSYNC B1 ;  /* 0x0000000000017941 */ /* 0x000fea0003800000 */
.L_x_2141:
        /* <DEDUP_REMOVED lines=9> */
[----:B--234-:R-:W-:-:S04]  /*18390*/  LOP3.LUT R12, R0, 0x1f, RZ, 0xc0, !PT ;  /* 0x0000001f000c7812 */ /* 0x01cfc800078ec0ff */
[----:B------:R-:W-:Y:S01]  /*183a0*/  ISETP.NE.AND P6, PT, R12, 0x1f, PT ;  /* 0x0000001f0c00780c */ /* 0x000fe20003fc5270 */
[----:B------:R-:W-:Y:S10]  /*183b0*/  BRA.DIV ~URZ, `(.L_x_2179) ;  /* 0x000039927f007947 */ /* 0x000ff4000b800000 */
[----:B------:R2:W3:Y:S02]  /*183c0*/  SHFL.IDX PT, R9, R110, RZ, 0x1f ;  /* 0x00001fff6e097589 */ /* 0x0004e400000e0000 */
.L_x_2254:
[----:B------:R-:W-:Y:S05]  /*183d0*/  BRA.DIV ~URZ, `(.L_x_2180) ;  /* 0x000039e27f007947 */ /* 0x000fea000b800000 */
[----:B------:R4:W2:Y:S02]  /*183e0*/  SHFL.IDX PT, R8, R110, 0x1, 0x1f ;  /* 0x00201f006e087f89 */ /* 0x0008a400000e0000 */
.L_x_2255:
[----:B-1----:R-:W-:Y:S02]  /*183f0*/  IMAD.IADD R0, R251, 0x1, R12 ;  /* 0x00000001fb007824 */ /* 0x002fe400078e020c */
[----:B------:R-:W-:-:S03]  /*18400*/  IMAD.MOV.U32 R6, RZ, RZ, RZ ;  /* 0x000000ffff067224 */ /* 0x000fc600078e00ff */
        /* <DEDUP_REMOVED lines=15> */
[----:B------:R1:W4:Y:S02]  /*18500*/  SHFL.UP PT, R4, R0, 0x1, RZ ;  /* 0x0420000000047989 */ /* 0x00032400000e00ff */
.L_x_2256:
[----:B----4-:R-:W-:-:S04]  /*18510*/  SEL R4, R4, RZ, P5 ;  /* 0x000000ff04047207 */ /* 0x010fc80002800000 */
        /* <DEDUP_REMOVED lines=14> */
[----:B------:R1:W4:Y:S02]  /*18600*/  SHFL.IDX PT, R0, R4, 0x1f, 0x1f ;  /* 0x03e01f0004007f89 */ /* 0x00032400000e0000 */
.L_x_2257:
[----:B----4-:R-:W-:Y:S01]  /*18610*/  IMAD R0, R0, c[0x0][0x538], RZ ;  /* 0x00014e0000007a24 */ /* 0x010fe200078e02ff */
[----:B------:R-:W-:Y:S04]  /*18620*/  BSSY B1, `(.L_x_2183) ;  /* 0x00000c5000017945 */ /* 0x000fe80003800000 */
[----:B--2---:R-:W-:-:S04]  /*18630*/  IADD3 R8, R0, R8, RZ ;  /* 0x0000000800087210 */ /* 0x004fc80007ffe0ff */
[----:B---3--:R-:W-:-:S13]  /*18640*/  ISETP.GT.AND P0, PT, R8, R9, PT ;  /* 0x000000090800720c */ /* 0x008fda0003f04270 */
[----:B------:R-:W-:Y:S05]  /*18650*/  @P0 BRA `(.L_x_2184) ;  /* 0x0000024000000947 */ /* 0x000fea0003800000 */
.L_x_2188:
        /* <DEDUP_REMOVED lines=16> */
.L_x_2258:
        /* <DEDUP_REMOVED lines=16> */
.L_x_2259:
[----:B--2---:R-:W-:-:S05]  /*18860*/  IMAD R0, R0, c[0x0][0x538], RZ ;  /* 0x00014e0000007a24 */ /* 0x004fca00078e02ff */
[----:B------:R-:W-:-:S04]  /*18870*/  IADD3 R8, R0, R8, RZ ;  /* 0x0000000800087210 */ /* 0x000fc80007ffe0ff */
[----:B------:R-:W-:-:S13]  /*18880*/  ISETP.GT.AND P0, PT, R8, R9, PT ;  /* 0x000000090800720c */ /* 0x000fda0003f04270 */
[----:B-1----:R-:W-:Y:S05]  /*18890*/  @!P0 BRA `(.L_x_2188) ;  /* 0xfffffdc000008947 */ /* 0x002fea000383ffff */
.L_x_2184:
[----:B------:R-:W-:-:S05]  /*188a0*/  IADD3 R8, -R0, R8, RZ ;  /* 0x0000000800087210 */ /* 0x000fca0007ffe1ff */
[----:B------:R-:W-:-:S05]  /*188b0*/  IMAD R0, R4, c[0x0][0x538], R8 ;  /* 0x00014e0004007a24 */ /* 0x000fca00078e0208 */
[----:B------:R-:W-:Y:S01]  /*188c0*/  ISETP.GT.AND P0, PT, R0, R9, PT ;  /* 0x000000090000720c */ /* 0x000fe20003f04270 */
[----:B------:R-:W-:-:S12]  /*188d0*/  BRA.DIV ~URZ, `(.L_x_2189) ;  /* 0x000039427f007947 */ /* 0x000fd8000b800000 */
[----:B------:R-:W-:-:S04]  /*188e0*/  VOTE.ANY R5, PT, !P0 ;  /* 0x0000000000057806 */ /* 0x000fc800040e0100 */
.L_x_2260:
[----:B------:R-:W2:Y:S02]  /*188f0*/  POPC R0, R5 ;  /* 0x0000000500007309 */ /* 0x000ea40000000000 */
[----:B--2---:R-:W-:Y:S01]  /*18900*/  IADD3 R251, R0, R251, RZ ;  /* 0x000000fb00fb7210 */ /* 0x004fe20007ffe0ff */
[----:B------:R-:W-:Y:S05]  /*18910*/  BRA.DIV ~URZ, `(.L_x_2190) ;  /* 0x000039527f007947 */ /* 0x000fea000b800000 */
[----:B------:R2:W3:Y:S04]  /*18920*/  SHFL.IDX PT, R10, R6, R0, 0x1f ;  /* 0x00001f00060a7589 */ /* 0x0004e800000e0000 */
[----:B------:R2:W4:Y:S02]  /*18930*/  SHFL.IDX PT, R7, R7, R0, 0x1f ;  /* 0x00001f0007077589 */ /* 0x00052400000e0000 */
.L_x_2261:
[----:B------:R-:W-:Y:S01]  /*18940*/  ISETP.NE.AND P0, PT, R5, RZ, PT ;  /* 0x000000ff0500720c */ /* 0x000fe20003f05270 */
[----:B------:R-:W-:-:S12]  /*18950*/  BSSY B0, `(.L_x_2191) ;  /* 0x0000005000007945 */ /* 0x000fd80003800000 */
[----:B------:R-:W-:Y:S05]  /*18960*/  @!P0 BRA `(.L_x_2192) ;  /* 0x0000003000008947 */ /* 0x000fea0003800000 */
[----:B--2---:R-:W-:Y:S01]  /*18970*/  IADD3 R0, R0, -0x1, RZ ;  /* 0xffffffff00007810 */ /* 0x004fe20007ffe0ff */
[----:B------:R-:W-:Y:S05]  /*18980*/  BRA.DIV ~URZ, `(.L_x_2193) ;  /* 0x000039b27f007947 */ /* 0x000fea000b800000 */
[----:B------:R2:W1:Y:S02]  /*18990*/  SHFL.IDX PT, R11, R4, R0, 0x1f ;  /* 0x00001f00040b7589 */ /* 0x00046400000e0000 */
.L_x_2192:
[----:B------:R-:W-:Y:S05]  /*189a0*/  BSYNC B0 ;  /* 0x0000000000007941 */ /* 0x000fea0003800000 */
.L_x_2191:
[----:B----4-:R-:W-:Y:S01]  /*189b0*/  ISETP.NE.AND P0, PT, R7, 0x1, PT ;  /* 0x000000010700780c */ /* 0x010fe20003f05270 */
[----:B-1----:R-:W-:Y:S01]  /*189c0*/  IMAD R248, R11, c[0x0][0x538], R8 ;  /* 0x00014e000bf87a24 */ /* 0x002fe200078e0208 */
[----:B------:R-:W-:Y:S04]  /*189d0*/  BSSY B0, `(.L_x_2194) ;  /* 0x0000082000007945 */ /* 0x000fe80003800000 */
[----:B------:R-:W-:-:S07]  /*189e0*/  IADD3 R9, -R248, R9, RZ ;  /* 0x00000009f8097210 */ /* 0x000fce0007ffe1ff */
[----:B------:R-:W-:Y:S05]  /*189f0*/  @!P0 BRA `(.L_x_2195) ;  /* 0x000003d000008947 */ /* 0x000fea0003800000 */
[-C--:B---3--:R-:W-:Y:S02]  /*18a00*/  IABS R2, R10.reuse ;  /* 0x0000000a00027213 */ /* 0x088fe40000000000 */
[----:B------:R-:W-:Y:S02]  /*18a10*/  IABS R8, R10 ;  /* 0x0000000a00087213 */ /* 0x000fe40000000000 */
[----:B--2---:R-:W1:Y:S08]  /*18a20*/  I2F.RP R0, R2 ;  /* 0x0000000200007306 */ /* 0x004e700000209400 */
        /* <DEDUP_REMOVED lines=52> */
[--C-:B------:R-:W-:Y:S02]  /*18d70*/  IMAD.MOV R3, RZ, RZ, -R2.reuse ;  /* 0x000000ffff037224 */ /* 0x100fe400078e0a02 */
[C---:B------:R-:W-:Y:S02]  /*18d80*/  IMAD R2, R7.reuse, 0x1000000, R2 ;  /* 0x0100000007027824 */ /* 0x040fe400078e0202 */
[----:B------:R-:W-:Y:S02]  /*18d90*/  IMAD R3, R7, R3, R0 ;  /* 0x0000000307037224 */ /* 0x000fe400078e0200 */
[----:B------:R-:W-:Y:S02]  /*18da0*/  IMAD R0, R10, R4, R9 ;  /* 0x000000040a007224 */ /* 0x000fe400078e0209 */
[----:B------:R-:W-:Y:S01]  /*18db0*/  IMAD R250, R3, 0x10000, R2 ;  /* 0x0001000003fa7824 */ /* 0x000fe200078e0202 */
[----:B------:R-:W-:Y:S05]  /*18dc0*/  BRA `(.L_x_2196) ;  /* 0x0000042000007947 */ /* 0x000fea0003800000 */
.L_x_2195:
[----:B------:R-:W-:-:S04]  /*18dd0*/  IMAD.MOV.U32 R2, RZ, RZ, 0x4 ;  /* 0x00000004ff027424 */ /* 0x000fc800078e00ff */
[----:B------:R-:W-:-:S05]  /*18de0*/  IMAD.WIDE R2, R251, R2, c[0x0][0x590] ;  /* 0x00016400fb027625 */ /* 0x000fca00078e0202 */
[----:B--2---:R-:W2:Y:S02]  /*18df0*/  LDG.E R4, [R2.64] ;  /* 0x0000000602047981 */ /* 0x004ea4000c1e1900 */
        /* <DEDUP_REMOVED lines=28> */
[----:B------:R-:W-:Y:S02]  /*18fc0*/  IMAD R11, R4, R0, RZ ;  /* 0x00000000040b7224 */ /* 0x000fe400078e02ff */
[----:B------:R-:W-:-:S03]  /*18fd0*/  IMAD.MOV R0, RZ, RZ, -R0 ;  /* 0x000000ffff007224 */ /* 0x000fc600078e0a00 */
[----:B------:R-:W-:Y:S01]  /*18fe0*/  IADD3 R2, -R11, c[0x0][0x538], RZ ;  /* 0x00014e000b027a10 */ /* 0x000fe20007ffe1ff */
[----:B------:R-:W-:-:S03]  /*18ff0*/  IMAD R7, R8, R0, R9 ;  /* 0x0000000008077224 */ /* 0x000fc600078e0209 */
[----:B------:R-:W-:Y:S01]  /*19000*/  IMNMX R2, R4, R2, PT ;  /* 0x0000000204027217 */ /* 0x000fe20003800200 */
[----:B------:R-:W-:-:S03]  /*19010*/  IMAD.MOV.U32 R4, RZ, RZ, RZ ;  /* 0x000000ffff047224 */ /* 0x000fc600078e00ff */
[-C--:B------:R-:W-:Y:S02]  /*19020*/  IABS R3, R2.reuse ;  /* 0x0000000200037213 */ /* 0x080fe40000000000 */
[----:B------:R-:W-:-:S03]  /*19030*/  IABS R8, R2 ;  /* 0x0000000200087213 */ /* 0x000fc60000000000 */
[----:B------:R-:W-:-:S04]  /*19040*/  IMAD.MOV.U32 R6, RZ, RZ, R3 ;  /* 0x000000ffff067224 */ /* 0x000fc800078e0003 */
[----:B------:R-:W1:Y:S08]  /*19050*/  I2F.RP R3, R6 ;  /* 0x0000000600037306 */ /* 0x000e700000209400 */
[----:B-1----:R-:W1:Y:S02]  /*19060*/  MUFU.RCP R3, R3 ;  /* 0x0000000300037308 */ /* 0x002e640000001000 */
[----:B-1----:R-:W-:-:S06]  /*19070*/  IADD3 R3, R3, 0xffffffe, RZ ;  /* 0x0ffffffe03037810 */ /* 0x002fcc0007ffe0ff */
[----:B------:R-:W1:Y:S02]  /*19080*/  F2I.FTZ.U32.TRUNC.NTZ R5, R3 ;  /* 0x0000000300057305 */ /* 0x000e64000021f000 */
[----:B-1----:R-:W-:-:S05]  /*19090*/  IMAD.MOV R3, RZ, RZ, -R5 ;  /* 0x000000ffff037224 */ /* 0x002fca00078e0a05 */
[----:B------:R-:W-:Y:S02]  /*190a0*/  MOV R0, R3 ;  /* 0x0000000300007202 */ /* 0x000fe40000000f00 */
[----:B------:R-:W-:-:S03]  /*190b0*/  IABS R3, R7 ;  /* 0x0000000700037213 */ /* 0x000fc60000000000 */
[----:B------:R-:W-:-:S04]  /*190c0*/  IMAD R0, R0, R6, RZ ;  /* 0x0000000600007224 */ /* 0x000fc800078e02ff */
        /* <DEDUP_REMOVED lines=18> */
.L_x_2196:
[----:B------:R-:W-:Y:S05]  /*191f0*/  BSYNC B0 ;  /* 0x0000000000007941 */ /* 0x000fea0003800000 */
.L_x_2194:
[----:B------:R-:W-:-:S04]  /*19200*/  LOP3.LUT R0, RZ, R0, RZ, 0x33, !PT ;  /* 0x00000000ff007212 */ /* 0x000fc800078e33ff */
[----:B------:R-:W-:Y:S01]  /*19210*/  IADD3 R249, R0, R10, RZ ;  /* 0x0000000a00f97210 */ /* 0x000fe20007ffe0ff */
[----:B------:R-:W-:Y:S05]  /*19220*/  BRA `(.L_x_2197) ;  /* 0x0000004000007947 */ /* 0x000fea0003800000 */
.L_x_2185:
[----:B------:R-:W-:Y:S01]  /*19230*/  IMAD.MOV.U32 R248, RZ, RZ, R9 ;  /* 0x000000fffff87224 */ /* 0x000fe200078e0009 */
[----:B------:R-:W-:Y:S01]  /*19240*/  MOV R250, RZ ;  /* 0x000000ff00fa7202 */ /* 0x000fe20000000f00 */
[----:B------:R-:W-:Y:S01]  /*19250*/  IMAD.MOV.U32 R249, RZ, RZ, RZ ;  /* 0x000000fffff97224 */ /* 0x000fe200078e00ff */
[----:B------:R-:W-:Y:S02]  /*19260*/  MOV R251, c[0x0][0x53c] ;  /* 0x00014f0000fb7a02 */ /* 0x000fe40000000f00 */
.L_x_2197:
[----:B------:R-:W-:Y:S05]  /*19270*/  BSYNC B1 ;  /* 0x0000000000017941 */ /* 0x000fea0003800000 */
.L_x_2183:
[----:B------:R-:W-:Y:S01]  /*19280*/  WARPSYNC 0xffffffff ;  /* 0xffffffff00007948 */ /* 0x000fe20003800000 */
[----:B------:R-:W-:Y:S01]  /*19290*/  BAR.SYNC.DEFER_BLOCKING 0x4, 0x100 ;  /* 0x0104000000007b1d */ /* 0x000fe20000010000 */
[----:B------:R-:W-:-:S13]  /*192a0*/  ISETP.NE.AND P0, PT, R12, RZ, PT ;  /* 0x000000ff0c00720c */ /* 0x000fda0003f05270 */
[----:B------:R2:W-:Y:S04]  /*192b0*/  @!P0 STS.128 [0x20100], R248 ;  /* 0x020100f8ff008388 */ /* 0x0005e80000000c00 */
[----:B------:R-:W-:Y:S06]  /*192c0*/  BAR.ARV 0x5, 0x100 ;  /* 0x0144000000007b1d */ /* 0x000fec0000002000 */
.L_x_2178:
[----:B-1----:R-:W-:-:S13]  /*192d0*/  ISETP.GE.AND P0, PT, R251, c[0x0][0x53c], PT ;  /* 0x00014f00fb007a0c */ /* 0x002fda0003f06270 */
[----:B--23--:R-:W-:Y:S01]  /*192e0*/  @P0 CALL.REL.NOINC `(.L_x_2198) ;  /* 0x0000001000000944 */ /* 0x00cfe20003c00000 */
[----:B------:R-:W-:Y:S05]  /*192f0*/  BRA `(.L_x_2199) ;  /* 0xfffe88b000007947 */ /* 0x000fea000383ffff */
.L_x_2198:
[----:B------:R-:W-:Y:S05]  /*19300*/  EXIT ;  /* 0x000000000000794d */ /* 0x000fea0003800000 */
.L_x_2022:
[----:B------:R-:W-:Y:S01]  /*19310*/  IMAD.MOV.U32 R0, RZ, RZ, R5 ;  /* 0x000000ffff007224 */ /* 0x000fe200078e0005 */
[----:B------:R-:W-:Y:S02]  /*19320*/  MOV R3, 0x1 ;  /* 0x0000000100037802 */ /* 0x000fe40000000f00 */
[----:B------:R-:W-:Y:S02]  /*19330*/  MOV R2, 0x19350 ;  /* 0x0001935000027802 */ /* 0x000fe40000000f00 */
[----:B--2---:R-:W-:Y:S05]  /*19340*/  CALL.REL.NOINC `($__internal_37_$__cuda_sm70_shflsync_up_p) ;  /* 0x0000312000007944 */ /* 0x004fea0003c00000 */
[----:B------:R-:W-:Y:S01]  /*19350*/  MOV R0, R4 ;  /* 0x0000000400007202 */ /* 0x000fe20000000f00 */
[----:B------:R-:W-:Y:S05]  /*19360*/  BRA `(.L_x_2200) ;  /* 0xfffe70d000007947 */ /* 0x000fea000383ffff */
.L_x_2023:
[----:B------:R-:W-:Y:S01]  /*19370*/  IMAD.MOV.U32 R0, RZ, RZ, R5 ;  /* 0x000000ffff007224 */ /* 0x000fe200078e0005 */
[----:B------:R-:W-:Y:S02]  /*19380*/  MOV R3, 0x2 ;  /* 0x0000000200037802 */ /* 0x000fe40000000f00 */
[----:B------:R-:W-:Y:S02]  /*19390*/  MOV R2, 0x193b0 ;  /* 0x000193b000027802 */ /* 0x000fe40000000f00 */
[----:B--2---:R-:W-:Y:S05]  /*193a0*/  CALL.REL.NOINC `($__internal_37_$__cuda_sm70_shflsync_up_p) ;  /* 0x000030c000007944 */ /* 0x004fea0003c00000 */
[----:B------:R-:W-:Y:S01]  /*193b0*/  SEL R4, R4, RZ, P4 ;  /* 0x000000ff04047207 */ /* 0x000fe20002000000 */
[----:B------:R-:W-:Y:S01]  /*193c0*/  IMAD.MOV.U32 R3, RZ, RZ, 0x4 ;  /* 0x00000004ff037424 */ /* 0x000fe200078e00ff */
[----:B------:R-:W-:-:S03]  /*193d0*/  MOV R2, 0x19400 ;  /* 0x0001940000027802 */ /* 0x000fc60000000f00 */
[----:B------:R-:W-:Y:S02]  /*193e0*/  IMAD.IADD R0, R5, 0x1, R4 ;  /* 0x0000000105007824 */ /* 0x000fe400078e0204 */
[----:B------:R-:W-:Y:S05]  /*193f0*/  CALL.REL.NOINC `($__internal_37_$__cuda_sm70_shflsync_up_p) ;  /* 0x0000307000007944 */ /* 0x000fea0003c00000 */
        /* <DEDUP_REMOVED lines=12> */
[----:B------:R-:W-:Y:S02]  /*194c0*/  MOV R221, 0x1f ;  /* 0x0000001f00dd7802 */ /* 0x000fe40000000f00 */
[----:B------:R-:W-:Y:S01]  /*194d0*/  MOV R3, 0x19510 ;  /* 0x0001951000037802 */ /* 0x000fe20000000f00 */
[----:B------:R-:W-:-:S04]  /*194e0*/  IMAD.IADD R4, R0, 0x1, R4 ;  /* 0x0000000100047824 */ /* 0x000fc800078e0204 */
[----:B------:R-:W-:Y:S02]  /*194f0*/  IMAD.MOV.U32 R195, RZ, RZ, R4 ;  /* 0x000000ffffc37224 */ /* 0x000fe400078e0004 */
[----:B------:R-:W-:Y:S05]  /*19500*/  CALL.REL.NOINC `($__internal_36_$__cuda_sm70_shflsync_idx_p) ;  /* 0x00002f0000007944 */ /* 0x000fea0003c00000 */
[----:B------:R-:W-:Y:S01]  /*19510*/  MOV R0, R195 ;  /* 0x000000c300007202 */ /* 0x000fe20000000f00 */
[----:B------:R-:W-:Y:S05]  /*19520*/  BRA `(.L_x_2201) ;  /* 0xfffe701000007947 */ /* 0x000fea000383ffff */
.L_x_2025:
[----:B------:R-:W-:Y:S02]  /*19530*/  SEL R0, RZ, 0x1, P0 ;  /* 0x00000001ff007807 */ /* 0x000fe40000000000 */
[----:B------:R-:W-:Y:S02]  /*19540*/  MOV R2, 0x19560 ;  /* 0x0001956000027802 */ /* 0x000fe40000000f00 */
[----:B--2---:R-:W-:Y:S05]  /*19550*/  CALL.REL.NOINC `($__internal_38_$__cuda_sm70_votesync_ballot) ;  /* 0x00002f7000007944 */ /* 0x004fea0003c00000 */
[----:B------:R-:W-:Y:S01]  /*19560*/  MOV R6, R0 ;  /* 0x0000000000067202 */ /* 0x000fe20000000f00 */
[----:B------:R-:W-:Y:S05]  /*19570*/  BRA `(.L_x_2202) ;  /* 0xfffe705000007947 */ /* 0x000fea000383ffff */
.L_x_2026:
[----:B------:R-:W-:Y:S01]  /*19580*/  IMAD.MOV.U32 R195, RZ, RZ, R9 ;  /* 0x000000ffffc37224 */ /* 0x000fe200078e0009 */
[----:B------:R-:W-:Y:S01]  /*19590*/  MOV R2, R0 ;  /* 0x0000000000027202 */ /* 0x000fe20000000f00 */
[----:B------:R-:W-:Y:S01]  /*195a0*/  IMAD.MOV.U32 R221, RZ, RZ, 0x1f ;  /* 0x0000001fffdd7424 */ /* 0x000fe200078e00ff */
[----:B------:R-:W-:Y:S02]  /*195b0*/  MOV R3, 0x195d0 ;  /* 0x000195d000037802 */ /* 0x000fe40000000f00 */
[----:B------:R-:W-:Y:S05]  /*195c0*/  CALL.REL.NOINC `($__internal_36_$__cuda_sm70_shflsync_idx_p) ;  /* 0x00002e4000007944 */ /* 0x000fea0003c00000 */
[----:B------:R-:W-:Y:S01]  /*195d0*/  IMAD.MOV.U32 R12, RZ, RZ, R195 ;  /* 0x000000ffff0c7224 */ /* 0x000fe200078e00c3 */
[----:B------:R-:W-:Y:S01]  /*195e0*/  MOV R195, R8 ;  /* 0x0000000800c37202 */ /* 0x000fe20000000f00 */
[----:B------:R-:W-:Y:S01]  /*195f0*/  IMAD.MOV.U32 R5, RZ, RZ, RZ ;  /* 0x000000ffff057224 */ /* 0x000fe200078e00ff */
[----:B------:R-:W-:Y:S01]  /*19600*/  MOV R2, R0 ;  /* 0x0000000000027202 */ /* 0x000fe20000000f00 */
[----:B------:R-:W-:Y:S01]  /*19610*/  IMAD.MOV.U32 R221, RZ, RZ, 0x1f ;  /* 0x0000001fffdd7424 */ /* 0x000fe200078e00ff */
[----:B------:R-:W-:-:S02]  /*19620*/  MOV R3, 0x19640 ;  /* 0x0001964000037802 */ /* 0x000fc40000000f00 */
[----:B------:R-:W-:Y:S05]  /*19630*/  CALL.REL.NOINC `($__internal_36_$__cuda_sm70_shflsync_idx_p) ;  /* 0x00002dd000007944 */ /* 0x000fea0003c00000 */
[----:B------:R-:W-:Y:S01]  /*19640*/  MOV R9, R195 ;  /* 0x000000c300097202 */ /* 0x000fe20000000f00 */
[----:B------:R-:W-:Y:S05]  /*19650*/  BRA `(.L_x_2203) ;  /* 0xfffe6fd000007947 */ /* 0x000fea000383ffff */
.L_x_2029:
[----:B------:R-:W-:Y:S01]  /*19660*/  IMAD.MOV.U32 R195, RZ, RZ, R4 ;  /* 0x000000ffffc37224 */ /* 0x000fe200078e0004 */
[----:B------:R-:W-:Y:S01]  /*19670*/  MOV R2, R0 ;  /* 0x0000000000027202 */ /* 0x000fe20000000f00 */
[----:B------:R-:W-:Y:S01]  /*19680*/  IMAD.MOV.U32 R221, RZ, RZ, 0x1f ;  /* 0x0000001fffdd7424 */ /* 0x000fe200078e00ff */
[----:B------:R-:W-:-:S02]  /*19690*/  MOV R3, 0x196b0 ;  /* 0x000196b000037802 */ /* 0x000fc40000000f00 */
[----:B--23--:R-:W-:Y:S05]  /*196a0*/  CALL.REL.NOINC `($__internal_36_$__cuda_sm70_shflsync_idx_p) ;  /* 0x00002d6000007944 */ /* 0x00cfea0003c00000 */
[----:B------:R-:W-:Y:S01]  /*196b0*/  MOV R5, R195 ;  /* 0x000000c300057202 */ /* 0x000fe20000000f00 */
[----:B------:R-:W-:Y:S05]  /*196c0*/  BRA `(.L_x_2028) ;  /* 0xfffe6fc000007947 */ /* 0x000fea000383ffff */
.L_x_2048:
[----:B------:R-:W-:Y:S01]  /*196d0*/  IMAD.MOV.U32 R195, RZ, RZ, R5 ;  /* 0x000000ffffc37224 */ /* 0x000fe200078e0005 */
[----:B------:R-:W-:Y:S01]  /*196e0*/  MOV R2, RZ ;  /* 0x000000ff00027202 */ /* 0x000fe20000000f00 */
[----:B------:R-:W-:Y:S01]  /*196f0*/  IMAD.MOV.U32 R221, RZ, RZ, 0x181f ;  /* 0x0000181fffdd7424 */ /* 0x000fe200078e00ff */
[----:B------:R-:W-:-:S02]  /*19700*/  MOV R3, 0x19720 ;  /* 0x0001972000037802 */ /* 0x000fc40000000f00 */
[----:B-----5:R-:W-:Y:S05]  /*19710*/  CALL.REL.NOINC `($__internal_36_$__cuda_sm70_shflsync_idx_p) ;  /* 0x00002cf000007944 */ /* 0x020fea0003c00000 */
[----:B------:R-:W-:Y:S01]  /*19720*/  MOV R4, R195 ;  /* 0x000000c300047202 */ /* 0x000fe20000000f00 */
[----:B------:R-:W-:Y:S05]  /*19730*/  BRA `(.L_x_2204) ;  /* 0xfffe951000007947 */ /* 0x000fea000383ffff */
.L_x_2049:
[----:B------:R-:W-:Y:S01]  /*19740*/  IMAD.MOV.U32 R195, RZ, RZ, R14 ;  /* 0x000000ffffc37224 */ /* 0x000fe200078e000e */
[----:B------:R-:W-:Y:S01]  /*19750*/  MOV R2, RZ ;  /* 0x000000ff00027202 */ /* 0x000fe20000000f00 */
[----:B------:R-:W-:Y:S01]  /*19760*/  IMAD.MOV.U32 R221, RZ, RZ, 0x181f ;  /* 0x0000181fffdd7424 */ /* 0x000fe200078e00ff */
[----:B------:R-:W-:-:S02]  /*19770*/  MOV R3, 0x19790 ;  /* 0x0001979000037802 */ /* 0x000fc40000000f00 */
[----:B-12--5:R-:W-:Y:S05]  /*19780*/  CALL.REL.NOINC `($__internal_36_$__cuda_sm70_shflsync_idx_p) ;  /* 0x00002c8000007944 */ /* 0x026fea0003c00000 */
[----:B------:R-:W-:Y:S01]  /*19790*/  MOV R0, R195 ;  /* 0x000000c300007202 */ /* 0x000fe20000000f00 */
[----:B------:R-:W-:Y:S05]  /*197a0*/  BRA `(.L_x_2205) ;  /* 0xfffe94c000007947 */ /* 0x000fea000383ffff */
.L_x_2052:
[----:B------:R-:W-:Y:S01]  /*197b0*/  IMAD.MOV.U32 R195, RZ, RZ, R5 ;  /* 0x000000ffffc37224 */ /* 0x000fe200078e0005 */
[----:B--2---:R-:W-:Y:S01]  /*197c0*/  MOV R2, 0x1 ;  /* 0x0000000100027802 */ /* 0x004fe20000000f00 */
[----:B------:R-:W-:Y:S01]  /*197d0*/  IMAD.MOV.U32 R221, RZ, RZ, 0x181f ;  /* 0x0000181fffdd7424 */ /* 0x000fe200078e00ff */
[----:B------:R-:W-:-:S02]  /*197e0*/  MOV R3, 0x19800 ;  /* 0x0001980000037802 */ /* 0x000fc40000000f00 */
[----:B-1-345:R-:W-:Y:S05]  /*197f0*/  CALL.REL.NOINC `($__internal_36_$__cuda_sm70_shflsync_idx_p) ;  /* 0x00002c1000007944 */ /* 0x03afea0003c00000 */
[----:B------:R-:W-:Y:S01]  /*19800*/  IMAD.MOV.U32 R4, RZ, RZ, R195 ;  /* 0x000000ffff047224 */ /* 0x000fe200078e00c3 */
[----:B------:R-:W-:Y:S01]  /*19810*/  MOV R2, 0x1 ;  /* 0x0000000100027802 */ /* 0x000fe20000000f00 */
[----:B------:R-:W-:Y:S01]  /*19820*/  IMAD.MOV.U32 R195, RZ, RZ, R14 ;  /* 0x000000ffffc37224 */ /* 0x000fe200078e000e */
[----:B------:R-:W-:-:S02]  /*19830*/  MOV R221, 0x181f ;  /* 0x0000181f00dd7802 */ /* 0x000fc40000000f00 */
[----:B------:R-:W-:Y:S02]  /*19840*/  MOV R3, 0x19860 ;  /* 0x0001986000037802 */ /* 0x000fe40000000f00 */
[----:B------:R-:W-:Y:S05]  /*19850*/  CALL.REL.NOINC `($__internal_36_$__cuda_sm70_shflsync_idx_p) ;  /* 0x00002bb000007944 */ /* 0x000fea0003c00000 */
[----:B------:R-:W-:Y:S01]  /*19860*/  MOV R0, R195 ;  /* 0x000000c300007202 */ /* 0x000fe20000000f00 */
[----:B------:R-:W-:Y:S05]  /*19870*/  BRA `(.L_x_2206) ;  /* 0xfffe95b000007947 */ /* 0x000fea000383ffff */
.L_x_2055:
[----:B------:R-:W-:Y:S01]  /*19880*/  IMAD.MOV.U32 R195, RZ, RZ, R5 ;  /* 0x000000ffffc37224 */ /* 0x000fe200078e0005 */
[----:B-1----:R-:W-:Y:S01]  /*19890*/  MOV R2, 0x2 ;  /* 0x0000000200027802 */ /* 0x002fe20000000f00 */
[----:B------:R-:W-:Y:S01]  /*198a0*/  IMAD.MOV.U32 R221, RZ, RZ, 0x181f ;  /* 0x0000181fffdd7424 */ /* 0x000fe200078e00ff */
[----:B------:R-:W-:Y:S02]  /*198b0*/  MOV R3, 0x198d0 ;  /* 0x000198d000037802 */ /* 0x000fe40000000f00 */
[----:B--2345:R-:W-:Y:S05]  /*198c0*/  CALL.REL.NOINC `($__internal_36_$__cuda_sm70_shflsync_idx_p) ;  /* 0x00002b4000007944 */ /* 0x03cfea0003c00000 */
[----:B------:R-:W-:Y:S01]  /*198d0*/  MOV R4, R195 ;  /* 0x000000c300047202 */ /* 0x000fe20000000f00 */
[----:B------:R-:W-:Y:S05]  /*198e0*/  BRA `(.L_x_2207) ;  /* 0xfffe96e000007947 */ /* 0x000fea000383ffff */
.L_x_2056:
[----:B------:R-:W-:Y:S01]  /*198f0*/  IMAD.MOV.U32 R195, RZ, RZ, R14 ;  /* 0x000000ffffc37224 */ /* 0x000fe200078e000e */
[----:B------:R-:W-:Y:S01]  /*19900*/  MOV R2, 0x2 ;  /* 0x0000000200027802 */ /* 0x000fe20000000f00 */
[----:B------:R-:W-:Y:S01]  /*19910*/  IMAD.MOV.U32 R221, RZ, RZ, 0x181f ;  /* 0x0000181fffdd7424 */ /* 0x000fe200078e00ff */
[----:B------:R-:W-:Y:S02]  /*19920*/  MOV R3, 0x19940 ;  /* 0x0001994000037802 */ /* 0x000fe40000000f00 */
[----:B-12345:R-:W-:Y:S05]  /*19930*/  CALL.REL.NOINC `($__internal_36_$__cuda_sm70_shflsync_idx_p) ;  /* 0x00002ad000007944 */ /* 0x03efea0003c00000 */
[----:B------:R-:W-:Y:S01]  /*19940*/  MOV R0, R195 ;  /* 0x000000c300007202 */ /* 0x000fe20000000f00 */
[----:B------:R-:W-:Y:S05]  /*19950*/  BRA `(.L_x_2208) ;  /* 0xfffe969000007947 */ /* 0x000fea000383ffff */
.L_x_2059:
[----:B------:R-:W-:Y:S01]  /*19960*/  IMAD.MOV.U32 R195, RZ, RZ, R5 ;  /* 0x000000ffffc37224 */ /* 0x000fe200078e0005 */
[----:B-1----:R-:W-:Y:S01]  /*19970*/  MOV R2, 0x3 ;  /* 0x0000000300027802 */ /* 0x002fe20000000f00 */
[----:B------:R-:W-:Y:S01]  /*19980*/  IMAD.MOV.U32 R221, RZ, RZ, 0x181f ;  /* 0x0000181fffdd7424 */ /* 0x000fe200078e00ff */
[----:B------:R-:W-:-:S02]  /*19990*/  MOV R3, 0x199b0 ;  /* 0x000199b000037802 */ /* 0x000fc40000000f00 */
[----:B--2345:R-:W-:Y:S05]  /*199a0*/  CALL.REL.NOINC `($__internal_36_$__cuda_sm70_shflsync_idx_p) ;  /* 0x00002a6000007944 */ /* 0x03cfea0003c00000 */
        /* <DEDUP_REMOVED lines=8> */
.L_x_2062:
[----:B------:R-:W-:Y:S01]  /*19a30*/  IMAD.MOV.U32 R195, RZ, RZ, R5 ;  /* 0x000000ffffc37224 */ /* 0x000fe200078e0005 */
[----:B------:R-:W-:Y:S01]  /*19a40*/  MOV R2, RZ ;  /* 0x000000ff00027202 */ /* 0x000fe20000000f00 */
[----:B------:R-:W-:Y:S01]  /*19a50*/  IMAD.MOV.U32 R221, RZ, RZ, 0x181f ;  /* 0x0000181fffdd7424 */ /* 0x000fe200078e00ff */
[----:B------:R-:W-:Y:S02]  /*19a60*/  MOV R3, 0x19a80 ;  /* 0x00019a8000037802 */ /* 0x000fe40000000f00 */
[----:B------:R-:W-:Y:S05]  /*19a70*/  CALL.REL.NOINC `($__internal_36_$__cuda_sm70_shflsync_idx_p) ;  /* 0x0000299000007944 */ /* 0x000fea0003c00000 */
[----:B------:R-:W-:Y:S01]  /*19a80*/  MOV R4, R195 ;  /* 0x000000c300047202 */ /* 0x000fe20000000f00 */
[----:B------:R-:W-:Y:S05]  /*19a90*/  BRA `(.L_x_2210) ;  /* 0xfffeb1d000007947 */ /* 0x000fea000383ffff */
.L_x_2063:
[----:B------:R-:W-:Y:S01]  /*19aa0*/  IMAD.MOV.U32 R195, RZ, RZ, R10 ;  /* 0x000000ffffc37224 */ /* 0x000fe200078e000a */
[----:B------:R-:W-:Y:S01]  /*19ab0*/  MOV R2, RZ ;  /* 0x000000ff00027202 */ /* 0x000fe20000000f00 */
[----:B------:R-:W-:Y:S01]  /*19ac0*/  IMAD.MOV.U32 R221, RZ, RZ, 0x181f ;  /* 0x0000181fffdd7424 */ /* 0x000fe200078e00ff */
[----:B------:R-:W-:Y:S02]  /*19ad0*/  MOV R3, 0x19af0 ;  /* 0x00019af000037802 */ /* 0x000fe40000000f00 */
[----:B-12---:R-:W-:Y:S05]  /*19ae0*/  CALL.REL.NOINC `($__internal_36_$__cuda_sm70_shflsync_idx_p) ;  /* 0x0000292000007944 */ /* 0x006fea0003c00000 */
[----:B------:R-:W-:Y:S01]  /*19af0*/  ISETP.GE.AND P0, PT, R218, c[0x0][0x1d4], PT ;  /* 0x00007500da007a0c */ /* 0x000fe20003f06270 */
[----:B------:R-:W-:Y:S01]  /*19b00*/  IMAD.MOV.U32 R221, RZ, RZ, 0x181f ;  /* 0x0000181fffdd7424 */ /* 0x000fe200078e00ff */
[----:B------:R-:W-:-:S02]  /*19b10*/  IADD3 R2, P1, R195, R98, RZ ;  /* 0x00000062c3027210 */ /* 0x000fc40007f3e0ff */
[----:B------:R-:W-:Y:S02]  /*19b20*/  SEL R14, RZ, 0x10, P0 ;  /* 0x00000010ff0e7807 */ /* 0x000fe40000000000 */
[----:B------:R-:W-:Y:S01]  /*19b30*/  ISETP.GE.AND P2, PT, R224, c[0x0][0x1d4], PT ;  /* 0x00007500e0007a0c */ /* 0x000fe20003f46270 */
[----:B------:R-:W-:Y:S01]  /*19b40*/  IMAD.X R3, R4, 0x1, R92, P1 ;  /* 0x0000000104037824 */ /* 0x000fe200008e065c */
[----:B------:R-:W-:Y:S02]  /*19b50*/  IADD3 R8, P1, R195, R99, RZ ;  /* 0x00000063c3087210 */ /* 0x000fe40007f3e0ff */
[----:B------:R-:W-:-:S03]  /*19b60*/  SEL R13, RZ, 0x10, P2 ;  /* 0x00000010ff0d7807 */ /* 0x000fc60001000000 */
[----:B------:R-:W-:Y:S01]  /*19b70*/  @!PT LDS RZ, [RZ] ;  /* 0x00000000fffff984 */ /* 0x000fe20000000800 */
        /* <DEDUP_REMOVED lines=11> */
[----:B-1----:R-:W-:Y:S01]  /*19c30*/  IADD3 R2, P3, R195, R102, RZ ;  /* 0x00000066c3027210 */ /* 0x002fe20007f7e0ff */
[----:B------:R-:W-:Y:S01]  /*19c40*/  IMAD.MOV.U32 R195, RZ, RZ, R5 ;  /* 0x000000ffffc37224 */ /* 0x000fe200078e0005 */
[----:B------:R-:W-:-:S03]  /*19c50*/  SEL R5, RZ, 0x10, P0 ;  /* 0x00000010ff057807 */ /* 0x000fc60000000000 */
[----:B------:R-:W-:-:S05]  /*19c60*/  IMAD.X R3, R4, 0x1, R95, P3 ;  /* 0x0000000104037824 */ /* 0x000fca00018e065f */
[----:B------:R1:W-:Y:S02]  /*19c70*/  LDGSTS.E.BYPASS.LTC128B.128 [R215+0xe100], [R2.64], !P0 ;  /* 0x0e10000002d77fae */ /* 0x0003e4000c101d46 */
[----:B-1----:R-:W-:Y:S01]  /*19c80*/  IMAD.MOV.U32 R2, RZ, RZ, 0x1 ;  /* 0x00000001ff027424 */ /* 0x002fe200078e00ff */
[----:B------:R-:W-:Y:S02]  /*19c90*/  MOV R3, 0x19cb0 ;  /* 0x00019cb000037802 */ /* 0x000fe40000000f00 */
[----:B--2---:R-:W-:Y:S05]  /*19ca0*/  CALL.REL.NOINC `($__internal_36_$__cuda_sm70_shflsync_idx_p) ;  /* 0x0000276000007944 */ /* 0x004fea0003c00000 */
[----:B------:R-:W-:Y:S01]  /*19cb0*/  IMAD.MOV.U32 R4, RZ, RZ, R195 ;  /* 0x000000ffff047224 */ /* 0x000fe200078e00c3 */
[----:B------:R-:W-:Y:S01]  /*19cc0*/  MOV R2, 0x1 ;  /* 0x0000000100027802 */ /* 0x000fe20000000f00 */
[----:B------:R-:W-:Y:S01]  /*19cd0*/  IMAD.MOV.U32 R195, RZ, RZ, R10 ;  /* 0x000000ffffc37224 */ /* 0x000fe200078e000a */
[----:B------:R-:W-:Y:S02]  /*19ce0*/  MOV R221, 0x181f ;  /* 0x0000181f00dd7802 */ /* 0x000fe40000000f00 */
[----:B------:R-:W-:Y:S02]  /*19cf0*/  MOV R3, 0x19d10 ;  /* 0x00019d1000037802 */ /* 0x000fe40000000f00 */
[----:B------:R-:W-:Y:S05]  /*19d00*/  CALL.REL.NOINC `($__internal_36_$__cuda_sm70_shflsync_idx_p) ;  /* 0x0000270000007944 */ /* 0x000fea0003c00000 */
[----:B------:R-:W-:Y:S01]  /*19d10*/  MOV R0, R195 ;  /* 0x000000c300007202 */ /* 0x000fe20000000f00 */
[----:B------:R-:W-:Y:S05]  /*19d20*/  BRA `(.L_x_2211) ;  /* 0xfffeb0e000007947 */ /* 0x000fea000383ffff */
.L_x_2064:
[----:B------:R-:W-:Y:S01]  /*19d30*/  IMAD.MOV.U32 R195, RZ, RZ, R4 ;  /* 0x000000ffffc37224 */ /* 0x000fe200078e0004 */
[----:B------:R-:W-:Y:S01]  /*19d40*/  MOV R2, RZ ;  /* 0x000000ff00027202 */ /* 0x000fe20000000f00 */
[----:B------:R-:W-:Y:S01]  /*19d50*/  IMAD.MOV.U32 R221, RZ, RZ, 0x1c1f ;  /* 0x00001c1fffdd7424 */ /* 0x000fe200078e00ff */
[----:B------:R-:W-:-:S02]  /*19d60*/  MOV R3, 0x19d80 ;  /* 0x00019d8000037802 */ /* 0x000fc40000000f00 */
[----:B------:R-:W-:Y:S05]  /*19d70*/  CALL.REL.NOINC `($__internal_36_$__cuda_sm70_shflsync_idx_p) ;  /* 0x0000269000007944 */ /* 0x000fea0003c00000 */
[----:B------:R-:W-:Y:S01]  /*19d80*/  MOV R3, R195 ;  /* 0x000000c300037202 */ /* 0x000fe20000000f00 */
[----:B------:R-:W-:Y:S05]  /*19d90*/  BRA `(.L_x_2212) ;  /* 0xfffeb33000007947 */ /* 0x000fea000383ffff */
.L_x_2069:
[----:B------:R-:W-:Y:S01]  /*19da0*/  IMAD.MOV.U32 R195, RZ, RZ, R4 ;  /* 0x000000ffffc37224 */ /* 0x000fe200078e0004 */
[----:B------:R-:W-:Y:S01]  /*19db0*/  MOV R2, 0x1 ;  /* 0x0000000100027802 */ /* 0x000fe20000000f00 */
[----:B------:R-:W-:Y:S01]  /*19dc0*/  IMAD.MOV.U32 R221, RZ, RZ, 0x1c1f ;  /* 0x00001c1fffdd7424 */ /* 0x000fe200078e00ff */
[----:B------:R-:W-:-:S02]  /*19dd0*/  MOV R3, 0x19df0 ;  /* 0x00019df000037802 */ /* 0x000fc40000000f00 */
[----:B-1----:R-:W-:Y:S05]  /*19de0*/  CALL.REL.NOINC `($__internal_36_$__cuda_sm70_shflsync_idx_p) ;  /* 0x0000262000007944 */ /* 0x002fea0003c00000 */
[----:B------:R-:W-:Y:S01]  /*19df0*/  MOV R3, R195 ;  /* 0x000000c300037202 */ /* 0x000fe20000000f00 */
[----:B------:R-:W-:Y:S05]  /*19e00*/  BRA `(.L_x_2213) ;  /* 0xfffeb7a000007947 */ /* 0x000fea000383ffff */
.L_x_2074:
[----:B------:R-:W-:Y:S01]  /*19e10*/  IMAD.MOV.U32 R132, RZ, RZ, R4 ;  /* 0x000000ffff847224 */ /* 0x000fe200078e0004 */
[----:B------:R-:W-:-:S02]  /*19e20*/  MOV R0, 0x2 ;  /* 0x0000000200007802 */ /* 0x000fc40000000f00 */
[----:B------:R-:W-:Y:S02]  /*19e30*/  MOV R2, 0x19e50 ;  /* 0x00019e5000027802 */ /* 0x000fe40000000f00 */
[----:B------:R-:W-:Y:S05]  /*19e40*/  CALL.REL.NOINC `($__internal_35_$__cuda_sm70_shflsync_bfly_p) ;  /* 0x0000256000007944 */ /* 0x000fea0003c00000 */
[----:B------:R-:W-:Y:S05]  /*19e50*/  BRA `(.L_x_2214) ;  /* 0xfffebe0000007947 */ /* 0x000fea000383ffff */
.L_x_2075:
[----:B------:R-:W-:Y:S01]  /*19e60*/  IMAD.MOV.U32 R132, RZ, RZ, R4 ;  /* 0x000000ffff847224 */ /* 0x000fe200078e0004 */
[----:B------:R-:W-:Y:S02]  /*19e70*/  MOV R0, 0x1 ;  /* 0x0000000100007802 */ /* 0x000fe40000000f00 */
[----:B------:R-:W-:Y:S02]  /*19e80*/  MOV R2, 0x19ea0 ;  /* 0x00019ea000027802 */ /* 0x000fe40000000f00 */
[----:B------:R-:W-:Y:S05]  /*19e90*/  CALL.REL.NOINC `($__internal_35_$__cuda_sm70_shflsync_bfly_p) ;  /* 0x0000251000007944 */ /* 0x000fea0003c00000 */
[----:B------:R-:W-:Y:S01]  /*19ea0*/  FMNMX.FTZ R133, R4, R0, !PT ;  /* 0x0000000004857209 */ /* 0x000fe20007810000 */
[----:B------:R-:W-:Y:S01]  /*19eb0*/  IMAD.MOV.U32 R132, RZ, RZ, R5 ;  /* 0x000000ffff847224 */ /* 0x000fe200078e0005 */
[----:B------:R-:W-:Y:S01]  /*19ec0*/  MOV R2, 0x19ef0 ;  /* 0x00019ef000027802 */ /* 0x000fe20000000f00 */
[----:B------:R-:W-:Y:S02]  /*19ed0*/  IMAD.MOV.U32 R0, RZ, RZ, 0x2 ;  /* 0x00000002ff007424 */ /* 0x000fe400078e00ff */
[----:B------:R-:W-:Y:S05]  /*19ee0*/  CALL.REL.NOINC `($__internal_35_$__cuda_sm70_shflsync_bfly_p) ;  /* 0x000024c000007944 */ /* 0x000fea0003c00000 */
[----:B------:R-:W-:Y:S01]  /*19ef0*/  FMNMX.FTZ R5, R5, R0, !PT ;  /* 0x0000000005057209 */ /* 0x000fe20007810000 */
[----:B------:R-:W-:Y:S01]  /*19f00*/  IMAD.MOV.U32 R0, RZ, RZ, 0x1 ;  /* 0x00000001ff007424 */ /* 0x000fe200078e00ff */
[----:B------:R-:W-:-:S03]  /*19f10*/  MOV R2, 0x19f40 ;  /* 0x00019f4000027802 */ /* 0x000fc60000000f00 */
[----:B------:R-:W-:Y:S02]  /*19f20*/  IMAD.MOV.U32 R132, RZ, RZ, R5 ;  /* 0x000000ffff847224 */ /* 0x000fe400078e0005 */
[----:B------:R-:W-:Y:S05]  /*19f30*/  CALL.REL.NOINC `($__internal_35_$__cuda_sm70_shflsync_bfly_p) ;  /* 0x0000247000007944 */ /* 0x000fea0003c00000 */
[----:B------:R-:W-:Y:S01]  /*19f40*/  MOV R3, R0 ;  /* 0x0000000000037202 */ /* 0x000fe20000000f00 */
[----:B------:R-:W-:Y:S05]  /*19f50*/  BRA `(.L_x_2215) ;  /* 0xfffebd7000007947 */ /* 0x000fea000383ffff */
.L_x_2083:
[----:B------:R-:W-:Y:S01]  /*19f60*/  MOV R2, RZ ;  /* 0x000000ff00027202 */ /* 0x000fe20000000f00 */
[----:B------:R-:W-:Y:S01]  /*19f70*/  IMAD.MOV.U32 R195, RZ, RZ, R5 ;  /* 0x000000ffffc37224 */ /* 0x000fe200078e0005 */
[----:B------:R-:W-:Y:S01]  /*19f80*/  MOV R3, 0x19fb0 ;  /* 0x00019fb000037802 */ /* 0x000fe20000000f00 */
[----:B------:R-:W-:Y:S02]  /*19f90*/  IMAD.MOV.U32 R221, RZ, RZ, 0x181f ;  /* 0x0000181fffdd7424 */ /* 0x000fe400078e00ff */
[----:B-1234-:R-:W-:Y:S05]  /*19fa0*/  CALL.REL.NOINC `($__internal_36_$__cuda_sm70_shflsync_idx_p) ;  /* 0x0000246000007944 */ /* 0x01efea0003c00000 */
[----:B------:R-:W-:Y:S01]  /*19fb0*/  MOV R4, R195 ;  /* 0x000000c300047202 */ /* 0x000fe20000000f00 */
[----:B------:R-:W-:-:S05]  /*19fc0*/  BRA `(.L_x_2216) ;  /* 0xfffed5c000007947 */ /* 0x000fca000383ffff */
.L_x_2084:
[----:B------:R-:W-:Y:S01]  /*19fd0*/  MOV R2, RZ ;  /* 0x000000ff00027202 */ /* 0x000fe20000000f00 */
[----:B------:R-:W-:Y:S01]  /*19fe0*/  IMAD.MOV.U32 R195, RZ, RZ, R20 ;  /* 0x000000ffffc37224 */ /* 0x000fe200078e0014 */
[----:B------:R-:W-:Y:S01]  /*19ff0*/  MOV R3, 0x1a020 ;  /* 0x0001a02000037802 */ /* 0x000fe20000000f00 */
[----:B------:R-:W-:Y:S02]  /*1a000*/  IMAD.MOV.U32 R221, RZ, RZ, 0x181f ;  /* 0x0000181fffdd7424 */ /* 0x000fe400078e00ff */
[----:B-1234-:R-:W-:Y:S05]  /*1a010*/  CALL.REL.NOINC `($__internal_36_$__cuda_sm70_shflsync_idx_p) ;  /* 0x000023f000007944 */ /* 0x01efea0003c00000 */
[----:B------:R-:W-:Y:S01]  /*1a020*/  ISETP.GE.AND P3, PT, R218, c[0x0][0x1d4], PT ;  /* 0x00007500da007a0c */ /* 0x000fe20003f66270 */
[----:B------:R-:W-:Y:S01]  /*1a030*/  IMAD.MOV.U32 R221, RZ, RZ, 0x181f ;  /* 0x0000181fffdd7424 */ /* 0x000fe200078e00ff */
[----:B------:R-:W-:Y:S02]  /*1a040*/  IADD3 R6, P0, R195, R29, RZ ;  /* 0x0000001dc3067210 */ /* 0x000fe40007f1e0ff */
[----:B------:R-:W-:Y:S02]  /*1a050*/  ISETP.GE.AND P2, PT, R224, c[0x0][0x1d4], PT ;  /* 0x00007500e0007a0c */ /* 0x000fe40003f46270 */
[----:B------:R-:W-:Y:S01]  /*1a060*/  ISETP.GE.AND P1, PT, R223, c[0x0][0x1d4], PT ;  /* 0x00007500df007a0c */ /* 0x000fe20003f26270 */
[C---:B------:R-:W-:Y:S01]  /*1a070*/  IMAD.X R7, R4.reuse, 0x1, R21, P0 ;  /* 0x0000000104077824 */ /* 0x040fe200000e0615 */
[C---:B------:R-:W-:Y:S02]  /*1a080*/  IADD3 R2, P0, R195.reuse, R30, RZ ;  /* 0x0000001ec3027210 */ /* 0x040fe40007f1e0ff */
[----:B------:R-:W-:Y:S02]  /*1a090*/  SEL R12, RZ, 0x10, P3 ;  /* 0x00000010ff0c7807 */ /* 0x000fe40001800000 */
[----:B------:R-:W-:Y:S01]  /*1a0a0*/  SEL R15, RZ, 0x10, P2 ;  /* 0x00000010ff0f7807 */ /* 0x000fe20001000000 */
[----:B------:R-:W-:Y:S01]  /*1a0b0*/  @!PT LDS RZ, [RZ] ;  /* 0x00000000fffff984 */ /* 0x000fe20000000800 */
[----:B------:R-:W-:Y:S01]  /*1a0c0*/  @!PT LDS RZ, [RZ] ;  /* 0x00000000fffff984 */ /* 0x000fe20000000800 */
[----:B------:R-:W-:Y:S01]  /*1a0d0*/  @!PT LDS RZ, [RZ] ;  /* 0x00000000fffff984 */ /* 0x000fe20000000800 */
[----:B------:R1:W-:Y:S01]  /*1a0e0*/  LDGSTS.E.BYPASS.LTC128B.128 [R215+0x100], [R6.64], !P3 ;  /* 0x0010000006d77fae */ /* 0x0003e2000d901d46 */
[C---:B------:R-:W-:Y:S01]  /*1a0f0*/  IMAD.X R3, R4.reuse, 0x1, R22, P0 ;  /* 0x0000000104037824 */ /* 0x040fe200000e0616 */
[----:B------:R-:W-:Y:S04]  /*1a100*/  SEL R14, RZ, 0x10, P1 ;  /* 0x00000010ff0e7807 */ /* 0x000fe80000800000 */
[----:B------:R2:W-:Y:S02]  /*1a110*/  LDGSTS.E.BYPASS.LTC128B.128 [R215+0x2100], [R2.64], !P2 ;  /* 0x0210000002d77fae */ /* 0x0005e4000d101d46 */
[C---:B--2---:R-:W-:Y:S05]  /*1a120*/  IADD3 R2, P0, R195.reuse, R31, RZ ;  /* 0x0000001fc3027210 */ /* 0x044fea0007f1e0ff */
[C---:B------:R-:W-:Y:S05]  /*1a130*/  IMAD.X R3, R4.reuse, 0x1, R23, P0 ;  /* 0x0000000104037824 */ /* 0x040fea00000e0617 */
[----:B------:R2:W-:Y:S02]  /*1a140*/  LDGSTS.E.BYPASS.LTC128B.128 [R215+0x4100], [R2.64], !P1 ;  /* 0x0410000002d77fae */ /* 0x0005e4000c901d46 */
[----:B--2---:R-:W-:Y:S01]  /*1a150*/  IADD3 R2, P0, R195, R132, RZ ;  /* 0x00000084c3027210 */ /* 0x004fe20007f1e0ff */
[----:B------:R-:W-:Y:S04]  /*1a160*/  IMAD.MOV.U32 R195, RZ, RZ, R5 ;  /* 0x000000ffffc37224 */ /* 0x000fe800078e0005 */
[----:B------:R-:W-:Y:S01]  /*1a170*/  IMAD.X R3, R4, 0x1, R28, P0 ;  /* 0x0000000104037824 */ /* 0x000fe200000e061c */
[----:B------:R-:W-:Y:S04]  /*1a180*/  ISETP.GE.AND P0, PT, R225, c[0x0][0x1d4], PT ;  /* 0x00007500e1007a0c */ /* 0x000fe80003f06270 */
[----:B------:R-:W-:Y:S09]  /*1a190*/  SEL R5, RZ, 0x10, P0 ;  /* 0x00000010ff057807 */ /* 0x000ff20000000000 */
[----:B------:R2:W-:Y:S02]  /*1a1a0*/  LDGSTS.E.BYPASS.LTC128B.128 [R215+0x6100], [R2.64], !P0 ;  /* 0x0610000002d77fae */ /* 0x0005e4000c101d46 */
[----:B--2---:R-:W-:Y:S01]  /*1a1b0*/  MOV R3, 0x1a1e0 ;  /* 0x0001a1e000037802 */ /* 0x004fe20000000f00 */
[----:B------:R-:W-:Y:S02]  /*1a1c0*/  IMAD.MOV.U32 R2, RZ, RZ, 0x1 ;  /* 0x00000001ff027424 */ /* 0x000fe400078e00ff */
[----:B-1----:R-:W-:Y:S05]  /*1a1d0*/  CALL.REL.NOINC `($__internal_36_$__cuda_sm70_shflsync_idx_p) ;  /* 0x0000223000007944 */ /* 0x002fea0003c00000 */
[----:B------:R-:W-:Y:S01]  /*1a1e0*/  MOV R2, 0x1 ;  /* 0x0000000100027802 */ /* 0x000fe20000000f00 */
[----:B------:R-:W-:Y:S01]  /*1a1f0*/  IMAD.MOV.U32 R4, RZ, RZ, R195 ;  /* 0x000000ffff047224 */ /* 0x000fe200078e00c3 */
[----:B------:R-:W-:Y:S01]  /*1a200*/  MOV R221, 0x181f ;  /* 0x0000181f00dd7802 */ /* 0x000fe20000000f00 */
[----:B------:R-:W-:Y:S01]  /*1a210*/  IMAD.MOV.U32 R195, RZ, RZ, R20 ;  /* 0x000000ffffc37224 */ /* 0x000fe200078e0014 */
[----:B------:R-:W-:Y:S02]  /*1a220*/  MOV R3, 0x1a240 ;  /* 0x0001a24000037802 */ /* 0x000fe40000000f00 */
[----:B------:R-:W-:Y:S05]  /*1a230*/  CALL.REL.NOINC `($__internal_36_$__cuda_sm70_shflsync_idx_p) ;  /* 0x000021d000007944 */ /* 0x000fea0003c00000 */
[----:B------:R-:W-:Y:S01]  /*1a240*/  MOV R0, R195 ;  /* 0x000000c300007202 */ /* 0x000fe20000000f00 */
[----:B------:R-:W-:-:S05]  /*1a250*/  BRA `(.L_x_2217) ;  /* 0xfffed4d000007947 */ /* 0x000fca000383ffff */
.L_x_2087:
[----:B------:R-:W-:Y:S01]  /*1a260*/  MOV R2, RZ ;  /* 0x000000ff00027202 */ /* 0x000fe20000000f00 */
[----:B------:R-:W-:Y:S01]  /*1a270*/  IMAD.MOV.U32 R195, RZ, RZ, R133 ;  /* 0x000000ffffc37224 */ /* 0x000fe200078e0085 */
[----:B------:R-:W-:Y:S01]  /*1a280*/  MOV R3, 0x1a2b0 ;  /* 0x0001a2b000037802 */ /* 0x000fe20000000f00 */
[----:B------:R-:W-:Y:S02]  /*1a290*/  IMAD.MOV.U32 R221, RZ, RZ, 0x181f ;  /* 0x0000181fffdd7424 */ /* 0x000fe400078e00ff */
[----:B------:R-:W-:Y:S05]  /*1a2a0*/  CALL.REL.NOINC `($__internal_36_$__cuda_sm70_shflsync_idx_p) ;  /* 0x0000216000007944 */ /* 0x000fea0003c00000 */
[----:B------:R-:W-:Y:S01]  /*1a2b0*/  MOV R132, R195 ;  /* 0x000000c300847202 */ /* 0x000fe20000000f00 */
[----:B------:R-:W-:-:S05]  /*1a2c0*/  BRA `(.L_x_2218) ;  /* 0xfffee5a000007947 */ /* 0x000fca000383ffff */
.L_x_2088:
[----:B------:R-:W-:Y:S01]  /*1a2d0*/  MOV R2, RZ ;  /* 0x000000ff00027202 */ /* 0x000fe20000000f00 */
[----:B------:R-:W-:Y:S01]  /*1a2e0*/  IMAD.MOV.U32 R195, RZ, RZ, R170 ;  /* 0x000000ffffc37224 */ /* 0x000fe200078e00aa */
[----:B------:R-:W-:Y:S01]  /*1a2f0*/  MOV R3, 0x1a320 ;  /* 0x0001a32000037802 */ /* 0x000fe20000000f00 */
[----:B------:R-:W-:Y:S02]  /*1a300*/  IMAD.MOV.U32 R221, RZ, RZ, 0x181f ;  /* 0x0000181fffdd7424 */ /* 0x000fe400078e00ff */
[----:B-12---:R-:W-:Y:S05]  /*1a310*/  CALL.REL.NOINC `($__internal_36_$__cuda_sm70_shflsync_idx_p) ;  /* 0x000020f000007944 */ /* 0x006fea0003c00000 */
[----:B------:R-:W-:Y:S01]  /*1a320*/  ISETP.GE.AND P3, PT, R218, c[0x0][0x1d4], PT ;  /* 0x00007500da007a0c */ /* 0x000fe20003f66270 */
[----:B------:R-:W-:Y:S01]  /*1a330*/  IMAD.MOV.U32 R221, RZ, RZ, 0x181f ;  /* 0x0000181fffdd7424 */ /* 0x000fe200078e00ff */
[----:B------:R-:W-:Y:S02]  /*1a340*/  IADD3 R168, P0, R195, R177, RZ ;  /* 0x000000b1c3a87210 */ /* 0x000fe40007f1e0ff */
[----:B------:R-:W-:Y:S02]  /*1a350*/  ISETP.GE.AND P2, PT, R224, c[0x0][0x1d4], PT ;  /* 0x00007500e0007a0c */ /* 0x000fe40003f46270 */
[----:B------:R-:W-:Y:S01]  /*1a360*/  ISETP.GE.AND P1, PT, R223, c[0x0][0x1d4], PT ;  /* 0x00007500df007a0c */ /* 0x000fe20003f26270 */
[C---:B------:R-:W-:Y:S01]  /*1a370*/  IMAD.X R169, R132.reuse, 0x1, R171, P0 ;  /* 0x0000000184a97824 */ /* 0x040fe200000e06ab */
[C---:B------:R-:W-:Y:S02]  /*1a380*/  IADD3 R2, P0, R195.reuse, R178, RZ ;  /* 0x000000b2c3027210 */ /* 0x040fe40007f1e0ff */
[----:B------:R-:W-:Y:S03]  /*1a390*/  SEL R173, RZ, 0x10, P1 ;  /* 0x00000010ffad7807 */ /* 0x000fe60000800000 */
[----:B------:R-:W-:Y:S01]  /*1a3a0*/  @!PT LDS RZ, [RZ] ;  /* 0x00000000fffff984 */ /* 0x000fe20000000800 */
[----:B------:R-:W-:Y:S01]  /*1a3b0*/  @!PT LDS RZ, [RZ] ;  /* 0x00000000fffff984 */ /* 0x000fe20000000800 */
[----:B------:R-:W-:Y:S01]  /*1a3c0*/  @!PT LDS RZ, [RZ] ;  /* 0x00000000fffff984 */ /* 0x000fe20000000800 */
[----:B------:R1:W-:Y:S01]  /*1a3d0*/  LDGSTS.E.BYPASS.LTC128B.128 [R215+0x8100], [R168.64], !P3 ;  /* 0x08100000a8d77fae */ /* 0x0003e2000d901d46 */
[C---:B------:R-:W-:Y:S05]  /*1a3e0*/  IMAD.X R3, R132.reuse, 0x1, R174, P0 ;  /* 0x0000000184037824 */ /* 0x040fea00000e06ae */
[----:B------:R2:W-:Y:S01]  /*1a3f0*/  LDGSTS.E.BYPASS.LTC128B.128 [R215+0xa100], [R2.64], !P2 ;  /* 0x0a10000002d77fae */ /* 0x0005e2000d101d46 */
[----:B-1----:R-:W-:Y:S02]  /*1a400*/  SEL R168, RZ, 0x10, P3 ;  /* 0x00000010ffa87807 */ /* 0x002fe40001800000 */
[C---:B--2---:R-:W-:Y:S05]  /*1a410*/  IADD3 R2, P0, R195.reuse, R179, RZ ;  /* 0x000000b3c3027210 */ /* 0x044fea0007f1e0ff */
[C---:B------:R-:W-:Y:S05]  /*1a420*/  IMAD.X R3, R132.reuse, 0x1, R175, P0 ;  /* 0x0000000184037824 */ /* 0x040fea00000e06af */
[----:B------:R1:W-:Y:S02]  /*1a430*/  LDGSTS.E.BYPASS.LTC128B.128 [R215+0xc100], [R2.64], !P1 ;  /* 0x0c10000002d77fae */ /* 0x0003e4000c901d46 */
[----:B-1----:R-:W-:Y:S01]  /*1a440*/  IADD3 R2, P0, R195, R180, RZ ;  /* 0x000000b4c3027210 */ /* 0x002fe20007f1e0ff */
[----:B------:R-:W-:Y:S01]  /*1a450*/  IMAD.MOV.U32 R195, RZ, RZ, R133 ;  /* 0x000000ffffc37224 */ /* 0x000fe200078e0085 */
[----:B------:R-:W-:Y:S03]  /*1a460*/  SEL R133, RZ, 0x10, P2 ;  /* 0x00000010ff857807 */ /* 0x000fe60001000000 */
[----:B------:R-:W-:Y:S01]  /*1a470*/  IMAD.X R3, R132, 0x1, R176, P0 ;  /* 0x0000000184037824 */ /* 0x000fe200000e06b0 */
[----:B------:R-:W-:Y:S04]  /*1a480*/  ISETP.GE.AND P0, PT, R225, c[0x0][0x1d4], PT ;  /* 0x00007500e1007a0c */ /* 0x000fe80003f06270 */
[----:B------:R-:W-:Y:S09]  /*1a490*/  SEL R172, RZ, 0x10, P0 ;  /* 0x00000010ffac7807 */ /* 0x000ff20000000000 */
[----:B------:R1:W-:Y:S02]  /*1a4a0*/  LDGSTS.E.BYPASS.LTC128B.128 [R215+0xe100], [R2.64], !P0 ;  /* 0x0e10000002d77fae */ /* 0x0003e4000c101d46 */
[----:B-1----:R-:W-:Y:S01]  /*1a4b0*/  MOV R3, 0x1a4e0 ;  /* 0x0001a4e000037802 */ /* 0x002fe20000000f00 */
[----:B------:R-:W-:Y:S02]  /*1a4c0*/  IMAD.MOV.U32 R2, RZ, RZ, 0x1 ;  /* 0x00000001ff027424 */ /* 0x000fe400078e00ff */
[----:B------:R-:W-:Y:S05]  /*1a4d0*/  CALL.REL.NOINC `($__internal_36_$__cuda_sm70_shflsync_idx_p) ;  /* 0x00001f3000007944 */ /* 0x000fea0003c00000 */
        /* <DEDUP_REMOVED lines=8> */
.L_x_2089:
[----:B------:R-:W-:Y:S01]  /*1a560*/  MOV R2, RZ ;  /* 0x000000ff00027202 */ /* 0x000fe20000000f00 */
[----:B------:R-:W-:Y:S01]  /*1a570*/  IMAD.MOV.U32 R195, RZ, RZ, R132 ;  /* 0x000000ffffc37224 */ /* 0x000fe200078e0084 */
[----:B------:R-:W-:Y:S01]  /*1a580*/  MOV R3, 0x1a5b0 ;  /* 0x0001a5b000037802 */ /* 0x000fe20000000f00 */
[----:B------:R-:W-:Y:S02]  /*1a590*/  IMAD.MOV.U32 R221, RZ, RZ, 0x1c1f ;  /* 0x00001c1fffdd7424 */ /* 0x000fe400078e00ff */
[----:B------:R-:W-:Y:S05]  /*1a5a0*/  CALL.REL.NOINC `($__internal_36_$__cuda_sm70_shflsync_idx_p) ;  /* 0x00001e6000007944 */ /* 0x000fea0003c00000 */
[----:B------:R-:W-:Y:S01]  /*1a5b0*/  MOV R3, R195 ;  /* 0x000000c300037202 */ /* 0x000fe20000000f00 */
[----:B------:R-:W-:-:S05]  /*1a5c0*/  BRA `(.L_x_2220) ;  /* 0xfffee70000007947 */ /* 0x000fca000383ffff */
.L_x_2094:
[----:B------:R-:W-:Y:S01]  /*1a5d0*/  MOV R2, 0x1 ;  /* 0x0000000100027802 */ /* 0x000fe20000000f00 */
[----:B------:R-:W-:Y:S01]  /*1a5e0*/  IMAD.MOV.U32 R195, RZ, RZ, R132 ;  /* 0x000000ffffc37224 */ /* 0x000fe200078e0084 */
[----:B------:R-:W-:Y:S01]  /*1a5f0*/  MOV R3, 0x1a620 ;  /* 0x0001a62000037802 */ /* 0x000fe20000000f00 */
[----:B------:R-:W-:Y:S02]  /*1a600*/  IMAD.MOV.U32 R221, RZ, RZ, 0x1c1f ;  /* 0x00001c1fffdd7424 */ /* 0x000fe400078e00ff */
[----:B-1----:R-:W-:Y:S05]  /*1a610*/  CALL.REL.NOINC `($__internal_36_$__cuda_sm70_shflsync_idx_p) ;  /* 0x00001df000007944 */ /* 0x002fea0003c00000 */
[----:B------:R-:W-:Y:S01]  /*1a620*/  MOV R3, R195 ;  /* 0x000000c300037202 */ /* 0x000fe20000000f00 */
[----:B------:R-:W-:-:S05]  /*1a630*/  BRA `(.L_x_2221) ;  /* 0xfffeeba000007947 */ /* 0x000fca000383ffff */
.L_x_2099:
[----:B------:R-:W-:Y:S02]  /*1a640*/  MOV R0, 0x2 ;  /* 0x0000000200007802 */ /* 0x000fe40000000f00 */
[----:B------:R-:W-:Y:S02]  /*1a650*/  MOV R2, 0x1a670 ;  /* 0x0001a67000027802 */ /* 0x000fe40000000f00 */
[----:B------:R-:W-:Y:S05]  /*1a660*/  CALL.REL.NOINC `($__internal_35_$__cuda_sm70_shflsync_bfly_p) ;  /* 0x00001d4000007944 */ /* 0x000fea0003c00000 */
[----:B------:R-:W-:-:S05]  /*1a670*/  BRA `(.L_x_2222) ;  /* 0xfffef26000007947 */ /* 0x000fca000383ffff */
.L_x_2100:
        /* <DEDUP_REMOVED lines=10> */
[----:B------:R-:W-:Y:S02]  /*1a720*/  MOV R2, 0x1a740 ;  /* 0x0001a74000027802 */ /* 0x000fe40000000f00 */
[----:B------:R-:W-:Y:S05]  /*1a730*/  CALL.REL.NOINC `($__internal_35_$__cuda_sm70_shflsync_bfly_p) ;  /* 0x00001c7000007944 */ /* 0x000fea0003c00000 */
[----:B------:R-:W-:-:S05]  /*1a740*/  BRA `(.L_x_2223) ;  /* 0xfffef20000007947 */ /* 0x000fca000383ffff */
.L_x_2109:
[----:B------:R-:W-:Y:S01]  /*1a750*/  MOV R2, RZ ;  /* 0x000000ff00027202 */ /* 0x000fe20000000f00 */
[----:B------:R-:W-:Y:S01]  /*1a760*/  IMAD.MOV.U32 R195, RZ, RZ, R5 ;  /* 0x000000ffffc37224 */ /* 0x000fe200078e0005 */
[----:B------:R-:W-:Y:S01]  /*1a770*/  MOV R3, 0x1a7a0 ;  /* 0x0001a7a000037802 */ /* 0x000fe20000000f00 */
[----:B------:R-:W-:Y:S02]  /*1a780*/  IMAD.MOV.U32 R221, RZ, RZ, 0x181f ;  /* 0x0000181fffdd7424 */ /* 0x000fe400078e00ff */
[----:B-1234-:R-:W-:Y:S05]  /*1a790*/  CALL.REL.NOINC `($__internal_36_$__cuda_sm70_shflsync_idx_p) ;  /* 0x00001c7000007944 */ /* 0x01efea0003c00000 */
[----:B------:R-:W-:Y:S01]  /*1a7a0*/  MOV R4, R195 ;  /* 0x000000c300047202 */ /* 0x000fe20000000f00 */
[----:B------:R-:W-:-:S05]  /*1a7b0*/  BRA `(.L_x_2224) ;  /* 0xffff12f000007947 */ /* 0x000fca000383ffff */
.L_x_2110:
        /* <DEDUP_REMOVED lines=41> */
.L_x_2113:
[----:B------:R-:W-:Y:S01]  /*1aa50*/  MOV R2, RZ ;  /* 0x000000ff00027202 */ /* 0x000fe20000000f00 */
[----:B------:R-:W-:Y:S01]  /*1aa60*/  IMAD.MOV.U32 R195, RZ, RZ, R133 ;  /* 0x000000ffffc37224 */ /* 0x000fe200078e0085 */
[----:B------:R-:W-:Y:S01]  /*1aa70*/  MOV R3, 0x1aaa0 ;  /* 0x0001aaa000037802 */ /* 0x000fe20000000f00 */
[----:B------:R-:W-:Y:S02]  /*1aa80*/  IMAD.MOV.U32 R221, RZ, RZ, 0x181f ;  /* 0x0000181fffdd7424 */ /* 0x000fe400078e00ff */
[----:B------:R-:W-:Y:S05]  /*1aa90*/  CALL.REL.NOINC `($__internal_36_$__cuda_sm70_shflsync_idx_p) ;  /* 0x0000197000007944 */ /* 0x000fea0003c00000 */
[----:B------:R-:W-:Y:S01]  /*1aaa0*/  MOV R132, R195 ;  /* 0x000000c300847202 */ /* 0x000fe20000000f00 */
[----:B------:R-:W-:-:S05]  /*1aab0*/  BRA `(.L_x_2226) ;  /* 0xffff22d000007947 */ /* 0x000fca000383ffff */
.L_x_2114:
        /* <DEDUP_REMOVED lines=41> */
.L_x_2115:
[----:B------:R-:W-:Y:S02]  /*1ad50*/  MOV R0, 0x2 ;  /* 0x0000000200007802 */ /* 0x000fe40000000f00 */
[----:B------:R-:W-:Y:S02]  /*1ad60*/  MOV R2, 0x1ad80 ;  /* 0x0001ad8000027802 */ /* 0x000fe40000000f00 */
[----:B------:R-:W-:Y:S05]  /*1ad70*/  CALL.REL.NOINC `($__internal_35_$__cuda_sm70_shflsync_bfly_p) ;  /* 0x0000163000007944 */ /* 0x000fea0003c00000 */
[----:B------:R-:W-:-:S05]  /*1ad80*/  BRA `(.L_x_2228) ;  /* 0xffff259000007947 */ /* 0x000fca000383ffff */
.L_x_2116:
        /* <DEDUP_REMOVED lines=13> */
.L_x_2119:
[----:B------:R-:W-:Y:S01]  /*1ae60*/  MOV R2, RZ ;  /* 0x000000ff00027202 */ /* 0x000fe20000000f00 */
[----:B------:R-:W-:Y:S01]  /*1ae70*/  IMAD.MOV.U32 R195, RZ, RZ, R4 ;  /* 0x000000ffffc37224 */ /* 0x000fe200078e0004 */
[----:B------:R-:W-:Y:S01]  /*1ae80*/  MOV R3, 0x1aeb0 ;  /* 0x0001aeb000037802 */ /* 0x000fe20000000f00 */
[----:B------:R-:W-:Y:S02]  /*1ae90*/  IMAD.MOV.U32 R221, RZ, RZ, 0x181f ;  /* 0x0000181fffdd7424 */ /* 0x000fe400078e00ff */
[----:B-1234-:R-:W-:Y:S05]  /*1aea0*/  CALL.REL.NOINC `($__internal_36_$__cuda_sm70_shflsync_idx_p) ;  /* 0x0000156000007944 */ /* 0x01efea0003c00000 */
[----:B------:R-:W-:Y:S01]  /*1aeb0*/  MOV R2, R195 ;  /* 0x000000c300027202 */ /* 0x000fe20000000f00 */
[----:B------:R-:W-:-:S05]  /*1aec0*/  BRA `(.L_x_2230) ;  /* 0xffff444000007947 */ /* 0x000fca000383ffff */
.L_x_2122:
[----:B------:R-:W-:Y:S01]  /*1aed0*/  MOV R2, RZ ;  /* 0x000000ff00027202 */ /* 0x000fe20000000f00 */
[----:B------:R-:W-:Y:S01]  /*1aee0*/  IMAD.MOV.U32 R195, RZ, RZ, R133 ;  /* 0x000000ffffc37224 */ /* 0x000fe200078e0085 */
[----:B------:R-:W-:Y:S01]  /*1aef0*/  MOV R3, 0x1af20 ;  /* 0x0001af2000037802 */ /* 0x000fe20000000f00 */
[----:B------:R-:W-:Y:S02]  /*1af00*/  IMAD.MOV.U32 R221, RZ, RZ, 0x181f ;  /* 0x0000181fffdd7424 */ /* 0x000fe400078e00ff */
[----:B------:R-:W-:Y:S05]  /*1af10*/  CALL.REL.NOINC `($__internal_36_$__cuda_sm70_shflsync_idx_p) ;  /* 0x000014f000007944 */ /* 0x000fea0003c00000 */
[----:B------:R-:W-:Y:S01]  /*1af20*/  MOV R132, R195 ;  /* 0x000000c300847202 */ /* 0x000fe20000000f00 */
[----:B------:R-:W-:-:S05]  /*1af30*/  BRA `(.L_x_2231) ;  /* 0xffff566000007947 */ /* 0x000fca000383ffff */
.L_x_2123:
[----:B------:R-:W-:Y:S01]  /*1af40*/  MOV R2, RZ ;  /* 0x000000ff00027202 */ /* 0x000fe20000000f00 */
[----:B------:R-:W-:Y:S01]  /*1af50*/  IMAD.MOV.U32 R195, RZ, RZ, R170 ;  /* 0x000000ffffc37224 */ /* 0x000fe200078e00aa */
[----:B------:R-:W-:Y:S01]  /*1af60*/  MOV R3, 0x1af90 ;  /* 0x0001af9000037802 */ /* 0x000fe20000000f00 */
[----:B------:R-:W-:Y:S02]  /*1af70*/  IMAD.MOV.U32 R221, RZ, RZ, 0x181f ;  /* 0x0000181fffdd7424 */ /* 0x000fe400078e00ff */
[----:B-12---:R-:W-:Y:S05]  /*1af80*/  CALL.REL.NOINC `($__internal_36_$__cuda_sm70_shflsync_idx_p) ;  /* 0x0000148000007944 */ /* 0x006fea0003c00000 */
[----:B------:R-:W-:Y:S01]  /*1af90*/  IADD3 R2, -R214, 0x10, RZ ;  /* 0x00000010d6027810 */ /* 0x000fe20007ffe1ff */
[----:B------:R-:W-:Y:S03]  /*1afa0*/  IMAD.MOV.U32 R221, RZ, RZ, 0x181f ;  /* 0x0000181fffdd7424 */ /* 0x000fe600078e00ff */
        /* <DEDUP_REMOVED lines=8> */
[----:B------:R1:W-:Y:S01]  /*1b030*/  LDGSTS.E.BYPASS.LTC128B.128.ZFILL [R215+0x8100], [R2.64], P0 ;  /* 0x0810000002d77fae */ /* 0x0003e20008141d46 */
[C---:B------:R-:W-:Y:S05]  /*1b040*/  IADD3 R168, P0, R195.reuse, R176, RZ ;  /* 0x000000b0c3a87210 */ /* 0x040fea0007f1e0ff */
[C---:B------:R-:W-:Y:S05]  /*1b050*/  IMAD.X R169, R132.reuse, 0x1, R172, P0 ;  /* 0x0000000184a97824 */ /* 0x040fea00000e06ac */
[----:B------:R2:W-:Y:S01]  /*1b060*/  LDGSTS.E.BYPASS.LTC128B.128 [R215+0xa100], [R168.64], !P5 ;  /* 0x0a100000a8d77fae */ /* 0x0005e2000e901d46 */
[C---:B-1----:R-:W-:Y:S05]  /*1b070*/  IADD3 R2, P0, R195.reuse, R177, RZ ;  /* 0x000000b1c3027210 */ /* 0x042fea0007f1e0ff */
[C---:B------:R-:W-:Y:S05]  /*1b080*/  IMAD.X R3, R132.reuse, 0x1, R173, P0 ;  /* 0x0000000184037824 */ /* 0x040fea00000e06ad */
[----:B------:R1:W-:Y:S02]  /*1b090*/  LDGSTS.E.BYPASS.LTC128B.128 [R215+0xc100], [R2.64], !P4 ;  /* 0x0c10000002d77fae */ /* 0x0003e4000e101d46 */
[----:B-1----:R-:W-:Y:S01]  /*1b0a0*/  IADD3 R2, P0, R195, R178, RZ ;  /* 0x000000b2c3027210 */ /* 0x002fe20007f1e0ff */
[----:B------:R-:W-:Y:S04]  /*1b0b0*/  IMAD.MOV.U32 R195, RZ, RZ, R133 ;  /* 0x000000ffffc37224 */ /* 0x000fe800078e0085 */
[----:B------:R-:W-:Y:S05]  /*1b0c0*/  IMAD.X R3, R132, 0x1, R174, P0 ;  /* 0x0000000184037824 */ /* 0x000fea00000e06ae */
[----:B------:R1:W-:Y:S02]  /*1b0d0*/  LDGSTS.E.BYPASS.LTC128B.128 [R215+0xe100], [R2.64], !P3 ;  /* 0x0e10000002d77fae */ /* 0x0003e4000d901d46 */
[----:B-1----:R-:W-:Y:S01]  /*1b0e0*/  MOV R3, 0x1b110 ;  /* 0x0001b11000037802 */ /* 0x002fe20000000f00 */
[----:B------:R-:W-:Y:S02]  /*1b0f0*/  IMAD.MOV.U32 R2, RZ, RZ, 0x1 ;  /* 0x00000001ff027424 */ /* 0x000fe400078e00ff */
[----:B--2---:R-:W-:Y:S05]  /*1b100*/  CALL.REL.NOINC `($__internal_36_$__cuda_sm70_shflsync_idx_p) ;  /* 0x0000130000007944 */ /* 0x004fea0003c00000 */
        /* <DEDUP_REMOVED lines=8> */
.L_x_2124:
[----:B------:R-:W-:Y:S01]  /*1b190*/  MOV R2, RZ ;  /* 0x000000ff00027202 */ /* 0x000fe20000000f00 */
[----:B------:R-:W-:Y:S01]  /*1b1a0*/  IMAD.MOV.U32 R195, RZ, RZ, R132 ;  /* 0x000000ffffc37224 */ /* 0x000fe200078e0084 */
[----:B------:R-:W-:Y:S01]  /*1b1b0*/  MOV R3, 0x1b1e0 ;  /* 0x0001b1e000037802 */ /* 0x000fe20000000f00 */
[----:B------:R-:W-:Y:S02]  /*1b1c0*/  IMAD.MOV.U32 R221, RZ, RZ, 0x1c1f ;  /* 0x00001c1fffdd7424 */ /* 0x000fe400078e00ff */
[----:B------:R-:W-:Y:S05]  /*1b1d0*/  CALL.REL.NOINC `($__internal_36_$__cuda_sm70_shflsync_idx_p) ;  /* 0x0000123000007944 */ /* 0x000fea0003c00000 */
[----:B------:R-:W-:Y:S01]  /*1b1e0*/  MOV R3, R195 ;  /* 0x000000c300037202 */ /* 0x000fe20000000f00 */
[----:B------:R-:W-:-:S05]  /*1b1f0*/  BRA `(.L_x_2233) ;  /* 0xffff571000007947 */ /* 0x000fca000383ffff */
.L_x_2129:
[----:B------:R-:W-:Y:S01]  /*1b200*/  MOV R2, 0x1 ;  /* 0x0000000100027802 */ /* 0x000fe20000000f00 */
[----:B------:R-:W-:Y:S01]  /*1b210*/  IMAD.MOV.U32 R195, RZ, RZ, R132 ;  /* 0x000000ffffc37224 */ /* 0x000fe200078e0084 */
[----:B------:R-:W-:Y:S01]  /*1b220*/  MOV R3, 0x1b250 ;  /* 0x0001b25000037802 */ /* 0x000fe20000000f00 */
[----:B------:R-:W-:Y:S02]  /*1b230*/  IMAD.MOV.U32 R221, RZ, RZ, 0x1c1f ;  /* 0x00001c1fffdd7424 */ /* 0x000fe400078e00ff */
[----:B-1----:R-:W-:Y:S05]  /*1b240*/  CALL.REL.NOINC `($__internal_36_$__cuda_sm70_shflsync_idx_p) ;  /* 0x000011c000007944 */ /* 0x002fea0003c00000 */
[----:B------:R-:W-:Y:S01]  /*1b250*/  MOV R3, R195 ;  /* 0x000000c300037202 */ /* 0x000fe20000000f00 */
[----:B------:R-:W-:-:S05]  /*1b260*/  BRA `(.L_x_2234) ;  /* 0xffff5bb000007947 */ /* 0x000fca000383ffff */
.L_x_2134:
[----:B------:R-:W-:Y:S02]  /*1b270*/  MOV R0, 0x2 ;  /* 0x0000000200007802 */ /* 0x000fe40000000f00 */
[----:B------:R-:W-:Y:S02]  /*1b280*/  MOV R2, 0x1b2a0 ;  /* 0x0001b2a000027802 */ /* 0x000fe40000000f00 */
[----:B------:R-:W-:Y:S05]  /*1b290*/  CALL.REL.NOINC `($__internal_35_$__cuda_sm70_shflsync_bfly_p) ;  /* 0x0000111000007944 */ /* 0x000fea0003c00000 */
[----:B------:R-:W-:-:S05]  /*1b2a0*/  BRA `(.L_x_2235) ;  /* 0xffff627000007947 */ /* 0x000fca000383ffff */
.L_x_2135:
        /* <DEDUP_REMOVED lines=10> */
[----:B------:R-:W-:Y:S03]  /*1b350*/  MOV R2, 0x1b380 ;  /* 0x0001b38000027802 */ /* 0x000fe60000000f00 */
[----:B------:R-:W-:Y:S02]  /*1b360*/  IMAD.MOV.U32 R132, RZ, RZ, R4 ;  /* 0x000000ffff847224 */ /* 0x000fe400078e0004 */
[----:B------:R-:W-:Y:S05]  /*1b370*/  CALL.REL.NOINC `($__internal_35_$__cuda_sm70_shflsync_bfly_p) ;  /* 0x0000103000007944 */ /* 0x000fea0003c00000 */
[----:B------:R-:W-:-:S05]  /*1b380*/  BRA `(.L_x_2236) ;  /* 0xffff620000007947 */ /* 0x000fca000383ffff */
.L_x_2137:
[----:B------:R-:W-:Y:S01]  /*1b390*/  IMAD.MOV.U32 R132, RZ, RZ, R222 ;  /* 0x000000ffff847224 */ /* 0x000fe200078e00de */
[----:B------:R-:W-:-:S02]  /*1b3a0*/  MOV R0, 0x2 ;  /* 0x0000000200007802 */ /* 0x000fc40000000f00 */
[----:B------:R-:W-:Y:S02]  /*1b3b0*/  MOV R2, 0x1b3d0 ;  /* 0x0001b3d000027802 */ /* 0x000fe40000000f00 */
[----:B------:R-:W-:Y:S05]  /*1b3c0*/  CALL.REL.NOINC `($__internal_35_$__cuda_sm70_shflsync_bfly_p) ;  /* 0x00000fe000007944 */ /* 0x000fea0003c00000 */
[----:B------:R-:W-:Y:S05]  /*1b3d0*/  BRA `(.L_x_2237) ;  /* 0xffff7e5000007947 */ /* 0x000fea000383ffff */
.L_x_2138:
[----:B------:R-:W-:Y:S01]  /*1b3e0*/  IMAD.MOV.U32 R132, RZ, RZ, R4 ;  /* 0x000000ffff847224 */ /* 0x000fe200078e0004 */
[----:B------:R-:W-:Y:S02]  /*1b3f0*/  MOV R0, 0x1 ;  /* 0x0000000100007802 */ /* 0x000fe40000000f00 */
[----:B------:R-:W-:Y:S02]  /*1b400*/  MOV R2, 0x1b420 ;  /* 0x0001b42000027802 */ /* 0x000fe40000000f00 */
[----:B-1----:R-:W-:Y:S05]  /*1b410*/  CALL.REL.NOINC `($__internal_35_$__cuda_sm70_shflsync_bfly_p) ;  /* 0x00000f9000007944 */ /* 0x002fea0003c00000 */
[----:B------:R-:W-:Y:S01]  /*1b420*/  FADD.FTZ R4, R4, R0 ;  /* 0x0000000004047221 */ /* 0x000fe20000010000 */
[----:B------:R-:W-:Y:S02]  /*1b430*/  MOV R132, R220 ;  /* 0x000000dc00847202 */ /* 0x000fe40000000f00 */
[----:B------:R-:W-:Y:S02]  /*1b440*/  MOV R0, 0x2 ;  /* 0x0000000200007802 */ /* 0x000fe40000000f00 */
[----:B------:R-:W-:Y:S02]  /*1b450*/  MOV R2, 0x1b470 ;  /* 0x0001b47000027802 */ /* 0x000fe40000000f00 */
[----:B------:R-:W-:Y:S05]  /*1b460*/  CALL.REL.NOINC `($__internal_35_$__cuda_sm70_shflsync_bfly_p) ;  /* 0x00000f4000007944 */ /* 0x000fea0003c00000 */
[----:B------:R-:W-:Y:S01]  /*1b470*/  FADD.FTZ R5, R220, R0 ;  /* 0x00000000dc057221 */ /* 0x000fe20000010000 */
[----:B------:R-:W-:Y:S02]  /*1b480*/  MOV R0, 0x1 ;  /* 0x0000000100007802 */ /* 0x000fe40000000f00 */
[----:B------:R-:W-:-:S02]  /*1b490*/  MOV R2, 0x1b4c0 ;  /* 0x0001b4c000027802 */ /* 0x000fc40000000f00 */
[----:B------:R-:W-:Y:S02]  /*1b4a0*/  MOV R132, R5 ;  /* 0x0000000500847202 */ /* 0x000fe40000000f00 */
[----:B------:R-:W-:Y:S05]  /*1b4b0*/  CALL.REL.NOINC `($__internal_35_$__cuda_sm70_shflsync_bfly_p) ;  /* 0x00000ef000007944 */ /* 0x000fea0003c00000 */
[----:B------:R-:W-:Y:S01]  /*1b4c0*/  MOV R3, R0 ;  /* 0x0000000000037202 */ /* 0x000fe20000000f00 */
[----:B------:R-:W-:Y:S05]  /*1b4d0*/  BRA `(.L_x_2238) ;  /* 0xffff7dc000007947 */ /* 0x000fea000383ffff */
.L_x_2145:
[----:B--234-:R-:W-:Y:S01]  /*1b4e0*/  IMAD.MOV.U32 R195, RZ, RZ, R5 ;  /* 0x000000ffffc37224 */ /* 0x01cfe200078e0005 */
[----:B------:R-:W-:Y:S01]  /*1b4f0*/  MOV R2, RZ ;  /* 0x000000ff00027202 */ /* 0x000fe20000000f00 */
[----:B------:R-:W-:Y:S01]  /*1b500*/  IMAD.MOV.U32 R221, RZ, RZ, 0x181f ;  /* 0x0000181fffdd7424 */ /* 0x000fe200078e00ff */
[----:B------:R-:W-:Y:S02]  /*1b510*/  MOV R3, 0x1b530 ;  /* 0x0001b53000037802 */ /* 0x000fe40000000f00 */
[----:B-1----:R-:W-:Y:S05]  /*1b520*/  CALL.REL.NOINC `($__internal_36_$__cuda_sm70_shflsync_idx_p) ;  /* 0x00000ee000007944 */ /* 0x002fea0003c00000 */
[----:B------:R-:W-:Y:S01]  /*1b530*/  MOV R4, R195 ;  /* 0x000000c300047202 */ /* 0x000fe20000000f00 */
[----:B------:R-:W-:Y:S05]  /*1b540*/  BRA `(.L_x_2239) ;  /* 0xffff994000007947 */ /* 0x000fea000383ffff */
.L_x_2146:
[----:B------:R-:W-:Y:S01]  /*1b550*/  IMAD.MOV.U32 R195, RZ, RZ, R14 ;  /* 0x000000ffffc37224 */ /* 0x000fe200078e000e */
[----:B------:R-:W-:Y:S01]  /*1b560*/  MOV R2, RZ ;  /* 0x000000ff00027202 */ /* 0x000fe20000000f00 */
[----:B------:R-:W-:Y:S01]  /*1b570*/  IMAD.MOV.U32 R221, RZ, RZ, 0x181f ;  /* 0x0000181fffdd7424 */ /* 0x000fe200078e00ff */
[----:B------:R-:W-:Y:S02]  /*1b580*/  MOV R3, 0x1b5a0 ;  /* 0x0001b5a000037802 */ /* 0x000fe40000000f00 */
[----:B-123--:R-:W-:Y:S05]  /*1b590*/  CALL.REL.NOINC `($__internal_36_$__cuda_sm70_shflsync_idx_p) ;  /* 0x00000e7000007944 */ /* 0x00efea0003c00000 */
[----:B------:R-:W-:Y:S01]  /*1b5a0*/  MOV R0, R195 ;  /* 0x000000c300007202 */ /* 0x000fe20000000f00 */
[----:B------:R-:W-:Y:S05]  /*1b5b0*/  BRA `(.L_x_2240) ;  /* 0xffff98f000007947 */ /* 0x000fea000383ffff */
.L_x_2149:
[----:B------:R-:W-:Y:S01]  /*1b5c0*/  IMAD.MOV.U32 R195, RZ, RZ, R5 ;  /* 0x000000ffffc37224 */ /* 0x000fe200078e0005 */
[----:B--2---:R-:W-:Y:S01]  /*1b5d0*/  MOV R2, 0x1 ;  /* 0x0000000100027802 */ /* 0x004fe20000000f00 */
[----:B------:R-:W-:Y:S01]  /*1b5e0*/  IMAD.MOV.U32 R221, RZ, RZ, 0x181f ;  /* 0x0000181fffdd7424 */ /* 0x000fe200078e00ff */
[----:B------:R-:W-:-:S02]  /*1b5f0*/  MOV R3, 0x1b610 ;  /* 0x0001b61000037802 */ /* 0x000fc40000000f00 */
[----:B-1-34-:R-:W-:Y:S05]  /*1b600*/  CALL.REL.NOINC `($__internal_36_$__cuda_sm70_shflsync_idx_p) ;  /* 0x00000e0000007944 */ /* 0x01afea0003c00000 */
        /* <DEDUP_REMOVED lines=8> */
.L_x_2152:
[----:B------:R-:W-:Y:S01]  /*1b690*/  IMAD.MOV.U32 R195, RZ, RZ, R5 ;  /* 0x000000ffffc37224 */ /* 0x000fe200078e0005 */
[----:B-1----:R-:W-:Y:S01]  /*1b6a0*/  MOV R2, 0x2 ;  /* 0x0000000200027802 */ /* 0x002fe20000000f00 */
[----:B------:R-:W-:Y:S01]  /*1b6b0*/  IMAD.MOV.U32 R221, RZ, RZ, 0x181f ;  /* 0x0000181fffdd7424 */ /* 0x000fe200078e00ff */
[----:B------:R-:W-:Y:S02]  /*1b6c0*/  MOV R3, 0x1b6e0 ;  /* 0x0001b6e000037802 */ /* 0x000fe40000000f00 */
[----:B--234-:R-:W-:Y:S05]  /*1b6d0*/  CALL.REL.NOINC `($__internal_36_$__cuda_sm70_shflsync_idx_p) ;  /* 0x00000d3000007944 */ /* 0x01cfea0003c00000 */
[----:B------:R-:W-:Y:S01]  /*1b6e0*/  MOV R4, R195 ;  /* 0x000000c300047202 */ /* 0x000fe20000000f00 */
[----:B------:R-:W-:Y:S05]  /*1b6f0*/  BRA `(.L_x_2242) ;  /* 0xffff9b2000007947 */ /* 0x000fea000383ffff */
.L_x_2153:
[----:B------:R-:W-:Y:S01]  /*1b700*/  IMAD.MOV.U32 R195, RZ, RZ, R14 ;  /* 0x000000ffffc37224 */ /* 0x000fe200078e000e */
[----:B-1----:R-:W-:Y:S01]  /*1b710*/  MOV R2, 0x2 ;  /* 0x0000000200027802 */ /* 0x002fe20000000f00 */
[----:B------:R-:W-:Y:S01]  /*1b720*/  IMAD.MOV.U32 R221, RZ, RZ, 0x181f ;  /* 0x0000181fffdd7424 */ /* 0x000fe200078e00ff */
[----:B------:R-:W-:Y:S02]  /*1b730*/  MOV R3, 0x1b750 ;  /* 0x0001b75000037802 */ /* 0x000fe40000000f00 */
[----:B--234-:R-:W-:Y:S05]  /*1b740*/  CALL.REL.NOINC `($__internal_36_$__cuda_sm70_shflsync_idx_p) ;  /* 0x00000cc000007944 */ /* 0x01cfea0003c00000 */
[----:B------:R-:W-:Y:S01]  /*1b750*/  MOV R0, R195 ;  /* 0x000000c300007202 */ /* 0x000fe20000000f00 */
[----:B------:R-:W-:Y:S05]  /*1b760*/  BRA `(.L_x_2243) ;  /* 0xffff9ad000007947 */ /* 0x000fea000383ffff */
.L_x_2156:
[----:B------:R-:W-:Y:S01]  /*1b770*/  IMAD.MOV.U32 R195, RZ, RZ, R5 ;  /* 0x000000ffffc37224 */ /* 0x000fe200078e0005 */
[----:B-1----:R-:W-:Y:S01]  /*1b780*/  MOV R2, 0x3 ;  /* 0x0000000300027802 */ /* 0x002fe20000000f00 */
[----:B------:R-:W-:Y:S01]  /*1b790*/  IMAD.MOV.U32 R221, RZ, RZ, 0x181f ;  /* 0x0000181fffdd7424 */ /* 0x000fe200078e00ff */
[----:B------:R-:W-:-:S02]  /*1b7a0*/  MOV R3, 0x1b7c0 ;  /* 0x0001b7c000037802 */ /* 0x000fc40000000f00 */
[----:B--234-:R-:W-:Y:S05]  /*1b7b0*/  CALL.REL.NOINC `($__internal_36_$__cuda_sm70_shflsync_idx_p) ;  /* 0x00000c5000007944 */ /* 0x01cfea0003c00000 */
        /* <DEDUP_REMOVED lines=8> */
.L_x_2158:
[----:B------:R-:W-:Y:S01]  /*1b840*/  IMAD.MOV.U32 R195, RZ, RZ, R5 ;  /* 0x000000ffffc37224 */ /* 0x000fe200078e0005 */
[----:B------:R-:W-:Y:S01]  /*1b850*/  MOV R2, RZ ;  /* 0x000000ff00027202 */ /* 0x000fe20000000f00 */
[----:B------:R-:W-:Y:S01]  /*1b860*/  IMAD.MOV.U32 R221, RZ, RZ, 0x1c1f ;  /* 0x00001c1fffdd7424 */ /* 0x000fe200078e00ff */
[----:B------:R-:W-:Y:S02]  /*1b870*/  MOV R3, 0x1b890 ;  /* 0x0001b89000037802 */ /* 0x000fe40000000f00 */
[----:B------:R-:W-:Y:S05]  /*1b880*/  CALL.REL.NOINC `($__internal_36_$__cuda_sm70_shflsync_idx_p) ;  /* 0x00000b8000007944 */ /* 0x000fea0003c00000 */
[----:B------:R-:W-:Y:S01]  /*1b890*/  MOV R4, R195 ;  /* 0x000000c300047202 */ /* 0x000fe20000000f00 */
[----:B------:R-:W-:Y:S05]  /*1b8a0*/  BRA `(.L_x_2245) ;  /* 0xffff9ef000007947 */ /* 0x000fea000383ffff */
.L_x_2159:
[----:B------:R-:W-:Y:S01]  /*1b8b0*/  IMAD.MOV.U32 R195, RZ, RZ, R12 ;  /* 0x000000ffffc37224 */ /* 0x000fe200078e000c */
[----:B------:R-:W-:Y:S01]  /*1b8c0*/  MOV R2, RZ ;  /* 0x000000ff00027202 */ /* 0x000fe20000000f00 */
[----:B------:R-:W-:Y:S01]  /*1b8d0*/  IMAD.MOV.U32 R221, RZ, RZ, 0x1c1f ;  /* 0x00001c1fffdd7424 */ /* 0x000fe200078e00ff */
[----:B------:R-:W-:Y:S02]  /*1b8e0*/  MOV R3, 0x1b900 ;  /* 0x0001b90000037802 */ /* 0x000fe40000000f00 */
[----:B-12---:R-:W-:Y:S05]  /*1b8f0*/  CALL.REL.NOINC `($__internal_36_$__cuda_sm70_shflsync_idx_p) ;  /* 0x00000b1000007944 */ /* 0x006fea0003c00000 */
[----:B------:R-:W-:Y:S01]  /*1b900*/  MOV R0, R195 ;  /* 0x000000c300007202 */ /* 0x000fe20000000f00 */
[----:B------:R-:W-:Y:S05]  /*1b910*/  BRA `(.L_x_2246) ;  /* 0xffff9ea000007947 */ /* 0x000fea000383ffff */
.L_x_2162:
        /* <DEDUP_REMOVED lines=13> */
.L_x_2166:
[----:B------:R-:W-:Y:S01]  /*1b9f0*/  IMAD.MOV.U32 R195, RZ, RZ, R5 ;  /* 0x000000ffffc37224 */ /* 0x000fe200078e0005 */
[----:B------:R-:W-:Y:S01]  /*1ba00*/  MOV R2, RZ ;  /* 0x000000ff00027202 */ /* 0x000fe20000000f00 */
[----:B------:R-:W-:Y:S01]  /*1ba10*/  IMAD.MOV.U32 R221, RZ, RZ, 0x181f ;  /* 0x0000181fffdd7424 */ /* 0x000fe200078e00ff */
[----:B------:R-:W-:Y:S02]  /*1ba20*/  MOV R3, 0x1ba40 ;  /* 0x0001ba4000037802 */ /* 0x000fe40000000f00 */
[----:B------:R-:W-:Y:S05]  /*1ba30*/  CALL.REL.NOINC `($__internal_36_$__cuda_sm70_shflsync_idx_p) ;  /* 0x000009d000007944 */ /* 0x000fea0003c00000 */
[----:B------:R-:W-:Y:S01]  /*1ba40*/  MOV R4, R195 ;  /* 0x000000c300047202 */ /* 0x000fe20000000f00 */
[----:B------:R-:W-:Y:S05]  /*1ba50*/  BRA `(.L_x_2248) ;  /* 0xffffc1a000007947 */ /* 0x000fea000383ffff */
.L_x_2167:
[----:B------:R-:W-:Y:S01]  /*1ba60*/  IMAD.MOV.U32 R195, RZ, RZ, R14 ;  /* 0x000000ffffc37224 */ /* 0x000fe200078e000e */
[----:B------:R-:W-:Y:S01]  /*1ba70*/  MOV R2, RZ ;  /* 0x000000ff00027202 */ /* 0x000fe20000000f00 */
[----:B------:R-:W-:Y:S01]  /*1ba80*/  IMAD.MOV.U32 R221, RZ, RZ, 0x181f ;  /* 0x0000181fffdd7424 */ /* 0x000fe200078e00ff */
[----:B------:R-:W-:Y:S02]  /*1ba90*/  MOV R3, 0x1bab0 ;  /* 0x0001bab000037802 */ /* 0x000fe40000000f00 */
[----:B-12---:R-:W-:Y:S05]  /*1baa0*/  CALL.REL.NOINC `($__internal_36_$__cuda_sm70_shflsync_idx_p) ;  /* 0x0000096000007944 */ /* 0x006fea0003c00000 */
[----:B------:R-:W-:Y:S01]  /*1bab0*/  MOV R0, R195 ;  /* 0x000000c300007202 */ /* 0x000fe20000000f00 */
[----:B------:R-:W-:Y:S05]  /*1bac0*/  BRA `(.L_x_2249) ;  /* 0xffffc15000007947 */ /* 0x000fea000383ffff */
.L_x_2170:
        /* <DEDUP_REMOVED lines=13> */
.L_x_2173:
[----:B------:R-:W-:Y:S01]  /*1bba0*/  IMAD.MOV.U32 R195, RZ, RZ, R5 ;  /* 0x000000ffffc37224 */ /* 0x000fe200078e0005 */
[----:B-1----:R-:W-:Y:S01]  /*1bbb0*/  MOV R2, 0x2 ;  /* 0x0000000200027802 */ /* 0x002fe20000000f00 */
[----:B------:R-:W-:Y:S01]  /*1bbc0*/  IMAD.MOV.U32 R221, RZ, RZ, 0x181f ;  /* 0x0000181fffdd7424 */ /* 0x000fe200078e00ff */
[----:B------:R-:W-:Y:S02]  /*1bbd0*/  MOV R3, 0x1bbf0 ;  /* 0x0001bbf000037802 */ /* 0x000fe40000000f00 */
[----:B--234-:R-:W-:Y:S05]  /*1bbe0*/  CALL.REL.NOINC `($__internal_36_$__cuda_sm70_shflsync_idx_p) ;  /* 0x0000082000007944 */ /* 0x01cfea0003c00000 */
[----:B------:R-:W-:Y:S01]  /*1bbf0*/  MOV R4, R195 ;  /* 0x000000c300047202 */ /* 0x000fe20000000f00 */
[----:B------:R-:W-:Y:S05]  /*1bc00*/  BRA `(.L_x_2251) ;  /* 0xffffc39000007947 */ /* 0x000fea000383ffff */
.L_x_2174:
[----:B------:R-:W-:Y:S01]  /*1bc10*/  IMAD.MOV.U32 R195, RZ, RZ, R14 ;  /* 0x000000ffffc37224 */ /* 0x000fe200078e000e */
[----:B------:R-:W-:Y:S01]  /*1bc20*/  MOV R2, 0x2 ;  /* 0x0000000200027802 */ /* 0x000fe20000000f00 */
[----:B------:R-:W-:Y:S01]  /*1bc30*/  IMAD.MOV.U32 R221, RZ, RZ, 0x181f ;  /* 0x0000181fffdd7424 */ /* 0x000fe200078e00ff */
[----:B------:R-:W-:Y:S02]  /*1bc40*/  MOV R3, 0x1bc60 ;  /* 0x0001bc6000037802 */ /* 0x000fe40000000f00 */
[----:B-1234-:R-:W-:Y:S05]  /*1bc50*/  CALL.REL.NOINC `($__internal_36_$__cuda_sm70_shflsync_idx_p) ;  /* 0x000007b000007944 */ /* 0x01efea0003c00000 */
[----:B------:R-:W-:Y:S01]  /*1bc60*/  MOV R0, R195 ;  /* 0x000000c300007202 */ /* 0x000fe20000000f00 */
[----:B------:R-:W-:Y:S05]  /*1bc70*/  BRA `(.L_x_2252) ;  /* 0xffffc34000007947 */ /* 0x000fea000383ffff */
.L_x_2177:
        /* <DEDUP_REMOVED lines=13> */
.L_x_2179:
[----:B------:R-:W-:Y:S01]  /*1bd50*/  IMAD.MOV.U32 R195, RZ, RZ, R110 ;  /* 0x000000ffffc37224 */ /* 0x000fe200078e006e */
[----:B------:R-:W-:Y:S01]  /*1bd60*/  MOV R2, RZ ;  /* 0x000000ff00027202 */ /* 0x000fe20000000f00 */
[----:B------:R-:W-:Y:S01]  /*1bd70*/  IMAD.MOV.U32 R221, RZ, RZ, 0x1f ;  /* 0x0000001fffdd7424 */ /* 0x000fe200078e00ff */
[----:B------:R-:W-:Y:S02]  /*1bd80*/  MOV R3, 0x1bda0 ;  /* 0x0001bda000037802 */ /* 0x000fe40000000f00 */
[----:B-1----:R-:W-:Y:S05]  /*1bd90*/  CALL.REL.NOINC `($__internal_36_$__cuda_sm70_shflsync_idx_p) ;  /* 0x0000067000007944 */ /* 0x002fea0003c00000 */
[----:B------:R-:W-:Y:S01]  /*1bda0*/  MOV R9, R195 ;  /* 0x000000c300097202 */ /* 0x000fe20000000f00 */
[----:B------:R-:W-:Y:S05]  /*1bdb0*/  BRA `(.L_x_2254) ;  /* 0xffffc61000007947 */ /* 0x000fea000383ffff */
.L_x_2180:
[----:B------:R-:W-:Y:S01]  /*1bdc0*/  IMAD.MOV.U32 R195, RZ, RZ, R110 ;  /* 0x000000ffffc37224 */ /* 0x000fe200078e006e */
[----:B------:R-:W-:Y:S01]  /*1bdd0*/  MOV R2, 0x1 ;  /* 0x0000000100027802 */ /* 0x000fe20000000f00 */
[----:B------:R-:W-:Y:S01]  /*1bde0*/  IMAD.MOV.U32 R221, RZ, RZ, 0x1f ;  /* 0x0000001fffdd7424 */ /* 0x000fe200078e00ff */
[----:B------:R-:W-:Y:S02]  /*1bdf0*/  MOV R3, 0x1be10 ;  /* 0x0001be1000037802 */ /* 0x000fe40000000f00 */
[----:B-123--:R-:W-:Y:S05]  /*1be00*/  CALL.REL.NOINC `($__internal_36_$__cuda_sm70_shflsync_idx_p) ;  /* 0x0000060000007944 */ /* 0x00efea0003c00000 */
[----:B------:R-:W-:Y:S01]  /*1be10*/  MOV R8, R195 ;  /* 0x000000c300087202 */ /* 0x000fe20000000f00 */
[----:B------:R-:W-:Y:S05]  /*1be20*/  BRA `(.L_x_2255) ;  /* 0xffffc5c000007947 */ /* 0x000fea000383ffff */
.L_x_2181:
[----:B------:R-:W-:Y:S02]  /*1be30*/  MOV R3, 0x1 ;  /* 0x0000000100037802 */ /* 0x000fe40000000f00 */
[----:B------:R-:W-:-:S02]  /*1be40*/  MOV R2, 0x1be60 ;  /* 0x0001be6000027802 */ /* 0x000fc40000000f00 */
[----:B--234-:R-:W-:Y:S05]  /*1be50*/  CALL.REL.NOINC `($__internal_37_$__cuda_sm70_shflsync_up_p) ;  /* 0x0000061000007944 */ /* 0x01cfea0003c00000 */
[----:B------:R-:W-:Y:S05]  /*1be60*/  BRA `(.L_x_2256) ;  /* 0xffffc6a000007947 */ /* 0x000fea000383ffff */
.L_x_2182:
[----:B------:R-:W-:Y:S02]  /*1be70*/  MOV R3, 0x2 ;  /* 0x0000000200037802 */ /* 0x000fe40000000f00 */
[----:B------:R-:W-:-:S02]  /*1be80*/  MOV R2, 0x1bea0 ;  /* 0x0001bea000027802 */ /* 0x000fc40000000f00 */
[----:B--23--:R-:W-:Y:S05]  /*1be90*/  CALL.REL.NOINC `($__internal_37_$__cuda_sm70_shflsync_up_p) ;  /* 0x000005d000007944 */ /* 0x00cfea0003c00000 */
        /* <DEDUP_REMOVED lines=24> */
.L_x_2186:
[----:B------:R-:W-:Y:S02]  /*1c020*/  MOV R3, 0x1 ;  /* 0x0000000100037802 */ /* 0x000fe40000000f00 */
[----:B------:R-:W-:Y:S02]  /*1c030*/  MOV R2, 0x1c050 ;  /* 0x0001c05000027802 */ /* 0x000fe40000000f00 */
[----:B------:R-:W-:Y:S05]  /*1c040*/  CALL.REL.NOINC `($__internal_37_$__cuda_sm70_shflsync_up_p) ;  /* 0x0000042000007944 */ /* 0x000fea0003c00000 */
[----:B------:R-:W-:Y:S01]  /*1c050*/  MOV R2, R4 ;  /* 0x0000000400027202 */ /* 0x000fe20000000f00 */
[----:B------:R-:W-:Y:S05]  /*1c060*/  BRA `(.L_x_2258) ;  /* 0xffffc6f000007947 */ /* 0x000fea000383ffff */
.L_x_2187:
[----:B------:R-:W-:Y:S02]  /*1c070*/  MOV R3, 0x2 ;  /* 0x0000000200037802 */ /* 0x000fe40000000f00 */
[----:B------:R-:W-:Y:S02]  /*1c080*/  MOV R2, 0x1c0a0 ;  /* 0x0001c0a000027802 */ /* 0x000fe40000000f00 */
        /* <DEDUP_REMOVED lines=25> */
.L_x_2189:
[----:B------:R-:W-:Y:S02]  /*1c220*/  SEL R0, RZ, 0x1, P0 ;  /* 0x00000001ff007807 */ /* 0x000fe40000000000 */
[----:B------:R-:W-:Y:S02]  /*1c230*/  MOV R2, 0x1c250 ;  /* 0x0001c25000027802 */ /* 0x000fe40000000f00 */
[----:B-1----:R-:W-:Y:S05]  /*1c240*/  CALL.REL.NOINC `($__internal_38_$__cuda_sm70_votesync_ballot) ;  /* 0x0000028000007944 */ /* 0x002fea0003c00000 */
[----:B------:R-:W-:Y:S01]  /*1c250*/  MOV R5, R0 ;  /* 0x0000000000057202 */ /* 0x000fe20000000f00 */
[----:B------:R-:W-:Y:S05]  /*1c260*/  BRA `(.L_x_2260) ;  /* 0xffffc68000007947 */ /* 0x000fea000383ffff */
.L_x_2190:
[----:B------:R-:W-:Y:S01]  /*1c270*/  IMAD.MOV.U32 R195, RZ, RZ, R6 ;  /* 0x000000ffffc37224 */ /* 0x000fe200078e0006 */
[----:B------:R-:W-:Y:S01]  /*1c280*/  MOV R2, R0 ;  /* 0x0000000000027202 */ /* 0x000fe20000000f00 */
[----:B------:R-:W-:Y:S01]  /*1c290*/  IMAD.MOV.U32 R221, RZ, RZ, 0x1f ;  /* 0x0000001fffdd7424 */ /* 0x000fe200078e00ff */
[----:B------:R-:W-:Y:S02]  /*1c2a0*/  MOV R3, 0x1c2c0 ;  /* 0x0001c2c000037802 */ /* 0x000fe40000000f00 */
[----:B-1----:R-:W-:Y:S05]  /*1c2b0*/  CALL.REL.NOINC `($__internal_36_$__cuda_sm70_shflsync_idx_p) ;  /* 0x0000015000007944 */ /* 0x002fea0003c00000 */
[----:B------:R-:W-:Y:S01]  /*1c2c0*/  IMAD.MOV.U32 R10, RZ, RZ, R195 ;  /* 0x000000ffff0a7224 */ /* 0x000fe200078e00c3 */
[----:B------:R-:W-:Y:S01]  /*1c2d0*/  MOV R2, R0 ;  /* 0x0000000000027202 */ /* 0x000fe20000000f00 */
[----:B------:R-:W-:Y:S01]  /*1c2e0*/  IMAD.MOV.U32 R195, RZ, RZ, R7 ;  /* 0x000000ffffc37224 */ /* 0x000fe200078e0007 */
[----:B------:R-:W-:-:S02]  /*1c2f0*/  MOV R221, 0x1f ;  /* 0x0000001f00dd7802 */ /* 0x000fc40000000f00 */
[----:B------:R-:W-:Y:S02]  /*1c300*/  MOV R3, 0x1c320 ;  /* 0x0001c32000037802 */ /* 0x000fe40000000f00 */
[----:B------:R-:W-:Y:S05]  /*1c310*/  CALL.REL.NOINC `($__internal_36_$__cuda_sm70_shflsync_idx_p) ;  /* 0x000000f000007944 */ /* 0x000fea0003c00000 */
[----:B------:R-:W-:Y:S01]  /*1c320*/  MOV R7, R195 ;  /* 0x000000c300077202 */ /* 0x000fe20000000f00 */
[----:B------:R-:W-:Y:S05]  /*1c330*/  BRA `(.L_x_2261) ;  /* 0xffffc60000007947 */ /* 0x000fea000383ffff */
.L_x_2193:
[----:B------:R-:W-:Y:S01]  /*1c340*/  IMAD.MOV.U32 R195, RZ, RZ, R4 ;  /* 0x000000ffffc37224 */ /* 0x000fe200078e0004 */
[----:B------:R-:W-:Y:S01]  /*1c350*/  MOV R2, R0 ;  /* 0x0000000000027202 */ /* 0x000fe20000000f00 */
[----:B------:R-:W-:Y:S01]  /*1c360*/  IMAD.MOV.U32 R221, RZ, RZ, 0x1f ;  /* 0x0000001fffdd7424 */ /* 0x000fe200078e00ff */
[----:B------:R-:W-:Y:S02]  /*1c370*/  MOV R3, 0x1c390 ;  /* 0x0001c39000037802 */ /* 0x000fe40000000f00 */
[----:B-1-34-:R-:W-:Y:S05]  /*1c380*/  CALL.REL.NOINC `($__internal_36_$__cuda_sm70_shflsync_idx_p) ;  /* 0x0000008000007944 */ /* 0x01afea0003c00000 */
[----:B------:R-:W-:Y:S01]  /*1c390*/  MOV R11, R195 ;  /* 0x000000c3000b7202 */ /* 0x000fe20000000f00 */
[----:B------:R-:W-:Y:S05]  /*1c3a0*/  BRA `(.L_x_2192) ;  /* 0xffffc5f000007947 */ /* 0x000fea000383ffff */
        .weak           $__internal_35_$__cuda_sm70_shflsync_bfly_p
        .type           $__internal_35_$__cuda_sm70_shflsync_bfly_p,@function
        .size           $__internal_35_$__cuda_sm70_shflsync_bfly_p,($__internal_36_$__cuda_sm70_shflsync_idx_p - $__internal_35_$__cuda_sm70_shflsync_bfly_p)
$__internal_35_$__cuda_sm70_shflsync_bfly_p:
[----:B------:R-:W-:Y:S02]  /*1c3b0*/  MOV R169, 0xffffffff ;  /* 0xffffffff00a97802 */ /* 0x000fe40000000f00 */
[----:B------:R-:W-:Y:S02]  /*1c3c0*/  MOV R3, 0x1f ;  /* 0x0000001f00037802 */ /* 0x000fe40000000f00 */
[----:B------:R-:W-:Y:S04]  /*1c3d0*/  WARPSYNC R169 ;  /* 0x000000a900007348 */ /* 0x000fe80003800000 */
[----:B------:R1:W2:Y:S02]  /*1c3e0*/  SHFL.BFLY PT, R0, R132, R0, R3 ;  /* 0x0c00000084007389 */ /* 0x0002a400000e0003 */
[----:B-1----:R-:W-:-:S04]  /*1c3f0*/  MOV R3, 0x0 ;  /* 0x0000000000037802 */ /* 0x002fc80000000f00 */
[----:B--2---:R-:W-:Y:S05]  /*1c400*/  RET.REL.NODEC R2 `(_ZN7cutlass13device_kernelIN5flash19enable_sm80_to_sm89INS1_16FlashAttnFwdSm80INS1_25CollectiveMainloopFwdSm80ILi8ELi1ELb0EN4cute5tupleIJNS5_1CILi128EEENS7_ILi64EEENS7_ILi256EEEEEELi256ENS_6half_tEfNS_4arch4Sm80ELb0ELb1ELb0ELb1ELb1ELb0ELb1ELb1EEENS1_21CollectiveEpilogueFwdINS6_IJS8_SA_S9_EEENS6_IJNS7_ILi1EEESI_SI_EEESC_SE_Li256ELb1ELb1ELb1ELb0EEENS1_36VarlenDynamicPersistentTileSchedulerILi128ELi64ELi256ELi256ELb1ELb1ELb0ELb1ELb0ELb1EEEEEEEEEvNT_6ParamsE) ;  /* 0xfffe3bf002007950 */ /* 0x004fea0003c3ffff */
        .weak           $__internal_36_$__cuda_sm70_shflsync_idx_p
        .type           $__internal_36_$__cuda_sm70_shflsync_idx_p,@function
        .size           $__internal_36_$__cuda_sm70_shflsync_idx_p,($__internal_37_$__cuda_sm70_shflsync_up_p - $__internal_36_$__cuda_sm70_shflsync_idx_p)
$__internal_36_$__cuda_sm70_shflsync_idx_p:
[----:B------:R-:W-:-:S04]  /*1c410*/  MOV R244, 0xffffffff ;  /* 0xffffffff00f47802 */ /* 0x000fc80000000f00 */
[----:B------:R-:W-:Y:S04]  /*1c420*/  WARPSYNC R244 ;  /* 0x000000f400007348 */ /* 0x000fe80003800000 */
[----:B------:R1:W2:Y:S02]  /*1c430*/  SHFL.IDX PT, R195, R195, R2, R221 ;  /* 0x00000002c3c37389 */ /* 0x0002a400000e00dd */
[----:B-1----:R-:W-:Y:S02]  /*1c440*/  MOV R2, R3 ;  /* 0x0000000300027202 */ /* 0x002fe40000000f00 */
[----:B------:R-:W-:-:S04]  /*1c450*/  MOV R3, 0x0 ;  /* 0x0000000000037802 */ /* 0x000fc80000000f00 */
[----:B--2---:R-:W-:Y:S05]  /*1c460*/  RET.REL.NODEC R2 `(_ZN7cutlass13device_kernelIN5flash19enable_sm80_to_sm89INS1_16FlashAttnFwdSm80INS1_25CollectiveMainloopFwdSm80ILi8ELi1ELb0EN4cute5tupleIJNS5_1CILi128EEENS7_ILi64EEENS7_ILi256EEEEEELi256ENS_6half_tEfNS_4arch4Sm80ELb0ELb1ELb0ELb1ELb1ELb0ELb1ELb1EEENS1_21CollectiveEpilogueFwdINS6_IJS8_SA_S9_EEENS6_IJNS7_ILi1EEESI_SI_EEESC_SE_Li256ELb1ELb1ELb1ELb0EEENS1_36VarlenDynamicPersistentTileSchedulerILi128ELi64ELi256ELi256ELb1ELb1ELb0ELb1ELb0ELb1EEEEEEEEEvNT_6ParamsE) ;  /* 0xfffe3b9002007950 */ /* 0x004fea0003c3ffff */
        .weak           $__internal_37_$__cuda_sm70_shflsync_up_p
        .type           $__internal_37_$__cuda_sm70_shflsync_up_p,@function
        .size           $__internal_37_$__cuda_sm70_shflsync_up_p,($__internal_38_$__cuda_sm70_votesync_ballot - $__internal_37_$__cuda_sm70_shflsync_up_p)
$__internal_37_$__cuda_sm70_shflsync_up_p:
[----:B------:R-:W-:Y:S02]  /*1c470*/  MOV R4, RZ ;  /* 0x000000ff00047202 */ /* 0x000fe40000000f00 */
[----:B------:R-:W-:-:S04]  /*1c480*/  MOV R10, 0xffffffff ;  /* 0xffffffff000a7802 */ /* 0x000fc80000000f00 */
[----:B------:R-:W-:Y:S04]  /*1c490*/  WARPSYNC R10 ;  /* 0x0000000a00007348 */ /* 0x000fe80003800000 */
[----:B------:R1:W2:Y:S02]  /*1c4a0*/  SHFL.UP PT, R4, R0, R3, R4 ;  /* 0x0400000300047389 */ /* 0x0002a400000e0004 */
[----:B-1----:R-:W-:-:S04]  /*1c4b0*/  MOV R3, 0x0 ;  /* 0x0000000000037802 */ /* 0x002fc80000000f00 */
[----:B--2---:R-:W-:Y:S05]  /*1c4c0*/  RET.REL.NODEC R2 `(_ZN7cutlass13device_kernelIN5flash19enable_sm80_to_sm89INS1_16FlashAttnFwdSm80INS1_25CollectiveMainloopFwdSm80ILi8ELi1ELb0EN4cute5tupleIJNS5_1CILi128EEENS7_ILi64EEENS7_ILi256EEEEEELi256ENS_6half_tEfNS_4arch4Sm80ELb0ELb1ELb0ELb1ELb1ELb0ELb1ELb1EEENS1_21CollectiveEpilogueFwdINS6_IJS8_SA_S9_EEENS6_IJNS7_ILi1EEESI_SI_EEESC_SE_Li256ELb1ELb1ELb1ELb0EEENS1_36VarlenDynamicPersistentTileSchedulerILi128ELi64ELi256ELi256ELb1ELb1ELb0ELb1ELb0ELb1EEEEEEEEEvNT_6ParamsE) ;  /* 0xfffe3b3002007950 */ /* 0x004fea0003c3ffff */
        .weak           $__internal_38_$__cuda_sm70_votesync_ballot
        .type           $__internal_38_$__cuda_sm70_votesync_ballot,@function
        .size           $__internal_38_$__cuda_sm70_votesync_ballot,(.L_x_3276 - $__internal_38_$__cuda_sm70_votesync_ballot)
$__internal_38_$__cuda_sm70_votesync_ballot:
[----:B------:R-:W-:Y:S01]  /*1c4d0*/  ISETP.NE.U32.AND P0, PT, R0, 0x1, PT ;  /* 0x000000010000780c */ /* 0x000fe20003f05070 */
[----:B------:R-:W-:-:S04]  /*1c4e0*/  IMAD.MOV.U32 R3, RZ, RZ, -0x1 ;  /* 0xffffffffff037424 */ /* 0x000fc800078e00ff */
[----:B------:R-:W-:Y:S08]  /*1c4f0*/  WARPSYNC R3 ;  /* 0x0000000300007348 */ /* 0x000ff00003800000 */
[----:B------:R-:W-:-:S04]  /*1c500*/  VOTE.ANY R0, PT, !P0 ;  /* 0x0000000000007806 */ /* 0x000fc800040e0100 */
[----:B------:R-:W-:Y:S01]  /*1c510*/  LOP3.LUT R0, R0, R3, RZ, 0xc0, !PT ;  /* 0x0000000300007212 */ /* 0x000fe200078ec0ff */
[----:B------:R-:W-:-:S04]  /*1c520*/  IMAD.MOV.U32 R3, RZ, RZ, 0x0 ;  /* 0x00000000ff037424 */ /* 0x000fc800078e00ff */
[----:B------:R-:W-:Y:S05]  /*1c530*/  RET.REL.NODEC R2 `(_ZN7cutlass13device_kernelIN5flash19enable_sm80_to_sm89INS1_16FlashAttnFwdSm80INS1_25CollectiveMainloopFwdSm80ILi8ELi1ELb0EN4cute5tupleIJNS5_1CILi128EEENS7_ILi64EEENS7_ILi256EEEEEELi256ENS_6half_tEfNS_4arch4Sm80ELb0ELb1ELb0ELb1ELb1ELb0ELb1ELb1EEENS1_21CollectiveEpilogueFwdINS6_IJS8_SA_S9_EEENS6_IJNS7_ILi1EEESI_SI_EEESC_SE_Li256ELb1ELb1ELb1ELb0EEENS1_36VarlenDynamicPersistentTileSchedulerILi128ELi64ELi256ELi256ELb1ELb1ELb0ELb1ELb0ELb1EEEEEEEEEvNT_6ParamsE) ;  /* 0xfffe3ac002007950 */ /* 0x000fea0003c3ffff */
.L_x_2262:
        /* <DEDUP_REMOVED lines=12> */
.L_x_3276:


//--------------------- .text._ZN7cutlass13device_kernelIN5flash19enable_sm80_to_sm89INS1_16FlashAttnFwdSm80INS1_25CollectiveMainloopFwdSm80ILi8ELi1ELb0EN4cute5tupleIJNS5_1CILi128EEENS7_ILi48EEENS7_ILi256EEEEEELi256ENS_6half_tEfNS_4arch4Sm80ELb0ELb1ELb0ELb1ELb1ELb1ELb1ELb1EEENS1_21CollectiveEpilogueFwdINS6_IJS8_SA_S9_EEENS6_IJNS7_ILi1EEESI_SI_EEESC_SE_Li256ELb1ELb1ELb1ELb0EEENS1_36VarlenDynamicPersistentTileSchedulerILi128ELi48ELi256ELi256ELb1ELb1ELb0ELb1ELb0ELb1EEEEEEEEEvNT_6ParamsE --------------------------
	.section	.text._ZN7cutlass13device_kernelIN5flash19enable_sm80_to_sm89INS1_16FlashAttnFwdSm80INS1_25CollectiveMainloopFwdSm80ILi8ELi1ELb0EN4cute5tupleIJNS5_1CILi128EEENS7_ILi48EEENS7_ILi256EEEEEELi256ENS_6half_tEfNS_4arch4Sm80ELb0ELb1ELb0ELb1ELb1ELb1ELb1ELb1EEENS1_21CollectiveEpilogueFwdINS6_IJS8_SA_S9_EEENS6_IJNS7_ILi1EEESI_SI_EEESC_SE_Li256ELb1ELb1ELb1ELb0EEENS1_36VarlenDynamicPersistentTileSchedulerILi128ELi48ELi256ELi256ELb1ELb1ELb0ELb1ELb0ELb1EEEEEEEEEvNT_6ParamsE,"ax",@progbits
	.sectioninfo	@"SHI_REGISTERS=255"
	.align	128
.text._ZN7cutlass13device_kernelIN5flash19enable_sm80_to_sm89INS1_16FlashAttnFwdSm80INS1_25CollectiveMainloopFwdSm80ILi8ELi1ELb0EN4cute5tupleIJNS5_1CILi128EEENS7_ILi48EEENS7_ILi256EEEEEELi256ENS_6half_tEfNS_4arch4Sm80ELb0ELb1ELb0ELb1ELb1ELb1ELb1ELb1EEENS1_21CollectiveEpilogueFwdINS6_IJS8_SA_S9_EEENS6_IJNS7_ILi1EEESI_SI_EEESC_SE_Li256ELb1ELb1ELb1ELb0EEENS1_36VarlenDynamicPersistentTileSchedulerILi128ELi48ELi256ELi256ELb1ELb1ELb0ELb1ELb0ELb1EEEEEEEEEvNT_6ParamsE:
        .type           _ZN7cutlass13device_kernelIN5flash19enable_sm80_to_sm89INS1_16FlashAttnFwdSm80INS1_25CollectiveMainloopFwdSm80ILi8ELi1ELb0EN4cute5tupleIJNS5_1CILi128EEENS7_ILi48EEENS7_ILi256EEEEEELi256ENS_6half_tEfNS_4arch4Sm80ELb0ELb1ELb0ELb1ELb1ELb1ELb1ELb1EEENS1_21CollectiveEpilogueFwdINS6_IJS8_SA_S9_EEENS6_IJNS7_ILi1EEESI_SI_EEESC_SE_Li256ELb1ELb1ELb1ELb0EEENS1_36VarlenDynamicPersistentTileSchedulerILi128ELi48ELi256ELi256ELb1ELb1ELb0ELb1ELb0ELb1EEEEEEEEEvNT_6ParamsE,@function
        .size           _ZN7cutlass13device_kernelIN5flash19enable_sm80_to_sm89INS1_16FlashAttnFwdSm80INS1_25CollectiveMainloopFwdSm80ILi8ELi1ELb0EN4cute5tupleIJNS5_1CILi128EEENS7_ILi48EEENS7_ILi256EEEEEELi256ENS_6half_tEfNS_4arch4Sm80ELb0ELb1ELb0ELb1ELb1ELb1ELb1ELb1EEENS1_21CollectiveEpilogueFwdINS6_IJS8_SA_S9_EEENS6_IJNS7_ILi1EEESI_SI_EEESC_SE_Li256ELb1ELb1ELb1ELb0EEENS1_36VarlenDynamicPersistentTileSchedulerILi128ELi48ELi256ELi256ELb1ELb1ELb0ELb1ELb0ELb1EEEEEEEEEvNT_6ParamsE,(.L_x_3281 - _ZN7cutlass13device_kernelIN5flash19enable_sm80_to_sm89INS1_16FlashAttnFwdSm80INS1_25CollectiveMainloopFwdSm80ILi8ELi1ELb0EN4cute5tupleIJNS5_1CILi128EEENS7_ILi48EEENS7_ILi256EEEEEELi256ENS_6half_tEfNS_4arch4Sm80ELb0ELb1ELb0ELb1ELb1ELb1ELb1ELb1EEENS1_21CollectiveEpilogueFwdINS6_IJS8_SA_S9_EEENS6_IJNS7_ILi1EEESI_SI_EEESC_SE_Li256ELb1ELb1ELb1ELb0EEENS1_36VarlenDynamicPersistentTileSchedulerILi128ELi48ELi256ELi256ELb1ELb1ELb0ELb1ELb0ELb1EEEEEEEEEvNT_6ParamsE)
        .other          _ZN7cutlass13device_kernelIN5flash19enable_sm80_to_sm89INS1_16FlashAttnFwdSm80INS1_25CollectiveMainloopFwdSm80ILi8ELi1ELb0EN4cute5tupleIJNS5_1CILi128EEENS7_ILi48EEENS7_ILi256EEEEEELi256ENS_6half_tEfNS_4arch4Sm80ELb0ELb1ELb0ELb1ELb1ELb1ELb1ELb1EEENS1_21CollectiveEpilogueFwdINS6_IJS8_SA_S9_EEENS6_IJNS7_ILi1EEESI_SI_EEESC_SE_Li256ELb1ELb1ELb1ELb0EEENS1_36VarlenDynamicPersistentTileSchedulerILi128ELi48ELi256ELi256ELb1ELb1ELb0ELb1ELb0ELb1EEEEEEEEEvNT_6ParamsE,@"STO_CUDA_ENTRY STV_DEFAULT"
_ZN7cutlass13device_kernelIN5flash19enable_sm80_to_sm89INS1_16FlashAttnFwdSm80INS1_25CollectiveMainloopFwdSm80ILi8ELi1ELb0EN4cute5tupleIJNS5_1CILi128EEENS7_ILi48EEENS7_ILi256EEEEEELi256ENS_6half_tEfNS_4arch4Sm80ELb0ELb1ELb0ELb1ELb1ELb1ELb1ELb1EEENS1_21CollectiveEpilogueFwdINS6_IJS8_SA_S9_EEENS6_IJNS7_ILi1EEESI_SI_EEESC_SE_Li256ELb1ELb1ELb1ELb0EEENS1_36VarlenDynamicPersistentTileSchedulerILi128ELi48ELi256ELi256ELb1ELb1ELb0ELb1ELb0ELb1EEEEEEEEEvNT_6ParamsE:
[----:B------:R-:W-:-:S03]  /*0000*/  MOV R1, c[0x0][0x28] ;  /* 0x00000a0000017a02 */ /* 0x000fc60000000f00 */
[----:B------:R-:W1:Y:S01]  /*0010*/  S2R R2, SR_TID.X ;  /* 0x0000000000027919 */ /* 0x000e620000002100 */
[----:B------:R-:W-:Y:S01]  /*0020*/  IADD3 R1, R1, -0x1e8, RZ ;  /* 0xfffffe1801017810 */ /* 0x000fe20007ffe0ff */
[----:B------:R-:W-:-:S03]  /*0030*/  ULDC.64 UR10, c[0x0][0x118] ;  /* 0x00004600000a7ab9 */ /* 0x000fc60000000a00 */
[----:B------:R2:W3:Y:S01]  /*0040*/  R2UR UR4, R1 ;  /* 0x00000000010473c2 */ /* 0x0004e200000e0000 */
[----:B-1----:R-:W-:-:S06]  /*0050*/  SHF.R.U32.HI R0, RZ, 0x5, R2 ;  /* 0x00000005ff007819 */ /* 0x002fcc0000011602 */
[----:B------:R-:W1:Y:S02]  /*0060*/  SHFL.IDX PT, R0, R0, RZ, 0x1f ;  /* 0x00001fff00007589 */ /* 0x000e6400000e0000 */
[----:B-1----:R-:W1:Y:S02]  /*0070*/  R2UR UR8, R0 ;  /* 0x00000000000873c2 */ /* 0x002e6400000e0000 */
[----:B-1----:R-:W-:-:S13]  /*0080*/  ISETP.NE.AND P0, PT, RZ, UR8, PT ;  /* 0x00000008ff007c0c */ /* 0x002fda000bf05270 */
[----:B------:R-:W-:Y:S06]  /*0090*/  @P0 BAR.SYNC.DEFER_BLOCKING 0x5, 0x100 ;  /* 0x0144000000000b1d */ /* 0x000fec0000010000 */
[----:B------:R-:W1:Y:S02]  /*00a0*/  @P0 LDS.128 R4, [0x20080] ;  /* 0x02008000ff040984 */ /* 0x000e640000000c00 */
[----:B-1----:R-:W-:Y:S02]  /*00b0*/  @P0 IMAD.MOV.U32 R0, RZ, RZ, R4 ;  /* 0x000000ffff000224 */ /* 0x002fe400078e0004 */
[----:B------:R2:W-:Y:S01]  /*00c0*/  @P0 STL [R1+0x15c], R5 ;  /* 0x00015c0501000387 */ /* 0x0005e20000100800 */
[----:B------:R-:W-:-:S02]  /*00d0*/  @P0 IMAD.MOV.U32 R4, RZ, RZ, R7 ;  /* 0x000000ffff040224 */ /* 0x000fc400078e0007 */
[----:B------:R-:W-:Y:S01]  /*00e0*/  @P0 IMAD.MOV.U32 R3, RZ, RZ, R6 ;  /* 0x000000ffff030224 */ /* 0x000fe200078e0006 */
[----:B------:R2:W-:Y:S04]  /*00f0*/  @P0 STL [R1+0xd4], R0 ;  /* 0x0000d40001000387 */ /* 0x0005e80000100800 */
[----:B------:R2:W-:Y:S04]  /*0100*/  @P0 STL [R1+0xac], R4 ;  /* 0x0000ac0401000387 */ /* 0x0005e80000100800 */
[----:B------:R2:W-:Y:S04]  /*0110*/  @P0 STL [R1+0xa8], R3 ;  /* 0x0000a80301000387 */ /* 0x0005e80000100800 */
[----:B------:R-:W-:Y:S06]  /*0120*/  @P0 BAR.ARV 0x4, 0x100 ;  /* 0x0104000000000b1d */ /* 0x000fec0000002000 */
[----:B------:R-:W-:Y:S05]  /*0130*/  @P0 BRA `(.L_x_2263) ;  /* 0x0000101000000947 */ /* 0x000fea0003800000 */
[----:B---3--:R-:W-:Y:S01]  /*0140*/  LOP3.LUT R13, R2, 0x1f, RZ, 0xc0, !PT ;  /* 0x0000001f020d7812 */ /* 0x008fe200078ec0ff */
[----:B------:R-:W-:-:S03]  /*0150*/  CS2R R8, SRZ ;  /* 0x0000000000087805 */ /* 0x000fc6000001ff00 */
[----:B------:R-:W-:-:S04]  /*0160*/  ISETP.NE.AND P6, PT, R13, 0x1f, PT ;  /* 0x0000001f0d00780c */ /* 0x000fc80003fc5270 */
[----:B------:R-:W-:-:S13]  /*0170*/  ISETP.GE.OR P0, PT, R13, c[0x0][0x53c], !P6 ;  /* 0x00014f000d007a0c */ /* 0x000fda0007706670 */
[----:B--2---:R-:W-:Y:S02]  /*0180*/  @!P0 IMAD.MOV.U32 R4, RZ, RZ, 0x4 ;  /* 0x00000004ff048424 */ /* 0x004fe400078e00ff */
        /* <DEDUP_REMOVED lines=34> */
[----:B------:R-:W-:-:S03]  /*03b0*/  MOV R6, RZ ;  /* 0x000000ff00067202 */ /* 0x000fc60000000f00 */
.L_x_2268:
[----:B------:R-:W-:Y:S01]  /*03c0*/  IMAD.MOV.U32 R2, RZ, RZ, c[0x0][0x53c] ;  /* 0x00014f00ff027624 */ /* 0x000fe200078e00ff */
[----:B------:R-:W-:-:S04]  /*03d0*/  IADD3 R0, R6, 0x1f, RZ ;  /* 0x0000001f06007810 */ /* 0x000fc80007ffe0ff */
[----:B------:R1:W-:Y:S01]  /*03e0*/  STL [R1+0xac], R2 ;  /* 0x0000ac0201007387 */ /* 0x0003e20000100800 */
[----:B------:R-:W-:-:S13]  /*03f0*/  ISETP.GE.AND P0, PT, R0, c[0x0][0x53c], PT ;  /* 0x00014f0000007a0c */ /* 0x000fda0003f06270 */
[----:B------:R-:W-:Y:S05]  /*0400*/  @P0 BRA `(.L_x_2265) ;  /* 0x00000c4000000947 */ /* 0x000fea0003800000 */
[----:B------:R-:W-:Y:S01]  /*0410*/  MOV R6, R0 ;  /* 0x0000000000067202 */ /* 0x000fe20000000f00 */
[----:B------:R-:W-:-:S03]  /*0420*/  CS2R R8, SRZ ;  /* 0x0000000000087805 */ /* 0x000fc6000001ff00 */
[----:B------:R-:W-:-:S04]  /*0430*/  IADD3 R0, R13, R6, RZ ;  /* 0x000000060d007210 */ /* 0x000fc80007ffe0ff */
        /* <DEDUP_REMOVED lines=10> */
.L_x_2512:
        /* <DEDUP_REMOVED lines=16> */
.L_x_2513:
[----:B--2---:R-:W-:-:S05]  /*05e0*/  IMAD R0, R0, c[0x0][0x538], RZ ;  /* 0x00014e0000007a24 */ /* 0x004fca00078e02ff */
[----:B------:R-:W-:-:S04]  /*05f0*/  IADD3 R7, R0, R7, RZ ;  /* 0x0000000700077210 */ /* 0x000fc80007ffe0ff */
[----:B------:R-:W-:-:S13]  /*0600*/  ISETP.GT.AND P0, PT, R7, UR5, PT ;  /* 0x0000000507007c0c */ /* 0x000fda000bf04270 */
[----:B-1----:R-:W-:Y:S05]  /*0610*/  @!P0 BRA `(.L_x_2268) ;  /* 0xfffffda000008947 */ /* 0x002fea000383ffff */
.L_x_2264:
[----:B------:R-:W-:-:S05]  /*0620*/  IADD3 R10, -R0, R7, RZ ;  /* 0x00000007000a7210 */ /* 0x000fca0007ffe1ff */
[----:B------:R-:W-:-:S05]  /*0630*/  IMAD R0, R4, c[0x0][0x538], R10 ;  /* 0x00014e0004007a24 */ /* 0x000fca00078e020a */
[----:B------:R-:W-:Y:S01]  /*0640*/  ISETP.GT.AND P0, PT, R0, UR5, PT ;  /* 0x0000000500007c0c */ /* 0x000fe2000bf04270 */
[----:B------:R-:W-:-:S12]  /*0650*/  BRA.DIV ~URZ, `(.L_x_2269) ;  /* 0x0001f0e27f007947 */ /* 0x000fd8000b800000 */
[----:B------:R-:W-:-:S04]  /*0660*/  VOTE.ANY R7, PT, !P0 ;  /* 0x0000000000077806 */ /* 0x000fc800040e0100 */
.L_x_2514:
[----:B------:R-:W1:Y:S02]  /*0670*/  POPC R0, R7 ;  /* 0x0000000700007309 */ /* 0x000e640000000000 */
[----:B-1----:R-:W-:-:S05]  /*0680*/  IADD3 R2, R0, R6, RZ ;  /* 0x0000000600027210 */ /* 0x002fca0007ffe0ff */
[----:B------:R1:W-:Y:S01]  /*0690*/  STL [R1+0xac], R2 ;  /* 0x0000ac0201007387 */ /* 0x0003e20000100800 */
[----:B------:R-:W-:Y:S05]  /*06a0*/  BRA.DIV ~URZ, `(.L_x_2270) ;  /* 0x0001f0e27f007947 */ /* 0x000fea000b800000 */
[----:B------:R2:W3:Y:S01]  /*06b0*/  SHFL.IDX PT, R12, R9, R0, 0x1f ;  /* 0x00001f00090c7589 */ /* 0x0004e200000e0000 */
[----:B------:R-:W-:-:S03]  /*06c0*/  MOV R5, RZ ;  /* 0x000000ff00057202 */ /* 0x000fc60000000f00 */
[----:B------:R2:W4:Y:S04]  /*06d0*/  SHFL.IDX PT, R9, R8, R0, 0x1f ;  /* 0x00001f0008097589 */ /* 0x00052800000e0000 */
.L_x_2515:
[----:B------:R-:W-:Y:S01]  /*06e0*/  ISETP.NE.AND P0, PT, R7, RZ, PT ;  /* 0x000000ff0700720c */ /* 0x000fe20003f05270 */
[----:B------:R-:W-:-:S12]  /*06f0*/  BSSY B0, `(.L_x_2271) ;  /* 0x0000005000007945 */ /* 0x000fd80003800000 */
[----:B------:R-:W-:Y:S05]  /*0700*/  @!P0 BRA `(.L_x_2272) ;  /* 0x0000003000008947 */ /* 0x000fea0003800000 */
[----:B--2---:R-:W-:Y:S01]  /*0710*/  IADD3 R0, R0, -0x1, RZ ;  /* 0xffffffff00007810 */ /* 0x004fe20007ffe0ff */
[----:B------:R-:W-:Y:S05]  /*0720*/  BRA.DIV ~URZ, `(.L_x_2273) ;  /* 0x0001f1427f007947 */ /* 0x000fea000b800000 */
[----:B------:R2:W1:Y:S02]  /*0730*/  SHFL.IDX PT, R5, R4, R0, 0x1f ;  /* 0x00001f0004057589 */ /* 0x00046400000e0000 */
.L_x_2272:
[----:B------:R-:W-:Y:S05]  /*0740*/  BSYNC B0 ;  /* 0x0000000000007941 */ /* 0x000fea0003800000 */
.L_x_2271:
        /* <DEDUP_REMOVED lines=35> */
[----:B------:R-:W-:Y:S02]  /*0980*/  @P2 IADD3 R2, R2, 0x1, RZ ;  /* 0x0000000102022810 */ /* 0x000fe40007ffe0ff */
[----:B-1----:R-:W-:-:S03]  /*0990*/  IADD3 R0, RZ, -R3, RZ ;  /* 0x80000003ff007210 */ /* 0x002fc60007ffe0ff */
[----:B------:R-:W-:Y:S01]  /*09a0*/  IMAD.MOV.U32 R4, RZ, RZ, R2 ;  /* 0x000000ffff047224 */ /* 0x000fe200078e0002 */
[----:B------:R-:W-:-:S03]  /*09b0*/  MOV R2, RZ ;  /* 0x000000ff00027202 */ /* 0x000fc60000000f00 */
[----:B------:R-:W-:Y:S01]  /*09c0*/  @!P1 IMAD.MOV R4, RZ, RZ, -R4 ;  /* 0x000000ffff049224 */ /* 0x000fe200078e0a04 */
[----:B------:R-:W-:Y:S01]  /*09d0*/  @!P0 LOP3.LUT R4, RZ, R12, RZ, 0x33, !PT ;  /* 0x0000000cff048212 */ /* 0x000fe200078e33ff */
[----:B------:R-:W-:Y:S01]  /*09e0*/  IMAD.MOV.U32 R5, RZ, RZ, R0 ;  /* 0x000000ffff057224 */ /* 0x000fe200078e0000 */
[----:B------:R-:W-:Y:S02]  /*09f0*/  IABS R0, R9 ;  /* 0x0000000900007213 */ /* 0x000fe40000000000 */
[----:B------:R-:W-:Y:S01]  /*0a00*/  IABS R7, R4 ;  /* 0x0000000400077213 */ /* 0x000fe20000000000 */
[----:B------:R-:W-:Y:S02]  /*0a10*/  IMAD R5, R5, R8, RZ ;  /* 0x0000000805057224 */ /* 0x000fe400078e02ff */
[----:B------:R-:W-:Y:S02]  /*0a20*/  IMAD.MOV R6, RZ, RZ, -R0 ;  /* 0x000000ffff067224 */ /* 0x000fe400078e0a00 */
        /* <DEDUP_REMOVED lines=23> */
.L_x_2275:
        /* <DEDUP_REMOVED lines=12> */
[----:B-1----:R-:W-:Y:S02]  /*0c60*/  IMAD.MOV R0, RZ, RZ, -R3 ;  /* 0x000000ffff007224 */ /* 0x002fe400078e0a03 */
[----:B------:R-:W-:Y:S02]  /*0c70*/  IMAD.MOV.U32 R2, RZ, RZ, RZ ;  /* 0x000000ffff027224 */ /* 0x000fe400078e00ff */
[----:B------:R-:W-:Y:S01]  /*0c80*/  IMAD.MOV.U32 R4, RZ, RZ, R0 ;  /* 0x000000ffff047224 */ /* 0x000fe200078e0000 */
[----:B------:R-:W-:-:S03]  /*0c90*/  IABS R0, R11 ;  /* 0x0000000b00007213 */ /* 0x000fc60000000000 */
[----:B------:R-:W-:Y:S01]  /*0ca0*/  IMAD R4, R4, R6, RZ ;  /* 0x0000000604047224 */ /* 0x000fe200078e02ff */
[----:B------:R-:W-:-:S03]  /*0cb0*/  MOV R5, R0 ;  /* 0x0000000000057202 */ /* 0x000fc60000000f00 */
        /* <DEDUP_REMOVED lines=15> */
[----:B------:R-:W-:Y:S02]  /*0db0*/  IMAD R10, R7, R4, RZ ;  /* 0x00000004070a7224 */ /* 0x000fe400078e02ff */
[----:B------:R-:W-:-:S03]  /*0dc0*/  IMAD.MOV R4, RZ, RZ, -R4 ;  /* 0x000000ffff047224 */ /* 0x000fc600078e0a04 */
[----:B------:R-:W-:Y:S01]  /*0dd0*/  IADD3 R0, -R10, c[0x0][0x538], RZ ;  /* 0x00014e000a007a10 */ /* 0x000fe20007ffe1ff */
[----:B------:R-:W-:-:S03]  /*0de0*/  IMAD R8, R9, R4, R11 ;  /* 0x0000000409087224 */ /* 0x000fc600078e020b */
[----:B------:R-:W-:-:S04]  /*0df0*/  IMNMX R6, R7, R0, PT ;  /* 0x0000000007067217 */ /* 0x000fc80003800200 */
[-C--:B------:R-:W-:Y:S02]  /*0e00*/  IABS R0, R6.reuse ;  /* 0x0000000600007213 */ /* 0x080fe40000000000 */
[----:B------:R-:W-:-:S03]  /*0e10*/  IABS R9, R6 ;  /* 0x0000000600097213 */ /* 0x000fc60000000000 */
[----:B------:R-:W-:-:S04]  /*0e20*/  IMAD.MOV.U32 R5, RZ, RZ, R0 ;  /* 0x000000ffff057224 */ /* 0x000fc800078e0000 */
[----:B------:R-:W1:Y:S08]  /*0e30*/  I2F.RP R2, R5 ;  /* 0x0000000500027306 */ /* 0x000e700000209400 */
[----:B-1----:R-:W1:Y:S02]  /*0e40*/  MUFU.RCP R2, R2 ;  /* 0x0000000200027308 */ /* 0x002e640000001000 */
[----:B-1----:R-:W-:-:S06]  /*0e50*/  IADD3 R2, R2, 0xffffffe, RZ ;  /* 0x0ffffffe02027810 */ /* 0x002fcc0007ffe0ff */
[----:B------:R-:W1:Y:S02]  /*0e60*/  F2I.FTZ.U32.TRUNC.NTZ R3, R2 ;  /* 0x0000000200037305 */ /* 0x000e64000021f000 */
[----:B-1----:R-:W-:Y:S01]  /*0e70*/  IADD3 R0, RZ, -R3, RZ ;  /* 0x80000003ff007210 */ /* 0x002fe20007ffe0ff */
[----:B------:R-:W-:-:S04]  /*0e80*/  IMAD.MOV.U32 R2, RZ, RZ, RZ ;  /* 0x000000ffff027224 */ /* 0x000fc800078e00ff */
[----:B------:R-:W-:Y:S01]  /*0e90*/  IMAD.MOV.U32 R7, RZ, RZ, R0 ;  /* 0x000000ffff077224 */ /* 0x000fe200078e0000 */
[----:B------:R-:W-:-:S03]  /*0ea0*/  IABS R0, R8 ;  /* 0x0000000800007213 */ /* 0x000fc60000000000 */
[----:B------:R-:W-:Y:S02]  /*0eb0*/  IMAD R7, R7, R5, RZ ;  /* 0x0000000507077224 */ /* 0x000fe400078e02ff */
        /* <DEDUP_REMOVED lines=20> */
.L_x_2276:
[----:B------:R-:W-:Y:S05]  /*1000*/  BSYNC B0 ;  /* 0x0000000000007941 */ /* 0x000fea0003800000 */
.L_x_2274:
[----:B------:R-:W-:-:S04]  /*1010*/  LOP3.LUT R0, RZ, R0, RZ, 0x33, !PT ;  /* 0x00000000ff007212 */ /* 0x000fc800078e33ff */
[----:B------:R-:W-:-:S05]  /*1020*/  IADD3 R0, R0, R12, RZ ;  /* 0x0000000c00007210 */ /* 0x000fca0007ffe0ff */
[----:B------:R2:W-:Y:S01]  /*1030*/  STL [R1+0x15c], R0 ;  /* 0x00015c0001007387 */ /* 0x0005e20000100800 */
[----:B------:R-:W-:Y:S05]  /*1040*/  BRA `(.L_x_2277) ;  /* 0x0000004000007947 */ /* 0x000fea0003800000 */
.L_x_2265:
[----:B------:R-:W-:Y:S01]  /*1050*/  MOV R0, UR5 ;  /* 0x0000000500007c02 */ /* 0x000fe20008000f00 */
[----:B------:R2:W-:Y:S04]  /*1060*/  STL [R1+0x15c], RZ ;  /* 0x00015cff01007387 */ /* 0x0005e80000100800 */
[----:B------:R2:W-:Y:S04]  /*1070*/  STL [R1+0xd4], R0 ;  /* 0x0000d40001007387 */ /* 0x0005e80000100800 */
[----:B------:R2:W-:Y:S02]  /*1080*/  STL [R1+0xa8], RZ ;  /* 0x0000a8ff01007387 */ /* 0x0005e40000100800 */
.L_x_2277:
[----:B------:R-:W3:Y:S04]  /*1090*/  LDL R4, [R1+0x15c] ;  /* 0x00015c0001047983 */ /* 0x000ee80000100800 */
[----:B--2---:R-:W2:Y:S04]  /*10a0*/  LDL R0, [R1+0xd4] ;  /* 0x0000d40001007983 */ /* 0x004ea80000100800 */
[----:B------:R-:W4:Y:S04]  /*10b0*/  LDL R3, [R1+0xa8] ;  /* 0x0000a80001037983 */ /* 0x000f280000100800 */
[----:B-1----:R-:W5:Y:S01]  /*10c0*/  LDL R2, [R1+0xac] ;  /* 0x0000ac0001027983 */ /* 0x002f620000100800 */
[----:B------:R-:W-:Y:S01]  /*10d0*/  ISETP.NE.AND P0, PT, R13, RZ, PT ;  /* 0x000000ff0d00720c */ /* 0x000fe20003f05270 */
[----:B------:R-:W-:Y:S01]  /*10e0*/  WARPSYNC 0xffffffff ;  /* 0xffffffff00007948 */ /* 0x000fe20003800000 */
[----:B---3--:R-:W-:Y:S01]  /*10f0*/  IMAD.MOV.U32 R5, RZ, RZ, R4 ;  /* 0x000000ffff057224 */ /* 0x008fe200078e0004 */
[----:B--2---:R-:W-:Y:S01]  /*1100*/  MOV R4, R0 ;  /* 0x0000000000047202 */ /* 0x004fe20000000f00 */
[----:B----4-:R-:W-:Y:S01]  /*1110*/  IMAD.MOV.U32 R6, RZ, RZ, R3 ;  /* 0x000000ffff067224 */ /* 0x010fe200078e0003 */
[----:B-----5:R-:W-:-:S08]  /*1120*/  MOV R7, R2 ;  /* 0x0000000200077202 */ /* 0x020fd00000000f00 */
[----:B------:R1:W-:Y:S04]  /*1130*/  @!P0 STS.128 [0x20080], R4 ;  /* 0x02008004ff008388 */ /* 0x0003e80000000c00 */
[----:B------:R-:W-:Y:S06]  /*1140*/  BAR.ARV 0x5, 0x100 ;  /* 0x0144000000007b1d */ /* 0x000fec0000002000 */
.L_x_2263:
[----:B--23--:R-:W2:Y:S02]  /*1150*/  LDL R0, [R1+0xac] ;  /* 0x0000ac0001007983 */ /* 0x00cea40000100800 */
[----:B--2---:R-:W-:-:S13]  /*1160*/  ISETP.GE.AND P0, PT, R0, c[0x0][0x53c], PT ;  /* 0x00014f0000007a0c */ /* 0x004fda0003f06270 */
[----:B------:R-:W-:Y:S05]  /*1170*/  @P0 EXIT ;  /* 0x000000000000094d */ /* 0x000fea0003800000 */
[----:B------:R-:W2:Y:S01]  /*1180*/  S2R R18, SR_TID.X ;  /* 0x0000000000127919 */ /* 0x000ea20000002100 */
[----:B------:R-:W-:Y:S01]  /*1190*/  IMAD.MOV.U32 R194, RZ, RZ, 0x20 ;  /* 0x00000020ffc27424 */ /* 0x000fe200078e00ff */
[----:B------:R-:W-:Y:S01]  /*11a0*/  ULDC UR7, c[0x0][0x20] ;  /* 0x0000080000077ab9 */ /* 0x000fe20000000800 */
[----:B------:R-:W-:Y:S01]  /*11b0*/  IMAD.MOV.U32 R195, RZ, RZ, 0x40 ;  /* 0x00000040ffc37424 */ /* 0x000fe200078e00ff */
[----:B------:R-:W-:Y:S02]  /*11c0*/  UIADD3 UR7, UP0, UR4, UR7, URZ ;  /* 0x0000000704077290 */ /* 0x000fe4000ff1e03f */
[----:B------:R-:W-:Y:S02]  /*11d0*/  ULDC UR6, c[0x0][0x24] ;  /* 0x0000090000067ab9 */ /* 0x000fe40000000800 */
[----:B------:R-:W-:Y:S01]  /*11e0*/  UIADD3.X UR6, URZ, UR6, URZ, UP0, !UPT ;  /* 0x000000063f067290 */ /* 0x000fe200087fe43f */
[----:B--2---:R-:W-:-:S04]  /*11f0*/  SHF.R.S32.HI R12, RZ, 0x1f, R18 ;  /* 0x0000001fff0c7819 */ /* 0x004fc80000011412 */
[CC--:B------:R-:W-:Y:S02]  /*1200*/  LEA.HI R3, R12.reuse, R18.reuse, RZ, 0x4 ;  /* 0x000000120c037211 */ /* 0x0c0fe400078f20ff */
[----:B-1----:R-:W-:Y:S02]  /*1210*/  LEA.HI R6, R12, R18, RZ, 0x2 ;  /* 0x000000120c067211 */ /* 0x002fe400078f10ff */
        /* <DEDUP_REMOVED lines=12> */
[C---:B------:R-:W-:Y:S01]  /*12e0*/  LOP3.LUT R3, R193.reuse, 0xfffffff8, RZ, 0xc0, !PT ;  /* 0xfffffff8c1037812 */ /* 0x040fe200078ec0ff */
[----:B------:R-:W-:Y:S01]  /*12f0*/  IMAD.SHL.U32 R193, R193, 0x40, RZ ;  /* 0x00000040c1c17824 */ /* 0x000fe200078e00ff */
[CC--:B------:R-:W-:Y:S01]  /*1300*/  LEA.HI R5, R12.reuse, R18.reuse, RZ, 0x5 ;  /* 0x000000120c057211 */ /* 0x0c0fe200078f28ff */
[----:B------:R-:W-:Y:S01]  /*1310*/  IMAD.IADD R0, R7, 0x1, -R4 ;  /* 0x0000000107007824 */ /* 0x000fe200078e0a04 */
[----:B------:R-:W-:Y:S01]  /*1320*/  LEA.HI R145, R12, R18, RZ, 0x3 ;  /* 0x000000120c917211 */ /* 0x000fe200078f18ff */
[----:B------:R-:W-:Y:S01]  /*1330*/  IMAD.IADD R8, R2, 0x1, -R3 ;  /* 0x0000000102087824 */ /* 0x000fe200078e0a03 */
[--C-:B------:R-:W-:Y:S02]  /*1340*/  SHF.R.S32.HI R7, RZ, 0x5, R5.reuse ;  /* 0x00000005ff077819 */ /* 0x100fe40000011405 */
[----:B------:R-:W-:Y:S02]  /*1350*/  SHF.R.S32.HI R4, RZ, 0x1f, R5 ;  /* 0x0000001fff047819 */ /* 0x000fe40000011405 */
[----:B------:R-:W-:-:S02]  /*1360*/  LOP3.LUT R2, R6, 0xfffffffc, RZ, 0xc0, !PT ;  /* 0xfffffffc06027812 */ /* 0x000fc400078ec0ff */
[----:B------:R-:W-:Y:S02]  /*1370*/  LOP3.LUT R146, R145, 0xfffffff8, RZ, 0xc0, !PT ;  /* 0xfffffff891927812 */ /* 0x000fe400078ec0ff */
[----:B------:R-:W-:Y:S01]  /*1380*/  LEA.HI R4, R4, R7, RZ, 0x3 ;  /* 0x0000000704047211 */ /* 0x000fe200078f18ff */
[C---:B------:R-:W-:Y:S01]  /*1390*/  IMAD.IADD R2, R18.reuse, 0x1, -R2 ;  /* 0x0000000112027824 */ /* 0x040fe200078e0a02 */
[----:B------:R-:W-:Y:S01]  /*13a0*/  LOP3.LUT R5, R5, 0xffffffe0, RZ, 0xc0, !PT ;  /* 0xffffffe005057812 */ /* 0x000fe200078ec0ff */
[----:B------:R-:W-:Y:S01]  /*13b0*/  IMAD.IADD R146, R18, 0x1, -R146 ;  /* 0x0000000112927824 */ /* 0x000fe200078e0a92 */
[----:B------:R-:W-:Y:S02]  /*13c0*/  LOP3.LUT R4, R4, 0xffffff8, RZ, 0xc0, !PT ;  /* 0x0ffffff804047812 */ /* 0x000fe400078ec0ff */
[----:B------:R-:W-:Y:S01]  /*13d0*/  LEA.HI R6, R2, R2, RZ, 0x1 ;  /* 0x0000000202067211 */ /* 0x000fe200078f08ff */
[----:B------:R-:W-:Y:S01]  /*13e0*/  IMAD.SHL.U32 R3, R146, 0x40, RZ ;  /* 0x0000004092037824 */ /* 0x000fe200078e00ff */
[----:B------:R-:W-:Y:S01]  /*13f0*/  LOP3.LUT P3, RZ, R0, 0x2, RZ, 0xc0, !PT ;  /* 0x0000000200ff7812 */ /* 0x000fe2000786c0ff */
[----:B------:R-:W-:Y:S01]  /*1400*/  IMAD.IADD R9, R7, 0x1, -R4 ;  /* 0x0000000107097824 */ /* 0x000fe200078e0a04 */
[----:B------:R-:W-:Y:S01]  /*1410*/  LOP3.LUT R4, R6, 0x1ffffffe, RZ, 0xc0, !PT ;  /* 0x1ffffffe06047812 */ /* 0x000fe200078ec0ff */
[----:B------:R-:W-:Y:S01]  /*1420*/  IMAD.IADD R17, R18, 0x1, -R5 ;  /* 0x0000000112117824 */ /* 0x000fe200078e0a05 */
[----:B------:R-:W-:Y:S01]  /*1430*/  LOP3.LUT R3, R3, 0x1c0, RZ, 0xc0, !PT ;  /* 0x000001c003037812 */ /* 0x000fe200078ec0ff */
[----:B------:R-:W-:Y:S01]  /*1440*/  IMAD.SHL.U32 R7, R7, 0x400, RZ ;  /* 0x0000040007077824 */ /* 0x000fe200078e00ff */
[----:B------:R-:W-:Y:S01]  /*1450*/  LOP3.LUT P0, RZ, R0, 0x4, RZ, 0xc0, !PT ;  /* 0x0000000400ff7812 */ /* 0x000fe2000780c0ff */
[C---:B------:R-:W-:Y:S01]  /*1460*/  IMAD.IADD R13, R2.reuse, 0x1, -R4 ;  /* 0x00000001020d7824 */ /* 0x040fe200078e0a04 */
[----:B------:R-:W-:Y:S01]  /*1470*/  LOP3.LUT R5, R3, 0x8, R145, 0xf8, !PT ;  /* 0x0000000803057812 */ /* 0x000fe200078ef891 */
[----:B------:R-:W-:Y:S01]  /*1480*/  IMAD R6, R2, 0x2, R7 ;  /* 0x0000000202067824 */ /* 0x000fe200078e0207 */
[----:B------:R-:W-:Y:S01]  /*1490*/  SHF.R.U32.HI R3, RZ, 0x3, R3 ;  /* 0x00000003ff037819 */ /* 0x000fe20000011603 */
[----:B------:R-:W-:Y:S01]  /*14a0*/  IMAD.SHL.U32 R2, R0, 0x40, RZ ;  /* 0x0000004000027824 */ /* 0x000fe200078e00ff */
[----:B------:R-:W-:Y:S01]  /*14b0*/  SHF.R.S32.HI R11, RZ, 0x1f, R17 ;  /* 0x0000001fff0b7819 */ /* 0x000fe20000011411 */
[----:B------:R-:W-:Y:S01]  /*14c0*/  IMAD.SHL.U32 R4, R10, 0x8, RZ ;  /* 0x000000080a047824 */ /* 0x000fe200078e00ff */
[----:B------:R-:W-:Y:S01]  /*14d0*/  LOP3.LUT R192, R5, R3, RZ, 0x3c, !PT ;  /* 0x0000000305c07212 */ /* 0x000fe200078e3cff */
[C---:B------:R-:W-:Y:S01]  /*14e0*/  IMAD.SHL.U32 R140, R146.reuse, 0x8, RZ ;  /* 0x00000008928c7824 */ /* 0x040fe200078e00ff */
[----:B------:R-:W-:Y:S01]  /*14f0*/  LEA.HI R11, R11, R17, RZ, 0x2 ;  /* 0x000000110b0b7211 */ /* 0x000fe200078f10ff */
[----:B------:R-:W-:Y:S01]  /*1500*/  IMAD.SHL.U32 R142, R146, 0x4, RZ ;  /* 0x00000004928e7824 */ /* 0x000fe200078e00ff */
[----:B------:R-:W-:Y:S01]  /*1510*/  LOP3.LUT R5, R0, 0x1, RZ, 0xc0, !PT ;  /* 0x0000000100057812 */ /* 0x000fe200078ec0ff */
[----:B------:R-:W-:Y:S01]  /*1520*/  IMAD.SHL.U32 R0, R8, 0x40, RZ ;  /* 0x0000004008007824 */ /* 0x000fe200078e00ff */
[----:B------:R-:W-:Y:S01]  /*1530*/  LOP3.LUT R2, R2, 0x1c0, RZ, 0xc0, !PT ;  /* 0x000001c002027812 */ /* 0x000fe200078ec0ff */
[----:B------:R-:W-:Y:S01]  /*1540*/  IMAD R192, R10, 0x200, R192 ;  /* 0x000002000ac07824 */ /* 0x000fe200078e02c0 */
[----:B------:R-:W-:-:S02]  /*1550*/  SHF.R.S32.HI R3, RZ, 0x2, R11 ;  /* 0x00000002ff037819 */ /* 0x000fc4000001140b */
[----:B------:R-:W-:Y:S02]  /*1560*/  LEA.HI R2, R2, R2, RZ, 0x1d ;  /* 0x0000000202027211 */ /* 0x000fe400078fe8ff */
[----:B------:R-:W-:Y:S01]  /*1570*/  LOP3.LUT R0, R0, 0x1c0, RZ, 0xc0, !PT ;  /* 0x000001c000007812 */ /* 0x000fe200078ec0ff */
[----:B------:R-:W-:Y:S01]  /*1580*/  IMAD R16, R9, 0x10, R3 ;  /* 0x0000001009107824 */ /* 0x000fe200078e0203 */
[----:B------:R-:W-:Y:S01]  /*1590*/  ISETP.NE.U32.AND P4, PT, R5, 0x1, PT ;  /* 0x000000010500780c */ /* 0x000fe20003f85070 */
[----:B------:R-:W-:Y:S01]  /*15a0*/  IMAD.IADD R3, R6, 0x1, R2 ;  /* 0x0000000106037824 */ /* 0x000fe200078e0202 */
[----:B------:R-:W-:Y:S02]  /*15b0*/  LOP3.LUT R2, R0, 0x8, R4, 0xf8, !PT ;  /* 0x0000000800027812 */ /* 0x000fe400078ef804 */
[----:B------:R-:W-:Y:S01]  /*15c0*/  SHF.R.U32.HI R0, RZ, 0x3, R0 ;  /* 0x00000003ff007819 */ /* 0x000fe20000011600 */
[----:B------:R-:W-:Y:S01]  /*15d0*/  IMAD.SHL.U32 R15, R3, 0x2, RZ ;  /* 0x00000002030f7824 */ /* 0x000fe200078e00ff */
[----:B------:R-:W-:Y:S01]  /*15e0*/  LOP3.LUT R193, R193, 0xfffffe00, RZ, 0xc0, !PT ;  /* 0xfffffe00c1c17812 */ /* 0x000fe200078ec0ff */
[----:B------:R-:W-:Y:S01]  /*15f0*/  STL [R1+0x1e0], R16 ;  /* 0x0001e01001007387 */ /* 0x000fe20000100800 */
[----:B------:R-:W-:-:S02]  /*1600*/  LOP3.LUT R0, R2, R0, RZ, 0x3c, !PT ;  /* 0x0000000002007212 */ /* 0x000fc400078e3cff */
[----:B------:R-:W-:Y:S01]  /*1610*/  SHF.R.S32.HI R145, RZ, 0x3, R145 ;  /* 0x00000003ff917819 */ /* 0x000fe20000011491 */
[----:B------:R-:W-:Y:S01]  /*1620*/  STL [R1+0xb4], R15 ;  /* 0x0000b40f01007387 */ /* 0x000fe20000100800 */
[CC--:B------:R-:W-:Y:S02]  /*1630*/  IADD3 R197, R0.reuse, R193.reuse, R7 ;  /* 0x000000c100c57210 */ /* 0x0c0fe40007ffe007 */
[----:B------:R-:W-:Y:S01]  /*1640*/  LOP3.LUT R193, R0, R193, RZ, 0xfc, !PT ;  /* 0x000000c100c17212 */ /* 0x000fe200078efcff */
[----:B------:R-:W-:Y:S01]  /*1650*/  IMAD.SHL.U32 R0, R145, 0x40, RZ ;  /* 0x0000004091007824 */ /* 0x000fe200078e00ff */
[----:B------:R-:W-:Y:S02]  /*1660*/  IADD3 R2, R15, 0x80, RZ ;  /* 0x000000800f027810 */ /* 0x000fe40007ffe0ff */
[----:B------:R-:W-:Y:S02]  /*1670*/  IADD3 R3, R145, 0x20, RZ ;  /* 0x0000002091037810 */ /* 0x000fe40007ffe0ff */
[----:B------:R-:W-:-:S02]  /*1680*/  IADD3 R14, R15, 0x70, RZ ;  /* 0x000000700f0e7810 */ /* 0x000fc40007ffe0ff */
[----:B------:R-:W-:Y:S02]  /*1690*/  @P4 IADD3 R14, R2, 0x10, RZ ;  /* 0x00000010020e4810 */ /* 0x000fe40007ffe0ff */
[----:B------:R-:W-:Y:S02]  /*16a0*/  LEA.HI R7, R12, R18, RZ, 0x6 ;  /* 0x000000120c077211 */ /* 0x000fe400078f30ff */
[----:B------:R-:W-:Y:S01]  /*16b0*/  LOP3.LUT R2, R0, 0x1c0, RZ, 0xc0, !PT ;  /* 0x000001c000027812 */ /* 0x000fe200078ec0ff */
[----:B------:R-:W-:Y:S01]  /*16c0*/  IMAD.SHL.U32 R0, R3, 0x40, RZ ;  /* 0x0000004003007824 */ /* 0x000fe200078e00ff */
[----:B------:R-:W-:Y:S01]  /*16d0*/  SHF.R.S32.HI R12, RZ, 0x1f, R3 ;  /* 0x0000001fff0c7819 */ /* 0x000fe20000011403 */
[----:B------:R-:W-:Y:S01]  /*16e0*/  IMAD.SHL.U32 R7, R7, 0x8, RZ ;  /* 0x0000000807077824 */ /* 0x000fe200078e00ff */
[----:B------:R-:W-:Y:S01]  /*16f0*/  R2P PR, R8, 0x6 ;  /* 0x0000000608007804 */ /* 0x000fe20000000000 */
[----:B------:R-:W-:Y:S01]  /*1700*/  STL [R1+0xb8], R14 ;  /* 0x0000b80e01007387 */ /* 0x000fe20000100800 */
[----:B------:R-:W-:-:S02]  /*1710*/  LEA.HI R12, R12, R3, RZ, 0x3 ;  /* 0x000000030c0c7211 */ /* 0x000fc400078f18ff */
[----:B------:R-:W-:Y:S02]  /*1720*/  LOP3.LUT R3, R0, 0x1c0, RZ, 0xc0, !PT ;  /* 0x000001c000037812 */ /* 0x000fe400078ec0ff */
[----:B------:R-:W-:Y:S01]  /*1730*/  LOP3.LUT R0, R2, 0x38, R140, 0xf8, !PT ;  /* 0x0000003802007812 */ /* 0x000fe200078ef88c */
[----:B------:R-:W-:Y:S01]  /*1740*/  IMAD.SHL.U32 R12, R12, 0x40, RZ ;  /* 0x000000400c0c7824 */ /* 0x000fe200078e00ff */
[----:B------:R-:W-:Y:S02]  /*1750*/  SHF.R.U32.HI R3, RZ, 0x3, R2 ;  /* 0x00000003ff037819 */ /* 0x000fe40000011602 */
[----:B------:R-:W-:Y:S02]  /*1760*/  LOP3.LUT R2, R11, 0x7ffffffc, RZ, 0xc0, !PT ;  /* 0x7ffffffc0b027812 */ /* 0x000fe400078ec0ff */
[----:B------:R-:W-:Y:S02]  /*1770*/  LOP3.LUT R4, R0, R3, RZ, 0x3c, !PT ;  /* 0x0000000300047212 */ /* 0x000fe400078e3cff */
[----:B------:R-:W-:Y:S01]  /*1780*/  LOP3.LUT R7, R7, 0xfffffe00, RZ, 0xc0, !PT ;  /* 0xfffffe0007077812 */ /* 0x000fe200078ec0ff */
[----:B------:R-:W-:Y:S01]  /*1790*/  IMAD.IADD R3, R17, 0x1, -R2 ;  /* 0x0000000111037824 */ /* 0x000fe200078e0a02 */
[----:B------:R-:W-:Y:S01]  /*17a0*/  IADD3 R144, R140, 0x40, RZ ;  /* 0x000000408c907810 */ /* 0x000fe20007ffe0ff */
[----:B------:R1:W-:Y:S01]  /*17b0*/  STL [R1+0x1dc], R4 ;  /* 0x0001dc0401007387 */ /* 0x0003e20000100800 */
[----:B------:R-:W-:-:S02]  /*17c0*/  LOP3.LUT R245, R4, R7, RZ, 0xfc, !PT ;  /* 0x0000000704f57212 */ /* 0x000fc400078efcff */
[C---:B------:R-:W-:Y:S02]  /*17d0*/  SEL R2, R194.reuse, 0xffffffe0, !P3 ;  /* 0xffffffe0c2027807 */ /* 0x040fe40005800000 */
[----:B------:R-:W-:Y:S01]  /*17e0*/  SHF.R.S32.HI R0, RZ, 0x1f, R144 ;  /* 0x0000001fff007819 */ /* 0x000fe20000011490 */
[----:B------:R-:W-:Y:S01]  /*17f0*/  IMAD.SHL.U32 R245, R245, 0x2, RZ ;  /* 0x00000002f5f57824 */ /* 0x000fe200078e00ff */
[----:B------:R-:W-:Y:S02]  /*1800*/  SEL R194, R194, 0xffffffe0, !P1 ;  /* 0xffffffe0c2c27807 */ /* 0x000fe40004800000 */
[----:B------:R-:W-:Y:S02]  /*1810*/  LEA.HI R238, R0, R144, RZ, 0x3 ;  /* 0x0000009000ee7211 */ /* 0x000fe400078f18ff */
[----:B------:R-:W-:Y:S02]  /*1820*/  SEL R0, R195, 0xffffffc0, !P0 ;  /* 0xffffffc0c3007807 */ /* 0x000fe40004000000 */
[----:B------:R-:W-:-:S02]  /*1830*/  LEA R197, R197, 0x10080, 0x1 ;  /* 0x00010080c5c57811 */ /* 0x000fc400078e08ff */
[----:B------:R-:W-:Y:S02]  /*1840*/  LEA R193, R193, 0x4080, 0x1 ;  /* 0x00004080c1c17811 */ /* 0x000fe400078e08ff */
[----:B------:R-:W-:Y:S01]  /*1850*/  SEL R195, R195, 0xffffffc0, !P2 ;  /* 0xffffffc0c3c37807 */ /* 0x000fe20005000000 */
[C---:B------:R-:W-:Y:S01]  /*1860*/  IMAD.IADD R198, R197.reuse, 0x1, R194 ;  /* 0x00000001c5c67824 */ /* 0x040fe200078e02c2 */
[----:B------:R-:W-:Y:S01]  /*1870*/  IADD3 R228, R140, 0x80, RZ ;  /* 0x000000808ce47810 */ /* 0x000fe20007ffe0ff */
[----:B------:R-:W-:Y:S01]  /*1880*/  IMAD.IADD R194, R194, 0x1, R193 ;  /* 0x00000001c2c27824 */ /* 0x000fe200078e02c1 */
[----:B------:R-:W-:Y:S01]  /*1890*/  IADD3 R229, R140, 0xc0, RZ ;  /* 0x000000c08ce57810 */ /* 0x000fe20007ffe0ff */
[----:B------:R-:W-:Y:S01]  /*18a0*/  IMAD.IADD R200, R197, 0x1, R195 ;  /* 0x00000001c5c87824 */ /* 0x000fe200078e02c3 */
[----:B------:R-:W-:Y:S01]  /*18b0*/  LOP3.LUT R238, R238, 0xfffffff8, RZ, 0xc0, !PT ;  /* 0xfffffff8eeee7812 */ /* 0x000fe200078ec0ff */
[----:B------:R-:W-:Y:S01]  /*18c0*/  IMAD.IADD R196, R195, 0x1, R193 ;  /* 0x00000001c3c47824 */ /* 0x000fe200078e02c1 */
[----:B------:R-:W-:Y:S01]  /*18d0*/  SHF.R.S32.HI R141, RZ, 0x1f, R140 ;  /* 0x0000001fff8d7819 */ /* 0x000fe2000001148c */
[----:B-1----:R-:W-:Y:S01]  /*18e0*/  IMAD.SHL.U32 R4, R3, 0x2, RZ ;  /* 0x0000000203047824 */ /* 0x002fe200078e00ff */
[----:B------:R-:W-:Y:S01]  /*18f0*/  SHF.R.S32.HI R250, RZ, 0x1f, R228 ;  /* 0x0000001ffffa7819 */ /* 0x000fe200000114e4 */
[----:B------:R-:W-:Y:S01]  /*1900*/  IMAD R3, R13, 0x8, R16 ;  /* 0x000000080d037824 */ /* 0x000fe200078e0210 */
[----:B------:R-:W-:Y:S01]  /*1910*/  SHF.R.S32.HI R249, RZ, 0x1f, R229 ;  /* 0x0000001ffff97819 */ /* 0x000fe200000114e5 */
[----:B------:R-:W-:Y:S01]  /*1920*/  IMAD.IADD R199, R198, 0x1, R195 ;  /* 0x00000001c6c77824 */ /* 0x000fe200078e02c3 */
[C---:B------:R-:W-:Y:S01]  /*1930*/  IADD3 R38, R4.reuse, 0x8, RZ ;  /* 0x0000000804267810 */ /* 0x040fe20007ffe0ff */
[----:B------:R-:W-:Y:S01]  /*1940*/  STL [R1+0x158], R4 ;  /* 0x0001580401007387 */ /* 0x000fe20000100800 */
[C---:B------:R-:W-:Y:S01]  /*1950*/  IADD3 R36, R4.reuse, 0x18, RZ ;  /* 0x0000001804247810 */ /* 0x040fe20007ffe0ff */
[----:B------:R-:W-:Y:S01]  /*1960*/  IMAD.IADD R195, R195, 0x1, R194 ;  /* 0x00000001c3c37824 */ /* 0x000fe200078e02c2 */
[----:B------:R-:W-:Y:S01]  /*1970*/  SHF.R.S32.HI R13, RZ, 0x1f, R38 ;  /* 0x0000001fff0d7819 */ /* 0x000fe20000011426 */
        /* <DEDUP_REMOVED lines=19> */
[----:B-1----:R-:W-:-:S02]  /*1ab0*/  IADD3 R3, R4, 0xe8, RZ ;  /* 0x000000e804037810 */ /* 0x002fc40007ffe0ff */
[C---:B------:R-:W-:Y:S01]  /*1ac0*/  IADD3 R35, R4.reuse, 0x20, RZ ;  /* 0x0000002004237810 */ /* 0x040fe20007ffe0ff */
[----:B------:R-:W-:Y:S01]  /*1ad0*/  STL [R1+0x100], R9 ;  /* 0x0001000901007387 */ /* 0x000fe20000100800 */
[----:B--2---:R-:W-:Y:S02]  /*1ae0*/  SHF.R.S32.HI R13, RZ, 0x1f, R36 ;  /* 0x0000001fff0d7819 */ /* 0x004fe40000011424 */
        /* <DEDUP_REMOVED lines=23> */
[----:B-1----:R-:W-:-:S02]  /*1c60*/  SHF.R.S32.HI R13, RZ, 0x1f, R33 ;  /* 0x0000001fff0d7819 */ /* 0x002fc40000011421 */
[----:B------:R-:W-:Y:S01]  /*1c70*/  LOP3.LUT R12, R12, 0xfffffe00, RZ, 0xc0, !PT ;  /* 0xfffffe000c0c7812 */ /* 0x000fe200078ec0ff */
[----:B------:R-:W-:Y:S01]  /*1c80*/  STL [R1+0xf0], R5 ;  /* 0x0000f00501007387 */ /* 0x000fe20000100800 */
[----:B------:R-:W-:Y:S02]  /*1c90*/  LEA R192, R192, 0xa080, 0x1 ;  /* 0x0000a080c0c07811 */ /* 0x000fe400078e08ff */
[----:B------:R-:W-:Y:S01]  /*1ca0*/  SHF.R.S32.HI R248, RZ, 0x1f, R238 ;  /* 0x0000001ffff87819 */ /* 0x000fe200000114ee */
[----:B------:R1:W-:Y:S01]  /*1cb0*/  STL [R1+0x1c4], R13 ;  /* 0x0001c40d01007387 */ /* 0x0003e20000100800 */
[----:B--2---:R-:W-:-:S03]  /*1cc0*/  SHF.R.S32.HI R6, RZ, 0x1f, R6 ;  /* 0x0000001fff067819 */ /* 0x004fc60000011406 */
[----:B------:R-:W-:Y:S01]  /*1cd0*/  STL [R1+0xec], R4 ;  /* 0x0000ec0401007387 */ /* 0x000fe20000100800 */
[----:B---3--:R-:W-:-:S03]  /*1ce0*/  SHF.R.S32.HI R37, RZ, 0x1f, R37 ;  /* 0x0000001fff257819 */ /* 0x008fc60000011425 */
[----:B------:R2:W-:Y:S01]  /*1cf0*/  STL [R1+0x16c], R6 ;  /* 0x00016c0601007387 */ /* 0x0005e20000100800 */
[----:B----4-:R-:W-:-:S03]  /*1d00*/  SHF.R.S32.HI R35, RZ, 0x1f, R35 ;  /* 0x0000001fff237819 */ /* 0x010fc60000011423 */
[----:B------:R3:W-:Y:S01]  /*1d10*/  STL [R1+0x140], R31 ;  /* 0x0001401f01007387 */ /* 0x0007e20000100800 */
[----:B-----5:R-:W-:-:S03]  /*1d20*/  SHF.R.S32.HI R34, RZ, 0x1f, R34 ;  /* 0x0000001fff227819 */ /* 0x020fc60000011422 */
[----:B------:R4:W-:Y:S01]  /*1d30*/  STL [R1+0x138], R29 ;  /* 0x0001381d01007387 */ /* 0x0009e20000100800 */
[----:B------:R-:W-:-:S03]  /*1d40*/  SHF.R.S32.HI R32, RZ, 0x1f, R32 ;  /* 0x0000001fff207819 */ /* 0x000fc60000011420 */
[----:B------:R5:W-:Y:S04]  /*1d50*/  STL [R1+0xe0], R28 ;  /* 0x0000e01c01007387 */ /* 0x000be80000100800 */
[----:B------:R5:W-:Y:S01]  /*1d60*/  STL [R1+0x130], R26 ;  /* 0x0001301a01007387 */ /* 0x000be20000100800 */
[----:B-1----:R-:W-:-:S03]  /*1d70*/  SHF.R.S32.HI R13, RZ, 0x1f, R30 ;  /* 0x0000001fff0d7819 */ /* 0x002fc6000001141e */
[----:B------:R1:W-:Y:S04]  /*1d80*/  STL [R1+0x12c], R25 ;  /* 0x00012c1901007387 */ /* 0x0003e80000100800 */
[----:B------:R1:W-:Y:S01]  /*1d90*/  STL [R1+0x1b8], R13 ;  /* 0x0001b80d01007387 */ /* 0x0003e20000100800 */
[----:B--2---:R-:W-:Y:S02]  /*1da0*/  SHF.R.S32.HI R6, RZ, 0x1f, R5 ;  /* 0x0000001fff067819 */ /* 0x004fe40000011405 */
[----:B------:R-:W-:Y:S01]  /*1db0*/  SHF.R.S32.HI R5, RZ, 0x1f, R4 ;  /* 0x0000001fff057819 */ /* 0x000fe20000011404 */
[----:B------:R2:W-:Y:S01]  /*1dc0*/  STL [R1+0x124], R23 ;  /* 0x0001241701007387 */ /* 0x0005e20000100800 */
[----:B------:R-:W-:Y:S01]  /*1dd0*/  IMAD.IADD R4, R15, 0x1, R0 ;  /* 0x000000010f047824 */ /* 0x000fe200078e0200 */
[----:B---3--:R-:W-:-:S02]  /*1de0*/  SHF.R.S32.HI R31, RZ, 0x1f, R31 ;  /* 0x0000001fff1f7819 */ /* 0x008fc4000001141f */
[----:B------:R3:W-:Y:S01]  /*1df0*/  STL [R1+0x120], R22 ;  /* 0x0001201601007387 */ /* 0x0007e20000100800 */
[----:B----4-:R-:W-:-:S03]  /*1e00*/  SHF.R.S32.HI R29, RZ, 0x1f, R29 ;  /* 0x0000001fff1d7819 */ /* 0x010fc6000001141d */
[----:B------:R4:W-:Y:S01]  /*1e10*/  STL [R1+0x118], R20 ;  /* 0x0001181401007387 */ /* 0x0009e20000100800 */
[----:B-----5:R-:W-:-:S03]  /*1e20*/  SHF.R.S32.HI R28, RZ, 0x1f, R28 ;  /* 0x0000001fff1c7819 */ /* 0x020fc6000001141c */
[----:B------:R5:W-:Y:S01]  /*1e30*/  STL [R1+0xdc], R19 ;  /* 0x0000dc1301007387 */ /* 0x000be20000100800 */
[----:B------:R-:W-:-:S03]  /*1e40*/  SHF.R.S32.HI R26, RZ, 0x1f, R26 ;  /* 0x0000001fff1a7819 */ /* 0x000fc6000001141a */
[----:B------:R5:W-:Y:S01]  /*1e50*/  STL [R1+0x110], R17 ;  /* 0x0001101101007387 */ /* 0x000be20000100800 */
[----:B-1----:R-:W-:-:S03]  /*1e60*/  SHF.R.S32.HI R25, RZ, 0x1f, R25 ;  /* 0x0000001fff197819 */ /* 0x002fc60000011419 */
[----:B------:R1:W-:Y:S01]  /*1e70*/  STL [R1+0x10c], R16 ;  /* 0x00010c1001007387 */ /* 0x0003e20000100800 */
[----:B------:R-:W-:-:S03]  /*1e80*/  SHF.R.S32.HI R13, RZ, 0x1f, R27 ;  /* 0x0000001fff0d7819 */ /* 0x000fc6000001141b */
[----:B------:R-:W-:Y:S01]  /*1e90*/  STL [R1+0x13c], R30 ;  /* 0x00013c1e01007387 */ /* 0x000fe20000100800 */
[----:B--2---:R-:W-:-:S03]  /*1ea0*/  SHF.R.S32.HI R23, RZ, 0x1f, R23 ;  /* 0x0000001fff177819 */ /* 0x004fc60000011417 */
[----:B------:R2:W-:Y:S01]  /*1eb0*/  STL [R1+0x1ac], R13 ;  /* 0x0001ac0d01007387 */ /* 0x0005e20000100800 */
[----:B---3--:R-:W-:-:S03]  /*1ec0*/  SHF.R.S32.HI R22, RZ, 0x1f, R22 ;  /* 0x0000001fff167819 */ /* 0x008fc60000011416 */
[----:B------:R-:W-:Y:S01]  /*1ed0*/  STL [R1+0x134], R27 ;  /* 0x0001341b01007387 */ /* 0x000fe20000100800 */
[----:B----4-:R-:W-:-:S03]  /*1ee0*/  SHF.R.S32.HI R20, RZ, 0x1f, R20 ;  /* 0x0000001fff147819 */ /* 0x010fc60000011414 */
[----:B------:R-:W-:Y:S01]  /*1ef0*/  STL [R1+0x128], R24 ;  /* 0x0001281801007387 */ /* 0x000fe20000100800 */
[----:B-----5:R-:W-:-:S03]  /*1f00*/  SHF.R.S32.HI R19, RZ, 0x1f, R19 ;  /* 0x0000001fff137819 */ /* 0x020fc60000011413 */
[----:B------:R-:W-:Y:S01]  /*1f10*/  STL [R1+0x11c], R21 ;  /* 0x00011c1501007387 */ /* 0x000fe20000100800 */
[----:B------:R-:W-:-:S03]  /*1f20*/  SHF.R.S32.HI R17, RZ, 0x1f, R17 ;  /* 0x0000001fff117819 */ /* 0x000fc60000011411 */
[----:B------:R-:W-:Y:S01]  /*1f30*/  STL [R1+0x114], R18 ;  /* 0x0001141201007387 */ /* 0x000fe20000100800 */
[----:B-1----:R-:W-:-:S03]  /*1f40*/  SHF.R.S32.HI R16, RZ, 0x1f, R16 ;  /* 0x0000001fff107819 */ /* 0x002fc60000011410 */
[----:B------:R-:W-:Y:S04]  /*1f50*/  STL [R1+0x1d4], R37 ;  /* 0x0001d42501007387 */ /* 0x000fe80000100800 */
[----:B------:R-:W-:Y:S01]  /*1f60*/  STL [R1+0x1cc], R35 ;  /* 0x0001cc2301007387 */ /* 0x000fe20000100800 */
[----:B--2---:R-:W-:-:S03]  /*1f70*/  SHF.R.S32.HI R13, RZ, 0x1f, R24 ;  /* 0x0000001fff0d7819 */ /* 0x004fc60000011418 */
[----:B------:R-:W-:Y:S04]  /*1f80*/  STL [R1+0x1c8], R34 ;  /* 0x0001c82201007387 */ /* 0x000fe80000100800 */
[----:B------:R1:W-:Y:S04]  /*1f90*/  STL [R1+0x1a0], R13 ;  /* 0x0001a00d01007387 */ /* 0x0003e80000100800 */
[----:B------:R-:W-:Y:S04]  /*1fa0*/  STL [R1+0x1c0], R32 ;  /* 0x0001c02001007387 */ /* 0x000fe80000100800 */
[----:B------:R-:W-:Y:S04]  /*1fb0*/  STL [R1+0x1bc], R31 ;  /* 0x0001bc1f01007387 */ /* 0x000fe80000100800 */
[----:B------:R-:W-:Y:S04]  /*1fc0*/  STL [R1+0x1b4], R29 ;  /* 0x0001b41d01007387 */ /* 0x000fe80000100800 */
[----:B------:R-:W-:Y:S04]  /*1fd0*/  STL [R1+0x1b0], R28 ;  /* 0x0001b01c01007387 */ /* 0x000fe80000100800 */
[----:B------:R-:W-:Y:S04]  /*1fe0*/  STL [R1+0x1a8], R26 ;  /* 0x0001a81a01007387 */ /* 0x000fe80000100800 */
[----:B------:R-:W-:Y:S01]  /*1ff0*/  STL [R1+0x1a4], R25 ;  /* 0x0001a41901007387 */ /* 0x000fe20000100800 */
[----:B-1----:R-:W-:-:S03]  /*2000*/  SHF.R.S32.HI R13, RZ, 0x1f, R21 ;  /* 0x0000001fff0d7819 */ /* 0x002fc60000011415 */
        /* <DEDUP_REMOVED lines=11> */
[----:B------:R-:W-:Y:S01]  /*20c0*/  STL [R1+0xd0], R4 ;  /* 0x0000d00401007387 */ /* 0x000fe20000100800 */
[----:B-1----:R-:W-:Y:S02]  /*20d0*/  SHF.R.S32.HI R13, RZ, 0x1f, R11 ;  /* 0x0000001fff0d7819 */ /* 0x002fe4000001140b */
[----:B------:R-:W-:-:S02]  /*20e0*/  SHF.R.S32.HI R11, RZ, 0x1f, R10 ;  /* 0x0000001fff0b7819 */ /* 0x000fc4000001140a */
[----:B------:R-:W-:Y:S01]  /*20f0*/  SHF.R.S32.HI R10, RZ, 0x1f, R9 ;  /* 0x0000001fff0a7819 */ /* 0x000fe20000011409 */
[----:B------:R-:W-:Y:S01]  /*2100*/  STL [R1+0x17c], R13 ;  /* 0x00017c0d01007387 */ /* 0x000fe20000100800 */
[----:B------:R-:W-:Y:S02]  /*2110*/  SHF.R.S32.HI R9, RZ, 0x1f, R8 ;  /* 0x0000001fff097819 */ /* 0x000fe40000011408 */
[----:B------:R-:W-:Y:S01]  /*2120*/  SHF.R.S32.HI R8, RZ, 0x1f, R3 ;  /* 0x0000001fff087819 */ /* 0x000fe20000011403 */
[----:B------:R-:W-:Y:S01]  /*2130*/  IMAD.IADD R3, R15, 0x1, R2 ;  /* 0x000000010f037824 */ /* 0x000fe200078e0202 */
[----:B------:R-:W-:Y:S01]  /*2140*/  STL [R1+0x178], R11 ;  /* 0x0001780b01007387 */ /* 0x000fe20000100800 */
[----:B------:R-:W-:-:S03]  /*2150*/  IMAD.IADD R2, R2, 0x1, R14 ;  /* 0x0000000102027824 */ /* 0x000fc600078e020e */
[----:B------:R1:W-:Y:S04]  /*2160*/  STL [R1+0xc0], R3 ;  /* 0x0000c00301007387 */ /* 0x0003e80000100800 */
[----:B------:R-:W-:Y:S04]  /*2170*/  STL [R1+0x174], R10 ;  /* 0x0001740a01007387 */ /* 0x000fe80000100800 */
[----:B------:R-:W-:Y:S04]  /*2180*/  STL [R1+0x170], R9 ;  /* 0x0001700901007387 */ /* 0x000fe80000100800 */
[----:B------:R-:W-:Y:S04]  /*2190*/  STL [R1+0x168], R8 ;  /* 0x0001680801007387 */ /* 0x000fe80000100800 */
[----:B------:R-:W-:Y:S01]  /*21a0*/  STL [R1+0xbc], R2 ;  /* 0x0000bc0201007387 */ /* 0x000fe20000100800 */
[----:B-1----:R-:W-:-:S05]  /*21b0*/  IMAD.IADD R3, R0, 0x1, R3 ;  /* 0x0000000100037824 */ /* 0x002fca00078e0203 */
[----:B------:R1:W-:Y:S02]  /*21c0*/  STL [R1+0xcc], R3 ;  /* 0x0000cc0301007387 */ /* 0x0003e40000100800 */
[----:B-1----:R-:W-:Y:S02]  /*21d0*/  IMAD.IADD R3, R0, 0x1, R14 ;  /* 0x0000000100037824 */ /* 0x002fe400078e020e */
[----:B------:R-:W-:-:S03]  /*21e0*/  IMAD.IADD R0, R2, 0x1, R0 ;  /* 0x0000000102007824 */ /* 0x000fc600078e0200 */
[----:B------:R1:W-:Y:S04]  /*21f0*/  STL [R1+0xc8], R3 ;  /* 0x0000c80301007387 */ /* 0x0003e80000100800 */
[----:B------:R1:W-:Y:S02]  /*2200*/  STL [R1+0xc4], R0 ;  /* 0x0000c40001007387 */ /* 0x0003e40000100800 */
.L_x_2511:
[----:B------:R-:W2:Y:S01]  /*2210*/  LDL R24, [R1+0xac] ;  /* 0x0000ac0001187983 */ /* 0x000ea20000100800 */
[----:B------:R-:W-:-:S03]  /*2220*/  ISETP.NE.U32.AND P0, PT, RZ, c[0x0][0x370], PT ;  /* 0x0000dc00ff007a0c */ /* 0x000fc60003f05070 */
[----:B------:R-:W3:Y:S01]  /*2230*/  LDL R25, [R1+0xa8] ;  /* 0x0000a80001197983 */ /* 0x000ee20000100800 */
[----:B------:R-:W-:Y:S02]  /*2240*/  ISETP.NE.AND.EX P0, PT, RZ, c[0x0][0x374], PT, P0 ;  /* 0x0000dd00ff007a0c */ /* 0x000fe40003f05300 */
[----:B------:R-:W-:Y:S01]  /*2250*/  ISETP.NE.U32.AND P4, PT, RZ, c[0x0][0x358], PT ;  /* 0x0000d600ff007a0c */ /* 0x000fe20003f85070 */
[----:B------:R-:W-:Y:S02]  /*2260*/  IMAD.MOV.U32 R23, RZ, RZ, 0x4 ;  /* 0x00000004ff177424 */ /* 0x000fe400078e00ff */
[----:B-1----:R-:W-:Y:S01]  /*2270*/  IMAD.MOV.U32 R0, RZ, RZ, RZ ;  /* 0x000000ffff007224 */ /* 0x002fe200078e00ff */
[----:B------:R-:W-:Y:S02]  /*2280*/  ISETP.NE.AND.EX P4, PT, RZ, c[0x0][0x35c], PT, P4 ;  /* 0x0000d700ff007a0c */ /* 0x000fe40003f85340 */
[----:B------:R-:W-:Y:S01]  /*2290*/  ISETP.NE.U32.AND P3, PT, RZ, c[0x0][0x350], PT ;  /* 0x0000d400ff007a0c */ /* 0x000fe20003f65070 */
[----:B------:R-:W-:Y:S01]  /*22a0*/  IMAD.MOV.U32 R20, RZ, RZ, RZ ;  /* 0x000000ffff147224 */ /* 0x000fe200078e00ff */
[----:B------:R-:W-:-:S02]  /*22b0*/  ISETP.NE.U32.AND P2, PT, RZ, c[0x0][0x348], PT ;  /* 0x0000d200ff007a0c */ /* 0x000fc40003f45070 */
[----:B------:R-:W-:Y:S02]  /*22c0*/  ISETP.NE.AND.EX P3, PT, RZ, c[0x0][0x354], PT, P3 ;  /* 0x0000d500ff007a0c */ /* 0x000fe40003f65330 */
[----:B------:R-:W-:Y:S01]  /*22d0*/  ISETP.NE.AND.EX P2, PT, RZ, c[0x0][0x34c], PT, P2 ;  /* 0x0000d300ff007a0c */ /* 0x000fe20003f45320 */
[----:B------:R-:W-:Y:S02]  /*22e0*/  IMAD.MOV.U32 R22, RZ, RZ, RZ ;  /* 0x000000ffff167224 */ /* 0x000fe400078e00ff */
[----:B------:R-:W-:Y:S02]  /*22f0*/  IMAD.MOV.U32 R4, RZ, RZ, RZ ;  /* 0x000000ffff047224 */ /* 0x000fe400078e00ff */
[----:B--2---:R-:W-:-:S05]  /*2300*/  @P0 IMAD.WIDE R2, R24, R23, c[0x0][0x370] ;  /* 0x0000dc0018020625 */ /* 0x004fca00078e0217 */
[----:B------:R1:W2:Y:S01]  /*2310*/  @P0 LDG.E R0, [R2.64] ;  /* 0x0000000a02000981 */ /* 0x0002a2000c1e1900 */
[----:B------:R-:W-:-:S04]  /*2320*/  IMAD.WIDE R8, R24, R23, c[0x0][0x350] ;  /* 0x0000d40018087625 */ /* 0x000fc800078e0217 */
[CC--:B------:R-:W-:Y:S01]  /*2330*/  IMAD.WIDE R10, R24.reuse, R23.reuse, c[0x0][0x348] ;  /* 0x0000d200180a7625 */ /* 0x0c0fe200078e0217 */
[----:B------:R-:W4:Y:S04]  /*2340*/  @P3 LDG.E R22, [R8.64] ;  /* 0x0000000a08163981 */ /* 0x000f28000c1e1900 */
[----:B------:R-:W3:Y:S01]  /*2350*/  @P2 LDG.E R4, [R10.64] ;  /* 0x0000000a0a042981 */ /* 0x000ee2000c1e1900 */
[----:B-1----:R-:W-:-:S05]  /*2360*/  IMAD.WIDE R2, R24, R23, c[0x0][0x358] ;  /* 0x0000d60018027625 */ /* 0x002fca00078e0217 */
[----:B------:R-:W3:Y:S01]  /*2370*/  @P4 LDG.E R20, [R2.64] ;  /* 0x0000000a02144981 */ /* 0x000ee2000c1e1900 */
[----:B------:R-:W-:-:S04]  /*2380*/  ISETP.NE.U32.AND P1, PT, RZ, c[0x0][0x360], PT ;  /* 0x0000d800ff007a0c */ /* 0x000fc80003f25070 */
[----:B------:R-:W-:Y:S01]  /*2390*/  ISETP.NE.AND.EX P1, PT, RZ, c[0x0][0x364], PT, P1 ;  /* 0x0000d900ff007a0c */ /* 0x000fe20003f25310 */
[----:B------:R-:W-:Y:S01]  /*23a0*/  YIELD ;  /* 0x0000000000007946 */ /* 0x000fe20003800000 */
[----:B------:R-:W-:Y:S02]  /*23b0*/  ULDC UR5, c[0x0][0x2ac] ;  /* 0x0000ab0000057ab9 */ /* 0x000fe40000000800 */
[----:B------:R-:W-:Y:S01]  /*23c0*/  ULDC UR4, c[0x0][0x1d0] ;  /* 0x0000740000047ab9 */ /* 0x000fe20000000800 */
[----:B------:R-:W-:Y:S01]  /*23d0*/  IMAD.U32 R6, RZ, RZ, UR7 ;  /* 0x00000007ff067e24 */ /* 0x000fe2000f8e00ff */
[----:B------:R-:W-:Y:S01]  /*23e0*/  UIMAD UR4, UR5, UR4, URZ ;  /* 0x00000004050472a4 */ /* 0x000fe2000f8e023f */
[----:B------:R-:W-:-:S03]  /*23f0*/  MOV R19, c[0x0][0x168] ;  /* 0x00005a0000137a02 */ /* 0x000fc60000000f00 */
[----:B------:R-:W-:-:S03]  /*2400*/  IADD3 R172, P0, R6, 0x48, RZ ;  /* 0x0000004806ac7810 */ /* 0x000fc60007f1e0ff */
[----:B------:R-:W-:Y:S01]  /*2410*/  @P1 IMAD.WIDE R14, R24, R23, c[0x0][0x360] ;  /* 0x0000d800180e1625 */ /* 0x000fe200078e0217 */
[----:B------:R-:W-:-:S03]  /*2420*/  IADD3.X R173, RZ, UR6, RZ, P0, !PT ;  /* 0x00000006ffad7c10 */ /* 0x000fc600087fe4ff */
[----:B------:R-:W-:Y:S01]  /*2430*/  IMAD.U32 R18, RZ, RZ, UR4 ;  /* 0x00000004ff127e24 */ /* 0x000fe2000f8e00ff */
[----:B------:R1:W5:Y:S04]  /*2440*/  @P1 LDG.E R19, [R14.64] ;  /* 0x0000000a0e131981 */ /* 0x000368000c1e1900 */
[----:B--2---:R-:W-:Y:S01]  /*2450*/  STL [R1+0x48], R0 ;  /* 0x0000480001007387 */ /* 0x004fe20000100800 */
[----:B----4-:R-:W-:-:S03]  /*2460*/  IMAD.IADD R5, R22, 0x1, R0 ;  /* 0x0000000116057824 */ /* 0x010fc600078e0200 */
[----:B---3--:R2:W-:Y:S04]  /*2470*/  STL [R1+0x4c], R4 ;  /* 0x00004c0401007387 */ /* 0x0085e80000100800 */
[----:B------:R3:W-:Y:S04]  /*2480*/  STL [R1+0x50], R5 ;  /* 0x0000500501007387 */ /* 0x0007e80000100800 */
[----:B------:R4:W-:Y:S01]  /*2490*/  STL [R1+0x54], R20 ;  /* 0x0000541401007387 */ /* 0x0009e20000100800 */
[C---:B--2---:R-:W-:Y:S02]  /*24a0*/  LOP3.LUT R4, R25.reuse, 0xff000000, RZ, 0xc0, !PT ;  /* 0xff00000019047812 */ /* 0x044fe400078ec0ff */
[----:B---3--:R-:W-:-:S02]  /*24b0*/  LOP3.LUT R5, R25, 0xff0000, RZ, 0xc0, !PT ;  /* 0x00ff000019057812 */ /* 0x008fc400078ec0ff */
[----:B------:R-:W-:-:S04]  /*24c0*/  SHF.R.U32.HI R4, RZ, 0x8, R4 ;  /* 0x00000008ff047819 */ /* 0x000fc80000011604 */
[----:B-1----:R-:W-:Y:S01]  /*24d0*/  LEA.HI R14, R5, R4, RZ, 0x10 ;  /* 0x00000004050e7211 */ /* 0x002fe200078f80ff */
[----:B------:R-:W-:Y:S01]  /*24e0*/  IMAD.MOV.U32 R4, RZ, RZ, c[0x0][0x228] ;  /* 0x00008a00ff047624 */ /* 0x000fe200078e00ff */
[----:B------:R-:W-:Y:S05]  /*24f0*/  @P1 BRA `(.L_x_2278) ;  /* 0x0000004000001947 */ /* 0x000fea0003800000 */
[----:B------:R-:W-:Y:S05]  /*2500*/  @!P2 BRA `(.L_x_2278) ;  /* 0x000000300000a947 */ /* 0x000fea0003800000 */
[----:B------:R1:W2:Y:S04]  /*2510*/  LDG.E R5, [R10.64] ;  /* 0x0000000a0a057981 */ /* 0x0002a8000c1e1900 */
[----:B-1----:R-:W2:Y:S02]  /*2520*/  LDG.E R10, [R10.64+0x4] ;  /* 0x0000040a0a0a7981 */ /* 0x002ea4000c1e1900 */
[----:B--2--5:R-:W-:-:S05]  /*2530*/  IADD3 R19, -R5, R10, RZ ;  /* 0x0000000a05137210 */ /* 0x024fca0007ffe1ff */
.L_x_2278:
[----:B-----5:R1:W-:Y:S01]  /*2540*/  STL [R1+0x58], R19 ;  /* 0x0000581301007387 */ /* 0x0203e20000100800 */
[----:B------:R-:W-:-:S04]  /*2550*/  ISETP.NE.U32.AND P0, PT, RZ, c[0x0][0x368], PT ;  /* 0x0000da00ff007a0c */ /* 0x000fc80003f05070 */
[----:B------:R-:W-:-:S13]  /*2560*/  ISETP.NE.AND.EX P0, PT, RZ, c[0x0][0x36c], PT, P0 ;  /* 0x0000db00ff007a0c */ /* 0x000fda0003f05300 */
[----:B------:R-:W-:Y:S05]  /*2570*/  @!P0 BRA `(.L_x_2279) ;  /* 0x0000003000008947 */ /* 0x000fea0003800000 */
[----:B------:R-:W-:-:S05]  /*2580*/  IMAD.WIDE R8, R24, R23, c[0x0][0x368] ;  /* 0x0000da0018087625 */ /* 0x000fca00078e0217 */
[----:B------:R2:W5:Y:S01]  /*2590*/  LDG.E R18, [R8.64] ;  /* 0x0000000a08127981 */ /* 0x000562000c1e1900 */
[----:B------:R-:W-:Y:S05]  /*25a0*/  BRA `(.L_x_2280) ;  /* 0x0000004000007947 */ /* 0x000fea0003800000 */
.L_x_2279:
[----:B------:R-:W-:Y:S05]  /*25b0*/  @!P3 BRA `(.L_x_2280) ;  /* 0x000000300000b947 */ /* 0x000fea0003800000 */
[----:B------:R2:W3:Y:S04]  /*25c0*/  LDG.E R5, [R8.64] ;  /* 0x0000000a08057981 */ /* 0x0004e8000c1e1900 */
[----:B--2---:R-:W3:Y:S02]  /*25d0*/  LDG.E R8, [R8.64+0x4] ;  /* 0x0000040a08087981 */ /* 0x004ee4000c1e1900 */
[----:B---3--:R-:W-:Y:S02]  /*25e0*/  IADD3 R18, -R5, R8, RZ ;  /* 0x0000000805127210 */ /* 0x008fe40007ffe1ff */
.L_x_2280:
[----:B------:R-:W-:Y:S01]  /*25f0*/  ISETP.NE.U32.AND P0, PT, RZ, c[0x0][0x378], PT ;  /* 0x0000de00ff007a0c */ /* 0x000fe20003f05070 */
[----:B--2---:R-:W2:Y:S03]  /*2600*/  LDL R8, [R1+0x15c] ;  /* 0x00015c0001087983 */ /* 0x004ea60000100800 */
[----:B------:R-:W-:Y:S01]  /*2610*/  ISETP.NE.AND.EX P0, PT, RZ, c[0x0][0x37c], PT, P0 ;  /* 0x0000df00ff007a0c */ /* 0x000fe20003f05300 */
[----:B----4-:R3:W4:Y:S01]  /*2620*/  @P4 LDG.E R6, [R2.64] ;  /* 0x0000000a02064981 */ /* 0x010722000c1e1900 */
[----:B-----5:R-:W-:-:S03]  /*2630*/  IMAD.MOV.U32 R13, RZ, RZ, R18 ;  /* 0x000000ffff0d7224 */ /* 0x020fc600078e0012 */
[----:B------:R3:W4:Y:S08]  /*2640*/  @P4 LDG.E R5, [R2.64+0x4] ;  /* 0x0000040a02054981 */ /* 0x000730000c1e1900 */
[----:B---3--:R-:W-:-:S05]  /*2650*/  @P0 IMAD.WIDE R2, R24, R23, c[0x0][0x378] ;  /* 0x0000de0018020625 */ /* 0x008fca00078e0217 */
[----:B------:R3:W4:Y:S01]  /*2660*/  @P0 LDG.E R13, [R2.64] ;  /* 0x0000000a020d0981 */ /* 0x000722000c1e1900 */
[----:B------:R-:W-:-:S05]  /*2670*/  IMAD.IADD R15, R18, 0x1, -R0 ;  /* 0x00000001120f7824 */ /* 0x000fca00078e0a00 */
[----:B------:R1:W-:Y:S01]  /*2680*/  STL [R1+0x5c], R15 ;  /* 0x00005c0f01007387 */ /* 0x0003e20000100800 */
[----:B---3--:R-:W-:-:S05]  /*2690*/  IMAD.MOV.U32 R2, RZ, RZ, c[0x0][0x2c4] ;  /* 0x0000b100ff027624 */ /* 0x008fca00078e00ff */
[----:B------:R-:W-:Y:S01]  /*26a0*/  ISETP.NE.AND P1, PT, R2, 0x1, PT ;  /* 0x000000010200780c */ /* 0x000fe20003f25270 */
[----:B--2---:R-:W-:Y:S02]  /*26b0*/  IMAD.SHL.U32 R9, R8, 0x80, RZ ;  /* 0x0000008008097824 */ /* 0x004fe400078e00ff */
[----:B------:R-:W-:-:S03]  /*26c0*/  IMAD.MOV.U32 R8, RZ, RZ, c[0x0][0x32c] ;  /* 0x0000cb00ff087624 */ /* 0x000fc600078e00ff */
[----:B------:R-:W-:Y:S01]  /*26d0*/  IADD3 R0, R9, 0x7f, RZ ;  /* 0x0000007f09007810 */ /* 0x000fe20007ffe0ff */
[----:B------:R1:W-:Y:S01]  /*26e0*/  STL [R1+0xa0], R9 ;  /* 0x0000a00901007387 */ /* 0x0003e20000100800 */
[----:B------:R-:W-:Y:S01]  /*26f0*/  ISETP.GE.AND P2, PT, R8, 0x1, PT ;  /* 0x000000010800780c */ /* 0x000fe20003f46270 */
[----:B----4-:R-:W-:-:S04]  /*2700*/  @P4 IMAD.IADD R4, R5, 0x1, -R6 ;  /* 0x0000000105044824 */ /* 0x010fc800078e0a06 */
[----:B------:R-:W-:-:S04]  /*2710*/  @P1 IMAD.HI.U32 R3, R0, c[0x0][0x2c8], RZ ;  /* 0x0000b20000031a27 */ /* 0x000fc800078e00ff */
[----:B------:R-:W-:Y:S01]  /*2720*/  IMAD.IADD R5, R15, 0x1, R4 ;  /* 0x000000010f057824 */ /* 0x000fe200078e0204 */
[----:B------:R-:W-:-:S04]  /*2730*/  @P1 SHF.R.U32.HI R0, RZ, c[0x0][0x2cc], R3 ;  /* 0x0000b300ff001a19 */ /* 0x000fc80000011603 */
[----:B------:R1:W-:Y:S01]  /*2740*/  STL.64 [R1+0x60], R4 ;  /* 0x0000600401007387 */ /* 0x0003e20000100a00 */
[----:B------:R-:W-:Y:S02]  /*2750*/  IADD3 R2, R5, 0x2f, RZ ;  /* 0x0000002f05027810 */ /* 0x000fe40007ffe0ff */
[----:B------:R-:W-:-:S03]  /*2760*/  IADD3 R0, R0, 0x1, R5 ;  /* 0x0000000100007810 */ /* 0x000fc60007ffe005 */
[----:B------:R-:W-:-:S04]  /*2770*/  IMAD.HI R2, R2, 0x2aaaaaab, RZ ;  /* 0x2aaaaaab02027827 */ /* 0x000fc800078e02ff */
[----:B------:R-:W-:Y:S01]  /*2780*/  IMAD.IADD R3, R0, 0x1, -R19 ;  /* 0x0000000100037824 */ /* 0x000fe200078e0a13 */
[----:B------:R-:W-:-:S04]  /*2790*/  SHF.R.U32.HI R6, RZ, 0x1f, R2 ;  /* 0x0000001fff067819 */ /* 0x000fc80000011602 */
[----:B------:R-:W-:Y:S02]  /*27a0*/  LEA.HI.SX32 R21, R2, R6, 0x1d ;  /* 0x0000000602157211 */ /* 0x000fe400078feaff */
[----:B------:R-:W-:Y:S01]  /*27b0*/  IADD3 R2, R3, c[0x0][0x328], RZ ;  /* 0x0000ca0003027a10 */ /* 0x000fe20007ffe0ff */
[----:B------:R1:W-:Y:S01]  /*27c0*/  STL [R1+0x68], R13 ;  /* 0x0000680d01007387 */ /* 0x0003e20000100800 */
        /* <DEDUP_REMOVED lines=11> */
.L_x_2283:
[----:B------:R-:W-:-:S13]  /*2880*/  ISETP.NE.AND P0, PT, R8, 0x1, PT ;  /* 0x000000010800780c */ /* 0x000fda0003f05270 */
[----:B------:R-:W-:-:S05]  /*2890*/  @P0 IMAD.HI.U32 R3, R0, c[0x0][0x330], RZ ;  /* 0x0000cc0000030a27 */ /* 0x000fca00078e00ff */
[----:B------:R-:W-:Y:S02]  /*28a0*/  @P0 SHF.R.U32.HI R0, RZ, c[0x0][0x334], R3 ;  /* 0x0000cd00ff000a19 */ /* 0x000fe40000011603 */
.L_x_2284:
[----:B------:R-:W-:Y:S05]  /*28b0*/  BSYNC B0 ;  /* 0x0000000000007941 */ /* 0x000fea0003800000 */
.L_x_2282:
[----:B------:R-:W-:-:S05]  /*28c0*/  IMAD R0, R0, R8, c[0x0][0x32c] ;  /* 0x0000cb0000007624 */ /* 0x000fca00078e0208 */
[----:B------:R-:W-:-:S04]  /*28d0*/  IMNMX R2, R2, R0, PT ;  /* 0x0000000002027217 */ /* 0x000fc80003800200 */
.L_x_2281:
[----:B------:R-:W-:Y:S01]  /*28e0*/  IADD3 R3, R2, 0x2f, RZ ;  /* 0x0000002f02037810 */ /* 0x000fe20007ffe0ff */
[----:B------:R-:W-:-:S04]  /*28f0*/  @P1 IMAD.HI.U32 R2, R9, c[0x0][0x2c8], RZ ;  /* 0x0000b20009021a27 */ /* 0x000fc800078e00ff */
[----:B------:R-:W-:-:S04]  /*2900*/  IMAD.HI R3, R3, 0x2aaaaaab, RZ ;  /* 0x2aaaaaab03037827 */ /* 0x000fc800078e02ff */
[----:B------:R-:W-:Y:S01]  /*2910*/  IMAD.MOV.U32 R0, RZ, RZ, R9 ;  /* 0x000000ffff007224 */ /* 0x000fe200078e0009 */
[----:B------:R-:W-:Y:S02]  /*2920*/  @P1 SHF.R.U32.HI R0, RZ, c[0x0][0x2cc], R2 ;  /* 0x0000b300ff001a19 */ /* 0x000fe40000011602 */
[----:B------:R-:W-:Y:S02]  /*2930*/  SHF.R.U32.HI R11, RZ, 0x1f, R3 ;  /* 0x0000001fff0b7819 */ /* 0x000fe40000011603 */
[----:B------:R-:W-:Y:S02]  /*2940*/  IADD3 R0, R0, R5, -R19 ;  /* 0x0000000500007210 */ /* 0x000fe40007ffe813 */
[----:B------:R-:W-:Y:S02]  /*2950*/  LEA.HI.SX32 R11, R3, R11, 0x1d ;  /* 0x0000000b030b7211 */ /* 0x000fe400078feaff */
        /* <DEDUP_REMOVED lines=12> */
.L_x_2287:
[----:B------:R-:W-:-:S13]  /*2a20*/  ISETP.NE.AND P0, PT, R8, 0x1, PT ;  /* 0x000000010800780c */ /* 0x000fda0003f05270 */
[----:B------:R-:W-:-:S05]  /*2a30*/  @P0 IMAD.HI.U32 R3, R0, c[0x0][0x330], RZ ;  /* 0x0000cc0000030a27 */ /* 0x000fca00078e00ff */
[----:B------:R-:W-:Y:S02]  /*2a40*/  @P0 SHF.R.U32.HI R0, RZ, c[0x0][0x334], R3 ;  /* 0x0000cd00ff000a19 */ /* 0x000fe40000011603 */
.L_x_2288:
[----:B------:R-:W-:Y:S05]  /*2a50*/  BSYNC B0 ;  /* 0x0000000000007941 */ /* 0x000fea0003800000 */
.L_x_2286:
[----:B------:R-:W-:-:S05]  /*2a60*/  IMAD R0, R0, c[0x0][0x32c], RZ ;  /* 0x0000cb0000007a24 */ /* 0x000fca00078e02ff */
[----:B------:R-:W-:-:S05]  /*2a70*/  IMNMX R2, R2, R0, !PT ;  /* 0x0000000002027217 */ /* 0x000fca0007800200 */
.L_x_2285:
[----:B------:R-:W-:Y:S01]  /*2a80*/  IMAD.HI R2, R2, 0x2aaaaaab, RZ ;  /* 0x2aaaaaab02027827 */ /* 0x000fe200078e02ff */
[----:B------:R-:W-:Y:S01]  /*2a90*/  LOP3.LUT R26, R14, 0xff, RZ, 0xc0, !PT ;  /* 0x000000ff0e1a7812 */ /* 0x000fe200078ec0ff */
[----:B------:R-:W-:Y:S01]  /*2aa0*/  BSSY B0, `(.L_x_2289) ;  /* 0x0000029000007945 */ /* 0x000fe20003800000 */
[----:B------:R-:W-:Y:S02]  /*2ab0*/  SHF.R.U32.HI R0, RZ, 0x10, R14 ;  /* 0x00000010ff007819 */ /* 0x000fe4000001160e */
[----:B------:R-:W-:Y:S01]  /*2ac0*/  SHF.R.U32.HI R10, RZ, 0x1f, R2 ;  /* 0x0000001fff0a7819 */ /* 0x000fe20000011602 */
[----:B------:R2:W-:Y:S03]  /*2ad0*/  STL [R1+0xd8], R26 ;  /* 0x0000d81a01007387 */ /* 0x0005e60000100800 */
[----:B------:R-:W-:Y:S01]  /*2ae0*/  LEA.HI.SX32 R10, R2, R10, 0x1d ;  /* 0x0000000a020a7211 */ /* 0x000fe200078feaff */
[----:B------:R2:W-:Y:S01]  /*2af0*/  STL [R1+0xb0], R0 ;  /* 0x0000b00001007387 */ /* 0x0005e20000100800 */
[----:B------:R-:W-:-:S02]  /*2b00*/  IMAD.MOV.U32 R2, RZ, RZ, RZ ;  /* 0x000000ffff027224 */ /* 0x000fc400078e00ff */
[----:B------:R-:W-:-:S04]  /*2b10*/  IMNMX R10, RZ, R10, !PT ;  /* 0x0000000aff0a7217 */ /* 0x000fc80007800200 */
[----:B------:R-:W-:-:S13]  /*2b20*/  ISETP.GT.AND P0, PT, R11, R10, PT ;  /* 0x0000000a0b00720c */ /* 0x000fda0003f04270 */
[----:B------:R-:W-:Y:S05]  /*2b30*/  @!P0 BRA `(.L_x_2290) ;  /* 0x000001f000008947 */ /* 0x000fea0003800000 */
[----:B------:R-:W-:-:S04]  /*2b40*/  ISETP.NE.AND P0, PT, R0, RZ, PT ;  /* 0x000000ff0000720c */ /* 0x000fc80003f05270 */
[----:B--2---:R-:W-:-:S04]  /*2b50*/  SEL R0, R0, c[0x0][0x338], P0 ;  /* 0x0000ce0000007a07 */ /* 0x004fc80000000000 */
[----:B------:R-:W-:Y:S02]  /*2b60*/  IABS R3, R0 ;  /* 0x0000000000037213 */ /* 0x000fe40000000000 */
[----:B------:R-:W-:Y:S02]  /*2b70*/  IADD3 R14, R0, -0x1, R11 ;  /* 0xffffffff000e7810 */ /* 0x000fe40007ffe00b */
[----:B------:R-:W2:Y:S03]  /*2b80*/  I2F.RP R8, R3 ;  /* 0x0000000300087306 */ /* 0x000ea60000209400 */
[----:B------:R-:W-:-:S05]  /*2b90*/  IMAD.IADD R14, R14, 0x1, -R10 ;  /* 0x000000010e0e7824 */ /* 0x000fca00078e0a0a */
[----:B------:R-:W-:Y:S02]  /*2ba0*/  IABS R17, R14 ;  /* 0x0000000e00117213 */ /* 0x000fe40000000000 */
[----:B------:R-:W-:-:S04]  /*2bb0*/  LOP3.LUT R14, R14, R0, RZ, 0x3c, !PT ;  /* 0x000000000e0e7212 */ /* 0x000fc800078e3cff */
[----:B------:R-:W-:Y:S01]  /*2bc0*/  ISETP.GE.AND P1, PT, R14, RZ, PT ;  /* 0x000000ff0e00720c */ /* 0x000fe20003f26270 */
[----:B--2---:R-:W2:Y:S02]  /*2bd0*/  MUFU.RCP R8, R8 ;  /* 0x0000000800087308 */ /* 0x004ea40000001000 */
[----:B--2---:R-:W-:-:S06]  /*2be0*/  IADD3 R8, R8, 0xffffffe, RZ ;  /* 0x0ffffffe08087810 */ /* 0x004fcc0007ffe0ff */
[----:B-1----:R-:W1:Y:S02]  /*2bf0*/  F2I.FTZ.U32.TRUNC.NTZ R9, R8 ;  /* 0x0000000800097305 */ /* 0x002e64000021f000 */
[----:B-1----:R-:W-:Y:S02]  /*2c00*/  IMAD.MOV R2, RZ, RZ, -R9 ;  /* 0x000000ffff027224 */ /* 0x002fe400078e0a09 */
        /* <DEDUP_REMOVED lines=18> */
.L_x_2290:
[----:B------:R-:W-:Y:S05]  /*2d30*/  BSYNC B0 ;  /* 0x0000000000007941 */ /* 0x000fea0003800000 */
.L_x_2289:
[----:B------:R-:W3:Y:S01]  /*2d40*/  LDL R6, [R1+0x1dc] ;  /* 0x0001dc0001067983 */ /* 0x000ee20000100800 */
[----:B------:R-:W-:-:S04]  /*2d50*/  IMAD R10, R26, R2, R10 ;  /* 0x000000021a0a7224 */ /* 0x000fc800078e020a */
[C---:B--2---:R-:W-:Y:S02]  /*2d60*/  IMAD.IADD R0, R10.reuse, 0x1, R2 ;  /* 0x000000010a007824 */ /* 0x044fe400078e0202 */
        /* <DEDUP_REMOVED lines=8> */
[----:B------:R-:W-:Y:S01]  /*2df0*/  @P0 IADD3 R2, R0, 0x2f, RZ ;  /* 0x0000002f00020810 */ /* 0x000fe20007ffe0ff */
[----:B------:R-:W-:-:S04]  /*2e00*/  IMAD.MOV.U32 R0, RZ, RZ, R107 ;  /* 0x000000ffff007224 */ /* 0x000fc800078e006b */
[----:B------:R-:W-:-:S05]  /*2e10*/  @P0 IMAD.HI R2, R2, 0x2aaaaaab, RZ ;  /* 0x2aaaaaab02020827 */ /* 0x000fca00078e02ff */
[----:B------:R-:W-:-:S04]  /*2e20*/  @P0 SHF.R.U32.HI R3, RZ, 0x1f, R2 ;  /* 0x0000001fff030819 */ /* 0x000fc80000011602 */
[----:B------:R-:W-:-:S04]  /*2e30*/  @P0 LEA.HI.SX32 R0, R2, R3, 0x1d ;  /* 0x0000000302000211 */ /* 0x000fc800078feaff */
[----:B------:R-:W-:Y:S01]  /*2e40*/  ISETP.GT.AND P0, PT, R0, R107, PT ;  /* 0x0000006b0000720c */ /* 0x000fe20003f04270 */
[----:B---3--:R-:W-:-:S04]  /*2e50*/  IMAD.IADD R2, R7, 0x1, R6 ;  /* 0x0000000107027824 */ /* 0x008fc800078e0206 */
[----:B------:R-:W-:-:S08]  /*2e60*/  IMAD.SHL.U32 R223, R2, 0x2, RZ ;  /* 0x0000000202df7824 */ /* 0x000fd000078e00ff */
[----:B------:R-:W-:Y:S05]  /*2e70*/  @!P0 BRA `(.L_x_2291) ;  /* 0x00006b9000008947 */ /* 0x000fea0003800000 */
[----:B------:R-:W-:-:S04]  /*2e80*/  ISETP.NE.U32.AND P0, PT, RZ, c[0x0][0x340], PT ;  /* 0x0000d000ff007a0c */ /* 0x000fc80003f05070 */
[----:B------:R-:W-:-:S13]  /*2e90*/  ISETP.NE.AND.EX P2, PT, RZ, c[0x0][0x344], PT, P0 ;  /* 0x0000d100ff007a0c */ /* 0x000fda0003f45300 */
[----:B------:R-:W-:-:S05]  /*2ea0*/  @P2 IMAD.WIDE R2, R24, R23, c[0x0][0x340] ;  /* 0x0000d00018022625 */ /* 0x000fca00078e0217 */
[----:B-1----:R1:W2:Y:S01]  /*2eb0*/  @P2 LDG.E R15, [R2.64] ;  /* 0x0000000a020f2981 */ /* 0x0022a2000c1e1900 */
[----:B------:R-:W-:Y:S01]  /*2ec0*/  LOP3.LUT R25, R25, 0xffff, RZ, 0xc0, !PT ;  /* 0x0000ffff19197812 */ /* 0x000fe200078ec0ff */
[----:B------:R-:W-:Y:S01]  /*2ed0*/  IMAD.MOV.U32 R130, RZ, RZ, 0x30 ;  /* 0x00000030ff827424 */ /* 0x000fe200078e00ff */
[----:B------:R-:W-:Y:S01]  /*2ee0*/  SHF.R.S32.HI R14, RZ, 0x1f, R24 ;  /* 0x0000001fff0e7819 */ /* 0x000fe20000011418 */
[----:B------:R-:W-:Y:S01]  /*2ef0*/  IMAD.MOV.U32 R139, RZ, RZ, c[0x0][0x238] ;  /* 0x00008e00ff8b7624 */ /* 0x000fe200078e00ff */
[----:B------:R-:W-:Y:S01]  /*2f00*/  IADD3 R39, R0, -0x1, RZ ;  /* 0xffffffff00277810 */ /* 0x000fe20007ffe0ff */
[----:B------:R-:W-:Y:S01]  /*2f10*/  IMAD R138, R130, c[0x0][0x23c], RZ ;  /* 0x00008f00828a7a24 */ /* 0x000fe200078e02ff */
[----:B------:R-:W-:Y:S01]  /*2f20*/  SEL R10, R14, RZ, !P4 ;  /* 0x000000ff0e0a7207 */ /* 0x000fe20006000000 */
[----:B------:R-:W-:Y:S01]  /*2f30*/  IMAD.WIDE.U32 R128, R130, c[0x0][0x238], RZ ;  /* 0x00008e0082807a25 */ /* 0x000fe200078e00ff */
[----:B------:R-:W-:Y:S02]  /*2f40*/  SEL R11, R24, RZ, !P4 ;  /* 0x000000ff180b7207 */ /* 0x000fe40006000000 */
[----:B------:R-:W-:Y:S01]  /*2f50*/  SHF.R.S32.HI R16, RZ, 0x1f, R145 ;  /* 0x0000001fff107819 */ /* 0x000fe20000011491 */
[----:B------:R-:W-:Y:S01]  /*2f60*/  IMAD R0, R10, c[0x0][0x248], RZ ;  /* 0x000092000a007a24 */ /* 0x000fe200078e02ff */
[----:B------:R-:W-:Y:S01]  /*2f70*/  IADD3 R108, P0, R145, R20, RZ ;  /* 0x00000014916c7210 */ /* 0x000fe20007f1e0ff */
[----:B------:R-:W-:Y:S01]  /*2f80*/  IMAD R6, R39, -0x30, R4 ;  /* 0xffffffd027067824 */ /* 0x000fe200078e0204 */
[----:B------:R-:W-:Y:S01]  /*2f90*/  ISETP.GE.AND P1, PT, R140, c[0x0][0x1d4], PT ;  /* 0x000075008c007a0c */ /* 0x000fe20003f26270 */
[----:B------:R-:W-:Y:S01]  /*2fa0*/  IMAD R0, R11, c[0x0][0x24c], R0 ;  /* 0x000093000b007a24 */ /* 0x000fe200078e0200 */
[----:B------:R-:W-:Y:S01]  /*2fb0*/  LEA.HI.X.SX32 R109, R20, R16, 0x1, P0 ;  /* 0x00000010146d7211 */ /* 0x000fe200000f0eff */
[----:B------:R-:W-:Y:S01]  /*2fc0*/  IMAD.IADD R138, R129, 0x1, R138 ;  /* 0x00000001818a7824 */ /* 0x000fe200078e028a */
[----:B------:R-:W-:Y:S01]  /*2fd0*/  IMNMX R6, R6, 0x30, PT ;  /* 0x0000003006067817 */ /* 0x000fe20003800200 */
[----:B------:R-:W-:Y:S01]  /*2fe0*/  IMAD.SHL.U32 R150, R139, 0x20, RZ ;  /* 0x000000208b967824 */ /* 0x000fe200078e00ff */
[----:B------:R-:W-:Y:S01]  /*2ff0*/  ISETP.GE.AND P4, PT, R144, c[0x0][0x1d4], PT ;  /* 0x0000750090007a0c */ /* 0x000fe20003f86270 */
[----:B------:R-:W-:Y:S01]  /*3000*/  IMAD.IADD R127, R22, 0x1, R18 ;  /* 0x00000001167f7824 */ /* 0x000fe200078e0212 */
[----:B------:R-:W-:Y:S01]  /*3010*/  LOP3.LUT R213, R213, 0xfffffff7, RZ, 0xc0, !PT ;  /* 0xfffffff7d5d57812 */ /* 0x000fe200078ec0ff */
[----:B------:R-:W-:Y:S01]  /*3020*/  IMAD.SHL.U32 R26, R145, 0x40, RZ ;  /* 0x00000040911a7824 */ /* 0x000fe200078e00ff */
[----:B------:R-:W-:Y:S01]  /*3030*/  ISETP.GE.AND P6, PT, R228, c[0x0][0x1d4], PT ;  /* 0x00007500e4007a0c */ /* 0x000fe20003fc6270 */
[----:B-1----:R-:W-:Y:S01]  /*3040*/  IMAD.WIDE.U32 R2, R25, c[0x0][0x240], R140 ;  /* 0x0000900019027a25 */ /* 0x002fe200078e008c */
[----:B------:R-:W-:-:S02]  /*3050*/  ISETP.GE.AND P5, PT, R229, c[0x0][0x1d4], PT ;  /* 0x00007500e5007a0c */ /* 0x000fc40003fa6270 */
[----:B------:R-:W-:Y:S01]  /*3060*/  @P1 LOP3.LUT R213, R213, 0x8, RZ, 0xfc, !PT ;  /* 0x00000008d5d51812 */ /* 0x000fe200078efcff */
[----:B------:R-:W-:Y:S01]  /*3070*/  IMAD R3, R25, c[0x0][0x244], R3 ;  /* 0x0000910019037a24 */ /* 0x000fe200078e0203 */
[----:B------:R-:W-:Y:S01]  /*3080*/  MOV R135, 0x5 ;  /* 0x0000000500877802 */ /* 0x000fe20000000f00 */
[----:B------:R-:W-:Y:S01]  /*3090*/  IMAD.MOV.U32 R134, RZ, RZ, c[0x0][0x280] ;  /* 0x0000a000ff867624 */ /* 0x000fe200078e00ff */
[----:B------:R-:W-:Y:S01]  /*30a0*/  LOP3.LUT R213, R213, 0xfffffffb, RZ, 0xc0, !PT ;  /* 0xfffffffbd5d57812 */ /* 0x000fe200078ec0ff */
[----:B------:R-:W-:Y:S01]  /*30b0*/  IMAD.WIDE.U32 R2, R11, c[0x0][0x248], R2 ;  /* 0x000092000b027a25 */ /* 0x000fe200078e0002 */
[----:B------:R-:W-:Y:S02]  /*30c0*/  SHF.L.U64.HI R139, R139, R135, c[0x0][0x23c] ;  /* 0x00008f008b8b7619 */ /* 0x000fe40000010287 */
[----:B------:R-:W-:Y:S01]  /*30d0*/  @P4 LOP3.LUT R213, R213, 0x4, RZ, 0xfc, !PT ;  /* 0x00000004d5d54812 */ /* 0x000fe200078efcff */
[----:B------:R-:W-:Y:S01]  /*30e0*/  IMAD.IADD R3, R3, 0x1, R0 ;  /* 0x0000000103037824 */ /* 0x000fe200078e0200 */
[----:B------:R-:W-:Y:S01]  /*30f0*/  SHF.R.S32.HI R143, RZ, 0x1f, R142 ;  /* 0x0000001fff8f7819 */ /* 0x000fe2000001148e */
[----:B------:R-:W-:Y:S01]  /*3100*/  IMAD R0, R109, c[0x0][0x238], RZ ;  /* 0x00008e006d007a24 */ /* 0x000fe200078e02ff */
[----:B------:R-:W-:Y:S01]  /*3110*/  LOP3.LUT R213, R213, 0xfffffffd, RZ, 0xc0, !PT ;  /* 0xfffffffdd5d57812 */ /* 0x000fe200078ec0ff */
[----:B------:R-:W-:Y:S01]  /*3120*/  IMAD.WIDE.U32 R112, R108, c[0x0][0x238], R2 ;  /* 0x00008e006c707a25 */ /* 0x000fe200078e0002 */
[----:B------:R-:W-:-:S02]  /*3130*/  SHF.R.S32.HI R3, RZ, 0x1f, R39 ;  /* 0x0000001fff037819 */ /* 0x000fc40000011427 */
[----:B------:R-:W-:Y:S01]  /*3140*/  @P6 LOP3.LUT R213, R213, 0x2, RZ, 0xfc, !PT ;  /* 0x00000002d5d56812 */ /* 0x000fe200078efcff */
[----:B------:R-:W-:Y:S01]  /*3150*/  IMAD R5, R108, c[0x0][0x23c], R0 ;  /* 0x00008f006c057a24 */ /* 0x000fe200078e0200 */
[----:B------:R-:W-:Y:S01]  /*3160*/  IADD3 R0, -R145, R6, RZ ;  /* 0x0000000691007210 */ /* 0x000fe20007ffe1ff */
[----:B------:R-:W-:Y:S01]  /*3170*/  IMAD R2, R138, R39, RZ ;  /* 0x000000278a027224 */ /* 0x000fe200078e02ff */
[----:B------:R-:W-:Y:S01]  /*3180*/  LOP3.LUT R26, R26, 0x1c0, RZ, 0xc0, !PT ;  /* 0x000001c01a1a7812 */ /* 0x000fe200078ec0ff */
[----:B------:R-:W-:Y:S01]  /*3190*/  IMAD.IADD R111, R113, 0x1, R5 ;  /* 0x00000001716f7824 */ /* 0x000fe200078e0205 */
[C---:B------:R-:W-:Y:S01]  /*31a0*/  ISETP.GE.AND P0, PT, R0.reuse, 0x1, PT ;  /* 0x000000010000780c */ /* 0x040fe20003f06270 */
[----:B------:R-:W-:Y:S01]  /*31b0*/  IMAD.MOV.U32 R110, RZ, RZ, R112 ;  /* 0x000000ffff6e7224 */ /* 0x000fe200078e0070 */
[----:B------:R-:W-:Y:S01]  /*31c0*/  ISETP.GT.AND P3, PT, R0, 0x20, PT ;  /* 0x000000200000780c */ /* 0x000fe20003f64270 */
[-C--:B------:R-:W-:Y:S01]  /*31d0*/  IMAD R2, R3, R128.reuse, R2 ;  /* 0x0000008003027224 */ /* 0x080fe200078e0202 */
[----:B------:R-:W-:Y:S01]  /*31e0*/  IADD3 R27, R145, 0x20, RZ ;  /* 0x00000020911b7810 */ /* 0x000fe20007ffe0ff */
[----:B------:R-:W-:Y:S01]  /*31f0*/  IMAD.WIDE.U32 R8, R39, R128, R110 ;  /* 0x0000008027087225 */ /* 0x000fe200078e006e */
[----:B------:R-:W-:-:S02]  /*3200*/  MOV R75, c[0x0][0x27c] ;  /* 0x00009f00004b7a02 */ /* 0x000fc40000000f00 */
[----:B------:R-:W-:Y:S01]  /*3210*/  SHF.L.U32 R27, R27, 0x6, RZ ;  /* 0x000000061b1b7819 */ /* 0x000fe200000006ff */
[----:B------:R-:W-:Y:S01]  /*3220*/  IMAD R0, R10, c[0x0][0x268], RZ ;  /* 0x00009a000a007a24 */ /* 0x000fe200078e02ff */
[----:B------:R-:W-:Y:S01]  /*3230*/  IADD3 R5, R9, R2, RZ ;  /* 0x0000000209057210 */ /* 0x000fe20007ffe0ff */
[----:B------:R-:W-:Y:S01]  /*3240*/  IMAD R6, R16, c[0x0][0x280], RZ ;  /* 0x0000a00010067a24 */ /* 0x000fe200078e02ff */
[----:B------:R-:W-:Y:S01]  /*3250*/  LOP3.LUT R27, R27, 0x1c0, RZ, 0xc0, !PT ;  /* 0x000001c01b1b7812 */ /* 0x000fe200078ec0ff */
[----:B------:R-:W-:Y:S01]  /*3260*/  IMAD R100, R11, c[0x0][0x26c], R0 ;  /* 0x00009b000b647a24 */ /* 0x000fe200078e0200 */
[----:B------:R-:W-:Y:S01]  /*3270*/  @P0 LEA R2, P1, R8, c[0x0][0x220], 0x1 ;  /* 0x0000880008020a11 */ /* 0x000fe200078208ff */
[----:B------:R-:W-:Y:S01]  /*3280*/  IMAD R0, R16, c[0x0][0x290], RZ ;  /* 0x0000a40010007a24 */ /* 0x000fe200078e02ff */
[----:B------:R-:W-:Y:S01]  /*3290*/  SHF.R.U32.HI R149, RZ, 0x3, R27 ;  /* 0x00000003ff957819 */ /* 0x000fe2000001161b */
[----:B------:R-:W-:Y:S01]  /*32a0*/  IMAD.WIDE.U32 R18, R145, c[0x0][0x290], R142 ;  /* 0x0000a40091127a25 */ /* 0x000fe200078e008e */
[----:B------:R-:W-:-:S02]  /*32b0*/  @P0 LEA.HI.X R3, R8, c[0x0][0x224], R5, 0x1, P1 ;  /* 0x0000890008030a11 */ /* 0x000fc400008f0c05 */
[----:B------:R-:W-:Y:S01]  /*32c0*/  LOP3.LUT P1, RZ, R213, 0x8, RZ, 0xc0, !PT ;  /* 0x00000008d5ff7812 */ /* 0x000fe2000782c0ff */
[----:B------:R-:W-:Y:S01]  /*32d0*/  IMAD R0, R145, c[0x0][0x294], R0 ;  /* 0x0000a50091007a24 */ /* 0x000fe200078e0200 */
[----:B------:R-:W-:Y:S01]  /*32e0*/  LOP3.LUT R213, R213, 0xfffffffe, RZ, 0xc0, !PT ;  /* 0xfffffffed5d57812 */ /* 0x000fe200078ec0ff */
[C---:B------:R-:W-:Y:S02]  /*32f0*/  IMAD R6, R145.reuse, c[0x0][0x284], R6 ;  /* 0x0000a10091067a24 */ /* 0x040fe400078e0206 */
[----:B------:R-:W-:Y:S01]  /*3300*/  IMAD.WIDE.U32 R20, R145, c[0x0][0x280], R142 ;  /* 0x0000a00091147a25 */ /* 0x000fe200078e008e */
[----:B------:R-:W-:-:S03]  /*3310*/  @P5 LOP3.LUT R213, R213, 0x1, RZ, 0xfc, !PT ;  /* 0x00000001d5d55812 */ /* 0x000fc600078efcff */
[----:B------:R-:W-:-:S04]  /*3320*/  IMAD.WIDE.U32 R16, R145, c[0x0][0x280], R140 ;  /* 0x0000a00091107a25 */ /* 0x000fc800078e008c */
[----:B------:R-:W-:Y:S01]  /*3330*/  @!PT LDS RZ, [RZ] ;  /* 0x00000000fffff984 */ /* 0x000fe20000000800 */
[----:B------:R-:W-:Y:S01]  /*3340*/  @!PT LDS RZ, [RZ] ;  /* 0x00000000fffff984 */ /* 0x000fe20000000800 */
[----:B------:R-:W-:Y:S01]  /*3350*/  @!PT LDS RZ, [RZ] ;  /* 0x00000000fffff984 */ /* 0x000fe20000000800 */
[----:B------:R1:W-:Y:S01]  /*3360*/  @P0 LDGSTS.E.BYPASS.LTC128B.128 [R223+0xa080], [R2.64], !P1 ;  /* 0x0a08000002df0fae */ /* 0x0003e2000c901d4a */
[----:B------:R-:W-:Y:S01]  /*3370*/  ISETP.GE.AND P1, PT, R140, c[0x0][0x27c], PT ;  /* 0x00009f008c007a0c */ /* 0x000fe20003f26270 */
[----:B------:R-:W-:Y:S02]  /*3380*/  IMAD.IADD R19, R19, 0x1, R0 ;  /* 0x0000000113137824 */ /* 0x000fe400078e0200 */
[----:B------:R1:W-:Y:S01]  /*3390*/  @P0 LDGSTS.E.BYPASS.LTC128B.128 [R223+0xb880], [R2.64+0x80], !P4 ;  /* 0x0b88008002df0fae */ /* 0x0003e2000e101d4a */
[----:B------:R-:W-:Y:S02]  /*33a0*/  IMAD.IADD R21, R21, 0x1, R6 ;  /* 0x0000000115157824 */ /* 0x000fe400078e0206 */
[----:B------:R-:W-:Y:S01]  /*33b0*/  IMAD.IADD R17, R6, 0x1, R17 ;  /* 0x0000000106117824 */ /* 0x000fe200078e0211 */
[----:B------:R1:W-:Y:S01]  /*33c0*/  @P0 LDGSTS.E.BYPASS.LTC128B.128 [R223+0xd080], [R2.64+0x100], !P6 ;  /* 0x0d08010002df0fae */ /* 0x0003e2000f101d4a */
[----:B------:R-:W-:Y:S01]  /*33d0*/  SHF.R.S32.HI R6, RZ, 0x1f, R13 ;  /* 0x0000001fff067819 */ /* 0x000fe2000001140d */
[----:B------:R-:W-:-:S02]  /*33e0*/  IMAD.WIDE.U32 R98, R13, c[0x0][0x280], R20 ;  /* 0x0000a0000d627a25 */ /* 0x000fc400078e0014 */
[----:B------:R1:W-:Y:S01]  /*33f0*/  @P0 LDGSTS.E.BYPASS.LTC128B.128 [R223+0xe880], [R2.64+0x180], !P5 ;  /* 0x0e88018002df0fae */ /* 0x0003e2000e901d4a */
[----:B------:R-:W-:Y:S01]  /*3400*/  @P3 IADD3 R9, P0, R150, R8, RZ ;  /* 0x0000000896093210 */ /* 0x000fe20007f1e0ff */
[----:B------:R-:W-:Y:S02]  /*3410*/  IMAD R23, R6, c[0x0][0x290], RZ ;  /* 0x0000a40006177a24 */ /* 0x000fe400078e02ff */
[----:B------:R-:W-:Y:S01]  /*3420*/  IMAD.WIDE.U32 R96, R13, c[0x0][0x290], R18 ;  /* 0x0000a4000d607a25 */ /* 0x000fe200078e0012 */
[----:B------:R-:W-:Y:S02]  /*3430*/  @P3 IADD3.X R5, R5, R139, RZ, P0, !PT ;  /* 0x0000008b05053210 */ /* 0x000fe400007fe4ff */
[----:B------:R-:W-:Y:S01]  /*3440*/  @P3 LEA R8, P0, R9, c[0x0][0x220], 0x1 ;  /* 0x0000880009083a11 */ /* 0x000fe200078008ff */
[C---:B------:R-:W-:Y:S02]  /*3450*/  IMAD R23, R13.reuse, c[0x0][0x294], R23 ;  /* 0x0000a5000d177a24 */ /* 0x040fe400078e0217 */
[----:B------:R-:W-:Y:S01]  /*3460*/  IMAD.WIDE.U32 R94, R13, c[0x0][0x280], R16 ;  /* 0x0000a0000d5e7a25 */ /* 0x000fe200078e0010 */
[----:B------:R-:W-:-:S02]  /*3470*/  @P3 LEA.HI.X R9, R9, c[0x0][0x224], R5, 0x1, P0 ;  /* 0x0000890009093a11 */ /* 0x000fc400000f0c05 */
[----:B------:R-:W-:Y:S01]  /*3480*/  LOP3.LUT P0, RZ, R213, 0x8, RZ, 0xc0, !PT ;  /* 0x00000008d5ff7812 */ /* 0x000fe2000780c0ff */
[----:B------:R-:W-:Y:S02]  /*3490*/  IMAD.MOV.U32 R148, RZ, RZ, c[0x0][0x290] ;  /* 0x0000a400ff947624 */ /* 0x000fe400078e00ff */
[C---:B------:R-:W-:Y:S02]  /*34a0*/  IMAD R136, R130.reuse, c[0x0][0x284], RZ ;  /* 0x0000a10082887a24 */ /* 0x040fe400078e02ff */
[C---:B------:R-:W-:Y:S02]  /*34b0*/  IMAD R137, R130.reuse, c[0x0][0x294], RZ ;  /* 0x0000a50082897a24 */ /* 0x040fe400078e02ff */
[----:B------:R-:W-:-:S04]  /*34c0*/  IMAD.WIDE.U32 R132, R130, c[0x0][0x280], RZ ;  /* 0x0000a00082847a25 */ /* 0x000fc800078e00ff */
[----:B------:R-:W-:Y:S02]  /*34d0*/  IMAD.WIDE.U32 R130, R130, c[0x0][0x290], RZ ;  /* 0x0000a40082827a25 */ /* 0x000fe400078e00ff */
[----:B------:R3:W-:Y:S02]  /*34e0*/  @P3 LDGSTS.E.BYPASS.LTC128B.128 [R245+0xb080], [R8.64], !P0 ;  /* 0x0b08000008f53fae */ /* 0x0007e4000c101d4a */
[----:B-1----:R-:W-:Y:S01]  /*34f0*/  IMAD.WIDE.U32 R2, R25, c[0x0][0x260], R140 ;  /* 0x0000980019027a25 */ /* 0x002fe200078e008c */
[----:B------:R-:W-:Y:S01]  /*3500*/  IADD3 R137, R131, R137, RZ ;  /* 0x0000008983897210 */ /* 0x000fe20007ffe0ff */
[----:B------:R3:W-:Y:S02]  /*3510*/  @P3 LDGSTS.E.BYPASS.LTC128B.128 [R245+0xc880], [R8.64+0x80], !P4 ;  /* 0x0c88008008f53fae */ /* 0x0007e4000e101d4a */
[C---:B------:R-:W-:Y:S02]  /*3520*/  IMAD R3, R25.reuse, c[0x0][0x264], R3 ;  /* 0x0000990019037a24 */ /* 0x040fe400078e0203 */
[----:B------:R3:W-:Y:S01]  /*3530*/  @P3 LDGSTS.E.BYPASS.LTC128B.128 [R245+0xe080], [R8.64+0x100], !P6 ;  /* 0x0e08010008f53fae */ /* 0x0007e2000f101d4a */
[----:B------:R-:W-:-:S03]  /*3540*/  IMAD.WIDE.U32 R118, R25, c[0x0][0x1e8], RZ ;  /* 0x00007a0019767a25 */ /* 0x000fc600078e00ff */
[----:B------:R3:W-:Y:S01]  /*3550*/  @P3 LDGSTS.E.BYPASS.LTC128B.128 [R245+0xf880], [R8.64+0x180], !P5 ;  /* 0x0f88018008f53fae */ /* 0x0007e2000e901d4a */
[----:B------:R-:W-:Y:S01]  /*3560*/  IMAD.WIDE.U32 R90, R11, c[0x0][0x268], R2 ;  /* 0x00009a000b5a7a25 */ /* 0x000fe200078e0002 */
[----:B------:R-:W-:Y:S02]  /*3570*/  SEL R2, RZ, c[0x0][0x27c], !P1 ;  /* 0x00009f00ff027a07 */ /* 0x000fe40004800000 */
[----:B------:R-:W0:Y:S01]  /*3580*/  LDGDEPBAR ;  /* 0x00000000000079af */ /* 0x000e220000000000 */
[----:B------:R-:W-:Y:S01]  /*3590*/  WARPSYNC 0xffffffff ;  /* 0xffffffff00007948 */ /* 0x000fe20003800000 */
[----:B------:R-:W-:Y:S01]  /*35a0*/  IADD3 R2, R140, R2, RZ ;  /* 0x000000028c027210 */ /* 0x000fe20007ffe0ff */
[----:B------:R-:W-:-:S03]  /*35b0*/  IMAD.WIDE.U32 R116, R25, c[0x0][0x210], RZ ;  /* 0x0000840019747a25 */ /* 0x000fc600078e00ff */
[----:B------:R-:W-:Y:S01]  /*35c0*/  SHF.R.S32.HI R22, RZ, 0x1f, R2 ;  /* 0x0000001fff167819 */ /* 0x000fe20000011402 */
[C---:B------:R-:W-:Y:S01]  /*35d0*/  IMAD.SHL.U32 R147, R134.reuse, 0x20, RZ ;  /* 0x0000002086937824 */ /* 0x040fe200078e00ff */
[-C--:B------:R-:W-:Y:S01]  /*35e0*/  SHF.L.U64.HI R134, R134, R135.reuse, c[0x0][0x284] ;  /* 0x0000a10086867619 */ /* 0x080fe20000010287 */
[----:B------:R-:W-:Y:S01]  /*35f0*/  IMAD.SHL.U32 R75, R75, 0x2, RZ ;  /* 0x000000024b4b7824 */ /* 0x000fe200078e00ff */
[C---:B------:R-:W-:Y:S01]  /*3600*/  SHF.L.U64.HI R135, R148.reuse, R135, c[0x0][0x294] ;  /* 0x0000a50094877619 */ /* 0x040fe20000010287 */
[----:B------:R-:W-:Y:S01]  /*3610*/  IMAD.IADD R136, R133, 0x1, R136 ;  /* 0x0000000185887824 */ /* 0x000fe200078e0288 */
[----:B------:R-:W-:Y:S01]  /*3620*/  SHF.L.U32 R148, R148, 0x5, RZ ;  /* 0x0000000594947819 */ /* 0x000fe200000006ff */
[C---:B------:R-:W-:Y:S02]  /*3630*/  IMAD R126, R25.reuse, c[0x0][0x1ec], R119 ;  /* 0x00007b00197e7a24 */ /* 0x040fe400078e0277 */
[----:B------:R-:W-:Y:S02]  /*3640*/  IMAD R125, R25, c[0x0][0x214], R117 ;  /* 0x00008500197d7a24 */ /* 0x000fe400078e0275 */
[----:B------:R-:W-:-:S02]  /*3650*/  IMAD.IADD R100, R91, 0x1, R100 ;  /* 0x000000015b647824 */ /* 0x000fc400078e0264 */
[----:B------:R-:W-:Y:S01]  /*3660*/  IMAD.IADD R105, R97, 0x1, R23 ;  /* 0x0000000161697824 */ /* 0x000fe200078e0217 */
[--C-:B--2---:R-:W-:Y:S01]  /*3670*/  @P2 SHF.R.S32.HI R11, RZ, 0x1f, R15.reuse ;  /* 0x0000001fff0b2819 */ /* 0x104fe2000001140f */
[----:B------:R-:W-:Y:S01]  /*3680*/  @P2 IMAD.MOV.U32 R10, RZ, RZ, R15 ;  /* 0x000000ffff0a2224 */ /* 0x000fe200078e000f */
[----:B------:R-:W-:Y:S01]  /*3690*/  @!P2 MOV R11, R14 ;  /* 0x0000000e000ba202 */ /* 0x000fe20000000f00 */
[----:B------:R-:W-:Y:S01]  /*36a0*/  @!P2 IMAD.MOV.U32 R10, RZ, RZ, R24 ;  /* 0x000000ffff0aa224 */ /* 0x000fe200078e0018 */
[----:B------:R-:W-:Y:S01]  /*36b0*/  BAR.SYNC.DEFER_BLOCKING 0x0 ;  /* 0x0000000000007b1d */ /* 0x000fe20000010000 */
[----:B------:R-:W-:Y:S01]  /*36c0*/  ISETP.GE.AND P2, PT, R144, c[0x0][0x27c], PT ;  /* 0x00009f0090007a0c */ /* 0x000fe20003f46270 */
[----:B------:R-:W-:Y:S01]  /*36d0*/  IMAD.WIDE.U32 R14, R145, c[0x0][0x290], R140 ;  /* 0x0000a400910e7a25 */ /* 0x000fe200078e008c */
[----:B------:R-:W-:Y:S02]  /*36e0*/  LEA.HI R24, R22, R2, RZ, 0x6 ;  /* 0x0000000216187211 */ /* 0x000fe400078f30ff */
[----:B------:R-:W-:Y:S01]  /*36f0*/  SEL R3, RZ, c[0x0][0x27c], !P2 ;  /* 0x00009f00ff037a07 */ /* 0x000fe20005000000 */
[----:B------:R-:W-:-:S02]  /*3700*/  IMAD.IADD R15, R0, 0x1, R15 ;  /* 0x00000001000f7824 */ /* 0x000fc400078e020f */
[----:B------:R-:W-:-:S04]  /*3710*/  IMAD.WIDE.U32 R114, R10, c[0x0][0x2b0], RZ ;  /* 0x0000ac000a727a25 */ /* 0x000fc800078e00ff */
[----:B------:R-:W-:Y:S01]  /*3720*/  IMAD.IADD R0, R144, 0x1, R3 ;  /* 0x0000000190007824 */ /* 0x000fe200078e0203 */
[----:B------:R-:W-:Y:S01]  /*3730*/  LEA.HI R3, R22, R2, RZ, 0x3 ;  /* 0x0000000216037211 */ /* 0x000fe200078f18ff */
[----:B------:R-:W-:Y:S02]  /*3740*/  IMAD R22, R6, c[0x0][0x280], RZ ;  /* 0x0000a00006167a24 */ /* 0x000fe400078e02ff */
[C---:B------:R-:W-:Y:S01]  /*3750*/  IMAD.WIDE.U32 R92, R13.reuse, c[0x0][0x290], R14 ;  /* 0x0000a4000d5c7a25 */ /* 0x040fe200078e000e */
[----:B------:R-:W-:Y:S02]  /*3760*/  SHF.R.S32.HI R5, RZ, 0x1f, R0 ;  /* 0x0000001fff057819 */ /* 0x000fe40000011400 */
[C---:B------:R-:W-:Y:S01]  /*3770*/  LOP3.LUT R6, R26.reuse, 0x38, R3, 0xf8, !PT ;  /* 0x000000381a067812 */ /* 0x040fe200078ef803 */
[----:B------:R-:W-:Y:S01]  /*3780*/  IMAD R22, R13, c[0x0][0x284], R22 ;  /* 0x0000a1000d167a24 */ /* 0x000fe200078e0216 */
[-C--:B------:R-:W-:Y:S01]  /*3790*/  LEA.HI R2, R5, R0.reuse, RZ, 0x3 ;  /* 0x0000000005027211 */ /* 0x080fe200078f18ff */
[----:B------:R-:W-:Y:S01]  /*37a0*/  IMAD.IADD R101, R23, 0x1, R93 ;  /* 0x0000000117657824 */ /* 0x000fe200078e025d */
[----:B------:R-:W-:Y:S01]  /*37b0*/  LEA.HI R0, R5, R0, RZ, 0x6 ;  /* 0x0000000005007211 */ /* 0x000fe200078f30ff */
[----:B------:R-:W-:Y:S01]  /*37c0*/  IMAD.IADD R106, R99, 0x1, R22 ;  /* 0x00000001636a7824 */ /* 0x000fe200078e0216 */
[----:B------:R-:W-:Y:S01]  /*37d0*/  LOP3.LUT R13, R26, 0x38, R2, 0xf8, !PT ;  /* 0x000000381a0d7812 */ /* 0x000fe200078ef802 */
[----:B------:R-:W-:Y:S01]  /*37e0*/  IMAD.SHL.U32 R26, R145, 0x40, RZ ;  /* 0x00000040911a7824 */ /* 0x000fe200078e00ff */
[----:B------:R-:W-:-:S02]  /*37f0*/  SHF.R.S32.HI R5, RZ, 0x6, R24 ;  /* 0x00000006ff057819 */ /* 0x000fc40000011418 */
[----:B------:R-:W-:Y:S02]  /*3800*/  SHF.R.S32.HI R0, RZ, 0x6, R0 ;  /* 0x00000006ff007819 */ /* 0x000fe40000011400 */
[----:B------:R-:W-:Y:S01]  /*3810*/  LOP3.LUT R26, R26, 0x1c0, RZ, 0xc0, !PT ;  /* 0x000001c01a1a7812 */ /* 0x000fe200078ec0ff */
[----:B------:R-:W-:Y:S01]  /*3820*/  IMAD R19, R5, 0xc00, R7 ;  /* 0x00000c0005137824 */ /* 0x000fe200078e0207 */
[----:B------:R-:W-:Y:S01]  /*3830*/  LOP3.LUT R14, R27, 0x38, R3, 0xf8, !PT ;  /* 0x000000381b0e7812 */ /* 0x000fe200078ef803 */
[----:B------:R-:W-:Y:S01]  /*3840*/  IMAD R18, R5, 0xc00, R12 ;  /* 0x00000c0005127824 */ /* 0x000fe200078e020c */
[----:B------:R-:W-:Y:S01]  /*3850*/  SHF.R.U32.HI R26, RZ, 0x3, R26 ;  /* 0x00000003ff1a7819 */ /* 0x000fe2000001161a */
[C---:B------:R-:W-:Y:S01]  /*3860*/  IMAD R15, R0.reuse, 0xc00, R7 ;  /* 0x00000c00000f7824 */ /* 0x040fe200078e0207 */
[----:B------:R-:W-:Y:S01]  /*3870*/  LOP3.LUT R17, R27, 0x38, R2, 0xf8, !PT ;  /* 0x000000381b117812 */ /* 0x000fe200078ef802 */
[----:B------:R-:W-:Y:S01]  /*3880*/  IMAD R5, R0, 0xc00, R12 ;  /* 0x00000c0000057824 */ /* 0x000fe200078e020c */
[----:B------:R-:W-:-:S02]  /*3890*/  LOP3.LUT R16, R6, R26, RZ, 0x3c, !PT ;  /* 0x0000001a06107212 */ /* 0x000fc400078e3cff */
[----:B------:R-:W-:Y:S02]  /*38a0*/  LOP3.LUT R13, R13, R26, RZ, 0x3c, !PT ;  /* 0x0000001a0d0d7212 */ /* 0x000fe400078e3cff */
[-C--:B------:R-:W-:Y:S02]  /*38b0*/  LOP3.LUT R6, R14, R149.reuse, RZ, 0x3c, !PT ;  /* 0x000000950e067212 */ /* 0x080fe400078e3cff */
[----:B------:R-:W-:Y:S01]  /*38c0*/  SHF.R.S32.HI R72, RZ, 0x3, R2 ;  /* 0x00000003ff487819 */ /* 0x000fe20000011402 */
[----:B------:R-:W-:Y:S01]  /*38d0*/  IMAD.IADD R13, R15, 0x1, R13 ;  /* 0x000000010f0d7824 */ /* 0x000fe200078e020d */
[----:B------:R-:W-:Y:S01]  /*38e0*/  LOP3.LUT R86, R2, 0xfffffff8, RZ, 0xc0, !PT ;  /* 0xfffffff802567812 */ /* 0x000fe200078ec0ff */
[----:B------:R-:W-:Y:S01]  /*38f0*/  IMAD R2, R11, c[0x0][0x2b0], RZ ;  /* 0x0000ac000b027a24 */ /* 0x000fe200078e02ff */
[----:B------:R-:W-:Y:S01]  /*3900*/  LOP3.LUT R0, R17, R149, RZ, 0x3c, !PT ;  /* 0x0000009511007212 */ /* 0x000fe200078e3cff */
[----:B------:R-:W-:Y:S01]  /*3910*/  IMAD.IADD R6, R18, 0x1, R6 ;  /* 0x0000000112067824 */ /* 0x000fe200078e0206 */
[----:B------:R-:W-:Y:S01]  /*3920*/  IADD3 R16, R19, R16, RZ ;  /* 0x0000001013107210 */ /* 0x000fe20007ffe0ff */
[----:B------:R-:W-:Y:S01]  /*3930*/  IMAD R2, R10, c[0x0][0x2b4], R2 ;  /* 0x0000ad000a027a24 */ /* 0x000fe200078e0202 */
[----:B------:R-:W-:Y:S01]  /*3940*/  IADD3 R5, R5, R0, RZ ;  /* 0x0000000005057210 */ /* 0x000fe20007ffe0ff */
[----:B------:R-:W-:Y:S01]  /*3950*/  IMAD R0, R146, 0x20, R145 ;  /* 0x0000002092007824 */ /* 0x000fe200078e0291 */
[----:B------:R-:W-:Y:S01]  /*3960*/  LOP3.LUT R87, R3, 0xfffffff8, RZ, 0xc0, !PT ;  /* 0xfffffff803577812 */ /* 0x000fe200078ec0ff */
[----:B------:R-:W-:Y:S01]  /*3970*/  IMAD.SHL.U32 R123, R13, 0x2, RZ ;  /* 0x000000020d7b7824 */ /* 0x000fe200078e00ff */
[----:B------:R-:W-:Y:S01]  /*3980*/  SHF.R.S32.HI R73, RZ, 0x3, R3 ;  /* 0x00000003ff497819 */ /* 0x000fe20000011403 */
[----:B------:R-:W-:Y:S01]  /*3990*/  IMAD.SHL.U32 R122, R6, 0x2, RZ ;  /* 0x00000002067a7824 */ /* 0x000fe200078e00ff */
[----:B------:R-:W-:Y:S01]  /*39a0*/  IADD3 R104, R22, R95, RZ ;  /* 0x0000005f16687210 */ /* 0x000fe20007ffe0ff */
[----:B------:R-:W-:Y:S01]  /*39b0*/  IMAD.IADD R120, R115, 0x1, R2 ;  /* 0x0000000173787824 */ /* 0x000fe200078e0202 */
[----:B------:R-:W-:-:S02]  /*39c0*/  SHF.R.S32.HI R103, RZ, 0x1f, R87 ;  /* 0x0000001fff677819 */ /* 0x000fc40000011457 */
[----:B------:R-:W-:Y:S02]  /*39d0*/  SHF.R.S32.HI R102, RZ, 0x1f, R86 ;  /* 0x0000001fff667819 */ /* 0x000fe40000011456 */
[----:B------:R-:W-:Y:S02]  /*39e0*/  SHF.L.U32 R124, R16, 0x1, RZ ;  /* 0x00000001107c7819 */ /* 0x000fe400000006ff */
[----:B---3--:R-:W-:Y:S02]  /*39f0*/  SHF.L.U32 R121, R5, 0x1, RZ ;  /* 0x0000000105797819 */ /* 0x008fe400000006ff */
.L_x_2332:
[----:B------:R-:W-:Y:S01]  /*3a00*/  MOV R84, RZ ;  /* 0x000000ff00547202 */ /* 0x000fe20000000f00 */
[----:B--23--:R-:W-:Y:S01]  /*3a10*/  IMAD.MOV.U32 R2, RZ, RZ, c[0x0][0x2b8] ;  /* 0x0000ae00ff027624 */ /* 0x00cfe200078e00ff */
[----:B------:R-:W-:Y:S04]  /*3a20*/  DEPBAR.LE SB0, 0x0 ;  /* 0x000080000000791a */ /* 0x000fe80000000000 */
[----:B------:R-:W-:Y:S01]  /*3a30*/  ISETP.NE.AND P0, PT, R2, 0x1, PT ;  /* 0x000000010200780c */ /* 0x000fe20003f05270 */
[----:B------:R-:W-:Y:S01]  /*3a40*/  IMAD R2, R39, 0x30, R0 ;  /* 0x0000003027027824 */ /* 0x000fe200078e0200 */
[----:B------:R-:W-:Y:S01]  /*3a50*/  WARPSYNC 0xffffffff ;  /* 0xffffffff00007948 */ /* 0x000fe20003800000 */
[----:B------:R-:W-:Y:S02]  /*3a60*/  BSSY B2, `(.L_x_2292) ;  /* 0x0000557000027945 */ /* 0x000fe40003800000 */
[----:B------:R-:W-:Y:S04]  /*3a70*/  IMAD.IADD R5, R127, 0x1, R2 ;  /* 0x000000017f057824 */ /* 0x000fe800078e0202 */
[----:B----4-:R-:W-:Y:S04]  /*3a80*/  IMAD.MOV.U32 R3, RZ, RZ, R5 ;  /* 0x000000ffff037224 */ /* 0x010fe800078e0005 */
[----:B------:R-:W-:Y:S05]  /*3a90*/  @P0 IMAD.HI.U32 R6, R5, c[0x0][0x2bc], RZ ;  /* 0x0000af0005060a27 */ /* 0x000fea00078e00ff */
        /* <DEDUP_REMOVED lines=23> */
[C---:B-1----:R-:W-:Y:S02]  /*3c10*/  LEA R82, P0, R2.reuse, c[0x0][0x1c8], 0x1 ;  /* 0x0000720002527a11 */ /* 0x042fe400078008ff */
        /* <DEDUP_REMOVED lines=44> */
[C---:B------:R-:W-:Y:S02]  /*3ee0*/  LEA R10, P0, R3.reuse, c[0x0][0x288], 0x1 ;  /* 0x0000a200030a7a11 */ /* 0x040fe400078008ff */
[C---:B------:R-:W-:Y:S02]  /*3ef0*/  IADD3 R5, R142.reuse, 0x20, RZ ;  /* 0x000000208e057810 */ /* 0x040fe40007ffe0ff */
[----:B------:R-:W-:Y:S02]  /*3f00*/  LEA.HI.X R11, R3, c[0x0][0x28c], R6, 0x1, P0 ;  /* 0x0000a300030b7a11 */ /* 0x000fe400000f0c06 */
[C---:B------:R-:W-:Y:S01]  /*3f10*/  ISETP.GE.AND P0, PT, R142.reuse, c[0x0][0x27c], PT ;  /* 0x00009f008e007a0c */ /* 0x040fe20003f06270 */
[----:B------:R-:W-:Y:S11]  /*3f20*/  CS2R R2, SRZ ;  /* 0x0000000000027805 */ /* 0x000ff6000001ff00 */
[----:B------:R-:W-:Y:S01]  /*3f30*/  @!UPT UIADD3 URZ, URZ, URZ, URZ ;  /* 0x0000003f3f3ff290 */ /* 0x000fe2000fffe03f */
[----:B------:R1:W5:Y:S04]  /*3f40*/  @!P0 LDG.E.64 R42, [R16.64] ;  /* 0x0000000a102a8981 */ /* 0x000368000c1e1b00 */
[----:B------:R1:W5:Y:S01]  /*3f50*/  @!P0 LDG.E.64 R2, [R10.64] ;  /* 0x0000000a0a028981 */ /* 0x000362000c1e1b00 */
[----:B------:R-:W-:Y:S02]  /*3f60*/  ISETP.GE.AND P0, PT, R5, c[0x0][0x27c], PT ;  /* 0x00009f0005007a0c */ /* 0x000fe40003f06270 */
[C---:B------:R-:W-:Y:S11]  /*3f70*/  IADD3 R5, R142.reuse, 0x40, RZ ;  /* 0x000000408e057810 */ /* 0x040ff60007ffe0ff */
[----:B------:R1:W5:Y:S04]  /*3f80*/  @!P0 LDG.E.64 R44, [R16.64+0x40] ;  /* 0x0000400a102c8981 */ /* 0x000368000c1e1b00 */
[----:B------:R1:W5:Y:S01]  /*3f90*/  @!P0 LDG.E.64 R8, [R10.64+0x40] ;  /* 0x0000400a0a088981 */ /* 0x000362000c1e1b00 */
[----:B------:R-:W-:Y:S02]  /*3fa0*/  ISETP.GE.AND P0, PT, R5, c[0x0][0x27c], PT ;  /* 0x00009f0005007a0c */ /* 0x000fe40003f06270 */
[----:B------:R-:W-:Y:S11]  /*3fb0*/  IADD3 R5, R142, 0x60, RZ ;  /* 0x000000608e057810 */ /* 0x000ff60007ffe0ff */
[----:B------:R1:W5:Y:S04]  /*3fc0*/  @!P0 LDG.E.64 R46, [R16.64+0x80] ;  /* 0x0000800a102e8981 */ /* 0x000368000c1e1b00 */
[----:B------:R1:W5:Y:S01]  /*3fd0*/  @!P0 LDG.E.64 R14, [R10.64+0x80] ;  /* 0x0000800a0a0e8981 */ /* 0x000362000c1e1b00 */
[----:B------:R-:W-:Y:S11]  /*3fe0*/  ISETP.GE.AND P0, PT, R5, c[0x0][0x27c], PT ;  /* 0x00009f0005007a0c */ /* 0x000ff60003f06270 */
[----:B------:R-:W-:Y:S02]  /*3ff0*/  @!UPT UIADD3 URZ, URZ, URZ, URZ ;  /* 0x0000003f3f3ff290 */ /* 0x000fe4000fffe03f */
[----:B------:R1:W5:Y:S04]  /*4000*/  @!P0 LDG.E.64 R48, [R16.64+0xc0] ;  /* 0x0000c00a10308981 */ /* 0x000368000c1e1b00 */
[----:B------:R1:W5:Y:S02]  /*4010*/  @!P0 LDG.E.64 R20, [R10.64+0xc0] ;  /* 0x0000c00a0a148981 */ /* 0x000364000c1e1b00 */
.L_x_2296:
[----:B------:R-:W-:Y:S05]  /*4020*/  BSYNC B0 ;  /* 0x0000000000007941 */ /* 0x000fea0003800000 */
.L_x_2295:
        /* <DEDUP_REMOVED lines=31> */
[----:B------:R-:W-:Y:S01]  /*4220*/  CS2R R30, SRZ ;  /* 0x00000000001e7805 */ /* 0x000fe2000001ff00 */
[----:B------:R-:W-:Y:S01]  /*4230*/  PRMT R27, R10, 0x7610, R27 ;  /* 0x000076100a1b7816 */ /* 0x000fe2000000001b */
[----:B------:R-:W-:Y:S01]  /*4240*/  CS2R R28, SRZ ;  /* 0x00000000001c7805 */ /* 0x000fe2000001ff00 */
[----:B------:R-:W-:Y:S01]  /*4250*/  PRMT R26, R5, 0x5410, R11 ;  /* 0x00005410051a7816 */ /* 0x000fe2000000000b */
[----:B------:R-:W-:Y:S01]  /*4260*/  CS2R R24, SRZ ;  /* 0x0000000000187805 */ /* 0x000fe2000001ff00 */
        /* <DEDUP_REMOVED lines=16> */
[----:B------:R-:W-:Y:S02]  /*4370*/  LEA R10, P0, R6, c[0x0][0x288], 0x1 ;  /* 0x0000a200060a7a11 */ /* 0x000fe400078008ff */
[----:B------:R-:W-:Y:S02]  /*4380*/  IADD3 R5, R142, 0x20, RZ ;  /* 0x000000208e057810 */ /* 0x000fe40007ffe0ff */
[----:B------:R-:W-:Y:S02]  /*4390*/  LEA.HI.X R11, R6, c[0x0][0x28c], R11, 0x1, P0 ;  /* 0x0000a300060b7a11 */ /* 0x000fe400000f0c0b */
[C---:B------:R-:W-:Y:S11]  /*43a0*/  ISETP.GE.AND P0, PT, R142.reuse, c[0x0][0x27c], PT ;  /* 0x00009f008e007a0c */ /* 0x040ff60003f06270 */
[----:B------:R-:W-:Y:S02]  /*43b0*/  @!UPT UIADD3 URZ, URZ, URZ, URZ ;  /* 0x0000003f3f3ff290 */ /* 0x000fe4000fffe03f */
        /* <DEDUP_REMOVED lines=14> */
.L_x_2298:
[----:B------:R-:W-:Y:S05]  /*44a0*/  BSYNC B0 ;  /* 0x0000000000007941 */ /* 0x000fea0003800000 */
.L_x_2297:
[----:B-1---5:R-:W-:Y:S01]  /*44b0*/  MOV R11, R52 ;  /* 0x00000034000b7202 */ /* 0x022fe20000000f00 */
[----:B------:R-:W-:Y:S01]  /*44c0*/  IMAD.MOV.U32 R6, RZ, RZ, R56 ;  /* 0x000000ffff067224 */ /* 0x000fe200078e0038 */
[----:B------:R1:W2:Y:S01]  /*44d0*/  SHFL.IDX PT, R68, R81, RZ, 0x181f ;  /* 0x00181fff51447589 */ /* 0x0002a200000e0000 */
[----:B------:R-:W-:Y:S01]  /*44e0*/  IMAD.MOV.U32 R5, RZ, RZ, R57 ;  /* 0x000000ffff057224 */ /* 0x000fe200078e0039 */
[----:B------:R-:W-:Y:S01]  /*44f0*/  BSSY B1, `(.L_x_2299) ;  /* 0x0000107000017945 */ /* 0x000fe20003800000 */
[----:B------:R-:W-:Y:S03]  /*4500*/  IMAD.MOV.U32 R10, RZ, RZ, R54 ;  /* 0x000000ffff0a7224 */ /* 0x000fe600078e0036 */
[----:B------:R-:W-:Y:S01]  /*4510*/  PRMT R64, R6, 0x5410, R5 ;  /* 0x0000541006407816 */ /* 0x000fe20000000005 */
[----:B------:R-:W-:Y:S01]  /*4520*/  IMAD.MOV.U32 R5, RZ, RZ, R55 ;  /* 0x000000ffff057224 */ /* 0x000fe200078e0037 */
[----:B------:R1:W3:Y:S01]  /*4530*/  SHFL.IDX PT, R65, R82, RZ, 0x181f ;  /* 0x00181fff52417589 */ /* 0x0002e200000e0000 */
[----:B------:R-:W-:Y:S03]  /*4540*/  IMAD.MOV.U32 R6, RZ, RZ, R50 ;  /* 0x000000ffff067224 */ /* 0x000fe600078e0032 */
[----:B------:R-:W-:Y:S01]  /*4550*/  PRMT R63, R10, 0x5410, R5 ;  /* 0x000054100a3f7816 */ /* 0x000fe20000000005 */
[----:B------:R-:W-:Y:S02]  /*4560*/  IMAD.MOV.U32 R10, RZ, RZ, R53 ;  /* 0x000000ffff0a7224 */ /* 0x000fe400078e0035 */
[----:B------:R-:W-:Y:S03]  /*4570*/  IMAD.MOV.U32 R5, RZ, RZ, R51 ;  /* 0x000000ffff057224 */ /* 0x000fe600078e0033 */
[----:B------:R-:W-:Y:S01]  /*4580*/  PRMT R62, R11, 0x5410, R10 ;  /* 0x000054100b3e7816 */ /* 0x000fe2000000000a */
[----:B------:R-:W-:Y:S01]  /*4590*/  IMAD.MOV.U32 R10, RZ, RZ, R31 ;  /* 0x000000ffff0a7224 */ /* 0x000fe200078e001f */
[----:B------:R-:W-:Y:S01]  /*45a0*/  PRMT R61, R6, 0x5410, R5 ;  /* 0x00005410063d7816 */ /* 0x000fe20000000005 */
[----:B------:R-:W-:Y:S01]  /*45b0*/  IMAD.MOV.U32 R6, RZ, RZ, R28 ;  /* 0x000000ffff067224 */ /* 0x000fe200078e001c */
[----:B------:R-:W-:Y:S02]  /*45c0*/  MOV R11, R30 ;  /* 0x0000001e000b7202 */ /* 0x000fe40000000f00 */
[----:B------:R-:W-:Y:S02]  /*45d0*/  MOV R5, R29 ;  /* 0x0000001d00057202 */ /* 0x000fe40000000f00 */
[----:B------:R-:W-:Y:S01]  /*45e0*/  PRMT R37, R10, 0x7610, R37 ;  /* 0x000076100a257816 */ /* 0x000fe20000000025 */
[----:B------:R-:W-:Y:S01]  /*45f0*/  IMAD.MOV.U32 R10, RZ, RZ, R25 ;  /* 0x000000ffff0a7224 */ /* 0x000fe200078e0019 */
[----:B------:R-:W-:Y:S01]  /*4600*/  PRMT R36, R5, 0x5410, R11 ;  /* 0x0000541005247816 */ /* 0x000fe2000000000b */
[----:B------:R-:W-:Y:S01]  /*4610*/  IMAD.MOV.U32 R11, RZ, RZ, R24 ;  /* 0x000000ffff0b7224 */ /* 0x000fe200078e0018 */
[----:B------:R-:W-:Y:S01]  /*4620*/  PRMT R35, R35, 0x5410, R6 ;  /* 0x0000541023237816 */ /* 0x000fe20000000006 */
[----:B------:R-:W-:Y:S01]  /*4630*/  IMAD.MOV.U32 R5, RZ, RZ, R23 ;  /* 0x000000ffff057224 */ /* 0x000fe200078e0017 */
[----:B------:R-:W-:Y:S02]  /*4640*/  MOV R6, R22 ;  /* 0x0000001600067202 */ /* 0x000fe40000000f00 */
[----:B------:R-:W-:Y:S02]  /*4650*/  PRMT R35, R10, 0x7610, R35 ;  /* 0x000076100a237816 */ /* 0x000fe40000000023 */
[----:B------:R-:W-:Y:S02]  /*4660*/  PRMT R34, R5, 0x5410, R11 ;  /* 0x0000541005227816 */ /* 0x000fe4000000000b */
[----:B------:R-:W-:Y:S01]  /*4670*/  PRMT R33, R6, 0x7610, R33 ;  /* 0x0000761006217816 */ /* 0x000fe20000000021 */
[----:B------:R-:W-:-:S05]  /*4680*/  @P4 BRA `(.L_x_2300) ;  /* 0x00000ed000004947 */ /* 0x000fca0003800000 */
[----:B-123--:R-:W-:Y:S01]  /*4690*/  ISETP.GE.AND P0, PT, R140, c[0x0][0x1d4], PT ;  /* 0x000075008c007a0c */ /* 0x00efe20003f06270 */
[----:B------:R-:W-:Y:S01]  /*46a0*/  @!UPT UIADD3 URZ, URZ, URZ, URZ ;  /* 0x0000003f3f3ff290 */ /* 0x000fe2000fffe03f */
[----:B------:R-:W-:Y:S11]  /*46b0*/  BSSY B0, `(.L_x_2301) ;  /* 0x0000038000007945 */ /* 0x000ff60003800000 */
[----:B------:R-:W-:-:S05]  /*46c0*/  @P0 BRA `(.L_x_2302) ;  /* 0x0000036000000947 */ /* 0x000fca0003800000 */
[C---:B------:R-:W-:Y:S01]  /*46d0*/  LEA R66, P0, R140.reuse, R65, 0x1 ;  /* 0x000000418c427211 */ /* 0x040fe200078008ff */
[----:B------:R-:W1:Y:S03]  /*46e0*/  LDS.128 R16, [R223+0xa080] ;  /* 0x00a08000df107984 */ /* 0x000e660000000c00 */
[----:B------:R-:W-:Y:S02]  /*46f0*/  LEA.HI.X R67, R140, R68, R141, 0x1, P0 ;  /* 0x000000448c437211 */ /* 0x000fe400000f0c8d */
[----:B------:R-:W-:Y:S11]  /*4700*/  ISETP.GE.AND P0, PT, R142, c[0x0][0x27c], PT ;  /* 0x00009f008e007a0c */ /* 0x000ff60003f06270 */
[----:B------:R-:W-:Y:S02]  /*4710*/  @!UPT UIADD3 URZ, URZ, URZ, URZ ;  /* 0x0000003f3f3ff290 */ /* 0x000fe4000fffe03f */
[----:B------:R-:W-:Y:S01]  /*4720*/  @!P0 HADD2.F32 R10, -RZ, R13.H0_H0 ;  /* 0x2000000dff0a8230 */ /* 0x000fe20000004100 */
[--C-:B------:R-:W-:Y:S01]  /*4730*/  @!P0 SHF.R.U64 R11, R2, 0x10, R3.reuse ;  /* 0x00000010020b8819 */ /* 0x100fe20000001203 */
[----:B------:R-:W-:Y:S01]  /*4740*/  @!P0 HADD2.F32 R40, -RZ, R40.H0_H0 ;  /* 0x20000028ff288230 */ /* 0x000fe20000004100 */
[----:B------:R-:W-:Y:S02]  /*4750*/  @!P0 SHF.R.U32.HI R13, RZ, 0x10, R3 ;  /* 0x00000010ff0d8819 */ /* 0x000fe40000011603 */
[--C-:B------:R-:W-:Y:S02]  /*4760*/  @!P0 SHF.R.U64 R42, R42, 0x10, R43.reuse ;  /* 0x000000102a2a8819 */ /* 0x100fe4000000122b */
[----:B------:R-:W-:Y:S02]  /*4770*/  @!P0 SHF.R.U32.HI R43, RZ, 0x10, R43 ;  /* 0x00000010ff2b8819 */ /* 0x000fe4000001162b */
        /* <DEDUP_REMOVED lines=8> */
[----:B------:R-:W-:Y:S01]  /*4800*/  @!P0 FFMA.FTZ R71, R3, R40, -R5 ;  /* 0x0000002803478223 */ /* 0x000fe20000010805 */
[----:B------:R-:W-:Y:S01]  /*4810*/  @!P0 MOV R5, R18 ;  /* 0x0000001200058202 */ /* 0x000fe20000000f00 */
[----:B------:R-:W-:Y:S01]  /*4820*/  @!P0 FFMA.FTZ R2, R38, R40, R2 ;  /* 0x0000002826028223 */ /* 0x000fe20000010002 */
[----:B------:R-:W-:Y:S02]  /*4830*/  @!P0 HADD2.F32 R3, -RZ, R11.H0_H0 ;  /* 0x2000000bff038230 */ /* 0x000fe40000004100 */
[----:B------:R-:W-:Y:S02]  /*4840*/  @!P0 HADD2.F32 R38, -RZ, R42.H0_H0 ;  /* 0x2000002aff268230 */ /* 0x000fe40000004100 */
[----:B------:R-:W-:Y:S01]  /*4850*/  @!P0 F2FP.PACK_AB R2, R2, R71 ;  /* 0x000000470202823e */ /* 0x000fe200000000ff */
[CC--:B------:R-:W-:Y:S01]  /*4860*/  @!P0 FMUL.FTZ R10, R41.reuse, R3.reuse ;  /* 0x00000003290a8220 */ /* 0x0c0fe20000410000 */
[--C-:B------:R-:W-:Y:S01]  /*4870*/  @!P0 HADD2.F32 R40, -RZ, R5.reuse.H1_H1 ;  /* 0x30000005ff288230 */ /* 0x100fe20000004100 */
[C---:B------:R-:W-:Y:S01]  /*4880*/  @!P0 FMUL.FTZ R3, R6.reuse, R3 ;  /* 0x0000000306038220 */ /* 0x040fe20000410000 */
[----:B------:R-:W-:Y:S01]  /*4890*/  @!P0 HADD2.F32 R11, -RZ, R26.H0_H0 ;  /* 0x2000001aff0b8230 */ /* 0x000fe20000004100 */
[-C--:B------:R-:W-:Y:S01]  /*48a0*/  @!P0 FFMA.FTZ R70, R6, R38.reuse, -R10 ;  /* 0x0000002606468223 */ /* 0x080fe2000001080a */
[----:B------:R-:W-:Y:S01]  /*48b0*/  @!P0 MOV R10, R19 ;  /* 0x00000013000a8202 */ /* 0x000fe20000000f00 */
[----:B------:R-:W-:Y:S01]  /*48c0*/  @!P0 FFMA.FTZ R3, R41, R38, R3 ;  /* 0x0000002629038223 */ /* 0x000fe20000010003 */
[----:B------:R-:W-:Y:S01]  /*48d0*/  @!P0 HADD2.F32 R6, -RZ, R5.H0_H0 ;  /* 0x20000005ff068230 */ /* 0x000fe20000004100 */
[-C--:B------:R-:W-:Y:S01]  /*48e0*/  @!P0 FMUL.FTZ R69, R40, R11.reuse ;  /* 0x0000000b28458220 */ /* 0x080fe20000410000 */
[----:B------:R-:W-:Y:S01]  /*48f0*/  @!P0 MOV R16, R2 ;  /* 0x0000000200108202 */ /* 0x000fe20000000f00 */
[----:B------:R-:W-:Y:S01]  /*4900*/  @!P0 HADD2.F32 R42, -RZ, R37.H1_H1 ;  /* 0x30000025ff2a8230 */ /* 0x000fe20000004100 */
[----:B------:R-:W-:Y:S01]  /*4910*/  @!P0 F2FP.PACK_AB R3, R3, R70 ;  /* 0x000000460303823e */ /* 0x000fe200000000ff */
[C---:B------:R-:W-:Y:S01]  /*4920*/  @!P0 FMUL.FTZ R5, R6.reuse, R11 ;  /* 0x0000000b06058220 */ /* 0x040fe20000410000 */
[--C-:B------:R-:W-:Y:S02]  /*4930*/  @!P0 HADD2.F32 R11, -RZ, R10.reuse.H1_H1 ;  /* 0x3000000aff0b8230 */ /* 0x100fe40000004100 */
[-C--:B------:R-:W-:Y:S01]  /*4940*/  @!P0 FFMA.FTZ R69, R6, R42.reuse, -R69 ;  /* 0x0000002a06458223 */ /* 0x080fe20000010845 */
[----:B------:R-:W-:Y:S01]  /*4950*/  @!P0 MOV R17, R3 ;  /* 0x0000000300118202 */ /* 0x000fe20000000f00 */
[----:B------:R-:W-:Y:S01]  /*4960*/  @!P0 FFMA.FTZ R5, R40, R42, R5 ;  /* 0x0000002a28058223 */ /* 0x000fe20000010005 */
[----:B------:R-:W-:Y:S02]  /*4970*/  @!P0 HADD2.F32 R10, -RZ, R10.H0_H0 ;  /* 0x2000000aff0a8230 */ /* 0x000fe40000004100 */
[----:B------:R-:W-:Y:S02]  /*4980*/  @!P0 HADD2.F32 R6, -RZ, R13.H0_H0 ;  /* 0x2000000dff068230 */ /* 0x000fe40000004100 */
[----:B------:R-:W-:Y:S01]  /*4990*/  @!P0 HADD2.F32 R13, -RZ, R43.H0_H0 ;  /* 0x2000002bff0d8230 */ /* 0x000fe20000004100 */
[----:B------:R-:W-:Y:S02]  /*49a0*/  @!P0 F2FP.PACK_AB R5, R5, R69 ;  /* 0x000000450505823e */ /* 0x000fe400000000ff */
[CC--:B------:R-:W-:Y:S02]  /*49b0*/  @!P0 FMUL.FTZ R43, R11.reuse, R6.reuse ;  /* 0x000000060b2b8220 */ /* 0x0c0fe40000410000 */
[C---:B------:R-:W-:Y:S01]  /*49c0*/  @!P0 FMUL.FTZ R6, R10.reuse, R6 ;  /* 0x000000060a068220 */ /* 0x040fe20000410000 */
[----:B------:R-:W-:Y:S01]  /*49d0*/  @!P0 MOV R18, R5 ;  /* 0x0000000500128202 */ /* 0x000fe20000000f00 */
[-C--:B------:R-:W-:Y:S02]  /*49e0*/  @!P0 FFMA.FTZ R43, R10, R13.reuse, -R43 ;  /* 0x0000000d0a2b8223 */ /* 0x080fe4000001082b */
[----:B------:R-:W-:Y:S05]  /*49f0*/  @!P0 FFMA.FTZ R6, R11, R13, R6 ;  /* 0x0000000d0b068223 */ /* 0x000fea0000010006 */
[----:B------:R-:W-:Y:S04]  /*4a00*/  @!P0 F2FP.PACK_AB R6, R6, R43 ;  /* 0x0000002b0606823e */ /* 0x000fe800000000ff */
[----:B------:R-:W-:Y:S05]  /*4a10*/  @!P0 MOV R19, R6 ;  /* 0x0000000600138202 */ /* 0x000fea0000000f00 */
[----:B------:R1:W-:Y:S02]  /*4a20*/  ST.E.128 [R66.64], R16 ;  /* 0x0000001042007985 */ /* 0x0003e4000c101d0a */
.L_x_2302:
[----:B------:R-:W-:Y:S05]  /*4a30*/  BSYNC B0 ;  /* 0x0000000000007941 */ /* 0x000fea0003800000 */
.L_x_2301:
[----:B------:R-:W-:Y:S01]  /*4a40*/  ISETP.GE.AND P0, PT, R144, c[0x0][0x1d4], PT ;  /* 0x0000750090007a0c */ /* 0x000fe20003f06270 */
[----:B------:R-:W-:Y:S01]  /*4a50*/  @!UPT UIADD3 URZ, URZ, URZ, URZ ;  /* 0x0000003f3f3ff290 */ /* 0x000fe2000fffe03f */
[----:B------:R-:W-:Y:S11]  /*4a60*/  BSSY B0, `(.L_x_2303) ;  /* 0x0000039000007945 */ /* 0x000ff60003800000 */
[----:B------:R-:W-:-:S05]  /*4a70*/  @P0 BRA `(.L_x_2304) ;  /* 0x0000037000000947 */ /* 0x000fca0003800000 */
[----:B-1----:R-:W1:Y:S01]  /*4a80*/  LDS.128 R16, [R223+0xb880] ;  /* 0x00b88000df107984 */ /* 0x002e620000000c00 */
[----:B------:R-:W-:Y:S02]  /*4a90*/  LEA R42, P0, R238, R65, 0x1 ;  /* 0x00000041ee2a7211 */ /* 0x000fe400078008ff */
[----:B------:R-:W-:Y:S02]  /*4aa0*/  IADD3 R2, R142, 0x20, RZ ;  /* 0x000000208e027810 */ /* 0x000fe40007ffe0ff */
[----:B------:R-:W-:Y:S02]  /*4ab0*/  LEA.HI.X R43, R238, R68, R248, 0x1, P0 ;  /* 0x00000044ee2b7211 */ /* 0x000fe400000f0cf8 */
[----:B------:R-:W-:Y:S11]  /*4ac0*/  ISETP.GE.AND P0, PT, R2, c[0x0][0x27c], PT ;  /* 0x00009f0002007a0c */ /* 0x000ff60003f06270 */
[----:B------:R-:W-:Y:S02]  /*4ad0*/  @!UPT UIADD3 URZ, URZ, URZ, URZ ;  /* 0x0000003f3f3ff290 */ /* 0x000fe4000fffe03f */
[----:B------:R-:W-:Y:S01]  /*4ae0*/  @!P0 SHF.R.U64 R6, R8, 0x10, R9 ;  /* 0x0000001008068819 */ /* 0x000fe20000001209 */
[----:B------:R-:W-:Y:S01]  /*4af0*/  @!P0 HADD2.F32 R2, -RZ, R26.H1_H1 ;  /* 0x3000001aff028230 */ /* 0x000fe20000004100 */
[----:B------:R-:W-:Y:S01]  /*4b00*/  @!P0 SHF.R.U64 R13, R44, 0x10, R45 ;  /* 0x000000102c0d8819 */ /* 0x000fe2000000122d */
[--C-:B------:R-:W-:Y:S01]  /*4b10*/  @!P0 HADD2.F32 R38, -RZ, R58.reuse.H1_H1 ;  /* 0x3000003aff268230 */ /* 0x100fe20000004100 */
[----:B------:R-:W-:Y:S01]  /*4b20*/  @!P0 SHF.R.U32.HI R10, RZ, 0x10, R9 ;  /* 0x00000010ff0a8819 */ /* 0x000fe20000011609 */
[----:B------:R-:W-:Y:S01]  /*4b30*/  @!P0 HADD2.F32 R9, -RZ, R58.H0_H0 ;  /* 0x2000003aff098230 */ /* 0x000fe20000004100 */
[----:B------:R-:W-:Y:S01]  /*4b40*/  @!P0 SHF.R.U32.HI R41, RZ, 0x10, R45 ;  /* 0x00000010ff298819 */ /* 0x000fe2000001162d */
[----:B------:R-:W-:Y:S02]  /*4b50*/  @!P0 HADD2.F32 R6, -RZ, R6.H0_H0 ;  /* 0x20000006ff068230 */ /* 0x000fe40000004100 */
        /* <DEDUP_REMOVED lines=14> */
[-C--:B------:R-:W-:Y:S02]  /*4c40*/  @!P0 FMUL.FTZ R26, R11, R6.reuse ;  /* 0x000000060b1a8220 */ /* 0x080fe40000410000 */
[C---:B------:R-:W-:Y:S01]  /*4c50*/  @!P0 FMUL.FTZ R3, R5.reuse, R6 ;  /* 0x0000000605038220 */ /* 0x040fe20000410000 */
[----:B------:R-:W-:Y:S01]  /*4c60*/  @!P0 F2FP.PACK_AB R2, R2, R66 ;  /* 0x000000420202823e */ /* 0x000fe200000000ff */
[----:B------:R-:W-:Y:S01]  /*4c70*/  @!P0 IMAD.MOV.U32 R6, RZ, RZ, R19 ;  /* 0x000000ffff068224 */ /* 0x000fe200078e0013 */
[--C-:B------:R-:W-:Y:S01]  /*4c80*/  @!P0 HADD2.F32 R9, -RZ, R8.reuse.H0_H0 ;  /* 0x20000008ff098230 */ /* 0x100fe20000004100 */
[-C--:B------:R-:W-:Y:S01]  /*4c90*/  @!P0 FFMA.FTZ R45, R5, R13.reuse, -R26 ;  /* 0x0000000d052d8223 */ /* 0x080fe2000001081a */
[----:B------:R-:W-:Y:S01]  /*4ca0*/  @!P0 HADD2.F32 R26, -RZ, R8.H1_H1 ;  /* 0x30000008ff1a8230 */ /* 0x000fe20000004100 */
[----:B------:R-:W-:Y:S01]  /*4cb0*/  @!P0 FFMA.FTZ R3, R11, R13, R3 ;  /* 0x0000000d0b038223 */ /* 0x000fe20000010003 */
[----:B------:R-:W-:Y:S01]  /*4cc0*/  @!P0 HADD2.F32 R5, -RZ, R27.H0_H0 ;  /* 0x2000001bff058230 */ /* 0x000fe20000004100 */
[----:B------:R-:W-:Y:S01]  /*4cd0*/  @!P0 MOV R16, R2 ;  /* 0x0000000200108202 */ /* 0x000fe20000000f00 */
[--C-:B------:R-:W-:Y:S02]  /*4ce0*/  @!P0 HADD2.F32 R40, -RZ, R6.reuse.H1_H1 ;  /* 0x30000006ff288230 */ /* 0x100fe40000004100 */
[----:B------:R-:W-:Y:S01]  /*4cf0*/  @!P0 HADD2.F32 R8, -RZ, R6.H0_H0 ;  /* 0x20000006ff088230 */ /* 0x000fe20000004100 */
[----:B------:R-:W-:Y:S01]  /*4d00*/  @!P0 FMUL.FTZ R6, R26, R5 ;  /* 0x000000051a068220 */ /* 0x000fe20000410000 */
[----:B------:R-:W-:Y:S01]  /*4d10*/  @!P0 F2FP.PACK_AB R3, R3, R45 ;  /* 0x0000002d0303823e */ /* 0x000fe200000000ff */
[C---:B------:R-:W-:Y:S02]  /*4d20*/  @!P0 FMUL.FTZ R5, R9.reuse, R5 ;  /* 0x0000000509058220 */ /* 0x040fe40000410000 */
[----:B------:R-:W-:Y:S02]  /*4d30*/  @!P0 FMUL.FTZ R44, R40, R10 ;  /* 0x0000000a282c8220 */ /* 0x000fe40000410000 */
[----:B------:R-:W-:Y:S02]  /*4d40*/  @!P0 FFMA.FTZ R9, R9, R38, -R6 ;  /* 0x0000002609098223 */ /* 0x000fe40000010806 */
[----:B------:R-:W-:Y:S02]  /*4d50*/  @!P0 FMUL.FTZ R6, R8, R10 ;  /* 0x0000000a08068220 */ /* 0x000fe40000410000 */
[----:B------:R-:W-:Y:S02]  /*4d60*/  @!P0 FFMA.FTZ R5, R26, R38, R5 ;  /* 0x000000261a058223 */ /* 0x000fe40000010005 */
[-C--:B------:R-:W-:Y:S02]  /*4d70*/  @!P0 FFMA.FTZ R44, R8, R41.reuse, -R44 ;  /* 0x00000029082c8223 */ /* 0x080fe4000001082c */
[----:B------:R-:W-:Y:S01]  /*4d80*/  @!P0 FFMA.FTZ R6, R40, R41, R6 ;  /* 0x0000002928068223 */ /* 0x000fe20000010006 */
[----:B------:R-:W-:Y:S01]  /*4d90*/  @!P0 F2FP.PACK_AB R5, R5, R9 ;  /* 0x000000090505823e */ /* 0x000fe200000000ff */
[----:B------:R-:W-:Y:S03]  /*4da0*/  @!P0 IMAD.MOV.U32 R17, RZ, RZ, R3 ;  /* 0x000000ffff118224 */ /* 0x000fe600078e0003 */
[----:B------:R-:W-:Y:S02]  /*4db0*/  @!P0 F2FP.PACK_AB R6, R6, R44 ;  /* 0x0000002c0606823e */ /* 0x000fe400000000ff */
[----:B------:R-:W-:Y:S02]  /*4dc0*/  @!P0 MOV R18, R5 ;  /* 0x0000000500128202 */ /* 0x000fe40000000f00 */
[----:B------:R-:W-:Y:S05]  /*4dd0*/  @!P0 MOV R19, R6 ;  /* 0x0000000600138202 */ /* 0x000fea0000000f00 */
[----:B------:R1:W-:Y:S02]  /*4de0*/  ST.E.128 [R42.64], R16 ;  /* 0x000000102a007985 */ /* 0x0003e4000c101d0a */
.L_x_2304:
[----:B------:R-:W-:Y:S05]  /*4df0*/  BSYNC B0 ;  /* 0x0000000000007941 */ /* 0x000fea0003800000 */
.L_x_2303:
[----:B------:R-:W-:Y:S01]  /*4e00*/  ISETP.GE.AND P0, PT, R228, c[0x0][0x1d4], PT ;  /* 0x00007500e4007a0c */ /* 0x000fe20003f06270 */
[----:B------:R-:W-:Y:S01]  /*4e10*/  @!UPT UIADD3 URZ, URZ, URZ, URZ ;  /* 0x0000003f3f3ff290 */ /* 0x000fe2000fffe03f */
[----:B------:R-:W-:Y:S11]  /*4e20*/  BSSY B0, `(.L_x_2305) ;  /* 0x0000039000007945 */ /* 0x000ff60003800000 */
[----:B------:R-:W-:-:S05]  /*4e30*/  @P0 BRA `(.L_x_2306) ;  /* 0x0000037000000947 */ /* 0x000fca0003800000 */
[----:B------:R-:W2:Y:S01]  /*4e40*/  LDS.128 R8, [R223+0xd080] ;  /* 0x00d08000df087984 */ /* 0x000ea20000000c00 */
[----:B------:R-:W-:Y:S02]  /*4e50*/  LEA R40, P0, R228, R65, 0x1 ;  /* 0x00000041e4287211 */ /* 0x000fe400078008ff */
[----:B------:R-:W-:Y:S02]  /*4e60*/  IADD3 R2, R142, 0x40, RZ ;  /* 0x000000408e027810 */ /* 0x000fe40007ffe0ff */
[----:B------:R-:W-:Y:S02]  /*4e70*/  LEA.HI.X R41, R228, R68, R250, 0x1, P0 ;  /* 0x00000044e4297211 */ /* 0x000fe400000f0cfa */
[----:B------:R-:W-:Y:S11]  /*4e80*/  ISETP.GE.AND P0, PT, R2, c[0x0][0x27c], PT ;  /* 0x00009f0002007a0c */ /* 0x000ff60003f06270 */
[----:B------:R-:W-:Y:S02]  /*4e90*/  @!UPT UIADD3 URZ, URZ, URZ, URZ ;  /* 0x0000003f3f3ff290 */ /* 0x000fe4000fffe03f */
[----:B------:R-:W-:Y:S01]  /*4ea0*/  @!P0 SHF.R.U64 R6, R14, 0x10, R15 ;  /* 0x000000100e068819 */ /* 0x000fe2000000120f */
[----:B------:R-:W-:Y:S01]  /*4eb0*/  @!P0 HADD2.F32 R2, -RZ, R27.H1_H1 ;  /* 0x3000001bff028230 */ /* 0x000fe20000004100 */
[----:B-1----:R-:W-:Y:S01]  /*4ec0*/  @!P0 SHF.R.U64 R17, R46, 0x10, R47 ;  /* 0x000000102e118819 */ /* 0x002fe2000000122f */
[----:B------:R-:W-:Y:S01]  /*4ed0*/  @!P0 HADD2.F32 R14, -RZ, R59.H0_H0 ;  /* 0x2000003bff0e8230 */ /* 0x000fe20000004100 */
[----:B------:R-:W-:Y:S01]  /*4ee0*/  @!P0 SHF.R.U32.HI R15, RZ, 0x10, R15 ;  /* 0x00000010ff0f8819 */ /* 0x000fe2000001160f */
[----:B------:R-:W-:Y:S01]  /*4ef0*/  @!P0 HADD2.F32 R6, -RZ, R6.H0_H0 ;  /* 0x20000006ff068230 */ /* 0x000fe20000004100 */
[----:B------:R-:W-:Y:S01]  /*4f00*/  @!P0 SHF.R.U32.HI R27, RZ, 0x10, R47 ;  /* 0x00000010ff1b8819 */ /* 0x000fe2000001162f */
[----:B------:R-:W-:Y:S02]  /*4f10*/  @!P0 HADD2.F32 R17, -RZ, R17.H0_H0 ;  /* 0x20000011ff118230 */ /* 0x000fe40000004100 */
[----:B------:R-:W-:Y:S02]  /*4f20*/  @!P0 HADD2.F32 R19, -RZ, R59.H1_H1 ;  /* 0x3000003bff138230 */ /* 0x000fe40000004100 */
[----:B------:R-:W-:Y:S02]  /*4f30*/  @!P0 HADD2.F32 R15, -RZ, R15.H0_H0 ;  /* 0x2000000fff0f8230 */ /* 0x000fe40000004100 */
[----:B------:R-:W-:Y:S01]  /*4f40*/  @!P0 HADD2.F32 R27, -RZ, R27.H0_H0 ;  /* 0x2000001bff1b8230 */ /* 0x000fe20000004100 */
[----:B--2---:R-:W-:Y:S02]  /*4f50*/  @!P0 MOV R3, R8 ;  /* 0x0000000800038202 */ /* 0x004fe40000000f00 */
[----:B------:R-:W-:Y:S03]  /*4f60*/  @!P0 MOV R5, R9 ;  /* 0x0000000900058202 */ /* 0x000fe60000000f00 */
[--C-:B------:R-:W-:Y:S02]  /*4f70*/  @!P0 HADD2.F32 R13, -RZ, R3.reuse.H1_H1 ;  /* 0x30000003ff0d8230 */ /* 0x100fe40000004100 */
[----:B------:R-:W-:Y:S02]  /*4f80*/  @!P0 HADD2.F32 R3, -RZ, R3.H0_H0 ;  /* 0x20000003ff038230 */ /* 0x000fe40000004100 */
[--C-:B------:R-:W-:Y:S01]  /*4f90*/  @!P0 HADD2.F32 R16, -RZ, R5.reuse.H1_H1 ;  /* 0x30000005ff108230 */ /* 0x100fe20000004100 */
[-C--:B------:R-:W-:Y:S01]  /*4fa0*/  @!P0 FMUL.FTZ R18, R13, R2.reuse ;  /* 0x000000020d128220 */ /* 0x080fe20000410000 */
        /* <DEDUP_REMOVED lines=17> */
[-C--:B------:R-:W-:Y:S01]  /*50c0*/  @!P0 FMUL.FTZ R6, R18, R5.reuse ;  /* 0x0000000512068220 */ /* 0x080fe20000410000 */
[----:B------:R-:W-:Y:S01]  /*50d0*/  @!P0 F2FP.PACK_AB R3, R3, R42 ;  /* 0x0000002a0303823e */ /* 0x000fe200000000ff */
[----:B------:R-:W-:Y:S02]  /*50e0*/  @!P0 FMUL.FTZ R5, R14, R5 ;  /* 0x000000050e058220 */ /* 0x000fe40000410000 */
[----:B------:R-:W-:Y:S02]  /*50f0*/  @!P0 FMUL.FTZ R38, R26, R15 ;  /* 0x0000000f1a268220 */ /* 0x000fe40000410000 */
[----:B------:R-:W-:Y:S02]  /*5100*/  @!P0 FFMA.FTZ R14, R14, R19, -R6 ;  /* 0x000000130e0e8223 */ /* 0x000fe40000010806 */
[C---:B------:R-:W-:Y:S02]  /*5110*/  @!P0 FMUL.FTZ R6, R13.reuse, R15 ;  /* 0x0000000f0d068220 */ /* 0x040fe40000410000 */
        /* <DEDUP_REMOVED lines=9> */
.L_x_2306:
[----:B------:R-:W-:Y:S05]  /*51b0*/  BSYNC B0 ;  /* 0x0000000000007941 */ /* 0x000fea0003800000 */
.L_x_2305:
[----:B------:R-:W-:Y:S11]  /*51c0*/  ISETP.GE.AND P0, PT, R229, c[0x0][0x1d4], PT ;  /* 0x00007500e5007a0c */ /* 0x000ff60003f06270 */
[----:B------:R-:W-:Y:S02]  /*51d0*/  @!UPT UIADD3 URZ, URZ, URZ, URZ ;  /* 0x0000003f3f3ff290 */ /* 0x000fe4000fffe03f */
[----:B------:R-:W-:-:S05]  /*51e0*/  @P0 BRA `(.L_x_2300) ;  /* 0x0000037000000947 */ /* 0x000fca0003800000 */
[----:B-1----:R-:W1:Y:S01]  /*51f0*/  LDS.128 R8, [R223+0xe880] ;  /* 0x00e88000df087984 */ /* 0x002e620000000c00 */
[C---:B------:R-:W-:Y:S02]  /*5200*/  LEA R26, P0, R229.reuse, R65, 0x1 ;  /* 0x00000041e51a7211 */ /* 0x040fe400078008ff */
[----:B------:R-:W-:Y:S02]  /*5210*/  IADD3 R2, R142, 0x60, RZ ;  /* 0x000000608e027810 */ /* 0x000fe40007ffe0ff */
[----:B------:R-:W-:Y:S02]  /*5220*/  LEA.HI.X R27, R229, R68, R249, 0x1, P0 ;  /* 0x00000044e51b7211 */ /* 0x000fe400000f0cf9 */
[----:B------:R-:W-:Y:S11]  /*5230*/  ISETP.GE.AND P0, PT, R2, c[0x0][0x27c], PT ;  /* 0x00009f0002007a0c */ /* 0x000ff60003f06270 */
[----:B------:R-:W-:Y:S02]  /*5240*/  @!UPT UIADD3 URZ, URZ, URZ, URZ ;  /* 0x0000003f3f3ff290 */ /* 0x000fe4000fffe03f */
        /* <DEDUP_REMOVED lines=30> */
[----:B------:R-:W-:Y:S01]  /*5430*/  @!P0 HADD2.F32 R5, -RZ, R33.H1_H1 ;  /* 0x30000021ff058230 */ /* 0x000fe20000004100 */
        /* <DEDUP_REMOVED lines=18> */
.L_x_2300:
[----:B-123--:R-:W-:Y:S05]  /*5560*/  BSYNC B1 ;  /* 0x0000000000017941 */ /* 0x00efea0003800000 */
.L_x_2299:
[----:B------:R1:W2:Y:S04]  /*5570*/  SHFL.IDX PT, R38, R81, 0x1, 0x181f ;  /* 0x00381f0051267f89 */ /* 0x0002a800000e0000 */
[----:B------:R1:W3:Y:S01]  /*5580*/  SHFL.IDX PT, R32, R82, 0x1, 0x181f ;  /* 0x00381f0052207f89 */ /* 0x0002e200000e0000 */
[----:B------:R-:W-:-:S05]  /*5590*/  @P5 BRA `(.L_x_2307) ;  /* 0x00003a3000005947 */ /* 0x000fca0003800000 */
[----:B------:R-:W-:Y:S01]  /*55a0*/  ISETP.GE.AND P0, PT, R140, c[0x0][0x1d4], PT ;  /* 0x000075008c007a0c */ /* 0x000fe20003f06270 */
[----:B------:R-:W-:Y:S01]  /*55b0*/  @!UPT UIADD3 URZ, URZ, URZ, URZ ;  /* 0x0000003f3f3ff290 */ /* 0x000fe2000fffe03f */
[----:B------:R-:W-:Y:S11]  /*55c0*/  BSSY B0, `(.L_x_2308) ;  /* 0x0000038000007945 */ /* 0x000ff60003800000 */
[----:B------:R-:W-:-:S05]  /*55d0*/  @P0 BRA `(.L_x_2309) ;  /* 0x0000036000000947 */ /* 0x000fca0003800000 */
[C---:B---3--:R-:W-:Y:S01]  /*55e0*/  LEA R26, P0, R140.reuse, R32, 0x1 ;  /* 0x000000208c1a7211 */ /* 0x048fe200078008ff */
[----:B------:R-:W3:Y:S03]  /*55f0*/  LDS.128 R8, [R223+0xb080] ;  /* 0x00b08000df087984 */ /* 0x000ee60000000c00 */
[----:B--2---:R-:W-:Y:S02]  /*5600*/  LEA.HI.X R27, R140, R38, R141, 0x1, P0 ;  /* 0x000000268c1b7211 */ /* 0x004fe400000f0c8d */
        /* <DEDUP_REMOVED lines=13> */
[----:B---3--:R-:W-:Y:S02]  /*56e0*/  @!P0 MOV R3, R8 ;  /* 0x0000000800038202 */ /* 0x008fe40000000f00 */
        /* <DEDUP_REMOVED lines=16> */
[----:B------:R-:W-:Y:S01]  /*57f0*/  @!P0 F2FP.PACK_AB R2, R2, R33 ;  /* 0x000000210202823e */ /* 0x000fe200000000ff */
[----:B------:R-:W-:Y:S02]  /*5800*/  @!P0 HADD2.F32 R5, -RZ, R34.H0_H0 ;  /* 0x20000022ff058230 */ /* 0x000fe40000004100 */
[----:B------:R-:W-:Y:S01]  /*5810*/  @!P0 HADD2.F32 R14, -RZ, R13.H0_H0 ;  /* 0x2000000dff0e8230 */ /* 0x000fe20000004100 */
[----:B------:R-:W-:Y:S01]  /*5820*/  @!P0 F2FP.PACK_AB R3, R3, R23 ;  /* 0x000000170303823e */ /* 0x000fe200000000ff */
[--C-:B------:R-:W-:Y:S01]  /*5830*/  @!P0 HADD2.F32 R20, -RZ, R6.reuse.H1_H1 ;  /* 0x30000006ff148230 */ /* 0x100fe20000004100 */
[----:B------:R-:W-:Y:S01]  /*5840*/  @!P0 MOV R8, R2 ;  /* 0x0000000200088202 */ /* 0x000fe20000000f00 */
[----:B------:R-:W-:Y:S01]  /*5850*/  @!P0 HADD2.F32 R13, -RZ, R6.H0_H0 ;  /* 0x20000006ff0d8230 */ /* 0x000fe20000004100 */
[----:B------:R-:W-:Y:S01]  /*5860*/  @!P0 FMUL.FTZ R6, R18, R5 ;  /* 0x0000000512068220 */ /* 0x000fe20000410000 */
[----:B------:R-:W-:Y:S01]  /*5870*/  @!P0 MOV R9, R3 ;  /* 0x0000000300098202 */ /* 0x000fe20000000f00 */
[----:B------:R-:W-:Y:S02]  /*5880*/  @!P0 FMUL.FTZ R5, R14, R5 ;  /* 0x000000050e058220 */ /* 0x000fe40000410000 */
[----:B------:R-:W-:Y:S02]  /*5890*/  @!P0 FMUL.FTZ R22, R20, R15 ;  /* 0x0000000f14168220 */ /* 0x000fe40000410000 */
[----:B------:R-:W-:Y:S02]  /*58a0*/  @!P0 FFMA.FTZ R14, R14, R19, -R6 ;  /* 0x000000130e0e8223 */ /* 0x000fe40000010806 */
[C---:B------:R-:W-:Y:S02]  /*58b0*/  @!P0 FMUL.FTZ R6, R13.reuse, R15 ;  /* 0x0000000f0d068220 */ /* 0x040fe40000410000 */
[----:B------:R-:W-:Y:S02]  /*58c0*/  @!P0 FFMA.FTZ R5, R18, R19, R5 ;  /* 0x0000001312058223 */ /* 0x000fe40000010005 */
[-C--:B------:R-:W-:Y:S02]  /*58d0*/  @!P0 FFMA.FTZ R22, R13, R21.reuse, -R22 ;  /* 0x000000150d168223 */ /* 0x080fe40000010816 */
[----:B------:R-:W-:Y:S01]  /*58e0*/  @!P0 FFMA.FTZ R6, R20, R21, R6 ;  /* 0x0000001514068223 */ /* 0x000fe20000010006 */
[----:B------:R-:W-:Y:S04]  /*58f0*/  @!P0 F2FP.PACK_AB R5, R5, R14 ;  /* 0x0000000e0505823e */ /* 0x000fe800000000ff */
[----:B------:R-:W-:Y:S02]  /*5900*/  @!P0 F2FP.PACK_AB R6, R6, R22 ;  /* 0x000000160606823e */ /* 0x000fe400000000ff */
[----:B------:R-:W-:Y:S02]  /*5910*/  @!P0 MOV R10, R5 ;  /* 0x00000005000a8202 */ /* 0x000fe40000000f00 */
[----:B------:R-:W-:Y:S05]  /*5920*/  @!P0 MOV R11, R6 ;  /* 0x00000006000b8202 */ /* 0x000fea0000000f00 */
[----:B------:R2:W-:Y:S02]  /*5930*/  ST.E.128 [R26.64], R8 ;  /* 0x000000081a007985 */ /* 0x0005e4000c101d0a */
.L_x_2309:
[----:B------:R-:W-:Y:S05]  /*5940*/  BSYNC B0 ;  /* 0x0000000000007941 */ /* 0x000fea0003800000 */
.L_x_2308:
[----:B------:R-:W-:Y:S01]  /*5950*/  ISETP.GE.AND P0, PT, R144, c[0x0][0x1d4], PT ;  /* 0x0000750090007a0c */ /* 0x000fe20003f06270 */
[----:B------:R-:W-:Y:S01]  /*5960*/  @!UPT UIADD3 URZ, URZ, URZ, URZ ;  /* 0x0000003f3f3ff290 */ /* 0x000fe2000fffe03f */
[----:B------:R-:W-:Y:S11]  /*5970*/  BSSY B0, `(.L_x_2310) ;  /* 0x0000039000007945 */ /* 0x000ff60003800000 */
[----:B------:R-:W-:-:S05]  /*5980*/  @P0 BRA `(.L_x_2311) ;  /* 0x0000037000000947 */ /* 0x000fca0003800000 */
[----:B--2---:R-:W2:Y:S01]  /*5990*/  LDS.128 R8, [R223+0xc880] ;  /* 0x00c88000df087984 */ /* 0x004ea20000000c00 */
[----:B---3--:R-:W-:Y:S02]  /*59a0*/  LEA R22, P0, R238, R32, 0x1 ;  /* 0x00000020ee167211 */ /* 0x008fe400078008ff */
        /* <DEDUP_REMOVED lines=53> */
.L_x_2311:
[----:B------:R-:W-:Y:S05]  /*5d00*/  BSYNC B0 ;  /* 0x0000000000007941 */ /* 0x000fea0003800000 */
.L_x_2310:
        /* <DEDUP_REMOVED lines=59> */
.L_x_2313:
[----:B------:R-:W-:Y:S05]  /*60c0*/  BSYNC B0 ;  /* 0x0000000000007941 */ /* 0x000fea0003800000 */
.L_x_2312:
[----:B------:R-:W-:Y:S11]  /*60d0*/  ISETP.GE.AND P0, PT, R229, c[0x0][0x1d4], PT ;  /* 0x00007500e5007a0c */ /* 0x000ff60003f06270 */
[----:B------:R-:W-:Y:S02]  /*60e0*/  @!UPT UIADD3 URZ, URZ, URZ, URZ ;  /* 0x0000003f3f3ff290 */ /* 0x000fe4000fffe03f */
[----:B------:R-:W-:-:S05]  /*60f0*/  @P0 BRA `(.L_x_2307) ;  /* 0x00002ed000000947 */ /* 0x000fca0003800000 */
[----:B--2---:R-:W2:Y:S01]  /*6100*/  LDS.128 R8, [R223+0xf880] ;  /* 0x00f88000df087984 */ /* 0x004ea20000000c00 */
[C---:B---3--:R-:W-:Y:S02]  /*6110*/  LEA R24, P0, R229.reuse, R32, 0x1 ;  /* 0x00000020e5187211 */ /* 0x048fe400078008ff */
        /* <DEDUP_REMOVED lines=52> */
[----:B------:R2:W-:Y:S01]  /*6460*/  ST.E.128 [R24.64], R8 ;  /* 0x0000000818007985 */ /* 0x0005e2000c101d0a */
[----:B------:R-:W-:-:S05]  /*6470*/  BRA `(.L_x_2307) ;  /* 0x00002b5000007947 */ /* 0x000fca0003800000 */
.L_x_2294:
        /* <DEDUP_REMOVED lines=36> */
.L_x_2315:
[----:B------:R-:W-:Y:S05]  /*66c0*/  BSYNC B0 ;  /* 0x0000000000007941 */ /* 0x000fea0003800000 */
.L_x_2314:
        /* <DEDUP_REMOVED lines=64> */
.L_x_2317:
[----:B------:R-:W-:Y:S05]  /*6ad0*/  BSYNC B0 ;  /* 0x0000000000007941 */ /* 0x000fea0003800000 */
.L_x_2316:
[----:B------:R-:W-:Y:S01]  /*6ae0*/  IADD3 R74, -R75, c[0x0][0x1d4], RZ ;  /* 0x000075004b4a7a10 */ /* 0x000fe20007ffe1ff */
[----:B-----5:R-:W-:Y:S01]  /*6af0*/  IMAD.MOV.U32 R6, RZ, RZ, R66 ;  /* 0x000000ffff067224 */ /* 0x020fe200078e0042 */
[----:B------:R2:W3:Y:S01]  /*6b00*/  SHFL.IDX PT, R77, R81, RZ, 0x181f ;  /* 0x00181fff514d7589 */ /* 0x0004e200000e0000 */
[----:B------:R-:W-:Y:S01]  /*6b10*/  IMAD.MOV.U32 R5, RZ, RZ, R67 ;  /* 0x000000ffff057224 */ /* 0x000fe200078e0043 */
[----:B------:R-:W-:Y:S01]  /*6b20*/  BSSY B1, `(.L_x_2318) ;  /* 0x0000115000017945 */ /* 0x000fe20003800000 */
[----:B-1----:R-:W-:Y:S01]  /*6b30*/  IMAD.MOV.U32 R3, RZ, RZ, R64 ;  /* 0x000000ffff037224 */ /* 0x002fe200078e0040 */
[----:B------:R-:W-:Y:S01]  /*6b40*/  PRMT R71, R6, 0x7610, R71 ;  /* 0x0000761006477816 */ /* 0x000fe20000000047 */
[----:B------:R-:W-:Y:S02]  /*6b50*/  IMAD.MOV.U32 R2, RZ, RZ, R65 ;  /* 0x000000ffff027224 */ /* 0x000fe400078e0041 */
[----:B------:R-:W-:Y:S01]  /*6b60*/  IMAD.MOV.U32 R6, RZ, RZ, R62 ;  /* 0x000000ffff067224 */ /* 0x000fe200078e003e */
[----:B------:R-:W-:Y:S01]  /*6b70*/  PRMT R70, R3, 0x5410, R5 ;  /* 0x0000541003467816 */ /* 0x000fe20000000005 */
[----:B------:R2:W1:Y:S01]  /*6b80*/  SHFL.IDX PT, R76, R82, RZ, 0x181f ;  /* 0x00181fff524c7589 */ /* 0x00046200000e0000 */
        /* <DEDUP_REMOVED lines=23> */
[C---:B------:R-:W-:Y:S01]  /*6d00*/  IMAD.SHL.U32 R151, R145.reuse, 0x40, RZ ;  /* 0x0000004091977824 */ /* 0x040fe200078e00ff */
[----:B------:R-:W-:Y:S01]  /*6d10*/  BSSY B0, `(.L_x_2320) ;  /* 0x000007c000007945 */ /* 0x000fe20003800000 */
[----:B------:R-:W-:Y:S03]  /*6d20*/  IMAD.SHL.U32 R152, R145, 0x40, RZ ;  /* 0x0000004091987824 */ /* 0x000fe600078e00ff */
[----:B------:R-:W-:Y:S02]  /*6d30*/  LOP3.LUT R151, R151, 0x1c0, RZ, 0xc0, !PT ;  /* 0x000001c097977812 */ /* 0x000fe400078ec0ff */
[----:B------:R-:W-:Y:S02]  /*6d40*/  LOP3.LUT R152, R152, 0x1c0, RZ, 0xc0, !PT ;  /* 0x000001c098987812 */ /* 0x000fe400078ec0ff */
[----:B------:R-:W-:Y:S03]  /*6d50*/  SHF.R.U32.HI R151, RZ, 0x3, R151 ;  /* 0x00000003ff977819 */ /* 0x000fe60000011697 */
[----:B------:R-:W-:-:S05]  /*6d60*/  @P0 BRA `(.L_x_2321) ;  /* 0x0000076000000947 */ /* 0x000fca0003800000 */
[----:B------:R-:W-:Y:S01]  /*6d70*/  SEL R2, R75, R74, !P1 ;  /* 0x0000004a4b027207 */ /* 0x000fe20004800000 */
[----:B------:R-:W1:Y:S01]  /*6d80*/  LDS.128 R20, [R124+0xa080] ;  /* 0x00a080007c147984 */ /* 0x000e620000000c00 */
[----:B------:R-:W-:Y:S02]  /*6d90*/  ISETP.GE.AND P0, PT, R140, c[0x0][0x27c], PT ;  /* 0x00009f008c007a0c */ /* 0x000fe40003f06270 */
[----:B------:R-:W-:Y:S04]  /*6da0*/  SHF.R.S32.HI R3, RZ, 0x1f, R2 ;  /* 0x0000001fff037819 */ /* 0x000fe80000011402 */
[----:B------:R-:W-:Y:S04]  /*6db0*/  LEA.HI R2, R3, R2, RZ, 0x4 ;  /* 0x0000000203027211 */ /* 0x000fe800078f20ff */
[----:B------:R-:W-:Y:S03]  /*6dc0*/  LEA.HI.SX32 R2, R2, R73, 0x1c ;  /* 0x0000004902027211 */ /* 0x000fe600078fe2ff */
[--C-:B------:R-:W-:Y:S01]  /*6dd0*/  @!P0 SHF.R.U32.HI R43, RZ, 0x10, R45.reuse ;  /* 0x00000010ff2b8819 */ /* 0x100fe2000001162d */
[----:B------:R-:W-:Y:S01]  /*6de0*/  @!P0 HADD2.F32 R40, -RZ, R40.H0_H0 ;  /* 0x20000028ff288230 */ /* 0x000fe20000004100 */
[----:B------:R-:W-:Y:S01]  /*6df0*/  SHF.R.S32.HI R3, RZ, 0x1f, R2 ;  /* 0x0000001fff037819 */ /* 0x000fe20000011402 */
[----:B------:R-:W-:Y:S01]  /*6e00*/  @!P0 HADD2.F32 R41, -RZ, R41.H0_H0 ;  /* 0x20000029ff298230 */ /* 0x000fe20000004100 */
[----:B------:R-:W-:Y:S01]  /*6e10*/  SHF.L.U32 R78, R2, 0x3, RZ ;  /* 0x00000003024e7819 */ /* 0x000fe200000006ff */
[----:B------:R-:W-:Y:S01]  /*6e20*/  @!P0 HADD2.F32 R43, -RZ, R43.H0_H0 ;  /* 0x2000002bff2b8230 */ /* 0x000fe20000004100 */
[----:B------:R-:W-:Y:S02]  /*6e30*/  LEA.HI R3, R3, R2, RZ, 0x3 ;  /* 0x0000000203037211 */ /* 0x000fe400078f18ff */
[----:B------:R-:W-:Y:S02]  /*6e40*/  @!P0 SHF.R.U64 R44, R44, 0x10, R45 ;  /* 0x000000102c2c8819 */ /* 0x000fe4000000122d */
[----:B------:R-:W-:Y:S02]  /*6e50*/  SHF.R.S32.HI R2, RZ, 0x3, R3 ;  /* 0x00000003ff027819 */ /* 0x000fe40000011403 */
[----:B------:R-:W-:Y:S02]  /*6e60*/  LOP3.LUT R3, R152, 0x38, R78, 0xf8, !PT ;  /* 0x0000003898037812 */ /* 0x000fe400078ef84e */
[----:B------:R-:W-:Y:S01]  /*6e70*/  @!P0 SHF.R.U64 R8, R8, 0x10, R9 ;  /* 0x0000001008088819 */ /* 0x000fe20000001209 */
[----:B------:R-:W-:Y:S01]  /*6e80*/  IMAD R2, R2, 0xc00, R7 ;  /* 0x00000c0002027824 */ /* 0x000fe200078e0207 */
[----:B------:R-:W-:Y:S02]  /*6e90*/  LOP3.LUT R3, R3, R151, RZ, 0x3c, !PT ;  /* 0x0000009703037212 */ /* 0x000fe400078e3cff */
[----:B------:R-:W-:Y:S01]  /*6ea0*/  @!P0 SHF.R.U64 R46, R46, 0x10, R47 ;  /* 0x000000102e2e8819 */ /* 0x000fe2000000122f */
[----:B------:R-:W-:Y:S02]  /*6eb0*/  @!P0 HADD2.F32 R8, -RZ, R8.H0_H0 ;  /* 0x20000008ff088230 */ /* 0x000fe40000004100 */
        /* <DEDUP_REMOVED lines=8> */
[CC--:B-1----:R-:W-:Y:S02]  /*6f40*/  @!P0 FMUL.FTZ R2, R5.reuse, R3.reuse ;  /* 0x0000000305028220 */ /* 0x0c2fe40000410000 */
        /* <DEDUP_REMOVED lines=12> */
[----:B------:R-:W-:Y:S04]  /*7010*/  @!P0 FMUL.FTZ R45, R40, R3 ;  /* 0x00000003282d8220 */ /* 0x000fe80000410000 */
[C---:B------:R-:W-:Y:S02]  /*7020*/  @!P0 FFMA.FTZ R79, R5.reuse, R41, -R45 ;  /* 0x00000029054f8223 */ /* 0x040fe4000001082d */
[----:B------:R-:W-:Y:S01]  /*7030*/  @!P0 FMUL.FTZ R5, R5, R3 ;  /* 0x0000000305058220 */ /* 0x000fe20000410000 */
[----:B------:R-:W-:Y:S01]  /*7040*/  @!P0 HADD2.F32 R3, -RZ, R6.H1_H1 ;  /* 0x30000006ff038230 */ /* 0x000fe20000004100 */
[----:B------:R-:W-:Y:S04]  /*7050*/  @!P0 FMUL.FTZ R6, R42, R9 ;  /* 0x000000092a068220 */ /* 0x000fe80000410000 */
[C---:B------:R-:W-:Y:S02]  /*7060*/  @!P0 FFMA.FTZ R45, R3.reuse, R43, -R6 ;  /* 0x0000002b032d8223 */ /* 0x040fe40000010806 */
[----:B------:R-:W-:Y:S01]  /*7070*/  @!P0 FMUL.FTZ R6, R3, R9 ;  /* 0x0000000903068220 */ /* 0x000fe20000410000 */
[----:B------:R-:W-:Y:S02]  /*7080*/  @!P0 HADD2.F32 R9, -RZ, R44.H0_H0 ;  /* 0x2000002cff098230 */ /* 0x000fe40000004100 */
[----:B------:R-:W-:Y:S01]  /*7090*/  @!P0 HADD2.F32 R3, -RZ, R13.H1_H1 ;  /* 0x3000000dff038230 */ /* 0x000fe20000004100 */
[----:B------:R-:W-:Y:S01]  /*70a0*/  @!P0 FMUL.FTZ R13, R14, R8 ;  /* 0x000000080e0d8220 */ /* 0x000fe20000410000 */
[----:B------:R-:W-:Y:S01]  /*70b0*/  @!P0 F2FP.PACK_AB R56, R45, R79 ;  /* 0x0000004f2d38823e */ /* 0x000fe200000000ff */
[----:B------:R-:W-:Y:S02]  /*70c0*/  @!P0 IMAD.MOV.U32 R45, RZ, RZ, R54 ;  /* 0x000000ffff2d8224 */ /* 0x000fe400078e0036 */
[CC--:B------:R-:W-:Y:S01]  /*70d0*/  @!P0 FFMA.FTZ R13, R3.reuse, R9.reuse, -R13 ;  /* 0x00000009030d8223 */ /* 0x0c0fe2000001080d */
[----:B------:R-:W-:Y:S01]  /*70e0*/  @!P0 MOV R21, R56 ;  /* 0x0000003800158202 */ /* 0x000fe20000000f00 */
        /* <DEDUP_REMOVED lines=11> */
[----:B------:R-:W-:Y:S01]  /*71a0*/  @!P0 HADD2.F32 R41, -RZ, R38.H1_H1 ;  /* 0x30000026ff298230 */ /* 0x000fe20000004100 */
[----:B------:R-:W-:Y:S01]  /*71b0*/  @!P0 MOV R43, R55 ;  /* 0x00000037002b8202 */ /* 0x000fe20000000f00 */
[----:B------:R-:W-:Y:S01]  /*71c0*/  @!P0 HADD2.F32 R9, -RZ, R13.H0_H0 ;  /* 0x2000000dff098230 */ /* 0x000fe20000004100 */
[-C--:B------:R-:W-:Y:S01]  /*71d0*/  @!P0 FMUL.FTZ R42, R40, R8.reuse ;  /* 0x00000008282a8220 */ /* 0x080fe20000410000 */
[----:B------:R-:W-:Y:S01]  /*71e0*/  @!P0 SHF.R.U32.HI R14, RZ, 0x10, R11 ;  /* 0x00000010ff0e8819 */ /* 0x000fe2000001160b */
[----:B------:R-:W-:Y:S01]  /*71f0*/  @!P0 HADD2.F32 R15, -RZ, R15.H0_H0 ;  /* 0x2000000fff0f8230 */ /* 0x000fe20000004100 */
[----:B------:R-:W-:Y:S01]  /*7200*/  @!P0 MOV R11, R23 ;  /* 0x00000017000b8202 */ /* 0x000fe20000000f00 */
[C---:B------:R-:W-:Y:S01]  /*7210*/  @!P0 FMUL.FTZ R8, R9.reuse, R8 ;  /* 0x0000000809088220 */ /* 0x040fe20000410000 */
[----:B------:R-:W-:Y:S01]  /*7220*/  @!P0 F2FP.PACK_AB R5, R6, R5 ;  /* 0x000000050605823e */ /* 0x000fe200000000ff */
[-C--:B------:R-:W-:Y:S01]  /*7230*/  @!P0 FFMA.FTZ R79, R9, R41.reuse, -R42 ;  /* 0x00000029094f8223 */ /* 0x080fe2000001082a */
[----:B------:R-:W-:Y:S01]  /*7240*/  @!P0 HADD2.F32 R42, -RZ, R57.H0_H0 ;  /* 0x20000039ff2a8230 */ /* 0x000fe20000004100 */
[----:B------:R-:W-:Y:S01]  /*7250*/  @!P0 FFMA.FTZ R8, R40, R41, R8 ;  /* 0x0000002928088223 */ /* 0x000fe20000010008 */
[----:B------:R-:W-:Y:S01]  /*7260*/  @!P0 HADD2.F32 R41, -RZ, R43.H0_H0 ;  /* 0x2000002bff298230 */ /* 0x000fe20000004100 */
[----:B------:R-:W-:Y:S01]  /*7270*/  @!P0 IMAD.MOV.U32 R53, RZ, RZ, R5 ;  /* 0x000000ffff358224 */ /* 0x000fe200078e0005 */
[----:B------:R-:W-:Y:S01]  /*7280*/  @!P0 SHF.R.U32.HI R40, RZ, 0x10, R47 ;  /* 0x00000010ff288819 */ /* 0x000fe2000001162f */
[----:B------:R-:W-:Y:S01]  /*7290*/  @!P0 HADD2.F32 R9, -RZ, R11.H0_H0 ;  /* 0x2000000bff098230 */ /* 0x000fe20000004100 */
[----:B------:R-:W-:Y:S01]  /*72a0*/  @!P0 F2FP.PACK_AB R2, R3, R2 ;  /* 0x000000020302823e */ /* 0x000fe200000000ff */
[-C--:B------:R-:W-:Y:S01]  /*72b0*/  @!P0 FMUL.FTZ R44, R41, R10.reuse ;  /* 0x0000000a292c8220 */ /* 0x080fe20000410000 */
[----:B------:R-:W-:Y:S02]  /*72c0*/  @!P0 HADD2.F32 R14, -RZ, R14.H0_H0 ;  /* 0x2000000eff0e8230 */ /* 0x000fe40000004100 */
[C---:B------:R-:W-:Y:S01]  /*72d0*/  @!P0 FMUL.FTZ R10, R9.reuse, R10 ;  /* 0x0000000a090a8220 */ /* 0x040fe20000410000 */
[----:B------:R-:W-:Y:S01]  /*72e0*/  @!P0 HADD2.F32 R43, -RZ, R43.H1_H1 ;  /* 0x3000002bff2b8230 */ /* 0x000fe20000004100 */
[----:B------:R-:W-:Y:S01]  /*72f0*/  @!P0 FFMA.FTZ R47, R9, R42, -R44 ;  /* 0x0000002a092f8223 */ /* 0x000fe2000001082c */
[----:B------:R-:W-:Y:S01]  /*7300*/  @!P0 HADD2.F32 R44, -RZ, R40.H0_H0 ;  /* 0x20000028ff2c8230 */ /* 0x000fe20000004100 */
[----:B------:R-:W-:Y:S01]  /*7310*/  @!P0 MOV R52, R2 ;  /* 0x0000000200348202 */ /* 0x000fe20000000f00 */
[----:B------:R-:W-:Y:S01]  /*7320*/  @!P0 HADD2.F32 R11, -RZ, R11.H1_H1 ;  /* 0x3000000bff0b8230 */ /* 0x000fe20000004100 */
[----:B------:R-:W-:Y:S01]  /*7330*/  @!P0 FMUL.FTZ R9, R43, R14 ;  /* 0x0000000e2b098220 */ /* 0x000fe20000410000 */
[----:B------:R-:W-:Y:S03]  /*7340*/  @!P0 HADD2.F32 R40, -RZ, R45.H1_H1 ;  /* 0x3000002dff288230 */ /* 0x000fe60000004100 */
[C---:B------:R-:W-:Y:S01]  /*7350*/  @!P0 FFMA.FTZ R45, R11.reuse, R44, -R9 ;  /* 0x0000002c0b2d8223 */ /* 0x040fe20000010809 */
[----:B------:R-:W-:Y:S01]  /*7360*/  @!P0 HADD2.F32 R9, -RZ, R13.H1_H1 ;  /* 0x3000000dff098230 */ /* 0x000fe20000004100 */
[----:B------:R-:W-:Y:S01]  /*7370*/  @!P0 FMUL.FTZ R11, R11, R14 ;  /* 0x0000000e0b0b8220 */ /* 0x000fe20000410000 */
[----:B------:R-:W-:Y:S01]  /*7380*/  @!P0 HADD2.F32 R14, -RZ, R46.H0_H0 ;  /* 0x2000002eff0e8230 */ /* 0x000fe20000004100 */
[CC--:B------:R-:W-:Y:S04]  /*7390*/  @!P0 FMUL.FTZ R13, R40.reuse, R15.reuse ;  /* 0x0000000f280d8220 */ /* 0x0c0fe80000410000 */
[CC--:B------:R-:W-:Y:S02]  /*73a0*/  @!P0 FFMA.FTZ R13, R9.reuse, R14.reuse, -R13 ;  /* 0x0000000e090d8223 */ /* 0x0c0fe4000001080d */
[----:B------:R-:W-:Y:S01]  /*73b0*/  @!P0 FMUL.FTZ R9, R9, R15 ;  /* 0x0000000f09098220 */ /* 0x000fe20000410000 */
[----:B------:R-:W-:Y:S02]  /*73c0*/  @!P0 F2FP.PACK_AB R15, R45, R47 ;  /* 0x0000002f2d0f823e */ /* 0x000fe400000000ff */
[----:B------:R-:W-:Y:S01]  /*73d0*/  @!P0 F2FP.PACK_AB R13, R13, R79 ;  /* 0x0000004f0d0d823e */ /* 0x000fe200000000ff */
[----:B------:R-:W-:Y:S01]  /*73e0*/  @!P0 FFMA.FTZ R9, R40, R14, R9 ;  /* 0x0000000e28098223 */ /* 0x000fe20000010009 */
[----:B------:R-:W-:Y:S01]  /*73f0*/  @!P0 MOV R23, R15 ;  /* 0x0000000f00178202 */ /* 0x000fe20000000f00 */
[----:B------:R-:W-:Y:S02]  /*7400*/  @!P0 FFMA.FTZ R10, R41, R42, R10 ;  /* 0x0000002a290a8223 */ /* 0x000fe4000001000a */
[----:B------:R-:W-:Y:S01]  /*7410*/  @!P0 FFMA.FTZ R11, R43, R44, R11 ;  /* 0x0000002c2b0b8223 */ /* 0x000fe2000001000b */
[----:B------:R-:W-:Y:S01]  /*7420*/  @!P0 F2FP.PACK_AB R8, R9, R8 ;  /* 0x000000080908823e */ /* 0x000fe200000000ff */
[----:B------:R-:W-:Y:S03]  /*7430*/  @!P0 IMAD.MOV.U32 R22, RZ, RZ, R13 ;  /* 0x000000ffff168224 */ /* 0x000fe600078e000d */
        /* <DEDUP_REMOVED lines=9> */
.L_x_2321:
[----:B------:R-:W-:Y:S05]  /*74d0*/  BSYNC B0 ;  /* 0x0000000000007941 */ /* 0x000fea0003800000 */
.L_x_2320:
[----:B------:R-:W-:Y:S11]  /*74e0*/  ISETP.GE.AND P0, PT, R144, c[0x0][0x1d4], PT ;  /* 0x0000750090007a0c */ /* 0x000ff60003f06270 */
[----:B------:R-:W-:Y:S02]  /*74f0*/  @!UPT UIADD3 URZ, URZ, URZ, URZ ;  /* 0x0000003f3f3ff290 */ /* 0x000fe4000fffe03f */
[----:B------:R-:W-:-:S05]  /*7500*/  @P0 BRA `(.L_x_2319) ;  /* 0x0000076000000947 */ /* 0x000fca0003800000 */
[----:B-1----:R-:W-:Y:S01]  /*7510*/  SEL R2, R75, R74, !P2 ;  /* 0x0000004a4b027207 */ /* 0x002fe20005000000 */
[----:B------:R-:W1:Y:S01]  /*7520*/  LDS.128 R20, [R123+0xa080] ;  /* 0x00a080007b147984 */ /* 0x000e620000000c00 */
[----:B------:R-:W-:Y:S02]  /*7530*/  ISETP.GE.AND P0, PT, R144, c[0x0][0x27c], PT ;  /* 0x00009f0090007a0c */ /* 0x000fe40003f06270 */
[----:B------:R-:W-:Y:S04]  /*7540*/  SHF.R.S32.HI R3, RZ, 0x1f, R2 ;  /* 0x0000001fff037819 */ /* 0x000fe80000011402 */
[----:B------:R-:W-:Y:S04]  /*7550*/  LEA.HI R2, R3, R2, RZ, 0x4 ;  /* 0x0000000203027211 */ /* 0x000fe800078f20ff */
[----:B------:R-:W-:Y:S03]  /*7560*/  LEA.HI.SX32 R2, R2, R72, 0x1c ;  /* 0x0000004802027211 */ /* 0x000fe600078fe2ff */
[----:B------:R-:W-:Y:S01]  /*7570*/  @!P0 SHF.R.U64 R5, R16, 0x10, R17 ;  /* 0x0000001010058819 */ /* 0x000fe20000001211 */
[----:B------:R-:W-:Y:S01]  /*7580*/  @!P0 HADD2.F32 R11, -RZ, R57.H1_H1 ;  /* 0x30000039ff0b8230 */ /* 0x000fe20000004100 */
[----:B------:R-:W-:Y:S01]  /*7590*/  SHF.R.S32.HI R3, RZ, 0x1f, R2 ;  /* 0x0000001fff037819 */ /* 0x000fe20000011402 */
[----:B------:R-:W-:Y:S01]  /*75a0*/  @!P0 HADD2.F32 R40, -RZ, R59.H0_H0 ;  /* 0x2000003bff288230 */ /* 0x000fe20000004100 */
[----:B------:R-:W-:Y:S01]  /*75b0*/  SHF.L.U32 R52, R2, 0x3, RZ ;  /* 0x0000000302347819 */ /* 0x000fe200000006ff */
[----:B------:R-:W-:Y:S01]  /*75c0*/  @!P0 HADD2.F32 R8, -RZ, R5.H0_H0 ;  /* 0x20000005ff088230 */ /* 0x000fe20000004100 */
[----:B------:R-:W-:Y:S02]  /*75d0*/  LEA.HI R3, R3, R2, RZ, 0x3 ;  /* 0x0000000203037211 */ /* 0x000fe400078f18ff */
[----:B------:R-:W-:Y:S02]  /*75e0*/  @!P0 SHF.R.U64 R14, R48, 0x10, R49 ;  /* 0x00000010300e8819 */ /* 0x000fe40000001231 */
[----:B------:R-:W-:Y:S02]  /*75f0*/  SHF.R.S32.HI R2, RZ, 0x3, R3 ;  /* 0x00000003ff027819 */ /* 0x000fe40000011403 */
[----:B------:R-:W-:Y:S01]  /*7600*/  LOP3.LUT R3, R152, 0x38, R52, 0xf8, !PT ;  /* 0x0000003898037812 */ /* 0x000fe200078ef834 */
[----:B------:R-:W-:Y:S01]  /*7610*/  @!P0 HADD2.F32 R14, -RZ, R14.H0_H0 ;  /* 0x2000000eff0e8230 */ /* 0x000fe20000004100 */
[----:B------:R-:W-:Y:S01]  /*7620*/  @!P0 SHF.R.U32.HI R10, RZ, 0x10, R17 ;  /* 0x00000010ff0a8819 */ /* 0x000fe20000011611 */
[----:B------:R-:W-:Y:S01]  /*7630*/  IMAD R2, R2, 0xc00, R7 ;  /* 0x00000c0002027824 */ /* 0x000fe200078e0207 */
[----:B------:R-:W-:Y:S02]  /*7640*/  LOP3.LUT R3, R3, R151, RZ, 0x3c, !PT ;  /* 0x0000009703037212 */ /* 0x000fe400078e3cff */
[--C-:B------:R-:W-:Y:S01]  /*7650*/  @!P0 SHF.R.U32.HI R15, RZ, 0x10, R19.reuse ;  /* 0x00000010ff0f8819 */ /* 0x100fe20000011613 */
[----:B------:R-:W-:Y:S01]  /*7660*/  @!P0 HADD2.F32 R10, -RZ, R10.H0_H0 ;  /* 0x2000000aff0a8230 */ /* 0x000fe20000004100 */
[----:B------:R-:W-:Y:S01]  /*7670*/  @!P0 SHF.R.U64 R18, R18, 0x10, R19 ;  /* 0x0000001012128819 */ /* 0x000fe20000001213 */
[----:B------:R-:W-:Y:S01]  /*7680*/  IMAD.IADD R2, R2, 0x1, R3 ;  /* 0x0000000102027824 */ /* 0x000fe200078e0203 */
[----:B------:R-:W-:Y:S01]  /*7690*/  @!P0 HADD2.F32 R3, -RZ, R32.H1_H1 ;  /* 0x30000020ff038230 */ /* 0x000fe20000004100 */
[----:B------:R-:W-:Y:S01]  /*76a0*/  @!P0 SHF.R.U32.HI R17, RZ, 0x10, R49 ;  /* 0x00000010ff118819 */ /* 0x000fe20000011631 */
[----:B------:R-:W-:Y:S01]  /*76b0*/  @!P0 HADD2.F32 R32, -RZ, R58.H1_H1 ;  /* 0x3000003aff208230 */ /* 0x000fe20000004100 */
[--C-:B------:R-:W-:Y:S02]  /*76c0*/  @!P0 SHF.R.U32.HI R42, RZ, 0x10, R51.reuse ;  /* 0x00000010ff2a8819 */ /* 0x100fe40000011633 */
[----:B------:R-:W-:Y:S01]  /*76d0*/  SHF.L.U32 R2, R2, 0x1, RZ ;  /* 0x0000000102027819 */ /* 0x000fe200000006ff */
[----:B------:R-:W-:Y:S01]  /*76e0*/  @!P0 HADD2.F32 R17, -RZ, R17.H0_H0 ;  /* 0x20000011ff118230 */ /* 0x000fe20000004100 */
[----:B------:R-:W-:Y:S01]  /*76f0*/  @!P0 SHF.R.U64 R50, R50, 0x10, R51 ;  /* 0x0000001032328819 */ /* 0x000fe20000001233 */
[----:B------:R-:W-:Y:S02]  /*7700*/  @!P0 HADD2.F32 R42, -RZ, R42.H0_H0 ;  /* 0x2000002aff2a8230 */ /* 0x000fe40000004100 */
[----:B------:R1:W2:Y:S02]  /*7710*/  LDS.128 R44, [R2+0xa080] ;  /* 0x00a08000022c7984 */ /* 0x0002a40000000c00 */
[----:B-1----:R-:W-:Y:S05]  /*7720*/  @!P0 IMAD.MOV.U32 R2, RZ, RZ, R20 ;  /* 0x000000ffff028224 */ /* 0x002fea00078e0014 */
[--C-:B------:R-:W-:Y:S02]  /*7730*/  @!P0 HADD2.F32 R6, -RZ, R2.reuse.H0_H0 ;  /* 0x20000002ff068230 */ /* 0x100fe40000004100 */
[----:B------:R-:W-:Y:S03]  /*7740*/  @!P0 HADD2.F32 R5, -RZ, R2.H1_H1 ;  /* 0x30000002ff058230 */ /* 0x000fe60000004100 */
[C---:B------:R-:W-:Y:S02]  /*7750*/  @!P0 FMUL.FTZ R2, R6.reuse, R3 ;  /* 0x0000000306028220 */ /* 0x040fe40000410000 */
[----:B--2---:R-:W-:Y:S01]  /*7760*/  @!P0 IMAD.MOV.U32 R43, RZ, RZ, R46 ;  /* 0x000000ffff2b8224 */ /* 0x004fe200078e002e */
[----:B------:R-:W-:Y:S02]  /*7770*/  @!P0 MOV R13, R44 ;  /* 0x0000002c000d8202 */ /* 0x000fe40000000f00 */
[----:B------:R-:W-:Y:S03]  /*7780*/  @!P0 MOV R41, R47 ;  /* 0x0000002f00298202 */ /* 0x000fe60000000f00 */
[--C-:B------:R-:W-:Y:S02]  /*7790*/  @!P0 HADD2.F32 R9, -RZ, R13.reuse.H0_H0 ;  /* 0x2000000dff098230 */ /* 0x100fe40000004100 */
[----:B------:R-:W-:Y:S03]  /*77a0*/  @!P0 HADD2.F32 R13, -RZ, R13.H1_H1 ;  /* 0x3000000dff0d8230 */ /* 0x000fe60000004100 */
[----:B------:R-:W-:Y:S02]  /*77b0*/  @!P0 FMUL.FTZ R19, R9, R3 ;  /* 0x0000000309138220 */ /* 0x000fe40000410000 */
[-C--:B------:R-:W-:Y:S02]  /*77c0*/  @!P0 FMUL.FTZ R16, R13, R8.reuse ;  /* 0x000000080d108220 */ /* 0x080fe40000410000 */
[C---:B------:R-:W-:Y:S02]  /*77d0*/  @!P0 FMUL.FTZ R3, R5.reuse, R8 ;  /* 0x0000000805038220 */ /* 0x040fe40000410000 */
[----:B------:R-:W-:Y:S02]  /*77e0*/  @!P0 IMAD.MOV.U32 R8, RZ, RZ, R45 ;  /* 0x000000ffff088224 */ /* 0x000fe400078e002d */
[----:B------:R-:W-:Y:S01]  /*77f0*/  @!P0 FFMA.FTZ R57, R6, R11, -R19 ;  /* 0x0000000b06398223 */ /* 0x000fe20000010813 */
[----:B------:R-:W-:Y:S01]  /*7800*/  @!P0 MOV R6, R21 ;  /* 0x0000001500068202 */ /* 0x000fe20000000f00 */
[-C--:B------:R-:W-:Y:S01]  /*7810*/  @!P0 FFMA.FTZ R56, R5, R14.reuse, -R16 ;  /* 0x0000000e05388223 */ /* 0x080fe20000010810 */
[--C-:B------:R-:W-:Y:S01]  /*7820*/  @!P0 HADD2.F32 R16, -RZ, R8.reuse.H1_H1 ;  /* 0x30000008ff108230 */ /* 0x100fe20000004100 */
[----:B------:R-:W-:Y:S01]  /*7830*/  @!P0 FFMA.FTZ R2, R9, R11, R2 ;  /* 0x0000000b09028223 */ /* 0x000fe20000010002 */
[----:B------:R-:W-:Y:S01]  /*7840*/  @!P0 HADD2.F32 R5, -RZ, R33.H0_H0 ;  /* 0x20000021ff058230 */ /* 0x000fe20000004100 */
[----:B------:R-:W-:Y:S01]  /*7850*/  @!P0 FFMA.FTZ R3, R13, R14, R3 ;  /* 0x0000000e0d038223 */ /* 0x000fe20000010003 */
[----:B------:R-:W-:Y:S01]  /*7860*/  @!P0 HADD2.F32 R11, -RZ, R8.H0_H0 ;  /* 0x20000008ff0b8230 */ /* 0x000fe20000004100 */
[----:B------:R-:W-:Y:S01]  /*7870*/  @!P0 FMUL.FTZ R14, R16, R10 ;  /* 0x0000000a100e8220 */ /* 0x000fe20000410000 */
[----:B------:R-:W-:Y:S02]  /*7880*/  @!P0 HADD2.F32 R8, -RZ, R6.H1_H1 ;  /* 0x30000006ff088230 */ /* 0x000fe40000004100 */
[----:B------:R-:W-:Y:S01]  /*7890*/  @!P0 HADD2.F32 R13, -RZ, R58.H0_H0 ;  /* 0x2000003aff0d8230 */ /* 0x000fe20000004100 */
[----:B------:R-:W-:Y:S01]  /*78a0*/  @!P0 F2FP.PACK_AB R2, R3, R2 ;  /* 0x000000020302823e */ /* 0x000fe200000000ff */
[----:B------:R-:W-:Y:S01]  /*78b0*/  @!P0 HADD2.F32 R9, -RZ, R6.H0_H0 ;  /* 0x20000006ff098230 */ /* 0x000fe20000004100 */
[----:B------:R-:W-:Y:S01]  /*78c0*/  @!P0 FMUL.FTZ R6, R11, R5 ;  /* 0x000000050b068220 */ /* 0x000fe20000410000 */
[----:B------:R-:W-:Y:S01]  /*78d0*/  @!P0 HADD2.F32 R19, -RZ, R43.H0_H0 ;  /* 0x2000002bff138230 */ /* 0x000fe20000004100 */
[C---:B------:R-:W-:Y:S01]  /*78e0*/  @!P0 FFMA.FTZ R54, R8.reuse, R17, -R14 ;  /* 0x0000001108368223 */ /* 0x040fe2000001080e */
[----:B------:R-:W-:Y:S01]  /*78f0*/  @!P0 MOV R14, R22 ;  /* 0x00000016000e8202 */ /* 0x000fe20000000f00 */
[C---:B------:R-:W-:Y:S01]  /*7900*/  @!P0 FMUL.FTZ R5, R9.reuse, R5 ;  /* 0x0000000509058220 */ /* 0x040fe20000410000 */
[----:B------:R-:W-:Y:S01]  /*7910*/  @!P0 MOV R44, R2 ;  /* 0x00000002002c8202 */ /* 0x000fe20000000f00 */
[-C--:B------:R-:W-:Y:S02]  /*7920*/  @!P0 FFMA.FTZ R55, R9, R13.reuse, -R6 ;  /* 0x0000000d09378223 */ /* 0x080fe40000010806 */
[----:B------:R-:W-:Y:S01]  /*7930*/  @!P0 FMUL.FTZ R6, R8, R10 ;  /* 0x0000000a08068220 */ /* 0x000fe20000410000 */
[----:B------:R-:W-:Y:S01]  /*7940*/  @!P0 HADD2.F32 R8, -RZ, R33.H1_H1 ;  /* 0x30000021ff088230 */ /* 0x000fe20000004100 */
[----:B------:R-:W-:Y:S01]  /*7950*/  @!P0 FFMA.FTZ R5, R11, R13, R5 ;  /* 0x0000000d0b058223 */ /* 0x000fe20000010005 */
[----:B------:R-:W-:Y:S01]  /*7960*/  @!P0 HADD2.F32 R9, -RZ, R14.H0_H0 ;  /* 0x2000000eff098230 */ /* 0x000fe20000004100 */
[----:B------:R-:W-:Y:S01]  /*7970*/  @!P0 IMAD.MOV.U32 R13, RZ, RZ, R23 ;  /* 0x000000ffff0d8224 */ /* 0x000fe200078e0017 */
[----:B------:R-:W-:Y:S01]  /*7980*/  @!P0 HADD2.F32 R11, -RZ, R34.H0_H0 ;  /* 0x20000022ff0b8230 */ /* 0x000fe20000004100 */
[-C--:B------:R-:W-:Y:S01]  /*7990*/  @!P0 FMUL.FTZ R10, R19, R8.reuse ;  /* 0x00000008130a8220 */ /* 0x080fe20000410000 */
[--C-:B------:R-:W-:Y:S01]  /*79a0*/  @!P0 HADD2.F32 R33, -RZ, R41.reuse.H0_H0 ;  /* 0x20000029ff218230 */ /* 0x100fe20000004100 */
[C---:B------:R-:W-:Y:S01]  /*79b0*/  @!P0 FMUL.FTZ R8, R9.reuse, R8 ;  /* 0x0000000809088220 */ /* 0x040fe20000410000 */
[----:B------:R-:W-:Y:S01]  /*79c0*/  @!P0 HADD2.F32 R41, -RZ, R41.H1_H1 ;  /* 0x30000029ff298230 */ /* 0x000fe20000004100 */
[----:B------:R-:W-:Y:S01]  /*79d0*/  @!P0 FFMA.FTZ R53, R9, R32, -R10 ;  /* 0x0000002009358223 */ /* 0x000fe2000001080a */
[----:B------:R-:W-:Y:S01]  /*79e0*/  @!P0 HADD2.F32 R10, -RZ, R13.H0_H0 ;  /* 0x2000000dff0a8230 */ /* 0x000fe20000004100 */
[----:B------:R-:W-:Y:S01]  /*79f0*/  @!P0 FMUL.FTZ R48, R33, R11 ;  /* 0x0000000b21308220 */ /* 0x000fe20000410000 */
[----:B------:R-:W-:Y:S01]  /*7a00*/  @!P0 HADD2.F32 R9, -RZ, R15.H0_H0 ;  /* 0x2000000fff098230 */ /* 0x000fe20000004100 */
[----:B------:R-:W-:Y:S01]  /*7a10*/  @!P0 FFMA.FTZ R6, R16, R17, R6 ;  /* 0x0000001110068223 */ /* 0x000fe20000010006 */
[----:B------:R-:W-:Y:S01]  /*7a20*/  @!P0 HADD2.F32 R15, -RZ, R43.H1_H1 ;  /* 0x3000002bff0f8230 */ /* 0x000fe20000004100 */
[----:B------:R-:W-:Y:S01]  /*7a30*/  @!P0 FFMA.FTZ R51, R10, R40, -R48 ;  /* 0x000000280a338223 */ /* 0x000fe20000010830 */
[----:B------:R-:W-:Y:S01]  /*7a40*/  @!P0 F2FP.PACK_AB R43, R56, R57 ;  /* 0x00000039382b823e */ /* 0x000fe200000000ff */
[----:B------:R-:W-:Y:S01]  /*7a50*/  @!P0 FMUL.FTZ R10, R10, R11 ;  /* 0x0000000b0a0a8220 */ /* 0x000fe20000410000 */
[----:B------:R-:W-:Y:S01]  /*7a60*/  @!P0 F2FP.PACK_AB R5, R6, R5 ;  /* 0x000000050605823e */ /* 0x000fe200000000ff */
[----:B------:R-:W-:Y:S01]  /*7a70*/  @!P0 FMUL.FTZ R48, R41, R9 ;  /* 0x0000000929308220 */ /* 0x000fe20000410000 */
[----:B------:R-:W-:Y:S01]  /*7a80*/  @!P0 MOV R20, R43 ;  /* 0x0000002b00148202 */ /* 0x000fe20000000f00 */
[----:B------:R-:W-:Y:S01]  /*7a90*/  @!P0 FFMA.FTZ R8, R19, R32, R8 ;  /* 0x0000002013088223 */ /* 0x000fe20000010008 */
[----:B------:R-:W-:Y:S01]  /*7aa0*/  @!P0 HADD2.F32 R11, -RZ, R13.H1_H1 ;  /* 0x3000000dff0b8230 */ /* 0x000fe20000004100 */
[----:B------:R-:W-:Y:S01]  /*7ab0*/  @!P0 IMAD.MOV.U32 R45, RZ, RZ, R5 ;  /* 0x000000ffff2d8224 */ /* 0x000fe200078e0005 */
[----:B------:R-:W-:Y:S02]  /*7ac0*/  @!P0 HADD2.F32 R13, -RZ, R18.H0_H0 ;  /* 0x20000012ff0d8230 */ /* 0x000fe40000004100 */
[----:B------:R-:W-:Y:S01]  /*7ad0*/  @!P0 HADD2.F32 R18, -RZ, R50.H0_H0 ;  /* 0x20000032ff128230 */ /* 0x000fe20000004100 */
[C---:B------:R-:W-:Y:S01]  /*7ae0*/  @!P0 FFMA.FTZ R49, R11.reuse, R42, -R48 ;  /* 0x0000002a0b318223 */ /* 0x040fe20000010830 */
[----:B------:R-:W-:Y:S01]  /*7af0*/  @!P0 F2FP.PACK_AB R48, R54, R55 ;  /* 0x000000373630823e */ /* 0x000fe200000000ff */
[----:B------:R-:W-:Y:S01]  /*7b00*/  @!P0 FMUL.FTZ R11, R11, R9 ;  /* 0x000000090b0b8220 */ /* 0x000fe20000410000 */
[----:B------:R-:W-:Y:S01]  /*7b10*/  @!P0 HADD2.F32 R9, -RZ, R14.H1_H1 ;  /* 0x3000000eff098230 */ /* 0x000fe20000004100 */
[----:B------:R-:W-:Y:S01]  /*7b20*/  @!P0 FMUL.FTZ R14, R15, R13 ;  /* 0x0000000d0f0e8220 */ /* 0x000fe20000410000 */
[----:B------:R-:W-:Y:S03]  /*7b30*/  @!P0 MOV R21, R48 ;  /* 0x0000003000158202 */ /* 0x000fe60000000f00 */
[-C--:B------:R-:W-:Y:S01]  /*7b40*/  @!P0 FFMA.FTZ R50, R9, R18.reuse, -R14 ;  /* 0x0000001209328223 */ /* 0x080fe2000001080e */
[----:B------:R-:W-:Y:S01]  /*7b50*/  @!P0 F2FP.PACK_AB R14, R49, R51 ;  /* 0x00000033310e823e */ /* 0x000fe200000000ff */
[----:B------:R-:W-:Y:S03]  /*7b60*/  @!P0 FMUL.FTZ R9, R9, R13 ;  /* 0x0000000d09098220 */ /* 0x000fe60000410000 */
        /* <DEDUP_REMOVED lines=16> */
.L_x_2319:
[----:B-123--:R-:W-:Y:S05]  /*7c70*/  BSYNC B1 ;  /* 0x0000000000017941 */ /* 0x00efea0003800000 */
.L_x_2318:
[----:B------:R1:W2:Y:S04]  /*7c80*/  SHFL.IDX PT, R45, R81, 0x1, 0x181f ;  /* 0x00381f00512d7f89 */ /* 0x0002a800000e0000 */
[----:B------:R1:W3:Y:S01]  /*7c90*/  SHFL.IDX PT, R44, R82, 0x1, 0x181f ;  /* 0x00381f00522c7f89 */ /* 0x0002e200000e0000 */
[----:B------:R-:W-:-:S05]  /*7ca0*/  @P5 BRA `(.L_x_2307) ;  /* 0x0000132000005947 */ /* 0x000fca0003800000 */
[----:B------:R-:W-:Y:S01]  /*7cb0*/  ISETP.GE.AND P0, PT, R140, c[0x0][0x1d4], PT ;  /* 0x000075008c007a0c */ /* 0x000fe20003f06270 */
[----:B------:R-:W-:Y:S01]  /*7cc0*/  BSSY B0, `(.L_x_2322) ;  /* 0x000007b000007945 */ /* 0x000fe20003800000 */
[----:B------:R-:W-:Y:S05]  /*7cd0*/  IADD3 R55, R145, 0x20, RZ ;  /* 0x0000002091377810 */ /* 0x000fea0007ffe0ff */
[----:B------:R-:W-:Y:S05]  /*7ce0*/  IMAD.SHL.U32 R55, R55, 0x40, RZ ;  /* 0x0000004037377824 */ /* 0x000fea00078e00ff */
[----:B------:R-:W-:Y:S01]  /*7cf0*/  LOP3.LUT R55, R55, 0x1c0, RZ, 0xc0, !PT ;  /* 0x000001c037377812 */ /* 0x000fe200078ec0ff */
[----:B------:R-:W-:-:S05]  /*7d00*/  @P0 BRA `(.L_x_2323) ;  /* 0x0000076000000947 */ /* 0x000fca0003800000 */
[----:B------:R-:W-:Y:S01]  /*7d10*/  SEL R2, R75, R74, !P1 ;  /* 0x0000004a4b027207 */ /* 0x000fe20004800000 */
[----:B------:R-:W4:Y:S01]  /*7d20*/  LDS.128 R16, [R122+0xa080] ;  /* 0x00a080007a107984 */ /* 0x000f220000000c00 */
[----:B------:R-:W-:Y:S02]  /*7d30*/  ISETP.GE.AND P0, PT, R140, c[0x0][0x27c], PT ;  /* 0x00009f008c007a0c */ /* 0x000fe40003f06270 */
[----:B------:R-:W-:Y:S04]  /*7d40*/  SHF.R.S32.HI R3, RZ, 0x1f, R2 ;  /* 0x0000001fff037819 */ /* 0x000fe80000011402 */
[----:B------:R-:W-:Y:S04]  /*7d50*/  LEA.HI R2, R3, R2, RZ, 0x4 ;  /* 0x0000000203027211 */ /* 0x000fe800078f20ff */
[----:B------:R-:W-:Y:S03]  /*7d60*/  LEA.HI.SX32 R2, R2, R73, 0x1c ;  /* 0x0000004902027211 */ /* 0x000fe600078fe2ff */
[----:B------:R-:W-:Y:S01]  /*7d70*/  @!P0 SHF.R.U64 R5, R24, 0x10, R25 ;  /* 0x0000001018058819 */ /* 0x000fe20000001219 */
        /* <DEDUP_REMOVED lines=12> */
[----:B------:R-:W-:Y:S01]  /*7e40*/  LOP3.LUT R3, R3, R149, RZ, 0x3c, !PT ;  /* 0x0000009503037212 */ /* 0x000fe200078e3cff */
[----:B------:R-:W-:Y:S01]  /*7e50*/  @!P0 HADD2.F32 R25, -RZ, R69.H0_H0 ;  /* 0x20000045ff198230 */ /* 0x000fe20000004100 */
[----:B------:R-:W-:Y:S01]  /*7e60*/  @!P0 SHF.R.U32.HI R23, RZ, 0x10, R61 ;  /* 0x00000010ff178819 */ /* 0x000fe2000001163d */
[----:B------:R-:W-:Y:S01]  /*7e70*/  @!P0 HADD2.F32 R10, -RZ, R10.H0_H0 ;  /* 0x2000000aff0a8230 */ /* 0x000fe20000004100 */
[----:B------:R-:W-:Y:S01]  /*7e80*/  @!P0 SHF.R.U32.HI R11, RZ, 0x10, R27 ;  /* 0x00000010ff0b8819 */ /* 0x000fe2000001161b */
[----:B------:R-:W-:Y:S01]  /*7e90*/  IMAD.IADD R2, R2, 0x1, R3 ;  /* 0x0000000102027824 */ /* 0x000fe200078e0203 */
[----:B------:R-:W-:Y:S01]  /*7ea0*/  @!P0 HADD2.F32 R3, -RZ, R34.H1_H1 ;  /* 0x30000022ff038230 */ /* 0x000fe20000004100 */
[----:B------:R-:W-:Y:S01]  /*7eb0*/  @!P0 SHF.R.U32.HI R24, RZ, 0x10, R63 ;  /* 0x00000010ff188819 */ /* 0x000fe2000001163f */
[----:B------:R-:W-:Y:S01]  /*7ec0*/  @!P0 HADD2.F32 R23, -RZ, R23.H0_H0 ;  /* 0x20000017ff178230 */ /* 0x000fe20000004100 */
[----:B------:R-:W-:Y:S01]  /*7ed0*/  @!P0 SHF.R.U64 R15, R26, 0x10, R27 ;  /* 0x000000101a0f8819 */ /* 0x000fe2000000121b */
[----:B------:R-:W-:Y:S01]  /*7ee0*/  @!P0 HADD2.F32 R11, -RZ, R11.H0_H0 ;  /* 0x2000000bff0b8230 */ /* 0x000fe20000004100 */
[----:B------:R-:W-:Y:S02]  /*7ef0*/  SHF.L.U32 R2, R2, 0x1, RZ ;  /* 0x0000000102027819 */ /* 0x000fe400000006ff */
[----:B------:R-:W-:Y:S01]  /*7f00*/  @!P0 SHF.R.U64 R27, R62, 0x10, R63 ;  /* 0x000000103e1b8819 */ /* 0x000fe2000000123f */
[----:B------:R-:W-:Y:S02]  /*7f10*/  @!P0 HADD2.F32 R15, -RZ, R15.H0_H0 ;  /* 0x2000000fff0f8230 */ /* 0x000fe40000004100 */
[----:B------:R4:W5:Y:S02]  /*7f20*/  LDS.128 R40, [R2+0xa080] ;  /* 0x00a0800002287984 */ /* 0x0009640000000c00 */
[----:B------:R-:W-:Y:S01]  /*7f30*/  @!P0 HADD2.F32 R27, -RZ, R27.H0_H0 ;  /* 0x2000001bff1b8230 */ /* 0x000fe20000004100 */
[----:B----4-:R-:W-:Y:S05]  /*7f40*/  @!P0 IMAD.MOV.U32 R2, RZ, RZ, R16 ;  /* 0x000000ffff028224 */ /* 0x010fea00078e0010 */
[--C-:B------:R-:W-:Y:S02]  /*7f50*/  @!P0 HADD2.F32 R6, -RZ, R2.reuse.H0_H0 ;  /* 0x20000002ff068230 */ /* 0x100fe40000004100 */
[----:B------:R-:W-:Y:S03]  /*7f60*/  @!P0 HADD2.F32 R5, -RZ, R2.H1_H1 ;  /* 0x30000002ff058230 */ /* 0x000fe60000004100 */
[-C--:B------:R-:W-:Y:S01]  /*7f70*/  @!P0 FMUL.FTZ R2, R6, R3.reuse ;  /* 0x0000000306028220 */ /* 0x080fe20000410000 */
[----:B-----5:R-:W-:Y:S05]  /*7f80*/  @!P0 MOV R14, R40 ;  /* 0x00000028000e8202 */ /* 0x020fea0000000f00 */
[--C-:B------:R-:W-:Y:S02]  /*7f90*/  @!P0 HADD2.F32 R9, -RZ, R14.reuse.H0_H0 ;  /* 0x2000000eff098230 */ /* 0x100fe40000004100 */
[----:B------:R-:W-:Y:S03]  /*7fa0*/  @!P0 HADD2.F32 R14, -RZ, R14.H1_H1 ;  /* 0x3000000eff0e8230 */ /* 0x000fe60000004100 */
[----:B------:R-:W-:Y:S02]  /*7fb0*/  @!P0 FMUL.FTZ R22, R9, R3 ;  /* 0x0000000309168220 */ /* 0x000fe40000410000 */
[-C--:B------:R-:W-:Y:S02]  /*7fc0*/  @!P0 FMUL.FTZ R21, R14, R8.reuse ;  /* 0x000000080e158220 */ /* 0x080fe40000410000 */
[----:B------:R-:W-:Y:S02]  /*7fd0*/  @!P0 FMUL.FTZ R3, R5, R8 ;  /* 0x0000000805038220 */ /* 0x000fe40000410000 */
[----:B------:R-:W-:Y:S02]  /*7fe0*/  @!P0 IMAD.MOV.U32 R8, RZ, RZ, R41 ;  /* 0x000000ffff088224 */ /* 0x000fe400078e0029 */
[-C--:B------:R-:W-:Y:S02]  /*7ff0*/  @!P0 FFMA.FTZ R2, R9, R13.reuse, R2 ;  /* 0x0000000d09028223 */ /* 0x080fe40000010002 */
[----:B------:R-:W-:Y:S01]  /*8000*/  @!P0 FFMA.FTZ R54, R6, R13, -R22 ;  /* 0x0000000d06368223 */ /* 0x000fe20000010816 */
[----:B------:R-:W-:Y:S01]  /*8010*/  @!P0 MOV R6, R17 ;  /* 0x0000001100068202 */ /* 0x000fe20000000f00 */
[-C--:B------:R-:W-:Y:S01]  /*8020*/  @!P0 FFMA.FTZ R53, R5, R20.reuse, -R21 ;  /* 0x0000001405358223 */ /* 0x080fe20000010815 */
[----:B------:R-:W-:Y:S01]  /*8030*/  @!P0 HADD2.F32 R5, -RZ, R35.H0_H0 ;  /* 0x20000023ff058230 */ /* 0x000fe20000004100 */
[----:B------:R-:W-:Y:S01]  /*8040*/  @!P0 FFMA.FTZ R3, R14, R20, R3 ;  /* 0x000000140e038223 */ /* 0x000fe20000010003 */
[--C-:B------:R-:W-:Y:S01]  /*8050*/  @!P0 HADD2.F32 R20, -RZ, R8.reuse.H0_H0 ;  /* 0x20000008ff148230 */ /* 0x100fe20000004100 */
[----:B------:R-:W-:Y:S01]  /*8060*/  @!P0 IMAD.MOV.U32 R13, RZ, RZ, R43 ;  /* 0x000000ffff0d8224 */ /* 0x000fe200078e002b */
[----:B------:R-:W-:Y:S02]  /*8070*/  @!P0 HADD2.F32 R22, -RZ, R8.H1_H1 ;  /* 0x30000008ff168230 */ /* 0x000fe40000004100 */
[----:B------:R-:W-:Y:S01]  /*8080*/  @!P0 HADD2.F32 R21, -RZ, R68.H0_H0 ;  /* 0x20000044ff158230 */ /* 0x000fe20000004100 */
[----:B------:R-:W-:Y:S01]  /*8090*/  @!P0 F2FP.PACK_AB R2, R3, R2 ;  /* 0x000000020302823e */ /* 0x000fe200000000ff */
[--C-:B------:R-:W-:Y:S01]  /*80a0*/  @!P0 HADD2.F32 R9, -RZ, R6.reuse.H0_H0 ;  /* 0x20000006ff098230 */ /* 0x100fe20000004100 */
[----:B------:R-:W-:Y:S01]  /*80b0*/  @!P0 FMUL.FTZ R14, R22, R10 ;  /* 0x0000000a160e8220 */ /* 0x000fe20000410000 */
[----:B------:R-:W-:Y:S01]  /*80c0*/  @!P0 HADD2.F32 R8, -RZ, R6.H1_H1 ;  /* 0x30000006ff088230 */ /* 0x000fe20000004100 */
[-C--:B------:R-:W-:Y:S01]  /*80d0*/  @!P0 FMUL.FTZ R6, R20, R5.reuse ;  /* 0x0000000514068220 */ /* 0x080fe20000410000 */
[----:B------:R-:W-:Y:S01]  /*80e0*/  @!P0 MOV R40, R2 ;  /* 0x0000000200288202 */ /* 0x000fe20000000f00 */
[C---:B------:R-:W-:Y:S01]  /*80f0*/  @!P0 FMUL.FTZ R5, R9.reuse, R5 ;  /* 0x0000000509058220 */ /* 0x040fe20000410000 */
[--C-:B------:R-:W-:Y:S01]  /*8100*/  @!P0 HADD2.F32 R32, -RZ, R13.reuse.H0_H0 ;  /* 0x2000000dff208230 */ /* 0x100fe20000004100 */
[----:B------:R-:W-:Y:S01]  /*8110*/  @!P0 FFMA.FTZ R52, R9, R21, -R6 ;  /* 0x0000001509348223 */ /* 0x000fe20000010806 */
[----:B------:R-:W-:Y:S01]  /*8120*/  @!P0 HADD2.F32 R34, -RZ, R13.H1_H1 ;  /* 0x3000000dff228230 */ /* 0x000fe20000004100 */
[C---:B------:R-:W-:Y:S01]  /*8130*/  @!P0 FMUL.FTZ R6, R8.reuse, R10 ;  /* 0x0000000a08068220 */ /* 0x040fe20000410000 */
[----:B------:R-:W-:Y:S01]  /*8140*/  @!P0 HADD2.F32 R10, -RZ, R35.H1_H1 ;  /* 0x30000023ff0a8230 */ /* 0x000fe20000004100 */
[----:B------:R-:W-:Y:S01]  /*8150*/  @!P0 FFMA.FTZ R51, R8, R23, -R14 ;  /* 0x0000001708338223 */ /* 0x000fe2000001080e */
[----:B------:R-:W-:Y:S01]  /*8160*/  @!P0 MOV R8, R19 ;  /* 0x0000001300088202 */ /* 0x000fe20000000f00 */
[----:B------:R-:W-:Y:S01]  /*8170*/  @!P0 FMUL.FTZ R14, R34, R11 ;  /* 0x0000000b220e8220 */ /* 0x000fe20000410000 */
[----:B------:R-:W-:Y:S01]  /*8180*/  @!P0 HADD2.F32 R35, -RZ, R24.H0_H0 ;  /* 0x20000018ff238230 */ /* 0x000fe20000004100 */
[----:B------:R-:W-:Y:S02]  /*8190*/  @!P0 FMUL.FTZ R13, R32, R10 ;  /* 0x0000000a200d8220 */ /* 0x000fe40000410000 */
[----:B------:R-:W-:Y:S01]  /*81a0*/  @!P0 FFMA.FTZ R5, R20, R21, R5 ;  /* 0x0000001514058223 */ /* 0x000fe20000010005 */
[--C-:B------:R-:W-:Y:S01]  /*81b0*/  @!P0 HADD2.F32 R9, -RZ, R8.reuse.H0_H0 ;  /* 0x20000008ff098230 */ /* 0x100fe20000004100 */
[----:B------:R-:W-:Y:S01]  /*81c0*/  @!P0 FFMA.FTZ R6, R22, R23, R6 ;  /* 0x0000001716068223 */ /* 0x000fe20000010006 */
[----:B------:R-:W-:Y:S01]  /*81d0*/  @!P0 HADD2.F32 R8, -RZ, R8.H1_H1 ;  /* 0x30000008ff088230 */ /* 0x000fe20000004100 */
[----:B------:R-:W-:Y:S02]  /*81e0*/  @!P0 F2FP.PACK_AB R20, R51, R52 ;  /* 0x000000343314823e */ /* 0x000fe400000000ff */
[C---:B------:R-:W-:Y:S01]  /*81f0*/  @!P0 FFMA.FTZ R50, R9.reuse, R33, -R13 ;  /* 0x0000002109328223 */ /* 0x040fe2000001080d */
[----:B------:R-:W-:Y:S01]  /*8200*/  @!P0 MOV R13, R42 ;  /* 0x0000002a000d8202 */ /* 0x000fe20000000f00 */
[----:B------:R-:W-:Y:S01]  /*8210*/  @!P0 FMUL.FTZ R10, R9, R10 ;  /* 0x0000000a090a8220 */ /* 0x000fe20000410000 */
[----:B------:R-:W-:Y:S01]  /*8220*/  @!P0 MOV R17, R20 ;  /* 0x0000001400118202 */ /* 0x000fe20000000f00 */
[----:B------:R-:W-:Y:S01]  /*8230*/  @!P0 IMAD.MOV.U32 R9, RZ, RZ, R18 ;  /* 0x000000ffff098224 */ /* 0x000fe200078e0012 */
[----:B------:R-:W-:Y:S01]  /*8240*/  @!P0 F2FP.PACK_AB R5, R6, R5 ;  /* 0x000000050605823e */ /* 0x000fe200000000ff */
[C---:B------:R-:W-:Y:S01]  /*8250*/  @!P0 FMUL.FTZ R11, R8.reuse, R11 ;  /* 0x0000000b080b8220 */ /* 0x040fe20000410000 */
[----:B------:R-:W-:Y:S01]  /*8260*/  @!P0 HADD2.F32 R24, -RZ, R13.H0_H0 ;  /* 0x2000000dff188230 */ /* 0x000fe20000004100 */
[----:B------:R-:W-:Y:S01]  /*8270*/  @!P0 FFMA.FTZ R49, R8, R35, -R14 ;  /* 0x0000002308318223 */ /* 0x000fe2000001080e */
[----:B------:R-:W-:Y:S01]  /*8280*/  @!P0 HADD2.F32 R8, -RZ, R36.H0_H0 ;  /* 0x20000024ff088230 */ /* 0x000fe20000004100 */
[----:B------:R-:W-:Y:S01]  /*8290*/  @!P0 IMAD.MOV.U32 R41, RZ, RZ, R5 ;  /* 0x000000ffff298224 */ /* 0x000fe200078e0005 */
[----:B------:R-:W-:Y:S02]  /*82a0*/  @!P0 HADD2.F32 R14, -RZ, R9.H0_H0 ;  /* 0x20000009ff0e8230 */ /* 0x000fe40000004100 */
[----:B------:R-:W-:Y:S02]  /*82b0*/  @!P0 HADD2.F32 R26, -RZ, R13.H1_H1 ;  /* 0x3000000dff1a8230 */ /* 0x000fe40000004100 */
[----:B------:R-:W-:Y:S01]  /*82c0*/  @!P0 HADD2.F32 R13, -RZ, R9.H1_H1 ;  /* 0x30000009ff0d8230 */ /* 0x000fe20000004100 */
[-C--:B------:R-:W-:Y:S02]  /*82d0*/  @!P0 FMUL.FTZ R9, R24, R8.reuse ;  /* 0x0000000818098220 */ /* 0x080fe40000410000 */
[C---:B------:R-:W-:Y:S02]  /*82e0*/  @!P0 FMUL.FTZ R8, R14.reuse, R8 ;  /* 0x000000080e088220 */ /* 0x040fe40000410000 */
[----:B------:R-:W-:Y:S01]  /*82f0*/  @!P0 FFMA.FTZ R48, R14, R25, -R9 ;  /* 0x000000190e308223 */ /* 0x000fe20000010809 */
[----:B------:R-:W-:Y:S01]  /*8300*/  @!P0 F2FP.PACK_AB R14, R49, R50 ;  /* 0x00000032310e823e */ /* 0x000fe200000000ff */
[----:B------:R-:W-:Y:S02]  /*8310*/  @!P0 FMUL.FTZ R9, R13, R15 ;  /* 0x0000000f0d098220 */ /* 0x000fe40000410000 */
[----:B------:R-:W-:Y:S01]  /*8320*/  @!P0 FFMA.FTZ R8, R24, R25, R8 ;  /* 0x0000001918088223 */ /* 0x000fe20000010008 */
[----:B------:R-:W-:Y:S01]  /*8330*/  @!P0 MOV R19, R14 ;  /* 0x0000000e00138202 */ /* 0x000fe20000000f00 */
[C---:B------:R-:W-:Y:S01]  /*8340*/  @!P0 FMUL.FTZ R46, R26.reuse, R15 ;  /* 0x0000000f1a2e8220 */ /* 0x040fe20000410000 */
[----:B------:R-:W-:Y:S01]  /*8350*/  @!P0 F2FP.PACK_AB R15, R53, R54 ;  /* 0x00000036350f823e */ /* 0x000fe200000000ff */
[----:B------:R-:W-:Y:S02]  /*8360*/  @!P0 FFMA.FTZ R9, R26, R27, R9 ;  /* 0x0000001b1a098223 */ /* 0x000fe40000010009 */
[----:B------:R-:W-:Y:S01]  /*8370*/  @!P0 FFMA.FTZ R10, R32, R33, R10 ;  /* 0x00000021200a8223 */ /* 0x000fe2000001000a */
[----:B------:R-:W-:Y:S01]  /*8380*/  @!P0 MOV R16, R15 ;  /* 0x0000000f00108202 */ /* 0x000fe20000000f00 */
[----:B------:R-:W-:Y:S01]  /*8390*/  @!P0 FFMA.FTZ R46, R13, R27, -R46 ;  /* 0x0000001b0d2e8223 */ /* 0x000fe2000001082e */
[----:B------:R-:W-:Y:S01]  /*83a0*/  @!P0 F2FP.PACK_AB R8, R9, R8 ;  /* 0x000000080908823e */ /* 0x000fe200000000ff */
[----:B------:R-:W-:Y:S03]  /*83b0*/  @!P0 FFMA.FTZ R11, R34, R35, R11 ;  /* 0x00000023220b8223 */ /* 0x000fe6000001000b */
[----:B------:R-:W-:Y:S02]  /*83c0*/  @!P0 F2FP.PACK_AB R13, R46, R48 ;  /* 0x000000302e0d823e */ /* 0x000fe400000000ff */
[----:B------:R-:W-:Y:S02]  /*83d0*/  @!P0 F2FP.PACK_AB R10, R11, R10 ;  /* 0x0000000a0b0a823e */ /* 0x000fe400000000ff */
[----:B------:R-:W-:Y:S01]  /*83e0*/  @!P0 MOV R42, R8 ;  /* 0x00000008002a8202 */ /* 0x000fe20000000f00 */
[----:B------:R-:W-:Y:S01]  /*83f0*/  @!P0 IMAD.MOV.U32 R18, RZ, RZ, R13 ;  /* 0x000000ffff128224 */ /* 0x000fe200078e000d */
[----:B------:R-:W-:Y:S02]  /*8400*/  @!P0 MOV R43, R10 ;  /* 0x0000000a002b8202 */ /* 0x000fe40000000f00 */
[C---:B---3--:R-:W-:Y:S04]  /*8410*/  LEA R2, P0, R87.reuse, R44, 0x1 ;  /* 0x0000002c57027211 */ /* 0x048fe800078008ff */
[----:B--2---:R-:W-:Y:S02]  /*8420*/  LEA.HI.X R3, R87, R45, R103, 0x1, P0 ;  /* 0x0000002d57037211 */ /* 0x004fe400000f0c67 */
[C---:B------:R-:W-:Y:S03]  /*8430*/  ISETP.GE.AND P0, PT, R47.reuse, c[0x0][0x1d4], PT ;  /* 0x000075002f007a0c */ /* 0x040fe60003f06270 */
[----:B------:R2:W-:Y:S10]  /*8440*/  ST.E.128 [R2.64], R16 ;  /* 0x0000001002007985 */ /* 0x0005f4000c101d0a */
[----:B------:R-:W-:Y:S05]  /*8450*/  @!P0 IMAD.WIDE R8, R47, 0x2, R44 ;  /* 0x000000022f088825 */ /* 0x000fea00078e022c */
[----:B------:R2:W-:Y:S02]  /*8460*/  @!P0 ST.E.128 [R8.64], R40 ;  /* 0x0000002808008985 */ /* 0x0005e4000c101d0a */
.L_x_2323:
[----:B------:R-:W-:Y:S05]  /*8470*/  BSYNC B0 ;  /* 0x0000000000007941 */ /* 0x000fea0003800000 */
.L_x_2322:
[----:B------:R-:W-:Y:S11]  /*8480*/  ISETP.GE.AND P0, PT, R144, c[0x0][0x1d4], PT ;  /* 0x0000750090007a0c */ /* 0x000ff60003f06270 */
[----:B------:R-:W-:Y:S02]  /*8490*/  @!UPT UIADD3 URZ, URZ, URZ, URZ ;  /* 0x0000003f3f3ff290 */ /* 0x000fe4000fffe03f */
[----:B------:R-:W-:-:S05]  /*84a0*/  @P0 BRA `(.L_x_2307) ;  /* 0x00000b2000000947 */ /* 0x000fca0003800000 */
[----:B--2---:R-:W-:Y:S01]  /*84b0*/  SEL R2, R75, R74, !P2 ;  /* 0x0000004a4b027207 */ /* 0x004fe20005000000 */
[----:B------:R-:W2:Y:S01]  /*84c0*/  LDS.128 R16, [R121+0xa080] ;  /* 0x00a0800079107984 */ /* 0x000ea20000000c00 */
[C---:B---3--:R-:W-:Y:S02]  /*84d0*/  LEA R48, P0, R86.reuse, R44, 0x1 ;  /* 0x0000002c56307211 */ /* 0x048fe400078008ff */
[----:B------:R-:W-:Y:S02]  /*84e0*/  SHF.R.S32.HI R3, RZ, 0x1f, R2 ;  /* 0x0000001fff037819 */ /* 0x000fe40000011402 */
[----:B------:R-:W-:Y:S02]  /*84f0*/  LEA.HI.X R49, R86, R45, R102, 0x1, P0 ;  /* 0x0000002d56317211 */ /* 0x000fe400000f0c66 */
[----:B------:R-:W-:Y:S02]  /*8500*/  LEA.HI R2, R3, R2, RZ, 0x4 ;  /* 0x0000000203027211 */ /* 0x000fe400078f20ff */
[----:B------:R-:W-:Y:S02]  /*8510*/  ISETP.GE.AND P0, PT, R144, c[0x0][0x27c], PT ;  /* 0x00009f0090007a0c */ /* 0x000fe40003f06270 */
[----:B------:R-:W-:Y:S04]  /*8520*/  LEA.HI.SX32 R2, R2, R72, 0x1c ;  /* 0x0000004802027211 */ /* 0x000fe800078fe2ff */
[----:B------:R-:W-:Y:S02]  /*8530*/  SHF.R.S32.HI R3, RZ, 0x1f, R2 ;  /* 0x0000001fff037819 */ /* 0x000fe40000011402 */
[----:B------:R-:W-:Y:S02]  /*8540*/  SHF.L.U32 R46, R2, 0x3, RZ ;  /* 0x00000003022e7819 */ /* 0x000fe400000006ff */
[----:B------:R-:W-:Y:S03]  /*8550*/  LEA.HI R3, R3, R2, RZ, 0x3 ;  /* 0x0000000203037211 */ /* 0x000fe600078f18ff */
[----:B------:R-:W-:Y:S01]  /*8560*/  @!P0 SHF.R.U32.HI R14, RZ, 0x10, R31 ;  /* 0x00000010ff0e8819 */ /* 0x000fe2000001161f */
[----:B------:R-:W-:Y:S01]  /*8570*/  @!P0 HADD2.F32 R26, -RZ, R69.H1_H1 ;  /* 0x30000045ff1a8230 */ /* 0x000fe20000004100 */
[----:B------:R-:W-:Y:S01]  /*8580*/  SHF.R.S32.HI R2, RZ, 0x3, R3 ;  /* 0x00000003ff027819 */ /* 0x000fe20000011403 */
[--C-:B------:R-:W-:Y:S01]  /*8590*/  @!P0 HADD2.F32 R22, -RZ, R70.reuse.H0_H0 ;  /* 0x20000046ff168230 */ /* 0x100fe20000004100 */
[----:B------:R-:W-:Y:S01]  /*85a0*/  LOP3.LUT R3, R55, 0x38, R46, 0xf8, !PT ;  /* 0x0000003837037812 */ /* 0x000fe200078ef82e */
[----:B------:R-:W-:Y:S01]  /*85b0*/  @!P0 HADD2.F32 R34, -RZ, R70.H1_H1 ;  /* 0x30000046ff228230 */ /* 0x000fe20000004100 */
[----:B------:R-:W-:Y:S01]  /*85c0*/  @!P0 SHF.R.U64 R15, R30, 0x10, R31 ;  /* 0x000000101e0f8819 */ /* 0x000fe2000000121f */
[----:B------:R-:W-:Y:S01]  /*85d0*/  IMAD R2, R2, 0xc00, R12 ;  /* 0x00000c0002027824 */ /* 0x000fe200078e020c */
[----:B------:R-:W-:Y:S01]  /*85e0*/  LOP3.LUT R3, R3, R149, RZ, 0x3c, !PT ;  /* 0x0000009503037212 */ /* 0x000fe200078e3cff */
[----:B------:R-:W-:Y:S01]  /*85f0*/  @!P0 HADD2.F32 R30, -RZ, R71.H0_H0 ;  /* 0x20000047ff1e8230 */ /* 0x000fe20000004100 */
[----:B------:R-:W-:Y:S01]  /*8600*/  @!P0 SHF.R.U32.HI R8, RZ, 0x10, R29 ;  /* 0x00000010ff088819 */ /* 0x000fe2000001161d */
[----:B------:R-:W-:Y:S01]  /*8610*/  @!P0 HADD2.F32 R15, -RZ, R15.H0_H0 ;  /* 0x2000000fff0f8230 */ /* 0x000fe20000004100 */
[----:B------:R-:W-:Y:S01]  /*8620*/  @!P0 SHF.R.U32.HI R21, RZ, 0x10, R65 ;  /* 0x00000010ff158819 */ /* 0x000fe20000011641 */
[----:B------:R-:W-:Y:S01]  /*8630*/  IMAD.IADD R2, R2, 0x1, R3 ;  /* 0x0000000102027824 */ /* 0x000fe200078e0203 */
[----:B------:R-:W-:Y:S01]  /*8640*/  @!P0 SHF.R.U64 R13, R28, 0x10, R29 ;  /* 0x000000101c0d8819 */ /* 0x000fe2000000121d */
[----:B------:R-:W-:Y:S01]  /*8650*/  @!P0 HADD2.F32 R10, -RZ, R8.H0_H0 ;  /* 0x20000008ff0a8230 */ /* 0x000fe20000004100 */
[----:B------:R-:W-:Y:S01]  /*8660*/  @!P0 SHF.R.U64 R24, R64, 0x10, R65 ;  /* 0x0000001040188819 */ /* 0x000fe20000001241 */
[----:B------:R-:W-:Y:S01]  /*8670*/  @!P0 HADD2.F32 R28, -RZ, R21.H0_H0 ;  /* 0x20000015ff1c8230 */ /* 0x000fe20000004100 */
[----:B------:R-:W-:Y:S01]  /*8680*/  SHF.L.U32 R40, R2, 0x1, RZ ;  /* 0x0000000102287819 */ /* 0x000fe200000006ff */
[----:B------:R-:W-:Y:S01]  /*8690*/  @!P0 HADD2.F32 R2, -RZ, R36.H1_H1 ;  /* 0x30000024ff028230 */ /* 0x000fe20000004100 */
[----:B--2---:R-:W-:Y:S01]  /*86a0*/  @!P0 MOV R6, R17 ;  /* 0x0000001100068202 */ /* 0x004fe20000000f00 */
[----:B------:R-:W-:Y:S01]  /*86b0*/  @!P0 HADD2.F32 R24, -RZ, R24.H0_H0 ;  /* 0x20000018ff188230 */ /* 0x000fe20000004100 */
[--C-:B------:R-:W-:Y:S02]  /*86c0*/  @!P0 SHF.R.U64 R32, R66, 0x10, R67.reuse ;  /* 0x0000001042208819 */ /* 0x100fe40000001243 */
[----:B------:R-:W2:Y:S01]  /*86d0*/  LDS.128 R40, [R40+0xa080] ;  /* 0x00a0800028287984 */ /* 0x000ea20000000c00 */
[----:B------:R-:W-:Y:S01]  /*86e0*/  @!P0 HADD2.F32 R3, -RZ, R6.H0_H0 ;  /* 0x20000006ff038230 */ /* 0x000fe20000004100 */
[----:B------:R-:W-:Y:S01]  /*86f0*/  @!P0 SHF.R.U32.HI R36, RZ, 0x10, R67 ;  /* 0x00000010ff248819 */ /* 0x000fe20000011643 */
[----:B------:R-:W-:Y:S03]  /*8700*/  @!P0 HADD2.F32 R32, -RZ, R32.H0_H0 ;  /* 0x20000020ff208230 */ /* 0x000fe60000004100 */
[-C--:B------:R-:W-:Y:S01]  /*8710*/  @!P0 FMUL.FTZ R5, R3, R2.reuse ;  /* 0x0000000203058220 */ /* 0x080fe20000410000 */
[----:B------:R-:W-:Y:S01]  /*8720*/  @!P0 HADD2.F32 R36, -RZ, R36.H0_H0 ;  /* 0x20000024ff248230 */ /* 0x000fe20000004100 */
[----:B--2---:R-:W-:Y:S02]  /*8730*/  @!P0 IMAD.MOV.U32 R11, RZ, RZ, R41 ;  /* 0x000000ffff0b8224 */ /* 0x004fe400078e0029 */
[----:B------:R-:W-:Y:S02]  /*8740*/  @!P0 IMAD.MOV.U32 R20, RZ, RZ, R40 ;  /* 0x000000ffff148224 */ /* 0x000fe400078e0028 */
[----:B------:R-:W-:Y:S01]  /*8750*/  @!P0 IMAD.MOV.U32 R35, RZ, RZ, R43 ;  /* 0x000000ffff238224 */ /* 0x000fe200078e002b */
[--C-:B------:R-:W-:Y:S01]  /*8760*/  @!P0 HADD2.F32 R25, -RZ, R11.reuse.H0_H0 ;  /* 0x2000000bff198230 */ /* 0x100fe20000004100 */
[----:B------:R-:W-:Y:S01]  /*8770*/  @!P0 IMAD.MOV.U32 R31, RZ, RZ, R42 ;  /* 0x000000ffff1f8224 */ /* 0x000fe200078e002a */
[----:B------:R-:W-:Y:S02]  /*8780*/  @!P0 HADD2.F32 R27, -RZ, R11.H1_H1 ;  /* 0x3000000bff1b8230 */ /* 0x000fe40000004100 */
[----:B------:R-:W-:Y:S01]  /*8790*/  @!P0 HADD2.F32 R21, -RZ, R20.H0_H0 ;  /* 0x20000014ff158230 */ /* 0x000fe20000004100 */
[----:B------:R-:W-:Y:S01]  /*87a0*/  @!P0 FMUL.FTZ R9, R25, R2 ;  /* 0x0000000219098220 */ /* 0x000fe20000410000 */
[----:B------:R-:W-:Y:S01]  /*87b0*/  @!P0 HADD2.F32 R2, -RZ, R37.H0_H0 ;  /* 0x20000025ff028230 */ /* 0x000fe20000004100 */
[----:B------:R-:W-:Y:S01]  /*87c0*/  @!P0 FMUL.FTZ R11, R27, R10 ;  /* 0x0000000a1b0b8220 */ /* 0x000fe20000410000 */
[--C-:B------:R-:W-:Y:S01]  /*87d0*/  @!P0 HADD2.F32 R33, -RZ, R35.reuse.H0_H0 ;  /* 0x20000023ff218230 */ /* 0x100fe20000004100 */
[----:B------:R-:W-:Y:S01]  /*87e0*/  @!P0 FFMA.FTZ R54, R3, R26, -R9 ;  /* 0x0000001a03368223 */ /* 0x000fe20000010809 */
[----:B------:R-:W-:Y:S01]  /*87f0*/  @!P0 MOV R9, R16 ;  /* 0x0000001000098202 */ /* 0x000fe20000000f00 */
[----:B------:R-:W-:Y:S01]  /*8800*/  @!P0 FMUL.FTZ R23, R21, R2 ;  /* 0x0000000215178220 */ /* 0x000fe20000410000 */
[----:B------:R-:W-:Y:S02]  /*8810*/  @!P0 HADD2.F32 R3, -RZ, R6.H1_H1 ;  /* 0x30000006ff038230 */ /* 0x000fe40000004100 */
[----:B------:R-:W-:Y:S02]  /*8820*/  @!P0 HADD2.F32 R35, -RZ, R35.H1_H1 ;  /* 0x30000023ff238230 */ /* 0x000fe40000004100 */
[----:B------:R-:W-:Y:S01]  /*8830*/  @!P0 HADD2.F32 R8, -RZ, R9.H0_H0 ;  /* 0x20000009ff088230 */ /* 0x000fe20000004100 */
[C---:B------:R-:W-:Y:S01]  /*8840*/  @!P0 FFMA.FTZ R53, R3.reuse, R28, -R11 ;  /* 0x0000001c03358223 */ /* 0x040fe2000001080b */
[----:B------:R-:W-:Y:S01]  /*8850*/  @!P0 MOV R11, R19 ;  /* 0x00000013000b8202 */ /* 0x000fe20000000f00 */
[----:B------:R-:W-:Y:S01]  /*8860*/  @!P0 FMUL.FTZ R6, R3, R10 ;  /* 0x0000000a03068220 */ /* 0x000fe20000410000 */
[----:B------:R-:W-:Y:S01]  /*8870*/  @!P0 HADD2.F32 R10, -RZ, R37.H1_H1 ;  /* 0x30000025ff0a8230 */ /* 0x000fe20000004100 */
[C---:B------:R-:W-:Y:S01]  /*8880*/  @!P0 FFMA.FTZ R52, R8.reuse, R22, -R23 ;  /* 0x0000001608348223 */ /* 0x040fe20000010817 */
[----:B------:R-:W-:Y:S01]  /*8890*/  @!P0 HADD2.F32 R3, -RZ, R13.H0_H0 ;  /* 0x2000000dff038230 */ /* 0x000fe20000004100 */
[----:B------:R-:W-:Y:S01]  /*88a0*/  @!P0 FMUL.FTZ R2, R8, R2 ;  /* 0x0000000208028220 */ /* 0x000fe20000410000 */
[----:B------:R-:W-:Y:S01]  /*88b0*/  @!P0 HADD2.F32 R23, -RZ, R20.H1_H1 ;  /* 0x30000014ff178230 */ /* 0x000fe20000004100 */
[----:B------:R-:W-:Y:S01]  /*88c0*/  @!P0 FMUL.FTZ R13, R33, R10 ;  /* 0x0000000a210d8220 */ /* 0x000fe20000410000 */
[----:B------:R-:W-:Y:S01]  /*88d0*/  @!P0 HADD2.F32 R8, -RZ, R9.H1_H1 ;  /* 0x30000009ff088230 */ /* 0x000fe20000004100 */
[----:B------:R-:W-:Y:S01]  /*88e0*/  @!P0 FFMA.FTZ R2, R21, R22, R2 ;  /* 0x0000001615028223 */ /* 0x000fe20000010002 */
[--C-:B------:R-:W-:Y:S01]  /*88f0*/  @!P0 HADD2.F32 R9, -RZ, R11.reuse.H0_H0 ;  /* 0x2000000bff098230 */ /* 0x100fe20000004100 */
[-C--:B------:R-:W-:Y:S01]  /*8900*/  @!P0 FMUL.FTZ R20, R23, R3.reuse ;  /* 0x0000000317148220 */ /* 0x080fe20000410000 */
[----:B------:R-:W-:Y:S01]  /*8910*/  @!P0 HADD2.F32 R11, -RZ, R11.H1_H1 ;  /* 0x3000000bff0b8230 */ /* 0x000fe20000004100 */
[C---:B------:R-:W-:Y:S01]  /*8920*/  @!P0 FMUL.FTZ R3, R8.reuse, R3 ;  /* 0x0000000308038220 */ /* 0x040fe20000410000 */
[--C-:B------:R-:W-:Y:S01]  /*8930*/  @!P0 HADD2.F32 R29, -RZ, R31.reuse.H0_H0 ;  /* 0x2000001fff1d8230 */ /* 0x100fe20000004100 */
[C---:B------:R-:W-:Y:S01]  /*8940*/  @!P0 FMUL.FTZ R10, R9.reuse, R10 ;  /* 0x0000000a090a8220 */ /* 0x040fe20000410000 */
[----:B------:R-:W-:Y:S01]  /*8950*/  @!P0 HADD2.F32 R31, -RZ, R31.H1_H1 ;  /* 0x3000001fff1f8230 */ /* 0x000fe20000004100 */
[----:B------:R-:W-:Y:S01]  /*8960*/  @!P0 FFMA.FTZ R50, R9, R34, -R13 ;  /* 0x0000002209328223 */ /* 0x000fe2000001080d */
[----:B------:R-:W-:Y:S01]  /*8970*/  @!P0 MOV R9, R18 ;  /* 0x0000001200098202 */ /* 0x000fe20000000f00 */
[-C--:B------:R-:W-:Y:S01]  /*8980*/  @!P0 FFMA.FTZ R51, R8, R24.reuse, -R20 ;  /* 0x0000001808338223 */ /* 0x080fe20000010814 */
[----:B------:R-:W-:Y:S01]  /*8990*/  @!P0 HADD2.F32 R8, -RZ, R38.H0_H0 ;  /* 0x20000026ff088230 */ /* 0x000fe20000004100 */
[-C--:B------:R-:W-:Y:S01]  /*89a0*/  @!P0 FMUL.FTZ R38, R31, R15.reuse ;  /* 0x0000000f1f268220 */ /* 0x080fe20000410000 */
[----:B------:R-:W-:Y:S01]  /*89b0*/  @!P0 HADD2.F32 R20, -RZ, R14.H0_H0 ;  /* 0x2000000eff148230 */ /* 0x000fe20000004100 */
[----:B------:R-:W-:Y:S01]  /*89c0*/  @!P0 FFMA.FTZ R3, R23, R24, R3 ;  /* 0x0000001817038223 */ /* 0x000fe20000010003 */
[--C-:B------:R-:W-:Y:S01]  /*89d0*/  @!P0 HADD2.F32 R14, -RZ, R9.reuse.H0_H0 ;  /* 0x20000009ff0e8230 */ /* 0x100fe20000004100 */
[----:B------:R-:W-:Y:S01]  /*89e0*/  @!P0 FFMA.FTZ R5, R25, R26, R5 ;  /* 0x0000001a19058223 */ /* 0x000fe20000010005 */
[----:B------:R-:W-:Y:S01]  /*89f0*/  @!P0 HADD2.F32 R13, -RZ, R9.H1_H1 ;  /* 0x30000009ff0d8230 */ /* 0x000fe20000004100 */
[----:B------:R-:W-:Y:S01]  /*8a00*/  @!P0 FMUL.FTZ R9, R29, R8 ;  /* 0x000000081d098220 */ /* 0x000fe20000410000 */
[----:B------:R-:W-:Y:S01]  /*8a10*/  @!P0 F2FP.PACK_AB R2, R3, R2 ;  /* 0x000000020302823e */ /* 0x000fe200000000ff */
[----:B------:R-:W-:Y:S02]  /*8a20*/  @!P0 FMUL.FTZ R37, R35, R20 ;  /* 0x0000001423258220 */ /* 0x000fe40000410000 */
[C---:B------:R-:W-:Y:S01]  /*8a30*/  @!P0 FFMA.FTZ R47, R14.reuse, R30, -R9 ;  /* 0x0000001e0e2f8223 */ /* 0x040fe20000010809 */
[----:B------:R-:W-:Y:S01]  /*8a40*/  @!P0 MOV R40, R2 ;  /* 0x0000000200288202 */ /* 0x000fe20000000f00 */
[----:B------:R-:W-:Y:S01]  /*8a50*/  @!P0 FMUL.FTZ R9, R13, R15 ;  /* 0x0000000f0d098220 */ /* 0x000fe20000410000 */
[----:B------:R-:W-:Y:S01]  /*8a60*/  @!P0 F2FP.PACK_AB R15, R51, R52 ;  /* 0x00000034330f823e */ /* 0x000fe200000000ff */
[----:B------:R-:W-:Y:S02]  /*8a70*/  @!P0 FFMA.FTZ R13, R13, R32, -R38 ;  /* 0x000000200d0d8223 */ /* 0x000fe40000010826 */
[----:B------:R-:W-:Y:S01]  /*8a80*/  @!P0 FMUL.FTZ R8, R14, R8 ;  /* 0x000000080e088220 */ /* 0x000fe20000410000 */
[----:B------:R-:W-:Y:S01]  /*8a90*/  @!P0 MOV R16, R15 ;  /* 0x0000000f00108202 */ /* 0x000fe20000000f00 */
[----:B------:R-:W-:Y:S01]  /*8aa0*/  @!P0 FFMA.FTZ R37, R11, R36, -R37 ;  /* 0x000000240b258223 */ /* 0x000fe20000010825 */
[----:B------:R-:W-:Y:S01]  /*8ab0*/  @!P0 F2FP.PACK_AB R13, R13, R47 ;  /* 0x0000002f0d0d823e */ /* 0x000fe200000000ff */
[----:B------:R-:W-:Y:S02]  /*8ac0*/  @!P0 FFMA.FTZ R6, R27, R28, R6 ;  /* 0x0000001c1b068223 */ /* 0x000fe40000010006 */
[----:B------:R-:W-:Y:S01]  /*8ad0*/  @!P0 FFMA.FTZ R8, R29, R30, R8 ;  /* 0x0000001e1d088223 */ /* 0x000fe20000010008 */
[----:B------:R-:W-:Y:S01]  /*8ae0*/  @!P0 F2FP.PACK_AB R14, R37, R50 ;  /* 0x00000032250e823e */ /* 0x000fe200000000ff */
[----:B------:R-:W-:Y:S01]  /*8af0*/  @!P0 FMUL.FTZ R11, R11, R20 ;  /* 0x000000140b0b8220 */ /* 0x000fe20000410000 */
[----:B------:R-:W-:Y:S01]  /*8b00*/  @!P0 F2FP.PACK_AB R20, R53, R54 ;  /* 0x000000363514823e */ /* 0x000fe200000000ff */
[----:B------:R-:W-:Y:S01]  /*8b10*/  @!P0 FFMA.FTZ R9, R31, R32, R9 ;  /* 0x000000201f098223 */ /* 0x000fe20000010009 */
[----:B------:R-:W-:Y:S01]  /*8b20*/  @!P0 MOV R19, R14 ;  /* 0x0000000e00138202 */ /* 0x000fe20000000f00 */
[----:B------:R-:W-:Y:S01]  /*8b30*/  @!P0 FFMA.FTZ R10, R33, R34, R10 ;  /* 0x00000022210a8223 */ /* 0x000fe2000001000a */
[----:B------:R-:W-:Y:S01]  /*8b40*/  @!P0 MOV R17, R20 ;  /* 0x0000001400118202 */ /* 0x000fe20000000f00 */
[----:B------:R-:W-:Y:S01]  /*8b50*/  @!P0 IMAD.MOV.U32 R18, RZ, RZ, R13 ;  /* 0x000000ffff128224 */ /* 0x000fe200078e000d */
[----:B------:R-:W-:Y:S01]  /*8b60*/  @!P0 F2FP.PACK_AB R5, R6, R5 ;  /* 0x000000050605823e */ /* 0x000fe200000000ff */
[----:B------:R-:W-:Y:S01]  /*8b70*/  @!P0 FFMA.FTZ R11, R35, R36, R11 ;  /* 0x00000024230b8223 */ /* 0x000fe2000001000b */
[----:B------:R-:W-:Y:S02]  /*8b80*/  @!P0 F2FP.PACK_AB R8, R9, R8 ;  /* 0x000000080908823e */ /* 0x000fe400000000ff */
[----:B------:R2:W-:Y:S01]  /*8b90*/  ST.E.128 [R48.64], R16 ;  /* 0x0000001030007985 */ /* 0x0005e2000c101d0a */
[----:B------:R-:W-:Y:S01]  /*8ba0*/  @!P0 IMAD.MOV.U32 R41, RZ, RZ, R5 ;  /* 0x000000ffff298224 */ /* 0x000fe200078e0005 */
        /* <DEDUP_REMOVED lines=10> */
.L_x_2293:
        /* <DEDUP_REMOVED lines=12> */
[C---:B---3--:R-:W-:Y:S04]  /*8d10*/  @!P0 LEA R8, P3, R140.reuse, R3, 0x1 ;  /* 0x000000038c088211 */ /* 0x048fe800078608ff */
[----:B------:R-:W-:Y:S02]  /*8d20*/  @!P0 LEA.HI.X R9, R140, R5, R141, 0x1, P3 ;  /* 0x000000058c098211 */ /* 0x000fe400018f0c8d */
[C---:B------:R-:W-:Y:S04]  /*8d30*/  @!P4 LEA R14, P3, R238.reuse, R3, 0x1 ;  /* 0x00000003ee0ec211 */ /* 0x040fe800078608ff */
[----:B------:R-:W-:Y:S02]  /*8d40*/  @!P4 LEA.HI.X R15, R238, R5, R248, 0x1, P3 ;  /* 0x00000005ee0fc211 */ /* 0x000fe400018f0cf8 */
[C---:B------:R-:W-:Y:S11]  /*8d50*/  ISETP.GE.AND P3, PT, R228.reuse, c[0x0][0x1d4], PT ;  /* 0x00007500e4007a0c */ /* 0x040ff60003f66270 */
[----:B------:R-:W-:Y:S02]  /*8d60*/  @!UPT UIADD3 URZ, URZ, URZ, URZ ;  /* 0x0000003f3f3ff290 */ /* 0x000fe4000fffe03f */
[C---:B------:R-:W-:Y:S04]  /*8d70*/  @!P3 LEA R10, P5, R228.reuse, R3, 0x1 ;  /* 0x00000003e40ab211 */ /* 0x040fe800078a08ff */
[----:B------:R-:W-:Y:S01]  /*8d80*/  @!P3 LEA.HI.X R11, R228, R5, R250, 0x1, P5 ;  /* 0x00000005e40bb211 */ /* 0x000fe200028f0cfa */
        /* <DEDUP_REMOVED lines=10> */
.L_x_2325:
[----:B-12---:R-:W-:Y:S05]  /*8e30*/  BSYNC B0 ;  /* 0x0000000000007941 */ /* 0x006fea0003800000 */
.L_x_2324:
        /* <DEDUP_REMOVED lines=15> */
[----:B----4-:R-:W-:Y:S01]  /*8f30*/  @!P0 ST.E.128 [R8.64], R20 ;  /* 0x0000001408008985 */ /* 0x010fe2000c101d0a */
[C---:B------:R-:W-:Y:S03]  /*8f40*/  ISETP.GE.AND P0, PT, R229.reuse, c[0x0][0x1d4], PT ;  /* 0x00007500e5007a0c */ /* 0x040fe60003f06270 */
[----:B------:R-:W2:Y:S10]  /*8f50*/  @!P4 LDS.128 R16, [R223+0xc880] ;  /* 0x00c88000df10c984 */ /* 0x000eb40000000c00 */
[C---:B------:R-:W-:Y:S04]  /*8f60*/  @!P0 LEA R2, P5, R229.reuse, R2, 0x1 ;  /* 0x00000002e5028211 */ /* 0x040fe800078a08ff */
[----:B------:R-:W-:Y:S01]  /*8f70*/  @!P0 LEA.HI.X R3, R229, R3, R249, 0x1, P5 ;  /* 0x00000003e5038211 */ /* 0x000fe200028f0cf9 */
[----:B--2---:R-:W-:Y:S04]  /*8f80*/  @!P4 ST.E.128 [R14.64], R16 ;  /* 0x000000100e00c985 */ /* 0x004fe8000c101d0a */
[----:B------:R-:W2:Y:S04]  /*8f90*/  @!P3 LDS.128 R16, [R223+0xe080] ;  /* 0x00e08000df10b984 */ /* 0x000ea80000000c00 */
[----:B--2---:R-:W-:Y:S04]  /*8fa0*/  @!P3 ST.E.128 [R10.64], R16 ;  /* 0x000000100a00b985 */ /* 0x004fe8000c101d0a */
[----:B------:R-:W2:Y:S04]  /*8fb0*/  @!P0 LDS.128 R8, [R223+0xf880] ;  /* 0x00f88000df088984 */ /* 0x000ea80000000c00 */
[----:B--2---:R2:W-:Y:S02]  /*8fc0*/  @!P0 ST.E.128 [R2.64], R8 ;  /* 0x0000000802008985 */ /* 0x0045e4000c101d0a */
.L_x_2307:
[----:B------:R-:W-:Y:S05]  /*8fd0*/  BSYNC B2 ;  /* 0x0000000000027941 */ /* 0x000fea0003800000 */
.L_x_2292:
[----:B--23--:R-:W-:Y:S01]  /*8fe0*/  IMAD.IADD R2, R83, 0x1, -R145 ;  /* 0x0000000153027824 */ /* 0x00cfe200078e0a91 */
[----:B------:R-:W-:Y:S01]  /*8ff0*/  P2R R15, PR, RZ, 0x2 ;  /* 0x00000002ff0f7803 */ /* 0x000fe20000000000 */
        /* <DEDUP_REMOVED lines=8> */
[----:B------:R-:W-:Y:S05]  /*9080*/  @P3 IADD3 R13, P0, R8, 0x20, RZ ;  /* 0x00000020080d3810 */ /* 0x000fea0007f1e0ff */
[----:B------:R-:W-:Y:S01]  /*9090*/  @P3 IMAD.X R14, RZ, RZ, R9, P0 ;  /* 0x000000ffff0e3224 */ /* 0x000fe200000e0609 */
[----:B------:R-:W-:Y:S11]  /*90a0*/  ISETP.GE.AND P0, PT, R2, 0x1, PT ;  /* 0x000000010200780c */ /* 0x000ff60003f06270 */
[----:B------:R-:W-:Y:S02]  /*90b0*/  @!UPT UIADD3 URZ, URZ, URZ, URZ ;  /* 0x0000003f3f3ff290 */ /* 0x000fe4000fffe03f */
[----:B------:R-:W-:Y:S01]  /*90c0*/  @P0 MOV R2, R90 ;  /* 0x0000005a00020202 */ /* 0x000fe20000000f00 */
[----:B------:R-:W-:Y:S02]  /*90d0*/  @P0 IMAD.MOV.U32 R3, RZ, RZ, R100 ;  /* 0x000000ffff030224 */ /* 0x000fe400078e0064 */
[----:B------:R-:W-:Y:S02]  /*90e0*/  @P0 IMAD R5, R9, c[0x0][0x258], RZ ;  /* 0x0000960009050a24 */ /* 0x000fe400078e02ff */
[C---:B------:R-:W-:Y:S04]  /*90f0*/  @P0 IMAD.WIDE.U32 R2, R8.reuse, c[0x0][0x258], R2 ;  /* 0x0000960008020a25 */ /* 0x040fe800078e0002 */
[----:B------:R-:W-:Y:S01]  /*9100*/  @P0 IMAD R8, R8, c[0x0][0x25c], R5 ;  /* 0x0000970008080a24 */ /* 0x000fe200078e0205 */
[C---:B------:R-:W-:Y:S01]  /*9110*/  @P0 LEA R10, P4, R2.reuse, c[0x0][0x250], 0x1 ;  /* 0x00009400020a0a11 */ /* 0x040fe200078808ff */
[----:B------:R-:W-:Y:S03]  /*9120*/  @P3 IMAD.MOV.U32 R9, RZ, RZ, R100 ;  /* 0x000000ffff093224 */ /* 0x000fe600078e0064 */
[----:B------:R-:W-:Y:S04]  /*9130*/  @P0 IADD3 R8, R3, R8, RZ ;  /* 0x0000000803080210 */ /* 0x000fe80007ffe0ff */
[----:B------:R-:W-:Y:S01]  /*9140*/  @P0 LEA.HI.X R11, R2, c[0x0][0x254], R8, 0x1, P4 ;  /* 0x00009500020b0a11 */ /* 0x000fe200020f0c08 */
[----:B------:R-:W-:Y:S01]  /*9150*/  IMAD R2, R88, c[0x0][0x208], RZ ;  /* 0x0000820058027a24 */ /* 0x000fe200078e02ff */
[----:B------:R-:W-:Y:S03]  /*9160*/  @P3 MOV R8, R90 ;  /* 0x0000005a00083202 */ /* 0x000fe60000000f00 */
[----:B------:R-:W-:Y:S01]  /*9170*/  @!PT LDS RZ, [RZ] ;  /* 0x00000000fffff984 */ /* 0x000fe20000000800 */
[----:B------:R-:W-:Y:S01]  /*9180*/  @!PT LDS RZ, [RZ] ;  /* 0x00000000fffff984 */ /* 0x000fe20000000800 */
[----:B------:R-:W-:Y:S01]  /*9190*/  @!PT LDS RZ, [RZ] ;  /* 0x00000000fffff984 */ /* 0x000fe20000000800 */
[----:B------:R2:W-:Y:S01]  /*91a0*/  @P0 LDGSTS.E.BYPASS.LTC128B.128 [R223+0x4080], [R10.64], !P1 ;  /* 0x040800000adf0fae */ /* 0x0005e2000c901d4a */
[C---:B------:R-:W-:Y:S02]  /*91b0*/  IMAD R5, R85.reuse, c[0x0][0x20c], R2 ;  /* 0x0000830055057a24 */ /* 0x040fe400078e0202 */
[----:B------:R-:W-:Y:S04]  /*91c0*/  IMAD.WIDE.U32 R2, R85, c[0x0][0x208], RZ ;  /* 0x0000820055027a25 */ /* 0x000fe800078e00ff */
[----:B------:R-:W-:Y:S02]  /*91d0*/  IMAD.IADD R3, R3, 0x1, R5 ;  /* 0x0000000103037824 */ /* 0x000fe400078e0205 */
[----:B------:R-:W-:Y:S04]  /*91e0*/  @P3 IMAD.WIDE.U32 R8, R13, c[0x0][0x258], R8 ;  /* 0x000096000d083a25 */ /* 0x000fe800078e0008 */
        /* <DEDUP_REMOVED lines=21> */
[----:B---3--:R2:W3:Y:S01]  /*9340*/  SHFL.IDX PT, R2, R13, RZ, 0x181f ;  /* 0x00181fff0d027589 */ /* 0x0084e200000e0000 */
[----:B------:R-:W-:Y:S04]  /*9350*/  DEPBAR.LE SB0, 0x0 ;  /* 0x000080000000791a */ /* 0x000fe80000000000 */
[----:B------:R2:W4:Y:S04]  /*9360*/  SHFL.IDX PT, R3, R5, RZ, 0x181f ;  /* 0x00181fff05037589 */ /* 0x00052800000e0000 */
[----:B------:R-:W-:Y:S06]  /*9370*/  BAR.SYNC.DEFER_BLOCKING 0x0 ;  /* 0x0000000000007b1d */ /* 0x000fec0000010000 */
[----:B------:R-:W-:-:S05]  /*9380*/  @!P0 BRA `(.L_x_2327) ;  /* 0x0000015000008947 */ /* 0x000fca0003800000 */
[----:B------:R-:W-:Y:S02]  /*9390*/  ISETP.GE.AND P0, PT, R140, c[0x0][0x1d4], PT ;  /* 0x000075008c007a0c */ /* 0x000fe40003f06270 */
[----:B------:R-:W-:Y:S11]  /*93a0*/  ISETP.GE.AND P5, PT, R144, c[0x0][0x1d4], PT ;  /* 0x0000750090007a0c */ /* 0x000ff60003fa6270 */
[----:B------:R-:W5:Y:S01]  /*93b0*/  @!P0 LDS.128 R20, [R223+0x4080] ;  /* 0x00408000df148984 */ /* 0x000f620000000c00 */
[CC--:B---3--:R-:W-:Y:S04]  /*93c0*/  @!P0 LEA R8, P4, R140.reuse, R2.reuse, 0x1 ;  /* 0x000000028c088211 */ /* 0x0c8fe800078808ff */
[-C--:B----4-:R-:W-:Y:S02]  /*93d0*/  @!P0 LEA.HI.X R9, R140, R3.reuse, R141, 0x1, P4 ;  /* 0x000000038c098211 */ /* 0x090fe400020f0c8d */
[CC--:B------:R-:W-:Y:S04]  /*93e0*/  @!P5 LEA R14, P4, R238.reuse, R2.reuse, 0x1 ;  /* 0x00000002ee0ed211 */ /* 0x0c0fe800078808ff */
[-C--:B------:R-:W-:Y:S02]  /*93f0*/  @!P5 LEA.HI.X R15, R238, R3.reuse, R248, 0x1, P4 ;  /* 0x00000003ee0fd211 */ /* 0x080fe400020f0cf8 */
[C---:B------:R-:W-:Y:S11]  /*9400*/  ISETP.GE.AND P4, PT, R228.reuse, c[0x0][0x1d4], PT ;  /* 0x00007500e4007a0c */ /* 0x040ff60003f86270 */
[----:B------:R-:W-:Y:S02]  /*9410*/  @!UPT UIADD3 URZ, URZ, URZ, URZ ;  /* 0x0000003f3f3ff290 */ /* 0x000fe4000fffe03f */
[CC--:B--2---:R-:W-:Y:S04]  /*9420*/  @!P4 LEA R10, P6, R228.reuse, R2.reuse, 0x1 ;  /* 0x00000002e40ac211 */ /* 0x0c4fe800078c08ff */
[-C--:B------:R-:W-:Y:S01]  /*9430*/  @!P4 LEA.HI.X R11, R228, R3.reuse, R250, 0x1, P6 ;  /* 0x00000003e40bc211 */ /* 0x080fe200030f0cfa */
[----:B-----5:R-:W-:Y:S01]  /*9440*/  @!P0 ST.E.128 [R8.64], R20 ;  /* 0x0000001408008985 */ /* 0x020fe2000c101d0a */
        /* <DEDUP_REMOVED lines=9> */
.L_x_2327:
[----:B------:R-:W-:Y:S05]  /*94e0*/  BSYNC B0 ;  /* 0x0000000000007941 */ /* 0x000fea0003800000 */
.L_x_2326:
[----:B--2-4-:R2:W4:Y:S01]  /*94f0*/  SHFL.IDX PT, R3, R5, 0x1, 0x181f ;  /* 0x00381f0005037f89 */ /* 0x01452200000e0000 */
[----:B------:R-:W-:Y:S03]  /*9500*/  BSSY B0, `(.L_x_2328) ;  /* 0x0000018000007945 */ /* 0x000fe60003800000 */
[----:B---3--:R2:W3:Y:S01]  /*9510*/  SHFL.IDX PT, R2, R13, 0x1, 0x181f ;  /* 0x00381f000d027f89 */ /* 0x0084e200000e0000 */
        /* <DEDUP_REMOVED lines=10> */
[CC--:B------:R-:W-:Y:S04]  /*95c0*/  @!P3 LEA R10, P5, R228.reuse, R2.reuse, 0x1 ;  /* 0x00000002e40ab211 */ /* 0x0c0fe800078a08ff */
[-C--:B------:R-:W-:Y:S01]  /*95d0*/  @!P3 LEA.HI.X R11, R228, R3.reuse, R250, 0x1, P5 ;  /* 0x00000003e40bb211 */ /* 0x080fe200028f0cfa */
[----:B-----5:R-:W-:Y:S01]  /*95e0*/  @!P0 ST.E.128 [R8.64], R20 ;  /* 0x0000001408008985 */ /* 0x020fe2000c101d0a */
[C---:B------:R-:W-:Y:S03]  /*95f0*/  ISETP.GE.AND P0, PT, R229.reuse, c[0x0][0x1d4], PT ;  /* 0x00007500e5007a0c */ /* 0x040fe60003f06270 */
[----:B------:R-:W3:Y:S10]  /*9600*/  @!P4 LDS.128 R16, [R223+0x6880] ;  /* 0x00688000df10c984 */ /* 0x000ef40000000c00 */
[C---:B------:R-:W-:Y:S04]  /*9610*/  @!P0 LEA R2, P5, R229.reuse, R2, 0x1 ;  /* 0x00000002e5028211 */ /* 0x040fe800078a08ff */
[----:B------:R-:W-:Y:S01]  /*9620*/  @!P0 LEA.HI.X R3, R229, R3, R249, 0x1, P5 ;  /* 0x00000003e5038211 */ /* 0x000fe200028f0cf9 */
[----:B---3--:R-:W-:Y:S04]  /*9630*/  @!P4 ST.E.128 [R14.64], R16 ;  /* 0x000000100e00c985 */ /* 0x008fe8000c101d0a */
[----:B------:R-:W3:Y:S04]  /*9640*/  @!P3 LDS.128 R16, [R223+0x8080] ;  /* 0x00808000df10b984 */ /* 0x000ee80000000c00 */
[----:B---3--:R-:W-:Y:S04]  /*9650*/  @!P3 ST.E.128 [R10.64], R16 ;  /* 0x000000100a00b985 */ /* 0x008fe8000c101d0a */
[----:B------:R-:W3:Y:S04]  /*9660*/  @!P0 LDS.128 R8, [R223+0x9880] ;  /* 0x00988000df088984 */ /* 0x000ee80000000c00 */
[----:B---3--:R3:W-:Y:S02]  /*9670*/  @!P0 ST.E.128 [R2.64], R8 ;  /* 0x0000000802008985 */ /* 0x0087e4000c101d0a */
.L_x_2329:
[----:B------:R-:W-:Y:S05]  /*9680*/  BSYNC B0 ;  /* 0x0000000000007941 */ /* 0x000fea0003800000 */
.L_x_2328:
[----:B------:R-:W-:Y:S01]  /*9690*/  ISETP.GT.AND P4, PT, R39, R107, PT ;  /* 0x0000006b2700720c */ /* 0x000fe20003f84270 */
[----:B------:R-:W-:Y:S01]  /*96a0*/  @!UPT UIADD3 URZ, URZ, URZ, URZ ;  /* 0x0000003f3f3ff290 */ /* 0x000fe2000fffe03f */
[----:B------:R-:W-:Y:S11]  /*96b0*/  BSSY B0, `(.L_x_2330) ;  /* 0x000002a000007945 */ /* 0x000ff60003800000 */
[----:B------:R-:W-:-:S05]  /*96c0*/  @!P4 BRA `(.L_x_2331) ;  /* 0x000002800000c947 */ /* 0x000fca0003800000 */
[----:B--2---:R-:W-:Y:S01]  /*96d0*/  IADD3 R5, R39, -0x1, RZ ;  /* 0xffffffff27057810 */ /* 0x004fe20007ffe0ff */
[----:B---3--:R-:W-:Y:S01]  /*96e0*/  IMAD.MOV.U32 R2, RZ, RZ, R112 ;  /* 0x000000ffff027224 */ /* 0x008fe200078e0070 */
[----:B------:R-:W-:Y:S01]  /*96f0*/  P2R R11, PR, RZ, 0x4 ;  /* 0x00000004ff0b7803 */ /* 0x000fe20000000000 */
[----:B----4-:R-:W-:Y:S01]  /*9700*/  IMAD.MOV.U32 R3, RZ, RZ, R111 ;  /* 0x000000ffff037224 */ /* 0x010fe200078e006f */
[----:B------:R-:W-:Y:S01]  /*9710*/  SHF.R.S32.HI R8, RZ, 0x1f, R5 ;  /* 0x0000001fff087819 */ /* 0x000fe20000011405 */
[----:B------:R-:W-:Y:S01]  /*9720*/  IMAD R6, R138, R5, RZ ;  /* 0x000000058a067224 */ /* 0x000fe200078e02ff */
[----:B------:R-:W-:Y:S01]  /*9730*/  LOP3.LUT P2, RZ, R213, 0x8, RZ, 0xc0, !PT ;  /* 0x00000008d5ff7812 */ /* 0x000fe2000784c0ff */
[-C--:B------:R-:W-:Y:S01]  /*9740*/  IMAD.WIDE.U32 R2, R5, R128.reuse, R2 ;  /* 0x0000008005027225 */ /* 0x080fe200078e0002 */
[----:B------:R-:W-:Y:S02]  /*9750*/  P2R R10, PR, RZ, 0x2 ;  /* 0x00000002ff0a7803 */ /* 0x000fe40000000000 */
[----:B------:R-:W-:Y:S01]  /*9760*/  LOP3.LUT P1, RZ, R213, 0x4, RZ, 0xc0, !PT ;  /* 0x00000004d5ff7812 */ /* 0x000fe2000782c0ff */
[----:B------:R-:W-:Y:S01]  /*9770*/  IMAD R5, R8, R128, R6 ;  /* 0x0000008008057224 */ /* 0x000fe200078e0206 */
[----:B------:R-:W-:Y:S02]  /*9780*/  IADD3 R6, -R145, 0x30, RZ ;  /* 0x0000003091067810 */ /* 0x000fe40007ffe1ff */
[----:B------:R-:W-:Y:S01]  /*9790*/  LOP3.LUT P6, RZ, R213, 0x1, RZ, 0xc0, !PT ;  /* 0x00000001d5ff7812 */ /* 0x000fe200078cc0ff */
[----:B------:R-:W-:Y:S01]  /*97a0*/  IMAD.IADD R3, R3, 0x1, R5 ;  /* 0x0000000103037824 */ /* 0x000fe200078e0205 */
[----:B------:R-:W-:Y:S11]  /*97b0*/  ISETP.GE.AND P3, PT, R6, 0x1, PT ;  /* 0x000000010600780c */ /* 0x000ff60003f66270 */
[----:B------:R-:W-:Y:S02]  /*97c0*/  @!UPT UIADD3 URZ, URZ, URZ, URZ ;  /* 0x0000003f3f3ff290 */ /* 0x000fe4000fffe03f */
        /* <DEDUP_REMOVED lines=24> */
.L_x_2331:
[----:B------:R-:W-:Y:S05]  /*9950*/  BSYNC B0 ;  /* 0x0000000000007941 */ /* 0x000fea0003800000 */
.L_x_2330:
[----:B------:R-:W0:Y:S01]  /*9960*/  LDGDEPBAR ;  /* 0x00000000000079af */ /* 0x000e220000000000 */
[----:B------:R-:W-:Y:S01]  /*9970*/  IADD3 R39, R39, -0x1, RZ ;  /* 0xffffffff27277810 */ /* 0x000fe20007ffe0ff */
[----:B------:R-:W-:-:S05]  /*9980*/  @P4 BRA `(.L_x_2332) ;  /* 0xffffa07000004947 */ /* 0x000fca000383ffff */
[----:B--2---:R-:W2:Y:S04]  /*9990*/  LDL R5, [R1+0x64] ;  /* 0x0000640001057983 */ /* 0x004ea80000100800 */
[----:B------:R1:W5:Y:S01]  /*99a0*/  LDL R19, [R1+0x58] ;  /* 0x0000580001137983 */ /* 0x0003620000100800 */
[----:B------:R-:W-:Y:S03]  /*99b0*/  WARPSYNC 0xffffffff ;  /* 0xffffffff00007948 */ /* 0x000fe60003800000 */
[----:B------:R-:W-:Y:S01]  /*99c0*/  BAR.SYNC.DEFER_BLOCKING 0x0 ;  /* 0x0000000000007b1d */ /* 0x000fe20000010000 */
[----:B--2---:R-:W-:-:S05]  /*99d0*/  IADD3 R0, R5, 0x2f, RZ ;  /* 0x0000002f05007810 */ /* 0x004fca0007ffe0ff */
[----:B------:R-:W-:-:S05]  /*99e0*/  IMAD.HI R0, R0, 0x2aaaaaab, RZ ;  /* 0x2aaaaaab00007827 */ /* 0x000fca00078e02ff */
[----:B---3--:R-:W-:-:S04]  /*99f0*/  SHF.R.U32.HI R2, RZ, 0x1f, R0 ;  /* 0x0000001fff027819 */ /* 0x008fc80000011600 */
[----:B------:R-:W-:Y:S02]  /*9a00*/  LEA.HI.SX32 R21, R0, R2, 0x1d ;  /* 0x0000000200157211 */ /* 0x000fe400078feaff */
.L_x_2291:
[----:B-1----:R-:W2:Y:S04]  /*9a10*/  LDL R14, [R1+0xa0] ;  /* 0x0000a000010e7983 */ /* 0x002ea80000100800 */
[----:B----4-:R-:W3:Y:S04]  /*9a20*/  LDL.LU R3, [R1+0x15c] ;  /* 0x00015c0001037983 */ /* 0x010ee80000300800 */
[----:B------:R-:W3:Y:S01]  /*9a30*/  S2R R2, SR_TID.X ;  /* 0x0000000000027919 */ /* 0x000ee20000002100 */
[----:B------:R-:W-:-:S05]  /*9a40*/  IMAD.MOV.U32 R0, RZ, RZ, c[0x0][0x2c4] ;  /* 0x0000b100ff007624 */ /* 0x000fca00078e00ff */
[----:B------:R-:W-:Y:S01]  /*9a50*/  ISETP.NE.AND P3, PT, R0, 0x1, PT ;  /* 0x000000010000780c */ /* 0x000fe20003f65270 */
[----:B------:R-:W-:-:S05]  /*9a60*/  IMAD.MOV.U32 R4, RZ, RZ, c[0x0][0x32c] ;  /* 0x0000cb00ff047624 */ /* 0x000fca00078e00ff */
[----:B------:R-:W-:Y:S02]  /*9a70*/  ISETP.GE.AND P1, PT, R4, 0x1, PT ;  /* 0x000000010400780c */ /* 0x000fe40003f26270 */
[----:B--2---:R-:W-:Y:S01]  /*9a80*/  IADD3 R0, R14, 0x7f, RZ ;  /* 0x0000007f0e007810 */ /* 0x004fe20007ffe0ff */
[----:B---3--:R1:W-:Y:S04]  /*9a90*/  STL.64 [R1], R2 ;  /* 0x0000000201007387 */ /* 0x0083e80000100a00 */
[----:B-1----:R-:W-:-:S05]  /*9aa0*/  @P3 IMAD.HI.U32 R2, R0, c[0x0][0x2c8], RZ ;  /* 0x0000b20000023a27 */ /* 0x002fca00078e00ff */
[----:B------:R-:W-:Y:S01]  /*9ab0*/  @P3 SHF.R.U32.HI R0, RZ, c[0x0][0x2cc], R2 ;  /* 0x0000b300ff003a19 */ /* 0x000fe20000011602 */
[----:B------:R-:W-:-:S03]  /*9ac0*/  IMAD.U32 R2, RZ, RZ, UR7 ;  /* 0x00000007ff027e24 */ /* 0x000fc6000f8e00ff */
[----:B------:R-:W-:Y:S02]  /*9ad0*/  IADD3 R0, R0, 0x1, R5 ;  /* 0x0000000100007810 */ /* 0x000fe40007ffe005 */
[----:B------:R-:W-:-:S03]  /*9ae0*/  IADD3 R26, P0, R2, 0x4, RZ ;  /* 0x00000004021a7810 */ /* 0x000fc60007f1e0ff */
[----:B-----5:R-:W-:Y:S02]  /*9af0*/  IMAD.IADD R3, R0, 0x1, -R19 ;  /* 0x0000000100037824 */ /* 0x020fe400078e0a13 */
[----:B------:R-:W-:-:S03]  /*9b00*/  IMAD.X R27, RZ, RZ, UR6, P0 ;  /* 0x00000006ff1b7e24 */ /* 0x000fc600080e06ff */
        /* <DEDUP_REMOVED lines=12> */
.L_x_2335:
[----:B------:R-:W-:-:S13]  /*9bd0*/  ISETP.NE.AND P0, PT, R4, 0x1, PT ;  /* 0x000000010400780c */ /* 0x000fda0003f05270 */
[----:B------:R-:W-:-:S05]  /*9be0*/  @P0 IMAD.HI.U32 R3, R0, c[0x0][0x330], RZ ;  /* 0x0000cc0000030a27 */ /* 0x000fca00078e00ff */
[----:B------:R-:W-:Y:S02]  /*9bf0*/  @P0 SHF.R.U32.HI R0, RZ, c[0x0][0x334], R3 ;  /* 0x0000cd00ff000a19 */ /* 0x000fe40000011603 */
.L_x_2336:
[----:B------:R-:W-:Y:S05]  /*9c00*/  BSYNC B0 ;  /* 0x0000000000007941 */ /* 0x000fea0003800000 */
.L_x_2334:
[----:B------:R-:W-:-:S05]  /*9c10*/  IMAD R0, R0, R4, c[0x0][0x32c] ;  /* 0x0000cb0000007624 */ /* 0x000fca00078e0204 */
[----:B------:R-:W-:-:S04]  /*9c20*/  IMNMX R2, R2, R0, PT ;  /* 0x0000000002027217 */ /* 0x000fc80003800200 */
.L_x_2333:
        /* <DEDUP_REMOVED lines=20> */
.L_x_2339:
[----:B------:R-:W-:-:S13]  /*9d70*/  ISETP.NE.AND P0, PT, R4, 0x1, PT ;  /* 0x000000010400780c */ /* 0x000fda0003f05270 */
[----:B------:R-:W-:-:S05]  /*9d80*/  @P0 IMAD.HI.U32 R3, R0, c[0x0][0x330], RZ ;  /* 0x0000cc0000030a27 */ /* 0x000fca00078e00ff */
[----:B------:R-:W-:Y:S02]  /*9d90*/  @P0 SHF.R.U32.HI R0, RZ, c[0x0][0x334], R3 ;  /* 0x0000cd00ff000a19 */ /* 0x000fe40000011603 */
.L_x_2340:
[----:B------:R-:W-:Y:S05]  /*9da0*/  BSYNC B0 ;  /* 0x0000000000007941 */ /* 0x000fea0003800000 */
.L_x_2338:
[----:B------:R-:W-:-:S05]  /*9db0*/  IMAD R0, R0, c[0x0][0x32c], RZ ;  /* 0x0000cb0000007a24 */ /* 0x000fca00078e02ff */
[----:B------:R-:W-:-:S05]  /*9dc0*/  IMNMX R2, R2, R0, !PT ;  /* 0x0000000002027217 */ /* 0x000fca0007800200 */
.L_x_2337:
[----:B------:R-:W-:Y:S01]  /*9dd0*/  IMAD.HI R2, R2, 0x2aaaaaab, RZ ;  /* 0x2aaaaaab02027827 */ /* 0x000fe200078e02ff */
[----:B------:R-:W-:Y:S04]  /*9de0*/  BSSY B0, `(.L_x_2341) ;  /* 0x0000027000007945 */ /* 0x000fe80003800000 */
[----:B------:R-:W-:-:S04]  /*9df0*/  SHF.R.U32.HI R6, RZ, 0x1f, R2 ;  /* 0x0000001fff067819 */ /* 0x000fc80000011602 */
[----:B------:R-:W-:Y:S01]  /*9e00*/  LEA.HI.SX32 R6, R2, R6, 0x1d ;  /* 0x0000000602067211 */ /* 0x000fe200078feaff */
[----:B------:R-:W-:-:S03]  /*9e10*/  IMAD.MOV.U32 R2, RZ, RZ, RZ ;  /* 0x000000ffff027224 */ /* 0x000fc600078e00ff */
[----:B------:R-:W-:-:S04]  /*9e20*/  IMNMX R6, RZ, R6, !PT ;  /* 0x00000006ff067217 */ /* 0x000fc80007800200 */
[----:B------:R-:W-:-:S13]  /*9e30*/  ISETP.GT.AND P0, PT, R8, R6, PT ;  /* 0x000000060800720c */ /* 0x000fda0003f04270 */
[----:B------:R-:W-:Y:S05]  /*9e40*/  @!P0 BRA `(.L_x_2342) ;  /* 0x0000020000008947 */ /* 0x000fea0003800000 */
[----:B------:R-:W2:Y:S02]  /*9e50*/  LDL R0, [R1+0xb0] ;  /* 0x0000b00001007983 */ /* 0x000ea40000100800 */
[----:B--2---:R-:W-:-:S04]  /*9e60*/  ISETP.NE.AND P0, PT, R0, RZ, PT ;  /* 0x000000ff0000720c */ /* 0x004fc80003f05270 */
[----:B------:R-:W-:-:S04]  /*9e70*/  SEL R0, R0, c[0x0][0x338], P0 ;  /* 0x0000ce0000007a07 */ /* 0x000fc80000000000 */
[----:B------:R-:W-:Y:S02]  /*9e80*/  IABS R4, R0 ;  /* 0x0000000000047213 */ /* 0x000fe40000000000 */
[----:B------:R-:W-:Y:S02]  /*9e90*/  IADD3 R9, R0, -0x1, R8 ;  /* 0xffffffff00097810 */ /* 0x000fe40007ffe008 */
[----:B------:R-:W1:Y:S03]  /*9ea0*/  I2F.RP R2, R4 ;  /* 0x0000000400027306 */ /* 0x000e660000209400 */
[----:B------:R-:W-:-:S05]  /*9eb0*/  IMAD.IADD R9, R9, 0x1, -R6 ;  /* 0x0000000109097824 */ /* 0x000fca00078e0a06 */
[----:B------:R-:W-:Y:S02]  /*9ec0*/  IABS R13, R9 ;  /* 0x00000009000d7213 */ /* 0x000fe40000000000 */
[----:B------:R-:W-:-:S04]  /*9ed0*/  LOP3.LUT R9, R9, R0, RZ, 0x3c, !PT ;  /* 0x0000000009097212 */ /* 0x000fc800078e3cff */
[----:B------:R-:W-:Y:S01]  /*9ee0*/  ISETP.GE.AND P1, PT, R9, RZ, PT ;  /* 0x000000ff0900720c */ /* 0x000fe20003f26270 */
[----:B-1----:R-:W1:Y:S02]  /*9ef0*/  MUFU.RCP R2, R2 ;  /* 0x0000000200027308 */ /* 0x002e640000001000 */
[----:B-1----:R-:W-:-:S06]  /*9f00*/  IADD3 R2, R2, 0xffffffe, RZ ;  /* 0x0ffffffe02027810 */ /* 0x002fcc0007ffe0ff */
[----:B------:R-:W1:Y:S02]  /*9f10*/  F2I.FTZ.U32.TRUNC.NTZ R3, R2 ;  /* 0x0000000200037305 */ /* 0x000e64000021f000 */
[----:B-1----:R-:W-:-:S04]  /*9f20*/  IMAD.MOV R2, RZ, RZ, -R3 ;  /* 0x000000ffff027224 */ /* 0x002fc800078e0a03 */
[----:B------:R-:W-:Y:S01]  /*9f30*/  IMAD.MOV.U32 R10, RZ, RZ, R2 ;  /* 0x000000ffff0a7224 */ /* 0x000fe200078e0002 */
[----:B------:R-:W-:-:S03]  /*9f40*/  IABS R2, R0 ;  /* 0x0000000000027213 */ /* 0x000fc60000000000 */
[----:B------:R-:W-:Y:S02]  /*9f50*/  IMAD R10, R10, R4, RZ ;  /* 0x000000040a0a7224 */ /* 0x000fe400078e02ff */
[----:B------:R-:W-:Y:S02]  /*9f60*/  IMAD.MOV R11, RZ, RZ, -R2 ;  /* 0x000000ffff0b7224 */ /* 0x000fe400078e0a02 */
[----:B------:R-:W-:-:S04]  /*9f70*/  IMAD.MOV.U32 R2, RZ, RZ, RZ ;  /* 0x000000ffff027224 */ /* 0x000fc800078e00ff */
        /* <DEDUP_REMOVED lines=13> */
.L_x_2342:
[----:B------:R-:W-:Y:S05]  /*a050*/  BSYNC B0 ;  /* 0x0000000000007941 */ /* 0x000fea0003800000 */
.L_x_2341:
[----:B------:R-:W2:Y:S01]  /*a060*/  LDL R3, [R1+0xd8] ;  /* 0x0000d80001037983 */ /* 0x000ea20000100800 */
[----:B------:R-:W-:Y:S01]  /*a070*/  PRMT R0, RZ, 0x7610, R0 ;  /* 0x00007610ff007816 */ /* 0x000fe20000000000 */
        /* <DEDUP_REMOVED lines=65> */
[----:B--2---:R-:W-:-:S04]  /*a490*/  IMAD R246, R3, R2, R6 ;  /* 0x0000000203f67224 */ /* 0x004fc800078e0206 */
[----:B------:R-:W-:-:S05]  /*a4a0*/  IMAD.IADD R2, R246, 0x1, R2 ;  /* 0x00000001f6027824 */ /* 0x000fca00078e0202 */
[----:B------:R-:W-:-:S04]  /*a4b0*/  IMNMX R225, R8, R2, PT ;  /* 0x0000000208e17217 */ /* 0x000fc80003800200 */
[----:B------:R-:W-:-:S13]  /*a4c0*/  ISETP.GT.AND P0, PT, R225, R246, PT ;  /* 0x000000f6e100720c */ /* 0x000fda0003f04270 */
[----:B------:R-:W-:Y:S05]  /*a4d0*/  @!P0 BRA `(.L_x_2343) ;  /* 0x0000fbd000008947 */ /* 0x000fea0003800000 */
[----:B------:R-:W2:Y:S04]  /*a4e0*/  LDL R10, [R1+0xac] ;  /* 0x0000ac00010a7983 */ /* 0x000ea80000100800 */
[----:B------:R-:W3:Y:S04]  /*a4f0*/  LDL R0, [R1+0x4c] ;  /* 0x00004c0001007983 */ /* 0x000ee80000100800 */
[----:B------:R-:W4:Y:S01]  /*a500*/  LDL R9, [R1+0xa8] ;  /* 0x0000a80001097983 */ /* 0x000f220000100800 */
[----:B------:R-:W-:Y:S01]  /*a510*/  ISETP.NE.U32.AND P0, PT, RZ, c[0x0][0x340], PT ;  /* 0x0000d000ff007a0c */ /* 0x000fe20003f05070 */
[----:B------:R-:W-:-:S03]  /*a520*/  ULDC.64 UR4, c[0x0][0x18] ;  /* 0x0000060000047ab9 */ /* 0x000fc60000000a00 */
[----:B------:R-:W-:-:S13]  /*a530*/  ISETP.NE.AND.EX P2, PT, RZ, c[0x0][0x344], PT, P0 ;  /* 0x0000d100ff007a0c */ /* 0x000fda0003f45300 */
[----:B------:R-:W-:Y:S01]  /*a540*/  @P2 IMAD.MOV.U32 R2, RZ, RZ, 0x4 ;  /* 0x00000004ff022424 */ /* 0x000fe200078e00ff */
[----:B------:R-:W-:-:S04]  /*a550*/  ISETP.NE.U32.AND P0, PT, RZ, c[0x0][0x348], PT ;  /* 0x0000d200ff007a0c */ /* 0x000fc80003f05070 */
[----:B------:R-:W-:Y:S01]  /*a560*/  ISETP.NE.AND.EX P0, PT, RZ, c[0x0][0x34c], PT, P0 ;  /* 0x0000d300ff007a0c */ /* 0x000fe20003f05300 */
[----:B--2---:R-:W-:-:S05]  /*a570*/  @P2 IMAD.WIDE R2, R10, R2, c[0x0][0x340] ;  /* 0x0000d0000a022625 */ /* 0x004fca00078e0202 */
[----:B------:R1:W5:Y:S01]  /*a580*/  @P2 LDG.E R20, [R2.64] ;  /* 0x0000000a02142981 */ /* 0x000362000c1e1900 */
[----:B---3--:R-:W-:-:S05]  /*a590*/  SHF.R.S32.HI R4, RZ, 0x1f, R0 ;  /* 0x0000001fff047819 */ /* 0x008fca0000011400 */
[----:B------:R-:W-:Y:S01]  /*a5a0*/  IMAD R4, R4, c[0x0][0x178], RZ ;  /* 0x00005e0004047a24 */ /* 0x000fe200078e02ff */
[----:B----4-:R-:W-:Y:S02]  /*a5b0*/  LOP3.LUT R252, R9, 0xffff, RZ, 0xc0, !PT ;  /* 0x0000ffff09fc7812 */ /* 0x010fe400078ec0ff */
[----:B------:R-:W-:Y:S01]  /*a5c0*/  SEL R6, R10, RZ, !P0 ;  /* 0x000000ff0a067207 */ /* 0x000fe20004000000 */
[----:B-1----:R-:W-:-:S04]  /*a5d0*/  IMAD.WIDE.U32 R2, R0, c[0x0][0x178], RZ ;  /* 0x00005e0000027a25 */ /* 0x002fc800078e00ff */
[----:B------:R-:W-:Y:S02]  /*a5e0*/  IMAD R0, R0, c[0x0][0x17c], R4 ;  /* 0x00005f0000007a24 */ /* 0x000fe400078e0204 */
[----:B------:R-:W-:-:S03]  /*a5f0*/  IMAD R4, R146, 0x20, R145 ;  /* 0x0000002092047824 */ /* 0x000fc600078e0291 */
[----:B------:R-:W-:Y:S01]  /*a600*/  IADD3 R3, R3, R0, RZ ;  /* 0x0000000003037210 */ /* 0x000fe20007ffe0ff */
[----:B------:R-:W-:Y:S01]  /*a610*/  IMAD.IADD R4, R14, 0x1, R4 ;  /* 0x000000010e047824 */ /* 0x000fe200078e0204 */
[----:B------:R-:W-:-:S03]  /*a620*/  SHF.R.S32.HI R0, RZ, 0x1f, R10 ;  /* 0x0000001fff007819 */ /* 0x000fc6000001140a */
[----:B------:R-:W-:Y:S01]  /*a630*/  @P3 IMAD.HI.U32 R9, R4, c[0x0][0x2c8], RZ ;  /* 0x0000b20004093a27 */ /* 0x000fe200078e00ff */
[----:B------:R-:W-:-:S03]  /*a640*/  SEL R8, R0, RZ, !P0 ;  /* 0x000000ff00087207 */ /* 0x000fc60004000000 */
[----:B------:R-:W-:-:S04]  /*a650*/  IMAD.WIDE.U32 R2, R252, c[0x0][0x1b8], R2 ;  /* 0x00006e00fc027a25 */ /* 0x000fc800078e0002 */
[----:B------:R-:W-:Y:S01]  /*a660*/  IMAD.MOV.U32 R0, RZ, RZ, R4 ;  /* 0x000000ffff007224 */ /* 0x000fe200078e0004 */
[----:B------:R-:W-:Y:S01]  /*a670*/  @P3 SHF.R.U32.HI R0, RZ, c[0x0][0x2cc], R9 ;  /* 0x0000b300ff003a19 */ /* 0x000fe20000011609 */
[----:B------:R-:W-:Y:S02]  /*a680*/  IMAD R8, R8, c[0x0][0x1c0], RZ ;  /* 0x0000700008087a24 */ /* 0x000fe400078e02ff */
[----:B------:R-:W-:Y:S01]  /*a690*/  IMAD R3, R252, c[0x0][0x1bc], R3 ;  /* 0x00006f00fc037a24 */ /* 0x000fe200078e0203 */
[----:B------:R-:W-:Y:S01]  /*a6a0*/  UIADD3 UR4, UP0, UR4, 0x10080, URZ ;  /* 0x0001008004047890 */ /* 0x000fe2000ff1e03f */
[C---:B------:R-:W-:Y:S01]  /*a6b0*/  IMAD R9, R6.reuse, c[0x0][0x1c4], R8 ;  /* 0x0000710006097a24 */ /* 0x040fe200078e0208 */
[----:B------:R-:W-:Y:S01]  /*a6c0*/  SHF.R.S32.HI R8, RZ, 0x1f, R0 ;  /* 0x0000001fff087819 */ /* 0x000fe20000011400 */
[----:B------:R-:W-:Y:S01]  /*a6d0*/  IMAD.WIDE.U32 R2, R6, c[0x0][0x1c0], R2 ;  /* 0x0000700006027a25 */ /* 0x000fe200078e0002 */
[----:B------:R-:W-:Y:S01]  /*a6e0*/  IADD3 R6, -R0, RZ, RZ ;  /* 0x000000ff00067210 */ /* 0x000fe20007ffe1ff */
[----:B------:R-:W-:-:S02]  /*a6f0*/  UIADD3.X UR5, URZ, UR5, URZ, UP0, !UPT ;  /* 0x000000053f057290 */ /* 0x000fc400087fe43f */
[----:B------:R-:W-:Y:S02]  /*a700*/  IMAD R8, R8, c[0x0][0x1b0], RZ ;  /* 0x00006c0008087a24 */ /* 0x000fe400078e02ff */
[----:B------:R-:W-:Y:S02]  /*a710*/  IMAD.IADD R3, R3, 0x1, R9 ;  /* 0x0000000103037824 */ /* 0x000fe400078e0209 */
[----:B------:R-:W-:Y:S02]  /*a720*/  IMAD R4, R6, c[0x0][0x2c4], R4 ;  /* 0x0000b10006047a24 */ /* 0x000fe400078e0204 */
[C---:B------:R-:W-:Y:S01]  /*a730*/  IMAD R6, R0.reuse, c[0x0][0x1b4], R8 ;  /* 0x00006d0000067a24 */ /* 0x040fe200078e0208 */
[----:B------:R-:W-:Y:S01]  /*a740*/  MOV R8, UR4 ;  /* 0x0000000400087c02 */ /* 0x000fe20008000f00 */
[----:B------:R-:W-:Y:S01]  /*a750*/  IMAD.WIDE.U32 R2, R0, c[0x0][0x1b0], R2 ;  /* 0x00006c0000027a25 */ /* 0x000fe200078e0002 */
[----:B------:R-:W-:-:S03]  /*a760*/  SHF.R.S32.HI R0, RZ, 0x1f, R4 ;  /* 0x0000001fff007819 */ /* 0x000fc60000011404 */
[----:B------:R-:W-:Y:S01]  /*a770*/  IMAD.U32 R9, RZ, RZ, UR5 ;  /* 0x00000005ff097e24 */ /* 0x000fe2000f8e00ff */
[----:B------:R1:W-:Y:S01]  /*a780*/  STL [R1+0x10], R19 ;  /* 0x0000101301007387 */ /* 0x0003e20000100800 */
[----:B------:R-:W-:Y:S02]  /*a790*/  IMAD.IADD R3, R3, 0x1, R6 ;  /* 0x0000000103037824 */ /* 0x000fe400078e0206 */
[----:B------:R-:W-:Y:S01]  /*a7a0*/  IMAD R0, R0, c[0x0][0x1a8], RZ ;  /* 0x00006a0000007a24 */ /* 0x000fe200078e02ff */
[----:B------:R1:W-:Y:S01]  /*a7b0*/  STL.64 [R1+0x8], R8 ;  /* 0x0000080801007387 */ /* 0x0003e20000100a00 */
[----:B------:R-:W-:-:S04]  /*a7c0*/  IMAD.WIDE.U32 R2, R4, c[0x0][0x1a8], R2 ;  /* 0x00006a0004027a25 */ /* 0x000fc800078e0002 */
[----:B------:R-:W-:Y:S01]  /*a7d0*/  IMAD R13, R4, c[0x0][0x1ac], R0 ;  /* 0x00006b00040d7a24 */ /* 0x000fe200078e0200 */
[C---:B------:R-:W-:Y:S01]  /*a7e0*/  LEA R17, P0, R2.reuse, c[0x0][0x160], 0x1 ;  /* 0x0000580002117a11 */ /* 0x040fe200078008ff */
[----:B------:R-:W-:Y:S01]  /*a7f0*/  IMAD.U32 R0, RZ, RZ, UR7 ;  /* 0x00000007ff007e24 */ /* 0x000fe2000f8e00ff */
[----:B------:R-:W-:Y:S02]  /*a800*/  MOV R22, UR7 ;  /* 0x0000000700167c02 */ /* 0x000fe40008000f00 */
[----:B------:R-:W-:Y:S02]  /*a810*/  IADD3 R13, R3, R13, RZ ;  /* 0x0000000d030d7210 */ /* 0x000fe40007ffe0ff */
[----:B------:R-:W-:Y:S02]  /*a820*/  ISETP.GE.AND P3, PT, R229, c[0x0][0x198], PT ;  /* 0x00006600e5007a0c */ /* 0x000fe40003f66270 */
[----:B------:R-:W-:Y:S02]  /*a830*/  LEA.HI.X R13, R2, c[0x0][0x164], R13, 0x1, P0 ;  /* 0x00005900020d7a11 */ /* 0x000fe400000f0c0d */
[----:B------:R-:W-:-:S02]  /*a840*/  IADD3 R22, P0, R22, 0x10, RZ ;  /* 0x0000001016167810 */ /* 0x000fc40007f1e0ff */
[----:B------:R-:W-:Y:S01]  /*a850*/  IADD3 R24, P1, R0, 0x8, RZ ;  /* 0x0000000800187810 */ /* 0x000fe20007f3e0ff */
[----:B------:R-:W-:Y:S01]  /*a860*/  IMAD.IADD R6, R145, 0x1, R14 ;  /* 0x0000000191067824 */ /* 0x000fe200078e020e */
[----:B------:R-:W-:Y:S01]  /*a870*/  ISETP.GE.AND P4, PT, R140, c[0x0][0x198], PT ;  /* 0x000066008c007a0c */ /* 0x000fe20003f86270 */
[----:B------:R-:W-:Y:S01]  /*a880*/  IMAD.X R23, RZ, RZ, UR6, P0 ;  /* 0x00000006ff177e24 */ /* 0x000fe200080e06ff */
[----:B------:R-:W-:Y:S02]  /*a890*/  ISETP.GE.AND P5, PT, R144, c[0x0][0x198], PT ;  /* 0x0000660090007a0c */ /* 0x000fe40003fa6270 */
[----:B------:R-:W-:Y:S02]  /*a8a0*/  ISETP.GE.AND P6, PT, R228, c[0x0][0x198], PT ;  /* 0x00006600e4007a0c */ /* 0x000fe40003fc6270 */
[----:B------:R-:W-:Y:S02]  /*a8b0*/  P2R R18, PR, RZ, 0x8 ;  /* 0x00000008ff127803 */ /* 0x000fe40000000000 */
[----:B------:R-:W-:-:S02]  /*a8c0*/  IADD3 R137, R225, -0x1, RZ ;  /* 0xffffffffe1897810 */ /* 0x000fc40007ffe0ff */
[----:B------:R-:W-:Y:S02]  /*a8d0*/  IADD3.X R25, RZ, UR6, RZ, P1, !PT ;  /* 0x00000006ff197c10 */ /* 0x000fe40008ffe4ff */
[----:B------:R-:W-:Y:S01]  /*a8e0*/  @!P2 MOV R20, R10 ;  /* 0x0000000a0014a202 */ /* 0x000fe20000000f00 */
[----:B------:R-:W-:Y:S05]  /*a8f0*/  BRA.DIV ~URZ, `(.L_x_2344) ;  /* 0x00014fe27f007947 */ /* 0x000fea000b800000 */
[----:B-1----:R1:W2:Y:S02]  /*a900*/  SHFL.IDX PT, R4, R13, RZ, 0x181f ;  /* 0x00181fff0d047589 */ /* 0x0022a400000e0000 */
.L_x_2516:
[----:B------:R-:W-:Y:S05]  /*a910*/  BRA.DIV ~URZ, `(.L_x_2345) ;  /* 0x000150327f007947 */ /* 0x000fea000b800000 */
[----:B------:R3:W4:Y:S02]  /*a920*/  SHFL.IDX PT, R0, R17, RZ, 0x181f ;  /* 0x00181fff11007589 */ /* 0x00072400000e0000 */
.L_x_2517:
[----:B------:R-:W-:Y:S01]  /*a930*/  IMAD R16, R19, c[0x0][0x2c4], RZ ;  /* 0x0000b10013107a24 */ /* 0x000fe200078e02ff */
[----:B------:R-:W-:Y:S04]  /*a940*/  BSSY B0, `(.L_x_2346) ;  /* 0x0000013000007945 */ /* 0x000fe80003800000 */
[----:B------:R-:W-:-:S13]  /*a950*/  ISETP.GE.AND P0, PT, R6, R16, PT ;  /* 0x000000100600720c */ /* 0x000fda0003f06270 */
[----:B------:R-:W-:Y:S05]  /*a960*/  @P0 BRA `(.L_x_2347) ;  /* 0x0000010000000947 */ /* 0x000fea0003800000 */
[-C--:B----4-:R-:W-:Y:S02]  /*a970*/  LEA R14, P0, R140, R0.reuse, 0x1 ;  /* 0x000000008c0e7211 */ /* 0x090fe400078008ff */
[----:B------:R-:W-:Y:S02]  /*a980*/  ISETP.NE.AND P3, PT, R18, RZ, PT ;  /* 0x000000ff1200720c */ /* 0x000fe40003f65270 */
[-C--:B------:R-:W-:Y:S02]  /*a990*/  LEA R10, P2, R238, R0.reuse, 0x1 ;  /* 0x00000000ee0a7211 */ /* 0x080fe400078408ff */
[----:B------:R-:W-:Y:S02]  /*a9a0*/  LEA R8, P1, R228, R0, 0x1 ;  /* 0x00000000e4087211 */ /* 0x000fe400078208ff */
[----:B--2---:R-:W-:Y:S02]  /*a9b0*/  LEA.HI.X R15, R140, R4, R141, 0x1, P0 ;  /* 0x000000048c0f7211 */ /* 0x004fe400000f0c8d */
[----:B------:R-:W-:-:S02]  /*a9c0*/  LEA R2, P0, R229, R0, 0x1 ;  /* 0x00000000e5027211 */ /* 0x000fc400078008ff */
        /* <DEDUP_REMOVED lines=10> */
.L_x_2347:
[----:B------:R-:W-:Y:S05]  /*aa70*/  BSYNC B0 ;  /* 0x0000000000007941 */ /* 0x000fea0003800000 */
.L_x_2346:
[----:B------:R-:W-:Y:S05]  /*aa80*/  BRA.DIV ~URZ, `(.L_x_2348) ;  /* 0x00014f327f007947 */ /* 0x000fea000b800000 */
[----:B--2---:R2:W1:Y:S04]  /*aa90*/  SHFL.IDX PT, R4, R13, 0x1, 0x181f ;  /* 0x00381f000d047f89 */ /* 0x00446800000e0000 */
[----:B----4-:R2:W4:Y:S02]  /*aaa0*/  SHFL.IDX PT, R0, R17, 0x1, 0x181f ;  /* 0x00381f0011007f89 */ /* 0x01052400000e0000 */
.L_x_2518:
[----:B------:R-:W-:Y:S01]  /*aab0*/  IADD3 R2, R6, 0x20, RZ ;  /* 0x0000002006027810 */ /* 0x000fe20007ffe0ff */
[----:B------:R-:W-:Y:S03]  /*aac0*/  BSSY B0, `(.L_x_2349) ;  /* 0x0000013000007945 */ /* 0x000fe60003800000 */
[----:B------:R-:W-:-:S13]  /*aad0*/  ISETP.GE.AND P0, PT, R2, R16, PT ;  /* 0x000000100200720c */ /* 0x000fda0003f06270 */
[----:B------:R-:W-:Y:S05]  /*aae0*/  @P0 BRA `(.L_x_2350) ;  /* 0x0000010000000947 */ /* 0x000fea0003800000 */
[-C--:B----4-:R-:W-:Y:S02]  /*aaf0*/  LEA R14, P0, R140, R0.reuse, 0x1 ;  /* 0x000000008c0e7211 */ /* 0x090fe400078008ff */
[----:B------:R-:W-:Y:S02]  /*ab00*/  ISETP.NE.AND P3, PT, R18, RZ, PT ;  /* 0x000000ff1200720c */ /* 0x000fe40003f65270 */
[-C--:B------:R-:W-:Y:S02]  /*ab10*/  LEA R10, P2, R238, R0.reuse, 0x1 ;  /* 0x00000000ee0a7211 */ /* 0x080fe400078408ff */
[----:B------:R-:W-:Y:S02]  /*ab20*/  LEA R8, P1, R228, R0, 0x1 ;  /* 0x00000000e4087211 */ /* 0x000fe400078208ff */
[----:B-1----:R-:W-:Y:S02]  /*ab30*/  LEA.HI.X R15, R140, R4, R141, 0x1, P0 ;  /* 0x000000048c0f7211 */ /* 0x002fe400000f0c8d */
        /* <DEDUP_REMOVED lines=11> */
.L_x_2350:
[----:B------:R-:W-:Y:S05]  /*abf0*/  BSYNC B0 ;  /* 0x0000000000007941 */ /* 0x000fea0003800000 */
.L_x_2349:
[----:B------:R-:W-:Y:S05]  /*ac00*/  BRA.DIV ~URZ, `(.L_x_2351) ;  /* 0x00014e827f007947 */ /* 0x000fea000b800000 */
[----:B-1----:R1:W2:Y:S02]  /*ac10*/  SHFL.IDX PT, R4, R13, 0x2, 0x181f ;  /* 0x00581f000d047f89 */ /* 0x0022a400000e0000 */
.L_x_2519:
[----:B------:R-:W-:Y:S05]  /*ac20*/  BRA.DIV ~URZ, `(.L_x_2352) ;  /* 0x00014ed27f007947 */ /* 0x000fea000b800000 */
[----:B----4-:R4:W1:Y:S02]  /*ac30*/  SHFL.IDX PT, R0, R17, 0x2, 0x181f ;  /* 0x00581f0011007f89 */ /* 0x01086400000e0000 */
.L_x_2520:
[----:B------:R-:W-:Y:S01]  /*ac40*/  IADD3 R2, R6, 0x40, RZ ;  /* 0x0000004006027810 */ /* 0x000fe20007ffe0ff */
[----:B------:R-:W-:Y:S03]  /*ac50*/  BSSY B0, `(.L_x_2353) ;  /* 0x0000013000007945 */ /* 0x000fe60003800000 */
[----:B------:R-:W-:-:S13]  /*ac60*/  ISETP.GE.AND P0, PT, R2, R16, PT ;  /* 0x000000100200720c */ /* 0x000fda0003f06270 */
[----:B------:R-:W-:Y:S05]  /*ac70*/  @P0 BRA `(.L_x_2354) ;  /* 0x0000010000000947 */ /* 0x000fea0003800000 */
[-C--:B-1----:R-:W-:Y:S02]  /*ac80*/  LEA R14, P0, R140, R0.reuse, 0x1 ;  /* 0x000000008c0e7211 */ /* 0x082fe400078008ff */
        /* <DEDUP_REMOVED lines=15> */
.L_x_2354:
[----:B------:R-:W-:Y:S05]  /*ad80*/  BSYNC B0 ;  /* 0x0000000000007941 */ /* 0x000fea0003800000 */
.L_x_2353:
[----:B------:R-:W-:Y:S05]  /*ad90*/  BRA.DIV ~URZ, `(.L_x_2355) ;  /* 0x00014dd27f007947 */ /* 0x000fea000b800000 */
[----:B--2---:R2:W3:Y:S04]  /*ada0*/  SHFL.IDX PT, R4, R13, 0x3, 0x181f ;  /* 0x00781f000d047f89 */ /* 0x0044e800000e0000 */
[----:B-1----:R2:W1:Y:S02]  /*adb0*/  SHFL.IDX PT, R0, R17, 0x3, 0x181f ;  /* 0x00781f0011007f89 */ /* 0x00246400000e0000 */
.L_x_2521:
[----:B--2---:R-:W2:Y:S04]  /*adc0*/  LDL R121, [R1] ;  /* 0x0000000001797983 */ /* 0x004ea80000100800 */
[----:B----4-:R-:W4:Y:S04]  /*add0*/  LDL R10, [R1+0x48] ;  /* 0x00004800010a7983 */ /* 0x010f280000100800 */
[----:B---3--:R-:W3:Y:S01]  /*ade0*/  LDL R13, [R1+0x64] ;  /* 0x00006400010d7983 */ /* 0x008ee20000100800 */
[----:B------:R-:W-:Y:S01]  /*adf0*/  IADD3 R6, R6, 0x60, RZ ;  /* 0x0000006006067810 */ /* 0x000fe20007ffe0ff */
[----:B------:R-:W-:Y:S01]  /*ae00*/  IMAD.MOV.U32 R104, RZ, RZ, 0x30 ;  /* 0x00000030ff687424 */ /* 0x000fe200078e00ff */
[----:B------:R-:W-:Y:S01]  /*ae10*/  ULDC.64 UR4, c[0x0][0x40] ;  /* 0x0000100000047ab9 */ /* 0x000fe20000000a00 */
[----:B------:R-:W-:Y:S01]  /*ae20*/  IMAD.MOV.U32 R224, RZ, RZ, RZ ;  /* 0x000000ffffe07224 */ /* 0x000fe200078e00ff */
[----:B------:R-:W-:Y:S01]  /*ae30*/  ISETP.GE.AND P0, PT, R6, R16, PT ;  /* 0x000000100600720c */ /* 0x000fe20003f06270 */
[----:B------:R-:W-:Y:S01]  /*ae40*/  IMAD.MOV.U32 R6, RZ, RZ, c[0x0][0x2b8] ;  /* 0x0000ae00ff067624 */ /* 0x000fe200078e00ff */
[----:B------:R-:W-:Y:S01]  /*ae50*/  UIADD3 UR4, UP0, UR4, 0x160, URZ ;  /* 0x0000016004047890 */ /* 0x000fe2000ff1e03f */
[----:B------:R-:W-:-:S02]  /*ae60*/  IMAD R136, R225, R104, -0x30 ;  /* 0xffffffd0e1887424 */ /* 0x000fc400078e0268 */
[----:B-----5:R-:W-:Y:S01]  /*ae70*/  IMAD.WIDE.U32 R16, R20, c[0x0][0x2b0], RZ ;  /* 0x0000ac0014107a25 */ /* 0x020fe200078e00ff */
[----:B------:R-:W-:Y:S01]  /*ae80*/  ISETP.NE.AND P3, PT, R6, 0x1, PT ;  /* 0x000000010600780c */ /* 0x000fe20003f65270 */
[----:B------:R-:W-:-:S03]  /*ae90*/  UIADD3.X UR5, URZ, UR5, URZ, UP0, !UPT ;  /* 0x000000053f057290 */ /* 0x000fc600087fe43f */
[----:B------:R-:W-:Y:S03]  /*aea0*/  STL.64 [R1+0x88], R16 ;  /* 0x0000881001007387 */ /* 0x000fe60000100a00 */
[----:B-1----:R-:W-:Y:S01]  /*aeb0*/  @!P0 LEA R2, P1, R140, R0, 0x1 ;  /* 0x000000008c028211 */ /* 0x002fe200078208ff */
[----:B------:R-:W-:Y:S01]  /*aec0*/  IMAD.U32 R19, RZ, RZ, UR5 ;  /* 0x00000005ff137e24 */ /* 0x000fe2000f8e00ff */
[----:B--2---:R-:W-:-:S04]  /*aed0*/  SHF.R.S32.HI R14, RZ, 0x1f, R121 ;  /* 0x0000001fff0e7819 */ /* 0x004fc80000011479 */
[----:B------:R-:W-:Y:S01]  /*aee0*/  LEA.HI R3, R14, R121, RZ, 0x3 ;  /* 0x000000790e037211 */ /* 0x000fe200078f18ff */
[----:B----4-:R1:W-:Y:S03]  /*aef0*/  STL [R1+0x78], R10 ;  /* 0x0000780a01007387 */ /* 0x0103e60000100800 */
[----:B------:R-:W-:Y:S02]  /*af00*/  LOP3.LUT R215, R3, 0xfffffff8, RZ, 0xc0, !PT ;  /* 0xfffffff803d77812 */ /* 0x000fe400078ec0ff */
[----:B------:R-:W-:Y:S02]  /*af10*/  SHF.R.S32.HI R241, RZ, 0x3, R3 ;  /* 0x00000003fff17819 */ /* 0x000fe40000011403 */
[----:B------:R-:W-:Y:S01]  /*af20*/  @!P0 LEA.HI.X R3, R140, R4, R141, 0x1, P1 ;  /* 0x000000048c038211 */ /* 0x000fe200008f0c8d */
[----:B------:R-:W-:Y:S01]  /*af30*/  IMAD.IADD R215, R121, 0x1, -R215 ;  /* 0x0000000179d77824 */ /* 0x000fe200078e0ad7 */
[----:B------:R-:W-:-:S03]  /*af40*/  @!P0 LEA R8, P1, R238, R0, 0x1 ;  /* 0x00000000ee088211 */ /* 0x000fc600078208ff */
[----:B------:R-:W-:Y:S01]  /*af50*/  IMAD.SHL.U32 R251, R215, 0x20, RZ ;  /* 0x00000020d7fb7824 */ /* 0x000fe200078e00ff */
[----:B------:R-:W-:Y:S01]  /*af60*/  @!PT LDS RZ, [RZ] ;  /* 0x00000000fffff984 */ /* 0x000fe20000000800 */
[----:B------:R-:W-:Y:S01]  /*af70*/  @!PT LDS RZ, [RZ] ;  /* 0x00000000fffff984 */ /* 0x000fe20000000800 */
[----:B------:R-:W-:Y:S01]  /*af80*/  @!PT LDS RZ, [RZ] ;  /* 0x00000000fffff984 */ /* 0x000fe20000000800 */
[----:B------:R2:W-:Y:S01]  /*af90*/  @!P0 LDGSTS.E.BYPASS.LTC128B.128 [R245+0x13080], [R2.64], !P4 ;  /* 0x1308000002f58fae */ /* 0x0005e2000e101d4a */
[----:B------:R-:W-:Y:S02]  /*afa0*/  @!P0 LEA.HI.X R9, R238, R4, R248, 0x1, P1 ;  /* 0x00000004ee098211 */ /* 0x000fe400008f0cf8 */
[----:B------:R-:W-:Y:S01]  /*afb0*/  IMAD.IADD R21, R251, 0x1, R241 ;  /* 0x00000001fb157824 */ /* 0x000fe200078e02f1 */
[----:B------:R-:W-:Y:S01]  /*afc0*/  ISETP.NE.AND P4, PT, R18, RZ, PT ;  /* 0x000000ff1200720c */ /* 0x000fe20003f85270 */
[----:B------:R-:W-:Y:S01]  /*afd0*/  IMAD.U32 R18, RZ, RZ, UR4 ;  /* 0x00000004ff127e24 */ /* 0x000fe2000f8e00ff */
[----:B------:R4:W-:Y:S01]  /*afe0*/  @!P0 LDGSTS.E.BYPASS.LTC128B.128 [R245+0x17080], [R8.64], !P5 ;  /* 0x1708000008f58fae */ /* 0x0009e2000e901d4a */
[----:B------:R-:W-:-:S05]  /*aff0*/  IMAD.IADD R6, R21, 0x1, R136 ;  /* 0x0000000115067824 */ /* 0x000fca00078e0288 */
[----:B---3--:R-:W-:-:S04]  /*b000*/  ISETP.GE.AND P2, PT, R6, R13, PT ;  /* 0x0000000d0600720c */ /* 0x008fc80003f46270 */
[----:B------:R-:W-:Y:S01]  /*b010*/  ISETP.GT.OR P1, PT, R21, 0x2f, P2 ;  /* 0x0000002f1500780c */ /* 0x000fe20001724670 */
[----:B--2---:R-:W-:Y:S01]  /*b020*/  IMAD.IADD R3, R10, 0x1, R6 ;  /* 0x000000010a037824 */ /* 0x004fe200078e0206 */
[----:B------:R-:W-:-:S03]  /*b030*/  SHF.R.S32.HI R6, RZ, 0x1f, R20 ;  /* 0x0000001fff067819 */ /* 0x000fc60000011414 */
[----:B-1----:R-:W-:Y:S01]  /*b040*/  @P3 IMAD.HI.U32 R10, R3, c[0x0][0x2bc], RZ ;  /* 0x0000af00030a3a27 */ /* 0x002fe200078e00ff */
[----:B----4-:R-:W-:-:S03]  /*b050*/  @!P0 LEA R8, P2, R228, R0, 0x1 ;  /* 0x00000000e4088211 */ /* 0x010fc600078408ff */
[----:B------:R-:W-:Y:S01]  /*b060*/  IMAD.MOV.U32 R2, RZ, RZ, R3 ;  /* 0x000000ffff027224 */ /* 0x000fe200078e0003 */
[----:B------:R-:W-:Y:S01]  /*b070*/  @P3 SHF.R.U32.HI R2, RZ, c[0x0][0x2c0], R10 ;  /* 0x0000b000ff023a19 */ /* 0x000fe2000001160a */
[----:B------:R-:W-:Y:S01]  /*b080*/  IMAD R6, R6, c[0x0][0x2b0], RZ ;  /* 0x0000ac0006067a24 */ /* 0x000fe200078e02ff */
[C---:B------:R-:W-:Y:S02]  /*b090*/  @!P0 LEA R10, P3, R229.reuse, R0, 0x1 ;  /* 0x00000000e50a8211 */ /* 0x040fe400078608ff */
[-C--:B------:R-:W-:Y:S01]  /*b0a0*/  @!P0 LEA.HI.X R9, R228, R4.reuse, R250, 0x1, P2 ;  /* 0x00000004e4098211 */ /* 0x080fe200010f0cfa */
[----:B------:R-:W-:Y:S01]  /*b0b0*/  IMAD R6, R20, c[0x0][0x2b4], R6 ;  /* 0x0000ad0014067a24 */ /* 0x000fe200078e0206 */
[----:B------:R-:W-:Y:S02]  /*b0c0*/  @!P0 LEA.HI.X R11, R229, R4, R249, 0x1, P3 ;  /* 0x00000004e50b8211 */ /* 0x000fe400018f0cf9 */
[----:B------:R-:W-:Y:S01]  /*b0d0*/  @!P1 IADD3 R0, P2, R2, R16, RZ ;  /* 0x0000001002009210 */ /* 0x000fe20007f5e0ff */
[----:B------:R1:W-:Y:S01]  /*b0e0*/  @!P0 LDGSTS.E.BYPASS.LTC128B.128 [R245+0x1b080], [R8.64], !P6 ;  /* 0x1b08000008f58fae */ /* 0x0003e2000f101d4a */
[----:B------:R-:W-:-:S03]  /*b0f0*/  IMAD.IADD R15, R17, 0x1, R6 ;  /* 0x00000001110f7824 */ /* 0x000fc600078e0206 */
[----:B------:R2:W-:Y:S02]  /*b100*/  @!P0 LDGSTS.E.BYPASS.LTC128B.128 [R245+0x1f080], [R10.64], !P4 ;  /* 0x1f0800000af58fae */ /* 0x0005e4000e101d4a */
[----:B------:R-:W-:Y:S02]  /*b110*/  @!P1 LEA.HI.X.SX32 R4, R2, R15, 0x1, P2 ;  /* 0x0000000f02049211 */ /* 0x000fe400010f0eff */
[----:B------:R-:W0:Y:S01]  /*b120*/  LDGDEPBAR ;  /* 0x00000000000079af */ /* 0x000e220000000000 */
[----:B------:R-:W-:Y:S01]  /*b130*/  WARPSYNC 0xffffffff ;  /* 0xffffffff00007948 */ /* 0x000fe20003800000 */
[----:B------:R-:W-:Y:S02]  /*b140*/  IMAD.WIDE.U32 R16, R252, c[0x0][0x1e8], RZ ;  /* 0x00007a00fc107a25 */ /* 0x000fe400078e00ff */
[----:B------:R3:W-:Y:S01]  /*b150*/  STL [R1+0x9c], R15 ;  /* 0x00009c0f01007387 */ /* 0x0007e20000100800 */
[----:B-1----:R-:W-:-:S04]  /*b160*/  @!P1 LEA R8, P2, R0, c[0x0][0x2a0], 0x2 ;  /* 0x0000a80000089a11 */ /* 0x002fc800078410ff */
[----:B------:R-:W-:Y:S01]  /*b170*/  @!P1 LEA.HI.X R9, R0, c[0x0][0x2a4], R4, 0x2, P2 ;  /* 0x0000a90000099a11 */ /* 0x000fe200010f1404 */
[----:B------:R-:W-:Y:S06]  /*b180*/  BAR.SYNC.DEFER_BLOCKING 0x0 ;  /* 0x0000000000007b1d */ /* 0x000fec0000010000 */
[----:B------:R1:W4:Y:S01]  /*b190*/  @!P1 LDG.E R224, [R8.64] ;  /* 0x0000000a08e09981 */ /* 0x000322000c1e1900 */
[----:B------:R-:W-:Y:S01]  /*b1a0*/  IMAD.MOV R0, RZ, RZ, -R2 ;  /* 0x000000ffff007224 */ /* 0x000fe200078e0a02 */
[----:B------:R-:W-:Y:S01]  /*b1b0*/  LOP3.LUT R213, R213, 0xfffffbff, RZ, 0xc0, !PT ;  /* 0xfffffbffd5d57812 */ /* 0x000fe200078ec0ff */
[----:B------:R-:W-:Y:S01]  /*b1c0*/  IMAD.SHL.U32 R6, R241, 0x40, RZ ;  /* 0x00000040f1067824 */ /* 0x000fe200078e00ff */
[----:B------:R2:W-:Y:S01]  /*b1d0*/  STL.64 [R1+0x80], R16 ;  /* 0x0000801001007387 */ /* 0x0005e20000100a00 */
[----:B------:R-:W-:Y:S01]  /*b1e0*/  IMAD R226, R0, c[0x0][0x2b8], R3 ;  /* 0x0000ae0000e27a24 */ /* 0x000fe200078e0203 */
[----:B------:R-:W-:Y:S01]  /*b1f0*/  IADD3 R201, R192, 0x20, RZ ;  /* 0x00000020c0c97810 */ /* 0x000fe20007ffe0ff */
[----:B---3--:R-:W-:Y:S01]  /*b200*/  IMAD R15, R252, c[0x0][0x1ec], R17 ;  /* 0x00007b00fc0f7a24 */ /* 0x008fe200078e0211 */
[----:B------:R-:W-:Y:S01]  /*b210*/  STL.64 [R1+0x28], R22 ;  /* 0x0000281601007387 */ /* 0x000fe20000100a00 */
[C---:B------:R-:W-:Y:S01]  /*b220*/  IMAD.WIDE.U32 R2, R226.reuse, c[0x0][0x1e0], RZ ;  /* 0x00007800e2027a25 */ /* 0x040fe200078e00ff */
[----:B------:R-:W-:Y:S01]  /*b230*/  SHF.R.S32.HI R135, RZ, 0x1f, R226 ;  /* 0x0000001fff877819 */ /* 0x000fe200000114e2 */
[----:B------:R-:W-:Y:S01]  /*b240*/  BSSY B2, `(.L_x_2356) ;  /* 0x000005e000027945 */ /* 0x000fe20003800000 */
[----:B------:R3:W-:Y:S01]  /*b250*/  STL [R1+0x98], R15 ;  /* 0x0000980f01007387 */ /* 0x0007e20000100800 */
[----:B------:R-:W-:Y:S01]  /*b260*/  IMAD.SHL.U32 R215, R215, 0x8, RZ ;  /* 0x00000008d7d77824 */ /* 0x000fe200078e00ff */
[----:B------:R-:W-:Y:S01]  /*b270*/  MOV R138, 0xb820 ;  /* 0x0000b820008a7802 */ /* 0x000fe20000000f00 */
[----:B------:R-:W-:Y:S01]  /*b280*/  IMAD R0, R135, c[0x0][0x1e0], RZ ;  /* 0x0000780087007a24 */ /* 0x000fe200078e02ff */
[----:B------:R-:W-:Y:S01]  /*b290*/  STL.64 [R1+0x30], R172 ;  /* 0x000030ac01007387 */ /* 0x000fe20000100a00 */
[----:B------:R-:W-:Y:S01]  /*b2a0*/  IMAD R104, R225, -0x30, R104 ;  /* 0xffffffd0e1687824 */ /* 0x000fe200078e0268 */
[----:B------:R-:W-:Y:S01]  /*b2b0*/  ISETP.GE.AND P6, PT, R215, c[0x0][0x1d4], PT ;  /* 0x00007500d7007a0c */ /* 0x000fe20003fc6270 */
[----:B------:R-:W-:Y:S01]  /*b2c0*/  IMAD R0, R226, c[0x0][0x1e4], R0 ;  /* 0x00007900e2007a24 */ /* 0x000fe200078e0200 */
[----:B------:R-:W-:Y:S01]  /*b2d0*/  STL.64 [R1+0x38], R26 ;  /* 0x0000381a01007387 */ /* 0x000fe20000100a00 */
[----:B------:R-:W-:-:S02]  /*b2e0*/  IMAD.IADD R133, R13, 0x1, R104 ;  /* 0x000000010d857824 */ /* 0x000fc400078e0268 */
[----:B------:R-:W-:Y:S01]  /*b2f0*/  IMAD.IADD R3, R3, 0x1, R0 ;  /* 0x0000000103037824 */ /* 0x000fe200078e0200 */
[----:B------:R-:W-:Y:S01]  /*b300*/  STL.64 [R1+0x40], R24 ;  /* 0x0000401801007387 */ /* 0x000fe20000100a00 */
[----:B-1----:R-:W-:Y:S02]  /*b310*/  IMAD.U32 R8, RZ, RZ, UR7 ;  /* 0x00000007ff087e24 */ /* 0x002fe4000f8e00ff */
[----:B------:R-:W-:Y:S01]  /*b320*/  IMAD.U32 R9, RZ, RZ, UR6 ;  /* 0x00000006ff097e24 */ /* 0x000fe2000f8e00ff */
[----:B------:R-:W-:Y:S01]  /*b330*/  STL.64 [R1+0x18], R18 ;  /* 0x0000181201007387 */ /* 0x000fe20000100a00 */
[----:B--2---:R-:W-:-:S03]  /*b340*/  IADD3 R17, R215, 0x40, RZ ;  /* 0x00000040d7117810 */ /* 0x004fc60007ffe0ff */
[----:B------:R-:W-:Y:S01]  /*b350*/  STL.64 [R1+0x20], R8 ;  /* 0x0000200801007387 */ /* 0x000fe20000100a00 */
[----:B------:R-:W-:Y:S02]  /*b360*/  @P6 LOP3.LUT R213, R213, 0x400, RZ, 0xfc, !PT ;  /* 0x00000400d5d56812 */ /* 0x000fe400078efcff */
[----:B------:R-:W-:Y:S02]  /*b370*/  ISETP.GE.AND P5, PT, R17, c[0x0][0x1d4], PT ;  /* 0x0000750011007a0c */ /* 0x000fe40003fa6270 */
[----:B------:R-:W-:-:S11]  /*b380*/  LOP3.LUT R213, R213, 0xfffffdff, RZ, 0xc0, !PT ;  /* 0xfffffdffd5d57812 */ /* 0x000fd600078ec0ff */
[----:B------:R-:W-:-:S04]  /*b390*/  @P5 LOP3.LUT R213, R213, 0x200, RZ, 0xfc, !PT ;  /* 0x00000200d5d55812 */ /* 0x000fc800078efcff */
[----:B------:R-:W-:Y:S02]  /*b3a0*/  LOP3.LUT R213, R213, 0xfffffeff, RZ, 0xc0, !PT ;  /* 0xfffffeffd5d57812 */ /* 0x000fe400078ec0ff */
[----:B----4-:R-:W-:Y:S01]  /*b3b0*/  SHF.R.S32.HI R134, RZ, 0x1f, R224 ;  /* 0x0000001fff867819 */ /* 0x010fe200000114e0 */
[----:B------:R-:W-:-:S04]  /*b3c0*/  IMAD.WIDE.U32 R2, R224, c[0x0][0x1f0], R2 ;  /* 0x00007c00e0027a25 */ /* 0x000fc800078e0002 */
[----:B------:R-:W-:Y:S01]  /*b3d0*/  IMAD R0, R134, c[0x0][0x1f0], RZ ;  /* 0x00007c0086007a24 */ /* 0x000fe200078e02ff */
[----:B------:R-:W-:Y:S02]  /*b3e0*/  IADD3 R2, P0, R2, R16, RZ ;  /* 0x0000001002027210 */ /* 0x000fe40007f1e0ff */
[----:B------:R-:W-:Y:S01]  /*b3f0*/  IADD3 R16, R215, 0x80, RZ ;  /* 0x00000080d7107810 */ /* 0x000fe20007ffe0ff */
[----:B------:R-:W-:Y:S01]  /*b400*/  IMAD R4, R224, c[0x0][0x1f4], R0 ;  /* 0x00007d00e0047a24 */ /* 0x000fe200078e0200 */
[----:B------:R-:W-:Y:S02]  /*b410*/  LOP3.LUT R0, R6, 0x1c0, RZ, 0xc0, !PT ;  /* 0x000001c006007812 */ /* 0x000fe400078ec0ff */
[----:B------:R-:W-:Y:S02]  /*b420*/  ISETP.GE.AND P4, PT, R16, c[0x0][0x1d4], PT ;  /* 0x0000750010007a0c */ /* 0x000fe40003f86270 */
[----:B------:R-:W-:Y:S02]  /*b430*/  IADD3.X R6, R15, R3, R4, P0, !PT ;  /* 0x000000030f067210 */ /* 0x000fe400007fe404 */
[----:B------:R-:W-:-:S02]  /*b440*/  LOP3.LUT R3, R0, 0x38, R215, 0xf8, !PT ;  /* 0x0000003800037812 */ /* 0x000fc400078ef8d7 */
[----:B------:R-:W-:Y:S02]  /*b450*/  SHF.R.U32.HI R0, RZ, 0x3, R0 ;  /* 0x00000003ff007819 */ /* 0x000fe40000011600 */
[----:B------:R-:W-:Y:S02]  /*b460*/  LEA R4, P0, R2, c[0x0][0x1c8], 0x1 ;  /* 0x0000720002047a11 */ /* 0x000fe400078008ff */
[----:B------:R-:W-:Y:S02]  /*b470*/  LOP3.LUT R10, R3, R0, RZ, 0x3c, !PT ;  /* 0x00000000030a7212 */ /* 0x000fe400078e3cff */
[----:B------:R-:W-:Y:S01]  /*b480*/  LEA.HI R3, R14, R121, RZ, 0x6 ;  /* 0x000000790e037211 */ /* 0x000fe200078f30ff */
[----:B------:R-:W-:Y:S01]  /*b490*/  SHFL.IDX PT, R8, R4, 0x1, 0x181f ;  /* 0x00381f0004087f89 */ /* 0x000fe200000e0000 */
[----:B------:R-:W-:Y:S02]  /*b4a0*/  LEA.HI.X R11, R2, c[0x0][0x1cc], R6, 0x1, P0 ;  /* 0x00007300020b7a11 */ /* 0x000fe400000f0c06 */
[----:B------:R-:W-:Y:S01]  /*b4b0*/  IMNMX R0, R133, 0x30, PT ;  /* 0x0000003085007817 */ /* 0x000fe20003800200 */
[----:B------:R-:W-:Y:S01]  /*b4c0*/  IMAD.SHL.U32 R6, R3, 0x8, RZ ;  /* 0x0000000803067824 */ /* 0x000fe200078e00ff */
[----:B------:R1:W-:Y:S01]  /*b4d0*/  SHFL.IDX PT, R2, R4, RZ, 0x181f ;  /* 0x00181fff04027589 */ /* 0x0003e200000e0000 */
[----:B---3--:R-:W-:-:S02]  /*b4e0*/  IADD3 R15, R215, 0xc0, RZ ;  /* 0x000000c0d70f7810 */ /* 0x008fc40007ffe0ff */
[----:B------:R-:W-:Y:S01]  /*b4f0*/  IMAD.IADD R0, R0, 0x1, -R241 ;  /* 0x0000000100007824 */ /* 0x000fe200078e0af1 */
[----:B------:R-:W2:Y:S01]  /*b500*/  SHFL.IDX PT, R3, R11, RZ, 0x181f ;  /* 0x00181fff0b037589 */ /* 0x000ea200000e0000 */
[----:B------:R-:W-:Y:S02]  /*b510*/  LOP3.LUT R214, R10, 0xfffffe00, R6, 0xf8, !PT ;  /* 0xfffffe000ad67812 */ /* 0x000fe400078ef806 */
[----:B------:R-:W-:Y:S01]  /*b520*/  SHF.R.S32.HI R6, RZ, 0x1f, R15 ;  /* 0x0000001fff067819 */ /* 0x000fe2000001140f */
[----:B------:R3:W4:Y:S01]  /*b530*/  SHFL.IDX PT, R9, R11, 0x1, 0x181f ;  /* 0x00381f000b097f89 */ /* 0x00072200000e0000 */
[C---:B------:R-:W-:Y:S02]  /*b540*/  ISETP.GE.AND P1, PT, R0.reuse, 0x1, PT ;  /* 0x000000010000780c */ /* 0x040fe40003f26270 */
[----:B------:R-:W-:Y:S02]  /*b550*/  ISETP.GT.AND P0, PT, R0, 0x20, PT ;  /* 0x000000200000780c */ /* 0x000fe40003f04270 */
[----:B------:R-:W-:-:S02]  /*b560*/  SHF.R.S32.HI R0, RZ, 0x1f, R16 ;  /* 0x0000001fff007819 */ /* 0x000fc40000011410 */
[----:B------:R-:W-:Y:S02]  /*b570*/  LEA.HI R6, R6, R15, RZ, 0x3 ;  /* 0x0000000f06067211 */ /* 0x000fe400078f18ff */
[----:B------:R-:W-:Y:S02]  /*b580*/  LEA.HI R0, R0, R16, RZ, 0x3 ;  /* 0x0000001000007211 */ /* 0x000fe400078f18ff */
[----:B------:R-:W-:Y:S02]  /*b590*/  ISETP.GE.AND P3, PT, R15, c[0x0][0x1d4], PT ;  /* 0x000075000f007a0c */ /* 0x000fe40003f66270 */
[----:B------:R-:W-:Y:S02]  /*b5a0*/  LOP3.LUT R231, R0, 0xfffffff8, RZ, 0xc0, !PT ;  /* 0xfffffff800e77812 */ /* 0x000fe400078ec0ff */
[----:B-1----:R-:W-:Y:S01]  /*b5b0*/  SHF.R.S32.HI R4, RZ, 0x1f, R17 ;  /* 0x0000001fff047819 */ /* 0x002fe20000011411 */
[----:B------:R-:W-:Y:S01]  /*b5c0*/  @P0 IMAD.SHL.U32 R0, R214, 0x2, RZ ;  /* 0x00000002d6000824 */ /* 0x000fe200078e00ff */
[----:B------:R-:W-:-:S02]  /*b5d0*/  LOP3.LUT R230, R6, 0xfffffff8, RZ, 0xc0, !PT ;  /* 0xfffffff806e67812 */ /* 0x000fc400078ec0ff */
[----:B------:R-:W-:Y:S01]  /*b5e0*/  LEA.HI R4, R4, R17, RZ, 0x3 ;  /* 0x0000001104047211 */ /* 0x000fe200078f18ff */
[--C-:B--2---:R-:W-:Y:S01]  /*b5f0*/  @P1 IMAD.WIDE R14, R215, 0x2, R2.reuse ;  /* 0x00000002d70e1825 */ /* 0x104fe200078e0202 */
[----:B------:R-:W-:Y:S02]  /*b600*/  @P4 LOP3.LUT R213, R213, 0x100, RZ, 0xfc, !PT ;  /* 0x00000100d5d54812 */ /* 0x000fe400078efcff */
[----:B------:R-:W-:Y:S01]  /*b610*/  LOP3.LUT R232, R4, 0xfffffff8, RZ, 0xc0, !PT ;  /* 0xfffffff804e87812 */ /* 0x000fe200078ec0ff */
[----:B------:R-:W-:Y:S01]  /*b620*/  @P1 IMAD.SHL.U32 R4, R214, 0x2, RZ ;  /* 0x00000002d6041824 */ /* 0x000fe200078e00ff */
[----:B------:R-:W-:Y:S01]  /*b630*/  LOP3.LUT R213, R213, 0xffffff7f, RZ, 0xc0, !PT ;  /* 0xffffff7fd5d57812 */ /* 0x000fe200078ec0ff */
[----:B------:R-:W-:Y:S01]  /*b640*/  @P1 IMAD.WIDE R16, R231, 0x2, R2 ;  /* 0x00000002e7101825 */ /* 0x000fe200078e0202 */
[----:B------:R-:W-:Y:S02]  /*b650*/  SHF.R.S32.HI R244, RZ, 0x1f, R232 ;  /* 0x0000001ffff47819 */ /* 0x000fe400000114e8 */
[----:B------:R4:W-:Y:S01]  /*b660*/  @P1 LDGSTS.E.BYPASS.LTC128B.128 [R4+0xa080], [R14.64], !P6 ;  /* 0x0a0800000e041fae */ /* 0x0009e2000f101d4a */
[----:B---3--:R-:W-:Y:S01]  /*b670*/  @P1 IMAD.WIDE R10, R232, 0x2, R2 ;  /* 0x00000002e80a1825 */ /* 0x008fe200078e0202 */
[----:B------:R-:W-:-:S02]  /*b680*/  @P3 LOP3.LUT R213, R213, 0x80, RZ, 0xfc, !PT ;  /* 0x00000080d5d53812 */ /* 0x000fc400078efcff */
[----:B------:R-:W-:Y:S01]  /*b690*/  SHF.R.S32.HI R243, RZ, 0x1f, R231 ;  /* 0x0000001ffff37819 */ /* 0x000fe200000114e7 */
[----:B------:R-:W-:Y:S01]  /*b6a0*/  @P1 IMAD.WIDE R2, R230, 0x2, R2 ;  /* 0x00000002e6021825 */ /* 0x000fe200078e0202 */
[----:B------:R1:W-:Y:S01]  /*b6b0*/  @P1 LDGSTS.E.BYPASS.LTC128B.128 [R4+0xb880], [R10.64], !P5 ;  /* 0x0b8800000a041fae */ /* 0x0003e2000e901d4a */
[----:B------:R-:W-:Y:S02]  /*b6c0*/  LOP3.LUT R213, R213, 0xffffffbf, RZ, 0xc0, !PT ;  /* 0xffffffbfd5d57812 */ /* 0x000fe400078ec0ff */
[----:B------:R-:W-:Y:S01]  /*b6d0*/  SHF.R.S32.HI R242, RZ, 0x1f, R230 ;  /* 0x0000001ffff27819 */ /* 0x000fe200000114e6 */
[----:B------:R2:W-:Y:S04]  /*b6e0*/  @P1 LDGSTS.E.BYPASS.LTC128B.128 [R4+0xd080], [R16.64], !P4 ;  /* 0x0d08000010041fae */ /* 0x0005e8000e101d4a */
[----:B------:R3:W-:Y:S01]  /*b6f0*/  @P1 LDGSTS.E.BYPASS.LTC128B.128 [R4+0xe880], [R2.64], !P3 ;  /* 0x0e88000002041fae */ /* 0x0007e2000d901d4a */
[----:B------:R-:W-:Y:S01]  /*b700*/  LOP3.LUT P1, RZ, R146, 0x2, RZ, 0xc0, !PT ;  /* 0x0000000292ff7812 */ /* 0x000fe2000782c0ff */
[----:B----4-:R-:W-:-:S12]  /*b710*/  @P0 IMAD.WIDE R14, R215, 0x2, R8 ;  /* 0x00000002d70e0825 */ /* 0x010fd800078e0208 */
[----:B------:R-:W-:Y:S01]  /*b720*/  @P1 IADD3 R201, R192, -0x20, RZ ;  /* 0xffffffe0c0c91810 */ /* 0x000fe20007ffe0ff */
[----:B------:R4:W-:Y:S01]  /*b730*/  @P0 LDGSTS.E.BYPASS.LTC128B.128 [R0+0xb080], [R14.64], !P6 ;  /* 0x0b0800000e000fae */ /* 0x0009e2000f101d4a */
[--C-:B-1----:R-:W-:Y:S02]  /*b740*/  @P0 IMAD.WIDE R10, R232, 0x2, R8.reuse ;  /* 0x00000002e80a0825 */ /* 0x102fe400078e0208 */
[C---:B------:R-:W-:Y:S02]  /*b750*/  IADD3 R212, R201.reuse, 0x1000, RZ ;  /* 0x00001000c9d47810 */ /* 0x040fe40007ffe0ff */
[----:B------:R-:W-:Y:S01]  /*b760*/  IADD3 R211, R201, 0x800, RZ ;  /* 0x00000800c9d37810 */ /* 0x000fe20007ffe0ff */
[----:B------:R4:W-:Y:S01]  /*b770*/  @P0 LDGSTS.E.BYPASS.LTC128B.128 [R0+0xc880], [R10.64], !P5 ;  /* 0x0c8800000a000fae */ /* 0x0009e2000e901d4a */
[----:B---3--:R-:W-:-:S04]  /*b780*/  @P0 IMAD.WIDE R2, R231, 0x2, R8 ;  /* 0x00000002e7020825 */ /* 0x008fc800078e0208 */
[----:B------:R-:W-:Y:S01]  /*b790*/  @P0 IMAD.WIDE R8, R230, 0x2, R8 ;  /* 0x00000002e6080825 */ /* 0x000fe200078e0208 */
[----:B------:R4:W-:Y:S04]  /*b7a0*/  @P0 LDGSTS.E.BYPASS.LTC128B.128 [R0+0xe080], [R2.64], !P4 ;  /* 0x0e08000002000fae */ /* 0x0009e8000e101d4a */
[----:B------:R4:W-:Y:S01]  /*b7b0*/  @P0 LDGSTS.E.BYPASS.LTC128B.128 [R0+0xf880], [R8.64], !P3 ;  /* 0x0f88000008000fae */ /* 0x0009e2000d901d4a */
[----:B------:R-:W-:-:S03]  /*b7c0*/  ISETP.GT.AND P0, PT, R21, 0x2f, PT ;  /* 0x0000002f1500780c */ /* 0x000fc60003f04270 */
[----:B------:R-:W0:Y:S10]  /*b7d0*/  LDGDEPBAR ;  /* 0x00000000000079af */ /* 0x000e340000000000 */
[----:B------:R-:W-:Y:S01]  /*b7e0*/  @P0 LOP3.LUT R213, R213, 0x40, RZ, 0xfc, !PT ;  /* 0x00000040d5d50812 */ /* 0x000fe200078efcff */
[----:B----4-:R-:W-:-:S05]  /*b7f0*/  IMAD.U32 R0, RZ, RZ, UR7 ;  /* 0x00000007ff007e24 */ /* 0x010fca000f8e00ff */
[----:B------:R-:W-:Y:S02]  /*b800*/  IADD3 R93, R0, 0x18, RZ ;  /* 0x00000018005d7810 */ /* 0x000fe40007ffe0ff */
[----:B--2---:R-:W-:Y:S05]  /*b810*/  CALL.REL.NOINC `($_ZN7cutlass13device_kernelIN5flash19enable_sm80_to_sm89INS1_16FlashAttnFwdSm80INS1_25CollectiveMainloopFwdSm80ILi8ELi1ELb0EN4cute5tupleIJNS5_1CILi128EEENS7_ILi48EEENS7_ILi256EEEEEELi256ENS_6half_tEfNS_4arch4Sm80ELb0ELb1ELb0ELb1ELb1ELb1ELb1ELb1EEENS1_21CollectiveEpilogueFwdINS6_IJS8_SA_S9_EEENS6_IJNS7_ILi1EEESI_SI_EEESC_SE_Li256ELb1ELb1ELb1ELb0EEENS1_36VarlenDynamicPersistentTileSchedulerILi128ELi48ELi256ELi256ELb1ELb1ELb0ELb1ELb0ELb1EEEEEEEEEvNT_6ParamsE$_ZZN5flash25CollectiveMainloopFwdSm80ILi8ELi1ELb0EN4cute5tupleIJNS1_1CILi128EEENS3_ILi48EEENS3_ILi256EEEEEELi256EN7cutlass6half_tEfNS8_4arch4Sm80ELb0ELb1ELb0ELb1ELb1ELb1ELb1ELb1EE3mmaINS_16FlashAttnFwdSm80ISC_NS_21CollectiveEpilogueFwdINS2_IJS4_S6_S5_EEENS2_IJNS3_ILi1EEESH_SH_EEES9_SB_Li256ELb1ELb1ELb1ELb0EEENS_36VarlenDynamicPersistentTileSchedulerILi128ELi48ELi256ELi256ELb1ELb1ELb0ELb1ELb0ELb1EEEE13SharedStorageENS1_6TensorINS1_11ArrayEngineIfLm128EEENS1_6LayoutINS2_IJNS2_IJNS3_ILi2EEESS_EEESH_NS3_ILi32EEEEEENS2_IJNS2_IJSH_SS_EEENS3_ILi0EEENS3_ILi4EEEEEEEEEENS_7SoftmaxILi2ELi0EEEEEbRKNSC_6ParamsERT0_RT1_iRKNS_16SeqlenInfoQKNewKILb1ELb1EEENS2_IJiiiiEEERT_ENKUlvE_clEv) ;  /* 0x0001686000007944 */ /* 0x004fea0003c00000 */
[----:B------:R-:W-:Y:S05]  /*b820*/  BSYNC B2 ;  /* 0x0000000000027941 */ /* 0x000fea0003800000 */
.L_x_2356:
[----:B------:R2:W5:Y:S01]  /*b830*/  LDL R76, [R1] ;  /* 0x00000000014c7983 */ /* 0x0005620000100800 */
[----:B------:R-:W-:-:S04]  /*b840*/  DEPBAR.LE SB0, 0x0 ;  /* 0x000080000000791a */ /* 0x000fc80000000000 */
[----:B------:R2:W5:Y:S01]  /*b850*/  LDL R240, [R1+0x10] ;  /* 0x0000100001f07983 */ /* 0x0005620000100800 */
[----:B------:R-:W-:Y:S01]  /*b860*/  WARPSYNC 0xffffffff ;  /* 0xffffffff00007948 */ /* 0x000fe20003800000 */
[----:B------:R-:W-:Y:S02]  /*b870*/  IMAD R0, R135, c[0x0][0x208], RZ ;  /* 0x0000820087007a24 */ /* 0x000fe400078e02ff */
[----:B------:R-:W-:Y:S01]  /*b880*/  BAR.SYNC.DEFER_BLOCKING 0x0 ;  /* 0x0000000000007b1d */ /* 0x000fe20000010000 */
[----:B-1----:R-:W-:-:S04]  /*b890*/  IMAD.WIDE.U32 R14, R252, c[0x0][0x210], RZ ;  /* 0x00008400fc0e7a25 */ /* 0x002fc800078e00ff */
[C---:B------:R-:W-:Y:S01]  /*b8a0*/  IMAD.WIDE.U32 R2, R226.reuse, c[0x0][0x208], RZ ;  /* 0x00008200e2027a25 */ /* 0x040fe200078e00ff */
[----:B------:R2:W-:Y:S03]  /*b8b0*/  STL.64 [R1+0x70], R14 ;  /* 0x0000700e01007387 */ /* 0x0005e60000100a00 */
[----:B------:R-:W-:Y:S02]  /*b8c0*/  IMAD R0, R226, c[0x0][0x20c], R0 ;  /* 0x00008300e2007a24 */ /* 0x000fe400078e0200 */
[----:B------:R-:W-:-:S03]  /*b8d0*/  IMAD R252, R252, c[0x0][0x214], R15 ;  /* 0x00008500fcfc7a24 */ /* 0x000fc600078e020f */
[----:B------:R-:W-:Y:S01]  /*b8e0*/  IADD3 R3, R3, R0, RZ ;  /* 0x0000000003037210 */ /* 0x000fe20007ffe0ff */
[----:B------:R-:W-:-:S04]  /*b8f0*/  IMAD R0, R134, c[0x0][0x218], RZ ;  /* 0x0000860086007a24 */ /* 0x000fc800078e02ff */
[----:B------:R-:W-:-:S04]  /*b900*/  IMAD.WIDE.U32 R2, R224, c[0x0][0x218], R2 ;  /* 0x00008600e0027a25 */ /* 0x000fc800078e0002 */
[----:B------:R-:W-:Y:S01]  /*b910*/  IMAD R4, R224, c[0x0][0x21c], R0 ;  /* 0x00008700e0047a24 */ /* 0x000fe200078e0200 */
[----:B------:R-:W-:Y:S01]  /*b920*/  IADD3 R0, P1, R2, R14, RZ ;  /* 0x0000000e02007210 */ /* 0x000fe20007f3e0ff */
[----:B------:R2:W1:Y:S03]  /*b930*/  LDSM.16.M88.4 R8, [R197] ;  /* 0x00000000c508783b */ /* 0x0004660000000200 */
[----:B------:R-:W-:Y:S01]  /*b940*/  LEA R6, P0, R0, c[0x0][0x1f8], 0x1 ;  /* 0x00007e0000067a11 */ /* 0x000fe200078008ff */
[----:B------:R2:W3:Y:S01]  /*b950*/  LDSM.16.M88.4 R28, [R192] ;  /* 0x00000000c01c783b */ /* 0x0004e20000000200 */
[----:B------:R-:W-:-:S03]  /*b960*/  IADD3.X R2, R252, R3, R4, P1, !PT ;  /* 0x00000003fc027210 */ /* 0x000fc60000ffe404 */
[----:B-----5:R2:W4:Y:S01]  /*b970*/  LDSM.16.M88.4 R36, [R192+0x800] ;  /* 0x00080000c024783b */ /* 0x0205220000000200 */
[----:B------:R-:W-:Y:S02]  /*b980*/  LEA.HI.X R4, R0, c[0x0][0x1fc], R2, 0x1, P0 ;  /* 0x00007f0000047a11 */ /* 0x000fe400000f0c02 */
[----:B------:R-:W-:Y:S01]  /*b990*/  IADD3 R0, -R241, R133, RZ ;  /* 0x00000085f1007210 */ /* 0x000fe20007ffe1ff */
[----:B------:R2:W1:Y:S04]  /*b9a0*/  LDSM.16.M88.4 R44, [R192+0x1000] ;  /* 0x00100000c02c783b */ /* 0x0004680000000200 */
[----:B----4-:R2:W4:Y:S04]  /*b9b0*/  LDSM.16.M88.4 R16, [R198] ;  /* 0x00000000c610783b */ /* 0x0105280000000200 */
[----:B------:R2:W1:Y:S04]  /*b9c0*/  LDSM.16.M88.4 R40, [R201] ;  /* 0x00000000c928783b */ /* 0x0004680000000200 */
[----:B------:R2:W1:Y:S04]  /*b9d0*/  LDSM.16.M88.4 R56, [R201+0x800] ;  /* 0x00080000c938783b */ /* 0x0004680000000200 */
[----:B------:R2:W1:Y:S01]  /*b9e0*/  LDSM.16.M88.4 R64, [R201+0x1000] ;  /* 0x00100000c940783b */ /* 0x0004620000000200 */
[----:B------:R-:W-:Y:S05]  /*b9f0*/  BRA.DIV ~URZ, `(.L_x_2357) ;  /* 0x000142427f007947 */ /* 0x000fea000b800000 */
[----:B------:R2:W4:Y:S02]  /*ba00*/  SHFL.IDX PT, R3, R4, RZ, 0x181f ;  /* 0x00181fff04037589 */ /* 0x00052400000e0000 */
.L_x_2522:
[----:B------:R-:W5:Y:S01]  /*ba10*/  SHFL.IDX PT, R2, R6, RZ, 0x181f ;  /* 0x00181fff06027589 */ /* 0x000f6200000e0000 */
[C---:B------:R-:W-:Y:S01]  /*ba20*/  ISETP.GE.AND P1, PT, R215.reuse, c[0x0][0x1d4], PT ;  /* 0x00007500d7007a0c */ /* 0x040fe20003f26270 */
[----:B------:R-:W-:Y:S01]  /*ba30*/  IMAD.SHL.U32 R214, R214, 0x2, RZ ;  /* 0x00000002d6d67824 */ /* 0x000fe200078e00ff */
[----:B------:R-:W-:Y:S01]  /*ba40*/  IADD3 R13, R215, 0x40, RZ ;  /* 0x00000040d70d7810 */ /* 0x000fe20007ffe0ff */
[----:B------:R-:W-:Y:S01]  /*ba50*/  BSSY B0, `(.L_x_2358) ;  /* 0x0000030000007945 */ /* 0x000fe20003800000 */
[----:B------:R-:W-:-:S02]  /*ba60*/  ISETP.LT.OR P0, PT, R0, 0x1, P1 ;  /* 0x000000010000780c */ /* 0x000fc40000f01670 */
[----:B------:R-:W-:Y:S02]  /*ba70*/  ISETP.GE.AND P4, PT, R13, c[0x0][0x1d4], PT ;  /* 0x000075000d007a0c */ /* 0x000fe40003f86270 */
[----:B------:R-:W-:Y:S02]  /*ba80*/  IADD3 R13, R215, 0x80, RZ ;  /* 0x00000080d70d7810 */ /* 0x000fe40007ffe0ff */
[----:B------:R-:W-:Y:S02]  /*ba90*/  ISETP.GT.AND P5, PT, R121, 0x7f, PT ;  /* 0x0000007f7900780c */ /* 0x000fe40003fa4270 */
[----:B------:R-:W-:Y:S02]  /*baa0*/  ISETP.GE.AND P3, PT, R13, c[0x0][0x1d4], PT ;  /* 0x000075000d007a0c */ /* 0x000fe40003f66270 */
[----:B------:R-:W-:Y:S02]  /*bab0*/  IADD3 R13, R215, 0xc0, RZ ;  /* 0x000000c0d70d7810 */ /* 0x000fe40007ffe0ff */
[----:B------:R-:W-:-:S02]  /*bac0*/  LOP3.LUT R213, R213, 0xfffff7ff, RZ, 0xc0, !PT ;  /* 0xfffff7ffd5d57812 */ /* 0x000fc400078ec0ff */
[----:B------:R-:W-:Y:S01]  /*bad0*/  ISETP.GE.AND P2, PT, R13, c[0x0][0x1d4], PT ;  /* 0x000075000d007a0c */ /* 0x000fe20003f46270 */
[----:B--2-45:R-:W-:-:S04]  /*bae0*/  IMAD.WIDE R14, R215, 0x2, R2 ;  /* 0x00000002d70e7825 */ /* 0x034fc800078e0202 */
[----:B------:R-:W-:Y:S01]  /*baf0*/  @P5 LOP3.LUT R213, R213, 0x800, RZ, 0xfc, !PT ;  /* 0x00000800d5d55812 */ /* 0x000fe200078efcff */
[----:B------:R-:W-:Y:S01]  /*bb00*/  @!PT LDS RZ, [RZ] ;  /* 0x00000000fffff984 */ /* 0x000fe20000000800 */
[----:B------:R-:W-:Y:S01]  /*bb10*/  @!PT LDS RZ, [RZ] ;  /* 0x00000000fffff984 */ /* 0x000fe20000000800 */
[----:B------:R2:W-:Y:S01]  /*bb20*/  LDGSTS.E.BYPASS.LTC128B.128 [R214+0x4080], [R14.64], !P0 ;  /* 0x040800000ed67fae */ /* 0x0005e2000c101d4a */
[----:B------:R-:W-:Y:S01]  /*bb30*/  ISETP.LT.OR P0, PT, R0, 0x1, P4 ;  /* 0x000000010000780c */ /* 0x000fe20002701670 */
[----:B--2---:R-:W-:-:S12]  /*bb40*/  IMAD.WIDE R14, R232, 0x2, R2 ;  /* 0x00000002e80e7825 */ /* 0x004fd800078e0202 */
[----:B------:R2:W-:Y:S01]  /*bb50*/  LDGSTS.E.BYPASS.LTC128B.128 [R214+0x5880], [R14.64], !P0 ;  /* 0x058800000ed67fae */ /* 0x0005e2000c101d4a */
[----:B------:R-:W-:Y:S01]  /*bb60*/  ISETP.LT.OR P0, PT, R0, 0x1, P3 ;  /* 0x000000010000780c */ /* 0x000fe20001f01670 */
[----:B--2---:R-:W-:-:S04]  /*bb70*/  IMAD.WIDE R14, R231, 0x2, R2 ;  /* 0x00000002e70e7825 */ /* 0x004fc800078e0202 */
[----:B------:R-:W-:-:S08]  /*bb80*/  IMAD.WIDE R2, R230, 0x2, R2 ;  /* 0x00000002e6027825 */ /* 0x000fd000078e0202 */
[----:B------:R2:W-:Y:S01]  /*bb90*/  LDGSTS.E.BYPASS.LTC128B.128 [R214+0x7080], [R14.64], !P0 ;  /* 0x070800000ed67fae */ /* 0x0005e2000c101d4a */
[----:B------:R-:W-:-:S13]  /*bba0*/  ISETP.LT.OR P0, PT, R0, 0x1, P2 ;  /* 0x000000010000780c */ /* 0x000fda0001701670 */
[----:B------:R4:W-:Y:S02]  /*bbb0*/  LDGSTS.E.BYPASS.LTC128B.128 [R214+0x8880], [R2.64], !P0 ;  /* 0x0888000002d67fae */ /* 0x0009e4000c101d4a */
[----:B----4-:R-:W-:Y:S01]  /*bbc0*/  SHF.R.S32.HI R2, RZ, 0x1f, R215 ;  /* 0x0000001fff027819 */ /* 0x010fe200000114d7 */
[----:B------:R-:W-:Y:S05]  /*bbd0*/  @P5 BRA `(.L_x_2359) ;  /* 0x0000017000005947 */ /* 0x000fea0003800000 */
[----:B--2---:R-:W-:Y:S05]  /*bbe0*/  BRA.DIV ~URZ, `(.L_x_2360) ;  /* 0x000140c27f007947 */ /* 0x004fea000b800000 */
[----:B------:R-:W2:Y:S04]  /*bbf0*/  SHFL.IDX PT, R4, R4, 0x1, 0x181f ;  /* 0x00381f0004047f89 */ /* 0x000ea800000e0000 */
[----:B------:R4:W3:Y:S02]  /*bc00*/  SHFL.IDX PT, R2, R6, 0x1, 0x181f ;  /* 0x00381f0006027f89 */ /* 0x0008e400000e0000 */
.L_x_2523:
[C---:B---3--:R-:W-:Y:S02]  /*bc10*/  LEA R22, P0, R232.reuse, R2, 0x1 ;  /* 0x00000002e8167211 */ /* 0x048fe400078008ff */
[----:B------:R-:W-:Y:S02]  /*bc20*/  SHF.R.S32.HI R3, RZ, 0x1f, R215 ;  /* 0x0000001fff037819 */ /* 0x000fe400000114d7 */
[----:B--2---:R-:W-:-:S02]  /*bc30*/  LEA.HI.X R23, R232, R4, R244, 0x1, P0 ;  /* 0x00000004e8177211 */ /* 0x004fc400000f0cf4 */
[----:B------:R-:W-:-:S04]  /*bc40*/  LEA R20, P0, R231, R2, 0x1 ;  /* 0x00000002e7147211 */ /* 0x000fc800078008ff */
[----:B------:R-:W-:Y:S02]  /*bc50*/  LEA.HI.X R21, R231, R4, R243, 0x1, P0 ;  /* 0x00000004e7157211 */ /* 0x000fe400000f0cf3 */
[----:B------:R-:W-:-:S04]  /*bc60*/  LEA R14, P0, R215, R2, 0x1 ;  /* 0x00000002d70e7211 */ /* 0x000fc800078008ff */
[----:B------:R-:W-:Y:S02]  /*bc70*/  LEA.HI.X R15, R215, R4, R3, 0x1, P0 ;  /* 0x00000004d70f7211 */ /* 0x000fe400000f0c03 */
[----:B------:R-:W-:-:S13]  /*bc80*/  ISETP.LT.OR P0, PT, R0, 0x21, P1 ;  /* 0x000000210000780c */ /* 0x000fda0000f01670 */
[----:B------:R-:W-:Y:S01]  /*bc90*/  @!PT LDS RZ, [RZ] ;  /* 0x00000000fffff984 */ /* 0x000fe20000000800 */
[----:B------:R-:W-:Y:S01]  /*bca0*/  @!PT LDS RZ, [RZ] ;  /* 0x00000000fffff984 */ /* 0x000fe20000000800 */
[----:B------:R-:W-:Y:S01]  /*bcb0*/  @!PT LDS RZ, [RZ] ;  /* 0x00000000fffff984 */ /* 0x000fe20000000800 */
[----:B------:R2:W-:Y:S01]  /*bcc0*/  LDGSTS.E.BYPASS.LTC128B.128 [R214+0x5080], [R14.64], !P0 ;  /* 0x050800000ed67fae */ /* 0x0005e2000c101d4a */
[----:B------:R-:W-:-:S04]  /*bcd0*/  LEA R2, P0, R230, R2, 0x1 ;  /* 0x00000002e6027211 */ /* 0x000fc800078008ff */
[----:B------:R-:W-:Y:S02]  /*bce0*/  LEA.HI.X R3, R230, R4, R242, 0x1, P0 ;  /* 0x00000004e6037211 */ /* 0x000fe400000f0cf2 */
[----:B------:R-:W-:-:S13]  /*bcf0*/  ISETP.LT.OR P0, PT, R0, 0x21, P4 ;  /* 0x000000210000780c */ /* 0x000fda0002701670 */
[----:B------:R2:W-:Y:S01]  /*bd00*/  LDGSTS.E.BYPASS.LTC128B.128 [R214+0x6880], [R22.64], !P0 ;  /* 0x0688000016d67fae */ /* 0x0005e2000c101d4a */
[----:B------:R-:W-:-:S13]  /*bd10*/  ISETP.LT.OR P0, PT, R0, 0x21, P3 ;  /* 0x000000210000780c */ /* 0x000fda0001f01670 */
[----:B------:R2:W-:Y:S01]  /*bd20*/  LDGSTS.E.BYPASS.LTC128B.128 [R214+0x8080], [R20.64], !P0 ;  /* 0x0808000014d67fae */ /* 0x0005e2000c101d4a */
[----:B------:R-:W-:-:S13]  /*bd30*/  ISETP.LT.OR P0, PT, R0, 0x21, P2 ;  /* 0x000000210000780c */ /* 0x000fda0001701670 */
[----:B------:R2:W-:Y:S02]  /*bd40*/  LDGSTS.E.BYPASS.LTC128B.128 [R214+0x9880], [R2.64], !P0 ;  /* 0x0988000002d67fae */ /* 0x0005e4000c101d4a */
.L_x_2359:
[----:B--2---:R-:W-:Y:S05]  /*bd50*/  BSYNC B0 ;  /* 0x0000000000007941 */ /* 0x004fea0003800000 */
.L_x_2358:
[----:B------:R-:W-:Y:S01]  /*bd60*/  IMAD.MOV.U32 R0, RZ, RZ, 0x40 ;  /* 0x00000040ff007424 */ /* 0x000fe200078e00ff */
[----:B------:R-:W-:Y:S01]  /*bd70*/  LOP3.LUT P0, RZ, R146, 0x4, RZ, 0xc0, !PT ;  /* 0x0000000492ff7812 */ /* 0x000fe2000780c0ff */
[----:B------:R-:W0:Y:S01]  /*bd80*/  LDGDEPBAR ;  /* 0x00000000000079af */ /* 0x000e220000000000 */
[----:B------:R-:W-:Y:S01]  /*bd90*/  WARPSYNC 0xffffffff ;  /* 0xffffffff00007948 */ /* 0x000fe20003800000 */
[C---:B-1-3--:R-:W-:Y:S01]  /*bda0*/  HMMA.16816.F32 R32, R8.reuse, R28, RZ ;  /* 0x0000001c0820723c */ /* 0x04afe200000018ff */
[----:B------:R-:W-:Y:S01]  /*bdb0*/  SEL R0, R0, 0xffffffc0, !P0 ;  /* 0xffffffc000007807 */ /* 0x000fe20004000000 */
[----:B------:R-:W-:Y:S01]  /*bdc0*/  BSSY B1, `(.L_x_2361) ;  /* 0x0000107000017945 */ /* 0x000fe20003800000 */
[----:B------:R-:W-:Y:S02]  /*bdd0*/  ISETP.GT.AND P0, PT, R137, R246, PT ;  /* 0x000000f68900720c */ /* 0x000fe40003f04270 */
[C---:B------:R-:W-:Y:S01]  /*bde0*/  IADD3 R210, R201.reuse, 0x4800, RZ ;  /* 0x00004800c9d27810 */ /* 0x040fe20007ffe0ff */
[--C-:B------:R-:W-:Y:S01]  /*bdf0*/  IMAD.IADD R147, R192, 0x1, R0.reuse ;  /* 0x00000001c0937824 */ /* 0x100fe200078e0200 */
[C---:B------:R-:W-:Y:S01]  /*be00*/  IADD3 R209, R201.reuse, 0x5800, RZ ;  /* 0x00005800c9d17810 */ /* 0x040fe20007ffe0ff */
[----:B------:R-:W-:Y:S01]  /*be10*/  HMMA.16816.F32 R28, R8, R30, RZ ;  /* 0x0000001e081c723c */ /* 0x000fe200000018ff */
[C---:B------:R-:W-:Y:S01]  /*be20*/  IMAD.IADD R15, R201.reuse, 0x1, R0 ;  /* 0x00000001c90f7824 */ /* 0x040fe200078e0200 */
[C---:B------:R-:W-:Y:S01]  /*be30*/  IADD3 R208, R201.reuse, 0x5000, RZ ;  /* 0x00005000c9d07810 */ /* 0x040fe20007ffe0ff */
[----:B------:R-:W-:Y:S01]  /*be40*/  LDSM.16.M88.4 R52, [R147] ;  /* 0x000000009334783b */ /* 0x000fe20000000200 */
[----:B------:R-:W-:-:S02]  /*be50*/  IADD3 R207, R201, 0x3000, RZ ;  /* 0x00003000c9cf7810 */ /* 0x000fc40007ffe0ff */
[C---:B------:R-:W-:Y:S01]  /*be60*/  IADD3 R206, R201.reuse, 0x4000, RZ ;  /* 0x00004000c9ce7810 */ /* 0x040fe20007ffe0ff */
[----:B------:R-:W-:Y:S01]  /*be70*/  LDSM.16.M88.4 R60, [R147+0x800] ;  /* 0x00080000933c783b */ /* 0x000fe20000000200 */
[C---:B------:R-:W-:Y:S01]  /*be80*/  HMMA.16816.F32 R24, R8.reuse, R36, RZ ;  /* 0x000000240818723c */ /* 0x040fe200000018ff */
[C---:B------:R-:W-:Y:S02]  /*be90*/  IADD3 R205, R201.reuse, 0x3800, RZ ;  /* 0x00003800c9cd7810 */ /* 0x040fe40007ffe0ff */
[----:B------:R-:W-:Y:S01]  /*bea0*/  LDSM.16.M88.4 R68, [R147+0x1000] ;  /* 0x001000009344783b */ /* 0x000fe20000000200 */
[C---:B------:R-:W-:Y:S02]  /*beb0*/  IADD3 R204, R201.reuse, 0x1800, RZ ;  /* 0x00001800c9cc7810 */ /* 0x040fe40007ffe0ff */
[C---:B------:R-:W-:Y:S01]  /*bec0*/  IADD3 R203, R201.reuse, 0x2800, RZ ;  /* 0x00002800c9cb7810 */ /* 0x040fe20007ffe0ff */
[----:B------:R-:W-:Y:S01]  /*bed0*/  LDSM.16.M88.4 R72, [R15+0x1000] ;  /* 0x001000000f48783b */ /* 0x000fe20000000200 */
[----:B------:R-:W-:Y:S01]  /*bee0*/  HMMA.16816.F32 R20, R8, R38, RZ ;  /* 0x000000260814723c */ /* 0x000fe200000018ff */
[----:B------:R-:W-:-:S07]  /*bef0*/  IADD3 R202, R201, 0x2000, RZ ;  /* 0x00002000c9ca7810 */ /* 0x000fce0007ffe0ff */
        /* <DEDUP_REMOVED lines=22> */
[----:B------:R-:W5:Y:S03]  /*c060*/  LDSM.16.M88.4 R68, [R192+0x2800] ;  /* 0x00280000c044783b */ /* 0x000f660000000200 */
        /* <DEDUP_REMOVED lines=17> */
[C---:B-----5:R-:W-:Y:S08]  /*c180*/  HMMA.16816.F32 R24, R8.reuse, R68, R24 ;  /* 0x000000440818723c */ /* 0x060ff00000001818 */
[----:B------:R-:W-:Y:S01]  /*c190*/  HMMA.16816.F32 R20, R8, R70, R20 ;  /* 0x000000460814723c */ /* 0x000fe20000001814 */
[----:B------:R-:W1:Y:S04]  /*c1a0*/  LDSM.16.M88.4 R8, [R200+0x4000] ;  /* 0x00400000c808783b */ /* 0x000e680000000200 */
[----:B------:R-:W5:Y:S03]  /*c1b0*/  LDSM.16.M88.4 R68, [R147+0x2800] ;  /* 0x002800009344783b */ /* 0x000f660000000200 */
        /* <DEDUP_REMOVED lines=48> */
[----:B------:R-:W5:Y:S03]  /*c4c0*/  LDSM.16.M88.4 R68, [R15+0x4000] ;  /* 0x004000000f44783b */ /* 0x000f660000000200 */
[C---:B-1----:R-:W-:Y:S08]  /*c4d0*/  HMMA.16816.F32 R40, R8.reuse, R44, R40 ;  /* 0x0000002c0828723c */ /* 0x042ff00000001828 */
[C---:B------:R-:W-:Y:S01]  /*c4e0*/  HMMA.16816.F32 R36, R8.reuse, R46, R36 ;  /* 0x0000002e0824723c */ /* 0x040fe20000001824 */
[----:B------:R-:W-:Y:S07]  /*c4f0*/  LDSM.16.M88.4 R44, [R201+0x4800] ;  /* 0x00480000c92c783b */ /* 0x000fee0000000200 */
[C---:B---3--:R-:W-:Y:S08]  /*c500*/  HMMA.16816.F32 R32, R8.reuse, R56, R32 ;  /* 0x000000380820723c */ /* 0x048ff00000001820 */
        /* <DEDUP_REMOVED lines=12> */
[C---:B-----5:R-:W-:Y:S08]  /*c5d0*/  HMMA.16816.F32 R24, R16.reuse, R68, R24 ;  /* 0x000000441018723c */ /* 0x060ff00000001818 */
[----:B------:R-:W-:Y:S01]  /*c5e0*/  HMMA.16816.F32 R16, R16, R70, R20 ;  /* 0x000000461010723c */ /* 0x000fe20000001814 */
[----:B------:R-:W2:Y:S04]  /*c5f0*/  LDSM.16.M88.4 R20, [R198+0xc000] ;  /* 0x00c00000c614783b */ /* 0x000ea80000000200 */
[----:B------:R-:W5:Y:S03]  /*c600*/  LDSM.16.M88.4 R68, [R201+0x5800] ;  /* 0x00580000c944783b */ /* 0x000f660000000200 */
        /* <DEDUP_REMOVED lines=18> */
[----:B------:R-:W2:Y:S01]  /*c730*/  LDSM.16.M88.4 R8, [R199+0xc000] ;  /* 0x00c00000c708783b */ /* 0x000ea20000000200 */
[----:B------:R-:W-:-:S06]  /*c740*/  DEPBAR.LE SB0, 0x0 ;  /* 0x000080000000791a */ /* 0x000fcc0000000000 */
[C---:B-1----:R-:W-:Y:S08]  /*c750*/  HMMA.16816.F32 R40, R16.reuse, R56, R40 ;  /* 0x000000381028723c */ /* 0x042ff00000001828 */
[C---:B------:R-:W-:Y:S08]  /*c760*/  HMMA.16816.F32 R36, R16.reuse, R58, R36 ;  /* 0x0000003a1024723c */ /* 0x040ff00000001824 */
[C---:B------:R-:W-:Y:S08]  /*c770*/  HMMA.16816.F32 R32, R16.reuse, R60, R32 ;  /* 0x0000003c1020723c */ /* 0x040ff00000001820 */
[C---:B------:R-:W-:Y:S08]  /*c780*/  HMMA.16816.F32 R28, R16.reuse, R62, R28 ;  /* 0x0000003e101c723c */ /* 0x040ff0000000181c */
[C---:B---3--:R-:W-:Y:S08]  /*c790*/  HMMA.16816.F32 R24, R16.reuse, R64, R24 ;  /* 0x000000401018723c */ /* 0x048ff00000001818 */
        /* <DEDUP_REMOVED lines=10> */
[----:B------:R-:W2:Y:S04]  /*c840*/  LDL R2, [R1+0x78] ;  /* 0x0000780001027983 */ /* 0x000ea80000100800 */
[----:B------:R-:W3:Y:S04]  /*c850*/  LDL.64 R80, [R1+0x88] ;  /* 0x0000880001507983 */ /* 0x000ee80000100a00 */
[----:B------:R-:W5:Y:S01]  /*c860*/  LDL R4, [R1+0x9c] ;  /* 0x00009c0001047983 */ /* 0x000f620000100800 */
[----:B------:R-:W-:-:S02]  /*c870*/  IMAD.MOV.U32 R0, RZ, RZ, 0x1 ;  /* 0x00000001ff007424 */ /* 0x000fc400078e00ff */
[----:B------:R-:W-:Y:S01]  /*c880*/  IMAD.IADD R3, R251, 0x1, R241 ;  /* 0x00000001fb037824 */ /* 0x000fe200078e02f1 */
[----:B----4-:R-:W4:Y:S02]  /*c890*/  LDL.64 R78, [R1+0x80] ;  /* 0x00008000014e7983 */ /* 0x010f240000100a00 */
[----:B------:R-:W-:Y:S02]  /*c8a0*/  ISETP.NE.AND P0, PT, R0, c[0x0][0x2b8], PT ;  /* 0x0000ae0000007a0c */ /* 0x000fe40003f05270 */
[C---:B------:R-:W-:Y:S01]  /*c8b0*/  ISETP.GT.AND P1, PT, R3.reuse, 0x2f, PT ;  /* 0x0000002f0300780c */ /* 0x040fe20003f24270 */
[----:B------:R-:W-:Y:S01]  /*c8c0*/  IMAD.MOV.U32 R224, RZ, RZ, RZ ;  /* 0x000000ffffe07224 */ /* 0x000fe200078e00ff */
[----:B------:R-:W3:Y:S01]  /*c8d0*/  LDL R6, [R1+0x98] ;  /* 0x0000980001067983 */ /* 0x000ee20000100800 */
[----:B--2---:R-:W-:-:S04]  /*c8e0*/  IADD3 R2, R3, R136, R2 ;  /* 0x0000008803027210 */ /* 0x004fc80007ffe002 */
[----:B------:R-:W-:-:S05]  /*c8f0*/  IADD3 R2, R2, -0x30, RZ ;  /* 0xffffffd002027810 */ /* 0x000fca0007ffe0ff */
[----:B------:R-:W-:-:S04]  /*c900*/  @P0 IMAD.HI.U32 R3, R2, c[0x0][0x2bc], RZ ;  /* 0x0000af0002030a27 */ /* 0x000fc800078e00ff */
[----:B------:R-:W-:Y:S01]  /*c910*/  IMAD.MOV.U32 R0, RZ, RZ, R2 ;  /* 0x000000ffff007224 */ /* 0x000fe200078e0002 */
[----:B------:R-:W-:-:S04]  /*c920*/  @P0 SHF.R.U32.HI R0, RZ, c[0x0][0x2c0], R3 ;  /* 0x0000b000ff000a19 */ /* 0x000fc80000011603 */
[----:B---3--:R-:W-:-:S04]  /*c930*/  @!P1 IADD3 R3, P0, R0, R80, RZ ;  /* 0x0000005000039210 */ /* 0x008fc80007f1e0ff */
[----:B-----5:R-:W-:Y:S02]  /*c940*/  @!P1 LEA.HI.X.SX32 R4, R0, R4, 0x1, P0 ;  /* 0x0000000400049211 */ /* 0x020fe400000f0eff */
[----:B------:R-:W-:-:S04]  /*c950*/  @!P1 LEA R8, P0, R3, c[0x0][0x2a0], 0x2 ;  /* 0x0000a80003089a11 */ /* 0x000fc800078010ff */
[----:B------:R-:W-:-:S05]  /*c960*/  @!P1 LEA.HI.X R9, R3, c[0x0][0x2a4], R4, 0x2, P0 ;  /* 0x0000a90003099a11 */ /* 0x000fca00000f1404 */
[----:B------:R-:W2:Y:S01]  /*c970*/  @!P1 LDG.E R224, [R8.64] ;  /* 0x0000000a08e09981 */ /* 0x000ea2000c1e1900 */
[----:B------:R-:W-:Y:S01]  /*c980*/  IMAD.MOV R0, RZ, RZ, -R0 ;  /* 0x000000ffff007224 */ /* 0x000fe200078e0a00 */
[----:B------:R-:W-:-:S03]  /*c990*/  IADD3 R14, -R241, 0x30, RZ ;  /* 0x00000030f10e7810 */ /* 0x000fc60007ffe1ff */
        /* <DEDUP_REMOVED lines=8> */
[----:B------:R-:W-:-:S04]  /*ca20*/  IMAD R0, R0, c[0x0][0x1f0], RZ ;  /* 0x00007c0000007a24 */ /* 0x000fc800078e02ff */
[----:B------:R-:W-:Y:S01]  /*ca30*/  IMAD R4, R224, c[0x0][0x1f4], R0 ;  /* 0x00007d00e0047a24 */ /* 0x000fe200078e0200 */
[----:B----4-:R-:W-:-:S04]  /*ca40*/  IADD3 R0, P0, R78, R2, RZ ;  /* 0x000000024e007210 */ /* 0x010fc80007f1e0ff */
[----:B------:R-:W-:Y:S02]  /*ca50*/  IADD3.X R2, R6, R3, R4, P0, !PT ;  /* 0x0000000306027210 */ /* 0x000fe400007fe404 */
[----:B------:R-:W-:-:S04]  /*ca60*/  LEA R13, P0, R0, c[0x0][0x1c8], 0x1 ;  /* 0x00007200000d7a11 */ /* 0x000fc800078008ff */
[----:B------:R-:W-:Y:S02]  /*ca70*/  LEA.HI.X R6, R0, c[0x0][0x1cc], R2, 0x1, P0 ;  /* 0x0000730000067a11 */ /* 0x000fe400000f0c02 */
[----:B------:R-:W-:Y:S01]  /*ca80*/  ISETP.GE.AND P0, PT, R14, 0x1, PT ;  /* 0x000000010e00780c */ /* 0x000fe20003f06270 */
[----:B------:R-:W-:Y:S10]  /*ca90*/  BRA.DIV ~URZ, `(.L_x_2363) ;  /* 0x000132e27f007947 */ /* 0x000ff4000b800000 */
[----:B------:R1:W2:Y:S02]  /*caa0*/  SHFL.IDX PT, R4, R6, RZ, 0x181f ;  /* 0x00181fff06047589 */ /* 0x0002a400000e0000 */
.L_x_2524:
[----:B------:R-:W-:Y:S05]  /*cab0*/  BRA.DIV ~URZ, `(.L_x_2364) ;  /* 0x000133327f007947 */ /* 0x000fea000b800000 */
[----:B------:R3:W4:Y:S02]  /*cac0*/  SHFL.IDX PT, R0, R13, RZ, 0x181f ;  /* 0x00181fff0d007589 */ /* 0x00072400000e0000 */
.L_x_2525:
[----:B------:R-:W-:Y:S01]  /*cad0*/  BSSY B0, `(.L_x_2365) ;  /* 0x0000019000007945 */ /* 0x000fe20003800000 */
[----:B------:R-:W-:Y:S05]  /*cae0*/  @!P0 BRA `(.L_x_2366) ;  /* 0x0000017000008947 */ /* 0x000fea0003800000 */
[----:B------:R-:W-:Y:S02]  /*caf0*/  SHF.R.S32.HI R2, RZ, 0x1f, R215 ;  /* 0x0000001fff027819 */ /* 0x000fe400000114d7 */
[C---:B----4-:R-:W-:Y:S02]  /*cb00*/  LEA R16, P0, R215.reuse, R0, 0x1 ;  /* 0x00000000d7107211 */ /* 0x050fe400078008ff */
[C---:B------:R-:W-:Y:S02]  /*cb10*/  IADD3 R20, R215.reuse, 0x40, RZ ;  /* 0x00000040d7147810 */ /* 0x040fe40007ffe0ff */
[----:B--2---:R-:W-:-:S02]  /*cb20*/  LEA.HI.X R17, R215, R4, R2, 0x1, P0 ;  /* 0x00000004d7117211 */ /* 0x004fc400000f0c02 */
[C---:B------:R-:W-:Y:S02]  /*cb30*/  LEA R10, P0, R232.reuse, R0, 0x1 ;  /* 0x00000000e80a7211 */ /* 0x040fe400078008ff */
[C---:B------:R-:W-:Y:S02]  /*cb40*/  IADD3 R19, R215.reuse, 0x80, RZ ;  /* 0x00000080d7137810 */ /* 0x040fe40007ffe0ff */
[C---:B------:R-:W-:Y:S02]  /*cb50*/  IADD3 R18, R215.reuse, 0xc0, RZ ;  /* 0x000000c0d7127810 */ /* 0x040fe40007ffe0ff */
[----:B------:R-:W-:Y:S02]  /*cb60*/  ISETP.GE.AND P4, PT, R215, c[0x0][0x1d4], PT ;  /* 0x00007500d7007a0c */ /* 0x000fe40003f86270 */
[----:B------:R-:W-:Y:S02]  /*cb70*/  LEA.HI.X R11, R232, R4, R244, 0x1, P0 ;  /* 0x00000004e80b7211 */ /* 0x000fe400000f0cf4 */
[----:B------:R-:W-:-:S02]  /*cb80*/  ISETP.GE.AND P3, PT, R20, c[0x0][0x1d4], PT ;  /* 0x0000750014007a0c */ /* 0x000fc40003f66270 */
[----:B------:R-:W-:Y:S02]  /*cb90*/  LEA R8, P0, R231, R0, 0x1 ;  /* 0x00000000e7087211 */ /* 0x000fe400078008ff */
[----:B------:R-:W-:Y:S02]  /*cba0*/  ISETP.GE.AND P2, PT, R19, c[0x0][0x1d4], PT ;  /* 0x0000750013007a0c */ /* 0x000fe40003f46270 */
[----:B------:R-:W-:Y:S02]  /*cbb0*/  ISETP.GE.AND P1, PT, R18, c[0x0][0x1d4], PT ;  /* 0x0000750012007a0c */ /* 0x000fe40003f26270 */
[----:B------:R-:W-:Y:S01]  /*cbc0*/  LEA.HI.X R9, R231, R4, R243, 0x1, P0 ;  /* 0x00000004e7097211 */ /* 0x000fe200000f0cf3 */
[----:B------:R-:W-:Y:S01]  /*cbd0*/  @!PT LDS RZ, [RZ] ;  /* 0x00000000fffff984 */ /* 0x000fe20000000800 */
[----:B------:R-:W-:Y:S01]  /*cbe0*/  @!PT LDS RZ, [RZ] ;  /* 0x00000000fffff984 */ /* 0x000fe20000000800 */
[----:B------:R-:W-:Y:S01]  /*cbf0*/  @!PT LDS RZ, [RZ] ;  /* 0x00000000fffff984 */ /* 0x000fe20000000800 */
[----:B------:R2:W-:Y:S01]  /*cc00*/  LDGSTS.E.BYPASS.LTC128B.128 [R214+0xa080], [R16.64], !P4 ;  /* 0x0a08000010d67fae */ /* 0x0005e2000e101d4a */
[----:B------:R-:W-:-:S03]  /*cc10*/  LEA R2, P0, R230, R0, 0x1 ;  /* 0x00000000e6027211 */ /* 0x000fc600078008ff */
[----:B------:R2:W-:Y:S01]  /*cc20*/  LDGSTS.E.BYPASS.LTC128B.128 [R214+0xb880], [R10.64], !P3 ;  /* 0x0b8800000ad67fae */ /* 0x0005e2000d901d4a */
[----:B------:R-:W-:-:S03]  /*cc30*/  LEA.HI.X R3, R230, R4, R242, 0x1, P0 ;  /* 0x00000004e6037211 */ /* 0x000fc600000f0cf2 */
[----:B------:R2:W-:Y:S04]  /*cc40*/  LDGSTS.E.BYPASS.LTC128B.128 [R214+0xd080], [R8.64], !P2 ;  /* 0x0d08000008d67fae */ /* 0x0005e8000d101d4a */
[----:B------:R2:W-:Y:S02]  /*cc50*/  LDGSTS.E.BYPASS.LTC128B.128 [R214+0xe880], [R2.64], !P1 ;  /* 0x0e88000002d67fae */ /* 0x0005e4000c901d4a */
.L_x_2366:
[----:B------:R-:W-:Y:S05]  /*cc60*/  BSYNC B0 ;  /* 0x0000000000007941 */ /* 0x000fea0003800000 */
.L_x_2365:
[----:B------:R-:W-:Y:S05]  /*cc70*/  BRA.DIV ~URZ, `(.L_x_2367) ;  /* 0x000131e27f007947 */ /* 0x000fea000b800000 */
[----:B--2---:R2:W1:Y:S04]  /*cc80*/  SHFL.IDX PT, R4, R6, 0x1, 0x181f ;  /* 0x00381f0006047f89 */ /* 0x00446800000e0000 */
[----:B----4-:R2:W4:Y:S02]  /*cc90*/  SHFL.IDX PT, R0, R13, 0x1, 0x181f ;  /* 0x00381f000d007f89 */ /* 0x01052400000e0000 */
.L_x_2526:
[----:B------:R-:W-:-:S13]  /*cca0*/  ISETP.GE.AND P0, PT, R14, 0x21, PT ;  /* 0x000000210e00780c */ /* 0x000fda0003f06270 */
[----:B------:R-:W-:Y:S05]  /*ccb0*/  @!P0 BRA `(.L_x_2362) ;  /* 0x0000017000008947 */ /* 0x000fea0003800000 */
[----:B------:R-:W-:Y:S02]  /*ccc0*/  SHF.R.S32.HI R2, RZ, 0x1f, R215 ;  /* 0x0000001fff027819 */ /* 0x000fe400000114d7 */
[C---:B----4-:R-:W-:Y:S02]  /*ccd0*/  LEA R16, P0, R215.reuse, R0, 0x1 ;  /* 0x00000000d7107211 */ /* 0x050fe400078008ff */
[C---:B------:R-:W-:Y:S02]  /*cce0*/  IADD3 R18, R215.reuse, 0x40, RZ ;  /* 0x00000040d7127810 */ /* 0x040fe40007ffe0ff */
[C---:B-1----:R-:W-:Y:S02]  /*ccf0*/  LEA.HI.X R17, R215.reuse, R4, R2, 0x1, P0 ;  /* 0x00000004d7117211 */ /* 0x042fe400000f0c02 */
[----:B------:R-:W-:Y:S02]  /*cd00*/  LEA R10, P0, R232, R0, 0x1 ;  /* 0x00000000e80a7211 */ /* 0x000fe400078008ff */
[----:B--23--:R-:W-:-:S02]  /*cd10*/  IADD3 R13, R215, 0x80, RZ ;  /* 0x00000080d70d7810 */ /* 0x00cfc40007ffe0ff */
[C---:B------:R-:W-:Y:S02]  /*cd20*/  IADD3 R6, R215.reuse, 0xc0, RZ ;  /* 0x000000c0d7067810 */ /* 0x040fe40007ffe0ff */
[----:B------:R-:W-:Y:S02]  /*cd30*/  ISETP.GE.AND P4, PT, R215, c[0x0][0x1d4], PT ;  /* 0x00007500d7007a0c */ /* 0x000fe40003f86270 */
[----:B------:R-:W-:Y:S02]  /*cd40*/  LEA.HI.X R11, R232, R4, R244, 0x1, P0 ;  /* 0x00000004e80b7211 */ /* 0x000fe400000f0cf4 */
[----:B------:R-:W-:Y:S02]  /*cd50*/  ISETP.GE.AND P3, PT, R18, c[0x0][0x1d4], PT ;  /* 0x0000750012007a0c */ /* 0x000fe40003f66270 */
[----:B------:R-:W-:Y:S02]  /*cd60*/  LEA R8, P0, R231, R0, 0x1 ;  /* 0x00000000e7087211 */ /* 0x000fe400078008ff */
[----:B------:R-:W-:-:S02]  /*cd70*/  ISETP.GE.AND P2, PT, R13, c[0x0][0x1d4], PT ;  /* 0x000075000d007a0c */ /* 0x000fc40003f46270 */
        /* <DEDUP_REMOVED lines=11> */
.L_x_2362:
[----:B------:R-:W-:Y:S05]  /*ce30*/  BSYNC B1 ;  /* 0x0000000000017941 */ /* 0x000fea0003800000 */
.L_x_2361:
[----:B-1----:R-:W5:Y:S01]  /*ce40*/  LDL R10, [R1+0x4] ;  /* 0x00000400010a7983 */ /* 0x002f620000100800 */
[----:B----4-:R-:W-:Y:S01]  /*ce50*/  SHF.R.S32.HI R0, RZ, 0x1f, R76 ;  /* 0x0000001fff007819 */ /* 0x010fe2000001144c */
[----:B------:R-:W-:Y:S01]  /*ce60*/  IMAD.MOV.U32 R9, RZ, RZ, 0x1 ;  /* 0x00000001ff097424 */ /* 0x000fe200078e00ff */
[----:B------:R-:W-:Y:S01]  /*ce70*/  ULDC UR4, c[0x0][0x324] ;  /* 0x0000c90000047ab9 */ /* 0x000fe20000000800 */
[----:B------:R-:W0:Y:S01]  /*ce80*/  LDGDEPBAR ;  /* 0x00000000000079af */ /* 0x000e220000000000 */
[CC--:B------:R-:W-:Y:S01]  /*ce90*/  LEA.HI R2, R0.reuse, R76.reuse, RZ, 0x5 ;  /* 0x0000004c00027211 */ /* 0x0c0fe200078f28ff */
[----:B------:R-:W-:Y:S01]  /*cea0*/  ULOP3.LUT UR4, URZ, UR4, URZ, 0x33, !UPT ;  /* 0x000000043f047292 */ /* 0x000fe2000f8e333f */
[----:B------:R-:W-:-:S02]  /*ceb0*/  LEA.HI R0, R0, R76, RZ, 0x2 ;  /* 0x0000004c00007211 */ /* 0x000fc400078f10ff */
[----:B--2---:R-:W-:Y:S02]  /*cec0*/  LOP3.LUT R6, R2, 0xffffffe0, RZ, 0xc0, !PT ;  /* 0xffffffe002067812 */ /* 0x004fe400078ec0ff */
[----:B------:R-:W-:Y:S02]  /*ced0*/  LOP3.LUT R3, R0, 0xfffffffc, RZ, 0xc0, !PT ;  /* 0xfffffffc00037812 */ /* 0x000fe400078ec0ff */
[----:B------:R-:W-:Y:S01]  /*cee0*/  SHF.R.S32.HI R4, RZ, 0x5, R2 ;  /* 0x00000005ff047819 */ /* 0x000fe20000011402 */
[C---:B------:R-:W-:Y:S01]  /*cef0*/  IMAD.IADD R0, R76.reuse, 0x1, -R6 ;  /* 0x000000014c007824 */ /* 0x040fe200078e0a06 */
[----:B------:R-:W-:Y:S01]  /*cf00*/  SHF.R.S32.HI R6, RZ, 0x1f, R2 ;  /* 0x0000001fff067819 */ /* 0x000fe20000011402 */
[----:B------:R-:W-:Y:S01]  /*cf10*/  IMAD.IADD R2, R76, 0x1, -R3 ;  /* 0x000000014c027824 */ /* 0x000fe200078e0a03 */
[----:B------:R-:W-:Y:S02]  /*cf20*/  ISETP.NE.AND P0, PT, R9, c[0x0][0x2c4], PT ;  /* 0x0000b10009007a0c */ /* 0x000fe40003f05270 */
[----:B------:R-:W-:-:S02]  /*cf30*/  LEA.HI R8, R6, R4, RZ, 0x3 ;  /* 0x0000000406087211 */ /* 0x000fc400078f18ff */
[----:B------:R-:W-:Y:S02]  /*cf40*/  SHF.R.S32.HI R3, RZ, 0x1f, R0 ;  /* 0x0000001fff037819 */ /* 0x000fe40000011400 */
[----:B------:R-:W-:Y:S02]  /*cf50*/  LOP3.LUT R8, R8, 0xffffff8, RZ, 0xc0, !PT ;  /* 0x0ffffff808087812 */ /* 0x000fe400078ec0ff */
[----:B------:R-:W-:Y:S02]  /*cf60*/  LEA.HI R6, R2, R2, RZ, 0x1 ;  /* 0x0000000202067211 */ /* 0x000fe400078f08ff */
[----:B------:R-:W-:Y:S01]  /*cf70*/  LEA.HI R3, R3, R0, RZ, 0x2 ;  /* 0x0000000003037211 */ /* 0x000fe200078f10ff */
[----:B------:R-:W-:Y:S01]  /*cf80*/  IMAD.IADD R4, R4, 0x1, -R8 ;  /* 0x0000000104047824 */ /* 0x000fe200078e0a08 */
[----:B------:R-:W-:Y:S02]  /*cf90*/  LOP3.LUT R6, R6, 0x1ffffffe, RZ, 0xc0, !PT ;  /* 0x1ffffffe06067812 */ /* 0x000fe400078ec0ff */
[----:B------:R-:W-:Y:S01]  /*cfa0*/  LOP3.LUT R9, R3, 0x7ffffffc, RZ, 0xc0, !PT ;  /* 0x7ffffffc03097812 */ /* 0x000fe200078ec0ff */
[----:B------:R-:W-:Y:S01]  /*cfb0*/  IMAD.SHL.U32 R11, R4, 0x10, RZ ;  /* 0x00000010040b7824 */ /* 0x000fe200078e00ff */
[----:B---3--:R-:W-:Y:S01]  /*cfc0*/  SHF.R.S32.HI R13, RZ, 0x2, R3 ;  /* 0x00000002ff0d7819 */ /* 0x008fe20000011403 */
[----:B------:R-:W-:-:S02]  /*cfd0*/  IMAD.IADD R2, R2, 0x1, -R6 ;  /* 0x0000000102027824 */ /* 0x000fc400078e0a06 */
[----:B------:R-:W-:Y:S01]  /*cfe0*/  IMAD.IADD R3, R0, 0x1, -R9 ;  /* 0x0000000100037824 */ /* 0x000fe200078e0a09 */
[----:B------:R-:W-:Y:S01]  /*cff0*/  STL [R1+0x90], R11 ;  /* 0x0000900b01007387 */ /* 0x000fe20000100800 */
[----:B------:R-:W-:Y:S02]  /*d000*/  IMAD.SHL.U32 R6, R2, 0x8, RZ ;  /* 0x0000000802067824 */ /* 0x000fe400078e00ff */
[----:B------:R-:W-:Y:S01]  /*d010*/  IMAD.IADD R0, R104, 0x1, R5 ;  /* 0x0000000168007824 */ /* 0x000fe200078e0205 */
[----:B------:R-:W-:Y:S01]  /*d020*/  STL [R1+0x94], R13 ;  /* 0x0000940d01007387 */ /* 0x000fe20000100800 */
[----:B------:R-:W-:-:S03]  /*d030*/  IMAD.SHL.U32 R247, R3, 0x2, RZ ;  /* 0x0000000203f77824 */ /* 0x000fc600078e00ff */
[----:B------:R1:W-:Y:S01]  /*d040*/  STL [R1+0x7c], R6 ;  /* 0x00007c0601007387 */ /* 0x0003e20000100800 */
[----:B------:R-:W-:Y:S02]  /*d050*/  IMAD.IADD R9, R0, 0x1, -R247 ;  /* 0x0000000100097824 */ /* 0x000fe400078e0af7 */
[----:B-----5:R-:W-:Y:S02]  /*d060*/  IMAD R2, R10, 0x80, R13 ;  /* 0x000000800a027824 */ /* 0x020fe400078e020d */
[----:B------:R-:W-:-:S03]  /*d070*/  IMAD.IADD R10, R104, 0x1, -R247 ;  /* 0x00000001680a7824 */ /* 0x000fc600078e0af7 */
[----:B------:R-:W-:Y:S02]  /*d080*/  IADD3 R4, R6, R2, R11 ;  /* 0x0000000206047210 */ /* 0x000fe40007ffe00b */
[----:B------:R-:W-:-:S03]  /*d090*/  IADD3 R2, -R247, 0x1, R0 ;  /* 0x00000001f7027810 */ /* 0x000fc60007ffe100 */
[----:B------:R-:W-:-:S04]  /*d0a0*/  @P0 IMAD.HI.U32 R3, R4, c[0x0][0x2c8], RZ ;  /* 0x0000b20004030a27 */ /* 0x000fc800078e00ff */
[----:B------:R-:W-:Y:S01]  /*d0b0*/  IMAD.IADD R2, R2, 0x1, -R240 ;  /* 0x0000000102027824 */ /* 0x000fe200078e0af0 */
[----:B------:R-:W-:-:S04]  /*d0c0*/  @P0 SHF.R.U32.HI R4, RZ, c[0x0][0x2cc], R3 ;  /* 0x0000b300ff040a19 */ /* 0x000fc80000011603 */
[C---:B------:R-:W-:Y:S02]  /*d0d0*/  IADD3 R8, R2.reuse, UR4, RZ ;  /* 0x0000000402087c10 */ /* 0x040fe4000fffe0ff */
[----:B-1----:R-:W-:Y:S01]  /*d0e0*/  IADD3 R6, R2, c[0x0][0x328], RZ ;  /* 0x0000ca0002067a10 */ /* 0x002fe20007ffe0ff */
[----:B------:R-:W-:Y:S05]  /*d0f0*/  BRA.DIV ~URZ, `(.L_x_2368) ;  /* 0x00012e327f007947 */ /* 0x000fea000b800000 */
[----:B------:R1:W2:Y:S02]  /*d100*/  SHFL.IDX PT, R3, R4, RZ, 0x1c1f ;  /* 0x001c1fff04037589 */ /* 0x0002a400000e0000 */
.L_x_2527:
[----:B------:R-:W-:Y:S01]  /*d110*/  IMAD.MOV.U32 R13, RZ, RZ, 0x1 ;  /* 0x00000001ff0d7424 */ /* 0x000fe200078e00ff */
[----:B------:R-:W-:Y:S01]  /*d120*/  LOP3.LUT R213, R213, 0xffffefff, RZ, 0xc0, !PT ;  /* 0xffffefffd5d57812 */ /* 0x000fe200078ec0ff */
[--C-:B--2---:R-:W-:Y:S02]  /*d130*/  IMAD.IADD R2, R6, 0x1, R3.reuse ;  /* 0x0000000106027824 */ /* 0x104fe400078e0203 */
[----:B------:R-:W-:Y:S01]  /*d140*/  IMAD.IADD R0, R8, 0x1, R3 ;  /* 0x0000000108007824 */ /* 0x000fe200078e0203 */
[----:B------:R-:W-:Y:S02]  /*d150*/  ISETP.LE.AND P0, PT, R13, c[0x0][0x32c], PT ;  /* 0x0000cb000d007a0c */ /* 0x000fe40003f03270 */
[----:B------:R-:W-:-:S11]  /*d160*/  IMNMX R2, R9, R2, PT ;  /* 0x0000000209027217 */ /* 0x000fd60003800200 */
[----:B------:R-:W-:Y:S01]  /*d170*/  @P0 LOP3.LUT R213, R213, 0x1000, RZ, 0xfc, !PT ;  /* 0x00001000d5d50812 */ /* 0x000fe200078efcff */
[----:B------:R-:W-:Y:S05]  /*d180*/  @!P0 BRA `(.L_x_2369) ;  /* 0x0000012000008947 */ /* 0x000fea0003800000 */
[----:B------:R-:W-:Y:S01]  /*d190*/  IADD3 R3, -R240, R5, R3 ;  /* 0x00000005f0037210 */ /* 0x000fe20007ffe103 */
[----:B------:R-:W-:Y:S03]  /*d1a0*/  BSSY B0, `(.L_x_2370) ;  /* 0x000000c000007945 */ /* 0x000fe60003800000 */
[----:B------:R-:W-:-:S13]  /*d1b0*/  ISETP.GT.AND P0, PT, R3, -0x1, PT ;  /* 0xffffffff0300780c */ /* 0x000fda0003f04270 */
[----:B------:R-:W-:Y:S05]  /*d1c0*/  @P0 BRA `(.L_x_2371) ;  /* 0x0000006000000947 */ /* 0x000fea0003800000 */
[----:B------:R-:W-:Y:S02]  /*d1d0*/  ISETP.NE.AND P0, PT, R13, c[0x0][0x32c], PT ;  /* 0x0000cb000d007a0c */ /* 0x000fe40003f05270 */
[----:B------:R-:W-:-:S11]  /*d1e0*/  LOP3.LUT R3, RZ, R3, RZ, 0x33, !PT ;  /* 0x00000003ff037212 */ /* 0x000fd600078e33ff */
[----:B------:R-:W-:-:S05]  /*d1f0*/  @P0 IMAD.HI.U32 R11, R3, c[0x0][0x330], RZ ;  /* 0x0000cc00030b0a27 */ /* 0x000fca00078e00ff */
[----:B------:R-:W-:-:S04]  /*d200*/  @P0 SHF.R.U32.HI R3, RZ, c[0x0][0x334], R11 ;  /* 0x0000cd00ff030a19 */ /* 0x000fc8000001160b */
[----:B------:R-:W-:Y:S01]  /*d210*/  LOP3.LUT R3, RZ, R3, RZ, 0x33, !PT ;  /* 0x00000003ff037212 */ /* 0x000fe200078e33ff */
[----:B------:R-:W-:Y:S05]  /*d220*/  BRA `(.L_x_2372) ;  /* 0x0000003000007947 */ /* 0x000fea0003800000 */
.L_x_2371:
[----:B------:R-:W-:-:S13]  /*d230*/  ISETP.NE.AND P0, PT, R13, c[0x0][0x32c], PT ;  /* 0x0000cb000d007a0c */ /* 0x000fda0003f05270 */
[----:B------:R-:W-:-:S05]  /*d240*/  @P0 IMAD.HI.U32 R11, R3, c[0x0][0x330], RZ ;  /* 0x0000cc00030b0a27 */ /* 0x000fca00078e00ff */
[----:B------:R-:W-:Y:S02]  /*d250*/  @P0 SHF.R.U32.HI R3, RZ, c[0x0][0x334], R11 ;  /* 0x0000cd00ff030a19 */ /* 0x000fe4000001160b */
.L_x_2372:
[----:B------:R-:W-:Y:S05]  /*d260*/  BSYNC B0 ;  /* 0x0000000000007941 */ /* 0x000fea0003800000 */
.L_x_2370:
[----:B------:R-:W-:-:S05]  /*d270*/  IMAD R3, R3, c[0x0][0x32c], R10 ;  /* 0x0000cb0003037a24 */ /* 0x000fca00078e020a */
[----:B------:R-:W-:Y:S02]  /*d280*/  IADD3 R11, R3, c[0x0][0x32c], RZ ;  /* 0x0000cb00030b7a10 */ /* 0x000fe40007ffe0ff */
[----:B------:R-:W-:Y:S02]  /*d290*/  IMNMX R0, R0, R3, !PT ;  /* 0x0000000300007217 */ /* 0x000fe40007800200 */
[----:B------:R-:W-:Y:S02]  /*d2a0*/  IMNMX R2, R2, R11, PT ;  /* 0x0000000b02027217 */ /* 0x000fe40003800200 */
.L_x_2369:
[C---:B------:R-:W-:Y:S02]  /*d2b0*/  ISETP.GE.AND P0, PT, R104.reuse, 0x2, PT ;  /* 0x000000026800780c */ /* 0x040fe40003f06270 */
[----:B------:R-:W-:Y:S02]  /*d2c0*/  LOP3.LUT R213, R213, 0xffffffdf, RZ, 0xc0, !PT ;  /* 0xffffffdfd5d57812 */ /* 0x000fe400078ec0ff */
[C---:B------:R-:W-:Y:S02]  /*d2d0*/  ISETP.GE.AND P1, PT, R104.reuse, 0x9, PT ;  /* 0x000000096800780c */ /* 0x040fe40003f26270 */
[----:B------:R-:W-:-:S02]  /*d2e0*/  ISETP.GE.AND P6, PT, R104, 0x11, PT ;  /* 0x000000116800780c */ /* 0x000fc40003fc6270 */
[C---:B------:R-:W-:Y:S02]  /*d2f0*/  ISETP.GE.AND P5, PT, R104.reuse, 0x12, PT ;  /* 0x000000126800780c */ /* 0x040fe40003fa6270 */
[C---:B------:R-:W-:Y:S02]  /*d300*/  ISETP.GE.AND P4, PT, R104.reuse, 0x19, PT ;  /* 0x000000196800780c */ /* 0x040fe40003f86270 */
[----:B------:R-:W-:Y:S02]  /*d310*/  ISETP.GE.AND P3, PT, R104, 0x1a, PT ;  /* 0x0000001a6800780c */ /* 0x000fe40003f66270 */
[----:B------:R-:W-:Y:S02]  /*d320*/  @P0 LOP3.LUT R213, R213, 0x20, RZ, 0xfc, !PT ;  /* 0x00000020d5d50812 */ /* 0x000fe400078efcff */
[----:B------:R-:W-:Y:S02]  /*d330*/  ISETP.GT.AND P0, PT, R0, 0x1, !P0 ;  /* 0x000000010000780c */ /* 0x000fe40004704270 */
[----:B------:R-:W-:-:S02]  /*d340*/  LOP3.LUT R213, R213, 0xfffffffd, RZ, 0xc0, !PT ;  /* 0xfffffffdd5d57812 */ /* 0x000fc400078ec0ff */
[----:B------:R-:W-:Y:S02]  /*d350*/  ISETP.LT.OR P0, PT, R2, 0x2, P0 ;  /* 0x000000020200780c */ /* 0x000fe40000701670 */
[----:B------:R-:W-:Y:S02]  /*d360*/  @P1 LOP3.LUT R213, R213, 0x2, RZ, 0xfc, !PT ;  /* 0x00000002d5d51812 */ /* 0x000fe400078efcff */
[----:B------:R-:W-:Y:S02]  /*d370*/  FSEL R20, R41, -INF , !P0 ;  /* 0xff80000029147808 */ /* 0x000fe40004000000 */
[----:B------:R-:W-:Y:S02]  /*d380*/  ISETP.GT.AND P0, PT, R0, 0x8, !P1 ;  /* 0x000000080000780c */ /* 0x000fe40004f04270 */
[----:B------:R-:W-:Y:S02]  /*d390*/  ISETP.GE.AND P1, PT, R104, 0xa, PT ;  /* 0x0000000a6800780c */ /* 0x000fe40003f26270 */
[----:B------:R-:W-:-:S02]  /*d3a0*/  ISETP.LT.OR P0, PT, R2, 0x9, P0 ;  /* 0x000000090200780c */ /* 0x000fc40000701670 */
[----:B------:R-:W-:Y:S02]  /*d3b0*/  ISETP.GE.AND P2, PT, R104, 0x21, PT ;  /* 0x000000216800780c */ /* 0x000fe40003f46270 */
[----:B------:R-:W-:Y:S02]  /*d3c0*/  FSEL R22, R52, -INF , !P0 ;  /* 0xff80000034167808 */ /* 0x000fe40004000000 */
[----:B------:R-:W-:Y:S02]  /*d3d0*/  ISETP.GT.AND P0, PT, R0, 0x9, !P1 ;  /* 0x000000090000780c */ /* 0x000fe40004f04270 */
[----:B------:R-:W-:Y:S02]  /*d3e0*/  LOP3.LUT R213, R213, 0xfffffffe, RZ, 0xc0, !PT ;  /* 0xfffffffed5d57812 */ /* 0x000fe400078ec0ff */
[----:B------:R-:W-:Y:S02]  /*d3f0*/  ISETP.LT.OR P0, PT, R2, 0xa, P0 ;  /* 0x0000000a0200780c */ /* 0x000fe40000701670 */
[----:B------:R-:W-:-:S02]  /*d400*/  @P1 LOP3.LUT R213, R213, 0x1, RZ, 0xfc, !PT ;  /* 0x00000001d5d51812 */ /* 0x000fc400078efcff */
[----:B------:R-:W-:Y:S02]  /*d410*/  FSEL R23, R53, -INF , !P0 ;  /* 0xff80000035177808 */ /* 0x000fe40004000000 */
[----:B------:R-:W-:Y:S02]  /*d420*/  ISETP.GT.AND P0, PT, R0, 0x10, !P6 ;  /* 0x000000100000780c */ /* 0x000fe40007704270 */
[----:B------:R-:W-:Y:S02]  /*d430*/  ISETP.GE.AND P1, PT, R104, 0x22, PT ;  /* 0x000000226800780c */ /* 0x000fe40003f26270 */
[----:B------:R-:W-:Y:S02]  /*d440*/  ISETP.LT.OR P0, PT, R2, 0x11, P0 ;  /* 0x000000110200780c */ /* 0x000fe40000701670 */
[----:B------:R-:W-:Y:S02]  /*d450*/  LOP3.LUT R213, R213, 0xfffffff7, RZ, 0xc0, !PT ;  /* 0xfffffff7d5d57812 */ /* 0x000fe400078ec0ff */
[----:B------:R-:W-:-:S02]  /*d460*/  FSEL R25, R36, -INF , !P0 ;  /* 0xff80000024197808 */ /* 0x000fc40004000000 */
        /* <DEDUP_REMOVED lines=29> */
[----:B------:R-:W-:-:S04]  /*d640*/  ISETP.GT.AND P0, PT, R0, 0x29, !P0 ;  /* 0x000000290000780c */ /* 0x000fc80004704270 */
[----:B------:R-:W-:-:S04]  /*d650*/  ISETP.LT.OR P0, PT, R2, 0x2a, P0 ;  /* 0x0000002a0200780c */ /* 0x000fc80000701670 */
[----:B------:R-:W-:Y:S01]  /*d660*/  FSEL R32, R45, -INF , !P0 ;  /* 0xff8000002d207808 */ /* 0x000fe20004000000 */
[----:B------:R-:W-:Y:S06]  /*d670*/  BRA.DIV ~URZ, `(.L_x_2373) ;  /* 0x000129227f007947 */ /* 0x000fec000b800000 */
[----:B------:R2:W3:Y:S02]  /*d680*/  SHFL.IDX PT, R3, R4, 0x1, 0x1c1f ;  /* 0x003c1f0004037f89 */ /* 0x0004e400000e0000 */
.L_x_2528:
[----:B------:R-:W-:Y:S01]  /*d690*/  ISETP.LE.AND P0, PT, R13, c[0x0][0x32c], PT ;  /* 0x0000cb000d007a0c */ /* 0x000fe20003f03270 */
[--C-:B---3--:R-:W-:Y:S02]  /*d6a0*/  IMAD.IADD R2, R6, 0x1, R3.reuse ;  /* 0x0000000106027824 */ /* 0x108fe400078e0203 */
[----:B------:R-:W-:-:S03]  /*d6b0*/  IMAD.IADD R0, R8, 0x1, R3 ;  /* 0x0000000108007824 */ /* 0x000fc600078e0203 */
[----:B------:R-:W-:-:S07]  /*d6c0*/  IMNMX R2, R9, R2, PT ;  /* 0x0000000209027217 */ /* 0x000fce0003800200 */
        /* <DEDUP_REMOVED lines=12> */
.L_x_2376:
[----:B-12---:R-:W-:-:S04]  /*d790*/  MOV R4, 0x1 ;  /* 0x0000000100047802 */ /* 0x006fc80000000f00 */
[----:B------:R-:W-:-:S13]  /*d7a0*/  ISETP.NE.AND P0, PT, R4, c[0x0][0x32c], PT ;  /* 0x0000cb0004007a0c */ /* 0x000fda0003f05270 */
[----:B------:R-:W-:-:S05]  /*d7b0*/  @P0 IMAD.HI.U32 R4, R3, c[0x0][0x330], RZ ;  /* 0x0000cc0003040a27 */ /* 0x000fca00078e00ff */
[----:B------:R-:W-:Y:S02]  /*d7c0*/  @P0 SHF.R.U32.HI R3, RZ, c[0x0][0x334], R4 ;  /* 0x0000cd00ff030a19 */ /* 0x000fe40000011604 */
.L_x_2377:
[----:B------:R-:W-:Y:S05]  /*d7d0*/  BSYNC B0 ;  /* 0x0000000000007941 */ /* 0x000fea0003800000 */
.L_x_2375:
[----:B------:R-:W-:-:S05]  /*d7e0*/  IMAD R3, R3, c[0x0][0x32c], R10 ;  /* 0x0000cb0003037a24 */ /* 0x000fca00078e020a */
[----:B------:R-:W-:Y:S02]  /*d7f0*/  IADD3 R4, R3, c[0x0][0x32c], RZ ;  /* 0x0000cb0003047a10 */ /* 0x000fe40007ffe0ff */
[----:B------:R-:W-:Y:S02]  /*d800*/  IMNMX R0, R0, R3, !PT ;  /* 0x0000000300007217 */ /* 0x000fe40007800200 */
[----:B------:R-:W-:Y:S02]  /*d810*/  IMNMX R2, R2, R4, PT ;  /* 0x0000000402027217 */ /* 0x000fe40003800200 */
.L_x_2374:
[----:B------:R-:W-:Y:S02]  /*d820*/  LOP3.LUT P0, RZ, R213, 0x2, RZ, 0xc0, !PT ;  /* 0x00000002d5ff7812 */ /* 0x000fe4000780c0ff */
[----:B------:R-:W-:Y:S02]  /*d830*/  FMNMX.FTZ R13, R18, R20, !PT ;  /* 0x00000014120d7209 */ /* 0x000fe40007810000 */
[----:B------:R-:W-:Y:S02]  /*d840*/  ISETP.GT.AND P0, PT, R0, 0x8, !P0 ;  /* 0x000000080000780c */ /* 0x000fe40004704270 */
[----:B------:R-:W-:-:S02]  /*d850*/  FMNMX.FTZ R13, R22, R13, !PT ;  /* 0x0000000d160d7209 */ /* 0x000fc40007810000 */
[----:B------:R-:W-:Y:S02]  /*d860*/  ISETP.LT.OR P0, PT, R2, 0x9, P0 ;  /* 0x000000090200780c */ /* 0x000fe40000701670 */
[----:B------:R-:W-:Y:S02]  /*d870*/  FMNMX.FTZ R13, R23, R13, !PT ;  /* 0x0000000d170d7209 */ /* 0x000fe40007810000 */
[----:B------:R-:W-:Y:S02]  /*d880*/  FSEL R9, R54, -INF , !P0 ;  /* 0xff80000036097808 */ /* 0x000fe40004000000 */
[----:B------:R-:W-:Y:S02]  /*d890*/  LOP3.LUT P0, RZ, R213, 0x1, RZ, 0xc0, !PT ;  /* 0x00000001d5ff7812 */ /* 0x000fe4000780c0ff */
[----:B------:R-:W-:Y:S02]  /*d8a0*/  FMNMX.FTZ R13, R25, R13, !PT ;  /* 0x0000000d190d7209 */ /* 0x000fe40007810000 */
[----:B------:R-:W-:-:S02]  /*d8b0*/  ISETP.GT.AND P0, PT, R0, 0x9, !P0 ;  /* 0x000000090000780c */ /* 0x000fc40004704270 */
[----:B------:R-:W-:Y:S02]  /*d8c0*/  FMNMX.FTZ R13, R26, R13, !PT ;  /* 0x0000000d1a0d7209 */ /* 0x000fe40007810000 */
[----:B------:R-:W-:Y:S02]  /*d8d0*/  ISETP.LT.OR P0, PT, R2, 0xa, P0 ;  /* 0x0000000a0200780c */ /* 0x000fe40000701670 */
[----:B------:R-:W-:Y:S02]  /*d8e0*/  FMNMX.FTZ R13, R27, R13, !PT ;  /* 0x0000000d1b0d7209 */ /* 0x000fe40007810000 */
[----:B------:R-:W-:Y:S02]  /*d8f0*/  FSEL R11, R55, -INF , !P0 ;  /* 0xff800000370b7808 */ /* 0x000fe40004000000 */
[----:B------:R-:W-:Y:S02]  /*d900*/  ISETP.GT.AND P0, PT, R0, 0x10, !P6 ;  /* 0x000000100000780c */ /* 0x000fe40007704270 */
[----:B------:R-:W-:-:S02]  /*d910*/  LOP3.LUT P6, RZ, R213, 0x10, RZ, 0xc0, !PT ;  /* 0x00000010d5ff7812 */ /* 0x000fc400078cc0ff */
[----:B------:R-:W-:Y:S02]  /*d920*/  ISETP.LT.OR P0, PT, R2, 0x11, P0 ;  /* 0x000000110200780c */ /* 0x000fe40000701670 */
[----:B------:R-:W-:Y:S02]  /*d930*/  FMNMX.FTZ R13, R28, R13, !PT ;  /* 0x0000000d1c0d7209 */ /* 0x000fe40007810000 */
[----:B------:R-:W-:Y:S02]  /*d940*/  FSEL R14, R38, -INF , !P0 ;  /* 0xff800000260e7808 */ /* 0x000fe40004000000 */
[----:B------:R-:W-:Y:S02]  /*d950*/  ISETP.GT.AND P0, PT, R0, 0x11, !P5 ;  /* 0x000000110000780c */ /* 0x000fe40006f04270 */
[----:B------:R-:W-:Y:S02]  /*d960*/  LOP3.LUT P5, RZ, R213, 0x8, RZ, 0xc0, !PT ;  /* 0x00000008d5ff7812 */ /* 0x000fe400078ac0ff */
[----:B------:R-:W-:-:S02]  /*d970*/  ISETP.LT.OR P0, PT, R2, 0x12, P0 ;  /* 0x000000120200780c */ /* 0x000fc40000701670 */
[----:B------:R-:W-:Y:S02]  /*d980*/  FMNMX.FTZ R13, R29, R13, !PT ;  /* 0x0000000d1d0d7209 */ /* 0x000fe40007810000 */
[----:B------:R-:W-:Y:S02]  /*d990*/  FSEL R16, R39, -INF , !P0 ;  /* 0xff80000027107808 */ /* 0x000fe40004000000 */
[----:B------:R-:W-:Y:S02]  /*d9a0*/  ISETP.GT.AND P0, PT, R0, 0x18, !P4 ;  /* 0x000000180000780c */ /* 0x000fe40006704270 */
[----:B------:R-:W-:Y:S02]  /*d9b0*/  LOP3.LUT P4, RZ, R213, 0x4, RZ, 0xc0, !PT ;  /* 0x00000004d5ff7812 */ /* 0x000fe4000788c0ff */
[----:B------:R-:W-:Y:S02]  /*d9c0*/  ISETP.LT.OR P0, PT, R2, 0x19, P0 ;  /* 0x000000190200780c */ /* 0x000fe40000701670 */
[----:B------:R-:W-:-:S02]  /*d9d0*/  FMNMX.FTZ R13, R31, R13, !PT ;  /* 0x0000000d1f0d7209 */ /* 0x000fc40007810000 */
[----:B------:R-:W-:Y:S02]  /*d9e0*/  FSEL R17, R50, -INF , !P0 ;  /* 0xff80000032117808 */ /* 0x000fe40004000000 */
[----:B------:R-:W-:Y:S02]  /*d9f0*/  ISETP.GT.AND P0, PT, R0, 0x19, !P3 ;  /* 0x000000190000780c */ /* 0x000fe40005f04270 */
[----:B------:R-:W-:Y:S02]  /*da00*/  LOP3.LUT P3, RZ, R213, 0x20, RZ, 0xc0, !PT ;  /* 0x00000020d5ff7812 */ /* 0x000fe4000786c0ff */
[----:B------:R-:W-:Y:S02]  /*da10*/  ISETP.LT.OR P0, PT, R2, 0x1a, P0 ;  /* 0x0000001a0200780c */ /* 0x000fe40000701670 */
[----:B------:R-:W-:Y:S02]  /*da20*/  FMNMX.FTZ R13, R33, R13, !PT ;  /* 0x0000000d210d7209 */ /* 0x000fe40007810000 */
[----:B------:R-:W-:-:S02]  /*da30*/  FSEL R19, R51, -INF , !P0 ;  /* 0xff80000033137808 */ /* 0x000fc40004000000 */
[----:B------:R-:W-:Y:S02]  /*da40*/  ISETP.GT.AND P0, PT, R0, 0x20, !P2 ;  /* 0x000000200000780c */ /* 0x000fe40005704270 */
[----:B------:R-:W-:Y:S02]  /*da50*/  FMNMX.FTZ R13, R32, R13, !PT ;  /* 0x0000000d200d7209 */ /* 0x000fe40007810000 */
        /* <DEDUP_REMOVED lines=8> */
[----:B------:R-:W-:-:S04]  /*dae0*/  ISETP.GT.AND P0, PT, R0, RZ, !P4 ;  /* 0x000000ff0000720c */ /* 0x000fc80006704270 */
[----:B------:R-:W-:-:S04]  /*daf0*/  ISETP.LT.OR P0, PT, R2, 0x1, P0 ;  /* 0x000000010200780c */ /* 0x000fc80000701670 */
[----:B-12---:R-:W-:Y:S02]  /*db00*/  FSEL R4, R42, -INF , !P0 ;  /* 0xff8000002a047808 */ /* 0x006fe40004000000 */
[----:B------:R-:W-:Y:S02]  /*db10*/  ISETP.GT.AND P0, PT, R0, 0x28, !P5 ;  /* 0x000000280000780c */ /* 0x000fe40006f04270 */
[----:B------:R-:W-:Y:S02]  /*db20*/  FMNMX.FTZ R6, R4, R8, !PT ;  /* 0x0000000804067209 */ /* 0x000fe40007810000 */
[----:B------:R-:W-:Y:S02]  /*db30*/  ISETP.LT.OR P0, PT, R2, 0x29, P0 ;  /* 0x000000290200780c */ /* 0x000fe40000701670 */
[----:B------:R-:W-:Y:S02]  /*db40*/  FMNMX.FTZ R6, R9, R6, !PT ;  /* 0x0000000609067209 */ /* 0x000fe40007810000 */
[----:B------:R-:W-:-:S02]  /*db50*/  FSEL R30, R46, -INF , !P0 ;  /* 0xff8000002e1e7808 */ /* 0x000fc40004000000 */
[----:B------:R-:W-:Y:S02]  /*db60*/  FMNMX.FTZ R6, R11, R6, !PT ;  /* 0x000000060b067209 */ /* 0x000fe40007810000 */
[----:B------:R-:W-:Y:S02]  /*db70*/  ISETP.GT.AND P0, PT, R0, 0x29, !P6 ;  /* 0x000000290000780c */ /* 0x000fe40007704270 */
        /* <DEDUP_REMOVED lines=9> */
[----:B------:R-:W-:Y:S01]  /*dc10*/  FMNMX.FTZ R6, R10, R6, !PT ;  /* 0x000000060a067209 */ /* 0x000fe20007810000 */
[----:B------:R-:W-:Y:S05]  /*dc20*/  BRA.DIV ~URZ, `(.L_x_2378) ;  /* 0x000123e27f007947 */ /* 0x000fea000b800000 */
[----:B------:R1:W2:Y:S02]  /*dc30*/  SHFL.BFLY PT, R172, R13, 0x2, 0x1f ;  /* 0x0c401f000dac7f89 */ /* 0x0002a400000e0000 */
.L_x_2529:
[----:B-12---:R-:W-:Y:S01]  /*dc40*/  FMNMX.FTZ R13, R13, R172, !PT ;  /* 0x000000ac0d0d7209 */ /* 0x006fe20007810000 */
[----:B------:R-:W-:Y:S05]  /*dc50*/  BRA.DIV ~URZ, `(.L_x_2379) ;  /* 0x000124027f007947 */ /* 0x000fea000b800000 */
[----:B------:R-:W1:Y:S04]  /*dc60*/  SHFL.BFLY PT, R0, R6, 0x2, 0x1f ;  /* 0x0c401f0006007f89 */ /* 0x000e6800000e0000 */
[----:B------:R-:W2:Y:S01]  /*dc70*/  SHFL.BFLY PT, R2, R13, 0x1, 0x1f ;  /* 0x0c201f000d027f89 */ /* 0x000ea200000e0000 */
[----:B-1----:R-:W-:Y:S02]  /*dc80*/  FMNMX.FTZ R6, R6, R0, !PT ;  /* 0x0000000006067209 */ /* 0x002fe40007810000 */
[----:B--2---:R-:W-:-:S03]  /*dc90*/  FMNMX.FTZ R13, R13, R2, !PT ;  /* 0x000000020d0d7209 */ /* 0x004fc60007810000 */
[----:B------:R1:W2:Y:S04]  /*dca0*/  SHFL.BFLY PT, R172, R6, 0x1, 0x1f ;  /* 0x0c201f0006ac7f89 */ /* 0x0002a800000e0000 */
.L_x_2530:
[C---:B------:R-:W-:Y:S01]  /*dcb0*/  FMUL.FTZ R0, R13.reuse, c[0x0][0x2d0] ;  /* 0x0000b4000d007a20 */ /* 0x040fe20000410000 */
[----:B------:R-:W-:Y:S01]  /*dcc0*/  FSETP.NEU.FTZ.AND P0, PT, R13, -INF , PT ;  /* 0xff8000000d00780b */ /* 0x000fe20003f1d000 */
[----:B------:R-:W-:Y:S01]  /*dcd0*/  WARPSYNC 0xffffffff ;  /* 0xffffffff00007948 */ /* 0x000fe20003800000 */
[----:B-12---:R-:W-:Y:S02]  /*dce0*/  FMNMX.FTZ R6, R172, R6, !PT ;  /* 0x00000006ac067209 */ /* 0x006fe40007810000 */
[----:B------:R-:W-:Y:S02]  /*dcf0*/  FSEL R0, R0, RZ, P0 ;  /* 0x000000ff00007208 */ /* 0x000fe40000000000 */
[C---:B------:R-:W-:Y:S01]  /*dd00*/  FSETP.NEU.FTZ.AND P0, PT, R6.reuse, -INF , PT ;  /* 0xff8000000600780b */ /* 0x040fe20003f1d000 */
[----:B------:R-:W-:Y:S02]  /*dd10*/  FMUL.FTZ R3, R6, c[0x0][0x2d0] ;  /* 0x0000b40006037a20 */ /* 0x000fe40000410000 */
[----:B------:R-:W-:-:S04]  /*dd20*/  FFMA.FTZ R2, R18, c[0x0][0x2d0], -R0 ;  /* 0x0000b40012027a23 */ /* 0x000fc80000010800 */
[----:B------:R1:W-:Y:S02]  /*dd30*/  MUFU.EX2 R40, R2 ;  /* 0x0000000200287308 */ /* 0x0003e40000000800 */
[----:B-1----:R-:W-:-:S06]  /*dd40*/  FFMA.FTZ R2, R20, c[0x0][0x2d0], -R0 ;  /* 0x0000b40014027a23 */ /* 0x002fcc0000010800 */
[----:B------:R1:W2:Y:S02]  /*dd50*/  MUFU.EX2 R38, R2 ;  /* 0x0000000200267308 */ /* 0x0002a40000000800 */
[----:B-1----:R-:W-:-:S06]  /*dd60*/  FFMA.FTZ R2, R22, c[0x0][0x2d0], -R0 ;  /* 0x0000b40016027a23 */ /* 0x002fcc0000010800 */
[----:B------:R1:W3:Y:S02]  /*dd70*/  MUFU.EX2 R39, R2 ;  /* 0x0000000200277308 */ /* 0x0002e40000000800 */
[----:B-1----:R-:W-:-:S06]  /*dd80*/  FFMA.FTZ R2, R23, c[0x0][0x2d0], -R0 ;  /* 0x0000b40017027a23 */ /* 0x002fcc0000010800 */
[----:B------:R1:W4:Y:S02]  /*dd90*/  MUFU.EX2 R18, R2 ;  /* 0x0000000200127308 */ /* 0x0003240000000800 */
[----:B-1----:R-:W-:-:S06]  /*dda0*/  FFMA.FTZ R2, R25, c[0x0][0x2d0], -R0 ;  /* 0x0000b40019027a23 */ /* 0x002fcc0000010800 */
[----:B------:R1:W5:Y:S02]  /*ddb0*/  MUFU.EX2 R37, R2 ;  /* 0x0000000200257308 */ /* 0x0003640000000800 */
[----:B-1----:R-:W-:-:S06]  /*ddc0*/  FFMA.FTZ R2, R26, c[0x0][0x2d0], -R0 ;  /* 0x0000b4001a027a23 */ /* 0x002fcc0000010800 */
[----:B------:R1:W1:Y:S02]  /*ddd0*/  MUFU.EX2 R35, R2 ;  /* 0x0000000200237308 */ /* 0x0002640000000800 */
[----:B-1----:R-:W-:-:S06]  /*dde0*/  FFMA.FTZ R2, R27, c[0x0][0x2d0], -R0 ;  /* 0x0000b4001b027a23 */ /* 0x002fcc0000010800 */
[----:B------:R1:W-:Y:S02]  /*ddf0*/  MUFU.EX2 R36, R2 ;  /* 0x0000000200247308 */ /* 0x0003e40000000800 */
        /* <DEDUP_REMOVED lines=8> */
[----:B-1----:R-:W-:Y:S01]  /*de80*/  FFMA.FTZ R2, R32, c[0x0][0x2d0], -R0 ;  /* 0x0000b40020027a23 */ /* 0x002fe20000010800 */
[----:B------:R-:W-:Y:S01]  /*de90*/  FSEL R0, R3, RZ, P0 ;  /* 0x000000ff03007208 */ /* 0x000fe20000000000 */
[----:B--2---:R-:W-:-:S04]  /*dea0*/  FADD.FTZ R3, R40, R38 ;  /* 0x0000002628037221 */ /* 0x004fc80000010000 */
[----:B------:R1:W-:Y:S01]  /*deb0*/  MUFU.EX2 R138, R2 ;  /* 0x00000002008a7308 */ /* 0x0003e20000000800 */
[----:B---3--:R-:W-:-:S04]  /*dec0*/  FADD.FTZ R3, R39, R3 ;  /* 0x0000000327037221 */ /* 0x008fc80000010000 */
[C---:B----4-:R-:W-:Y:S01]  /*ded0*/  FADD.FTZ R3, R18.reuse, R3 ;  /* 0x0000000312037221 */ /* 0x050fe20000010000 */
[----:B------:R-:W-:-:S03]  /*dee0*/  F2FP.PACK_AB R18, R18, R39 ;  /* 0x000000271212723e */ /* 0x000fc600000000ff */
[----:B-----5:R-:W-:Y:S02]  /*def0*/  FADD.FTZ R3, R37, R3 ;  /* 0x0000000325037221 */ /* 0x020fe40000010000 */
[----:B-1----:R-:W-:-:S04]  /*df00*/  FFMA.FTZ R2, R4, c[0x0][0x2d0], -R0 ;  /* 0x0000b40004027a23 */ /* 0x002fc80000010800 */
[----:B------:R1:W-:Y:S02]  /*df10*/  MUFU.EX2 R27, R2 ;  /* 0x00000002001b7308 */ /* 0x0003e40000000800 */
[----:B-1----:R-:W-:Y:S01]  /*df20*/  FFMA.FTZ R2, R8, c[0x0][0x2d0], -R0 ;  /* 0x0000b40008027a23 */ /* 0x002fe20000010800 */
[----:B------:R-:W-:-:S05]  /*df30*/  F2FP.PACK_AB R8, R35, R37 ;  /* 0x000000252308723e */ /* 0x000fca00000000ff */
[----:B------:R1:W2:Y:S02]  /*df40*/  MUFU.EX2 R26, R2 ;  /* 0x00000002001a7308 */ /* 0x0002a40000000800 */
[----:B-1----:R-:W-:Y:S02]  /*df50*/  FFMA.FTZ R2, R9, c[0x0][0x2d0], -R0 ;  /* 0x0000b40009027a23 */ /* 0x002fe40000010800 */
[----:B--2---:R-:W-:-:S04]  /*df60*/  FADD.FTZ R4, R27, R26 ;  /* 0x0000001a1b047221 */ /* 0x004fc80000010000 */
[----:B------:R1:W2:Y:S02]  /*df70*/  MUFU.EX2 R25, R2 ;  /* 0x0000000200197308 */ /* 0x0002a40000000800 */
[----:B-1----:R-:W-:Y:S02]  /*df80*/  FFMA.FTZ R2, R11, c[0x0][0x2d0], -R0 ;  /* 0x0000b4000b027a23 */ /* 0x002fe40000010800 */
[----:B--2---:R-:W-:-:S04]  /*df90*/  FADD.FTZ R4, R25, R4 ;  /* 0x0000000419047221 */ /* 0x004fc80000010000 */
[----:B------:R1:W2:Y:S02]  /*dfa0*/  MUFU.EX2 R23, R2 ;  /* 0x0000000200177308 */ /* 0x0002a40000000800 */
[----:B-1----:R-:W-:Y:S02]  /*dfb0*/  FFMA.FTZ R2, R14, c[0x0][0x2d0], -R0 ;  /* 0x0000b4000e027a23 */ /* 0x002fe40000010800 */
[----:B--2---:R-:W-:-:S04]  /*dfc0*/  FADD.FTZ R4, R23, R4 ;  /* 0x0000000417047221 */ /* 0x004fc80000010000 */
[----:B------:R1:W2:Y:S02]  /*dfd0*/  MUFU.EX2 R22, R2 ;  /* 0x0000000200167308 */ /* 0x0002a40000000800 */
[----:B-1----:R-:W-:Y:S01]  /*dfe0*/  FFMA.FTZ R2, R16, c[0x0][0x2d0], -R0 ;  /* 0x0000b40010027a23 */ /* 0x002fe20000010800 */
[----:B------:R-:W-:Y:S01]  /*dff0*/  F2FP.PACK_AB R16, R38, R40 ;  /* 0x000000282610723e */ /* 0x000fe200000000ff */
[----:B--2---:R-:W-:-:S04]  /*e000*/  FADD.FTZ R4, R22, R4 ;  /* 0x0000000416047221 */ /* 0x004fc80000010000 */
[----:B------:R1:W2:Y:S02]  /*e010*/  MUFU.EX2 R9, R2 ;  /* 0x0000000200097308 */ /* 0x0002a40000000800 */
[----:B-1----:R-:W-:Y:S01]  /*e020*/  FFMA.FTZ R2, R17, c[0x0][0x2d0], -R0 ;  /* 0x0000b40011027a23 */ /* 0x002fe20000010800 */
[----:B------:R-:W-:-:S05]  /*e030*/  F2FP.PACK_AB R17, R26, R27 ;  /* 0x0000001b1a11723e */ /* 0x000fca00000000ff */
[----:B------:R1:W3:Y:S02]  /*e040*/  MUFU.EX2 R20, R2 ;  /* 0x0000000200147308 */ /* 0x0002e40000000800 */
[----:B-1----:R-:W-:Y:S01]  /*e050*/  FFMA.FTZ R2, R19, c[0x0][0x2d0], -R0 ;  /* 0x0000b40013027a23 */ /* 0x002fe20000010800 */
[----:B------:R-:W-:-:S05]  /*e060*/  F2FP.PACK_AB R19, R23, R25 ;  /* 0x000000191713723e */ /* 0x000fca00000000ff */
[----:B------:R1:W4:Y:S02]  /*e070*/  MUFU.EX2 R11, R2 ;  /* 0x00000002000b7308 */ /* 0x0003240000000800 */
[----:B-1----:R-:W-:-:S06]  /*e080*/  FFMA.FTZ R2, R21, c[0x0][0x2d0], -R0 ;  /* 0x0000b40015027a23 */ /* 0x002fcc0000010800 */
[----:B------:R1:W5:Y:S02]  /*e090*/  MUFU.EX2 R14, R2 ;  /* 0x00000002000e7308 */ /* 0x0003640000000800 */
[----:B-1----:R-:W-:-:S06]  /*e0a0*/  FFMA.FTZ R2, R24, c[0x0][0x2d0], -R0 ;  /* 0x0000b40018027a23 */ /* 0x002fcc0000010800 */
[----:B------:R1:W1:Y:S02]  /*e0b0*/  MUFU.EX2 R137, R2 ;  /* 0x0000000200897308 */ /* 0x0002640000000800 */
[----:B-1----:R-:W-:Y:S02]  /*e0c0*/  FADD.FTZ R2, R35, R3 ;  /* 0x0000000323027221 */ /* 0x002fe40000010000 */
[----:B------:R-:W-:Y:S02]  /*e0d0*/  FFMA.FTZ R3, R30, c[0x0][0x2d0], -R0 ;  /* 0x0000b4001e037a23 */ /* 0x000fe40000010800 */
[----:B------:R-:W-:Y:S02]  /*e0e0*/  FADD.FTZ R2, R36, R2 ;  /* 0x0000000224027221 */ /* 0x000fe40000010000 */
[----:B------:R2:W1:Y:S02]  /*e0f0*/  MUFU.EX2 R139, R3 ;  /* 0x00000003008b7308 */ /* 0x0004640000000800 */
[----:B------:R-:W-:-:S02]  /*e100*/  FADD.FTZ R2, R34, R2 ;  /* 0x0000000222027221 */ /* 0x000fc40000010000 */
[C---:B--2---:R-:W-:Y:S01]  /*e110*/  FADD.FTZ R3, R9.reuse, R4 ;  /* 0x0000000409037221 */ /* 0x044fe20000010000 */
[----:B------:R-:W-:Y:S01]  /*e120*/  F2FP.PACK_AB R9, R9, R22 ;  /* 0x000000160909723e */ /* 0x000fe200000000ff */
[----:B------:R-:W-:Y:S01]  /*e130*/  FFMA.FTZ R4, R10, c[0x0][0x2d0], -R0 ;  /* 0x0000b4000a047a23 */ /* 0x000fe20000010800 */
[----:B------:R-:W-:Y:S01]  /*e140*/  F2FP.PACK_AB R10, R34, R36 ;  /* 0x00000024220a723e */ /* 0x000fe200000000ff */
[----:B---3--:R-:W-:Y:S02]  /*e150*/  FADD.FTZ R3, R20, R3 ;  /* 0x0000000314037221 */ /* 0x008fe40000010000 */
[----:B------:R-:W-:Y:S02]  /*e160*/  FADD.FTZ R0, R29, R2 ;  /* 0x000000021d007221 */ /* 0x000fe40000010000 */
[----:B------:R-:W2:Y:S01]  /*e170*/  MUFU.EX2 R4, R4 ;  /* 0x0000000400047308 */ /* 0x000ea20000000800 */
[C---:B----4-:R-:W-:Y:S01]  /*e180*/  FADD.FTZ R3, R11.reuse, R3 ;  /* 0x000000030b037221 */ /* 0x050fe20000010000 */
[----:B------:R-:W-:Y:S01]  /*e190*/  F2FP.PACK_AB R11, R11, R20 ;  /* 0x000000140b0b723e */ /* 0x000fe200000000ff */
[C---:B------:R-:W-:Y:S01]  /*e1a0*/  FADD.FTZ R0, R136.reuse, R0 ;  /* 0x0000000088007221 */ /* 0x040fe20000010000 */
[----:B------:R-:W-:Y:S01]  /*e1b0*/  F2FP.PACK_AB R136, R136, R29 ;  /* 0x0000001d8888723e */ /* 0x000fe200000000ff */
[----:B-----5:R-:W-:-:S02]  /*e1c0*/  FADD.FTZ R3, R14, R3 ;  /* 0x000000030e037221 */ /* 0x020fc40000010000 */
[----:B------:R-:W-:Y:S02]  /*e1d0*/  FADD.FTZ R0, R28, R0 ;  /* 0x000000001c007221 */ /* 0x000fe40000010000 */
[C---:B------:R-:W-:Y:S01]  /*e1e0*/  FADD.FTZ R3, R137.reuse, R3 ;  /* 0x0000000389037221 */ /* 0x040fe20000010000 */
[----:B------:R-:W-:Y:S01]  /*e1f0*/  F2FP.PACK_AB R137, R137, R14 ;  /* 0x0000000e8989723e */ /* 0x000fe200000000ff */
[C---:B------:R-:W-:Y:S01]  /*e200*/  FADD.FTZ R234, R138.reuse, R0 ;  /* 0x000000008aea7221 */ /* 0x040fe20000010000 */
[----:B------:R-:W-:Y:S01]  /*e210*/  F2FP.PACK_AB R138, R138, R28 ;  /* 0x0000001c8a8a723e */ /* 0x000fe200000000ff */
[----:B-1----:R-:W-:Y:S01]  /*e220*/  FADD.FTZ R3, R139, R3 ;  /* 0x000000038b037221 */ /* 0x002fe20000010000 */
[----:B--2---:R-:W-:-:S03]  /*e230*/  F2FP.PACK_AB R139, R4, R139 ;  /* 0x0000008b048b723e */ /* 0x004fc600000000ff */
[----:B------:R-:W-:Y:S02]  /*e240*/  FADD.FTZ R233, R4, R3 ;  /* 0x0000000304e97221 */ /* 0x000fe40000010000 */
[----:B------:R-:W1:Y:S04]  /*e250*/  LDSM.16.MT88.4 R20, [R193] ;  /* 0x00000000c114783b */ /* 0x000e680000004200 */
[----:B------:R-:W2:Y:S04]  /*e260*/  LDSM.16.MT88.4 R32, [R194] ;  /* 0x00000000c220783b */ /* 0x000ea80000004200 */
[----:B------:R-:W-:Y:S04]  /*e270*/  LDSM.16.MT88.4 R48, [R194+0x800] ;  /* 0x00080000c230783b */ /* 0x000fe80000004200 */
[----:B------:R-:W3:Y:S04]  /*e280*/  LDSM.16.MT88.4 R36, [R193+0x800] ;  /* 0x00080000c124783b */ /* 0x000ee80000004200 */
[----:B------:R-:W4:Y:S04]  /*e290*/  LDSM.16.MT88.4 R40, [R196] ;  /* 0x00000000c428783b */ /* 0x000f280000004200 */
[----:B------:R-:W5:Y:S04]  /*e2a0*/  LDSM.16.MT88.4 R52, [R195] ;  /* 0x00000000c334783b */ /* 0x000f680000004200 */
[----:B------:R-:W-:Y:S04]  /*e2b0*/  LDSM.16.MT88.4 R60, [R195+0x800] ;  /* 0x00080000c33c783b */ /* 0x000fe80000004200 */
[----:B------:R-:W-:Y:S04]  /*e2c0*/  LDSM.16.MT88.4 R44, [R193+0x1800] ;  /* 0x00180000c12c783b */ /* 0x000fe80000004200 */
[----:B------:R-:W-:Y:S04]  /*e2d0*/  LDSM.16.MT88.4 R64, [R194+0x2000] ;  /* 0x00200000c240783b */ /* 0x000fe80000004200 */
[----:B------:R-:W-:Y:S01]  /*e2e0*/  LDSM.16.MT88.4 R72, [R193+0x3000] ;  /* 0x00300000c148783b */ /* 0x000fe20000004200 */
[C---:B-1----:R-:W-:Y:S03]  /*e2f0*/  HMMA.16816.F32 R28, R16.reuse, R20, RZ ;  /* 0x00000014101c723c */ /* 0x042fe600000018ff */
[----:B------:R-:W-:Y:S04]  /*e300*/  LDSM.16.MT88.4 R68, [R196+0x2000] ;  /* 0x00200000c444783b */ /* 0x000fe80000004200 */
[----:B------:R-:W-:Y:S01]  /*e310*/  LDSM.16.MT88.4 R76, [R194+0x3000] ;  /* 0x00300000c24c783b */ /* 0x000fe20000004200 */
[C---:B------:R-:W-:Y:S03]  /*e320*/  HMMA.16816.F32 R24, R16.reuse, R22, RZ ;  /* 0x000000161018723c */ /* 0x040fe600000018ff */
[----:B------:R-:W-:Y:S04]  /*e330*/  LDSM.16.MT88.4 R80, [R194+0x3800] ;  /* 0x00380000c250783b */ /* 0x000fe80000004200 */
[----:B------:R-:W-:Y:S01]  /*e340*/  LDSM.16.MT88.4 R84, [R195+0x3000] ;  /* 0x00300000c354783b */ /* 0x000fe20000004200 */
[----:B--2---:R-:W-:Y:S03]  /*e350*/  HMMA.16816.F32 R20, R16, R32, RZ ;  /* 0x000000201014723c */ /* 0x004fe600000018ff */
[----:B------:R-:W-:Y:S04]  /*e360*/  LDSM.16.MT88.4 R164, [R193+0x1000] ;  /* 0x00100000c1a4783b */ /* 0x000fe80000004200 */
[----:B------:R-:W-:Y:S01]  /*e370*/  LDSM.16.MT88.4 R156, [R194+0x1000] ;  /* 0x00100000c29c783b */ /* 0x000fe20000004200 */
[C---:B---3--:R-:W-:Y:S08]  /*e380*/  HMMA.16816.F32 R168, R8.reuse, R36, R28 ;  /* 0x0000002408a8723c */ /* 0x048ff0000000181c */
[C---:B------:R-:W-:Y:S01]  /*e390*/  HMMA.16816.F32 R148, R8.reuse, R38, R24 ;  /* 0x000000260894723c */ /* 0x040fe20000001818 */
[----:B------:R-:W1:Y:S07]  /*e3a0*/  LDSM.16.MT88.4 R36, [R196+0x800] ;  /* 0x00080000c424783b */ /* 0x000e6e0000004200 */
[----:B------:R-:W-:Y:S08]  /*e3b0*/  HMMA.16816.F32 R160, R8, R48, R20 ;  /* 0x0000003008a0723c */ /* 0x000ff00000001814 */
[C---:B------:R-:W-:Y:S01]  /*e3c0*/  HMMA.16816.F32 R20, R16.reuse, R34, RZ ;  /* 0x000000221014723c */ /* 0x040fe200000018ff */
[----:B------:R-:W-:Y:S07]  /*e3d0*/  LDSM.16.MT88.4 R32, [R196+0x1800] ;  /* 0x00180000c420783b */ /* 0x000fee0000004200 */
[C---:B----4-:R-:W-:Y:S08]  /*e3e0*/  HMMA.16816.F32 R28, R16.reuse, R40, RZ ;  /* 0x00000028101c723c */ /* 0x050ff000000018ff */
[----:B------:R-:W-:Y:S01]  /*e3f0*/  HMMA.16816.F32 R24, R16, R42, RZ ;  /* 0x0000002a1018723c */ /* 0x000fe200000018ff */
[----:B------:R-:W2:Y:S07]  /*e400*/  LDSM.16.MT88.4 R40, [R193+0x2000] ;  /* 0x00200000c128783b */ /* 0x000eae0000004200 */
[----:B------:R-:W-:Y:S01]  /*e410*/  HMMA.16816.F32 R56, R8, R50, R20 ;  /* 0x000000320838723c */ /* 0x000fe20000001814 */
[----:B------:R-:W-:Y:S07]  /*e420*/  LDSM.16.MT88.4 R48, [R193+0x3800] ;  /* 0x00380000c130783b */ /* 0x000fee0000004200 */
[----:B-----5:R-:W-:Y:S08]  /*e430*/  HMMA.16816.F32 R20, R16, R52, RZ ;  /* 0x000000341014723c */ /* 0x020ff000000018ff */
[----:B-1----:R-:W-:Y:S08]  /*e440*/  HMMA.16816.F32 R152, R8, R36, R28 ;  /* 0x000000240898723c */ /* 0x002ff0000000181c */
[----:B------:R-:W-:Y:S01]  /*e450*/  HMMA.16816.F32 R28, R16, R54, RZ ;  /* 0x00000036101c723c */ /* 0x000fe200000018ff */
[----:B------:R-:W-:Y:S01]  /*e460*/  IMAD.MOV.U32 R4, RZ, RZ, R56 ;  /* 0x000000ffff047224 */ /* 0x000fe200078e0038 */
[----:B------:R-:W-:Y:S01]  /*e470*/  MOV R2, R58 ;  /* 0x0000003a00027202 */ /* 0x000fe20000000f00 */
[----:B------:R-:W-:Y:S01]  /*e480*/  IMAD.MOV.U32 R3, RZ, RZ, R57 ;  /* 0x000000ffff037224 */ /* 0x000fe200078e0039 */
[----:B------:R-:W-:Y:S01]  /*e490*/  LDSM.16.MT88.4 R52, [R195+0x2000] ;  /* 0x00200000c334783b */ /* 0x000fe20000004200 */
[----:B------:R-:W-:-:S03]  /*e4a0*/  IMAD.MOV.U32 R0, RZ, RZ, R59 ;  /* 0x000000ffff007224 */ /* 0x000fc600078e003b */
[C---:B------:R-:W-:Y:S01]  /*e4b0*/  HMMA.16816.F32 R20, R8.reuse, R60, R20 ;  /* 0x0000003c0814723c */ /* 0x040fe20000001814 */
[----:B------:R-:W1:Y:S07]  /*e4c0*/  LDSM.16.MT88.4 R56, [R194+0x1800] ;  /* 0x00180000c238783b */ /* 0x000e6e0000004200 */
[----:B------:R-:W-:Y:S08]  /*e4d0*/  HMMA.16816.F32 R24, R8, R38, R24 ;  /* 0x000000260818723c */ /* 0x000ff00000001818 */
[----:B------:R-:W-:Y:S08]  /*e4e0*/  HMMA.16816.F32 R36, R16, R44, RZ ;  /* 0x0000002c1024723c */ /* 0x000ff000000018ff */
[----:B------:R-:W-:Y:S01]  /*e4f0*/  MOV R95, R20 ;  /* 0x00000014005f7202 */ /* 0x000fe20000000f00 */
[----:B------:R-:W-:Y:S01]  /*e500*/  IMAD.MOV.U32 R94, RZ, RZ, R21 ;  /* 0x000000ffff5e7224 */ /* 0x000fe200078e0015 */
[----:B------:R-:W-:Y:S01]  /*e510*/  MOV R92, R23 ;  /* 0x00000017005c7202 */ /* 0x000fe20000000f00 */
[----:B------:R-:W-:Y:S01]  /*e520*/  IMAD.MOV.U32 R93, RZ, RZ, R22 ;  /* 0x000000ffff5d7224 */ /* 0x000fe200078e0016 */
[----:B------:R-:W-:Y:S04]  /*e530*/  HMMA.16816.F32 R168, R136, R164, R168 ;  /* 0x000000a488a8723c */ /* 0x000fe800000018a8 */
[----:B------:R-:W-:Y:S01]  /*e540*/  IMAD.MOV.U32 R102, RZ, RZ, R24 ;  /* 0x000000ffff667224 */ /* 0x000fe200078e0018 */
[----:B------:R-:W-:Y:S01]  /*e550*/  MOV R101, R25 ;  /* 0x0000001900657202 */ /* 0x000fe20000000f00 */
[----:B------:R-:W-:-:S02]  /*e560*/  IMAD.MOV.U32 R100, RZ, RZ, R26 ;  /* 0x000000ffff647224 */ /* 0x000fc400078e001a */
[----:B------:R-:W-:Y:S01]  /*e570*/  HMMA.16816.F32 R20, R8, R62, R28 ;  /* 0x0000003e0814723c */ /* 0x000fe2000000181c */
[----:B------:R-:W-:Y:S01]  /*e580*/  IMAD.MOV.U32 R14, RZ, RZ, R27 ;  /* 0x000000ffff0e7224 */ /* 0x000fe200078e001b */
[----:B------:R-:W3:Y:S04]  /*e590*/  LDSM.16.MT88.4 R28, [R195+0x1800] ;  /* 0x00180000c31c783b */ /* 0x000ee80000004200 */
[----:B------:R-:W4:Y:S02]  /*e5a0*/  LDSM.16.MT88.4 R60, [R196+0x3000] ;  /* 0x00300000c43c783b */ /* 0x000f240000004200 */
[----:B------:R-:W-:Y:S08]  /*e5b0*/  HMMA.16816.F32 R24, R16, R46, RZ ;  /* 0x0000002e1018723c */ /* 0x000ff000000018ff */
[----:B--2---:R-:W-:Y:S08]  /*e5c0*/  HMMA.16816.F32 R216, R8, R40, R36 ;  /* 0x0000002808d8723c */ /* 0x004ff00000001824 */
[----:B------:R-:W-:Y:S01]  /*e5d0*/  IMAD.MOV.U32 R106, RZ, RZ, R20 ;  /* 0x000000ffff6a7224 */ /* 0x000fe200078e0014 */
[----:B------:R-:W-:Y:S01]  /*e5e0*/  MOV R104, R22 ;  /* 0x0000001600687202 */ /* 0x000fe20000000f00 */
[----:B------:R-:W-:Y:S01]  /*e5f0*/  IMAD.MOV.U32 R105, RZ, RZ, R21 ;  /* 0x000000ffff697224 */ /* 0x000fe200078e0015 */
[----:B------:R-:W-:Y:S01]  /*e600*/  HMMA.16816.F32 R164, R136, R166, R148 ;  /* 0x000000a688a4723c */ /* 0x000fe20000001894 */
[----:B------:R-:W-:Y:S01]  /*e610*/  IMAD.MOV.U32 R103, RZ, RZ, R23 ;  /* 0x000000ffff677224 */ /* 0x000fe200078e0017 */
[----:B------:R-:W-:Y:S06]  /*e620*/  LDSM.16.MT88.4 R148, [R196+0x1000] ;  /* 0x00100000c494783b */ /* 0x000fec0000004200 */
[----:B-1----:R-:W-:Y:S08]  /*e630*/  HMMA.16816.F32 R20, R16, R56, RZ ;  /* 0x000000381014723c */ /* 0x002ff000000018ff */
[----:B------:R-:W-:Y:S08]  /*e640*/  HMMA.16816.F32 R188, R8, R42, R24 ;  /* 0x0000002a08bc723c */ /* 0x000ff00000001818 */
[----:B------:R-:W-:Y:S08]  /*e650*/  HMMA.16816.F32 R40, R16, R34, RZ ;  /* 0x000000221028723c */ /* 0x000ff000000018ff */
[----:B------:R-:W-:Y:S08]  /*e660*/  HMMA.16816.F32 R44, R8, R64, R20 ;  /* 0x00000040082c723c */ /* 0x000ff00000001814 */
[C---:B---3--:R-:W-:Y:S08]  /*e670*/  HMMA.16816.F32 R36, R16.reuse, R28, RZ ;  /* 0x0000001c1024723c */ /* 0x048ff000000018ff */
[C---:B------:R-:W-:Y:S08]  /*e680*/  HMMA.16816.F32 R24, R16.reuse, R74, RZ ;  /* 0x0000004a1018723c */ /* 0x040ff000000018ff */
[----:B------:R-:W-:Y:S01]  /*e690*/  MOV R108, R44 ;  /* 0x0000002c006c7202 */ /* 0x000fe20000000f00 */
[----:B------:R-:W-:Y:S01]  /*e6a0*/  IMAD.MOV.U32 R107, RZ, RZ, R45 ;  /* 0x000000ffff6b7224 */ /* 0x000fe200078e002d */
[----:B------:R-:W-:Y:S01]  /*e6b0*/  MOV R65, R46 ;  /* 0x0000002e00417202 */ /* 0x000fe20000000f00 */
[----:B------:R-:W-:Y:S01]  /*e6c0*/  IMAD.MOV.U32 R64, RZ, RZ, R47 ;  /* 0x000000ffff407224 */ /* 0x000fe200078e002f */
[C---:B------:R-:W-:Y:S08]  /*e6d0*/  HMMA.16816.F32 R56, R16.reuse, R58, RZ ;  /* 0x0000003a1038723c */ /* 0x040ff000000018ff */
[C---:B------:R-:W-:Y:S08]  /*e6e0*/  HMMA.16816.F32 R44, R16.reuse, R32, RZ ;  /* 0x00000020102c723c */ /* 0x040ff000000018ff */
[C---:B------:R-:W-:Y:S08]  /*e6f0*/  HMMA.16816.F32 R32, R16.reuse, R30, RZ ;  /* 0x0000001e1020723c */ /* 0x040ff000000018ff */
[----:B------:R-:W-:Y:S08]  /*e700*/  HMMA.16816.F32 R28, R16, R72, RZ ;  /* 0x00000048101c723c */ /* 0x000ff000000018ff */
[----:B------:R-:W-:Y:S01]  /*e710*/  HMMA.16816.F32 R72, R8, R68, R44 ;  /* 0x000000440848723c */ /* 0x000fe2000000182c */
[----:B------:R-:W1:Y:S07]  /*e720*/  LDSM.16.MT88.4 R44, [R196+0x3800] ;  /* 0x00380000c42c783b */ /* 0x000e6e0000004200 */
[----:B------:R-:W-:Y:S07]  /*e730*/  HMMA.16816.F32 R20, R16, R76, RZ ;  /* 0x0000004c1014723c */ /* 0x000fee00000018ff */
[----:B------:R-:W-:Y:S01]  /*e740*/  IMAD.MOV.U32 R77, RZ, RZ, R107 ;  /* 0x000000ffff4d7224 */ /* 0x000fe200078e006b */
[----:B------:R-:W-:Y:S01]  /*e750*/  HMMA.16816.F32 R96, R8, R54, R32 ;  /* 0x000000360860723c */ /* 0x000fe20000001820 */
[----:B------:R-:W-:-:S07]  /*e760*/  MOV R76, R108 ;  /* 0x0000006c004c7202 */ /* 0x000fce0000000f00 */
[----:B------:R-:W-:Y:S07]  /*e770*/  HMMA.16816.F32 R32, R16, R78, RZ ;  /* 0x0000004e1020723c */ /* 0x000fee00000018ff */
[----:B------:R-:W-:Y:S01]  /*e780*/  MOV R78, R65 ;  /* 0x00000041004e7202 */ /* 0x000fe20000000f00 */
[----:B------:R-:W-:Y:S01]  /*e790*/  HMMA.16816.F32 R88, R8, R48, R28 ;  /* 0x000000300858723c */ /* 0x000fe2000000181c */
[----:B------:R-:W-:Y:S01]  /*e7a0*/  IMAD.MOV.U32 R79, RZ, RZ, R64 ;  /* 0x000000ffff4f7224 */ /* 0x000fe200078e0040 */
[----:B------:R-:W-:Y:S01]  /*e7b0*/  MOV R64, R106 ;  /* 0x0000006a00407202 */ /* 0x000fe20000000f00 */
[----:B------:R-:W-:-:S05]  /*e7c0*/  IMAD.MOV.U32 R65, RZ, RZ, R105 ;  /* 0x000000ffff417224 */ /* 0x000fca00078e0069 */
[----:B------:R-:W-:Y:S01]  /*e7d0*/  HMMA.16816.F32 R180, R8, R50, R24 ;  /* 0x0000003208b4723c */ /* 0x000fe20000001818 */
[----:B------:R-:W2:Y:S07]  /*e7e0*/  LDSM.16.MT88.4 R48, [R193+0x4800] ;  /* 0x00480000c130783b */ /* 0x000eae0000004200 */
[C---:B----4-:R-:W-:Y:S07]  /*e7f0*/  HMMA.16816.F32 R28, R16.reuse, R60, RZ ;  /* 0x0000003c101c723c */ /* 0x050fee00000018ff */
[----:B------:R-:W-:Y:S01]  /*e800*/  MOV R60, R95 ;  /* 0x0000005f003c7202 */ /* 0x000fe20000000f00 */
[----:B------:R-:W-:Y:S01]  /*e810*/  HMMA.16816.F32 R24, R16, R62, RZ ;  /* 0x0000003e1018723c */ /* 0x000fe200000018ff */
[----:B------:R-:W-:-:S06]  /*e820*/  IMAD.MOV.U32 R61, RZ, RZ, R94 ;  /* 0x000000ffff3d7224 */ /* 0x000fcc00078e005e */
[----:B------:R-:W-:Y:S01]  /*e830*/  MOV R62, R93 ;  /* 0x0000005d003e7202 */ /* 0x000fe20000000f00 */
[----:B------:R-:W-:Y:S01]  /*e840*/  HMMA.16816.F32 R172, R8, R66, R56 ;  /* 0x0000004208ac723c */ /* 0x000fe20000001838 */
[----:B------:R-:W3:Y:S01]  /*e850*/  LDSM.16.MT88.4 R56, [R195+0x3800] ;  /* 0x00380000c338783b */ /* 0x000ee20000004200 */
[----:B------:R-:W-:-:S05]  /*e860*/  IMAD.MOV.U32 R63, RZ, RZ, R92 ;  /* 0x000000ffff3f7224 */ /* 0x000fca00078e005c */
[----:B------:R-:W-:Y:S01]  /*e870*/  MOV R66, R104 ;  /* 0x0000006800427202 */ /* 0x000fe20000000f00 */
[----:B------:R-:W-:Y:S01]  /*e880*/  HMMA.16816.F32 R184, R8, R52, R36 ;  /* 0x0000003408b8723c */ /* 0x000fe20000001824 */
[----:B------:R-:W4:Y:S01]  /*e890*/  LDSM.16.MT88.4 R52, [R194+0x4800] ;  /* 0x00480000c234783b */ /* 0x000f220000004200 */
[----:B------:R-:W-:-:S06]  /*e8a0*/  IMAD.MOV.U32 R67, RZ, RZ, R103 ;  /* 0x000000ffff437224 */ /* 0x000fcc00078e0067 */
[----:B------:R-:W-:Y:S07]  /*e8b0*/  HMMA.16816.F32 R176, R8, R80, R20 ;  /* 0x0000005008b0723c */ /* 0x000fee0000001814 */
[----:B------:R-:W-:Y:S01]  /*e8c0*/  MOV R80, R102 ;  /* 0x0000006600507202 */ /* 0x000fe20000000f00 */
[----:B------:R-:W-:Y:S01]  /*e8d0*/  HMMA.16816.F32 R20, R16, R84, RZ ;  /* 0x000000541014723c */ /* 0x000fe200000018ff */
[----:B------:R-:W-:-:S06]  /*e8e0*/  IMAD.MOV.U32 R81, RZ, RZ, R101 ;  /* 0x000000ffff517224 */ /* 0x000fcc00078e0065 */
[----:B------:R-:W-:Y:S01]  /*e8f0*/  MOV R84, R4 ;  /* 0x0000000400547202 */ /* 0x000fe20000000f00 */
[----:B------:R-:W-:Y:S01]  /*e900*/  HMMA.16816.F32 R92, R8, R82, R32 ;  /* 0x00000052085c723c */ /* 0x000fe20000001820 */
[----:B------:R-:W5:Y:S01]  /*e910*/  LDL R4, [R1+0x58] ;  /* 0x0000580001047983 */ /* 0x000f620000100800 */
[----:B------:R-:W-:-:S05]  /*e920*/  IMAD.MOV.U32 R85, RZ, RZ, R3 ;  /* 0x000000ffff557224 */ /* 0x000fca00078e0003 */
[----:B------:R-:W-:Y:S01]  /*e930*/  MOV R82, R100 ;  /* 0x0000006400527202 */ /* 0x000fe20000000f00 */
[C---:B-1----:R-:W-:Y:S01]  /*e940*/  HMMA.16816.F32 R104, R8.reuse, R44, R28 ;  /* 0x0000002c0868723c */ /* 0x042fe2000000181c */
[----:B------:R-:W-:Y:S02]  /*e950*/  IMAD.MOV.U32 R83, RZ, RZ, R14 ;  /* 0x000000ffff537224 */ /* 0x000fe400078e000e */
[----:B------:R-:W5:Y:S05]  /*e960*/  LDL R14, [R1+0x64] ;  /* 0x00006400010e7983 */ /* 0x000f6a0000100800 */
[C---:B------:R-:W-:Y:S01]  /*e970*/  HMMA.16816.F32 R100, R8.reuse, R46, R24 ;  /* 0x0000002e0864723c */ /* 0x040fe20000001818 */
[----:B------:R-:W1:Y:S07]  /*e980*/  LDSM.16.MT88.4 R44, [R193+0x5000] ;  /* 0x00500000c12c783b */ /* 0x000e6e0000004200 */
[----:B------:R-:W-:Y:S01]  /*e990*/  HMMA.16816.F32 R68, R8, R70, R40 ;  /* 0x000000460844723c */ /* 0x000fe20000001828 */
[----:B------:R-:W1:Y:S07]  /*e9a0*/  LDSM.16.MT88.4 R40, [R194+0x5000] ;  /* 0x00500000c228783b */ /* 0x000e6e0000004200 */
[C---:B--2---:R-:W-:Y:S08]  /*e9b0*/  HMMA.16816.F32 R32, R16.reuse, R48, RZ ;  /* 0x000000301020723c */ /* 0x044ff000000018ff */
[----:B------:R-:W-:Y:S01]  /*e9c0*/  HMMA.16816.F32 R28, R16, R50, RZ ;  /* 0x00000032101c723c */ /* 0x000fe200000018ff */
[----:B------:R-:W2:Y:S07]  /*e9d0*/  LDSM.16.MT88.4 R48, [R196+0x4800] ;  /* 0x00480000c430783b */ /* 0x000eae0000004200 */
[----:B---3--:R-:W-:Y:S08]  /*e9e0*/  HMMA.16816.F32 R112, R8, R56, R20 ;  /* 0x000000380870723c */ /* 0x008ff00000001814 */
[C---:B----4-:R-:W-:Y:S08]  /*e9f0*/  HMMA.16816.F32 R24, R16.reuse, R52, RZ ;  /* 0x000000341018723c */ /* 0x050ff000000018ff */
[C---:B------:R-:W-:Y:S08]  /*ea00*/  HMMA.16816.F32 R20, R16.reuse, R54, RZ ;  /* 0x000000361014723c */ /* 0x040ff000000018ff */
[----:B------:R-:W-:Y:S07]  /*ea10*/  HMMA.16816.F32 R36, R16, R86, RZ ;  /* 0x000000561024723c */ /* 0x000fee00000018ff */
[----:B------:R-:W-:Y:S01]  /*ea20*/  IMAD.MOV.U32 R87, RZ, RZ, R0 ;  /* 0x000000ffff577224 */ /* 0x000fe200078e0000 */
[----:B-1----:R-:W-:Y:S01]  /*ea30*/  HMMA.16816.F32 R120, R8, R44, R32 ;  /* 0x0000002c0878723c */ /* 0x002fe20000001820 */
[----:B------:R-:W1:Y:S01]  /*ea40*/  LDSM.16.MT88.4 R32, [R196+0x5000] ;  /* 0x00500000c420783b */ /* 0x000e620000004200 */
[----:B------:R-:W-:-:S03]  /*ea50*/  MOV R86, R2 ;  /* 0x0000000200567202 */ /* 0x000fc60000000f00 */
[----:B------:R-:W3:Y:S03]  /*ea60*/  LDL R0, [R1+0x4] ;  /* 0x0000040001007983 */ /* 0x000ee60000100800 */
[C---:B------:R-:W-:Y:S01]  /*ea70*/  HMMA.16816.F32 R132, R8.reuse, R40, R24 ;  /* 0x000000280884723c */ /* 0x040fe20000001818 */
[----:B------:R-:W-:Y:S07]  /*ea80*/  LDSM.16.MT88.4 R24, [R195+0x4800] ;  /* 0x00480000c318783b */ /* 0x000fee0000004200 */
[C---:B------:R-:W-:Y:S01]  /*ea90*/  HMMA.16816.F32 R128, R8.reuse, R42, R20 ;  /* 0x0000002a0880723c */ /* 0x040fe20000001814 */
[----:B------:R-:W4:Y:S07]  /*eaa0*/  LDSM.16.MT88.4 R40, [R195+0x1000] ;  /* 0x00100000c328783b */ /* 0x000f2e0000004200 */
[----:B------:R-:W-:Y:S01]  /*eab0*/  HMMA.16816.F32 R108, R8, R58, R36 ;  /* 0x0000003a086c723c */ /* 0x000fe20000001824 */
[----:B------:R-:W4:Y:S07]  /*eac0*/  LDSM.16.MT88.4 R56, [R194+0x2800] ;  /* 0x00280000c238783b */ /* 0x000f2e0000004200 */
[C---:B--2---:R-:W-:Y:S08]  /*ead0*/  HMMA.16816.F32 R20, R16.reuse, R48, RZ ;  /* 0x000000301014723c */ /* 0x044ff000000018ff */
[----:B------:R-:W-:Y:S01]  /*eae0*/  HMMA.16816.F32 R36, R16, R50, RZ ;  /* 0x000000321024723c */ /* 0x000fe200000018ff */
[----:B------:R-:W-:Y:S07]  /*eaf0*/  LDSM.16.MT88.4 R48, [R193+0x2800] ;  /* 0x00280000c130783b */ /* 0x000fee0000004200 */
[----:B------:R-:W-:Y:S08]  /*eb00*/  HMMA.16816.F32 R152, R136, R148, R152 ;  /* 0x000000948898723c */ /* 0x000ff00000001898 */
[C---:B-1----:R-:W-:Y:S01]  /*eb10*/  HMMA.16816.F32 R124, R8.reuse, R32, R20 ;  /* 0x00000020087c723c */ /* 0x042fe20000001814 */
[----:B------:R-:W-:Y:S07]  /*eb20*/  LDSM.16.MT88.4 R20, [R195+0x5000] ;  /* 0x00500000c314783b */ /* 0x000fee0000004200 */
[----:B------:R-:W-:Y:S08]  /*eb30*/  HMMA.16816.F32 R32, R8, R34, R36 ;  /* 0x000000220820723c */ /* 0x000ff00000001824 */
[C---:B----4-:R-:W-:Y:S08]  /*eb40*/  HMMA.16816.F32 R36, R136.reuse, R40, R60 ;  /* 0x000000288824723c */ /* 0x050ff0000000183c */
[C---:B------:R-:W-:Y:S01]  /*eb50*/  HMMA.16816.F32 R40, R136.reuse, R42, R64 ;  /* 0x0000002a8828723c */ /* 0x040fe20000001840 */
[----:B------:R-:W1:Y:S07]  /*eb60*/  LDSM.16.MT88.4 R64, [R196+0x2800] ;  /* 0x00280000c440783b */ /* 0x000e6e0000004200 */
[C---:B------:R-:W-:Y:S01]  /*eb70*/  HMMA.16816.F32 R148, R136.reuse, R150, R80 ;  /* 0x000000968894723c */ /* 0x040fe20000001850 */
[----:B------:R-:W2:Y:S07]  /*eb80*/  LDSM.16.MT88.4 R80, [R193+0x4000] ;  /* 0x00400000c150783b */ /* 0x000eae0000004200 */
[C---:B------:R-:W-:Y:S08]  /*eb90*/  HMMA.16816.F32 R52, R136.reuse, R56, R76 ;  /* 0x000000388834723c */ /* 0x040ff0000000184c */
[C---:B------:R-:W-:Y:S08]  /*eba0*/  HMMA.16816.F32 R160, R136.reuse, R156, R160 ;  /* 0x0000009c88a0723c */ /* 0x040ff000000018a0 */
[----:B------:R-:W-:Y:S08]  /*ebb0*/  HMMA.16816.F32 R156, R136, R158, R84 ;  /* 0x0000009e889c723c */ /* 0x000ff00000001854 */
[----:B------:R-:W-:Y:S08]  /*ebc0*/  HMMA.16816.F32 R116, R8, R46, R28 ;  /* 0x0000002e0874723c */ /* 0x000ff0000000181c */
[C---:B-1----:R-:W-:Y:S01]  /*ebd0*/  HMMA.16816.F32 R60, R136.reuse, R64, R72 ;  /* 0x00000040883c723c */ /* 0x042fe20000001848 */
[----:B------:R-:W1:Y:S07]  /*ebe0*/  LDSM.16.MT88.4 R72, [R195+0x2800] ;  /* 0x00280000c348783b */ /* 0x000e6e0000004200 */
[C---:B------:R-:W-:Y:S08]  /*ebf0*/  HMMA.16816.F32 R64, R136.reuse, R66, R68 ;  /* 0x000000428840723c */ /* 0x040ff00000001844 */
[----:B--2---:R-:W-:Y:S01]  /*ec00*/  HMMA.16816.F32 R76, R136, R80, R88 ;  /* 0x00000050884c723c */ /* 0x004fe20000001858 */
[----:B------:R-:W2:Y:S07]  /*ec10*/  LDSM.16.MT88.4 R88, [R194+0x4000] ;  /* 0x00400000c258783b */ /* 0x000eae0000004200 */
[C---:B------:R-:W-:Y:S08]  /*ec20*/  HMMA.16816.F32 R28, R16.reuse, R24, RZ ;  /* 0x00000018101c723c */ /* 0x040ff000000018ff */
[----:B------:R-:W-:Y:S08]  /*ec30*/  HMMA.16816.F32 R16, R16, R26, RZ ;  /* 0x0000001a1010723c */ /* 0x000ff000000018ff */
[C---:B------:R-:W-:Y:S08]  /*ec40*/  HMMA.16816.F32 R44, R136.reuse, R48, R216 ;  /* 0x00000030882c723c */ /* 0x040ff000000018d8 */
[C---:B-1----:R-:W-:Y:S08]  /*ec50*/  HMMA.16816.F32 R68, R136.reuse, R72, R184 ;  /* 0x000000488844723c */ /* 0x042ff000000018b8 */
[C---:B------:R-:W-:Y:S01]  /*ec60*/  HMMA.16816.F32 R72, R136.reuse, R74, R96 ;  /* 0x0000004a8848723c */ /* 0x040fe20000001860 */
[----:B------:R-:W1:Y:S07]  /*ec70*/  LDSM.16.MT88.4 R96, [R196+0x4000] ;  /* 0x00400000c460783b */ /* 0x000e6e0000004200 */
[C---:B--2---:R-:W-:Y:S08]  /*ec80*/  HMMA.16816.F32 R84, R136.reuse, R88, R176 ;  /* 0x000000588854723c */ /* 0x044ff000000018b0 */
[----:B------:R-:W-:Y:S08]  /*ec90*/  HMMA.16816.F32 R88, R136, R90, R92 ;  /* 0x0000005a8858723c */ /* 0x000ff0000000185c */
[C---:B------:R-:W-:Y:S08]  /*eca0*/  HMMA.16816.F32 R28, R8.reuse, R20, R28 ;  /* 0x00000014081c723c */ /* 0x040ff0000000181c */
[----:B------:R-:W-:Y:S01]  /*ecb0*/  HMMA.16816.F32 R16, R8, R22, R16 ;  /* 0x000000160810723c */ /* 0x000fe20000001810 */
[----:B------:R-:W-:Y:S01]  /*ecc0*/  LDSM.16.MT88.4 R8, [R195+0x5800] ;  /* 0x00580000c308783b */ /* 0x000fe20000004200 */
[----:B------:R-:W-:-:S02]  /*ecd0*/  LOP3.LUT R213, R213, 0xffffefff, RZ, 0xc0, !PT ;  /* 0xffffefffd5d57812 */ /* 0x000fc400078ec0ff */
[----:B------:R-:W-:-:S04]  /*ece0*/  IADD3 R225, R225, -0x2, RZ ;  /* 0xfffffffee1e17810 */ /* 0x000fc80007ffe0ff */
[C---:B------:R-:W-:Y:S08]  /*ecf0*/  HMMA.16816.F32 R48, R136.reuse, R50, R188 ;  /* 0x000000328830723c */ /* 0x040ff000000018bc */
[C---:B-1----:R-:W-:Y:S01]  /*ed00*/  HMMA.16816.F32 R92, R136.reuse, R96, R104 ;  /* 0x00000060885c723c */ /* 0x042fe20000001868 */
[----:B------:R-:W1:Y:S07]  /*ed10*/  LDSM.16.MT88.4 R104, [R195+0x4000] ;  /* 0x00400000c368783b */ /* 0x000e6e0000004200 */
[C---:B------:R-:W-:Y:S08]  /*ed20*/  HMMA.16816.F32 R96, R136.reuse, R98, R100 ;  /* 0x000000628860723c */ /* 0x040ff00000001864 */
[C---:B------:R-:W-:Y:S08]  /*ed30*/  HMMA.16816.F32 R56, R136.reuse, R58, R172 ;  /* 0x0000003a8838723c */ /* 0x040ff000000018ac */
[C---:B-1----:R-:W-:Y:S01]  /*ed40*/  HMMA.16816.F32 R100, R136.reuse, R104, R112 ;  /* 0x000000688864723c */ /* 0x042fe20000001870 */
[----:B------:R-:W1:Y:S07]  /*ed50*/  LDSM.16.MT88.4 R112, [R193+0x5800] ;  /* 0x00580000c170783b */ /* 0x000e6e0000004200 */
[C---:B------:R-:W-:Y:S08]  /*ed60*/  HMMA.16816.F32 R104, R136.reuse, R106, R108 ;  /* 0x0000006a8868723c */ /* 0x040ff0000000186c */
[C---:B-1----:R-:W-:Y:S01]  /*ed70*/  HMMA.16816.F32 R108, R136.reuse, R112, R120 ;  /* 0x00000070886c723c */ /* 0x042fe20000001878 */
[----:B------:R-:W1:Y:S07]  /*ed80*/  LDSM.16.MT88.4 R120, [R194+0x5800] ;  /* 0x00580000c278783b */ /* 0x000e6e0000004200 */
[----:B------:R-:W-:Y:S01]  /*ed90*/  HMMA.16816.F32 R112, R136, R114, R116 ;  /* 0x000000728870723c */ /* 0x000fe20000001874 */
[----:B------:R-:W-:-:S04]  /*eda0*/  MOV R218, 0x1 ;  /* 0x0000000100da7802 */ /* 0x000fc80000000f00 */
[----:B------:R-:W-:-:S03]  /*edb0*/  ISETP.NE.AND P0, PT, R218, c[0x0][0x2c4], PT ;  /* 0x0000b100da007a0c */ /* 0x000fc60003f05270 */
[C---:B-1----:R-:W-:Y:S08]  /*edc0*/  HMMA.16816.F32 R116, R136.reuse, R120, R132 ;  /* 0x000000788874723c */ /* 0x042ff00000001884 */
[----:B------:R-:W-:Y:S01]  /*edd0*/  HMMA.16816.F32 R120, R136, R122, R128 ;  /* 0x0000007a8878723c */ /* 0x000fe20000001880 */
[----:B------:R-:W1:Y:S01]  /*ede0*/  LDSM.16.MT88.4 R128, [R196+0x5800] ;  /* 0x00580000c480783b */ /* 0x000e620000004200 */
[----:B---3--:R-:W-:Y:S01]  /*edf0*/  IMAD.SHL.U32 R0, R0, 0x80, RZ ;  /* 0x0000008000007824 */ /* 0x008fe200078e00ff */
[----:B------:R-:W-:-:S03]  /*ee00*/  ISETP.LE.AND P1, PT, R218, c[0x0][0x32c], PT ;  /* 0x0000cb00da007a0c */ /* 0x000fc60003f23270 */
[----:B------:R-:W-:Y:S01]  /*ee10*/  @P0 IMAD.HI.U32 R3, R0, c[0x0][0x2c8], RZ ;  /* 0x0000b20000030a27 */ /* 0x000fe200078e00ff */
[----:B------:R-:W-:-:S04]  /*ee20*/  MOV R2, R0 ;  /* 0x0000000000027202 */ /* 0x000fc80000000f00 */
[----:B------:R-:W-:Y:S01]  /*ee30*/  @P0 SHF.R.U32.HI R2, RZ, c[0x0][0x2cc], R3 ;  /* 0x0000b300ff020a19 */ /* 0x000fe20000011603 */
[----:B------:R-:W-:Y:S03]  /*ee40*/  HMMA.16816.F32 R80, R136, R82, R180 ;  /* 0x000000528850723c */ /* 0x000fe600000018b4 */
[----:B-----5:R-:W-:-:S05]  /*ee50*/  IADD3 R2, -R4, R14, R2 ;  /* 0x0000000e04027210 */ /* 0x020fca0007ffe102 */
[----:B------:R-:W-:Y:S01]  /*ee60*/  HMMA.16816.F32 R132, R136, R8, R28 ;  /* 0x000000088884723c */ /* 0x000fe2000000181c */
[----:B------:R-:W-:Y:S02]  /*ee70*/  IADD3 R4, R2, c[0x0][0x328], RZ ;  /* 0x0000ca0002047a10 */ /* 0x000fe40007ffe0ff */
[----:B------:R-:W-:-:S05]  /*ee80*/  @P1 LOP3.LUT R213, R213, 0x1000, RZ, 0xfc, !PT ;  /* 0x00001000d5d51812 */ /* 0x000fca00078efcff */
[C---:B-1----:R-:W-:Y:S08]  /*ee90*/  HMMA.16816.F32 R124, R136.reuse, R128, R124 ;  /* 0x00000080887c723c */ /* 0x042ff0000000187c */
[C---:B------:R-:W-:Y:S08]  /*eea0*/  HMMA.16816.F32 R128, R136.reuse, R130, R32 ;  /* 0x000000828880723c */ /* 0x040ff00000001820 */
[----:B------:R-:W-:Y:S01]  /*eeb0*/  HMMA.16816.F32 R136, R136, R10, R16 ;  /* 0x0000000a8888723c */ /* 0x000fe20000001810 */
[----:B------:R-:W-:Y:S07]  /*eec0*/  @!P1 BRA `(.L_x_2380) ;  /* 0x0000011000009947 */ /* 0x000fee0003800000 */
[C---:B------:R-:W-:Y:S01]  /*eed0*/  ISETP.GT.AND P0, PT, R2.reuse, RZ, PT ;  /* 0x000000ff0200720c */ /* 0x040fe20003f04270 */
[----:B------:R-:W-:Y:S01]  /*eee0*/  BSSY B0, `(.L_x_2381) ;  /* 0x000000c000007945 */ /* 0x000fe20003800000 */
[----:B------:R-:W-:-:S11]  /*eef0*/  IADD3 R3, R2, -0x1, RZ ;  /* 0xffffffff02037810 */ /* 0x000fd60007ffe0ff */
[----:B------:R-:W-:Y:S05]  /*ef00*/  @P0 BRA `(.L_x_2382) ;  /* 0x0000006000000947 */ /* 0x000fea0003800000 */
[----:B------:R-:W-:Y:S01]  /*ef10*/  ISETP.NE.AND P0, PT, R218, c[0x0][0x32c], PT ;  /* 0x0000cb00da007a0c */ /* 0x000fe20003f05270 */
[----:B------:R-:W-:-:S12]  /*ef20*/  IMAD.MOV R2, RZ, RZ, -R2 ;  /* 0x000000ffff027224 */ /* 0x000fd800078e0a02 */
[----:B------:R-:W-:-:S05]  /*ef30*/  @P0 IMAD.HI.U32 R3, R2, c[0x0][0x330], RZ ;  /* 0x0000cc0002030a27 */ /* 0x000fca00078e00ff */
[----:B------:R-:W-:-:S04]  /*ef40*/  @P0 SHF.R.U32.HI R2, RZ, c[0x0][0x334], R3 ;  /* 0x0000cd00ff020a19 */ /* 0x000fc80000011603 */
[----:B------:R-:W-:Y:S01]  /*ef50*/  LOP3.LUT R3, RZ, R2, RZ, 0x33, !PT ;  /* 0x00000002ff037212 */ /* 0x000fe200078e33ff */
[----:B------:R-:W-:Y:S05]  /*ef60*/  BRA `(.L_x_2383) ;  /* 0x0000003000007947 */ /* 0x000fea0003800000 */
.L_x_2382:
[----:B------:R-:W-:-:S13]  /*ef70*/  ISETP.NE.AND P0, PT, R218, c[0x0][0x32c], PT ;  /* 0x0000cb00da007a0c */ /* 0x000fda0003f05270 */
[----:B------:R-:W-:-:S05]  /*ef80*/  @P0 IMAD.HI.U32 R2, R3, c[0x0][0x330], RZ ;  /* 0x0000cc0003020a27 */ /* 0x000fca00078e00ff */
[----:B------:R-:W-:Y:S02]  /*ef90*/  @P0 SHF.R.U32.HI R3, RZ, c[0x0][0x334], R2 ;  /* 0x0000cd00ff030a19 */ /* 0x000fe40000011602 */
.L_x_2383:
[----:B------:R-:W-:Y:S05]  /*efa0*/  BSYNC B0 ;  /* 0x0000000000007941 */ /* 0x000fea0003800000 */
.L_x_2381:
[----:B------:R-:W-:-:S05]  /*efb0*/  MOV R2, c[0x0][0x32c] ;  /* 0x0000cb0000027a02 */ /* 0x000fca0000000f00 */
[----:B------:R-:W-:-:S05]  /*efc0*/  IMAD R3, R3, R2, c[0x0][0x32c] ;  /* 0x0000cb0003037624 */ /* 0x000fca00078e0202 */
[----:B------:R-:W-:-:S05]  /*efd0*/  IMNMX R4, R4, R3, PT ;  /* 0x0000000304047217 */ /* 0x000fca0003800200 */
.L_x_2380:
[----:B------:R-:W-:-:S05]  /*efe0*/  IMAD.HI R4, R4, 0x2aaaaaab, RZ ;  /* 0x2aaaaaab04047827 */ /* 0x000fca00078e02ff */
[----:B------:R-:W-:-:S04]  /*eff0*/  SHF.R.U32.HI R217, RZ, 0x1f, R4 ;  /* 0x0000001fffd97819 */ /* 0x000fc80000011604 */
[----:B------:R-:W-:-:S04]  /*f000*/  LEA.HI.SX32 R217, R4, R217, 0x1d ;  /* 0x000000d904d97211 */ /* 0x000fc800078feaff */
[----:B------:R-:W-:-:S04]  /*f010*/  IMNMX R217, R246, R217, !PT ;  /* 0x000000d9f6d97217 */ /* 0x000fc80007800200 */
[----:B------:R-:W-:-:S13]  /*f020*/  ISETP.GE.AND P0, PT, R225, R217, PT ;  /* 0x000000d9e100720c */ /* 0x000fda0003f06270 */
[----:B------:R-:W-:Y:S05]  /*f030*/  @!P0 BRA `(.L_x_2384) ;  /* 0x00003ac000008947 */ /* 0x000fea0003800000 */
.L_x_2407:
        /* <DEDUP_REMOVED lines=9> */
[----:B------:R1:W1:Y:S04]  /*f0d0*/  LDSM.16.M88.4 R176, [R198] ;  /* 0x00000000c6b0783b */ /* 0x0002680000000200 */
[----:B------:R1:W1:Y:S04]  /*f0e0*/  LDSM.16.M88.4 R180, [R201] ;  /* 0x00000000c9b4783b */ /* 0x0002680000000200 */
[----:B------:R1:W1:Y:S04]  /*f0f0*/  LDSM.16.M88.4 R184, [R211] ;  /* 0x00000000d3b8783b */ /* 0x0002680000000200 */
[----:B------:R1:W1:Y:S01]  /*f100*/  LDSM.16.M88.4 R188, [R212] ;  /* 0x00000000d4bc783b */ /* 0x0002620000000200 */
[----:B------:R-:W-:-:S05]  /*f110*/  @P0 BRA `(.L_x_2386) ;  /* 0x000004c000000947 */ /* 0x000fca0003800000 */
[----:B------:R-:W-:Y:S01]  /*f120*/  IMAD.WIDE.U32 R2, R226, c[0x0][0x208], RZ ;  /* 0x00008200e2027a25 */ /* 0x000fe200078e00ff */
[----:B------:R-:W-:Y:S01]  /*f130*/  SHF.R.S32.HI R0, RZ, 0x1f, R226 ;  /* 0x0000001fff007819 */ /* 0x000fe200000114e2 */
[----:B------:R-:W5:Y:S04]  /*f140*/  LDL.64 R10, [R1+0x70] ;  /* 0x00007000010a7983 */ /* 0x000f680000100a00 */
[----:B------:R-:W-:Y:S04]  /*f150*/  IMAD R0, R0, c[0x0][0x208], RZ ;  /* 0x0000820000007a24 */ /* 0x000fe800078e02ff */
[----:B------:R-:W-:Y:S05]  /*f160*/  IMAD R0, R226, c[0x0][0x20c], R0 ;  /* 0x00008300e2007a24 */ /* 0x000fea00078e0200 */
[----:B------:R-:W-:Y:S02]  /*f170*/  IADD3 R3, R3, R0, RZ ;  /* 0x0000000003037210 */ /* 0x000fe40007ffe0ff */
[----:B------:R-:W-:Y:S03]  /*f180*/  SHF.R.S32.HI R0, RZ, 0x1f, R224 ;  /* 0x0000001fff007819 */ /* 0x000fe600000114e0 */
[----:B------:R-:W-:Y:S04]  /*f190*/  IMAD.WIDE.U32 R2, R224, c[0x0][0x218], R2 ;  /* 0x00008600e0027a25 */ /* 0x000fe800078e0002 */
[----:B------:R-:W-:Y:S04]  /*f1a0*/  IMAD R8, R0, c[0x0][0x218], RZ ;  /* 0x0000860000087a24 */ /* 0x000fe800078e02ff */
[----:B------:R-:W-:Y:S01]  /*f1b0*/  IMAD R8, R224, c[0x0][0x21c], R8 ;  /* 0x00008700e0087a24 */ /* 0x000fe200078e0208 */
[----:B-----5:R-:W-:Y:S04]  /*f1c0*/  IADD3 R0, P0, R10, R2, RZ ;  /* 0x000000020a007210 */ /* 0x020fe80007f1e0ff */
[----:B------:R-:W-:Y:S02]  /*f1d0*/  IADD3.X R8, R252, R3, R8, P0, !PT ;  /* 0x00000003fc087210 */ /* 0x000fe400007fe408 */
[C---:B------:R-:W-:Y:S04]  /*f1e0*/  LEA R9, P0, R0.reuse, c[0x0][0x1f8], 0x1 ;  /* 0x00007e0000097a11 */ /* 0x040fe800078008ff */
[----:B------:R-:W-:Y:S01]  /*f1f0*/  LEA.HI.X R8, R0, c[0x0][0x1fc], R8, 0x1, P0 ;  /* 0x00007f0000087a11 */ /* 0x000fe200000f0c08 */
[----:B------:R-:W-:-:S06]  /*f200*/  BRA.DIV ~URZ, `(.L_x_2387) ;  /* 0x00010f427f007947 */ /* 0x000fcc000b800000 */
[----:B------:R4:W3:Y:S02]  /*f210*/  SHFL.IDX PT, R4, R8, RZ, 0x181f ;  /* 0x00181fff08047589 */ /* 0x0008e400000e0000 */
.L_x_2531:
[----:B------:R-:W-:-:S05]  /*f220*/  BRA.DIV ~URZ, `(.L_x_2388) ;  /* 0x00010f927f007947 */ /* 0x000fca000b800000 */
[----:B------:R4:W3:Y:S02]  /*f230*/  SHFL.IDX PT, R0, R9, RZ, 0x181f ;  /* 0x00181fff09007589 */ /* 0x0008e400000e0000 */
.L_x_2532:
[----:B------:R-:W-:Y:S01]  /*f240*/  SHF.R.S32.HI R2, RZ, 0x1f, R215 ;  /* 0x0000001fff027819 */ /* 0x000fe200000114d7 */
[C---:B------:R-:W-:Y:S01]  /*f250*/  IMAD.SHL.U32 R20, R215.reuse, 0x2, RZ ;  /* 0x00000002d7147824 */ /* 0x040fe200078e00ff */
[C---:B------:R-:W-:Y:S01]  /*f260*/  ISETP.GE.AND P3, PT, R215.reuse, c[0x0][0x1d4], PT ;  /* 0x00007500d7007a0c */ /* 0x040fe20003f66270 */
[----:B------:R-:W-:Y:S01]  /*f270*/  IMAD.SHL.U32 R11, R232, 0x2, RZ ;  /* 0x00000002e80b7824 */ /* 0x000fe200078e00ff */
[C---:B------:R-:W-:Y:S01]  /*f280*/  SHF.L.U64.HI R10, R215.reuse, 0x1, R2 ;  /* 0x00000001d70a7819 */ /* 0x040fe20000010202 */
[----:B------:R-:W-:Y:S01]  /*f290*/  IMAD.SHL.U32 R22, R230, 0x2, RZ ;  /* 0x00000002e6167824 */ /* 0x000fe200078e00ff */
[----:B---3--:R-:W-:Y:S02]  /*f2a0*/  IADD3 R2, P0, R0, R20, RZ ;  /* 0x0000001400027210 */ /* 0x008fe40007f1e0ff */
[----:B------:R-:W-:Y:S02]  /*f2b0*/  IADD3 R14, R215, 0x40, RZ ;  /* 0x00000040d70e7810 */ /* 0x000fe40007ffe0ff */
[----:B------:R-:W-:Y:S01]  /*f2c0*/  SHF.L.U64.HI R29, R232, 0x1, R244 ;  /* 0x00000001e81d7819 */ /* 0x000fe200000102f4 */
[----:B------:R-:W-:Y:S01]  /*f2d0*/  IMAD.X R3, R4, 0x1, R10, P0 ;  /* 0x0000000104037824 */ /* 0x000fe200000e060a */
[----:B------:R-:W-:Y:S01]  /*f2e0*/  ISETP.GE.AND P2, PT, R14, c[0x0][0x1d4], PT ;  /* 0x000075000e007a0c */ /* 0x000fe20003f46270 */
[----:B------:R-:W-:Y:S01]  /*f2f0*/  IMAD.SHL.U32 R14, R231, 0x2, RZ ;  /* 0x00000002e70e7824 */ /* 0x000fe200078e00ff */
[----:B------:R-:W-:Y:S02]  /*f300*/  IADD3 R21, R215, 0x80, RZ ;  /* 0x00000080d7157810 */ /* 0x000fe40007ffe0ff */
[----:B------:R-:W-:Y:S01]  /*f310*/  @!PT LDS RZ, [RZ] ;  /* 0x00000000fffff984 */ /* 0x000fe20000000800 */
[----:B------:R-:W-:Y:S01]  /*f320*/  @!PT LDS RZ, [RZ] ;  /* 0x00000000fffff984 */ /* 0x000fe20000000800 */
[----:B------:R-:W-:Y:S01]  /*f330*/  @!PT LDS RZ, [RZ] ;  /* 0x00000000fffff984 */ /* 0x000fe20000000800 */
[----:B------:R3:W-:Y:S01]  /*f340*/  LDGSTS.E.BYPASS.LTC128B.128 [R214+0x4080], [R2.64], !P3 ;  /* 0x0408000002d67fae */ /* 0x0007e2000d901d4a */
[----:B------:R-:W-:Y:S02]  /*f350*/  SHF.L.U64.HI R23, R231, 0x1, R243 ;  /* 0x00000001e7177819 */ /* 0x000fe400000102f3 */
[----:B------:R-:W-:Y:S02]  /*f360*/  SHF.L.U64.HI R28, R230, 0x1, R242 ;  /* 0x00000001e61c7819 */ /* 0x000fe400000102f2 */
[----:B------:R-:W-:Y:S02]  /*f370*/  LOP3.LUT P1, RZ, R213, 0x800, RZ, 0xc0, !PT ;  /* 0x00000800d5ff7812 */ /* 0x000fe4000782c0ff */
[----:B---3--:R-:W-:Y:S05]  /*f380*/  IADD3 R2, P0, R0, R11, RZ ;  /* 0x0000000b00027210 */ /* 0x008fea0007f1e0ff */
[----:B------:R-:W-:Y:S05]  /*f390*/  IMAD.X R3, R4, 0x1, R29, P0 ;  /* 0x0000000104037824 */ /* 0x000fea00000e061d */
[----:B------:R3:W-:Y:S01]  /*f3a0*/  LDGSTS.E.BYPASS.LTC128B.128 [R214+0x5880], [R2.64], !P2 ;  /* 0x0588000002d67fae */ /* 0x0007e2000d101d4a */
[----:B------:R-:W-:Y:S02]  /*f3b0*/  ISETP.GE.AND P2, PT, R21, c[0x0][0x1d4], PT ;  /* 0x0000750015007a0c */ /* 0x000fe40003f46270 */
[----:B------:R-:W-:Y:S02]  /*f3c0*/  IADD3 R21, R215, 0xc0, RZ ;  /* 0x000000c0d7157810 */ /* 0x000fe40007ffe0ff */
[----:B---3--:R-:W-:Y:S05]  /*f3d0*/  IADD3 R2, P0, R0, R14, RZ ;  /* 0x0000000e00027210 */ /* 0x008fea0007f1e0ff */
[----:B------:R-:W-:Y:S05]  /*f3e0*/  IMAD.X R3, R4, 0x1, R23, P0 ;  /* 0x0000000104037824 */ /* 0x000fea00000e0617 */
[----:B------:R3:W-:Y:S01]  /*f3f0*/  LDGSTS.E.BYPASS.LTC128B.128 [R214+0x7080], [R2.64], !P2 ;  /* 0x0708000002d67fae */ /* 0x0007e2000d101d4a */
[----:B------:R-:W-:Y:S02]  /*f400*/  ISETP.GE.AND P2, PT, R21, c[0x0][0x1d4], PT ;  /* 0x0000750015007a0c */ /* 0x000fe40003f46270 */
[----:B---3--:R-:W-:Y:S05]  /*f410*/  IADD3 R2, P0, R0, R22, RZ ;  /* 0x0000001600027210 */ /* 0x008fea0007f1e0ff */
[----:B------:R-:W-:Y:S06]  /*f420*/  IMAD.X R3, R4, 0x1, R28, P0 ;  /* 0x0000000104037824 */ /* 0x000fec00000e061c */
[----:B------:R3:W-:Y:S01]  /*f430*/  LDGSTS.E.BYPASS.LTC128B.128 [R214+0x8880], [R2.64], !P2 ;  /* 0x0888000002d67fae */ /* 0x0007e2000d101d4a */
[----:B------:R-:W-:-:S05]  /*f440*/  @P1 BRA `(.L_x_2386) ;  /* 0x0000019000001947 */ /* 0x000fca0003800000 */
[----:B------:R-:W-:-:S05]  /*f450*/  BRA.DIV ~URZ, `(.L_x_2389) ;  /* 0x00010dd27f007947 */ /* 0x000fca000b800000 */
[----:B------:R3:W4:Y:S04]  /*f460*/  SHFL.IDX PT, R4, R8, 0x1, 0x181f ;  /* 0x00381f0008047f89 */ /* 0x00072800000e0000 */
[----:B------:R3:W2:Y:S02]  /*f470*/  SHFL.IDX PT, R0, R9, 0x1, 0x181f ;  /* 0x00381f0009007f89 */ /* 0x0006a400000e0000 */
.L_x_2533:
[----:B--2---:R-:W-:Y:S02]  /*f480*/  IADD3 R20, P0, R0, R20, RZ ;  /* 0x0000001400147210 */ /* 0x004fe40007f1e0ff */
[C---:B------:R-:W-:Y:S02]  /*f490*/  IADD3 R216, R215.reuse, 0x40, RZ ;  /* 0x00000040d7d87810 */ /* 0x040fe40007ffe0ff */
[C---:B------:R-:W-:Y:S01]  /*f4a0*/  ISETP.GE.AND P4, PT, R215.reuse, c[0x0][0x1d4], PT ;  /* 0x00007500d7007a0c */ /* 0x040fe20003f86270 */
[----:B----4-:R-:W-:Y:S01]  /*f4b0*/  IMAD.X R21, R4, 0x1, R10, P0 ;  /* 0x0000000104157824 */ /* 0x010fe200000e060a */
[----:B------:R-:W-:Y:S02]  /*f4c0*/  ISETP.GE.AND P3, PT, R216, c[0x0][0x1d4], PT ;  /* 0x00007500d8007a0c */ /* 0x000fe40003f66270 */
[----:B------:R-:W-:Y:S02]  /*f4d0*/  IADD3 R31, R215, 0x80, RZ ;  /* 0x00000080d71f7810 */ /* 0x000fe40007ffe0ff */
[----:B------:R-:W-:Y:S02]  /*f4e0*/  IADD3 R10, P0, R0, R11, RZ ;  /* 0x0000000b000a7210 */ /* 0x000fe40007f1e0ff */
[----:B------:R-:W-:Y:S02]  /*f4f0*/  ISETP.GE.AND P2, PT, R31, c[0x0][0x1d4], PT ;  /* 0x000075001f007a0c */ /* 0x000fe40003f46270 */
[----:B------:R-:W-:Y:S01]  /*f500*/  IADD3 R30, R215, 0xc0, RZ ;  /* 0x000000c0d71e7810 */ /* 0x000fe20007ffe0ff */
[----:B------:R-:W-:Y:S01]  /*f510*/  IMAD.X R11, R4, 0x1, R29, P0 ;  /* 0x00000001040b7824 */ /* 0x000fe200000e061d */
[----:B---3--:R-:W-:Y:S01]  /*f520*/  IADD3 R8, P0, R0, R14, RZ ;  /* 0x0000000e00087210 */ /* 0x008fe20007f1e0ff */
[----:B------:R-:W-:Y:S01]  /*f530*/  @!PT LDS RZ, [RZ] ;  /* 0x00000000fffff984 */ /* 0x000fe20000000800 */
[----:B------:R-:W-:Y:S01]  /*f540*/  @!PT LDS RZ, [RZ] ;  /* 0x00000000fffff984 */ /* 0x000fe20000000800 */
[----:B------:R-:W-:Y:S01]  /*f550*/  @!PT LDS RZ, [RZ] ;  /* 0x00000000fffff984 */ /* 0x000fe20000000800 */
[----:B------:R2:W-:Y:S01]  /*f560*/  LDGSTS.E.BYPASS.LTC128B.128 [R214+0x5080], [R20.64], !P4 ;  /* 0x0508000014d67fae */ /* 0x0005e2000e101d4a */
[----:B------:R-:W-:Y:S03]  /*f570*/  ISETP.GE.AND P1, PT, R30, c[0x0][0x1d4], PT ;  /* 0x000075001e007a0c */ /* 0x000fe60003f26270 */
[----:B------:R2:W-:Y:S01]  /*f580*/  LDGSTS.E.BYPASS.LTC128B.128 [R214+0x6880], [R10.64], !P3 ;  /* 0x068800000ad67fae */ /* 0x0005e2000d901d4a */
[----:B------:R-:W-:Y:S01]  /*f590*/  IMAD.X R9, R4, 0x1, R23, P0 ;  /* 0x0000000104097824 */ /* 0x000fe200000e0617 */
[----:B------:R-:W-:Y:S04]  /*f5a0*/  IADD3 R2, P0, R0, R22, RZ ;  /* 0x0000001600027210 */ /* 0x000fe80007f1e0ff */
[----:B------:R2:W-:Y:S01]  /*f5b0*/  LDGSTS.E.BYPASS.LTC128B.128 [R214+0x8080], [R8.64], !P2 ;  /* 0x0808000008d67fae */ /* 0x0005e2000d101d4a */
[----:B------:R-:W-:Y:S05]  /*f5c0*/  IMAD.X R3, R4, 0x1, R28, P0 ;  /* 0x0000000104037824 */ /* 0x000fea00000e061c */
[----:B------:R2:W-:Y:S03]  /*f5d0*/  LDGSTS.E.BYPASS.LTC128B.128 [R214+0x9880], [R2.64], !P1 ;  /* 0x0988000002d67fae */ /* 0x0005e6000c901d4a */
.L_x_2386:
[----:B------:R-:W-:Y:S05]  /*f5e0*/  BSYNC B0 ;  /* 0x0000000000007941 */ /* 0x000fea0003800000 */
.L_x_2385:
[----:B------:R-:W0:Y:S01]  /*f5f0*/  LDGDEPBAR ;  /* 0x00000000000079af */ /* 0x000e220000000000 */
[----:B------:R-:W-:Y:S01]  /*f600*/  WARPSYNC 0xffffffff ;  /* 0xffffffff00007948 */ /* 0x000fe20003800000 */
[C---:B--234-:R-:W-:Y:S01]  /*f610*/  HMMA.16816.F32 R8, R32.reuse, R16, RZ ;  /* 0x000000102008723c */ /* 0x05cfe200000018ff */
[----:B------:R-:W-:Y:S02]  /*f620*/  BSSY B0, `(.L_x_2390) ;  /* 0x00000f9000007945 */ /* 0x000fe40003800000 */
[----:B------:R-:W-:Y:S05]  /*f630*/  ISETP.GT.AND P0, PT, R225, R246, PT ;  /* 0x000000f6e100720c */ /* 0x000fea0003f04270 */
[C---:B------:R-:W-:Y:S08]  /*f640*/  HMMA.16816.F32 R16, R32.reuse, R18, RZ ;  /* 0x000000122010723c */ /* 0x040ff000000018ff */
[C---:B------:R-:W-:Y:S08]  /*f650*/  HMMA.16816.F32 R20, R32.reuse, R24, RZ ;  /* 0x000000182014723c */ /* 0x040ff000000018ff */
[C---:B------:R-:W-:Y:S08]  /*f660*/  HMMA.16816.F32 R24, R32.reuse, R26, RZ ;  /* 0x0000001a2018723c */ /* 0x040ff000000018ff */
[C---:B-1----:R-:W-:Y:S08]  /*f670*/  HMMA.16816.F32 R28, R32.reuse, R172, RZ ;  /* 0x000000ac201c723c */ /* 0x042ff000000018ff */
        /* <DEDUP_REMOVED lines=33> */
[----:B------:R-:W-:Y:S07]  /*f890*/  LDSM.16.M88.4 R180, [R204] ;  /* 0x00000000ccb4783b */ /* 0x000fee0000000200 */
[C---:B--2---:R-:W-:Y:S08]  /*f8a0*/  HMMA.16816.F32 R20, R172.reuse, R176, R20 ;  /* 0x000000b0ac14723c */ /* 0x044ff00000001814 */
[C---:B------:R-:W-:Y:S01]  /*f8b0*/  HMMA.16816.F32 R24, R172.reuse, R178, R24 ;  /* 0x000000b2ac18723c */ /* 0x040fe20000001818 */
[----:B------:R-:W1:Y:S07]  /*f8c0*/  LDSM.16.M88.4 R176, [R198+0x4000] ;  /* 0x00400000c6b0783b */ /* 0x000e6e0000000200 */
[C---:B---3--:R-:W-:Y:S08]  /*f8d0*/  HMMA.16816.F32 R28, R172.reuse, R184, R28 ;  /* 0x000000b8ac1c723c */ /* 0x048ff0000000181c */
[----:B------:R-:W-:Y:S01]  /*f8e0*/  HMMA.16816.F32 R32, R172, R186, R32 ;  /* 0x000000baac20723c */ /* 0x000fe20000001820 */
[----:B------:R-:W2:Y:S05]  /*f8f0*/  LDSM.16.M88.4 R172, [R202] ;  /* 0x00000000caac783b */ /* 0x000eaa0000000200 */
[----:B------:R-:W3:Y:S02]  /*f900*/  LDSM.16.M88.4 R184, [R203] ;  /* 0x00000000cbb8783b */ /* 0x000ee40000000200 */
        /* <DEDUP_REMOVED lines=110> */
[--C-:B------:R-:W-:Y:S01]  /*fff0*/  IMAD.IADD R3, R251, 0x1, R241.reuse ;  /* 0x00000001fb037824 */ /* 0x100fe200078e02f1 */
[----:B------:R-:W2:Y:S01]  /*10000*/  LDL R0, [R1+0x78] ;  /* 0x0000780001007983 */ /* 0x000ea20000100800 */
[----:B------:R-:W-:Y:S03]  /*10010*/  IMAD.MOV.U32 R224, RZ, RZ, RZ ;  /* 0x000000ffffe07224 */ /* 0x000fe600078e00ff */
[----:B------:R-:W-:Y:S01]  /*10020*/  ISETP.GT.AND P1, PT, R3, 0x2f, PT ;  /* 0x0000002f0300780c */ /* 0x000fe20003f24270 */
[----:B------:R-:W3:Y:S06]  /*10030*/  LDL.64 R188, [R1+0x88] ;  /* 0x0000880001bc7983 */ /* 0x000eec0000100a00 */
[----:B------:R-:W4:Y:S04]  /*10040*/  LDL R4, [R1+0x9c] ;  /* 0x00009c0001047983 */ /* 0x000f280000100800 */
[----:B------:R-:W5:Y:S06]  /*10050*/  LDL.64 R220, [R1+0x80] ;  /* 0x0000800001dc7983 */ /* 0x000f6c0000100a00 */
[----:B------:R-:W3:Y:S01]  /*10060*/  LDL R14, [R1+0x98] ;  /* 0x00009800010e7983 */ /* 0x000ee20000100800 */
[----:B--2---:R-:W-:Y:S02]  /*10070*/  IMAD R2, R225, 0x30, R0 ;  /* 0x00000030e1027824 */ /* 0x004fe400078e0200 */
[----:B------:R-:W-:Y:S03]  /*10080*/  IMAD.MOV.U32 R0, RZ, RZ, 0x1 ;  /* 0x00000001ff007424 */ /* 0x000fe600078e00ff */
[----:B------:R-:W-:Y:S02]  /*10090*/  IADD3 R2, R2, R251, R241 ;  /* 0x000000fb02027210 */ /* 0x000fe40007ffe0f1 */
[----:B------:R-:W-:Y:S02]  /*100a0*/  ISETP.NE.AND P0, PT, R0, c[0x0][0x2b8], PT ;  /* 0x0000ae0000007a0c */ /* 0x000fe40003f05270 */
[----:B------:R-:W-:Y:S05]  /*100b0*/  IADD3 R2, R2, -0x30, RZ ;  /* 0xffffffd002027810 */ /* 0x000fea0007ffe0ff */
[----:B------:R-:W-:Y:S06]  /*100c0*/  IMAD.MOV.U32 R0, RZ, RZ, R2 ;  /* 0x000000ffff007224 */ /* 0x000fec00078e0002 */
[----:B------:R-:W-:Y:S05]  /*100d0*/  @P0 IMAD.HI.U32 R3, R2, c[0x0][0x2bc], RZ ;  /* 0x0000af0002030a27 */ /* 0x000fea00078e00ff */
[----:B------:R-:W-:Y:S04]  /*100e0*/  @P0 SHF.R.U32.HI R0, RZ, c[0x0][0x2c0], R3 ;  /* 0x0000b000ff000a19 */ /* 0x000fe80000011603 */
[C---:B---3--:R-:W-:Y:S04]  /*100f0*/  @!P1 IADD3 R3, P0, R0.reuse, R188, RZ ;  /* 0x000000bc00039210 */ /* 0x048fe80007f1e0ff */
[----:B----4-:R-:W-:Y:S01]  /*10100*/  @!P1 LEA.HI.X.SX32 R4, R0, R4, 0x1, P0 ;  /* 0x0000000400049211 */ /* 0x010fe200000f0eff */
        /* <DEDUP_REMOVED lines=22> */
.L_x_2534:
[----:B------:R-:W-:-:S05]  /*10270*/  BRA.DIV ~URZ, `(.L_x_2393) ;  /* 0x000100f27f007947 */ /* 0x000fca000b800000 */
[----:B------:R3:W4:Y:S02]  /*10280*/  SHFL.IDX PT, R0, R175, RZ, 0x181f ;  /* 0x00181fffaf007589 */ /* 0x00072400000e0000 */
.L_x_2535:
[C---:B------:R-:W-:Y:S02]  /*10290*/  IADD3 R2, R215.reuse, 0x40, RZ ;  /* 0x00000040d7027810 */ /* 0x040fe40007ffe0ff */
[C---:B------:R-:W-:Y:S02]  /*102a0*/  ISETP.GE.AND P3, PT, R215.reuse, c[0x0][0x1d4], PT ;  /* 0x00007500d7007a0c */ /* 0x040fe40003f66270 */
[----:B------:R-:W-:Y:S02]  /*102b0*/  SHF.R.S32.HI R3, RZ, 0x1f, R215 ;  /* 0x0000001fff037819 */ /* 0x000fe400000114d7 */
[C---:B----4-:R-:W-:Y:S02]  /*102c0*/  @P0 LEA R172, P1, R215.reuse, R0, 0x1 ;  /* 0x00000000d7ac0211 */ /* 0x050fe400078208ff */
[----:B------:R-:W-:Y:S02]  /*102d0*/  ISETP.GE.AND P2, PT, R2, c[0x0][0x1d4], PT ;  /* 0x0000750002007a0c */ /* 0x000fe40003f46270 */
[C---:B--2---:R-:W-:Y:S02]  /*102e0*/  @P0 LEA.HI.X R173, R215.reuse, R4, R3, 0x1, P1 ;  /* 0x00000004d7ad0211 */ /* 0x044fe400008f0c03 */
[C---:B------:R-:W-:Y:S02]  /*102f0*/  @P0 LEA R2, P1, R232.reuse, R0, 0x1 ;  /* 0x00000000e8020211 */ /* 0x040fe400078208ff */
[----:B------:R-:W-:Y:S01]  /*10300*/  IADD3 R177, R215, 0x80, RZ ;  /* 0x00000080d7b17810 */ /* 0x000fe20007ffe0ff */
[----:B------:R-:W-:Y:S01]  /*10310*/  @!PT LDS RZ, [RZ] ;  /* 0x00000000fffff984 */ /* 0x000fe20000000800 */
[----:B------:R-:W-:Y:S01]  /*10320*/  @!PT LDS RZ, [RZ] ;  /* 0x00000000fffff984 */ /* 0x000fe20000000800 */
[----:B------:R-:W-:Y:S01]  /*10330*/  @!PT LDS RZ, [RZ] ;  /* 0x00000000fffff984 */ /* 0x000fe20000000800 */
[----:B------:R2:W-:Y:S01]  /*10340*/  @P0 LDGSTS.E.BYPASS.LTC128B.128 [R214+0xa080], [R172.64], !P3 ;  /* 0x0a080000acd60fae */ /* 0x0005e2000d901d4a */
[----:B------:R-:W-:Y:S02]  /*10350*/  @P0 LEA.HI.X R3, R232, R4, R244, 0x1, P1 ;  /* 0x00000004e8030211 */ /* 0x000fe400008f0cf4 */
[----:B------:R-:W-:Y:S02]  /*10360*/  ISETP.GE.AND P3, PT, R177, c[0x0][0x1d4], PT ;  /* 0x00007500b1007a0c */ /* 0x000fe40003f66270 */
[----:B------:R-:W-:Y:S01]  /*10370*/  IADD3 R176, R215, 0xc0, RZ ;  /* 0x000000c0d7b07810 */ /* 0x000fe20007ffe0ff */
[----:B------:R4:W-:Y:S03]  /*10380*/  @P0 LDGSTS.E.BYPASS.LTC128B.128 [R214+0xb880], [R2.64], !P2 ;  /* 0x0b88000002d60fae */ /* 0x0009e6000d101d4a */
[----:B------:R-:W-:Y:S02]  /*10390*/  ISETP.GE.AND P2, PT, R176, c[0x0][0x1d4], PT ;  /* 0x00007500b0007a0c */ /* 0x000fe40003f46270 */
[C---:B----4-:R-:W-:Y:S04]  /*103a0*/  @P0 LEA R2, P1, R231.reuse, R0, 0x1 ;  /* 0x00000000e7020211 */ /* 0x050fe800078208ff */
[----:B------:R-:W-:Y:S05]  /*103b0*/  @P0 LEA.HI.X R3, R231, R4, R243, 0x1, P1 ;  /* 0x00000004e7030211 */ /* 0x000fea00008f0cf3 */
[----:B------:R4:W-:Y:S02]  /*103c0*/  @P0 LDGSTS.E.BYPASS.LTC128B.128 [R214+0xd080], [R2.64], !P3 ;  /* 0x0d08000002d60fae */ /* 0x0009e4000d901d4a */
[C---:B----4-:R-:W-:Y:S04]  /*103d0*/  @P0 LEA R2, P1, R230.reuse, R0, 0x1 ;  /* 0x00000000e6020211 */ /* 0x050fe800078208ff */
[----:B------:R-:W-:Y:S05]  /*103e0*/  @P0 LEA.HI.X R3, R230, R4, R242, 0x1, P1 ;  /* 0x00000004e6030211 */ /* 0x000fea00008f0cf2 */
[----:B------:R2:W-:Y:S01]  /*103f0*/  @P0 LDGSTS.E.BYPASS.LTC128B.128 [R214+0xe880], [R2.64], !P2 ;  /* 0x0e88000002d60fae */ /* 0x0005e2000d101d4a */
[----:B------:R-:W-:Y:S01]  /*10400*/  ISETP.GE.AND P0, PT, R14, 0x21, PT ;  /* 0x000000210e00780c */ /* 0x000fe20003f06270 */
[----:B------:R-:W-:-:S06]  /*10410*/  BRA.DIV ~URZ, `(.L_x_2394) ;  /* 0x0000ffc27f007947 */ /* 0x000fcc000b800000 */
[----:B------:R4:W1:Y:S04]  /*10420*/  SHFL.IDX PT, R4, R174, 0x1, 0x181f ;  /* 0x00381f00ae047f89 */ /* 0x00086800000e0000 */
[----:B------:R4:W2:Y:S02]  /*10430*/  SHFL.IDX PT, R0, R175, 0x1, 0x181f ;  /* 0x00381f00af007f89 */ /* 0x0008a400000e0000 */
.L_x_2536:
[C---:B--2---:R-:W-:Y:S02]  /*10440*/  IADD3 R2, R215.reuse, 0x40, RZ ;  /* 0x00000040d7027810 */ /* 0x044fe40007ffe0ff */
[C---:B------:R-:W-:Y:S02]  /*10450*/  ISETP.GE.AND P3, PT, R215.reuse, c[0x0][0x1d4], PT ;  /* 0x00007500d7007a0c */ /* 0x040fe40003f66270 */
[----:B------:R-:W-:Y:S02]  /*10460*/  SHF.R.S32.HI R3, RZ, 0x1f, R215 ;  /* 0x0000001fff037819 */ /* 0x000fe400000114d7 */
[C---:B------:R-:W-:Y:S02]  /*10470*/  @P0 LEA R172, P1, R215.reuse, R0, 0x1 ;  /* 0x00000000d7ac0211 */ /* 0x040fe400078208ff */
[----:B------:R-:W-:Y:S02]  /*10480*/  ISETP.GE.AND P2, PT, R2, c[0x0][0x1d4], PT ;  /* 0x0000750002007a0c */ /* 0x000fe40003f46270 */
[C---:B-1----:R-:W-:Y:S02]  /*10490*/  @P0 LEA.HI.X R173, R215.reuse, R4, R3, 0x1, P1 ;  /* 0x00000004d7ad0211 */ /* 0x042fe400008f0c03 */
[C---:B------:R-:W-:Y:S02]  /*104a0*/  @P0 LEA R2, P1, R232.reuse, R0, 0x1 ;  /* 0x00000000e8020211 */ /* 0x040fe400078208ff */
[C---:B----4-:R-:W-:Y:S01]  /*104b0*/  IADD3 R174, R215.reuse, 0x80, RZ ;  /* 0x00000080d7ae7810 */ /* 0x050fe20007ffe0ff */
        /* <DEDUP_REMOVED lines=9> */
[C---:B--2---:R-:W-:Y:S04]  /*10550*/  @P0 LEA R2, P1, R231.reuse, R0, 0x1 ;  /* 0x00000000e7020211 */ /* 0x044fe800078208ff */
[----:B------:R-:W-:Y:S05]  /*10560*/  @P0 LEA.HI.X R3, R231, R4, R243, 0x1, P1 ;  /* 0x00000004e7030211 */ /* 0x000fea00008f0cf3 */
[----:B------:R2:W-:Y:S02]  /*10570*/  @P0 LDGSTS.E.BYPASS.LTC128B.128 [R214+0xe080], [R2.64], !P3 ;  /* 0x0e08000002d60fae */ /* 0x0005e4000d901d4a */
[C---:B--2---:R-:W-:Y:S04]  /*10580*/  @P0 LEA R2, P1, R230.reuse, R0, 0x1 ;  /* 0x00000000e6020211 */ /* 0x044fe800078208ff */
[----:B------:R-:W-:Y:S05]  /*10590*/  @P0 LEA.HI.X R3, R230, R4, R242, 0x1, P1 ;  /* 0x00000004e6030211 */ /* 0x000fea00008f0cf2 */
[----:B------:R1:W-:Y:S04]  /*105a0*/  @P0 LDGSTS.E.BYPASS.LTC128B.128 [R214+0xf880], [R2.64], !P2 ;  /* 0x0f88000002d60fae */ /* 0x0003e8000d101d4a */
.L_x_2391:
[----:B------:R-:W-:Y:S05]  /*105b0*/  BSYNC B0 ;  /* 0x0000000000007941 */ /* 0x000fea0003800000 */
.L_x_2390:
[----:B------:R-:W2:Y:S01]  /*105c0*/  LDL R0, [R1+0x94] ;  /* 0x0000940001007983 */ /* 0x000ea20000100800 */
[----:B------:R-:W-:Y:S01]  /*105d0*/  IMAD R4, R225, -0x30, RZ ;  /* 0xffffffd0e1047824 */ /* 0x000fe200078e02ff */
[----:B------:R-:W-:Y:S02]  /*105e0*/  ULDC UR4, c[0x0][0x324] ;  /* 0x0000c90000047ab9 */ /* 0x000fe40000000800 */
[----:B------:R-:W2:Y:S01]  /*105f0*/  LDL R14, [R1+0x4] ;  /* 0x00000400010e7983 */ /* 0x000ea20000100800 */
[----:B------:R-:W-:Y:S01]  /*10600*/  ULOP3.LUT UR4, URZ, UR4, URZ, 0x33, !UPT ;  /* 0x000000043f047292 */ /* 0x000fe2000f8e333f */
[----:B------:R-:W-:Y:S02]  /*10610*/  IMAD.IADD R174, R4, 0x1, -R247 ;  /* 0x0000000104ae7824 */ /* 0x000fe400078e0af7 */
[----:B-1----:R-:W4:Y:S04]  /*10620*/  LDL R3, [R1+0x90] ;  /* 0x0000900001037983 */ /* 0x002f280000100800 */
[----:B------:R-:W4:Y:S04]  /*10630*/  LDL R2, [R1+0x7c] ;  /* 0x00007c0001027983 */ /* 0x000f280000100800 */
[----:B------:R-:W0:Y:S01]  /*10640*/  LDGDEPBAR ;  /* 0x00000000000079af */ /* 0x000e220000000000 */
[----:B--2---:R-:W-:Y:S02]  /*10650*/  IMAD R14, R14, 0x80, R0 ;  /* 0x000000800e0e7824 */ /* 0x004fe400078e0200 */
[----:B------:R-:W-:Y:S05]  /*10660*/  IMAD.MOV.U32 R0, RZ, RZ, 0x1 ;  /* 0x00000001ff007424 */ /* 0x000fea00078e00ff */
[----:B------:R-:W-:Y:S02]  /*10670*/  ISETP.NE.AND P0, PT, R0, c[0x0][0x2c4], PT ;  /* 0x0000b10000007a0c */ /* 0x000fe40003f05270 */
[----:B----4-:R-:W-:Y:S11]  /*10680*/  IADD3 R14, R2, R14, R3 ;  /* 0x0000000e020e7210 */ /* 0x010ff60007ffe003 */
[----:B------:R-:W-:Y:S05]  /*10690*/  @P0 IMAD.HI.U32 R0, R14, c[0x0][0x2c8], RZ ;  /* 0x0000b2000e000a27 */ /* 0x000fea00078e00ff */
[----:B------:R-:W-:Y:S02]  /*106a0*/  @P0 SHF.R.U32.HI R14, RZ, c[0x0][0x2cc], R0 ;  /* 0x0000b300ff0e0a19 */ /* 0x000fe40000011600 */
[----:B------:R-:W-:Y:S04]  /*106b0*/  IADD3 R0, -R247, 0x1, R4 ;  /* 0x00000001f7007810 */ /* 0x000fe80007ffe104 */
[----:B------:R-:W-:Y:S04]  /*106c0*/  IADD3 R0, -R240, R0, R5 ;  /* 0x00000000f0007210 */ /* 0x000fe80007ffe105 */
[C---:B------:R-:W-:Y:S02]  /*106d0*/  IADD3 R172, R0.reuse, UR4, RZ ;  /* 0x0000000400ac7c10 */ /* 0x040fe4000fffe0ff */
[----:B------:R-:W-:Y:S01]  /*106e0*/  IADD3 R173, R0, c[0x0][0x328], RZ ;  /* 0x0000ca0000ad7a10 */ /* 0x000fe20007ffe0ff */
[----:B------:R-:W-:-:S05]  /*106f0*/  BRA.DIV ~URZ, `(.L_x_2395) ;  /* 0x0000fdb27f007947 */ /* 0x000fca000b800000 */
[----:B------:R1:W2:Y:S02]  /*10700*/  SHFL.IDX PT, R3, R14, RZ, 0x1c1f ;  /* 0x001c1fff0e037589 */ /* 0x0002a400000e0000 */
.L_x_2537:
[----:B------:R-:W-:Y:S01]  /*10710*/  ISETP.LE.AND P0, PT, R218, c[0x0][0x32c], PT ;  /* 0x0000cb00da007a0c */ /* 0x000fe20003f03270 */
[----:B--2---:R-:W-:Y:S01]  /*10720*/  IMAD.IADD R2, R173, 0x1, R3 ;  /* 0x00000001ad027824 */ /* 0x004fe200078e0203 */
        /* <DEDUP_REMOVED lines=8> */
[----:B---3--:R-:W-:Y:S05]  /*107b0*/  IMAD.MOV.U32 R175, RZ, RZ, 0x1 ;  /* 0x00000001ffaf7424 */ /* 0x008fea00078e00ff */
[----:B------:R-:W-:Y:S11]  /*107c0*/  ISETP.NE.AND P0, PT, R175, c[0x0][0x32c], PT ;  /* 0x0000cb00af007a0c */ /* 0x000ff60003f05270 */
[----:B------:R-:W-:Y:S02]  /*107d0*/  @!UPT UIADD3 URZ, URZ, URZ, URZ ;  /* 0x0000003f3f3ff290 */ /* 0x000fe4000fffe03f */
[----:B------:R-:W-:Y:S05]  /*107e0*/  @P0 IMAD.HI.U32 R175, R3, c[0x0][0x330], RZ ;  /* 0x0000cc0003af0a27 */ /* 0x000fea00078e00ff */
[----:B------:R-:W-:Y:S04]  /*107f0*/  @P0 SHF.R.U32.HI R3, RZ, c[0x0][0x334], R175 ;  /* 0x0000cd00ff030a19 */ /* 0x000fe800000116af */
[----:B------:R-:W-:Y:S01]  /*10800*/  LOP3.LUT R3, RZ, R3, RZ, 0x33, !PT ;  /* 0x00000003ff037212 */ /* 0x000fe200078e33ff */
[----:B------:R-:W-:-:S05]  /*10810*/  BRA `(.L_x_2399) ;  /* 0x0000005000007947 */ /* 0x000fca0003800000 */
.L_x_2398:
[----:B---3--:R-:W-:Y:S04]  /*10820*/  MOV R175, 0x1 ;  /* 0x0000000100af7802 */ /* 0x008fe80000000f00 */
[----:B------:R-:W-:Y:S11]  /*10830*/  ISETP.NE.AND P0, PT, R175, c[0x0][0x32c], PT ;  /* 0x0000cb00af007a0c */ /* 0x000ff60003f05270 */
[----:B------:R-:W-:Y:S02]  /*10840*/  @!UPT UIADD3 URZ, URZ, URZ, URZ ;  /* 0x0000003f3f3ff290 */ /* 0x000fe4000fffe03f */
[----:B------:R-:W-:Y:S05]  /*10850*/  @P0 IMAD.HI.U32 R175, R3, c[0x0][0x330], RZ ;  /* 0x0000cc0003af0a27 */ /* 0x000fea00078e00ff */
[----:B------:R-:W-:Y:S02]  /*10860*/  @P0 SHF.R.U32.HI R3, RZ, c[0x0][0x334], R175 ;  /* 0x0000cd00ff030a19 */ /* 0x000fe400000116af */
.L_x_2399:
[----:B------:R-:W-:Y:S05]  /*10870*/  BSYNC B0 ;  /* 0x0000000000007941 */ /* 0x000fea0003800000 */
.L_x_2397:
[----:B------:R-:W-:Y:S05]  /*10880*/  IMAD R3, R3, c[0x0][0x32c], R174 ;  /* 0x0000cb0003037a24 */ /* 0x000fea00078e02ae */
[----:B------:R-:W-:Y:S02]  /*10890*/  IMNMX R0, R0, R3, !PT ;  /* 0x0000000300007217 */ /* 0x000fe40007800200 */
[----:B------:R-:W-:Y:S04]  /*108a0*/  IADD3 R3, R3, c[0x0][0x32c], RZ ;  /* 0x0000cb0003037a10 */ /* 0x000fe80007ffe0ff */
[----:B------:R-:W-:Y:S02]  /*108b0*/  IMNMX R2, R2, R3, PT ;  /* 0x0000000302027217 */ /* 0x000fe40003800200 */
.L_x_2396:
[C---:B------:R-:W-:Y:S02]  /*108c0*/  ISETP.GE.AND P0, PT, R4.reuse, 0x2, PT ;  /* 0x000000020400780c */ /* 0x040fe40003f06270 */
[C---:B------:R-:W-:Y:S02]  /*108d0*/  ISETP.GE.AND P1, PT, R4.reuse, 0x9, PT ;  /* 0x000000090400780c */ /* 0x040fe40003f26270 */
[----:B------:R-:W-:Y:S02]  /*108e0*/  LOP3.LUT R213, R213, 0xffffffef, RZ, 0xc0, !PT ;  /* 0xffffffefd5d57812 */ /* 0x000fe400078ec0ff */
[C---:B------:R-:W-:Y:S02]  /*108f0*/  ISETP.GE.AND P6, PT, R4.reuse, 0x19, PT ;  /* 0x000000190400780c */ /* 0x040fe40003fc6270 */
[C---:B------:R-:W-:Y:S02]  /*10900*/  ISETP.GE.AND P5, PT, R4.reuse, 0x1a, PT ;  /* 0x0000001a0400780c */ /* 0x040fe40003fa6270 */
[C---:B------:R-:W-:Y:S02]  /*10910*/  ISETP.GE.AND P4, PT, R4.reuse, 0x21, PT ;  /* 0x000000210400780c */ /* 0x040fe40003f86270 */
[----:B------:R-:W-:Y:S02]  /*10920*/  ISETP.GE.AND P3, PT, R4, 0x22, PT ;  /* 0x000000220400780c */ /* 0x000fe40003f66270 */
[----:B------:R-:W-:Y:S02]  /*10930*/  @P0 LOP3.LUT R213, R213, 0x10, RZ, 0xfc, !PT ;  /* 0x00000010d5d50812 */ /* 0x000fe400078efcff */
[----:B------:R-:W-:Y:S02]  /*10940*/  ISETP.GT.AND P0, PT, R0, 0x1, !P0 ;  /* 0x000000010000780c */ /* 0x000fe40004704270 */
[----:B------:R-:W-:Y:S02]  /*10950*/  LOP3.LUT R213, R213, 0xfffffff7, RZ, 0xc0, !PT ;  /* 0xfffffff7d5d57812 */ /* 0x000fe400078ec0ff */
[----:B------:R-:W-:Y:S02]  /*10960*/  ISETP.LT.OR P0, PT, R2, 0x2, P0 ;  /* 0x000000020200780c */ /* 0x000fe40000701670 */
[----:B------:R-:W-:Y:S02]  /*10970*/  @P1 LOP3.LUT R213, R213, 0x8, RZ, 0xfc, !PT ;  /* 0x00000008d5d51812 */ /* 0x000fe400078efcff */
[----:B---3--:R-:W-:Y:S02]  /*10980*/  FSEL R175, R9, -INF , !P0 ;  /* 0xff80000009af7808 */ /* 0x008fe40004000000 */
[----:B------:R-:W-:Y:S02]  /*10990*/  ISETP.GT.AND P0, PT, R0, 0x8, !P1 ;  /* 0x000000080000780c */ /* 0x000fe40004f04270 */
[----:B------:R-:W-:Y:S02]  /*109a0*/  ISETP.GE.AND P1, PT, R4, 0xa, PT ;  /* 0x0000000a0400780c */ /* 0x000fe40003f26270 */
[----:B------:R-:W-:Y:S02]  /*109b0*/  ISETP.LT.OR P0, PT, R2, 0x9, P0 ;  /* 0x000000090200780c */ /* 0x000fe40000701670 */
[----:B------:R-:W-:Y:S02]  /*109c0*/  LOP3.LUT R213, R213, 0xfffffffb, RZ, 0xc0, !PT ;  /* 0xfffffffbd5d57812 */ /* 0x000fe400078ec0ff */
[----:B------:R-:W-:Y:S02]  /*109d0*/  FSEL R16, R16, -INF , !P0 ;  /* 0xff80000010107808 */ /* 0x000fe40004000000 */
[----:B------:R-:W-:Y:S02]  /*109e0*/  ISETP.GT.AND P0, PT, R0, 0x9, !P1 ;  /* 0x000000090000780c */ /* 0x000fe40004f04270 */
[----:B------:R-:W-:Y:S02]  /*109f0*/  ISETP.GE.AND P2, PT, R4, 0x29, PT ;  /* 0x000000290400780c */ /* 0x000fe40003f46270 */
[----:B------:R-:W-:Y:S02]  /*10a00*/  ISETP.LT.OR P0, PT, R2, 0xa, P0 ;  /* 0x0000000a0200780c */ /* 0x000fe40000701670 */
        /* <DEDUP_REMOVED lines=11> */
[----:B------:R-:W-:Y:S04]  /*10ac0*/  ISETP.LT.OR P0, PT, R2, 0x12, P0 ;  /* 0x000000120200780c */ /* 0x000fe80000701670 */
        /* <DEDUP_REMOVED lines=8> */
[----:B------:R-:W-:Y:S04]  /*10b50*/  ISETP.LT.OR P0, PT, R2, 0x1a, P0 ;  /* 0x0000001a0200780c */ /* 0x000fe80000701670 */
[----:B------:R-:W-:Y:S02]  /*10b60*/  FSEL R25, R25, -INF , !P0 ;  /* 0xff80000019197808 */ /* 0x000fe40004000000 */
[----:B------:R-:W-:Y:S04]  /*10b70*/  ISETP.GT.AND P0, PT, R0, 0x20, !P4 ;  /* 0x000000200000780c */ /* 0x000fe80006704270 */
        /* <DEDUP_REMOVED lines=8> */
[----:B------:R-:W-:Y:S04]  /*10c00*/  ISETP.GT.AND P0, PT, R0, RZ, !P1 ;  /* 0x000000ff0000720c */ /* 0x000fe80004f04270 */
[----:B------:R-:W-:Y:S04]  /*10c10*/  ISETP.LT.OR P0, PT, R2, 0x1, P0 ;  /* 0x000000010200780c */ /* 0x000fe80000701670 */
[----:B------:R-:W-:Y:S02]  /*10c20*/  FSEL R9, R8, -INF , !P0 ;  /* 0xff80000008097808 */ /* 0x000fe40004000000 */
[----:B------:R-:W-:Y:S11]  /*10c30*/  ISETP.GE.AND P0, PT, R4, 0x2a, PT ;  /* 0x0000002a0400780c */ /* 0x000ff60003f06270 */
[----:B------:R-:W-:Y:S02]  /*10c40*/  @!UPT UIADD3 URZ, URZ, URZ, URZ ;  /* 0x0000003f3f3ff290 */ /* 0x000fe4000fffe03f */
[----:B------:R-:W-:Y:S02]  /*10c50*/  @P0 LOP3.LUT R213, R213, 0x20, RZ, 0xfc, !PT ;  /* 0x00000020d5d50812 */ /* 0x000fe400078efcff */
[----:B------:R-:W-:Y:S04]  /*10c60*/  ISETP.GT.AND P0, PT, R0, 0x29, !P0 ;  /* 0x000000290000780c */ /* 0x000fe80004704270 */
[----:B------:R-:W-:Y:S04]  /*10c70*/  ISETP.LT.OR P0, PT, R2, 0x2a, P0 ;  /* 0x0000002a0200780c */ /* 0x000fe80000701670 */
[----:B------:R-:W-:Y:S01]  /*10c80*/  FSEL R33, R33, -INF , !P0 ;  /* 0xff80000021217808 */ /* 0x000fe20004000000 */
[----:B------:R-:W-:-:S06]  /*10c90*/  BRA.DIV ~URZ, `(.L_x_2400) ;  /* 0x0000f8827f007947 */ /* 0x000fcc000b800000 */
[----:B------:R2:W3:Y:S02]  /*10ca0*/  SHFL.IDX PT, R3, R14, 0x1, 0x1c1f ;  /* 0x003c1f000e037f89 */ /* 0x0004e400000e0000 */
.L_x_2538:
[----:B------:R-:W-:Y:S01]  /*10cb0*/  ISETP.LE.AND P0, PT, R218, c[0x0][0x32c], PT ;  /* 0x0000cb00da007a0c */ /* 0x000fe20003f03270 */
[----:B---3--:R-:W-:Y:S01]  /*10cc0*/  IMAD.IADD R2, R173, 0x1, R3 ;  /* 0x00000001ad027824 */ /* 0x008fe200078e0203 */
        /* <DEDUP_REMOVED lines=15> */
.L_x_2403:
[----:B------:R-:W-:Y:S04]  /*10dc0*/  MOV R4, 0x1 ;  /* 0x0000000100047802 */ /* 0x000fe80000000f00 */
[----:B------:R-:W-:Y:S11]  /*10dd0*/  ISETP.NE.AND P0, PT, R4, c[0x0][0x32c], PT ;  /* 0x0000cb0004007a0c */ /* 0x000ff60003f05270 */
[----:B------:R-:W-:Y:S02]  /*10de0*/  @!UPT UIADD3 URZ, URZ, URZ, URZ ;  /* 0x0000003f3f3ff290 */ /* 0x000fe4000fffe03f */
[----:B------:R-:W-:Y:S05]  /*10df0*/  @P0 IMAD.HI.U32 R4, R3, c[0x0][0x330], RZ ;  /* 0x0000cc0003040a27 */ /* 0x000fea00078e00ff */
[----:B------:R-:W-:Y:S02]  /*10e00*/  @P0 SHF.R.U32.HI R3, RZ, c[0x0][0x334], R4 ;  /* 0x0000cd00ff030a19 */ /* 0x000fe40000011604 */
.L_x_2404:
[----:B------:R-:W-:Y:S05]  /*10e10*/  BSYNC B0 ;  /* 0x0000000000007941 */ /* 0x000fea0003800000 */
.L_x_2402:
[----:B------:R-:W-:Y:S05]  /*10e20*/  IMAD R3, R3, c[0x0][0x32c], R174 ;  /* 0x0000cb0003037a24 */ /* 0x000fea00078e02ae */
[----:B------:R-:W-:Y:S02]  /*10e30*/  IMNMX R0, R0, R3, !PT ;  /* 0x0000000300007217 */ /* 0x000fe40007800200 */
[----:B------:R-:W-:Y:S04]  /*10e40*/  IADD3 R3, R3, c[0x0][0x32c], RZ ;  /* 0x0000cb0003037a10 */ /* 0x000fe80007ffe0ff */
[----:B------:R-:W-:Y:S02]  /*10e50*/  IMNMX R2, R2, R3, PT ;  /* 0x0000000302027217 */ /* 0x000fe40003800200 */
.L_x_2401:
[----:B------:R-:W-:Y:S02]  /*10e60*/  ISETP.GT.AND P0, PT, R0, RZ, !P1 ;  /* 0x000000ff0000720c */ /* 0x000fe40004f04270 */
[C---:B------:R-:W-:Y:S02]  /*10e70*/  LOP3.LUT P1, RZ, R213.reuse, 0x1, RZ, 0xc0, !PT ;  /* 0x00000001d5ff7812 */ /* 0x040fe4000782c0ff */
[----:B------:R-:W-:Y:S04]  /*10e80*/  ISETP.LT.OR P0, PT, R2, 0x1, P0 ;  /* 0x000000010200780c */ /* 0x000fe80000701670 */
[----:B------:R-:W-:Y:S02]  /*10e90*/  FSEL R10, R10, -INF , !P0 ;  /* 0xff8000000a0a7808 */ /* 0x000fe40004000000 */
[----:B------:R-:W-:Y:S02]  /*10ea0*/  LOP3.LUT P0, RZ, R213, 0x10, RZ, 0xc0, !PT ;  /* 0x00000010d5ff7812 */ /* 0x000fe4000780c0ff */
[----:B------:R-:W-:Y:S02]  /*10eb0*/  FMNMX.FTZ R8, R10, R6, !PT ;  /* 0x000000060a087209 */ /* 0x000fe40007810000 */
[----:B------:R-:W-:Y:S04]  /*10ec0*/  ISETP.GT.AND P0, PT, R0, 0x1, !P0 ;  /* 0x000000010000780c */ /* 0x000fe80004704270 */
        /* <DEDUP_REMOVED lines=24> */
[----:B------:R-:W-:Y:S04]  /*11050*/  ISETP.LT.OR P0, PT, R2, 0x19, P0 ;  /* 0x000000190200780c */ /* 0x000fe80000701670 */
        /* <DEDUP_REMOVED lines=19> */
[----:B------:R-:W-:Y:S02]  /*11190*/  ISETP.LT.OR P0, PT, R2, 0x2a, P0 ;  /* 0x0000002a0200780c */ /* 0x000fe40000701670 */
[----:B------:R-:W-:Y:S02]  /*111a0*/  FMNMX.FTZ R0, R175, R0, !PT ;  /* 0x00000000af007209 */ /* 0x000fe40007810000 */
[----:B------:R-:W-:Y:S02]  /*111b0*/  FSEL R35, R35, -INF , !P0 ;  /* 0xff80000023237808 */ /* 0x000fe40004000000 */
[----:B------:R-:W-:Y:S02]  /*111c0*/  FMNMX.FTZ R0, R16, R0, !PT ;  /* 0x0000000010007209 */ /* 0x000fe40007810000 */
[----:B------:R-:W-:Y:S02]  /*111d0*/  FMNMX.FTZ R8, R34, R8, !PT ;  /* 0x0000000822087209 */ /* 0x000fe40007810000 */
[----:B------:R-:W-:Y:S02]  /*111e0*/  FMNMX.FTZ R0, R17, R0, !PT ;  /* 0x0000000011007209 */ /* 0x000fe40007810000 */
[----:B------:R-:W-:Y:S02]  /*111f0*/  FMNMX.FTZ R8, R35, R8, !PT ;  /* 0x0000000823087209 */ /* 0x000fe40007810000 */
[----:B------:R-:W-:Y:S04]  /*11200*/  FMNMX.FTZ R0, R20, R0, !PT ;  /* 0x0000000014007209 */ /* 0x000fe80007810000 */
[----:B------:R-:W-:Y:S04]  /*11210*/  FMNMX.FTZ R0, R21, R0, !PT ;  /* 0x0000000015007209 */ /* 0x000fe80007810000 */
[----:B------:R-:W-:Y:S04]  /*11220*/  FMNMX.FTZ R0, R24, R0, !PT ;  /* 0x0000000018007209 */ /* 0x000fe80007810000 */
[----:B------:R-:W-:Y:S04]  /*11230*/  FMNMX.FTZ R0, R25, R0, !PT ;  /* 0x0000000019007209 */ /* 0x000fe80007810000 */
[----:B------:R-:W-:Y:S04]  /*11240*/  FMNMX.FTZ R0, R28, R0, !PT ;  /* 0x000000001c007209 */ /* 0x000fe80007810000 */
[----:B------:R-:W-:Y:S04]  /*11250*/  FMNMX.FTZ R0, R29, R0, !PT ;  /* 0x000000001d007209 */ /* 0x000fe80007810000 */
[----:B------:R-:W-:Y:S04]  /*11260*/  FMNMX.FTZ R0, R32, R0, !PT ;  /* 0x0000000020007209 */ /* 0x000fe80007810000 */
[----:B------:R-:W-:Y:S01]  /*11270*/  FMNMX.FTZ R0, R33, R0, !PT ;  /* 0x0000000021007209 */ /* 0x000fe20007810000 */
[----:B------:R-:W-:-:S05]  /*11280*/  BRA.DIV ~URZ, `(.L_x_2405) ;  /* 0x0000f3027f007947 */ /* 0x000fca000b800000 */
[----:B------:R3:W4:Y:S02]  /*11290*/  SHFL.BFLY PT, R2, R0, 0x2, 0x1f ;  /* 0x0c401f0000027f89 */ /* 0x00072400000e0000 */
.L_x_2539:
[----:B---34-:R-:W-:Y:S01]  /*112a0*/  FMNMX.FTZ R0, R0, R2, !PT ;  /* 0x0000000200007209 */ /* 0x018fe20007810000 */
[----:B------:R-:W-:-:S05]  /*112b0*/  BRA.DIV ~URZ, `(.L_x_2406) ;  /* 0x0000f3227f007947 */ /* 0x000fca000b800000 */
[----:B------:R-:W3:Y:S02]  /*112c0*/  SHFL.BFLY PT, R4, R0, 0x1, 0x1f ;  /* 0x0c201f0000047f89 */ /* 0x000ee400000e0000 */
[----:B---3--:R-:W-:Y:S02]  /*112d0*/  FMNMX.FTZ R4, R0, R4, !PT ;  /* 0x0000000400047209 */ /* 0x008fe40007810000 */
[----:B------:R-:W3:Y:S02]  /*112e0*/  SHFL.BFLY PT, R0, R8, 0x2, 0x1f ;  /* 0x0c401f0008007f89 */ /* 0x000ee400000e0000 */
[----:B---3--:R-:W-:Y:S05]  /*112f0*/  FMNMX.FTZ R0, R8, R0, !PT ;  /* 0x0000000008007209 */ /* 0x008fea0007810000 */
[----:B------:R3:W4:Y:S02]  /*11300*/  SHFL.BFLY PT, R2, R0, 0x1, 0x1f ;  /* 0x0c201f0000027f89 */ /* 0x00072400000e0000 */
.L_x_2540:
[----:B------:R-:W-:Y:S01]  /*11310*/  FSETP.NEU.FTZ.AND P0, PT, R4, -INF , PT ;  /* 0xff8000000400780b */ /* 0x000fe20003f1d000 */
[----:B------:R-:W-:Y:S01]  /*11320*/  WARPSYNC 0xffffffff ;  /* 0xffffffff00007948 */ /* 0x000fe20003800000 */
[----:B----4-:R-:W-:Y:S01]  /*11330*/  FMNMX.FTZ R3, R2, R0, !PT ;  /* 0x0000000002037209 */ /* 0x010fe20007810000 */
[C---:B------:R-:W-:Y:S01]  /*11340*/  FMUL.FTZ R2, R4.reuse, c[0x0][0x2d0] ;  /* 0x0000b40004027a20 */ /* 0x040fe20000410000 */
[----:B---3--:R-:W-:Y:S04]  /*11350*/  FSEL R0, R4, RZ, P0 ;  /* 0x000000ff04007208 */ /* 0x008fe80000000000 */
[----:B------:R-:W-:Y:S01]  /*11360*/  FSEL R2, R2, RZ, P0 ;  /* 0x000000ff02027208 */ /* 0x000fe20000000000 */
[----:B------:R-:W-:Y:S01]  /*11370*/  FADD.FTZ R0, -R0, R13 ;  /* 0x0000000d00007221 */ /* 0x000fe20000010100 */
[----:B------:R-:W-:Y:S03]  /*11380*/  FSETP.NEU.FTZ.AND P0, PT, R3, -INF , PT ;  /* 0xff8000000300780b */ /* 0x000fe60003f1d000 */
[----:B------:R-:W-:Y:S02]  /*11390*/  FMUL.FTZ R0, R0, c[0x0][0x2d0] ;  /* 0x0000b40000007a20 */ /* 0x000fe40000410000 */
[--C-:B------:R-:W-:Y:S02]  /*113a0*/  FFMA.FTZ R9, R9, c[0x0][0x2d0], -R2.reuse ;  /* 0x0000b40009097a23 */ /* 0x100fe40000010802 */
        /* <DEDUP_REMOVED lines=13> */
[----:B------:R-:W-:Y:S10]  /*11480*/  MUFU.EX2 R172, R175 ;  /* 0x000000af00ac7308 */ /* 0x000ff40000000800 */
[----:B------:R-:W-:Y:S10]  /*11490*/  MUFU.EX2 R16, R16 ;  /* 0x0000001000107308 */ /* 0x000ff40000000800 */
[----:B------:R-:W3:Y:S02]  /*114a0*/  MUFU.EX2 R17, R17 ;  /* 0x0000001100117308 */ /* 0x000ee40000000800 */
[----:B---3--:R-:W-:Y:S01]  /*114b0*/  F2FP.PACK_AB R174, R17, R16 ;  /* 0x0000001011ae723e */ /* 0x008fe200000000ff */
[C---:B------:R-:W-:Y:S02]  /*114c0*/  FFMA.FTZ R2, R0.reuse, R234, R9 ;  /* 0x000000ea00027223 */ /* 0x040fe40000010009 */
[----:B------:R-:W-:Y:S02]  /*114d0*/  FMUL.FTZ R32, R0, R148 ;  /* 0x0000009400207220 */ /* 0x000fe40000410000 */
[----:B------:R-:W-:Y:S01]  /*114e0*/  FADD.FTZ R8, R172, R2 ;  /* 0x00000002ac087221 */ /* 0x000fe20000010000 */
[C---:B------:R-:W-:Y:S01]  /*114f0*/  FSEL R2, R3.reuse, RZ, P0 ;  /* 0x000000ff03027208 */ /* 0x040fe20000000000 */
[----:B------:R-:W-:Y:S01]  /*11500*/  FMUL.FTZ R33, R0, R149 ;  /* 0x0000009500217220 */ /* 0x000fe20000410000 */
[----:B------:R-:W-:Y:S01]  /*11510*/  F2FP.PACK_AB R172, R172, R9 ;  /* 0x00000009acac723e */ /* 0x000fe200000000ff */
[----:B------:R-:W-:Y:S02]  /*11520*/  FADD.FTZ R8, R16, R8 ;  /* 0x0000000810087221 */ /* 0x000fe40000010000 */
[----:B------:R-:W-:Y:S02]  /*11530*/  FADD.FTZ R2, -R2, R6 ;  /* 0x0000000602027221 */ /* 0x000fe40000010100 */
[----:B------:R-:W-:Y:S02]  /*11540*/  FMUL.FTZ R6, R3, c[0x0][0x2d0] ;  /* 0x0000b40003067a20 */ /* 0x000fe40000410000 */
[----:B------:R-:W-:Y:S02]  /*11550*/  FMUL.FTZ R2, R2, c[0x0][0x2d0] ;  /* 0x0000b40002027a20 */ /* 0x000fe40000410000 */
[----:B------:R-:W-:Y:S01]  /*11560*/  FADD.FTZ R177, R17, R8 ;  /* 0x0000000811b17221 */ /* 0x000fe20000010000 */
[----:B------:R-:W-:Y:S01]  /*11570*/  FSEL R6, R6, RZ, P0 ;  /* 0x000000ff06067208 */ /* 0x000fe20000000000 */
[C---:B------:R-:W-:Y:S01]  /*11580*/  FMUL.FTZ R8, R0.reuse, R168 ;  /* 0x000000a800087220 */ /* 0x040fe20000410000 */
[----:B------:R-:W-:Y:S01]  /*11590*/  ISETP.GT.AND P0, PT, R225, R217, PT ;  /* 0x000000d9e100720c */ /* 0x000fe20003f04270 */
[----:B------:R-:W3:Y:S01]  /*115a0*/  MUFU.EX2 R2, R2 ;  /* 0x0000000200027308 */ /* 0x000ee20000000800 */
[----:B------:R-:W-:Y:S02]  /*115b0*/  FMUL.FTZ R21, R0, R161 ;  /* 0x000000a100157220 */ /* 0x000fe40000410000 */
[--C-:B------:R-:W-:Y:S02]  /*115c0*/  FFMA.FTZ R13, R18, c[0x0][0x2d0], -R6.reuse ;  /* 0x0000b400120d7a23 */ /* 0x100fe40000010806 */
[--C-:B-12---:R-:W-:Y:S02]  /*115d0*/  FFMA.FTZ R14, R19, c[0x0][0x2d0], -R6.reuse ;  /* 0x0000b400130e7a23 */ /* 0x106fe40000010806 */
        /* <DEDUP_REMOVED lines=11> */
[C---:B---3--:R-:W-:Y:S02]  /*11690*/  FMUL.FTZ R34, R2.reuse, R150 ;  /* 0x0000009602227220 */ /* 0x048fe40000410000 */
[----:B------:R-:W-:Y:S02]  /*116a0*/  FFMA.FTZ R6, R35, c[0x0][0x2d0], -R6 ;  /* 0x0000b40023067a23 */ /* 0x000fe40000010806 */
[----:B------:R-:W-:Y:S01]  /*116b0*/  FMUL.FTZ R35, R2, R151 ;  /* 0x0000009702237220 */ /* 0x000fe20000410000 */
[----:B------:R2:W-:Y:S01]  /*116c0*/  MUFU.EX2 R168, R11 ;  /* 0x0000000b00a87308 */ /* 0x0005e20000000800 */
[----:B------:R-:W3:Y:S01]  /*116d0*/  LDSM.16.MT88.4 R148, [R193] ;  /* 0x00000000c194783b */ /* 0x000ee20000004200 */
[C---:B------:R-:W-:Y:S02]  /*116e0*/  FMUL.FTZ R9, R0.reuse, R169 ;  /* 0x000000a900097220 */ /* 0x040fe40000410000 */
[C---:B------:R-:W-:Y:S02]  /*116f0*/  FMUL.FTZ R20, R0.reuse, R160 ;  /* 0x000000a000147220 */ /* 0x040fe40000410000 */
[C---:B------:R-:W-:Y:S02]  /*11700*/  FMUL.FTZ R16, R0.reuse, R164 ;  /* 0x000000a400107220 */ /* 0x040fe40000410000 */
[----:B------:R-:W-:Y:S02]  /*11710*/  FMUL.FTZ R17, R0, R165 ;  /* 0x000000a500117220 */ /* 0x000fe40000410000 */
[----:B------:R4:W5:Y:S01]  /*11720*/  MUFU.EX2 R173, R10 ;  /* 0x0000000a00ad7308 */ /* 0x0009620000000800 */
[C---:B------:R-:W-:Y:S02]  /*11730*/  FMUL.FTZ R18, R2.reuse, R166 ;  /* 0x000000a602127220 */ /* 0x040fe40000410000 */
[----:B------:R-:W-:Y:S01]  /*11740*/  FMUL.FTZ R19, R2, R167 ;  /* 0x000000a702137220 */ /* 0x000fe20000410000 */
[----:B-1----:R-:W-:Y:S01]  /*11750*/  F2FP.PACK_AB R175, R216, R161 ;  /* 0x000000a1d8af723e */ /* 0x002fe200000000ff */
[C---:B------:R-:W-:Y:S01]  /*11760*/  FMUL.FTZ R22, R2.reuse, R162 ;  /* 0x000000a202167220 */ /* 0x040fe20000410000 */
[----:B------:R-:W-:Y:S01]  /*11770*/  LDSM.16.MT88.4 R164, [R193+0x1000] ;  /* 0x00100000c1a4783b */ /* 0x000fe20000004200 */
[----:B------:R-:W-:Y:S02]  /*11780*/  FMUL.FTZ R23, R2, R163 ;  /* 0x000000a302177220 */ /* 0x000fe40000410000 */
[----:B------:R-:W-:Y:S01]  /*11790*/  FMUL.FTZ R25, R0, R157 ;  /* 0x0000009d00197220 */ /* 0x000fe20000410000 */
[----:B------:R-:W1:Y:S01]  /*117a0*/  MUFU.EX2 R13, R184 ;  /* 0x000000b8000d7308 */ /* 0x000e620000000800 */
[C---:B------:R-:W-:Y:S02]  /*117b0*/  FMUL.FTZ R26, R2.reuse, R158 ;  /* 0x0000009e021a7220 */ /* 0x040fe40000410000 */
[C---:B------:R-:W-:Y:S02]  /*117c0*/  FMUL.FTZ R27, R2.reuse, R159 ;  /* 0x0000009f021b7220 */ /* 0x040fe40000410000 */
[----:B--2---:R-:W-:Y:S02]  /*117d0*/  FMUL.FTZ R11, R2, R171 ;  /* 0x000000ab020b7220 */ /* 0x004fe40000410000 */
[C---:B------:R-:W-:Y:S02]  /*117e0*/  FMUL.FTZ R24, R0.reuse, R156 ;  /* 0x0000009c00187220 */ /* 0x040fe40000410000 */
[C---:B------:R-:W-:Y:S01]  /*117f0*/  FMUL.FTZ R28, R0.reuse, R152 ;  /* 0x00000098001c7220 */ /* 0x040fe20000410000 */
[----:B------:R-:W-:Y:S01]  /*11800*/  MUFU.EX2 R156, R182 ;  /* 0x000000b6009c7308 */ /* 0x000fe20000000800 */
[----:B------:R-:W-:Y:S02]  /*11810*/  FMUL.FTZ R29, R0, R153 ;  /* 0x00000099001d7220 */ /* 0x000fe40000410000 */
[C---:B------:R-:W-:Y:S02]  /*11820*/  FMUL.FTZ R30, R2.reuse, R154 ;  /* 0x0000009a021e7220 */ /* 0x040fe40000410000 */
[C---:B----4-:R-:W-:Y:S02]  /*11830*/  FMUL.FTZ R10, R2.reuse, R170 ;  /* 0x000000aa020a7220 */ /* 0x050fe40000410000 */
[----:B-----5:R-:W-:Y:S01]  /*11840*/  FFMA.FTZ R160, R2, R233, R173 ;  /* 0x000000e902a07223 */ /* 0x020fe200000100ad */
[----:B------:R-:W-:Y:S01]  /*11850*/  F2FP.PACK_AB R173, R168, R173 ;  /* 0x000000ada8ad723e */ /* 0x000fe200000000ff */
[----:B------:R-:W-:Y:S01]  /*11860*/  FMUL.FTZ R31, R2, R155 ;  /* 0x0000009b021f7220 */ /* 0x000fe20000410000 */
[----:B------:R-:W-:Y:S01]  /*11870*/  MUFU.EX2 R14, R181 ;  /* 0x000000b5000e7308 */ /* 0x000fe20000000800 */
[----:B------:R-:W-:Y:S01]  /*11880*/  LDSM.16.MT88.4 R152, [R193+0x800] ;  /* 0x00080000c198783b */ /* 0x000fe20000004200 */
[C---:B------:R-:W-:Y:S02]  /*11890*/  FMUL.FTZ R36, R0.reuse, R36 ;  /* 0x0000002400247220 */ /* 0x040fe40000410000 */
[----:B------:R-:W-:Y:S01]  /*118a0*/  FMUL.FTZ R37, R0, R37 ;  /* 0x0000002500257220 */ /* 0x000fe20000410000 */
[C---:B---3--:R-:W-:Y:S05]  /*118b0*/  HMMA.16816.F32 R8, R172.reuse, R148, R8 ;  /* 0x00000094ac08723c */ /* 0x048fea0000001808 */
[C---:B------:R-:W-:Y:S01]  /*118c0*/  FMUL.FTZ R38, R2.reuse, R38 ;  /* 0x0000002602267220 */ /* 0x040fe20000410000 */
[----:B------:R-:W-:Y:S01]  /*118d0*/  MUFU.EX2 R178, R178 ;  /* 0x000000b200b27308 */ /* 0x000fe20000000800 */
[----:B------:R-:W-:Y:S01]  /*118e0*/  FMUL.FTZ R39, R2, R39 ;  /* 0x0000002702277220 */ /* 0x000fe20000410000 */
[C---:B------:R-:W-:Y:S01]  /*118f0*/  HMMA.16816.F32 R16, R172.reuse, R150, R16 ;  /* 0x00000096ac10723c */ /* 0x040fe20000001810 */
[----:B------:R-:W2:Y:S03]  /*11900*/  LDSM.16.MT88.4 R148, [R194] ;  /* 0x00000000c294783b */ /* 0x000ea60000004200 */
[C---:B------:R-:W-:Y:S02]  /*11910*/  FMUL.FTZ R40, R0.reuse, R40 ;  /* 0x0000002800287220 */ /* 0x040fe40000410000 */
[----:B------:R-:W-:Y:S02]  /*11920*/  FMUL.FTZ R41, R0, R41 ;  /* 0x0000002900297220 */ /* 0x000fe40000410000 */
[C---:B------:R-:W-:Y:S01]  /*11930*/  FMUL.FTZ R42, R2.reuse, R42 ;  /* 0x0000002a022a7220 */ /* 0x040fe20000410000 */
[----:B------:R-:W-:Y:S03]  /*11940*/  MUFU.EX2 R181, R176 ;  /* 0x000000b000b57308 */ /* 0x000fe60000000800 */
        /* <DEDUP_REMOVED lines=17> */
[----:B------:R-:W-:Y:S01]  /*11a60*/  FMUL.FTZ R57, R0, R57 ;  /* 0x0000003900397220 */ /* 0x000fe20000410000 */
[C---:B--2---:R-:W-:Y:S03]  /*11a70*/  HMMA.16816.F32 R20, R172.reuse, R148, R20 ;  /* 0x00000094ac14723c */ /* 0x044fe60000001814 */
[C---:B------:R-:W-:Y:S02]  /*11a80*/  FMUL.FTZ R58, R2.reuse, R58 ;  /* 0x0000003a023a7220 */ /* 0x040fe40000410000 */
[----:B------:R-:W-:Y:S02]  /*11a90*/  FMUL.FTZ R59, R2, R59 ;  /* 0x0000003b023b7220 */ /* 0x000fe40000410000 */
[C---:B------:R-:W-:Y:S01]  /*11aa0*/  FMUL.FTZ R60, R0.reuse, R60 ;  /* 0x0000003c003c7220 */ /* 0x040fe20000410000 */
[C---:B------:R-:W-:Y:S01]  /*11ab0*/  HMMA.16816.F32 R24, R172.reuse, R150, R24 ;  /* 0x00000096ac18723c */ /* 0x040fe20000001818 */
[----:B------:R-:W2:Y:S01]  /*11ac0*/  LDSM.16.MT88.4 R148, [R196] ;  /* 0x00000000c494783b */ /* 0x000ea20000004200 */
[----:B------:R-:W-:Y:S02]  /*11ad0*/  MUFU.EX2 R6, R6 ;  /* 0x0000000600067308 */ /* 0x000fe40000000800 */
        /* <DEDUP_REMOVED lines=18> */
[C---:B--2---:R-:W-:Y:S03]  /*11c00*/  HMMA.16816.F32 R28, R172.reuse, R148, R28 ;  /* 0x00000094ac1c723c */ /* 0x044fe6000000181c */
[----:B------:R-:W-:Y:S02]  /*11c10*/  FMUL.FTZ R79, R2, R79 ;  /* 0x0000004f024f7220 */ /* 0x000fe40000410000 */
[C---:B------:R-:W-:Y:S02]  /*11c20*/  FMUL.FTZ R80, R0.reuse, R80 ;  /* 0x0000005000507220 */ /* 0x040fe40000410000 */
[----:B------:R-:W-:Y:S01]  /*11c30*/  FMUL.FTZ R81, R0, R81 ;  /* 0x0000005100517220 */ /* 0x000fe20000410000 */
[C---:B------:R-:W-:Y:S01]  /*11c40*/  HMMA.16816.F32 R32, R172.reuse, R150, R32 ;  /* 0x00000096ac20723c */ /* 0x040fe20000001820 */
[----:B------:R-:W2:Y:S03]  /*11c50*/  LDSM.16.MT88.4 R148, [R195] ;  /* 0x00000000c394783b */ /* 0x000ea60000004200 */
        /* <DEDUP_REMOVED lines=18> */
[C---:B--2---:R-:W-:Y:S03]  /*11d80*/  HMMA.16816.F32 R36, R172.reuse, R148, R36 ;  /* 0x00000094ac24723c */ /* 0x044fe60000001824 */
[C---:B------:R-:W-:Y:S02]  /*11d90*/  FMUL.FTZ R100, R0.reuse, R100 ;  /* 0x0000006400647220 */ /* 0x040fe40000410000 */
[----:B------:R-:W-:Y:S02]  /*11da0*/  FMUL.FTZ R101, R0, R101 ;  /* 0x0000006500657220 */ /* 0x000fe40000410000 */
[C---:B------:R-:W-:Y:S01]  /*11db0*/  FMUL.FTZ R102, R2.reuse, R102 ;  /* 0x0000006602667220 */ /* 0x040fe20000410000 */
[C---:B------:R-:W-:Y:S01]  /*11dc0*/  HMMA.16816.F32 R40, R172.reuse, R150, R40 ;  /* 0x00000096ac28723c */ /* 0x040fe20000001828 */
[----:B------:R-:W2:Y:S03]  /*11dd0*/  LDSM.16.MT88.4 R148, [R193+0x1800] ;  /* 0x00180000c194783b */ /* 0x000ea60000004200 */
        /* <DEDUP_REMOVED lines=23> */
[----:B------:R-:W2:Y:S03]  /*11f50*/  LDSM.16.MT88.4 R148, [R194+0x1800] ;  /* 0x00180000c294783b */ /* 0x000ea60000004200 */
[C---:B------:R-:W-:Y:S02]  /*11f60*/  FMUL.FTZ R124, R0.reuse, R124 ;  /* 0x0000007c007c7220 */ /* 0x040fe40000410000 */
[----:B------:R-:W-:Y:S02]  /*11f70*/  FMUL.FTZ R125, R0, R125 ;  /* 0x0000007d007d7220 */ /* 0x000fe40000410000 */
[C---:B------:R-:W-:Y:S04]  /*11f80*/  FMUL.FTZ R126, R2.reuse, R126 ;  /* 0x0000007e027e7220 */ /* 0x040fe80000410000 */
        /* <DEDUP_REMOVED lines=14> */
[----:B-1----:R-:W-:Y:S01]  /*12070*/  FADD.FTZ R0, R13, R177 ;  /* 0x000000b10d007221 */ /* 0x002fe20000010000 */
[C---:B--2---:R-:W-:Y:S01]  /*12080*/  HMMA.16816.F32 R52, R172.reuse, R148, R52 ;  /* 0x00000094ac34723c */ /* 0x044fe20000001834 */
[----:B------:R-:W1:Y:S07]  /*12090*/  MUFU.EX2 R177, R185 ;  /* 0x000000b900b17308 */ /* 0x000e6e0000000800 */
[C---:B------:R-:W-:Y:S01]  /*120a0*/  HMMA.16816.F32 R56, R172.reuse, R150, R56 ;  /* 0x00000096ac38723c */ /* 0x040fe20000001838 */
[----:B------:R-:W2:Y:S03]  /*120b0*/  LDSM.16.MT88.4 R148, [R196+0x1800] ;  /* 0x00180000c494783b */ /* 0x000ea60000004200 */
[----:B---3--:R-:W-:Y:S04]  /*120c0*/  FADD.FTZ R0, R2, R0 ;  /* 0x0000000002007221 */ /* 0x008fe80000010000 */
[----:B------:R-:W-:Y:S04]  /*120d0*/  FADD.FTZ R0, R156, R0 ;  /* 0x000000009c007221 */ /* 0x000fe80000010000 */
[----:B------:R-:W-:Y:S01]  /*120e0*/  FADD.FTZ R0, R14, R0 ;  /* 0x000000000e007221 */ /* 0x000fe20000010000 */
        /* <DEDUP_REMOVED lines=38> */
[----:B------:R-:W1:Y:S03]  /*12350*/  MUFU.EX2 R13, R189 ;  /* 0x000000bd000d7308 */ /* 0x000e660000000800 */
[----:B--2---:R-:W-:Y:S03]  /*12360*/  FADD.FTZ R0, R2, R0 ;  /* 0x0000000002007221 */ /* 0x004fe60000010000 */
[C---:B------:R-:W-:Y:S01]  /*12370*/  HMMA.16816.F32 R16, R148.reuse, R154, R16 ;  /* 0x0000009a9410723c */ /* 0x040fe20000001810 */
[----:B------:R-:W2:Y:S03]  /*12380*/  LDSM.16.MT88.4 R152, [R196+0x800] ;  /* 0x00080000c498783b */ /* 0x000ea60000004200 */
[----:B------:R-:W5:Y:S01]  /*12390*/  MUFU.EX2 R174, R188 ;  /* 0x000000bc00ae7308 */ /* 0x000f620000000800 */
[C---:B----4-:R-:W-:Y:S01]  /*123a0*/  FADD.FTZ R0, R172.reuse, R0 ;  /* 0x00000000ac007221 */ /* 0x050fe20000010000 */
[----:B------:R-:W-:Y:S01]  /*123b0*/  F2FP.PACK_AB R172, R172, R2 ;  /* 0x00000002acac723e */ /* 0x000fe200000000ff */
[----:B------:R-:W-:Y:S07]  /*123c0*/  FADD.FTZ R2, R168, R160 ;  /* 0x000000a0a8027221 */ /* 0x000fee0000010000 */
[----:B------:R-:W4:Y:S01]  /*123d0*/  MUFU.EX2 R14, R187 ;  /* 0x000000bb000e7308 */ /* 0x000f220000000800 */
[----:B-1----:R-:W-:Y:S01]  /*123e0*/  FADD.FTZ R0, R13, R0 ;  /* 0x000000000d007221 */ /* 0x002fe20000010000 */
[C---:B---3--:R-:W-:Y:S03]  /*123f0*/  HMMA.16816.F32 R20, R148.reuse, R156, R20 ;  /* 0x0000009c9414723c */ /* 0x048fe60000001814 */
[C---:B-----5:R-:W-:Y:S01]  /*12400*/  FADD.FTZ R234, R174.reuse, R0 ;  /* 0x00000000aeea7221 */ /* 0x060fe20000010000 */
[----:B------:R-:W-:Y:S04]  /*12410*/  F2FP.PACK_AB R174, R174, R13 ;  /* 0x0000000daeae723e */ /* 0x000fe800000000ff */
[C---:B------:R-:W-:Y:S01]  /*12420*/  HMMA.16816.F32 R24, R148.reuse, R158, R24 ;  /* 0x0000009e9418723c */ /* 0x040fe20000001818 */
[----:B------:R-:W1:Y:S03]  /*12430*/  LDSM.16.MT88.4 R156, [R195+0x800] ;  /* 0x00080000c39c783b */ /* 0x000e660000004200 */
[----:B------:R-:W-:Y:S01]  /*12440*/  FADD.FTZ R0, R161, R2 ;  /* 0x00000002a1007221 */ /* 0x000fe20000010000 */
[----:B------:R-:W-:Y:S02]  /*12450*/  MOV R13, R4 ;  /* 0x00000004000d7202 */ /* 0x000fe40000000f00 */
[----:B----4-:R-:W-:Y:S01]  /*12460*/  F2FP.PACK_AB R175, R6, R14 ;  /* 0x0000000e06af723e */ /* 0x010fe200000000ff */
[----:B------:R-:W-:Y:S01]  /*12470*/  FADD.FTZ R0, R216, R0 ;  /* 0x00000000d8007221 */ /* 0x000fe20000010000 */
[C---:B--2---:R-:W-:Y:S03]  /*12480*/  HMMA.16816.F32 R28, R148.reuse, R152, R28 ;  /* 0x00000098941c723c */ /* 0x044fe6000000181c */
[----:B------:R-:W-:Y:S04]  /*12490*/  FADD.FTZ R0, R178, R0 ;  /* 0x00000000b2007221 */ /* 0x000fe80000010000 */
[----:B------:R-:W-:Y:S01]  /*124a0*/  FADD.FTZ R0, R181, R0 ;  /* 0x00000000b5007221 */ /* 0x000fe20000010000 */
[C---:B------:R-:W-:Y:S01]  /*124b0*/  HMMA.16816.F32 R32, R148.reuse, R154, R32 ;  /* 0x0000009a9420723c */ /* 0x040fe20000001820 */
[----:B------:R-:W2:Y:S03]  /*124c0*/  LDSM.16.MT88.4 R152, [R193+0x2000] ;  /* 0x00200000c198783b */ /* 0x000ea60000004200 */
[----:B------:R-:W-:Y:S04]  /*124d0*/  FADD.FTZ R0, R179, R0 ;  /* 0x00000000b3007221 */ /* 0x000fe80000010000 */
[----:B------:R-:W-:Y:S04]  /*124e0*/  FADD.FTZ R0, R180, R0 ;  /* 0x00000000b4007221 */ /* 0x000fe80000010000 */
[----:B------:R-:W-:Y:S04]  /*124f0*/  FADD.FTZ R0, R176, R0 ;  /* 0x00000000b0007221 */ /* 0x000fe80000010000 */
[----:B------:R-:W-:Y:S04]  /*12500*/  FADD.FTZ R0, R177, R0 ;  /* 0x00000000b1007221 */ /* 0x000fe80000010000 */
[----:B------:R-:W-:Y:S01]  /*12510*/  FADD.FTZ R0, R14, R0 ;  /* 0x000000000e007221 */ /* 0x000fe20000010000 */
[C---:B-1----:R-:W-:Y:S03]  /*12520*/  HMMA.16816.F32 R36, R148.reuse, R156, R36 ;  /* 0x0000009c9424723c */ /* 0x042fe60000001824 */
[----:B------:R-:W-:Y:S01]  /*12530*/  FADD.FTZ R233, R6, R0 ;  /* 0x0000000006e97221 */ /* 0x000fe20000010000 */
[----:B------:R-:W-:Y:S02]  /*12540*/  IADD3 R0, R225, -0x1, RZ ;  /* 0xffffffffe1007810 */ /* 0x000fe40007ffe0ff */
[----:B------:R-:W-:Y:S02]  /*12550*/  MOV R6, R3 ;  /* 0x0000000300067202 */ /* 0x000fe40000000f00 */
[C---:B------:R-:W-:Y:S01]  /*12560*/  HMMA.16816.F32 R40, R148.reuse, R158, R40 ;  /* 0x0000009e9428723c */ /* 0x040fe20000001828 */
[----:B------:R-:W1:Y:S03]  /*12570*/  LDSM.16.MT88.4 R156, [R194+0x2000] ;  /* 0x00200000c29c783b */ /* 0x000e660000004200 */
[----:B------:R-:W-:Y:S04]  /*12580*/  MOV R225, R0 ;  /* 0x0000000000e17202 */ /* 0x000fe80000000f00 */
        /* <DEDUP_REMOVED lines=31> */
[C---:B------:R-:W-:Y:S08]  /*12780*/  HMMA.16816.F32 R128, R148.reuse, R154, R128 ;  /* 0x0000009a9480723c */ /* 0x040ff00000001880 */
[C---:B-1----:R-:W-:Y:S08]  /*12790*/  HMMA.16816.F32 R132, R148.reuse, R156, R132 ;  /* 0x0000009c9484723c */ /* 0x042ff00000001884 */
        /* <DEDUP_REMOVED lines=48> */
[----:B------:R-:W-:-:S11]  /*12aa0*/  @P0 BRA `(.L_x_2407) ;  /* 0xffffc59000000947 */ /* 0x000fd6000383ffff */
[----:B------:R-:W2:Y:S01]  /*12ab0*/  LDL R2, [R1+0x4] ;  /* 0x0000040001027983 */ /* 0x000ea20000100800 */
[----:B------:R-:W-:Y:S01]  /*12ac0*/  MOV R225, R0 ;  /* 0x0000000000e17202 */ /* 0x000fe20000000f00 */
[----:B------:R-:W-:-:S02]  /*12ad0*/  IMAD.MOV.U32 R6, RZ, RZ, R3 ;  /* 0x000000ffff067224 */ /* 0x000fc400078e0003 */
[----:B------:R-:W-:Y:S01]  /*12ae0*/  IMAD.MOV.U32 R13, RZ, RZ, R4 ;  /* 0x000000ffff0d7224 */ /* 0x000fe200078e0004 */
[----:B--2---:R-:W-:-:S07]  /*12af0*/  SHF.L.U32 R0, R2, 0x7, RZ ;  /* 0x0000000702007819 */ /* 0x004fce00000006ff */
.L_x_2384:
[----:B------:R-:W-:Y:S01]  /*12b00*/  IMAD.MOV.U32 R4, RZ, RZ, 0x1 ;  /* 0x00000001ff047424 */ /* 0x000fe200078e00ff */
[----:B------:R-:W-:-:S04]  /*12b10*/  IADD3 R0, R0, 0x7f, RZ ;  /* 0x0000007f00007810 */ /* 0x000fc80007ffe0ff */
[----:B------:R-:W-:-:S13]  /*12b20*/  ISETP.NE.AND P0, PT, R4, c[0x0][0x2c4], PT ;  /* 0x0000b10004007a0c */ /* 0x000fda0003f05270 */
[----:B------:R-:W-:-:S05]  /*12b30*/  @P0 IMAD.HI.U32 R2, R0, c[0x0][0x2c8], RZ ;  /* 0x0000b20000020a27 */ /* 0x000fca00078e00ff */
[----:B------:R-:W-:Y:S02]  /*12b40*/  @P0 SHF.R.U32.HI R0, RZ, c[0x0][0x2cc], R2 ;  /* 0x0000b300ff000a19 */ /* 0x000fe40000011602 */
[----:B------:R-:W2:Y:S01]  /*12b50*/  LDL R2, [R1+0x64] ;  /* 0x0000640001027983 */ /* 0x000ea20000100800 */
[----:B------:R-:W-:Y:S02]  /*12b60*/  ISETP.LE.AND P1, PT, R4, c[0x0][0x32c], PT ;  /* 0x0000cb0004007a0c */ /* 0x000fe40003f23270 */
[----:B--2---:R-:W-:Y:S02]  /*12b70*/  IADD3 R2, R0, 0x1, R2 ;  /* 0x0000000100027810 */ /* 0x004fe40007ffe002 */
[----:B------:R-:W2:Y:S01]  /*12b80*/  LDL R0, [R1+0x58] ;  /* 0x0000580001007983 */ /* 0x000ea20000100800 */
[----:B------:R-:W-:-:S08]  /*12b90*/  LOP3.LUT R213, R213, 0xffffefff, RZ, 0xc0, !PT ;  /* 0xffffefffd5d57812 */ /* 0x000fd000078ec0ff */
[----:B------:R-:W-:Y:S01]  /*12ba0*/  @P1 LOP3.LUT R213, R213, 0x1000, RZ, 0xfc, !PT ;  /* 0x00001000d5d51812 */ /* 0x000fe200078efcff */
[----:B--2---:R-:W-:-:S05]  /*12bb0*/  IMAD.IADD R0, R2, 0x1, -R0 ;  /* 0x0000000102007824 */ /* 0x004fca00078e0a00 */
[----:B------:R-:W-:Y:S01]  /*12bc0*/  IADD3 R2, R0, -c[0x0][0x324], RZ ;  /* 0x8000c90000027a10 */ /* 0x000fe20007ffe0ff */
[----:B------:R-:W-:Y:S05]  /*12bd0*/  @!P1 BRA `(.L_x_2408) ;  /* 0x000000f000009947 */ /* 0x000fea0003800000 */
[----:B------:R-:W-:Y:S01]  /*12be0*/  ISETP.GT.AND P0, PT, R0, -0x1, PT ;  /* 0xffffffff0000780c */ /* 0x000fe20003f04270 */
[----:B------:R-:W-:-:S12]  /*12bf0*/  BSSY B0, `(.L_x_2409) ;  /* 0x000000b000007945 */ /* 0x000fd80003800000 */
[----:B------:R-:W-:Y:S05]  /*12c00*/  @P0 BRA `(.L_x_2410) ;  /* 0x0000006000000947 */ /* 0x000fea0003800000 */
[----:B------:R-:W-:Y:S02]  /*12c10*/  ISETP.NE.AND P0, PT, R4, c[0x0][0x32c], PT ;  /* 0x0000cb0004007a0c */ /* 0x000fe40003f05270 */
[----:B------:R-:W-:-:S11]  /*12c20*/  LOP3.LUT R0, RZ, R0, RZ, 0x33, !PT ;  /* 0x00000000ff007212 */ /* 0x000fd600078e33ff */
[----:B------:R-:W-:-:S05]  /*12c30*/  @P0 IMAD.HI.U32 R3, R0, c[0x0][0x330], RZ ;  /* 0x0000cc0000030a27 */ /* 0x000fca00078e00ff */
[----:B------:R-:W-:-:S04]  /*12c40*/  @P0 SHF.R.U32.HI R0, RZ, c[0x0][0x334], R3 ;  /* 0x0000cd00ff000a19 */ /* 0x000fc80000011603 */
[----:B------:R-:W-:Y:S01]  /*12c50*/  LOP3.LUT R0, RZ, R0, RZ, 0x33, !PT ;  /* 0x00000000ff007212 */ /* 0x000fe200078e33ff */
[----:B------:R-:W-:Y:S05]  /*12c60*/  BRA `(.L_x_2411) ;  /* 0x0000003000007947 */ /* 0x000fea0003800000 */
.L_x_2410:
[----:B------:R-:W-:-:S13]  /*12c70*/  ISETP.NE.AND P0, PT, R4, c[0x0][0x32c], PT ;  /* 0x0000cb0004007a0c */ /* 0x000fda0003f05270 */
[----:B------:R-:W-:-:S05]  /*12c80*/  @P0 IMAD.HI.U32 R3, R0, c[0x0][0x330], RZ ;  /* 0x0000cc0000030a27 */ /* 0x000fca00078e00ff */
[----:B------:R-:W-:Y:S02]  /*12c90*/  @P0 SHF.R.U32.HI R0, RZ, c[0x0][0x334], R3 ;  /* 0x0000cd00ff000a19 */ /* 0x000fe40000011603 */
.L_x_2411:
[----:B------:R-:W-:Y:S05]  /*12ca0*/  BSYNC B0 ;  /* 0x0000000000007941 */ /* 0x000fea0003800000 */
.L_x_2409:
[----:B------:R-:W-:-:S05]  /*12cb0*/  IMAD R0, R0, c[0x0][0x32c], RZ ;  /* 0x0000cb0000007a24 */ /* 0x000fca00078e02ff */
[----:B------:R-:W-:-:S04]  /*12cc0*/  IMNMX R2, R2, R0, !PT ;  /* 0x0000000002027217 */ /* 0x000fc80007800200 */
.L_x_2408:
[----:B------:R-:W-:-:S05]  /*12cd0*/  IADD3 R2, R2, 0x2f, RZ ;  /* 0x0000002f02027810 */ /* 0x000fca0007ffe0ff */
[----:B------:R-:W-:-:S05]  /*12ce0*/  IMAD.HI R2, R2, 0x2aaaaaab, RZ ;  /* 0x2aaaaaab02027827 */ /* 0x000fca00078e02ff */
[----:B------:R-:W-:-:S04]  /*12cf0*/  SHF.R.U32.HI R217, RZ, 0x1f, R2 ;  /* 0x0000001fffd97819 */ /* 0x000fc80000011602 */
[----:B------:R-:W-:-:S04]  /*12d00*/  LEA.HI.SX32 R217, R2, R217, 0x1d ;  /* 0x000000d902d97211 */ /* 0x000fc800078feaff */
[----:B------:R-:W-:-:S04]  /*12d10*/  IMNMX R217, R246, R217, !PT ;  /* 0x000000d9f6d97217 */ /* 0x000fc80007800200 */
[----:B------:R-:W-:-:S13]  /*12d20*/  ISETP.GE.AND P0, PT, R225, R217, PT ;  /* 0x000000d9e100720c */ /* 0x000fda0003f06270 */
[----:B------:R-:W-:Y:S05]  /*12d30*/  @!P0 BRA `(.L_x_2412) ;  /* 0x00002ee000008947 */ /* 0x000fea0003800000 */
.L_x_2425:
[----:B------:R-:W-:Y:S04]  /*12d40*/  DEPBAR.LE SB0, 0x0 ;  /* 0x000080000000791a */ /* 0x000fe80000000000 */
[----:B------:R-:W-:Y:S01]  /*12d50*/  WARPSYNC 0xffffffff ;  /* 0xffffffff00007948 */ /* 0x000fe20003800000 */
[----:B------:R-:W-:Y:S01]  /*12d60*/  BAR.SYNC.DEFER_BLOCKING 0x0 ;  /* 0x0000000000007b1d */ /* 0x000fe20000010000 */
[----:B------:R-:W-:Y:S02]  /*12d70*/  ISETP.GT.AND P0, PT, R246, R225, PT ;  /* 0x000000e1f600720c */ /* 0x000fe40003f04270 */
[----:B------:R-:W-:Y:S03]  /*12d80*/  MOV R4, R13 ;  /* 0x0000000d00047202 */ /* 0x000fe60000000f00 */
        /* <DEDUP_REMOVED lines=26> */
.L_x_2541:
[----:B------:R-:W-:-:S05]  /*12f30*/  BRA.DIV ~URZ, `(.L_x_2416) ;  /* 0x0000d7f27f007947 */ /* 0x000fca000b800000 */
[----:B------:R4:W3:Y:S02]  /*12f40*/  SHFL.IDX PT, R0, R10, RZ, 0x181f ;  /* 0x00181fff0a007589 */ /* 0x0008e400000e0000 */
.L_x_2542:
[----:B------:R-:W-:Y:S01]  /*12f50*/  SHF.R.S32.HI R2, RZ, 0x1f, R215 ;  /* 0x0000001fff027819 */ /* 0x000fe200000114d7 */
[C---:B------:R-:W-:Y:S01]  /*12f60*/  IMAD.SHL.U32 R22, R215.reuse, 0x2, RZ ;  /* 0x00000002d7167824 */ /* 0x040fe200078e00ff */
[C---:B------:R-:W-:Y:S01]  /*12f70*/  ISETP.GE.AND P3, PT, R215.reuse, c[0x0][0x1d4], PT ;  /* 0x00007500d7007a0c */ /* 0x040fe20003f66270 */
[----:B------:R-:W-:Y:S01]  /*12f80*/  IMAD.SHL.U32 R20, R232, 0x2, RZ ;  /* 0x00000002e8147824 */ /* 0x000fe200078e00ff */
[C---:B------:R-:W-:Y:S02]  /*12f90*/  SHF.L.U64.HI R21, R215.reuse, 0x1, R2 ;  /* 0x00000001d7157819 */ /* 0x040fe40000010202 */
        /* <DEDUP_REMOVED lines=12> */
[----:B------:R-:W-:Y:S02]  /*13060*/  IADD3 R23, R215, 0xc0, RZ ;  /* 0x000000c0d7177810 */ /* 0x000fe40007ffe0ff */
[----:B------:R-:W-:Y:S02]  /*13070*/  SHF.L.U64.HI R28, R230, 0x1, R242 ;  /* 0x00000001e61c7819 */ /* 0x000fe400000102f2 */
[----:B------:R-:W-:Y:S02]  /*13080*/  LOP3.LUT P1, RZ, R213, 0x800, RZ, 0xc0, !PT ;  /* 0x00000800d5ff7812 */ /* 0x000fe4000782c0ff */
[----:B---3--:R-:W-:Y:S05]  /*13090*/  IADD3 R2, P0, R0, R20, RZ ;  /* 0x0000001400027210 */ /* 0x008fea0007f1e0ff */
[----:B------:R-:W-:Y:S05]  /*130a0*/  IMAD.X R3, R8, 0x1, R30, P0 ;  /* 0x0000000108037824 */ /* 0x000fea00000e061e */
[----:B------:R3:W-:Y:S01]  /*130b0*/  LDGSTS.E.BYPASS.LTC128B.128 [R214+0x5880], [R2.64], !P2 ;  /* 0x0588000002d67fae */ /* 0x0007e2000d101d4a */
[----:B------:R-:W-:Y:S01]  /*130c0*/  ISETP.GE.AND P2, PT, R14, c[0x0][0x1d4], PT ;  /* 0x000075000e007a0c */ /* 0x000fe20003f46270 */
[----:B------:R-:W-:Y:S01]  /*130d0*/  IMAD.SHL.U32 R14, R230, 0x2, RZ ;  /* 0x00000002e60e7824 */ /* 0x000fe200078e00ff */
[----:B---3--:R-:W-:Y:S05]  /*130e0*/  IADD3 R2, P0, R0, R11, RZ ;  /* 0x0000000b00027210 */ /* 0x008fea0007f1e0ff */
[----:B------:R-:W-:Y:S06]  /*130f0*/  IMAD.X R3, R8, 0x1, R29, P0 ;  /* 0x0000000108037824 */ /* 0x000fec00000e061d */
        /* <DEDUP_REMOVED lines=9> */
.L_x_2543:
        /* <DEDUP_REMOVED lines=8> */
[----:B---3--:R-:W-:Y:S01]  /*13210*/  IADD3 R9, R215, 0xc0, RZ ;  /* 0x000000c0d7097810 */ /* 0x008fe20007ffe0ff */
[----:B------:R-:W-:Y:S01]  /*13220*/  IMAD.X R21, R8, 0x1, R30, P0 ;  /* 0x0000000108157824 */ /* 0x000fe200000e061e */
[----:B------:R-:W-:Y:S01]  /*13230*/  IADD3 R10, P0, R0, R11, RZ ;  /* 0x0000000b000a7210 */ /* 0x000fe20007f1e0ff */
        /* <DEDUP_REMOVED lines=11> */
.L_x_2414:
[----:B------:R-:W-:Y:S05]  /*132f0*/  BSYNC B0 ;  /* 0x0000000000007941 */ /* 0x000fea0003800000 */
.L_x_2413:
        /* <DEDUP_REMOVED lines=184> */
[----:B------:R1:W2:Y:S04]  /*13e80*/  @!P1 LDG.E R224, [R172.64] ;  /* 0x0000000aace09981 */ /* 0x0002a8000c1e1900 */
[----:B------:R-:W-:Y:S04]  /*13e90*/  IMAD R0, R0, c[0x0][0x1e0], RZ ;  /* 0x0000780000007a24 */ /* 0x000fe800078e02ff */
[----:B------:R-:W-:Y:S04]  /*13ea0*/  IMAD R0, R226, c[0x0][0x1e4], R0 ;  /* 0x00007900e2007a24 */ /* 0x000fe800078e0200 */
[----:B------:R-:W-:Y:S01]  /*13eb0*/  IMAD.IADD R3, R3, 0x1, R0 ;  /* 0x0000000103037824 */ /* 0x000fe200078e0200 */
[----:B-1----:R-:W-:Y:S02]  /*13ec0*/  IADD3 R172, -R241, 0x30, RZ ;  /* 0x00000030f1ac7810 */ /* 0x002fe40007ffe1ff */
[----:B--2---:R-:W-:Y:S01]  /*13ed0*/  SHF.R.S32.HI R0, RZ, 0x1f, R224 ;  /* 0x0000001fff007819 */ /* 0x004fe200000114e0 */
[----:B------:R-:W-:Y:S04]  /*13ee0*/  IMAD.WIDE.U32 R2, R224, c[0x0][0x1f0], R2 ;  /* 0x00007c00e0027a25 */ /* 0x000fe800078e0002 */
[----:B------:R-:W-:Y:S01]  /*13ef0*/  IMAD R173, R0, c[0x0][0x1f0], RZ ;  /* 0x00007c0000ad7a24 */ /* 0x000fe200078e02ff */
[----:B-----5:R-:W-:Y:S03]  /*13f00*/  IADD3 R0, P0, R218, R2, RZ ;  /* 0x00000002da007210 */ /* 0x020fe60007f1e0ff */
[----:B------:R-:W-:Y:S05]  /*13f10*/  IMAD R173, R224, c[0x0][0x1f4], R173 ;  /* 0x00007d00e0ad7a24 */ /* 0x000fea00078e02ad */
[----:B------:R-:W-:Y:S02]  /*13f20*/  IADD3.X R173, R216, R3, R173, P0, !PT ;  /* 0x00000003d8ad7210 */ /* 0x000fe400007fe4ad */
[C---:B------:R-:W-:Y:S04]  /*13f30*/  LEA R176, P0, R0.reuse, c[0x0][0x1c8], 0x1 ;  /* 0x0000720000b07a11 */ /* 0x040fe800078008ff */
[----:B------:R-:W-:Y:S02]  /*13f40*/  LEA.HI.X R173, R0, c[0x0][0x1cc], R173, 0x1, P0 ;  /* 0x0000730000ad7a11 */ /* 0x000fe400000f0cad */
[----:B------:R-:W-:Y:S01]  /*13f50*/  ISETP.GE.AND P0, PT, R172, 0x1, PT ;  /* 0x00000001ac00780c */ /* 0x000fe20003f06270 */
[----:B------:R-:W-:-:S10]  /*13f60*/  BRA.DIV ~URZ, `(.L_x_2420) ;  /* 0x0000c9027f007947 */ /* 0x000fd4000b800000 */
[----:B------:R1:W2:Y:S02]  /*13f70*/  SHFL.IDX PT, R14, R173, RZ, 0x181f ;  /* 0x00181fffad0e7589 */ /* 0x0002a400000e0000 */
.L_x_2544:
[----:B------:R-:W-:-:S05]  /*13f80*/  BRA.DIV ~URZ, `(.L_x_2421) ;  /* 0x0000c9527f007947 */ /* 0x000fca000b800000 */
[----:B------:R3:W4:Y:S02]  /*13f90*/  SHFL.IDX PT, R0, R176, RZ, 0x181f ;  /* 0x00181fffb0007589 */ /* 0x00072400000e0000 */
.L_x_2545:
[C---:B------:R-:W-:Y:S02]  /*13fa0*/  IADD3 R2, R215.reuse, 0x40, RZ ;  /* 0x00000040d7027810 */ /* 0x040fe40007ffe0ff */
[C---:B------:R-:W-:Y:S02]  /*13fb0*/  ISETP.GE.AND P3, PT, R215.reuse, c[0x0][0x1d4], PT ;  /* 0x00007500d7007a0c */ /* 0x040fe40003f66270 */
[----:B------:R-:W-:Y:S02]  /*13fc0*/  SHF.R.S32.HI R3, RZ, 0x1f, R215 ;  /* 0x0000001fff037819 */ /* 0x000fe400000114d7 */
[C---:B----4-:R-:W-:Y:S02]  /*13fd0*/  @P0 LEA R174, P1, R215.reuse, R0, 0x1 ;  /* 0x00000000d7ae0211 */ /* 0x050fe400078208ff */
[----:B------:R-:W-:Y:S02]  /*13fe0*/  ISETP.GE.AND P2, PT, R2, c[0x0][0x1d4], PT ;  /* 0x0000750002007a0c */ /* 0x000fe40003f46270 */
[C---:B--2---:R-:W-:Y:S02]  /*13ff0*/  @P0 LEA.HI.X R175, R215.reuse, R14, R3, 0x1, P1 ;  /* 0x0000000ed7af0211 */ /* 0x044fe400008f0c03 */
[C---:B------:R-:W-:Y:S02]  /*14000*/  @P0 LEA R2, P1, R232.reuse, R0, 0x1 ;  /* 0x00000000e8020211 */ /* 0x040fe400078208ff */
[C---:B------:R-:W-:Y:S01]  /*14010*/  IADD3 R178, R215.reuse, 0x80, RZ ;  /* 0x00000080d7b27810 */ /* 0x040fe20007ffe0ff */
        /* <DEDUP_REMOVED lines=19> */
.L_x_2546:
[C---:B--2---:R-:W-:Y:S02]  /*14150*/  IADD3 R2, R215.reuse, 0x40, RZ ;  /* 0x00000040d7027810 */ /* 0x044fe40007ffe0ff */
[C---:B------:R-:W-:Y:S02]  /*14160*/  ISETP.GE.AND P3, PT, R215.reuse, c[0x0][0x1d4], PT ;  /* 0x00007500d7007a0c */ /* 0x040fe40003f66270 */
[----:B------:R-:W-:Y:S02]  /*14170*/  SHF.R.S32.HI R3, RZ, 0x1f, R215 ;  /* 0x0000001fff037819 */ /* 0x000fe400000114d7 */
[C---:B------:R-:W-:Y:S02]  /*14180*/  @P0 LEA R172, P1, R215.reuse, R0, 0x1 ;  /* 0x00000000d7ac0211 */ /* 0x040fe400078208ff */
[----:B------:R-:W-:Y:S02]  /*14190*/  ISETP.GE.AND P2, PT, R2, c[0x0][0x1d4], PT ;  /* 0x0000750002007a0c */ /* 0x000fe40003f46270 */
[C---:B-1--4-:R-:W-:Y:S02]  /*141a0*/  @P0 LEA.HI.X R173, R215.reuse, R14, R3, 0x1, P1 ;  /* 0x0000000ed7ad0211 */ /* 0x052fe400008f0c03 */
        /* <DEDUP_REMOVED lines=17> */
.L_x_2419:
[----:B------:R-:W-:Y:S05]  /*142c0*/  BSYNC B0 ;  /* 0x0000000000007941 */ /* 0x000fea0003800000 */
.L_x_2418:
        /* <DEDUP_REMOVED lines=27> */
.L_x_2547:
[----:B-12---:R-:W-:Y:S01]  /*14480*/  FMNMX.FTZ R0, R0, R2, !PT ;  /* 0x0000000200007209 */ /* 0x006fe20007810000 */
[----:B------:R-:W-:-:S05]  /*14490*/  BRA.DIV ~URZ, `(.L_x_2424) ;  /* 0x0000c5d27f007947 */ /* 0x000fca000b800000 */
[----:B------:R-:W1:Y:S02]  /*144a0*/  SHFL.BFLY PT, R13, R0, 0x1, 0x1f ;  /* 0x0c201f00000d7f89 */ /* 0x000e6400000e0000 */
[----:B-1----:R-:W-:Y:S02]  /*144b0*/  FMNMX.FTZ R13, R0, R13, !PT ;  /* 0x0000000d000d7209 */ /* 0x002fe40007810000 */
[----:B------:R-:W1:Y:S02]  /*144c0*/  SHFL.BFLY PT, R0, R14, 0x2, 0x1f ;  /* 0x0c401f000e007f89 */ /* 0x000e6400000e0000 */
[----:B-1----:R-:W-:Y:S05]  /*144d0*/  FMNMX.FTZ R0, R14, R0, !PT ;  /* 0x000000000e007209 */ /* 0x002fea0007810000 */
[----:B------:R1:W2:Y:S02]  /*144e0*/  SHFL.BFLY PT, R2, R0, 0x1, 0x1f ;  /* 0x0c201f0000027f89 */ /* 0x0002a400000e0000 */
.L_x_2548:
[----:B--2---:R-:W-:Y:S01]  /*144f0*/  FMNMX.FTZ R3, R2, R0, !PT ;  /* 0x0000000002037209 */ /* 0x004fe20007810000 */
[C---:B-1----:R-:W-:Y:S01]  /*14500*/  FADD.FTZ R0, -R13.reuse, R4 ;  /* 0x000000040d007221 */ /* 0x042fe20000010100 */
        /* <DEDUP_REMOVED lines=18> */
[----:B------:R-:W2:Y:S01]  /*14630*/  MUFU.EX2 R9, R9 ;  /* 0x0000000900097308 */ /* 0x000ea20000000800 */
[----:B------:R-:W-:Y:S04]  /*14640*/  FMUL.FTZ R4, R3, c[0x0][0x2d0] ;  /* 0x0000b40003047a20 */ /* 0x000fe80000410000 */
        /* <DEDUP_REMOVED lines=12> */
[--C-:B---3--:R-:W-:Y:S02]  /*14710*/  FFMA.FTZ R176, R23, c[0x0][0x2d0], -R4.reuse ;  /* 0x0000b40017b07a23 */ /* 0x108fe40000010804 */
[----:B------:R-:W-:Y:S03]  /*14720*/  FFMA.FTZ R4, R35, c[0x0][0x2d0], -R4 ;  /* 0x0000b40023047a23 */ /* 0x000fe60000010804 */
[----:B------:R-:W-:Y:S10]  /*14730*/  MUFU.EX2 R216, R173 ;  /* 0x000000ad00d87308 */ /* 0x000ff40000000800 */
[----:B------:R-:W-:Y:S10]  /*14740*/  MUFU.EX2 R178, R178 ;  /* 0x000000b200b27308 */ /* 0x000ff40000000800 */
[----:B------:R-:W-:Y:S10]  /*14750*/  MUFU.EX2 R179, R179 ;  /* 0x000000b300b37308 */ /* 0x000ff40000000800 */
[----:B------:R-:W-:Y:S01]  /*14760*/  MUFU.EX2 R4, R4 ;  /* 0x0000000400047308 */ /* 0x000fe20000000800 */
[C---:B-1----:R-:W-:Y:S01]  /*14770*/  FFMA.FTZ R0, R2.reuse, R234, R172 ;  /* 0x000000ea02007223 */ /* 0x042fe200000100ac */
[----:B--2---:R-:W-:Y:S01]  /*14780*/  F2FP.PACK_AB R172, R9, R172 ;  /* 0x000000ac09ac723e */ /* 0x004fe200000000ff */
[C---:B------:R-:W-:Y:S01]  /*14790*/  FMUL.FTZ R32, R2.reuse, R148 ;  /* 0x0000009402207220 */ /* 0x040fe20000410000 */
[----:B----4-:R-:W-:Y:S01]  /*147a0*/  F2FP.PACK_AB R174, R17, R16 ;  /* 0x0000001011ae723e */ /* 0x010fe200000000ff */
[----:B------:R-:W-:Y:S02]  /*147b0*/  FADD.FTZ R8, R9, R0 ;  /* 0x0000000009087221 */ /* 0x000fe40000010000 */
[----:B------:R-:W-:Y:S02]  /*147c0*/  FADD.FTZ R0, -R3, R6 ;  /* 0x0000000603007221 */ /* 0x000fe40000010100 */
[----:B------:R-:W-:Y:S02]  /*147d0*/  FMUL.FTZ R33, R2, R149 ;  /* 0x0000009502217220 */ /* 0x000fe40000410000 */
[----:B------:R-:W-:Y:S02]  /*147e0*/  FMUL.FTZ R0, R0, c[0x0][0x2d0] ;  /* 0x0000b40000007a20 */ /* 0x000fe40000410000 */
[----:B------:R-:W-:Y:S02]  /*147f0*/  FADD.FTZ R6, R16, R8 ;  /* 0x0000000810067221 */ /* 0x000fe40000010000 */
[C---:B------:R-:W-:Y:S02]  /*14800*/  FMUL.FTZ R8, R2.reuse, R168 ;  /* 0x000000a802087220 */ /* 0x040fe40000410000 */
[----:B------:R-:W1:Y:S01]  /*14810*/  MUFU.EX2 R0, R0 ;  /* 0x0000000000007308 */ /* 0x000e620000000800 */
[----:B------:R-:W-:Y:S02]  /*14820*/  FADD.FTZ R184, R17, R6 ;  /* 0x0000000611b87221 */ /* 0x000fe40000010000 */
        /* <DEDUP_REMOVED lines=10> */
[----:B------:R-:W3:Y:S01]  /*148d0*/  MUFU.EX2 R161, R14 ;  /* 0x0000000e00a17308 */ /* 0x000ee20000000800 */
[C---:B------:R-:W-:Y:S02]  /*148e0*/  FMUL.FTZ R36, R2.reuse, R36 ;  /* 0x0000002402247220 */ /* 0x040fe40000410000 */
[----:B------:R-:W-:Y:S02]  /*148f0*/  FMUL.FTZ R37, R2, R37 ;  /* 0x0000002502257220 */ /* 0x000fe40000410000 */
[C---:B-1----:R-:W-:Y:S02]  /*14900*/  FMUL.FTZ R34, R0.reuse, R150 ;  /* 0x0000009600227220 */ /* 0x042fe40000410000 */
[C---:B------:R-:W-:Y:S02]  /*14910*/  FMUL.FTZ R35, R0.reuse, R151 ;  /* 0x0000009700237220 */ /* 0x040fe40000410000 */
[----:B------:R-:W1:Y:S01]  /*14920*/  LDSM.16.MT88.4 R148, [R193] ;  /* 0x00000000c194783b */ /* 0x000e620000004200 */
[----:B------:R-:W4:Y:S01]  /*14930*/  MUFU.EX2 R6, R10 ;  /* 0x0000000a00067308 */ /* 0x000f220000000800 */
[C---:B------:R-:W-:Y:S02]  /*14940*/  FMUL.FTZ R18, R0.reuse, R166 ;  /* 0x000000a600127220 */ /* 0x040fe40000410000 */
[C---:B------:R-:W-:Y:S02]  /*14950*/  FMUL.FTZ R19, R0.reuse, R167 ;  /* 0x000000a700137220 */ /* 0x040fe40000410000 */
[C---:B--2---:R-:W-:Y:S02]  /*14960*/  FMUL.FTZ R11, R0.reuse, R171 ;  /* 0x000000ab000b7220 */ /* 0x044fe40000410000 */
[C---:B------:R-:W-:Y:S01]  /*14970*/  FMUL.FTZ R22, R0.reuse, R162 ;  /* 0x000000a200167220 */ /* 0x040fe20000410000 */
[----:B------:R-:W-:Y:S01]  /*14980*/  LDSM.16.MT88.4 R164, [R193+0x1000] ;  /* 0x00100000c1a4783b */ /* 0x000fe20000004200 */
        /* <DEDUP_REMOVED lines=8> */
[----:B------:R-:W-:Y:S01]  /*14a10*/  LDSM.16.MT88.4 R152, [R193+0x800] ;  /* 0x00080000c198783b */ /* 0x000fe20000004200 */
[----:B------:R-:W-:Y:S01]  /*14a20*/  FMUL.FTZ R39, R0, R39 ;  /* 0x0000002700277220 */ /* 0x000fe20000410000 */
[----:B------:R-:W-:Y:S01]  /*14a30*/  MUFU.EX2 R14, R180 ;  /* 0x000000b4000e7308 */ /* 0x000fe20000000800 */
[----:B------:R-:W-:Y:S01]  /*14a40*/  FMUL.FTZ R40, R2, R40 ;  /* 0x0000002802287220 */ /* 0x000fe20000410000 */
[----:B----4-:R-:W-:Y:S01]  /*14a50*/  F2FP.PACK_AB R173, R168, R6 ;  /* 0x00000006a8ad723e */ /* 0x010fe200000000ff */
[----:B------:R-:W-:Y:S02]  /*14a60*/  FMUL.FTZ R10, R0, R170 ;  /* 0x000000aa000a7220 */ /* 0x000fe40000410000 */
[----:B------:R-:W-:Y:S02]  /*14a70*/  FMUL.FTZ R41, R2, R41 ;  /* 0x0000002902297220 */ /* 0x000fe40000410000 */
[C---:B------:R-:W-:Y:S02]  /*14a80*/  FMUL.FTZ R42, R0.reuse, R42 ;  /* 0x0000002a002a7220 */ /* 0x040fe40000410000 */
[----:B------:R-:W-:Y:S01]  /*14a90*/  FMUL.FTZ R43, R0, R43 ;  /* 0x0000002b002b7220 */ /* 0x000fe20000410000 */
[----:B------:R-:W-:Y:S01]  /*14aa0*/  MUFU.EX2 R180, R177 ;  /* 0x000000b100b47308 */ /* 0x000fe20000000800 */
[C---:B------:R-:W-:Y:S02]  /*14ab0*/  FMUL.FTZ R44, R2.reuse, R44 ;  /* 0x0000002c022c7220 */ /* 0x040fe40000410000 */
[----:B------:R-:W-:Y:S02]  /*14ac0*/  FMUL.FTZ R45, R2, R45 ;  /* 0x0000002d022d7220 */ /* 0x000fe40000410000 */
[C---:B------:R-:W-:Y:S01]  /*14ad0*/  FMUL.FTZ R46, R0.reuse, R46 ;  /* 0x0000002e002e7220 */ /* 0x040fe20000410000 */
[C---:B-1----:R-:W-:Y:S04]  /*14ae0*/  HMMA.16816.F32 R8, R172.reuse, R148, R8 ;  /* 0x00000094ac08723c */ /* 0x042fe80000001808 */
[----:B------:R-:W-:Y:S01]  /*14af0*/  MUFU.EX2 R181, R176 ;  /* 0x000000b000b57308 */ /* 0x000fe20000000800 */
[----:B------:R-:W-:Y:S02]  /*14b00*/  FMUL.FTZ R47, R0, R47 ;  /* 0x0000002f002f7220 */ /* 0x000fe40000410000 */
[C---:B------:R-:W-:Y:S01]  /*14b10*/  FMUL.FTZ R48, R2.reuse, R48 ;  /* 0x0000003002307220 */ /* 0x040fe20000410000 */
[C---:B------:R-:W-:Y:S01]  /*14b20*/  HMMA.16816.F32 R16, R172.reuse, R150, R16 ;  /* 0x00000096ac10723c */ /* 0x040fe20000001810 */
[----:B------:R-:W1:Y:S03]  /*14b30*/  LDSM.16.MT88.4 R148, [R194] ;  /* 0x00000000c294783b */ /* 0x000e660000004200 */
[----:B------:R-:W-:Y:S02]  /*14b40*/  FMUL.FTZ R49, R2, R49 ;  /* 0x0000003102317220 */ /* 0x000fe40000410000 */
[----:B------:R-:W-:Y:S01]  /*14b50*/  MUFU.EX2 R176, R186 ;  /* 0x000000ba00b07308 */ /* 0x000fe20000000800 */
[C---:B------:R-:W-:Y:S02]  /*14b60*/  FMUL.FTZ R50, R0.reuse, R50 ;  /* 0x0000003200327220 */ /* 0x040fe40000410000 */
[----:B------:R-:W-:Y:S03]  /*14b70*/  FMUL.FTZ R51, R0, R51 ;  /* 0x0000003300337220 */ /* 0x000fe60000410000 */
[C---:B------:R-:W-:Y:S02]  /*14b80*/  FMUL.FTZ R52, R2.reuse, R52 ;  /* 0x0000003402347220 */ /* 0x040fe40000410000 */
[----:B------:R-:W-:Y:S02]  /*14b90*/  FMUL.FTZ R53, R2, R53 ;  /* 0x0000003502357220 */ /* 0x000fe40000410000 */
        /* <DEDUP_REMOVED lines=88> */
[C---:B------:R-:W-:Y:S02]  /*15120*/  FMUL.FTZ R131, R0.reuse, R131 ;  /* 0x0000008300837220 */ /* 0x040fe40000410000 */
[----:B------:R-:W-:Y:S01]  /*15130*/  FFMA.FTZ R160, R0, R233, R6 ;  /* 0x000000e900a07223 */ /* 0x000fe20000010006 */
[C---:B------:R-:W-:Y:S01]  /*15140*/  HMMA.16816.F32 R48, R172.reuse, R150, R48 ;  /* 0x00000096ac30723c */ /* 0x040fe20000001830 */
[----:B------:R-:W1:Y:S01]  /*15150*/  LDSM.16.MT88.4 R148, [R194+0x1800] ;  /* 0x00180000c294783b */ /* 0x000e620000004200 */
[----:B------:R-:W2:Y:S02]  /*15160*/  MUFU.EX2 R6, R183 ;  /* 0x000000b700067308 */ /* 0x000ea40000000800 */
[C---:B------:R-:W-:Y:S02]  /*15170*/  FMUL.FTZ R132, R2.reuse, R132 ;  /* 0x0000008402847220 */ /* 0x040fe40000410000 */
[C---:B------:R-:W-:Y:S02]  /*15180*/  FMUL.FTZ R133, R2.reuse, R133 ;  /* 0x0000008502857220 */ /* 0x040fe40000410000 */
[C---:B------:R-:W-:Y:S04]  /*15190*/  FMUL.FTZ R136, R2.reuse, R136 ;  /* 0x0000008802887220 */ /* 0x040fe80000410000 */
[----:B------:R-:W-:Y:S02]  /*151a0*/  FMUL.FTZ R137, R2, R137 ;  /* 0x0000008902897220 */ /* 0x000fe40000410000 */
[----:B------:R-:W3:Y:S01]  /*151b0*/  MUFU.EX2 R2, R182 ;  /* 0x000000b600027308 */ /* 0x000ee20000000800 */
[C---:B------:R-:W-:Y:S02]  /*151c0*/  FMUL.FTZ R134, R0.reuse, R134 ;  /* 0x0000008600867220 */ /* 0x040fe40000410000 */
[C---:B------:R-:W-:Y:S02]  /*151d0*/  FMUL.FTZ R135, R0.reuse, R135 ;  /* 0x0000008700877220 */ /* 0x040fe40000410000 */
[C---:B------:R-:W-:Y:S02]  /*151e0*/  FMUL.FTZ R138, R0.reuse, R138 ;  /* 0x0000008a008a7220 */ /* 0x040fe40000410000 */
[----:B------:R-:W-:Y:S02]  /*151f0*/  FMUL.FTZ R139, R0, R139 ;  /* 0x0000008b008b7220 */ /* 0x000fe40000410000 */
[----:B--2---:R-:W-:Y:S04]  /*15200*/  FADD.FTZ R0, R6, R184 ;  /* 0x000000b806007221 */ /* 0x004fe80000010000 */
[----:B---3--:R-:W-:Y:S01]  /*15210*/  FADD.FTZ R0, R2, R0 ;  /* 0x0000000002007221 */ /* 0x008fe20000010000 */
[C---:B-1----:R-:W-:Y:S03]  /*15220*/  HMMA.16816.F32 R52, R172.reuse, R148, R52 ;  /* 0x00000094ac34723c */ /* 0x042fe60000001834 */
[----:B------:R-:W-:Y:S04]  /*15230*/  FADD.FTZ R0, R156, R0 ;  /* 0x000000009c007221 */ /* 0x000fe80000010000 */
[----:B------:R-:W-:Y:S01]  /*15240*/  FADD.FTZ R0, R14, R0 ;  /* 0x000000000e007221 */ /* 0x000fe20000010000 */
        /* <DEDUP_REMOVED lines=35> */
[----:B------:R-:W2:Y:S02]  /*15480*/  LDSM.16.MT88.4 R156, [R194+0x800] ;  /* 0x00080000c29c783b */ /* 0x000ea40000004200 */
[----:B------:R-:W3:Y:S01]  /*15490*/  MUFU.EX2 R172, R190 ;  /* 0x000000be00ac7308 */ /* 0x000ee20000000800 */
[----:B------:R-:W-:Y:S02]  /*154a0*/  F2FP.PACK_AB R151, R179, R178 ;  /* 0x000000b2b397723e */ /* 0x000fe400000000ff */
[----:B------:R-:W-:Y:S05]  /*154b0*/  F2FP.PACK_AB R173, R177, R176 ;  /* 0x000000b0b1ad723e */ /* 0x000fea00000000ff */
[C---:B------:R-:W-:Y:S02]  /*154c0*/  HMMA.16816.F32 R8, R148.reuse, R152, R8 ;  /* 0x000000989408723c */ /* 0x040fe40000001808 */
[----:B------:R-:W4:Y:S03]  /*154d0*/  MUFU.EX2 R6, R189 ;  /* 0x000000bd00067308 */ /* 0x000f260000000800 */
[----:B-1----:R-:W-:Y:S03]  /*154e0*/  FADD.FTZ R0, R2, R0 ;  /* 0x0000000002007221 */ /* 0x002fe60000010000 */
[C---:B------:R-:W-:Y:S01]  /*154f0*/  HMMA.16816.F32 R16, R148.reuse, R154, R16 ;  /* 0x0000009a9410723c */ /* 0x040fe20000001810 */
[----:B------:R-:W1:Y:S03]  /*15500*/  LDSM.16.MT88.4 R152, [R196+0x800] ;  /* 0x00080000c498783b */ /* 0x000e660000004200 */
[----:B------:R-:W5:Y:S01]  /*15510*/  MUFU.EX2 R174, R188 ;  /* 0x000000bc00ae7308 */ /* 0x000f620000000800 */
[C---:B---3--:R-:W-:Y:S01]  /*15520*/  FADD.FTZ R0, R172.reuse, R0 ;  /* 0x00000000ac007221 */ /* 0x048fe20000010000 */
[----:B------:R-:W-:Y:S01]  /*15530*/  F2FP.PACK_AB R172, R172, R2 ;  /* 0x00000002acac723e */ /* 0x000fe200000000ff */
[----:B------:R-:W-:Y:S07]  /*15540*/  FADD.FTZ R2, R168, R160 ;  /* 0x000000a0a8027221 */ /* 0x000fee0000010000 */
[----:B------:R-:W3:Y:S01]  /*15550*/  MUFU.EX2 R14, R187 ;  /* 0x000000bb000e7308 */ /* 0x000ee20000000800 */
[----:B----4-:R-:W-:Y:S01]  /*15560*/  FADD.FTZ R0, R6, R0 ;  /* 0x0000000006007221 */ /* 0x010fe20000010000 */
[C---:B--2---:R-:W-:Y:S03]  /*15570*/  HMMA.16816.F32 R20, R148.reuse, R156, R20 ;  /* 0x0000009c9414723c */ /* 0x044fe60000001814 */
[C---:B-----5:R-:W-:Y:S01]  /*15580*/  FADD.FTZ R234, R174.reuse, R0 ;  /* 0x00000000aeea7221 */ /* 0x060fe20000010000 */
[----:B------:R-:W-:Y:S04]  /*15590*/  F2FP.PACK_AB R174, R174, R6 ;  /* 0x00000006aeae723e */ /* 0x000fe800000000ff */
[C---:B------:R-:W-:Y:S01]  /*155a0*/  HMMA.16816.F32 R24, R148.reuse, R158, R24 ;  /* 0x0000009e9418723c */ /* 0x040fe20000001818 */
[----:B------:R-:W2:Y:S03]  /*155b0*/  LDSM.16.MT88.4 R156, [R195+0x800] ;  /* 0x00080000c39c783b */ /* 0x000ea60000004200 */
[----:B------:R-:W-:Y:S01]  /*155c0*/  FADD.FTZ R0, R161, R2 ;  /* 0x00000002a1007221 */ /* 0x000fe20000010000 */
[----:B------:R-:W-:Y:S02]  /*155d0*/  MOV R6, R3 ;  /* 0x0000000300067202 */ /* 0x000fe40000000f00 */
[----:B---3--:R-:W-:Y:S01]  /*155e0*/  F2FP.PACK_AB R175, R4, R14 ;  /* 0x0000000e04af723e */ /* 0x008fe200000000ff */
[----:B------:R-:W-:Y:S01]  /*155f0*/  FADD.FTZ R0, R216, R0 ;  /* 0x00000000d8007221 */ /* 0x000fe20000010000 */
[C---:B-1----:R-:W-:Y:S03]  /*15600*/  HMMA.16816.F32 R28, R148.reuse, R152, R28 ;  /* 0x00000098941c723c */ /* 0x042fe6000000181c */
[----:B------:R-:W-:Y:S04]  /*15610*/  FADD.FTZ R0, R180, R0 ;  /* 0x00000000b4007221 */ /* 0x000fe80000010000 */
[----:B------:R-:W-:Y:S01]  /*15620*/  FADD.FTZ R0, R181, R0 ;  /* 0x00000000b5007221 */ /* 0x000fe20000010000 */
[C---:B------:R-:W-:Y:S01]  /*15630*/  HMMA.16816.F32 R32, R148.reuse, R154, R32 ;  /* 0x0000009a9420723c */ /* 0x040fe20000001820 */
[----:B------:R-:W1:Y:S03]  /*15640*/  LDSM.16.MT88.4 R152, [R193+0x2000] ;  /* 0x00200000c198783b */ /* 0x000e660000004200 */
[----:B------:R-:W-:Y:S04]  /*15650*/  FADD.FTZ R0, R178, R0 ;  /* 0x00000000b2007221 */ /* 0x000fe80000010000 */
[----:B------:R-:W-:Y:S04]  /*15660*/  FADD.FTZ R0, R179, R0 ;  /* 0x00000000b3007221 */ /* 0x000fe80000010000 */
[----:B------:R-:W-:Y:S04]  /*15670*/  FADD.FTZ R0, R176, R0 ;  /* 0x00000000b0007221 */ /* 0x000fe80000010000 */
[----:B------:R-:W-:Y:S04]  /*15680*/  FADD.FTZ R0, R177, R0 ;  /* 0x00000000b1007221 */ /* 0x000fe80000010000 */
[----:B------:R-:W-:Y:S01]  /*15690*/  FADD.FTZ R0, R14, R0 ;  /* 0x000000000e007221 */ /* 0x000fe20000010000 */
[C---:B--2---:R-:W-:Y:S03]  /*156a0*/  HMMA.16816.F32 R36, R148.reuse, R156, R36 ;  /* 0x0000009c9424723c */ /* 0x044fe60000001824 */
[----:B------:R-:W-:Y:S01]  /*156b0*/  FADD.FTZ R233, R4, R0 ;  /* 0x0000000004e97221 */ /* 0x000fe20000010000 */
[----:B------:R-:W-:Y:S04]  /*156c0*/  IADD3 R0, R225, -0x1, RZ ;  /* 0xffffffffe1007810 */ /* 0x000fe80007ffe0ff */
[C---:B------:R-:W-:Y:S01]  /*156d0*/  HMMA.16816.F32 R40, R148.reuse, R158, R40 ;  /* 0x0000009e9428723c */ /* 0x040fe20000001828 */
[----:B------:R-:W2:Y:S03]  /*156e0*/  LDSM.16.MT88.4 R156, [R194+0x2000] ;  /* 0x00200000c29c783b */ /* 0x000ea60000004200 */
[----:B------:R-:W-:Y:S04]  /*156f0*/  MOV R225, R0 ;  /* 0x0000000000e17202 */ /* 0x000fe80000000f00 */
        /* <DEDUP_REMOVED lines=82> */
.L_x_2412:
[----:B------:R-:W-:-:S13]  /*15c20*/  ISETP.GE.AND P0, PT, R225, R246, PT ;  /* 0x000000f6e100720c */ /* 0x000fda0003f06270 */
[----:B------:R-:W-:Y:S05]  /*15c30*/  @!P0 BRA `(.L_x_2426) ;  /* 0x00003aa000008947 */ /* 0x000fea0003800000 */
[----:B------:R-:W-:Y:S01]  /*15c40*/  IMAD.MOV.U32 R14, RZ, RZ, R6 ;  /* 0x000000ffff0e7224 */ /* 0x000fe200078e0006 */
[----:B------:R-:W-:Y:S02]  /*15c50*/  MOV R4, R13 ;  /* 0x0000000d00047202 */ /* 0x000fe40000000f00 */
[----:B------:R-:W-:Y:S02]  /*15c60*/  IADD3 R227, -R241, 0x30, RZ ;  /* 0x00000030f1e37810 */ /* 0x000fe40007ffe1ff */
.L_x_2448:
[----:B------:R-:W2:Y:S01]  /*15c70*/  LDL.64 R8, [R1+0x70] ;  /* 0x0000700001087983 */ /* 0x000ea20000100a00 */
        /* <DEDUP_REMOVED lines=9> */
[C---:B------:R-:W-:Y:S03]  /*15d10*/  IMAD R6, R224.reuse, c[0x0][0x21c], R6 ;  /* 0x00008700e0067a24 */ /* 0x040fe600078e0206 */
[----:B------:R-:W-:Y:S05]  /*15d20*/  IADD3 R3, R3, R0, RZ ;  /* 0x0000000003037210 */ /* 0x000fea0007ffe0ff */
[----:B------:R-:W-:Y:S01]  /*15d30*/  IMAD.WIDE.U32 R2, R224, c[0x0][0x218], R2 ;  /* 0x00008600e0027a25 */ /* 0x000fe200078e0002 */
[----:B------:R1:W3:Y:S04]  /*15d40*/  LDSM.16.M88.4 R32, [R197] ;  /* 0x00000000c520783b */ /* 0x0002e80000000200 */
[----:B------:R1:W4:Y:S04]  /*15d50*/  LDSM.16.M88.4 R16, [R192] ;  /* 0x00000000c010783b */ /* 0x0003280000000200 */
[----:B------:R1:W1:Y:S04]  /*15d60*/  LDSM.16.M88.4 R24, [R192+0x800] ;  /* 0x00080000c018783b */ /* 0x0002680000000200 */
[----:B------:R1:W1:Y:S04]  /*15d70*/  LDSM.16.M88.4 R172, [R192+0x1000] ;  /* 0x00100000c0ac783b */ /* 0x0002680000000200 */
[----:B------:R1:W1:Y:S04]  /*15d80*/  LDSM.16.M88.4 R176, [R198] ;  /* 0x00000000c6b0783b */ /* 0x0002680000000200 */
[----:B------:R1:W1:Y:S04]  /*15d90*/  LDSM.16.M88.4 R180, [R201] ;  /* 0x00000000c9b4783b */ /* 0x0002680000000200 */
[----:B------:R1:W1:Y:S04]  /*15da0*/  LDSM.16.M88.4 R184, [R211] ;  /* 0x00000000d3b8783b */ /* 0x0002680000000200 */
[----:B------:R1:W1:Y:S01]  /*15db0*/  LDSM.16.M88.4 R188, [R212] ;  /* 0x00000000d4bc783b */ /* 0x0002620000000200 */
[----:B--2---:R-:W-:Y:S04]  /*15dc0*/  IADD3 R0, P0, R8, R2, RZ ;  /* 0x0000000208007210 */ /* 0x004fe80007f1e0ff */
[----:B------:R-:W-:Y:S02]  /*15dd0*/  IADD3.X R6, R252, R3, R6, P0, !PT ;  /* 0x00000003fc067210 */ /* 0x000fe400007fe406 */
[C---:B------:R-:W-:Y:S04]  /*15de0*/  LEA R10, P0, R0.reuse, c[0x0][0x1f8], 0x1 ;  /* 0x00007e00000a7a11 */ /* 0x040fe800078008ff */
[----:B------:R-:W-:Y:S01]  /*15df0*/  LEA.HI.X R6, R0, c[0x0][0x1fc], R6, 0x1, P0 ;  /* 0x00007f0000067a11 */ /* 0x000fe200000f0c06 */
[----:B------:R-:W-:-:S06]  /*15e00*/  BRA.DIV ~URZ, `(.L_x_2427) ;  /* 0x0000ad427f007947 */ /* 0x000fcc000b800000 */
[----:B-1-34-:R1:W2:Y:S02]  /*15e10*/  SHFL.IDX PT, R0, R6, RZ, 0x181f ;  /* 0x00181fff06007589 */ /* 0x01a2a400000e0000 */
.L_x_2549:
[----:B------:R-:W-:Y:S01]  /*15e20*/  SHF.R.S32.HI R3, RZ, 0x1f, R215 ;  /* 0x0000001fff037819 */ /* 0x000fe200000114d7 */
[----:B------:R-:W3:Y:S01]  /*15e30*/  SHFL.IDX PT, R2, R10, RZ, 0x181f ;  /* 0x00181fff0a027589 */ /* 0x000ee200000e0000 */
[C---:B------:R-:W-:Y:S01]  /*15e40*/  ISETP.GE.AND P3, PT, R215.reuse, c[0x0][0x1d4], PT ;  /* 0x00007500d7007a0c */ /* 0x040fe20003f66270 */
[C---:B------:R-:W-:Y:S01]  /*15e50*/  IMAD.SHL.U32 R239, R215.reuse, 0x2, RZ ;  /* 0x00000002d7ef7824 */ /* 0x040fe200078e00ff */
[C---:B------:R-:W-:Y:S01]  /*15e60*/  SHF.L.U64.HI R221, R215.reuse, 0x1, R3 ;  /* 0x00000001d7dd7819 */ /* 0x040fe20000010203 */
[C---:B------:R-:W-:Y:S01]  /*15e70*/  IMAD.SHL.U32 R220, R232.reuse, 0x2, RZ ;  /* 0x00000002e8dc7824 */ /* 0x040fe200078e00ff */
[----:B------:R-:W-:Y:S01]  /*15e80*/  IADD3 R3, R215, 0x40, RZ ;  /* 0x00000040d7037810 */ /* 0x000fe20007ffe0ff */
[----:B------:R-:W-:Y:S01]  /*15e90*/  IMAD.SHL.U32 R217, R231, 0x2, RZ ;  /* 0x00000002e7d97824 */ /* 0x000fe200078e00ff */
[----:B------:R-:W-:Y:S01]  /*15ea0*/  SHF.L.U64.HI R222, R232, 0x1, R244 ;  /* 0x00000001e8de7819 */ /* 0x000fe200000102f4 */
[C---:B------:R-:W-:Y:S01]  /*15eb0*/  IMAD.SHL.U32 R216, R230.reuse, 0x2, RZ ;  /* 0x00000002e6d87824 */ /* 0x040fe200078e00ff */
[----:B------:R-:W-:Y:S01]  /*15ec0*/  ISETP.GE.AND P2, PT, R3, c[0x0][0x1d4], PT ;  /* 0x0000750003007a0c */ /* 0x000fe20003f46270 */
[----:B------:R-:W-:Y:S01]  /*15ed0*/  BSSY B0, `(.L_x_2428) ;  /* 0x0000031000007945 */ /* 0x000fe20003800000 */
[----:B------:R-:W-:Y:S02]  /*15ee0*/  IADD3 R3, R215, 0x80, RZ ;  /* 0x00000080d7037810 */ /* 0x000fe40007ffe0ff */
[----:B------:R-:W-:Y:S02]  /*15ef0*/  SHF.L.U64.HI R219, R231, 0x1, R243 ;  /* 0x00000001e7db7819 */ /* 0x000fe400000102f3 */
[----:B------:R-:W-:Y:S02]  /*15f00*/  SHF.L.U64.HI R218, R230, 0x1, R242 ;  /* 0x00000001e6da7819 */ /* 0x000fe400000102f2 */
[----:B------:R-:W-:Y:S02]  /*15f10*/  LOP3.LUT P1, RZ, R213, 0x800, RZ, 0xc0, !PT ;  /* 0x00000800d5ff7812 */ /* 0x000fe4000782c0ff */
[----:B---3--:R-:W-:Y:S05]  /*15f20*/  IADD3 R8, P0, R2, R239, RZ ;  /* 0x000000ef02087210 */ /* 0x008fea0007f1e0ff */
[----:B--2---:R-:W-:Y:S05]  /*15f30*/  IMAD.X R9, R0, 0x1, R221, P0 ;  /* 0x0000000100097824 */ /* 0x004fea00000e06dd */
[----:B------:R-:W-:Y:S01]  /*15f40*/  @!PT LDS RZ, [RZ] ;  /* 0x00000000fffff984 */ /* 0x000fe20000000800 */
[----:B------:R-:W-:Y:S01]  /*15f50*/  @!PT LDS RZ, [RZ] ;  /* 0x00000000fffff984 */ /* 0x000fe20000000800 */
[----:B------:R2:W-:Y:S02]  /*15f60*/  LDGSTS.E.BYPASS.LTC128B.128 [R214+0x4080], [R8.64], !P3 ;  /* 0x0408000008d67fae */ /* 0x0005e4000d901d4a */
[----:B--2---:R-:W-:Y:S05]  /*15f70*/  IADD3 R8, P0, R2, R220, RZ ;  /* 0x000000dc02087210 */ /* 0x004fea0007f1e0ff */
[----:B------:R-:W-:Y:S05]  /*15f80*/  IMAD.X R9, R0, 0x1, R222, P0 ;  /* 0x0000000100097824 */ /* 0x000fea00000e06de */
[----:B------:R2:W-:Y:S01]  /*15f90*/  LDGSTS.E.BYPASS.LTC128B.128 [R214+0x5880], [R8.64], !P2 ;  /* 0x0588000008d67fae */ /* 0x0005e2000d101d4a */
[----:B------:R-:W-:Y:S02]  /*15fa0*/  ISETP.GE.AND P2, PT, R3, c[0x0][0x1d4], PT ;  /* 0x0000750003007a0c */ /* 0x000fe40003f46270 */
[----:B------:R-:W-:Y:S02]  /*15fb0*/  IADD3 R3, R215, 0xc0, RZ ;  /* 0x000000c0d7037810 */ /* 0x000fe40007ffe0ff */
[----:B--2---:R-:W-:Y:S05]  /*15fc0*/  IADD3 R8, P0, R2, R217, RZ ;  /* 0x000000d902087210 */ /* 0x004fea0007f1e0ff */
[----:B------:R-:W-:Y:S01]  /*15fd0*/  IMAD.X R9, R0, 0x1, R219, P0 ;  /* 0x0000000100097824 */ /* 0x000fe200000e06db */
[----:B------:R-:W-:Y:S04]  /*15fe0*/  IADD3 R2, P0, R2, R216, RZ ;  /* 0x000000d802027210 */ /* 0x000fe80007f1e0ff */
[----:B------:R2:W-:Y:S01]  /*15ff0*/  LDGSTS.E.BYPASS.LTC128B.128 [R214+0x7080], [R8.64], !P2 ;  /* 0x0708000008d67fae */ /* 0x0005e2000d101d4a */
[----:B------:R-:W-:Y:S01]  /*16000*/  ISETP.GE.AND P2, PT, R3, c[0x0][0x1d4], PT ;  /* 0x0000750003007a0c */ /* 0x000fe20003f46270 */
[----:B------:R-:W-:Y:S11]  /*16010*/  IMAD.X R3, R0, 0x1, R218, P0 ;  /* 0x0000000100037824 */ /* 0x000ff600000e06da */
[----:B------:R-:W-:Y:S01]  /*16020*/  @!UPT UIADD3 URZ, URZ, URZ, URZ ;  /* 0x0000003f3f3ff290 */ /* 0x000fe2000fffe03f */
[----:B------:R2:W-:Y:S01]  /*16030*/  LDGSTS.E.BYPASS.LTC128B.128 [R214+0x8880], [R2.64], !P2 ;  /* 0x0888000002d67fae */ /* 0x0005e2000d101d4a */
[----:B------:R-:W-:-:S05]  /*16040*/  @P1 BRA `(.L_x_2429) ;  /* 0x0000019000001947 */ /* 0x000fca0003800000 */
[----:B------:R-:W-:-:S05]  /*16050*/  BRA.DIV ~URZ, `(.L_x_2430) ;  /* 0x0000ab627f007947 */ /* 0x000fca000b800000 */
[----:B-1----:R-:W1:Y:S04]  /*16060*/  SHFL.IDX PT, R6, R6, 0x1, 0x181f ;  /* 0x00381f0006067f89 */ /* 0x002e6800000e0000 */
[----:B------:R3:W4:Y:S02]  /*16070*/  SHFL.IDX PT, R0, R10, 0x1, 0x181f ;  /* 0x00381f000a007f89 */ /* 0x00072400000e0000 */
.L_x_2550:
[C---:B--2---:R-:W-:Y:S02]  /*16080*/  IADD3 R2, R215.reuse, 0x40, RZ ;  /* 0x00000040d7027810 */ /* 0x044fe40007ffe0ff */
[C---:B------:R-:W-:Y:S02]  /*16090*/  ISETP.GE.AND P2, PT, R215.reuse, c[0x0][0x1d4], PT ;  /* 0x00007500d7007a0c */ /* 0x040fe40003f46270 */
[----:B----4-:R-:W-:Y:S02]  /*160a0*/  IADD3 R8, P0, R0, R239, RZ ;  /* 0x000000ef00087210 */ /* 0x010fe40007f1e0ff */
[----:B------:R-:W-:Y:S02]  /*160b0*/  ISETP.GE.AND P1, PT, R2, c[0x0][0x1d4], PT ;  /* 0x0000750002007a0c */ /* 0x000fe40003f26270 */
[C---:B------:R-:W-:Y:S01]  /*160c0*/  IADD3 R11, R215.reuse, 0x80, RZ ;  /* 0x00000080d70b7810 */ /* 0x040fe20007ffe0ff */
[----:B-1----:R-:W-:Y:S01]  /*160d0*/  IMAD.X R9, R6, 0x1, R221, P0 ;  /* 0x0000000106097824 */ /* 0x002fe200000e06dd */
[----:B------:R-:W-:Y:S02]  /*160e0*/  IADD3 R2, P0, R0, R220, RZ ;  /* 0x000000dc00027210 */ /* 0x000fe40007f1e0ff */
[----:B---3--:R-:W-:Y:S03]  /*160f0*/  IADD3 R10, R215, 0xc0, RZ ;  /* 0x000000c0d70a7810 */ /* 0x008fe60007ffe0ff */
[----:B------:R-:W-:Y:S01]  /*16100*/  @!PT LDS RZ, [RZ] ;  /* 0x00000000fffff984 */ /* 0x000fe20000000800 */
[----:B------:R-:W-:Y:S01]  /*16110*/  @!PT LDS RZ, [RZ] ;  /* 0x00000000fffff984 */ /* 0x000fe20000000800 */
[----:B------:R-:W-:Y:S01]  /*16120*/  @!PT LDS RZ, [RZ] ;  /* 0x00000000fffff984 */ /* 0x000fe20000000800 */
[----:B------:R1:W-:Y:S01]  /*16130*/  LDGSTS.E.BYPASS.LTC128B.128 [R214+0x5080], [R8.64], !P2 ;  /* 0x0508000008d67fae */ /* 0x0003e2000d101d4a */
[----:B------:R-:W-:Y:S01]  /*16140*/  IMAD.X R3, R6, 0x1, R222, P0 ;  /* 0x0000000106037824 */ /* 0x000fe200000e06de */
[----:B------:R-:W-:Y:S04]  /*16150*/  ISETP.GE.AND P2, PT, R11, c[0x0][0x1d4], PT ;  /* 0x000075000b007a0c */ /* 0x000fe80003f46270 */
[----:B------:R2:W-:Y:S01]  /*16160*/  LDGSTS.E.BYPASS.LTC128B.128 [R214+0x6880], [R2.64], !P1 ;  /* 0x0688000002d67fae */ /* 0x0005e2000c901d4a */
[----:B------:R-:W-:Y:S02]  /*16170*/  ISETP.GE.AND P1, PT, R10, c[0x0][0x1d4], PT ;  /* 0x000075000a007a0c */ /* 0x000fe40003f26270 */
[----:B--2---:R-:W-:Y:S05]  /*16180*/  IADD3 R2, P0, R0, R217, RZ ;  /* 0x000000d900027210 */ /* 0x004fea0007f1e0ff */
[----:B------:R-:W-:Y:S05]  /*16190*/  IMAD.X R3, R6, 0x1, R219, P0 ;  /* 0x0000000106037824 */ /* 0x000fea00000e06db */
[----:B------:R2:W-:Y:S02]  /*161a0*/  LDGSTS.E.BYPASS.LTC128B.128 [R214+0x8080], [R2.64], !P2 ;  /* 0x0808000002d67fae */ /* 0x0005e4000d101d4a */
[----:B--2---:R-:W-:Y:S05]  /*161b0*/  IADD3 R2, P0, R0, R216, RZ ;  /* 0x000000d800027210 */ /* 0x004fea0007f1e0ff */
[----:B------:R-:W-:Y:S05]  /*161c0*/  IMAD.X R3, R6, 0x1, R218, P0 ;  /* 0x0000000106037824 */ /* 0x000fea00000e06da */
[----:B------:R1:W-:Y:S03]  /*161d0*/  LDGSTS.E.BYPASS.LTC128B.128 [R214+0x9880], [R2.64], !P1 ;  /* 0x0988000002d67fae */ /* 0x0003e6000c901d4a */
.L_x_2429:
[----:B------:R-:W-:Y:S05]  /*161e0*/  BSYNC B0 ;  /* 0x0000000000007941 */ /* 0x000fea0003800000 */
.L_x_2428:
[----:B------:R-:W0:Y:S01]  /*161f0*/  LDGDEPBAR ;  /* 0x00000000000079af */ /* 0x000e220000000000 */
[----:B------:R-:W-:Y:S01]  /*16200*/  WARPSYNC 0xffffffff ;  /* 0xffffffff00007948 */ /* 0x000fe20003800000 */
[C---:B-12---:R-:W-:Y:S01]  /*16210*/  HMMA.16816.F32 R8, R32.reuse, R16, RZ ;  /* 0x000000102008723c */ /* 0x046fe200000018ff */
[----:B------:R-:W-:Y:S02]  /*16220*/  BSSY B0, `(.L_x_2431) ;  /* 0x00000f6000007945 */ /* 0x000fe40003800000 */
[----:B------:R-:W-:Y:S05]  /*16230*/  ISETP.GT.AND P0, PT, R225, R246, PT ;  /* 0x000000f6e100720c */ /* 0x000fea0003f04270 */
[C---:B------:R-:W-:Y:S08]  /*16240*/  HMMA.16816.F32 R16, R32.reuse, R18, RZ ;  /* 0x000000122010723c */ /* 0x040ff000000018ff */
[C---:B------:R-:W-:Y:S08]  /*16250*/  HMMA.16816.F32 R20, R32.reuse, R24, RZ ;  /* 0x000000182014723c */ /* 0x040ff000000018ff */
        /* <DEDUP_REMOVED lines=156> */
[----:B------:R-:W3:Y:S01]  /*16c20*/  LDL.64 R190, [R1+0x88] ;  /* 0x0000880001be7983 */ /* 0x000ee20000100a00 */
[----:B------:R-:W-:Y:S05]  /*16c30*/  ISETP.GT.AND P1, PT, R3, 0x2f, PT ;  /* 0x0000002f0300780c */ /* 0x000fea0003f24270 */
        /* <DEDUP_REMOVED lines=29> */
[C---:B------:R-:W-:Y:S04]  /*16e10*/  LEA R174, P0, R0.reuse, c[0x0][0x1c8], 0x1 ;  /* 0x0000720000ae7a11 */ /* 0x040fe800078008ff */
[----:B------:R-:W-:Y:S01]  /*16e20*/  LEA.HI.X R13, R0, c[0x0][0x1cc], R13, 0x1, P0 ;  /* 0x00007300000d7a11 */ /* 0x000fe200000f0c0d */
[----:B------:R-:W-:-:S06]  /*16e30*/  BRA.DIV ~URZ, `(.L_x_2433) ;  /* 0x00009e527f007947 */ /* 0x000fcc000b800000 */
[----:B------:R1:W2:Y:S02]  /*16e40*/  SHFL.IDX PT, R6, R13, RZ, 0x181f ;  /* 0x00181fff0d067589 */ /* 0x0002a400000e0000 */
.L_x_2551:
[----:B------:R-:W-:-:S05]  /*16e50*/  BRA.DIV ~URZ, `(.L_x_2434) ;  /* 0x00009ea27f007947 */ /* 0x000fca000b800000 */
[----:B------:R3:W4:Y:S02]  /*16e60*/  SHFL.IDX PT, R0, R174, RZ, 0x181f ;  /* 0x00181fffae007589 */ /* 0x00072400000e0000 */
.L_x_2552:
[----:B------:R-:W-:Y:S02]  /*16e70*/  ISETP.GE.AND P0, PT, R227, 0x1, PT ;  /* 0x00000001e300780c */ /* 0x000fe40003f06270 */
[C---:B------:R-:W-:Y:S02]  /*16e80*/  IADD3 R2, R215.reuse, 0x40, RZ ;  /* 0x00000040d7027810 */ /* 0x040fe40007ffe0ff */
[C---:B------:R-:W-:Y:S02]  /*16e90*/  ISETP.GE.AND P3, PT, R215.reuse, c[0x0][0x1d4], PT ;  /* 0x00007500d7007a0c */ /* 0x040fe40003f66270 */
[----:B------:R-:W-:Y:S02]  /*16ea0*/  ISETP.GE.AND P2, PT, R2, c[0x0][0x1d4], PT ;  /* 0x0000750002007a0c */ /* 0x000fe40003f46270 */
[C---:B------:R-:W-:Y:S02]  /*16eb0*/  IADD3 R176, R215.reuse, 0x80, RZ ;  /* 0x00000080d7b07810 */ /* 0x040fe40007ffe0ff */
[----:B------:R-:W-:Y:S03]  /*16ec0*/  IADD3 R175, R215, 0xc0, RZ ;  /* 0x000000c0d7af7810 */ /* 0x000fe60007ffe0ff */
[----:B----4-:R-:W-:Y:S05]  /*16ed0*/  @P0 IADD3 R172, P1, R0, R239, RZ ;  /* 0x000000ef00ac0210 */ /* 0x010fea0007f3e0ff */
[----:B--2---:R-:W-:Y:S01]  /*16ee0*/  @P0 IMAD.X R173, R6, 0x1, R221, P1 ;  /* 0x0000000106ad0824 */ /* 0x004fe200008e06dd */
[----:B------:R-:W-:Y:S04]  /*16ef0*/  @P0 IADD3 R2, P1, R0, R220, RZ ;  /* 0x000000dc00020210 */ /* 0x000fe80007f3e0ff */
[----:B------:R-:W-:Y:S01]  /*16f00*/  @!PT LDS RZ, [RZ] ;  /* 0x00000000fffff984 */ /* 0x000fe20000000800 */
[----:B------:R-:W-:Y:S01]  /*16f10*/  @!PT LDS RZ, [RZ] ;  /* 0x00000000fffff984 */ /* 0x000fe20000000800 */
[----:B------:R-:W-:Y:S01]  /*16f20*/  @!PT LDS RZ, [RZ] ;  /* 0x00000000fffff984 */ /* 0x000fe20000000800 */
[----:B------:R2:W-:Y:S01]  /*16f30*/  @P0 LDGSTS.E.BYPASS.LTC128B.128 [R214+0xa080], [R172.64], !P3 ;  /* 0x0a080000acd60fae */ /* 0x0005e2000d901d4a */
[----:B------:R-:W-:Y:S01]  /*16f40*/  @P0 IMAD.X R3, R6, 0x1, R222, P1 ;  /* 0x0000000106030824 */ /* 0x000fe200008e06de */
[----:B------:R-:W-:Y:S04]  /*16f50*/  ISETP.GE.AND P3, PT, R176, c[0x0][0x1d4], PT ;  /* 0x00007500b0007a0c */ /* 0x000fe80003f66270 */
[----:B------:R4:W-:Y:S01]  /*16f60*/  @P0 LDGSTS.E.BYPASS.LTC128B.128 [R214+0xb880], [R2.64], !P2 ;  /* 0x0b88000002d60fae */ /* 0x0009e2000d101d4a */
[----:B------:R-:W-:Y:S02]  /*16f70*/  ISETP.GE.AND P2, PT, R175, c[0x0][0x1d4], PT ;  /* 0x00007500af007a0c */ /* 0x000fe40003f46270 */
[----:B----4-:R-:W-:Y:S05]  /*16f80*/  @P0 IADD3 R2, P1, R0, R217, RZ ;  /* 0x000000d900020210 */ /* 0x010fea0007f3e0ff */
[----:B------:R-:W-:Y:S05]  /*16f90*/  @P0 IMAD.X R3, R6, 0x1, R219, P1 ;  /* 0x0000000106030824 */ /* 0x000fea00008e06db */
[----:B------:R4:W-:Y:S02]  /*16fa0*/  @P0 LDGSTS.E.BYPASS.LTC128B.128 [R214+0xd080], [R2.64], !P3 ;  /* 0x0d08000002d60fae */ /* 0x0009e4000d901d4a */
[----:B----4-:R-:W-:Y:S05]  /*16fb0*/  @P0 IADD3 R2, P1, R0, R216, RZ ;  /* 0x000000d800020210 */ /* 0x010fea0007f3e0ff */
[----:B------:R-:W-:Y:S05]  /*16fc0*/  @P0 IMAD.X R3, R6, 0x1, R218, P1 ;  /* 0x0000000106030824 */ /* 0x000fea00008e06da */
[----:B------:R2:W-:Y:S01]  /*16fd0*/  @P0 LDGSTS.E.BYPASS.LTC128B.128 [R214+0xe880], [R2.64], !P2 ;  /* 0x0e88000002d60fae */ /* 0x0005e2000d101d4a */
[----:B------:R-:W-:-:S05]  /*16fe0*/  BRA.DIV ~URZ, `(.L_x_2435) ;  /* 0x00009d827f007947 */ /* 0x000fca000b800000 */
[----:B------:R4:W1:Y:S04]  /*16ff0*/  SHFL.IDX PT, R6, R13, 0x1, 0x181f ;  /* 0x00381f000d067f89 */ /* 0x00086800000e0000 */
[----:B------:R4:W2:Y:S02]  /*17000*/  SHFL.IDX PT, R0, R174, 0x1, 0x181f ;  /* 0x00381f00ae007f89 */ /* 0x0008a400000e0000 */
.L_x_2553:
[----:B------:R-:W-:Y:S02]  /*17010*/  ISETP.GE.AND P0, PT, R227, 0x21, PT ;  /* 0x00000021e300780c */ /* 0x000fe40003f06270 */
[C---:B------:R-:W-:Y:S02]  /*17020*/  IADD3 R179, R215.reuse, 0x40, RZ ;  /* 0x00000040d7b37810 */ /* 0x040fe40007ffe0ff */
[C---:B------:R-:W-:Y:S02]  /*17030*/  ISETP.GE.AND P5, PT, R215.reuse, c[0x0][0x1d4], PT ;  /* 0x00007500d7007a0c */ /* 0x040fe40003fa6270 */
[----:B------:R-:W-:Y:S02]  /*17040*/  IADD3 R178, R215, 0x80, RZ ;  /* 0x00000080d7b27810 */ /* 0x000fe40007ffe0ff */
[----:B------:R-:W-:Y:S02]  /*17050*/  ISETP.GE.AND P4, PT, R179, c[0x0][0x1d4], PT ;  /* 0x00007500b3007a0c */ /* 0x000fe40003f86270 */
[----:B------:R-:W-:Y:S02]  /*17060*/  ISETP.GE.AND P3, PT, R178, c[0x0][0x1d4], PT ;  /* 0x00007500b2007a0c */ /* 0x000fe40003f66270 */
[----:B-1--4-:R-:W-:Y:S02]  /*17070*/  IADD3 R13, R215, 0xc0, RZ ;  /* 0x000000c0d70d7810 */ /* 0x012fe40007ffe0ff */
[----:B--2---:R-:W-:Y:S02]  /*17080*/  @P0 IADD3 R176, P1, R0, R239, RZ ;  /* 0x000000ef00b00210 */ /* 0x004fe40007f3e0ff */
[----:B------:R-:W-:Y:S03]  /*17090*/  ISETP.GE.AND P2, PT, R13, c[0x0][0x1d4], PT ;  /* 0x000075000d007a0c */ /* 0x000fe60003f46270 */
[----:B------:R-:W-:Y:S01]  /*170a0*/  @P0 IMAD.X R177, R6, 0x1, R221, P1 ;  /* 0x0000000106b10824 */ /* 0x000fe200008e06dd */
[----:B---3--:R-:W-:Y:S04]  /*170b0*/  @P0 IADD3 R174, P1, R0, R220, RZ ;  /* 0x000000dc00ae0210 */ /* 0x008fe80007f3e0ff */
[----:B------:R-:W-:Y:S01]  /*170c0*/  @!PT LDS RZ, [RZ] ;  /* 0x00000000fffff984 */ /* 0x000fe20000000800 */
[----:B------:R-:W-:Y:S01]  /*170d0*/  @!PT LDS RZ, [RZ] ;  /* 0x00000000fffff984 */ /* 0x000fe20000000800 */
[----:B------:R-:W-:Y:S01]  /*170e0*/  @!PT LDS RZ, [RZ] ;  /* 0x00000000fffff984 */ /* 0x000fe20000000800 */
[----:B------:R1:W-:Y:S01]  /*170f0*/  @P0 LDGSTS.E.BYPASS.LTC128B.128 [R214+0xb080], [R176.64], !P5 ;  /* 0x0b080000b0d60fae */ /* 0x0003e2000e901d4a */
[----:B------:R-:W-:Y:S01]  /*17100*/  @P0 IMAD.X R175, R6, 0x1, R222, P1 ;  /* 0x0000000106af0824 */ /* 0x000fe200008e06de */
[----:B------:R-:W-:Y:S04]  /*17110*/  @P0 IADD3 R172, P1, R0, R217, RZ ;  /* 0x000000d900ac0210 */ /* 0x000fe80007f3e0ff */
[----:B------:R1:W-:Y:S01]  /*17120*/  @P0 LDGSTS.E.BYPASS.LTC128B.128 [R214+0xc880], [R174.64], !P4 ;  /* 0x0c880000aed60fae */ /* 0x0003e2000e101d4a */
[----:B------:R-:W-:Y:S01]  /*17130*/  @P0 IMAD.X R173, R6, 0x1, R219, P1 ;  /* 0x0000000106ad0824 */ /* 0x000fe200008e06db */
[----:B------:R-:W-:Y:S04]  /*17140*/  @P0 IADD3 R2, P1, R0, R216, RZ ;  /* 0x000000d800020210 */ /* 0x000fe80007f3e0ff */
[----:B------:R1:W-:Y:S01]  /*17150*/  @P0 LDGSTS.E.BYPASS.LTC128B.128 [R214+0xe080], [R172.64], !P3 ;  /* 0x0e080000acd60fae */ /* 0x0003e2000d901d4a */
[----:B------:R-:W-:Y:S05]  /*17160*/  @P0 IMAD.X R3, R6, 0x1, R218, P1 ;  /* 0x0000000106030824 */ /* 0x000fea00008e06da */
[----:B------:R1:W-:Y:S03]  /*17170*/  @P0 LDGSTS.E.BYPASS.LTC128B.128 [R214+0xf880], [R2.64], !P2 ;  /* 0x0f88000002d60fae */ /* 0x0003e6000d101d4a */
.L_x_2432:
[----:B------:R-:W-:Y:S05]  /*17180*/  BSYNC B0 ;  /* 0x0000000000007941 */ /* 0x000fea0003800000 */
.L_x_2431:
[----:B------:R-:W2:Y:S01]  /*17190*/  LDL R0, [R1+0x94] ;  /* 0x0000940001007983 */ /* 0x000ea20000100800 */
[----:B------:R-:W-:Y:S01]  /*171a0*/  IMAD R6, R225, -0x30, RZ ;  /* 0xffffffd0e1067824 */ /* 0x000fe200078e02ff */
[----:B------:R-:W-:Y:S02]  /*171b0*/  ULDC UR4, c[0x0][0x324] ;  /* 0x0000c90000047ab9 */ /* 0x000fe40000000800 */
[----:B------:R-:W2:Y:S01]  /*171c0*/  LDL R13, [R1+0x4] ;  /* 0x00000400010d7983 */ /* 0x000ea20000100800 */
[----:B------:R-:W-:Y:S01]  /*171d0*/  ULOP3.LUT UR4, URZ, UR4, URZ, 0x33, !UPT ;  /* 0x000000043f047292 */ /* 0x000fe2000f8e333f */
[----:B-1----:R-:W-:Y:S02]  /*171e0*/  IMAD.IADD R174, R6, 0x1, -R247 ;  /* 0x0000000106ae7824 */ /* 0x002fe400078e0af7 */
[----:B------:R-:W3:Y:S04]  /*171f0*/  LDL R3, [R1+0x90] ;  /* 0x0000900001037983 */ /* 0x000ee80000100800 */
[----:B------:R-:W3:Y:S04]  /*17200*/  LDL R2, [R1+0x7c] ;  /* 0x00007c0001027983 */ /* 0x000ee80000100800 */
[----:B------:R-:W0:Y:S01]  /*17210*/  LDGDEPBAR ;  /* 0x00000000000079af */ /* 0x000e220000000000 */
[----:B--2---:R-:W-:Y:S02]  /*17220*/  IMAD R13, R13, 0x80, R0 ;  /* 0x000000800d0d7824 */ /* 0x004fe400078e0200 */
[----:B------:R-:W-:Y:S05]  /*17230*/  IMAD.MOV.U32 R0, RZ, RZ, 0x1 ;  /* 0x00000001ff007424 */ /* 0x000fea00078e00ff */
[----:B------:R-:W-:Y:S02]  /*17240*/  ISETP.NE.AND P0, PT, R0, c[0x0][0x2c4], PT ;  /* 0x0000b10000007a0c */ /* 0x000fe40003f05270 */
[----:B---3--:R-:W-:Y:S11]  /*17250*/  IADD3 R13, R2, R13, R3 ;  /* 0x0000000d020d7210 */ /* 0x008ff60007ffe003 */
        /* <DEDUP_REMOVED lines=8> */
.L_x_2554:
[----:B--2---:R-:W-:Y:S01]  /*172e0*/  IADD3 R2, R173, R3, RZ ;  /* 0x00000003ad027210 */ /* 0x004fe20007ffe0ff */
[----:B------:R-:W-:Y:S05]  /*172f0*/  IMAD.MOV.U32 R0, RZ, RZ, 0x1 ;  /* 0x00000001ff007424 */ /* 0x000fea00078e00ff */
[----:B------:R-:W-:Y:S01]  /*17300*/  ISETP.LE.AND P0, PT, R0, c[0x0][0x32c], PT ;  /* 0x0000cb0000007a0c */ /* 0x000fe20003f03270 */
        /* <DEDUP_REMOVED lines=16> */
.L_x_2439:
[----:B------:R-:W-:Y:S04]  /*17410*/  MOV R175, 0x1 ;  /* 0x0000000100af7802 */ /* 0x000fe80000000f00 */
[----:B------:R-:W-:Y:S11]  /*17420*/  ISETP.NE.AND P0, PT, R175, c[0x0][0x32c], PT ;  /* 0x0000cb00af007a0c */ /* 0x000ff60003f05270 */
[----:B------:R-:W-:Y:S02]  /*17430*/  @!UPT UIADD3 URZ, URZ, URZ, URZ ;  /* 0x0000003f3f3ff290 */ /* 0x000fe4000fffe03f */
[----:B------:R-:W-:Y:S05]  /*17440*/  @P0 IMAD.HI.U32 R175, R3, c[0x0][0x330], RZ ;  /* 0x0000cc0003af0a27 */ /* 0x000fea00078e00ff */
[----:B------:R-:W-:Y:S02]  /*17450*/  @P0 SHF.R.U32.HI R3, RZ, c[0x0][0x334], R175 ;  /* 0x0000cd00ff030a19 */ /* 0x000fe400000116af */
.L_x_2440:
[----:B------:R-:W-:Y:S05]  /*17460*/  BSYNC B0 ;  /* 0x0000000000007941 */ /* 0x000fea0003800000 */
.L_x_2438:
[----:B------:R-:W-:Y:S05]  /*17470*/  IMAD R3, R3, c[0x0][0x32c], R174 ;  /* 0x0000cb0003037a24 */ /* 0x000fea00078e02ae */
[----:B------:R-:W-:Y:S02]  /*17480*/  IMNMX R0, R0, R3, !PT ;  /* 0x0000000300007217 */ /* 0x000fe40007800200 */
[----:B------:R-:W-:Y:S04]  /*17490*/  IADD3 R3, R3, c[0x0][0x32c], RZ ;  /* 0x0000cb0003037a10 */ /* 0x000fe80007ffe0ff */
[----:B------:R-:W-:Y:S02]  /*174a0*/  IMNMX R2, R2, R3, PT ;  /* 0x0000000302027217 */ /* 0x000fe40003800200 */
.L_x_2437:
        /* <DEDUP_REMOVED lines=12> */
[----:B------:R-:W-:Y:S02]  /*17570*/  FSEL R9, R9, -INF , !P0 ;  /* 0xff80000009097808 */ /* 0x000fe40004000000 */
        /* <DEDUP_REMOVED lines=50> */
.L_x_2555:
[----:B---3--:R-:W-:Y:S01]  /*178a0*/  IADD3 R2, R173, R3, RZ ;  /* 0x00000003ad027210 */ /* 0x008fe20007ffe0ff */
        /* <DEDUP_REMOVED lines=18> */
.L_x_2444:
[----:B------:R-:W-:Y:S04]  /*179d0*/  MOV R6, 0x1 ;  /* 0x0000000100067802 */ /* 0x000fe80000000f00 */
[----:B------:R-:W-:Y:S11]  /*179e0*/  ISETP.NE.AND P0, PT, R6, c[0x0][0x32c], PT ;  /* 0x0000cb0006007a0c */ /* 0x000ff60003f05270 */
[----:B------:R-:W-:Y:S02]  /*179f0*/  @!UPT UIADD3 URZ, URZ, URZ, URZ ;  /* 0x0000003f3f3ff290 */ /* 0x000fe4000fffe03f */
[----:B------:R-:W-:Y:S05]  /*17a00*/  @P0 IMAD.HI.U32 R6, R3, c[0x0][0x330], RZ ;  /* 0x0000cc0003060a27 */ /* 0x000fea00078e00ff */
[----:B------:R-:W-:Y:S02]  /*17a10*/  @P0 SHF.R.U32.HI R3, RZ, c[0x0][0x334], R6 ;  /* 0x0000cd00ff030a19 */ /* 0x000fe40000011606 */
.L_x_2445:
[----:B------:R-:W-:Y:S05]  /*17a20*/  BSYNC B0 ;  /* 0x0000000000007941 */ /* 0x000fea0003800000 */
.L_x_2443:
[----:B------:R-:W-:Y:S05]  /*17a30*/  IMAD R3, R3, c[0x0][0x32c], R174 ;  /* 0x0000cb0003037a24 */ /* 0x000fea00078e02ae */
[----:B------:R-:W-:Y:S02]  /*17a40*/  IMNMX R0, R0, R3, !PT ;  /* 0x0000000300007217 */ /* 0x000fe40007800200 */
[----:B------:R-:W-:Y:S04]  /*17a50*/  IADD3 R3, R3, c[0x0][0x32c], RZ ;  /* 0x0000cb0003037a10 */ /* 0x000fe80007ffe0ff */
[----:B------:R-:W-:Y:S02]  /*17a60*/  IMNMX R2, R2, R3, PT ;  /* 0x0000000302027217 */ /* 0x000fe40003800200 */
.L_x_2442:
        /* <DEDUP_REMOVED lines=68> */
.L_x_2556:
[----:B---34-:R-:W-:Y:S01]  /*17eb0*/  FMNMX.FTZ R0, R0, R2, !PT ;  /* 0x0000000200007209 */ /* 0x018fe20007810000 */
[----:B------:R-:W-:-:S05]  /*17ec0*/  BRA.DIV ~URZ, `(.L_x_2447) ;  /* 0x000090a27f007947 */ /* 0x000fca000b800000 */
[----:B-12---:R-:W1:Y:S02]  /*17ed0*/  SHFL.BFLY PT, R13, R0, 0x1, 0x1f ;  /* 0x0c201f00000d7f89 */ /* 0x006e6400000e0000 */
[----:B-1----:R-:W-:Y:S02]  /*17ee0*/  FMNMX.FTZ R13, R0, R13, !PT ;  /* 0x0000000d000d7209 */ /* 0x002fe40007810000 */
[----:B------:R-:W1:Y:S02]  /*17ef0*/  SHFL.BFLY PT, R0, R6, 0x2, 0x1f ;  /* 0x0c401f0006007f89 */ /* 0x000e6400000e0000 */
[----:B-1----:R-:W-:Y:S05]  /*17f00*/  FMNMX.FTZ R0, R6, R0, !PT ;  /* 0x0000000006007209 */ /* 0x002fea0007810000 */
[----:B------:R1:W2:Y:S02]  /*17f10*/  SHFL.BFLY PT, R2, R0, 0x1, 0x1f ;  /* 0x0c201f0000027f89 */ /* 0x0002a400000e0000 */
.L_x_2557:
[C---:B------:R-:W-:Y:S01]  /*17f20*/  FSETP.NEU.FTZ.AND P0, PT, R13.reuse, -INF , PT ;  /* 0xff8000000d00780b */ /* 0x040fe20003f1d000 */
[----:B------:R-:W-:Y:S01]  /*17f30*/  WARPSYNC 0xffffffff ;  /* 0xffffffff00007948 */ /* 0x000fe20003800000 */
[----:B--2---:R-:W-:Y:S01]  /*17f40*/  FMNMX.FTZ R3, R2, R0, !PT ;  /* 0x0000000002037209 */ /* 0x004fe20007810000 */
[C---:B------:R-:W-:Y:S01]  /*17f50*/  FMUL.FTZ R2, R13.reuse, c[0x0][0x2d0] ;  /* 0x0000b4000d027a20 */ /* 0x040fe20000410000 */
[----:B-1----:R-:W-:Y:S04]  /*17f60*/  FSEL R0, R13, RZ, P0 ;  /* 0x000000ff0d007208 */ /* 0x002fe80000000000 */
[----:B------:R-:W-:Y:S01]  /*17f70*/  FSEL R2, R2, RZ, P0 ;  /* 0x000000ff02027208 */ /* 0x000fe20000000000 */
[----:B------:R-:W-:Y:S01]  /*17f80*/  FADD.FTZ R0, -R0, R4 ;  /* 0x0000000400007221 */ /* 0x000fe20000010100 */
[C---:B------:R-:W-:Y:S01]  /*17f90*/  FSETP.NEU.FTZ.AND P0, PT, R3.reuse, -INF , PT ;  /* 0xff8000000300780b */ /* 0x040fe20003f1d000 */
[----:B------:R-:W-:Y:S02]  /*17fa0*/  FMUL.FTZ R4, R3, c[0x0][0x2d0] ;  /* 0x0000b40003047a20 */ /* 0x000fe40000410000 */
[----:B------:R-:W-:Y:S02]  /*17fb0*/  FMUL.FTZ R0, R0, c[0x0][0x2d0] ;  /* 0x0000b40000007a20 */ /* 0x000fe40000410000 */
[--C-:B------:R-:W-:Y:S01]  /*17fc0*/  FFMA.FTZ R8, R8, c[0x0][0x2d0], -R2.reuse ;  /* 0x0000b40008087a23 */ /* 0x100fe20000010802 */
[----:B------:R-:W-:Y:S01]  /*17fd0*/  FSEL R4, R4, RZ, P0 ;  /* 0x000000ff04047208 */ /* 0x000fe20000000000 */
        /* <DEDUP_REMOVED lines=25> */
[----:B------:R-:W3:Y:S10]  /*18170*/  MUFU.EX2 R17, R17 ;  /* 0x0000001100117308 */ /* 0x000ef40000000800 */
[----:B------:R-:W-:Y:S10]  /*18180*/  MUFU.EX2 R175, R10 ;  /* 0x0000000a00af7308 */ /* 0x000ff40000000800 */
[----:B------:R-:W-:Y:S10]  /*18190*/  MUFU.EX2 R216, R173 ;  /* 0x000000ad00d87308 */ /* 0x000ff40000000800 */
[----:B------:R-:W-:Y:S10]  /*181a0*/  MUFU.EX2 R178, R178 ;  /* 0x000000b200b27308 */ /* 0x000ff40000000800 */
[----:B------:R-:W-:Y:S10]  /*181b0*/  MUFU.EX2 R179, R179 ;  /* 0x000000b300b37308 */ /* 0x000ff40000000800 */
[----:B------:R-:W-:Y:S01]  /*181c0*/  MUFU.EX2 R180, R180 ;  /* 0x000000b400b47308 */ /* 0x000fe20000000800 */
[C---:B-1----:R-:W-:Y:S01]  /*181d0*/  FFMA.FTZ R2, R0.reuse, R234, R8 ;  /* 0x000000ea00027223 */ /* 0x042fe20000010008 */
[----:B--2---:R-:W-:Y:S01]  /*181e0*/  F2FP.PACK_AB R172, R9, R8 ;  /* 0x0000000809ac723e */ /* 0x004fe200000000ff */
[C---:B------:R-:W-:Y:S01]  /*181f0*/  FMUL.FTZ R32, R0.reuse, R148 ;  /* 0x0000009400207220 */ /* 0x040fe20000410000 */
[----:B---3--:R-:W-:Y:S01]  /*18200*/  F2FP.PACK_AB R174, R17, R16 ;  /* 0x0000001011ae723e */ /* 0x008fe200000000ff */
[----:B------:R-:W-:Y:S01]  /*18210*/  FADD.FTZ R6, R9, R2 ;  /* 0x0000000209067221 */ /* 0x000fe20000010000 */
[----:B------:R-:W-:Y:S01]  /*18220*/  FSEL R2, R3, RZ, P0 ;  /* 0x000000ff03027208 */ /* 0x000fe20000000000 */
[C---:B------:R-:W-:Y:S01]  /*18230*/  FMUL.FTZ R33, R0.reuse, R149 ;  /* 0x0000009500217220 */ /* 0x040fe20000410000 */
[----:B------:R-:W-:Y:S01]  /*18240*/  ISETP.GT.AND P0, PT, R225, R246, PT ;  /* 0x000000f6e100720c */ /* 0x000fe20003f04270 */
[----:B------:R-:W-:Y:S02]  /*18250*/  FMUL.FTZ R8, R0, R168 ;  /* 0x000000a800087220 */ /* 0x000fe40000410000 */
[----:B------:R-:W-:Y:S01]  /*18260*/  FADD.FTZ R2, -R2, R14 ;  /* 0x0000000e02027221 */ /* 0x000fe20000010100 */
[----:B------:R-:W1:Y:S01]  /*18270*/  MUFU.EX2 R168, R11 ;  /* 0x0000000b00a87308 */ /* 0x000e620000000800 */
[--C-:B------:R-:W-:Y:S02]  /*18280*/  FFMA.FTZ R14, R18, c[0x0][0x2d0], -R4.reuse ;  /* 0x0000b400120e7a23 */ /* 0x100fe40000010804 */
[----:B------:R-:W-:Y:S02]  /*18290*/  FMUL.FTZ R2, R2, c[0x0][0x2d0] ;  /* 0x0000b40002027a20 */ /* 0x000fe40000410000 */
[----:B------:R-:W-:Y:S02]  /*182a0*/  FFMA.FTZ R4, R35, c[0x0][0x2d0], -R4 ;  /* 0x0000b40023047a23 */ /* 0x000fe40000010804 */
[C---:B------:R-:W-:Y:S02]  /*182b0*/  FMUL.FTZ R21, R0.reuse, R161 ;  /* 0x000000a100157220 */ /* 0x040fe40000410000 */
[C---:B------:R-:W-:Y:S01]  /*182c0*/  FMUL.FTZ R9, R0.reuse, R169 ;  /* 0x000000a900097220 */ /* 0x040fe20000410000 */
[----:B------:R-:W2:Y:S01]  /*182d0*/  MUFU.EX2 R2, R2 ;  /* 0x0000000200027308 */ /* 0x000ea20000000800 */
[----:B------:R-:W-:Y:S02]  /*182e0*/  FMUL.FTZ R20, R0, R160 ;  /* 0x000000a000147220 */ /* 0x000fe40000410000 */
[----:B------:R-:W-:Y:S02]  /*182f0*/  FADD.FTZ R6, R16, R6 ;  /* 0x0000000610067221 */ /* 0x000fe40000010000 */
[C---:B------:R-:W-:Y:S02]  /*18300*/  FMUL.FTZ R16, R0.reuse, R164 ;  /* 0x000000a400107220 */ /* 0x040fe40000410000 */
[----:B------:R-:W-:Y:S02]  /*18310*/  FADD.FTZ R177, R17, R6 ;  /* 0x0000000611b17221 */ /* 0x000fe40000010000 */
[C---:B------:R-:W-:Y:S01]  /*18320*/  FMUL.FTZ R17, R0.reuse, R165 ;  /* 0x000000a500117220 */ /* 0x040fe20000410000 */
[----:B------:R-:W3:Y:S01]  /*18330*/  MUFU.EX2 R161, R14 ;  /* 0x0000000e00a17308 */ /* 0x000ee20000000800 */
        /* <DEDUP_REMOVED lines=8> */
[----:B------:R-:W-:Y:S02]  /*183c0*/  FMUL.FTZ R40, R0, R40 ;  /* 0x0000002800287220 */ /* 0x000fe40000410000 */
[C---:B--2---:R-:W-:Y:S02]  /*183d0*/  FMUL.FTZ R34, R2.reuse, R150 ;  /* 0x0000009602227220 */ /* 0x044fe40000410000 */
[C---:B------:R-:W-:Y:S02]  /*183e0*/  FMUL.FTZ R35, R2.reuse, R151 ;  /* 0x0000009702237220 */ /* 0x040fe40000410000 */
[----:B------:R-:W1:Y:S01]  /*183f0*/  LDSM.16.MT88.4 R148, [R193] ;  /* 0x00000000c194783b */ /* 0x000e620000004200 */
[C---:B------:R-:W-:Y:S01]  /*18400*/  FMUL.FTZ R10, R2.reuse, R170 ;  /* 0x000000aa020a7220 */ /* 0x040fe20000410000 */
[----:B------:R-:W2:Y:S01]  /*18410*/  MUFU.EX2 R6, R184 ;  /* 0x000000b800067308 */ /* 0x000ea20000000800 */
[C---:B------:R-:W-:Y:S02]  /*18420*/  FMUL.FTZ R11, R2.reuse, R171 ;  /* 0x000000ab020b7220 */ /* 0x040fe40000410000 */
[----:B------:R-:W-:Y:S01]  /*18430*/  FFMA.FTZ R160, R2, R233, R175 ;  /* 0x000000e902a07223 */ /* 0x000fe200000100af */
[----:B---3--:R-:W-:Y:S01]  /*18440*/  F2FP.PACK_AB R175, R216, R161 ;  /* 0x000000a1d8af723e */ /* 0x008fe200000000ff */
[C---:B------:R-:W-:Y:S02]  /*18450*/  FMUL.FTZ R18, R2.reuse, R166 ;  /* 0x000000a602127220 */ /* 0x040fe40000410000 */
[C---:B------:R-:W-:Y:S02]  /*18460*/  FMUL.FTZ R19, R2.reuse, R167 ;  /* 0x000000a702137220 */ /* 0x040fe40000410000 */
[----:B------:R-:W-:Y:S01]  /*18470*/  LDSM.16.MT88.4 R164, [R193+0x1000] ;  /* 0x00100000c1a4783b */ /* 0x000fe20000004200 */
[C---:B------:R-:W-:Y:S01]  /*18480*/  FMUL.FTZ R26, R2.reuse, R158 ;  /* 0x0000009e021a7220 */ /* 0x040fe20000410000 */
[----:B------:R-:W-:Y:S01]  /*18490*/  MUFU.EX2 R14, R181 ;  /* 0x000000b5000e7308 */ /* 0x000fe20000000800 */
[C---:B------:R-:W-:Y:S02]  /*184a0*/  FMUL.FTZ R27, R2.reuse, R159 ;  /* 0x0000009f021b7220 */ /* 0x040fe40000410000 */
[C---:B------:R-:W-:Y:S02]  /*184b0*/  FMUL.FTZ R30, R2.reuse, R154 ;  /* 0x0000009a021e7220 */ /* 0x040fe40000410000 */
[C---:B------:R-:W-:Y:S02]  /*184c0*/  FMUL.FTZ R31, R2.reuse, R155 ;  /* 0x0000009b021f7220 */ /* 0x040fe40000410000 */
[----:B------:R-:W-:Y:S01]  /*184d0*/  LDSM.16.MT88.4 R152, [R193+0x800] ;  /* 0x00080000c198783b */ /* 0x000fe20000004200 */
[C---:B------:R-:W-:Y:S02]  /*184e0*/  FMUL.FTZ R22, R2.reuse, R162 ;  /* 0x000000a202167220 */ /* 0x040fe40000410000 */
[C---:B------:R-:W-:Y:S01]  /*184f0*/  FMUL.FTZ R23, R2.reuse, R163 ;  /* 0x000000a302177220 */ /* 0x040fe20000410000 */
[----:B------:R-:W-:Y:S01]  /*18500*/  MUFU.EX2 R181, R176 ;  /* 0x000000b000b57308 */ /* 0x000fe20000000800 */
[C---:B------:R-:W-:Y:S02]  /*18510*/  FMUL.FTZ R38, R2.reuse, R38 ;  /* 0x0000002602267220 */ /* 0x040fe40000410000 */
        /* <DEDUP_REMOVED lines=112> */
[----:B------:R-:W-:Y:S02]  /*18c20*/  FMUL.FTZ R139, R2, R139 ;  /* 0x0000008b028b7220 */ /* 0x000fe40000410000 */
[----:B------:R-:W3:Y:S02]  /*18c30*/  MUFU.EX2 R2, R183 ;  /* 0x000000b700027308 */ /* 0x000ee40000000800 */
[C---:B------:R-:W-:Y:S02]  /*18c40*/  FMUL.FTZ R132, R0.reuse, R132 ;  /* 0x0000008400847220 */ /* 0x040fe40000410000 */
[C---:B------:R-:W-:Y:S02]  /*18c50*/  FMUL.FTZ R133, R0.reuse, R133 ;  /* 0x0000008500857220 */ /* 0x040fe40000410000 */
[C---:B------:R-:W-:Y:S02]  /*18c60*/  FMUL.FTZ R136, R0.reuse, R136 ;  /* 0x0000008800887220 */ /* 0x040fe40000410000 */
[----:B------:R-:W-:Y:S02]  /*18c70*/  FMUL.FTZ R137, R0, R137 ;  /* 0x0000008900897220 */ /* 0x000fe40000410000 */
[----:B--2---:R-:W-:Y:S02]  /*18c80*/  FADD.FTZ R0, R6, R177 ;  /* 0x000000b106007221 */ /* 0x004fe40000010000 */
[----:B------:R-:W2:Y:S02]  /*18c90*/  MUFU.EX2 R177, R185 ;  /* 0x000000b900b17308 */ /* 0x000ea40000000800 */
[----:B---3--:R-:W-:Y:S04]  /*18ca0*/  FADD.FTZ R0, R2, R0 ;  /* 0x0000000002007221 */ /* 0x008fe80000010000 */
[----:B------:R-:W-:Y:S01]  /*18cb0*/  FADD.FTZ R0, R156, R0 ;  /* 0x000000009c007221 */ /* 0x000fe20000010000 */
[C---:B-1----:R-:W-:Y:S03]  /*18cc0*/  HMMA.16816.F32 R52, R172.reuse, R148, R52 ;  /* 0x00000094ac34723c */ /* 0x042fe60000001834 */
[----:B------:R-:W-:Y:S05]  /*18cd0*/  FADD.FTZ R0, R14, R0 ;  /* 0x000000000e007221 */ /* 0x000fea0000010000 */
        /* <DEDUP_REMOVED lines=37> */
[----:B------:R-:W-:Y:S02]  /*18f30*/  F2FP.PACK_AB R151, R180, R179 ;  /* 0x000000b3b497723e */ /* 0x000fe400000000ff */
[----:B--2---:R-:W-:Y:S05]  /*18f40*/  F2FP.PACK_AB R173, R177, R176 ;  /* 0x000000b0b1ad723e */ /* 0x004fea00000000ff */
[C---:B------:R-:W-:Y:S02]  /*18f50*/  HMMA.16816.F32 R8, R148.reuse, R152, R8 ;  /* 0x000000989408723c */ /* 0x040fe40000001808 */
[----:B------:R-:W2:Y:S03]  /*18f60*/  MUFU.EX2 R6, R189 ;  /* 0x000000bd00067308 */ /* 0x000ea60000000800 */
[----:B-1----:R-:W-:Y:S03]  /*18f70*/  FADD.FTZ R0, R2, R0 ;  /* 0x0000000002007221 */ /* 0x002fe60000010000 */
[C---:B------:R-:W-:Y:S01]  /*18f80*/  HMMA.16816.F32 R16, R148.reuse, R154, R16 ;  /* 0x0000009a9410723c */ /* 0x040fe20000001810 */
[----:B------:R-:W1:Y:S03]  /*18f90*/  LDSM.16.MT88.4 R152, [R196+0x800] ;  /* 0x00080000c498783b */ /* 0x000e660000004200 */
[----:B------:R-:W5:Y:S01]  /*18fa0*/  MUFU.EX2 R174, R188 ;  /* 0x000000bc00ae7308 */ /* 0x000f620000000800 */
[C---:B----4-:R-:W-:Y:S01]  /*18fb0*/  FADD.FTZ R0, R172.reuse, R0 ;  /* 0x00000000ac007221 */ /* 0x050fe20000010000 */
[----:B------:R-:W-:Y:S01]  /*18fc0*/  F2FP.PACK_AB R172, R172, R2 ;  /* 0x00000002acac723e */ /* 0x000fe200000000ff */
[----:B------:R-:W-:Y:S07]  /*18fd0*/  FADD.FTZ R2, R168, R160 ;  /* 0x000000a0a8027221 */ /* 0x000fee0000010000 */
[----:B------:R-:W4:Y:S01]  /*18fe0*/  MUFU.EX2 R14, R187 ;  /* 0x000000bb000e7308 */ /* 0x000f220000000800 */
[----:B--2---:R-:W-:Y:S01]  /*18ff0*/  FADD.FTZ R0, R6, R0 ;  /* 0x0000000006007221 */ /* 0x004fe20000010000 */
[C---:B---3--:R-:W-:Y:S03]  /*19000*/  HMMA.16816.F32 R20, R148.reuse, R156, R20 ;  /* 0x0000009c9414723c */ /* 0x048fe60000001814 */
[C---:B-----5:R-:W-:Y:S01]  /*19010*/  FADD.FTZ R234, R174.reuse, R0 ;  /* 0x00000000aeea7221 */ /* 0x060fe20000010000 */
[----:B------:R-:W-:Y:S04]  /*19020*/  F2FP.PACK_AB R174, R174, R6 ;  /* 0x00000006aeae723e */ /* 0x000fe800000000ff */
[C---:B------:R-:W-:Y:S01]  /*19030*/  HMMA.16816.F32 R24, R148.reuse, R158, R24 ;  /* 0x0000009e9418723c */ /* 0x040fe20000001818 */
[----:B------:R-:W2:Y:S03]  /*19040*/  LDSM.16.MT88.4 R156, [R195+0x800] ;  /* 0x00080000c39c783b */ /* 0x000ea60000004200 */
[----:B------:R-:W-:Y:S01]  /*19050*/  FADD.FTZ R0, R161, R2 ;  /* 0x00000002a1007221 */ /* 0x000fe20000010000 */
[-C--:B------:R-:W-:Y:S02]  /*19060*/  MOV R6, R3.reuse ;  /* 0x0000000300067202 */ /* 0x080fe40000000f00 */
[----:B----4-:R-:W-:Y:S01]  /*19070*/  F2FP.PACK_AB R175, R4, R14 ;  /* 0x0000000e04af723e */ /* 0x010fe200000000ff */
        /* <DEDUP_REMOVED lines=11> */
[----:B------:R-:W-:Y:S01]  /*19130*/  MOV R14, R3 ;  /* 0x00000003000e7202 */ /* 0x000fe20000000f00 */
[C---:B--2---:R-:W-:Y:S03]  /*19140*/  HMMA.16816.F32 R36, R148.reuse, R156, R36 ;  /* 0x0000009c9424723c */ /* 0x044fe60000001824 */
[----:B------:R-:W-:Y:S01]  /*19150*/  FADD.FTZ R233, R4, R0 ;  /* 0x0000000004e97221 */ /* 0x000fe20000010000 */
[----:B------:R-:W-:Y:S02]  /*19160*/  IADD3 R0, R225, -0x1, RZ ;  /* 0xffffffffe1007810 */ /* 0x000fe40007ffe0ff */
[----:B------:R-:W-:Y:S02]  /*19170*/  MOV R4, R13 ;  /* 0x0000000d00047202 */ /* 0x000fe40000000f00 */
        /* <DEDUP_REMOVED lines=86> */
.L_x_2426:
[----:B------:R-:W-:Y:S05]  /*196e0*/  BRA.DIV ~URZ, `(.L_x_2449) ;  /* 0x000079627f007947 */ /* 0x000fea000b800000 */
[----:B------:R1:W2:Y:S02]  /*196f0*/  SHFL.BFLY PT, R4, R234, 0x2, 0x1f ;  /* 0x0c401f00ea047f89 */ /* 0x0002a400000e0000 */
.L_x_2558:
[----:B--2---:R-:W-:Y:S01]  /*19700*/  FADD.FTZ R4, R4, R234 ;  /* 0x000000ea04047221 */ /* 0x004fe20000010000 */
[----:B------:R-:W-:Y:S05]  /*19710*/  BRA.DIV ~URZ, `(.L_x_2450) ;  /* 0x000079927f007947 */ /* 0x000fea000b800000 */
[----:B------:R-:W2:Y:S02]  /*19720*/  SHFL.BFLY PT, R0, R233, 0x2, 0x1f ;  /* 0x0c401f00e9007f89 */ /* 0x000ea400000e0000 */
[----:B--2---:R-:W-:-:S02]  /*19730*/  FADD.FTZ R233, R0, R233 ;  /* 0x000000e900e97221 */ /* 0x004fc40000010000 */
[----:B------:R-:W2:Y:S04]  /*19740*/  SHFL.BFLY PT, R0, R4, 0x1, 0x1f ;  /* 0x0c201f0004007f89 */ /* 0x000ea800000e0000 */
[----:B------:R3:W4:Y:S01]  /*19750*/  SHFL.BFLY PT, R3, R233, 0x1, 0x1f ;  /* 0x0c201f00e9037f89 */ /* 0x00072200000e0000 */
[----:B--2---:R-:W-:-:S05]  /*19760*/  FADD.FTZ R4, R4, R0 ;  /* 0x0000000004047221 */ /* 0x004fca0000010000 */
.L_x_2559:
[----:B------:R-:W-:Y:S01]  /*19770*/  FSETP.NE.FTZ.AND P1, PT, R4, RZ, PT ;  /* 0x000000ff0400720b */ /* 0x000fe20003f35000 */
[----:B----4-:R-:W-:Y:S01]  /*19780*/  FADD.FTZ R3, R3, R233 ;  /* 0x000000e903037221 */ /* 0x010fe20000010000 */
[----:B------:R-:W-:Y:S02]  /*19790*/  MOV R2, RZ ;  /* 0x000000ff00027202 */ /* 0x000fe40000000f00 */
[----:B------:R-:W-:Y:S02]  /*197a0*/  MOV R20, 0xff800000 ;  /* 0xff80000000147802 */ /* 0x000fe40000000f00 */
[----:B------:R-:W-:-:S02]  /*197b0*/  FSETP.NE.FTZ.AND P0, PT, R3, RZ, PT ;  /* 0x000000ff0300720b */ /* 0x000fc40003f15000 */
[----:B------:R-:W-:-:S05]  /*197c0*/  MOV R21, 0xff800000 ;  /* 0xff80000000157802 */ /* 0x000fca0000000f00 */
[----:B------:R-:W2:Y:S01]  /*197d0*/  @P1 MUFU.LG2 R0, R4 ;  /* 0x0000000400001308 */ /* 0x000ea20000000c00 */
[----:B------:R-:W-:-:S07]  /*197e0*/  @P1 MOV R5, 0x3f317218 ;  /* 0x3f31721800051802 */ /* 0x000fce0000000f00 */
[----:B------:R2:W4:Y:S02]  /*197f0*/  @P1 MUFU.RCP R2, R4 ;  /* 0x0000000400021308 */ /* 0x0005240000001000 */
[----:B--2---:R-:W-:Y:S02]  /*19800*/  @P1 FMUL.FTZ R4, R0, 0.69314718246459960938 ;  /* 0x3f31721800041820 */ /* 0x004fe40000410000 */
[----:B------:R-:W-:Y:S01]  /*19810*/  @P1 FMUL.FTZ R0, R5, c[0x0][0x2d0] ;  /* 0x0000b40005001a20 */ /* 0x000fe20000410000 */
[----:B------:R-:W-:Y:S01]  /*19820*/  @P0 MOV R5, 0x3f317218 ;  /* 0x3f31721800050802 */ /* 0x000fe20000000f00 */
[----:B----4-:R-:W-:Y:S02]  /*19830*/  FMUL.FTZ R168, R2, R168 ;  /* 0x000000a802a87220 */ /* 0x010fe40000410000 */
[----:B------:R-:W-:Y:S01]  /*19840*/  @P1 FFMA.FTZ R20, R0, R13, R4 ;  /* 0x0000000d00141223 */ /* 0x000fe20000010004 */
[----:B------:R-:W-:Y:S01]  /*19850*/  MOV R0, RZ ;  /* 0x000000ff00007202 */ /* 0x000fe20000000f00 */
[----:B------:R-:W2:Y:S01]  /*19860*/  @P0 MUFU.LG2 R4, R3 ;  /* 0x0000000300040308 */ /* 0x000ea20000000c00 */
[----:B------:R-:W-:-:S02]  /*19870*/  FMUL.FTZ R169, R2, R169 ;  /* 0x000000a902a97220 */ /* 0x000fc40000410000 */
[C---:B------:R-:W-:Y:S02]  /*19880*/  FMUL.FTZ R164, R2.reuse, R164 ;  /* 0x000000a402a47220 */ /* 0x040fe40000410000 */
[C---:B------:R-:W-:Y:S02]  /*19890*/  FMUL.FTZ R165, R2.reuse, R165 ;  /* 0x000000a502a57220 */ /* 0x040fe40000410000 */
[C---:B------:R-:W-:Y:S01]  /*198a0*/  FMUL.FTZ R160, R2.reuse, R160 ;  /* 0x000000a002a07220 */ /* 0x040fe20000410000 */
[----:B------:R2:W4:Y:S01]  /*198b0*/  @P0 MUFU.RCP R0, R3 ;  /* 0x0000000300000308 */ /* 0x0005220000001000 */
        /* <DEDUP_REMOVED lines=8> */
[----:B--2---:R-:W-:-:S02]  /*19940*/  @P0 FMUL.FTZ R3, R4, 0.69314718246459960938 ;  /* 0x3f31721804030820 */ /* 0x004fc40000410000 */
[----:B------:R-:W-:Y:S02]  /*19950*/  @P0 FMUL.FTZ R4, R5, c[0x0][0x2d0] ;  /* 0x0000b40005040a20 */ /* 0x000fe40000410000 */
[C---:B----4-:R-:W-:Y:S02]  /*19960*/  FMUL.FTZ R170, R0.reuse, R170 ;  /* 0x000000aa00aa7220 */ /* 0x050fe40000410000 */
        /* <DEDUP_REMOVED lines=116> */
.L_x_2343:
[----:B------:R2:W5:Y:S04]  /*1a0b0*/  LDL R6, [R1+0xd4] ;  /* 0x0000d40001067983 */ /* 0x0005680000100800 */
        /* <DEDUP_REMOVED lines=8> */
[----:B------:R-:W-:Y:S01]  /*1a140*/  IMAD.MOV.U32 R5, RZ, RZ, c[0x0][0x564] ;  /* 0x00015900ff057624 */ /* 0x000fe200078e00ff */
[----:B--2---:R-:W-:-:S06]  /*1a150*/  ISETP.EQ.U32.AND P0, PT, R3, R2, PT ;  /* 0x000000020300720c */ /* 0x004fcc0003f02070 */
[----:B------:R-:W2:Y:S07]  /*1a160*/  POPC R2, UR4 ;  /* 0x0000000400027d09 */ /* 0x000eae0008000000 */
[----:B--2---:R2:W4:Y:S04]  /*1a170*/  @P0 ATOMG.E.ADD.STRONG.GPU PT, R2, [R4.64], R2 ;  /* 0x00000002040209a8 */ /* 0x00452800081ee1ca */
[----:B--2---:R-:W2:Y:S04]  /*1a180*/  S2R R4, SR_LTMASK ;  /* 0x0000000000047919 */ /* 0x004ea80000003900 */
[----:B----4-:R2:W4:Y:S02]  /*1a190*/  SHFL.IDX PT, R3, R2, R3, 0x1f ;  /* 0x00001f0302037589 */ /* 0x01052400000e0000 */
[----:B--2---:R-:W-:-:S06]  /*1a1a0*/  LOP3.LUT R2, R4, UR4, RZ, 0xc0, !PT ;  /* 0x0000000404027c12 */ /* 0x004fcc000f8ec0ff */
[----:B------:R-:W4:Y:S02]  /*1a1b0*/  POPC R2, R2 ;  /* 0x0000000200027309 */ /* 0x000f240000000000 */
[----:B----45:R-:W-:-:S05]  /*1a1c0*/  IADD3 R6, R3, c[0x0][0xc], R2 ;  /* 0x0000030003067a10 */ /* 0x030fca0007ffe002 */
[----:B------:R2:W-:Y:S02]  /*1a1d0*/  STL [R1+0xd4], R6 ;  /* 0x0000d40601007387 */ /* 0x0005e40000100800 */
.L_x_2452:
[----:B--2---:R-:W-:Y:S05]  /*1a1e0*/  BSYNC B0 ;  /* 0x0000000000007941 */ /* 0x004fea0003800000 */
.L_x_2451:
[----:B------:R-:W-:Y:S01]  /*1a1f0*/  PRMT R0, R0, 0x9910, RZ ;  /* 0x0000991000007816 */ /* 0x000fe200000000ff */
[----:B------:R-:W-:Y:S01]  /*1a200*/  BSSY B1, `(.L_x_2453) ;  /* 0x000041a000017945 */ /* 0x000fe20003800000 */
[----:B-----5:R-:W-:Y:S02]  /*1a210*/  IMAD.MOV.U32 R147, RZ, RZ, R6 ;  /* 0x000000ffff937224 */ /* 0x020fe400078e0006 */
        /* <DEDUP_REMOVED lines=16> */
[----:B--2---:R-:W-:Y:S02]  /*1a320*/  F2FP.PACK_AB R2, R165, R164 ;  /* 0x000000a4a502723e */ /* 0x004fe400000000ff */
[----:B-1----:R-:W-:-:S03]  /*1a330*/  F2FP.PACK_AB R0, R167, R166 ;  /* 0x000000a6a700723e */ /* 0x002fc600000000ff */
[----:B----4-:R1:W-:Y:S04]  /*1a340*/  STS [R6], R2 ;  /* 0x0000000206007388 */ /* 0x0103e80000000800 */
[----:B------:R2:W-:Y:S01]  /*1a350*/  STS [R6+0x400], R0 ;  /* 0x0004000006007388 */ /* 0x0005e20000000800 */
[----:B-1----:R-:W-:Y:S02]  /*1a360*/  F2FP.PACK_AB R2, R161, R160 ;  /* 0x000000a0a102723e */ /* 0x002fe400000000ff */
[----:B--2---:R-:W-:-:S03]  /*1a370*/  F2FP.PACK_AB R0, R163, R162 ;  /* 0x000000a2a300723e */ /* 0x004fc600000000ff */
[----:B---3--:R1:W-:Y:S04]  /*1a380*/  STS [R8+0x80], R2 ;  /* 0x0000800208007388 */ /* 0x0083e80000000800 */
        /* <DEDUP_REMOVED lines=138> */
.L_x_2455:
[----:B-1----:R-:W2:Y:S04]  /*1ac30*/  LDL.LU R4, [R1+0xa8] ;  /* 0x0000a80001047983 */ /* 0x002ea80000300800 */
[----:B------:R-:W3:Y:S04]  /*1ac40*/  LDL R23, [R1+0x1e4] ;  /* 0x0001e40001177983 */ /* 0x000ee80000100800 */
[----:B------:R-:W3:Y:S04]  /*1ac50*/  LDL R19, [R1+0xa0] ;  /* 0x0000a00001137983 */ /* 0x000ee80000100800 */
[----:B------:R-:W4:Y:S04]  /*1ac60*/  LDL R13, [R1+0xd8] ;  /* 0x0000d800010d7983 */ /* 0x000f280000100800 */
[----:B------:R-:W3:Y:S01]  /*1ac70*/  LDL R22, [R1+0x1e0] ;  /* 0x0001e00001167983 */ /* 0x000ee20000100800 */
[----:B------:R-:W-:Y:S01]  /*1ac80*/  IMAD.MOV.U32 R18, RZ, RZ, 0x368 ;  /* 0x00000368ff127424 */ /* 0x000fe200078e00ff */
[----:B------:R-:W-:-:S04]  /*1ac90*/  ISETP.GT.AND P2, PT, R3, 0x1, PT ;  /* 0x000000010300780c */ /* 0x000fc80003f44270 */
[----:B------:R-:W-:-:S04]  /*1aca0*/  SEL R18, R18, 0x328, P2 ;  /* 0x0000032812127807 */ /* 0x000fc80001000000 */
[----:B------:R-:W1:Y:S08]  /*1acb0*/  LDC.64 R8, c[0x0][R18+0x170] ;  /* 0x00005c0012087b82 */ /* 0x000e700000000a00 */
[----:B------:R-:W2:Y:S01]  /*1acc0*/  LDC.64 R14, c[0x0][R18+0x168] ;  /* 0x00005a00120e7b82 */ /* 0x000ea20000000a00 */
[----:B------:R-:W-:-:S04]  /*1acd0*/  ISETP.NE.U32.AND P0, PT, RZ, c[0x0][0x500], PT ;  /* 0x00014000ff007a0c */ /* 0x000fc80003f05070 */
[----:B------:R-:W-:Y:S02]  /*1ace0*/  ISETP.NE.AND.EX P0, PT, RZ, c[0x0][0x504], PT, P0 ;  /* 0x00014100ff007a0c */ /* 0x000fe40003f05300 */
[----:B------:R-:W-:Y:S02]  /*1acf0*/  SHF.R.S32.HI R3, RZ, 0x1f, R6 ;  /* 0x0000001fff037819 */ /* 0x000fe40000011406 */
[----:B------:R-:W-:Y:S02]  /*1ad00*/  SEL R0, R6, RZ, !P0 ;  /* 0x000000ff06007207 */ /* 0x000fe40004000000 */
[----:B------:R-:W-:-:S03]  /*1ad10*/  SEL R5, R3, RZ, !P0 ;  /* 0x000000ff03057207 */ /* 0x000fc60004000000 */
[----:B-1----:R-:W-:-:S04]  /*1ad20*/  IMAD R3, R9, R0, RZ ;  /* 0x0000000009037224 */ /* 0x002fc800078e02ff */
[C---:B------:R-:W-:Y:S02]  /*1ad30*/  IMAD R5, R8.reuse, R5, R3 ;  /* 0x0000000508057224 */ /* 0x040fe400078e0203 */
[----:B------:R-:W-:Y:S01]  /*1ad40*/  IMAD.WIDE.U32 R8, R8, R0, RZ ;  /* 0x0000000008087225 */ /* 0x000fe200078e00ff */
[----:B-----5:R-:W-:-:S03]  /*1ad50*/  SHF.R.S32.HI R6, RZ, 0x1f, R2 ;  /* 0x0000001fff067819 */ /* 0x020fc60000011402 */
[----:B------:R-:W-:Y:S01]  /*1ad60*/  IMAD.IADD R5, R9, 0x1, R5 ;  /* 0x0000000109057824 */ /* 0x000fe200078e0205 */
[----:B------:R-:W1:Y:S01]  /*1ad70*/  S2R R24, SR_TID.X ;  /* 0x0000000000187919 */ /* 0x000e620000002100 */
[----:B--2---:R-:W-:-:S05]  /*1ad80*/  LOP3.LUT R4, R4, 0xffff, RZ, 0xc0, !PT ;  /* 0x0000ffff04047812 */ /* 0x004fca00078ec0ff */
[----:B------:R-:W-:-:S04]  /*1ad90*/  IMAD.WIDE.U32 R10, R14, R4, RZ ;  /* 0x000000040e0a7225 */ /* 0x000fc800078e00ff */
[----:B------:R-:W-:Y:S02]  /*1ada0*/  IMAD R3, R15, R4, RZ ;  /* 0x000000040f037224 */ /* 0x000fe400078e02ff */
[----:B------:R-:W2:Y:S01]  /*1adb0*/  LDC.64 R14, c[0x0][R18+0x178] ;  /* 0x00005e00120e7b82 */ /* 0x000ea20000000a00 */
[----:B------:R-:W-:Y:S01]  /*1adc0*/  IADD3 R16, P1, P0, R8, R10, R2 ;  /* 0x0000000a08107210 */ /* 0x000fe2000783e002 */
[----:B------:R-:W-:Y:S02]  /*1add0*/  IMAD.IADD R10, R11, 0x1, R3 ;  /* 0x000000010b0a7824 */ /* 0x000fe400078e0203 */
[----:B------:R-:W-:-:S05]  /*1ade0*/  IMAD.MOV.U32 R3, RZ, RZ, c[0x0][0x4e8] ;  /* 0x00013a00ff037624 */ /* 0x000fca00078e00ff */
[----:B------:R-:W-:Y:S01]  /*1adf0*/  ISETP.NE.AND P3, PT, R3, 0x1, PT ;  /* 0x000000010300780c */ /* 0x000fe20003f65270 */
[----:B---3--:R-:W-:Y:S01]  /*1ae00*/  IMAD.IADD R3, R23, 0x1, R19 ;  /* 0x0000000117037824 */ /* 0x008fe200078e0213 */
[----:B----4-:R-:W-:Y:S02]  /*1ae10*/  SEL R8, R13, RZ, P2 ;  /* 0x000000ff0d087207 */ /* 0x010fe40001000000 */
[----:B------:R-:W-:Y:S01]  /*1ae20*/  IADD3.X R13, R5, R10, R6, P1, P0 ;  /* 0x0000000a050d7210 */ /* 0x000fe20000fe0406 */
[----:B------:R-:W-:-:S08]  /*1ae30*/  IMAD.MOV.U32 R5, RZ, RZ, R3 ;  /* 0x000000ffff057224 */ /* 0x000fd000078e0003 */
[----:B------:R-:W-:-:S05]  /*1ae40*/  @P3 IMAD.HI.U32 R10, R3, c[0x0][0x4ec], RZ ;  /* 0x00013b00030a3a27 */ /* 0x000fca00078e00ff */
[----:B------:R-:W-:Y:S01]  /*1ae50*/  @P3 SHF.R.U32.HI R5, RZ, c[0x0][0x4f0], R10 ;  /* 0x00013c00ff053a19 */ /* 0x000fe2000001160a */
[-C--:B--2---:R-:W-:Y:S02]  /*1ae60*/  IMAD R11, R15, R8.reuse, RZ ;  /* 0x000000080f0b7224 */ /* 0x084fe400078e02ff */
[----:B------:R-:W-:-:S04]  /*1ae70*/  IMAD.WIDE.U32 R8, R14, R8, RZ ;  /* 0x000000080e087225 */ /* 0x000fc800078e00ff */
[----:B------:R-:W-:Y:S01]  /*1ae80*/  IMAD.IADD R11, R9, 0x1, R11 ;  /* 0x00000001090b7824 */ /* 0x000fe200078e020b */
[----:B------:R-:W-:Y:S02]  /*1ae90*/  IADD3 R8, P1, P0, R5, R16, R8 ;  /* 0x0000001005087210 */ /* 0x000fe4000783e008 */
[----:B------:R-:W-:-:S04]  /*1aea0*/  SHF.R.S32.HI R9, RZ, 0x1f, R5 ;  /* 0x0000001fff097819 */ /* 0x000fc80000011405 */
[----:B------:R-:W-:Y:S02]  /*1aeb0*/  IADD3.X R9, R9, R13, R11, P1, P0 ;  /* 0x0000000d09097210 */ /* 0x000fe40000fe040b */
[----:B------:R-:W2:Y:S01]  /*1aec0*/  LDC.64 R10, c[0x0][R18+0x160] ;  /* 0x00005800120a7b82 */ /* 0x000ea20000000a00 */
[----:B------:R-:W-:-:S04]  /*1aed0*/  IMAD.MOV R5, RZ, RZ, -R5 ;  /* 0x000000ffff057224 */ /* 0x000fc800078e0a05 */
[----:B------:R-:W-:-:S05]  /*1aee0*/  IMAD R5, R5, c[0x0][0x4e8], R3 ;  /* 0x00013a0005057a24 */ /* 0x000fca00078e0203 */
[----:B------:R-:W-:Y:S02]  /*1aef0*/  SHF.R.S32.HI R13, RZ, 0x1f, R5 ;  /* 0x0000001fff0d7819 */ /* 0x000fe40000011405 */
[----:B-1----:R-:W-:-:S04]  /*1af00*/  SHF.R.S32.HI R23, RZ, 0x1f, R24 ;  /* 0x0000001fff177819 */ /* 0x002fc80000011418 */
[----:B------:R-:W-:-:S04]  /*1af10*/  LEA.HI R23, R23, R24, RZ, 0x5 ;  /* 0x0000001817177211 */ /* 0x000fc800078f28ff */
[----:B------:R-:W-:-:S05]  /*1af20*/  LOP3.LUT R23, R23, 0xffffffe0, RZ, 0xc0, !PT ;  /* 0xffffffe017177812 */ /* 0x000fca00078ec0ff */
[----:B------:R-:W-:Y:S02]  /*1af30*/  IMAD.IADD R23, R24, 0x1, -R23 ;  /* 0x0000000118177824 */ /* 0x000fe400078e0a17 */
[----:B--2---:R-:W-:-:S04]  /*1af40*/  IMAD.WIDE.U32 R8, R10, R5, R8 ;  /* 0x000000050a087225 */ /* 0x004fc800078e0008 */
[----:B------:R-:W-:Y:S02]  /*1af50*/  IMAD R5, R11, R5, RZ ;  /* 0x000000050b057224 */ /* 0x000fe400078e02ff */
[----:B------:R-:W-:Y:S02]  /*1af60*/  IMAD.MOV.U32 R11, RZ, RZ, c[0x0][0x4a8] ;  /* 0x00012a00ff0b7624 */ /* 0x000fe400078e00ff */
[----:B------:R-:W-:Y:S02]  /*1af70*/  IMAD R5, R10, R13, R5 ;  /* 0x0000000d0a057224 */ /* 0x000fe400078e0205 */
[----:B------:R-:W-:Y:S01]  /*1af80*/  IMAD.MOV.U32 R10, RZ, RZ, c[0x0][0x4ac] ;  /* 0x00012b00ff0a7624 */ /* 0x000fe200078e00ff */
[----:B------:R-:W-:Y:S01]  /*1af90*/  SEL R11, R11, c[0x0][0x450], P2 ;  /* 0x000114000b0b7a07 */ /* 0x000fe20001000000 */
[----:B------:R-:W-:-:S03]  /*1afa0*/  IMAD.IADD R5, R9, 0x1, R5 ;  /* 0x0000000109057824 */ /* 0x000fc600078e0205 */
[----:B------:R-:W-:Y:S02]  /*1afb0*/  SEL R10, R10, c[0x0][0x454], P2 ;  /* 0x000115000a0a7a07 */ /* 0x000fe40001000000 */
[----:B------:R-:W-:-:S04]  /*1afc0*/  LEA R11, P0, R8, R11, 0x2 ;  /* 0x0000000b080b7211 */ /* 0x000fc800078010ff */
[----:B------:R-:W-:Y:S02]  /*1afd0*/  LEA.HI.X R9, R8, R10, R5, 0x2, P0 ;  /* 0x0000000a08097211 */ /* 0x000fe400000f1405 */
[----:B------:R-:W-:Y:S04]  /*1afe0*/  SHFL.IDX PT, R10, R11, RZ, 0x1c1f ;  /* 0x001c1fff0b0a7589 */ /* 0x000fe800000e0000 */
[----:B------:R-:W-:Y:S01]  /*1aff0*/  SHFL.IDX PT, R8, R11, 0x1, 0x1c1f ;  /* 0x003c1f000b087f89 */ /* 0x000fe200000e0000 */
[----:B------:R-:W-:-:S03]  /*1b000*/  IMAD.IADD R13, R22, 0x1, R19 ;  /* 0x00000001160d7824 */ /* 0x000fc600078e0213 */
[----:B------:R-:W1:Y:S04]  /*1b010*/  SHFL.IDX PT, R11, R9, RZ, 0x1c1f ;  /* 0x001c1fff090b7589 */ /* 0x000e6800000e0000 */
[----:B------:R-:W2:Y:S01]  /*1b020*/  SHFL.IDX PT, R9, R9, 0x1, 0x1c1f ;  /* 0x003c1f0009097f89 */ /* 0x000ea200000e0000 */
[----:B------:R-:W-:Y:S01]  /*1b030*/  IMAD R5, R17, c[0x0][0x4e8], RZ ;  /* 0x00013a0011057a24 */ /* 0x000fe200078e02ff */
[----:B------:R-:W-:Y:S02]  /*1b040*/  LOP3.LUT P0, RZ, R23, 0x3, RZ, 0xc0, !PT ;  /* 0x0000000317ff7812 */ /* 0x000fe4000780c0ff */
[C---:B------:R-:W-:Y:S02]  /*1b050*/  IADD3 R16, R13.reuse, 0x8, RZ ;  /* 0x000000080d107810 */ /* 0x040fe40007ffe0ff */
[----:B------:R-:W-:-:S02]  /*1b060*/  ISETP.GE.OR P1, PT, R13, R5, P0 ;  /* 0x000000050d00720c */ /* 0x000fc40000726670 */
[----:B------:R-:W-:-:S11]  /*1b070*/  ISETP.GE.OR P0, PT, R16, R5, P0 ;  /* 0x000000051000720c */ /* 0x000fd60000706670 */
[----:B-1----:R1:W-:Y:S04]  /*1b080*/  @!P1 ST.E [R10.64], R20 ;  /* 0x000000140a009985 */ /* 0x0023e8000c10190a */
[----:B--2---:R1:W-:Y:S01]  /*1b090*/  @!P0 ST.E [R8.64], R21 ;  /* 0x0000001508008985 */ /* 0x0043e2000c10190a */
[----:B------:R-:W-:Y:S05]  /*1b0a0*/  @P2 BRA `(.L_x_2456) ;  /* 0x0000093000002947 */ /* 0x000fea0003800000 */
[----:B------:R-:W-:Y:S01]  /*1b0b0*/  IMAD R6, R6, c[0x0][0x3a0], RZ ;  /* 0x0000e80006067a24 */ /* 0x000fe200078e02ff */
[----:B------:R-:W-:Y:S01]  /*1b0c0*/  SHF.R.S32.HI R5, RZ, 0x1f, R0 ;  /* 0x0000001fff057819 */ /* 0x000fe20000011400 */
[C---:B-1----:R-:W-:Y:S01]  /*1b0d0*/  IMAD.WIDE.U32 R8, R2.reuse, c[0x0][0x3a0], RZ ;  /* 0x0000e80002087a25 */ /* 0x042fe200078e00ff */
[----:B------:R1:W2:Y:S03]  /*1b0e0*/  LDS.128 R32, [R223+0x80] ;  /* 0x00008000df207984 */ /* 0x0002a60000000c00 */
[----:B------:R-:W-:Y:S01]  /*1b0f0*/  IMAD R2, R2, c[0x0][0x3a4], R6 ;  /* 0x0000e90002027a24 */ /* 0x000fe200078e0206 */
[----:B------:R-:W-:Y:S01]  /*1b100*/  LEA R6, R146, R145, 0x5 ;  /* 0x0000009192067211 */ /* 0x000fe200078e28ff */
[----:B------:R1:W3:Y:S03]  /*1b110*/  LDS.128 R48, [R223+0x1080] ;  /* 0x00108000df307984 */ /* 0x0002e60000000c00 */
[----:B------:R-:W-:Y:S01]  /*1b120*/  IADD3 R3, R9, R2, RZ ;  /* 0x0000000209037210 */ /* 0x000fe20007ffe0ff */
[----:B------:R1:W4:Y:S01]  /*1b130*/  LDS.128 R64, [R223+0x2080] ;  /* 0x00208000df407984 */ /* 0x0003220000000c00 */
[----:B------:R-:W-:-:S02]  /*1b140*/  MOV R2, R8 ;  /* 0x0000000800027202 */ /* 0x000fc40000000f00 */
[----:B------:R-:W-:Y:S01]  /*1b150*/  IADD3 R6, R19, R6, RZ ;  /* 0x0000000613067210 */ /* 0x000fe20007ffe0ff */
[----:B------:R1:W1:Y:S02]  /*1b160*/  LDS.128 R80, [R223+0x3080] ;  /* 0x00308000df507984 */ /* 0x0002640000000c00 */
[----:B------:R-:W-:Y:S01]  /*1b170*/  IMAD.WIDE.U32 R8, R4, c[0x0][0x3e8], R2 ;  /* 0x0000fa0004087a25 */ /* 0x000fe200078e0002 */
[----:B------:R-:W-:Y:S01]  /*1b180*/  MOV R2, R6 ;  /* 0x0000000600027202 */ /* 0x000fe20000000f00 */
[----:B------:R1:W1:Y:S02]  /*1b190*/  LDS.128 R28, [R223+0x4080] ;  /* 0x00408000df1c7984 */ /* 0x0002640000000c00 */
[----:B------:R-:W-:Y:S02]  /*1b1a0*/  @P3 IMAD.HI.U32 R10, R6, c[0x0][0x4ec], RZ ;  /* 0x00013b00060a3a27 */ /* 0x000fe400078e00ff */
[----:B------:R1:W1:Y:S02]  /*1b1b0*/  LDS.128 R44, [R223+0x5080] ;  /* 0x00508000df2c7984 */ /* 0x0002640000000c00 */
[----:B------:R-:W-:Y:S01]  /*1b1c0*/  IMAD R3, R5, c[0x0][0x3f0], RZ ;  /* 0x0000fc0005037a24 */ /* 0x000fe200078e02ff */
[----:B------:R-:W-:Y:S01]  /*1b1d0*/  @P3 SHF.R.U32.HI R2, RZ, c[0x0][0x4f0], R10 ;  /* 0x00013c00ff023a19 */ /* 0x000fe2000001160a */
[----:B------:R-:W-:Y:S01]  /*1b1e0*/  IMAD R5, R4, c[0x0][0x3ec], R9 ;  /* 0x0000fb0004057a24 */ /* 0x000fe200078e0209 */
[----:B------:R1:W1:Y:S01]  /*1b1f0*/  LDS.128 R60, [R223+0x6080] ;  /* 0x00608000df3c7984 */ /* 0x0002620000000c00 */
[----:B------:R-:W-:Y:S01]  /*1b200*/  MOV R4, R8 ;  /* 0x0000000800047202 */ /* 0x000fe20000000f00 */
[C---:B------:R-:W-:Y:S01]  /*1b210*/  IMAD R9, R0.reuse, c[0x0][0x3f4], R3 ;  /* 0x0000fd0000097a24 */ /* 0x040fe200078e0203 */
[----:B------:R-:W-:Y:S01]  /*1b220*/  SHF.R.S32.HI R3, RZ, 0x1f, R2 ;  /* 0x0000001fff037819 */ /* 0x000fe20000011402 */
[----:B------:R1:W1:Y:S02]  /*1b230*/  LDS.128 R76, [R223+0x7080] ;  /* 0x00708000df4c7984 */ /* 0x0002640000000c00 */
[----:B------:R-:W-:Y:S01]  /*1b240*/  IMAD.WIDE.U32 R4, R0, c[0x0][0x3f0], R4 ;  /* 0x0000fc0000047a25 */ /* 0x000fe200078e0004 */
[----:B------:R-:W-:Y:S01]  /*1b250*/  IADD3 R0, -R2, RZ, RZ ;  /* 0x000000ff02007210 */ /* 0x000fe20007ffe1ff */
[----:B------:R1:W1:Y:S02]  /*1b260*/  LDS.128 R24, [R223+0x8080] ;  /* 0x00808000df187984 */ /* 0x0002640000000c00 */
[----:B------:R-:W-:Y:S01]  /*1b270*/  IMAD R3, R3, c[0x0][0x3e0], RZ ;  /* 0x0000f80003037a24 */ /* 0x000fe200078e02ff */
[----:B------:R-:W-:Y:S01]  /*1b280*/  IADD3 R5, R5, R9, RZ ;  /* 0x0000000905057210 */ /* 0x000fe20007ffe0ff */
[----:B------:R1:W1:Y:S01]  /*1b290*/  LDS.128 R40, [R223+0x9080] ;  /* 0x00908000df287984 */ /* 0x0002620000000c00 */
[----:B------:R-:W-:-:S02]  /*1b2a0*/  IMAD R0, R0, c[0x0][0x4e8], R6 ;  /* 0x00013a0000007a24 */ /* 0x000fc400078e0206 */
[C---:B------:R-:W-:Y:S01]  /*1b2b0*/  IMAD R6, R2.reuse, c[0x0][0x3e4], R3 ;  /* 0x0000f90002067a24 */ /* 0x040fe200078e0203 */
[----:B------:R1:W1:Y:S01]  /*1b2c0*/  LDS.128 R56, [R223+0xa080] ;  /* 0x00a08000df387984 */ /* 0x0002620000000c00 */
[----:B------:R-:W-:Y:S01]  /*1b2d0*/  IMAD.WIDE.U32 R2, R2, c[0x0][0x3e0], R4 ;  /* 0x0000f80002027a25 */ /* 0x000fe200078e0004 */
[----:B------:R-:W-:Y:S02]  /*1b2e0*/  SHF.R.S32.HI R4, RZ, 0x1f, R0 ;  /* 0x0000001fff047819 */ /* 0x000fe40000011400 */
        /* <DEDUP_REMOVED lines=9> */
[----:B------:R-:W-:Y:S02]  /*1b380*/  LEA R16, P0, R2, c[0x0][0x380], 0x1 ;  /* 0x0000e00002107a11 */ /* 0x000fe400078008ff */
[----:B------:R1:W1:Y:S02]  /*1b390*/  LDS.128 R68, [R223+0xf080] ;  /* 0x00f08000df447984 */ /* 0x0002640000000c00 */
[----:B------:R-:W-:-:S04]  /*1b3a0*/  IADD3 R0, R3, R0, RZ ;  /* 0x0000000003007210 */ /* 0x000fc80007ffe0ff */
[----:B------:R-:W-:Y:S01]  /*1b3b0*/  LEA.HI.X R6, R2, c[0x0][0x384], R0, 0x1, P0 ;  /* 0x0000e10002067a11 */ /* 0x000fe200000f0c00 */
[----:B------:R-:W-:Y:S05]  /*1b3c0*/  BRA.DIV ~URZ, `(.L_x_2457) ;  /* 0x00005de27f007947 */ /* 0x000fea000b800000 */
[----:B--234-:R2:W3:Y:S02]  /*1b3d0*/  SHFL.IDX PT, R4, R6, RZ, 0x181f ;  /* 0x00181fff06047589 */ /* 0x01c4e400000e0000 */
.L_x_2560:
[----:B------:R-:W-:Y:S05]  /*1b3e0*/  BRA.DIV ~URZ, `(.L_x_2458) ;  /* 0x00005e327f007947 */ /* 0x000fea000b800000 */
[----:B------:R4:W2:Y:S02]  /*1b3f0*/  SHFL.IDX PT, R0, R16, RZ, 0x181f ;  /* 0x00181fff10007589 */ /* 0x0008a400000e0000 */
.L_x_2561:
        /* <DEDUP_REMOVED lines=20> */
.L_x_2460:
[----:B------:R-:W-:Y:S05]  /*1b540*/  BSYNC B0 ;  /* 0x0000000000007941 */ /* 0x000fea0003800000 */
.L_x_2459:
[----:B------:R-:W-:Y:S05]  /*1b550*/  BRA.DIV ~URZ, `(.L_x_2461) ;  /* 0x00005d327f007947 */ /* 0x000fea000b800000 */
[----:B---3--:R3:W4:Y:S04]  /*1b560*/  SHFL.IDX PT, R4, R6, 0x1, 0x181f ;  /* 0x00381f0006047f89 */ /* 0x00872800000e0000 */
[----:B--2---:R3:W2:Y:S02]  /*1b570*/  SHFL.IDX PT, R0, R16, 0x1, 0x181f ;  /* 0x00381f0010007f89 */ /* 0x0046a400000e0000 */
.L_x_2562:
        /* <DEDUP_REMOVED lines=20> */
.L_x_2463:
[----:B------:R-:W-:Y:S05]  /*1b6c0*/  BSYNC B0 ;  /* 0x0000000000007941 */ /* 0x000fea0003800000 */
.L_x_2462:
[----:B------:R-:W-:Y:S05]  /*1b6d0*/  BRA.DIV ~URZ, `(.L_x_2464) ;  /* 0x00005c827f007947 */ /* 0x000fea000b800000 */
[----:B----4-:R4:W3:Y:S02]  /*1b6e0*/  SHFL.IDX PT, R4, R6, 0x2, 0x181f ;  /* 0x00581f0006047f89 */ /* 0x0108e400000e0000 */
.L_x_2563:
[----:B------:R-:W-:Y:S05]  /*1b6f0*/  BRA.DIV ~URZ, `(.L_x_2465) ;  /* 0x00005cd27f007947 */ /* 0x000fea000b800000 */
[----:B--2---:R2:W4:Y:S02]  /*1b700*/  SHFL.IDX PT, R0, R16, 0x2, 0x181f ;  /* 0x00581f0010007f89 */ /* 0x00452400000e0000 */
.L_x_2564:
        /* <DEDUP_REMOVED lines=20> */
.L_x_2467:
[----:B------:R-:W-:Y:S05]  /*1b850*/  BSYNC B0 ;  /* 0x0000000000007941 */ /* 0x000fea0003800000 */
.L_x_2466:
[----:B------:R-:W-:Y:S05]  /*1b860*/  BRA.DIV ~URZ, `(.L_x_2468) ;  /* 0x00005bd27f007947 */ /* 0x000fea000b800000 */
[----:B---3--:R3:W2:Y:S04]  /*1b870*/  SHFL.IDX PT, R4, R6, 0x3, 0x181f ;  /* 0x00781f0006047f89 */ /* 0x0086a800000e0000 */
[----:B----4-:R3:W4:Y:S02]  /*1b880*/  SHFL.IDX PT, R0, R16, 0x3, 0x181f ;  /* 0x00781f0010007f89 */ /* 0x01072400000e0000 */
.L_x_2565:
        /* <DEDUP_REMOVED lines=21> */
.L_x_2456:
        /* <DEDUP_REMOVED lines=9> */
[----:B------:R-:W-:Y:S01]  /*1ba70*/  MOV R4, R8 ;  /* 0x0000000800047202 */ /* 0x000fe20000000f00 */
        /* <DEDUP_REMOVED lines=12> */
[----:B------:R-:W-:-:S05]  /*1bb40*/  IADD3 R0, -R0, RZ, RZ ;  /* 0x000000ff00007210 */ /* 0x000fca0007ffe1ff */
[----:B------:R-:W-:Y:S01]  /*1bb50*/  IMAD R0, R0, c[0x0][0x4e8], R3 ;  /* 0x00013a0000007a24 */ /* 0x000fe200078e0203 */
        /* <DEDUP_REMOVED lines=11> */
.L_x_2566:
[----:B------:R-:W-:Y:S05]  /*1bc10*/  BRA.DIV ~URZ, `(.L_x_2471) ;  /* 0x000059627f007947 */ /* 0x000fea000b800000 */
[----:B------:R3:W4:Y:S02]  /*1bc20*/  SHFL.IDX PT, R0, R6, RZ, 0x1c1f ;  /* 0x001c1fff06007589 */ /* 0x00072400000e0000 */
.L_x_2567:
[----:B------:R-:W-:Y:S01]  /*1bc30*/  IMAD R17, R17, c[0x0][0x4e8], RZ ;  /* 0x00013a0011117a24 */ /* 0x000fe200078e02ff */
[----:B------:R-:W-:Y:S04]  /*1bc40*/  BSSY B0, `(.L_x_2472) ;  /* 0x00000cb000007945 */ /* 0x000fe80003800000 */
        /* <DEDUP_REMOVED lines=25> */
[----:B---3--:R-:W-:-:S11]  /*1bde0*/  ISETP.GE.AND P1, PT, R19, c[0x0][0x3c8], PT ;  /* 0x0000f20013007a0c */ /* 0x008fd60003f26270 */
[----:B------:R-:W-:Y:S02]  /*1bdf0*/  @!P0 IMAD.MOV.U32 R2, RZ, RZ, R0 ;  /* 0x000000ffff028224 */ /* 0x000fe400078e0000 */
[----:B------:R-:W-:Y:S01]  /*1be00*/  @!P0 IMAD.MOV.U32 R3, RZ, RZ, R4 ;  /* 0x000000ffff038224 */ /* 0x000fe200078e0004 */
[----:B----4-:R-:W-:-:S03]  /*1be10*/  ISETP.GE.AND P2, PT, R11, c[0x0][0x3c8], PT ;  /* 0x0000f2000b007a0c */ /* 0x010fc60003f46270 */
[----:B------:R-:W-:Y:S02]  /*1be20*/  @!P0 IMAD.WIDE R2, R9, 0x4, R2 ;  /* 0x0000000409028825 */ /* 0x000fe400078e0202 */
[----:B------:R-:W3:Y:S04]  /*1be30*/  LDL R9, [R1+0x1c8] ;  /* 0x0001c80001097983 */ /* 0x000ee80000100800 */
[----:B------:R4:W-:Y:S02]  /*1be40*/  @!P0 ST.E.64 [R2.64], R168 ;  /* 0x000000a802008985 */ /* 0x0009e4000c101b0a */
[----:B----4-:R-:W-:-:S04]  /*1be50*/  @!P1 LEA R2, P0, R19, R0, 0x2 ;  /* 0x0000000013029211 */ /* 0x010fc800078010ff */
[----:B--2---:R-:W-:Y:S02]  /*1be60*/  @!P1 LEA.HI.X R3, R19, R4, R21, 0x2, P0 ;  /* 0x0000000413039211 */ /* 0x004fe400000f1415 */
[----:B------:R-:W2:Y:S04]  /*1be70*/  LDL R21, [R1+0x1c4] ;  /* 0x0001c40001157983 */ /* 0x000ea80000100800 */
[----:B------:R4:W-:Y:S04]  /*1be80*/  @!P1 ST.E.64 [R2.64], R164 ;  /* 0x000000a402009985 */ /* 0x0009e8000c101b0a */
[----:B------:R-:W5:Y:S01]  /*1be90*/  LDL R19, [R1+0x13c] ;  /* 0x00013c0001137983 */ /* 0x000f620000100800 */
[----:B----4-:R-:W-:-:S04]  /*1bea0*/  @!P2 LEA R2, P0, R11, R0, 0x2 ;  /* 0x000000000b02a211 */ /* 0x010fc800078010ff */
[----:B------:R-:W-:Y:S02]  /*1beb0*/  @!P2 LEA.HI.X R3, R11, R4, R23, 0x2, P0 ;  /* 0x000000040b03a211 */ /* 0x000fe400000f1417 */
[----:B------:R-:W4:Y:S01]  /*1bec0*/  LDL R11, [R1+0x1c0] ;  /* 0x0001c000010b7983 */ /* 0x000f220000100800 */
[----:B------:R-:W-:-:S03]  /*1bed0*/  ISETP.GE.AND P1, PT, R14, c[0x0][0x3c8], PT ;  /* 0x0000f2000e007a0c */ /* 0x000fc60003f26270 */
[----:B------:R1:W-:Y:S01]  /*1bee0*/  @!P2 ST.E.64 [R2.64], R160 ;  /* 0x000000a00200a985 */ /* 0x0003e2000c101b0a */
[----:B------:R-:W-:Y:S02]  /*1bef0*/  ISETP.GE.AND P2, PT, R15, c[0x0][0x3c8], PT ;  /* 0x0000f2000f007a0c */ /* 0x000fe40003f46270 */
[----:B------:R-:W-:Y:S01]  /*1bf00*/  ISETP.GE.AND P4, PT, R20, c[0x0][0x3c8], PT ;  /* 0x0000f20014007a0c */ /* 0x000fe20003f86270 */
[----:B------:R-:W4:Y:S01]  /*1bf10*/  LDL R23, [R1+0x120] ;  /* 0x0001200001177983 */ /* 0x000f220000100800 */
[----:B------:R-:W-:-:S05]  /*1bf20*/  ISETP.GE.AND P3, PT, R10, c[0x0][0x3c8], PT ;  /* 0x0000f2000a007a0c */ /* 0x000fca0003f66270 */
[----:B-1----:R-:W-:-:S04]  /*1bf30*/  @!P1 LEA R2, P0, R14, R0, 0x2 ;  /* 0x000000000e029211 */ /* 0x002fc800078010ff */
[----:B------:R-:W-:Y:S02]  /*1bf40*/  @!P1 LEA.HI.X R3, R14, R4, R22, 0x2, P0 ;  /* 0x000000040e039211 */ /* 0x000fe400000f1416 */
[----:B------:R-:W4:Y:S04]  /*1bf50*/  LDL R14, [R1+0x130] ;  /* 0x00013000010e7983 */ /* 0x000f280000100800 */
[----:B------:R1:W-:Y:S01]  /*1bf60*/  @!P1 ST.E.64 [R2.64], R156 ;  /* 0x0000009c02009985 */ /* 0x0003e2000c101b0a */
[----:B------:R-:W-:-:S03]  /*1bf70*/  ISETP.GE.AND P1, PT, R8, c[0x0][0x3c8], PT ;  /* 0x0000f20008007a0c */ /* 0x000fc60003f26270 */
[----:B------:R-:W4:Y:S01]  /*1bf80*/  LDL R22, [R1+0x12c] ;  /* 0x00012c0001167983 */ /* 0x000f220000100800 */
[----:B-1----:R-:W-:-:S04]  /*1bf90*/  @!P2 LEA R2, P0, R15, R0, 0x2 ;  /* 0x000000000f02a211 */ /* 0x002fc800078010ff */
[----:B------:R-:W-:Y:S02]  /*1bfa0*/  @!P2 LEA.HI.X R3, R15, R4, R18, 0x2, P0 ;  /* 0x000000040f03a211 */ /* 0x000fe400000f1412 */
[----:B------:R-:W4:Y:S04]  /*1bfb0*/  LDL R18, [R1+0xe0] ;  /* 0x0000e00001127983 */ /* 0x000f280000100800 */
[----:B------:R1:W-:Y:S01]  /*1bfc0*/  @!P2 ST.E.64 [R2.64], R152 ;  /* 0x000000980200a985 */ /* 0x0003e2000c101b0a */
[----:B------:R-:W-:-:S03]  /*1bfd0*/  ISETP.GE.AND P2, PT, R28, c[0x0][0x3c8], PT ;  /* 0x0000f2001c007a0c */ /* 0x000fc60003f46270 */
[----:B------:R-:W4:Y:S01]  /*1bfe0*/  LDL R15, [R1+0x1b0] ;  /* 0x0001b000010f7983 */ /* 0x000f220000100800 */
[----:B-1----:R-:W-:-:S04]  /*1bff0*/  @!P1 LEA R2, P0, R8, R0, 0x2 ;  /* 0x0000000008029211 */ /* 0x002fc800078010ff */
[----:B---3--:R-:W-:Y:S02]  /*1c000*/  @!P1 LEA.HI.X R3, R8, R4, R9, 0x2, P0 ;  /* 0x0000000408039211 */ /* 0x008fe400000f1409 */
[----:B------:R-:W-:-:S03]  /*1c010*/  @!P4 LEA R8, P0, R20, R0, 0x2 ;  /* 0x000000001408c211 */ /* 0x000fc600078010ff */
[----:B------:R1:W-:Y:S02]  /*1c020*/  @!P1 ST.E.64 [R2.64], R148 ;  /* 0x0000009402009985 */ /* 0x0003e4000c101b0a */
[----:B-1----:R-:W-:Y:S02]  /*1c030*/  @!P3 LEA R2, P5, R10, R0, 0x2 ;  /* 0x000000000a02b211 */ /* 0x002fe400078a10ff */
[----:B--2---:R-:W-:Y:S02]  /*1c040*/  @!P4 LEA.HI.X R9, R20, R4, R21, 0x2, P0 ;  /* 0x000000041409c211 */ /* 0x004fe400000f1415 */
[----:B------:R-:W2:Y:S04]  /*1c050*/  LDL R20, [R1+0x124] ;  /* 0x0001240001147983 */ /* 0x000ea80000100800 */
[----:B------:R1:W-:Y:S04]  /*1c060*/  @!P4 ST.E.64 [R8.64], R36 ;  /* 0x000000240800c985 */ /* 0x0003e8000c101b0a */
[----:B------:R-:W3:Y:S01]  /*1c070*/  LDL R21, [R1+0x1a8] ;  /* 0x0001a80001157983 */ /* 0x000ee20000100800 */
[----:B-----5:R-:W-:-:S02]  /*1c080*/  ISETP.GE.AND P1, PT, R19, c[0x0][0x3c8], PT ;  /* 0x0000f20013007a0c */ /* 0x020fc40003f26270 */
[----:B------:R-:W-:Y:S02]  /*1c090*/  ISETP.GE.AND P0, PT, R13, c[0x0][0x3c8], PT ;  /* 0x0000f2000d007a0c */ /* 0x000fe40003f06270 */
[----:B----4-:R-:W-:-:S05]  /*1c0a0*/  @!P3 LEA.HI.X R3, R10, R4, R11, 0x2, P5 ;  /* 0x000000040a03b211 */ /* 0x010fca00028f140b */
[----:B------:R4:W-:Y:S01]  /*1c0b0*/  @!P3 ST.E.64 [R2.64], R40 ;  /* 0x000000280200b985 */ /* 0x0009e2000c101b0a */
[----:B------:R-:W-:-:S04]  /*1c0c0*/  @!P2 LEA R10, P3, R28, R0, 0x2 ;  /* 0x000000001c0aa211 */ /* 0x000fc800078610ff */
[----:B------:R-:W-:Y:S02]  /*1c0d0*/  @!P2 LEA.HI.X R11, R28, R4, R30, 0x2, P3 ;  /* 0x000000041c0ba211 */ /* 0x000fe400018f141e */
[----:B------:R-:W5:Y:S01]  /*1c0e0*/  LDL R28, [R1+0x1a4] ;  /* 0x0001a400011c7983 */ /* 0x000f620000100800 */
[----:B-1----:R-:W-:Y:S02]  /*1c0f0*/  @!P1 LEA R8, P4, R19, R0, 0x2 ;  /* 0x0000000013089211 */ /* 0x002fe400078810ff */
[----:B------:R-:W-:Y:S01]  /*1c100*/  ISETP.GE.AND P6, PT, R25, c[0x0][0x3c8], PT ;  /* 0x0000f20019007a0c */ /* 0x000fe20003fc6270 */
[----:B------:R-:W5:Y:S01]  /*1c110*/  LDL R30, [R1+0x17c] ;  /* 0x00017c00011e7983 */ /* 0x000f620000100800 */
[----:B------:R-:W-:-:S03]  /*1c120*/  @!P1 LEA.HI.X R9, R19, R4, R27, 0x2, P4 ;  /* 0x0000000413099211 */ /* 0x000fc600020f141b */
[----:B------:R-:W5:Y:S01]  /*1c130*/  LDL R27, [R1+0x1a0] ;  /* 0x0001a000011b7983 */ /* 0x000f620000100800 */
[----:B----4-:R-:W-:-:S03]  /*1c140*/  @!P0 LEA R2, P3, R13, R0, 0x2 ;  /* 0x000000000d028211 */ /* 0x010fc600078610ff */
[----:B------:R-:W-:Y:S01]  /*1c150*/  @!P2 ST.E.64 [R10.64], R44 ;  /* 0x0000002c0a00a985 */ /* 0x000fe2000c101b0a */
[----:B------:R-:W-:-:S03]  /*1c160*/  @!P0 LEA.HI.X R3, R13, R4, R24, 0x2, P3 ;  /* 0x000000040d038211 */ /* 0x000fc600018f1418 */
[----:B------:R-:W4:Y:S04]  /*1c170*/  LDL R19, [R1+0x11c] ;  /* 0x00011c0001137983 */ /* 0x000f280000100800 */
[----:B------:R-:W4:Y:S01]  /*1c180*/  LDL R24, [R1+0x19c] ;  /* 0x00019c0001187983 */ /* 0x000f220000100800 */
[----:B------:R-:W-:-:S03]  /*1c190*/  ISETP.GE.AND P5, PT, R14, c[0x0][0x3c8], PT ;  /* 0x0000f2000e007a0c */ /* 0x000fc60003fa6270 */
[----:B------:R1:W-:Y:S01]  /*1c1a0*/  @!P1 ST.E.64 [R8.64], R48 ;  /* 0x0000003008009985 */ /* 0x0003e2000c101b0a */
[----:B------:R-:W-:-:S03]  /*1c1b0*/  ISETP.GE.AND P4, PT, R22, c[0x0][0x3c8], PT ;  /* 0x0000f20016007a0c */ /* 0x000fc60003f86270 */
[----:B------:R1:W-:Y:S04]  /*1c1c0*/  @!P0 ST.E.64 [R2.64], R52 ;  /* 0x0000003402008985 */ /* 0x0003e8000c101b0a */
[----:B------:R-:W4:Y:S01]  /*1c1d0*/  LDL R13, [R1+0x118] ;  /* 0x00011800010d7983 */ /* 0x000f220000100800 */
[----:B------:R-:W-:Y:S02]  /*1c1e0*/  ISETP.GE.AND P2, PT, R18, c[0x0][0x3c8], PT ;  /* 0x0000f20012007a0c */ /* 0x000fe40003f46270 */
[----:B-1----:R-:W-:-:S04]  /*1c1f0*/  @!P6 LEA R8, P1, R25, R0, 0x2 ;  /* 0x000000001908e211 */ /* 0x002fc800078210ff */
[----:B------:R-:W-:Y:S02]  /*1c200*/  @!P6 LEA.HI.X R9, R25, R4, R29, 0x2, P1 ;  /* 0x000000041909e211 */ /* 0x000fe400008f141d */
[C---:B------:R-:W-:Y:S01]  /*1c210*/  ISETP.GE.AND P1, PT, R18.reuse, c[0x0][0x3c8], PT ;  /* 0x0000f20012007a0c */ /* 0x040fe20003f26270 */
[----:B------:R-:W4:Y:S04]  /*1c220*/  LDL R25, [R1+0x198] ;  /* 0x0001980001197983 */ /* 0x000f280000100800 */
[C---:B------:R-:W-:Y:S01]  /*1c230*/  @!P2 LEA R10, P0, R18.reuse, R0, 0x2 ;  /* 0x00000000120aa211 */ /* 0x040fe200078010ff */
[----:B------:R-:W4:Y:S03]  /*1c240*/  LDL R29, [R1+0x108] ;  /* 0x00010800011d7983 */ /* 0x000f260000100800 */
[----:B------:R-:W-:-:S02]  /*1c250*/  @!P2 LEA.HI.X R11, R18, R4, R15, 0x2, P0 ;  /* 0x00000004120ba211 */ /* 0x000fc400000f140f */
[----:B------:R-:W-:Y:S01]  /*1c260*/  @!P5 LEA R2, P0, R14, R0, 0x2 ;  /* 0x000000000e02d211 */ /* 0x000fe200078010ff */
[----:B------:R-:W4:Y:S04]  /*1c270*/  LDL R15, [R1+0x114] ;  /* 0x00011400010f7983 */ /* 0x000f280000100800 */
[----:B------:R-:W-:Y:S01]  /*1c280*/  @!P1 ST.E.64 [R10.64], R56 ;  /* 0x000000380a009985 */ /* 0x000fe2000c101b0a */
[----:B------:R-:W-:-:S03]  /*1c290*/  ISETP.GE.AND P3, PT, R26, c[0x0][0x3c8], PT ;  /* 0x0000f2001a007a0c */ /* 0x000fc60003f66270 */
[----:B------:R1:W-:Y:S04]  /*1c2a0*/  @!P6 ST.E.64 [R8.64], R60 ;  /* 0x0000003c0800e985 */ /* 0x0003e8000c101b0a */
[----:B------:R-:W4:Y:S06]  /*1c2b0*/  LDL R18, [R1+0x110] ;  /* 0x0001100001127983 */ /* 0x000f2c0000100800 */
[----:B-1----:R-:W-:-:S02]  /*1c2c0*/  @!P3 LEA R8, P6, R26, R0, 0x2 ;  /* 0x000000001a08b211 */ /* 0x002fc400078c10ff */
[----:B--2---:R-:W-:Y:S02]  /*1c2d0*/  ISETP.GE.AND P2, PT, R20, c[0x0][0x3c8], PT ;  /* 0x0000f20014007a0c */ /* 0x004fe40003f46270 */
[----:B---3--:R-:W-:Y:S02]  /*1c2e0*/  @!P5 LEA.HI.X R3, R14, R4, R21, 0x2, P0 ;  /* 0x000000040e03d211 */ /* 0x008fe400000f1415 */
[-C--:B------:R-:W-:Y:S01]  /*1c2f0*/  @!P4 LEA R10, P0, R22, R0.reuse, 0x2 ;  /* 0x00000000160ac211 */ /* 0x080fe200078010ff */
[----:B------:R-:W2:Y:S04]  /*1c300*/  LDL R21, [R1+0x194] ;  /* 0x0001940001157983 */ /* 0x000ea80000100800 */
[----:B------:R1:W-:Y:S04]  /*1c310*/  @!P5 ST.E.64 [R2.64], R64 ;  /* 0x000000400200d985 */ /* 0x0003e8000c101b0a */
[----:B------:R-:W3:Y:S01]  /*1c320*/  LDL R14, [R1+0x190] ;  /* 0x00019000010e7983 */ /* 0x000ee20000100800 */
[----:B-1----:R-:W-:-:S02]  /*1c330*/  @!P2 LEA R2, P1, R20, R0, 0x2 ;  /* 0x000000001402a211 */ /* 0x002fc400078210ff */
[----:B-----5:R-:W-:Y:S02]  /*1c340*/  @!P4 LEA.HI.X R11, R22, R4, R28, 0x2, P0 ;  /* 0x00000004160bc211 */ /* 0x020fe400000f141c */
[----:B------:R-:W5:Y:S09]  /*1c350*/  LDL R22, [R1+0xdc] ;  /* 0x0000dc0001167983 */ /* 0x000f720000100800 */
[----:B------:R-:W-:-:S02]  /*1c360*/  P2R R3, PR, RZ, 0x2 ;  /* 0x00000002ff037803 */ /* 0x000fc40000000000 */
[----:B------:R-:W-:Y:S01]  /*1c370*/  @!P3 LEA.HI.X R9, R26, R4, R27, 0x2, P6 ;  /* 0x000000041a09b211 */ /* 0x000fe200030f141b */
[----:B------:R-:W5:Y:S01]  /*1c380*/  LDL R28, [R1+0x178] ;  /* 0x00017800011c7983 */ /* 0x000f620000100800 */
[----:B------:R-:W-:-:S03]  /*1c390*/  ISETP.NE.AND P6, PT, R3, RZ, PT ;  /* 0x000000ff0300720c */ /* 0x000fc60003fc5270 */
[----:B------:R-:W5:Y:S01]  /*1c3a0*/  LDL R26, [R1+0x18c] ;  /* 0x00018c00011a7983 */ /* 0x000f620000100800 */
[----:B------:R-:W-:-:S03]  /*1c3b0*/  ISETP.GE.AND P5, PT, R23, c[0x0][0x3c8], PT ;  /* 0x0000f20017007a0c */ /* 0x000fc60003fa6270 */
[----:B------:R-:W5:Y:S01]  /*1c3c0*/  LDL R27, [R1+0x104] ;  /* 0x00010400011b7983 */ /* 0x000f620000100800 */
[----:B----4-:R-:W-:-:S03]  /*1c3d0*/  @!P2 LEA.HI.X R3, R20, R4, R24, 0x2, P6 ;  /* 0x000000041403a211 */ /* 0x010fc600030f1418 */
[----:B------:R-:W4:Y:S04]  /*1c3e0*/  LDL R24, [R1+0x188] ;  /* 0x0001880001187983 */ /* 0x000f280000100800 */
[----:B------:R-:W4:Y:S01]  /*1c3f0*/  LDL R20, [R1+0x184] ;  /* 0x0001840001147983 */ /* 0x000f220000100800 */
[----:B------:R-:W-:Y:S02]  /*1c400*/  ISETP.GE.AND P1, PT, R19, c[0x0][0x3c8], PT ;  /* 0x0000f20013007a0c */ /* 0x000fe40003f26270 */
[----:B------:R-:W-:Y:S01]  /*1c410*/  ISETP.GE.AND P0, PT, R13, c[0x0][0x3c8], PT ;  /* 0x0000f2000d007a0c */ /* 0x000fe20003f06270 */
[----:B------:R1:W-:Y:S04]  /*1c420*/  @!P4 ST.E.64 [R10.64], R68 ;  /* 0x000000440a00c985 */ /* 0x0003e8000c101b0a */
[----:B------:R1:W-:Y:S04]  /*1c430*/  @!P3 ST.E.64 [R8.64], R72 ;  /* 0x000000480800b985 */ /* 0x0003e8000c101b0a */
[----:B------:R1:W-:Y:S02]  /*1c440*/  @!P2 ST.E.64 [R2.64], R76 ;  /* 0x0000004c0200a985 */ /* 0x0003e4000c101b0a */
[----:B-1----:R-:W-:-:S02]  /*1c450*/  @!P5 LEA R10, P2, R23, R0, 0x2 ;  /* 0x00000000170ad211 */ /* 0x002fc400078410ff */
[----:B------:R-:W-:Y:S02]  /*1c460*/  @!P1 LEA R8, P3, R19, R0, 0x2 ;  /* 0x0000000013089211 */ /* 0x000fe400078610ff */
[----:B------:R-:W-:Y:S02]  /*1c470*/  @!P5 LEA.HI.X R11, R23, R4, R25, 0x2, P2 ;  /* 0x00000004170bd211 */ /* 0x000fe400010f1419 */
[----:B------:R-:W-:Y:S01]  /*1c480*/  @!P0 LEA R2, P2, R13, R0, 0x2 ;  /* 0x000000000d028211 */ /* 0x000fe200078410ff */
[----:B------:R-:W4:Y:S01]  /*1c490*/  LDL R25, [R1+0x100] ;  /* 0x0001000001197983 */ /* 0x000f220000100800 */
[----:B------:R-:W-:-:S03]  /*1c4a0*/  ISETP.GE.AND P6, PT, R15, c[0x0][0x3c8], PT ;  /* 0x0000f2000f007a0c */ /* 0x000fc60003fc6270 */
[----:B------:R-:W-:Y:S04]  /*1c4b0*/  @!P5 ST.E.64 [R10.64], R80 ;  /* 0x000000500a00d985 */ /* 0x000fe8000c101b0a */
[----:B------:R-:W4:Y:S01]  /*1c4c0*/  LDL R23, [R1+0xf8] ;  /* 0x0000f80001177983 */ /* 0x000f220000100800 */
[----:B------:R-:W-:Y:S02]  /*1c4d0*/  ISETP.GE.AND P4, PT, R18, c[0x0][0x3c8], PT ;  /* 0x0000f20012007a0c */ /* 0x000fe40003f86270 */
[-C--:B--2---:R-:W-:Y:S02]  /*1c4e0*/  @!P1 LEA.HI.X R9, R19, R4.reuse, R21, 0x2, P3 ;  /* 0x0000000413099211 */ /* 0x084fe400018f1415 */
[----:B------:R-:W2:Y:S01]  /*1c4f0*/  LDL R21, [R1+0xf4] ;  /* 0x0000f40001157983 */ /* 0x000ea20000100800 */
[----:B---3--:R-:W-:-:S03]  /*1c500*/  @!P0 LEA.HI.X R3, R13, R4, R14, 0x2, P2 ;  /* 0x000000040d038211 */ /* 0x008fc600010f140e */
[----:B------:R-:W3:Y:S04]  /*1c510*/  LDL R19, [R1+0xf0] ;  /* 0x0000f00001137983 */ /* 0x000ee80000100800 */
[----:B------:R-:W2:Y:S04]  /*1c520*/  LDL R14, [R1+0xfc] ;  /* 0x0000fc00010e7983 */ /* 0x000ea80000100800 */
[----:B------:R1:W-:Y:S04]  /*1c530*/  @!P1 ST.E.64 [R8.64], R84 ;  /* 0x0000005408009985 */ /* 0x0003e8000c101b0a */
[----:B------:R4:W-:Y:S04]  /*1c540*/  @!P0 ST.E.64 [R2.64], R88 ;  /* 0x0000005802008985 */ /* 0x0009e8000c101b0a */
[----:B------:R-:W3:Y:S01]  /*1c550*/  LDL R13, [R1+0xec] ;  /* 0x0000ec00010d7983 */ /* 0x000ee20000100800 */
[----:B-----5:R-:W-:-:S02]  /*1c560*/  ISETP.GE.AND P3, PT, R22, c[0x0][0x3c8], PT ;  /* 0x0000f20016007a0c */ /* 0x020fc40003f66270 */
[----:B-1----:R-:W-:-:S11]  /*1c570*/  @!P6 LEA R8, P5, R15, R0, 0x2 ;  /* 0x000000000f08e211 */ /* 0x002fd600078a10ff */
[----:B------:R-:W-:-:S04]  /*1c580*/  @!P3 LEA R10, P0, R22, R0, 0x2 ;  /* 0x00000000160ab211 */ /* 0x000fc800078010ff */
[-C--:B------:R-:W-:Y:S02]  /*1c590*/  @!P3 LEA.HI.X R11, R22, R4.reuse, R26, 0x2, P0 ;  /* 0x00000004160bb211 */ /* 0x080fe400000f141a */
[----:B------:R-:W5:Y:S01]  /*1c5a0*/  LDL R26, [R1+0x174] ;  /* 0x00017400011a7983 */ /* 0x000f620000100800 */
[----:B----4-:R-:W-:-:S03]  /*1c5b0*/  @!P6 LEA.HI.X R9, R15, R4, R24, 0x2, P5 ;  /* 0x000000040f09e211 */ /* 0x010fc600028f1418 */
[----:B------:R-:W4:Y:S01]  /*1c5c0*/  LDL R15, [R1+0x170] ;  /* 0x00017000010f7983 */ /* 0x000f220000100800 */
[----:B------:R-:W-:-:S03]  /*1c5d0*/  @!P4 LEA R2, P3, R18, R0, 0x2 ;  /* 0x000000001202c211 */ /* 0x000fc600078610ff */
[----:B------:R-:W4:Y:S01]  /*1c5e0*/  LDL R24, [R1+0x16c] ;  /* 0x00016c0001187983 */ /* 0x000f220000100800 */
[----:B------:R-:W-:Y:S02]  /*1c5f0*/  ISETP.GE.AND P5, PT, R22, c[0x0][0x3c8], PT ;  /* 0x0000f20016007a0c */ /* 0x000fe40003fa6270 */
[----:B------:R-:W-:Y:S01]  /*1c600*/  @!P4 LEA.HI.X R3, R18, R4, R20, 0x2, P3 ;  /* 0x000000041203c211 */ /* 0x000fe200018f1414 */
[----:B------:R-:W4:Y:S04]  /*1c610*/  LDL R22, [R1+0x168] ;  /* 0x0001680001167983 */ /* 0x000f280000100800 */
[----:B------:R-:W4:Y:S04]  /*1c620*/  LDL R20, [R1+0x164] ;  /* 0x0001640001147983 */ /* 0x000f280000100800 */
[----:B------:R-:W4:Y:S01]  /*1c630*/  LDL R18, [R1+0x160] ;  /* 0x0001600001127983 */ /* 0x000f220000100800 */
[----:B------:R-:W-:-:S03]  /*1c640*/  ISETP.GE.AND P1, PT, R29, c[0x0][0x3c8], PT ;  /* 0x0000f2001d007a0c */ /* 0x000fc60003f26270 */
[----:B------:R-:W-:Y:S01]  /*1c650*/  @!P5 ST.E.64 [R10.64], R92 ;  /* 0x0000005c0a00d985 */ /* 0x000fe2000c101b0a */
[----:B------:R-:W-:-:S03]  /*1c660*/  ISETP.GE.AND P2, PT, R31, c[0x0][0x3c8], PT ;  /* 0x0000f2001f007a0c */ /* 0x000fc60003f46270 */
[----:B------:R1:W-:Y:S04]  /*1c670*/  @!P6 ST.E.64 [R8.64], R96 ;  /* 0x000000600800e985 */ /* 0x0003e8000c101b0a */
[----:B------:R1:W-:Y:S01]  /*1c680*/  @!P4 ST.E.64 [R2.64], R100 ;  /* 0x000000640200c985 */ /* 0x0003e2000c101b0a */
[----:B------:R-:W-:Y:S02]  /*1c690*/  ISETP.GE.AND P0, PT, R27, c[0x0][0x3c8], PT ;  /* 0x0000f2001b007a0c */ /* 0x000fe40003f06270 */
[----:B-1----:R-:W-:-:S03]  /*1c6a0*/  @!P1 LEA R8, P4, R29, R0, 0x2 ;  /* 0x000000001d089211 */ /* 0x002fc600078810ff */
[----:B------:R-:W-:Y:S02]  /*1c6b0*/  @!P2 LEA R10, P3, R31, R0, 0x2 ;  /* 0x000000001f0aa211 */ /* 0x000fe400078610ff */
[----:B------:R-:W-:Y:S02]  /*1c6c0*/  ISETP.GE.AND P5, PT, R25, c[0x0][0x3c8], PT ;  /* 0x0000f20019007a0c */ /* 0x000fe40003fa6270 */
[----:B------:R-:W-:-:S04]  /*1c6d0*/  @!P2 LEA.HI.X R11, R31, R4, R32, 0x2, P3 ;  /* 0x000000041f0ba211 */ /* 0x000fc800018f1420 */
[----:B------:R-:W-:Y:S02]  /*1c6e0*/  @!P0 LEA R2, P6, R27, R0, 0x2 ;  /* 0x000000001b028211 */ /* 0x000fe400078c10ff */
[----:B------:R-:W-:-:S04]  /*1c6f0*/  P2R R3, PR, RZ, 0x10 ;  /* 0x00000010ff037803 */ /* 0x000fc80000000000 */
[----:B------:R-:W-:Y:S02]  /*1c700*/  ISETP.NE.AND P3, PT, R3, RZ, PT ;  /* 0x000000ff0300720c */ /* 0x000fe40003f65270 */
[-C--:B------:R-:W-:Y:S02]  /*1c710*/  @!P0 LEA.HI.X R3, R27, R4.reuse, R28, 0x2, P6 ;  /* 0x000000041b038211 */ /* 0x080fe400030f141c */
[----:B------:R-:W-:Y:S01]  /*1c720*/  @!P1 LEA.HI.X R9, R29, R4, R30, 0x2, P3 ;  /* 0x000000041d099211 */ /* 0x000fe200018f141e */
[----:B------:R-:W-:Y:S01]  /*1c730*/  @!P2 ST.E.64 [R10.64], R104 ;  /* 0x000000680a00a985 */ /* 0x000fe2000c101b0a */
[----:B------:R-:W-:-:S03]  /*1c740*/  ISETP.GE.AND P3, PT, R23, c[0x0][0x3c8], PT ;  /* 0x0000f20017007a0c */ /* 0x000fc60003f66270 */
[----:B------:R1:W-:Y:S04]  /*1c750*/  @!P1 ST.E.64 [R8.64], R108 ;  /* 0x0000006c08009985 */ /* 0x0003e8000c101b0a */
[----:B------:R2:W-:Y:S01]  /*1c760*/  @!P0 ST.E.64 [R2.64], R112 ;  /* 0x0000007002008985 */ /* 0x0005e2000c101b0a */
[----:B-1----:R-:W-:Y:S02]  /*1c770*/  @!P5 LEA R8, P0, R25, R0, 0x2 ;  /* 0x000000001908d211 */ /* 0x002fe400078010ff */
[----:B--2---:R-:W-:-:S13]  /*1c780*/  ISETP.GE.AND P4, PT, R14, c[0x0][0x3c8], PT ;  /* 0x0000f2000e007a0c */ /* 0x004fda0003f86270 */
[----:B------:R-:W-:Y:S02]  /*1c790*/  @!P4 LEA R2, P6, R14, R0, 0x2 ;  /* 0x000000000e02c211 */ /* 0x000fe400078c10ff */
[----:B------:R-:W-:Y:S02]  /*1c7a0*/  ISETP.GE.AND P2, PT, R21, c[0x0][0x3c8], PT ;  /* 0x0000f20015007a0c */ /* 0x000fe40003f46270 */
[----:B---3--:R-:W-:Y:S02]  /*1c7b0*/  ISETP.GE.AND P1, PT, R19, c[0x0][0x3c8], PT ;  /* 0x0000f20013007a0c */ /* 0x008fe40003f26270 */
[----:B-----5:R-:W-:-:S05]  /*1c7c0*/  @!P5 LEA.HI.X R9, R25, R4, R26, 0x2, P0 ;  /* 0x000000041909d211 */ /* 0x020fca00000f141a */
[----:B------:R-:W-:Y:S01]  /*1c7d0*/  @!P5 ST.E.64 [R8.64], R116 ;  /* 0x000000740800d985 */ /* 0x000fe2000c101b0a */
[----:B----4-:R-:W-:Y:S02]  /*1c7e0*/  @!P4 LEA.HI.X R3, R14, R4, R15, 0x2, P6 ;  /* 0x000000040e03c211 */ /* 0x010fe400030f140f */
[-C--:B------:R-:W-:Y:S02]  /*1c7f0*/  @!P3 LEA R14, P5, R23, R0.reuse, 0x2 ;  /* 0x00000000170eb211 */ /* 0x080fe400078a10ff */
[----:B------:R-:W-:Y:S01]  /*1c800*/  ISETP.GE.AND P0, PT, R13, c[0x0][0x3c8], PT ;  /* 0x0000f2000d007a0c */ /* 0x000fe20003f06270 */
[----:B------:R1:W-:Y:S01]  /*1c810*/  @!P4 ST.E.64 [R2.64], R120 ;  /* 0x000000780200c985 */ /* 0x0003e2000c101b0a */
[----:B------:R-:W-:-:S04]  /*1c820*/  @!P2 LEA R10, P6, R21, R0, 0x2 ;  /* 0x00000000150aa211 */ /* 0x000fc800078c10ff */
[----:B------:R-:W-:-:S05]  /*1c830*/  @!P2 LEA.HI.X R11, R21, R4, R22, 0x2, P6 ;  /* 0x00000004150ba211 */ /* 0x000fca00030f1416 */
[----:B-1----:R-:W-:-:S04]  /*1c840*/  P2R R2, PR, RZ, 0x20 ;  /* 0x00000020ff027803 */ /* 0x002fc80000000000 */
[----:B------:R-:W-:Y:S02]  /*1c850*/  ISETP.NE.AND P4, PT, R2, RZ, PT ;  /* 0x000000ff0200720c */ /* 0x000fe40003f85270 */
[----:B------:R-:W-:Y:S02]  /*1c860*/  @!P1 LEA R8, P5, R19, R0, 0x2 ;  /* 0x0000000013089211 */ /* 0x000fe400078a10ff */
[----:B------:R-:W-:Y:S02]  /*1c870*/  @!P3 LEA.HI.X R15, R23, R4, R24, 0x2, P4 ;  /* 0x00000004170fb211 */ /* 0x000fe400020f1418 */
[----:B------:R-:W-:Y:S02]  /*1c880*/  @!P0 LEA R2, P4, R13, R0, 0x2 ;  /* 0x000000000d028211 */ /* 0x000fe400078810ff */
[-C--:B------:R-:W-:Y:S02]  /*1c890*/  @!P1 LEA.HI.X R9, R19, R4.reuse, R20, 0x2, P5 ;  /* 0x0000000413099211 */ /* 0x080fe400028f1414 */
[----:B------:R-:W-:Y:S01]  /*1c8a0*/  @!P0 LEA.HI.X R3, R13, R4, R18, 0x2, P4 ;  /* 0x000000040d038211 */ /* 0x000fe200020f1412 */
[----:B------:R1:W-:Y:S04]  /*1c8b0*/  @!P3 ST.E.64 [R14.64], R124 ;  /* 0x0000007c0e00b985 */ /* 0x0003e8000c101b0a */
[----:B------:R1:W-:Y:S04]  /*1c8c0*/  @!P2 ST.E.64 [R10.64], R128 ;  /* 0x000000800a00a985 */ /* 0x0003e8000c101b0a */
[----:B------:R1:W-:Y:S04]  /*1c8d0*/  @!P1 ST.E.64 [R8.64], R132 ;  /* 0x0000008408009985 */ /* 0x0003e8000c101b0a */
[----:B------:R1:W-:Y:S02]  /*1c8e0*/  @!P0 ST.E.64 [R2.64], R136 ;  /* 0x0000008802008985 */ /* 0x0003e4000c101b0a */
.L_x_2473:
[----:B------:R-:W-:Y:S05]  /*1c8f0*/  BSYNC B0 ;  /* 0x0000000000007941 */ /* 0x000fea0003800000 */
.L_x_2472:
[----:B------:R-:W-:Y:S05]  /*1c900*/  BRA.DIV ~URZ, `(.L_x_2474) ;  /* 0x00004ce27f007947 */ /* 0x000fea000b800000 */
[----:B--2---:R2:W1:Y:S04]  /*1c910*/  SHFL.IDX PT, R4, R5, 0x1, 0x1c1f ;  /* 0x003c1f0005047f89 */ /* 0x00446800000e0000 */
[----:B----4-:R2:W4:Y:S02]  /*1c920*/  SHFL.IDX PT, R0, R6, 0x1, 0x1c1f ;  /* 0x003c1f0006007f89 */ /* 0x01052400000e0000 */
.L_x_2568:
[----:B------:R-:W-:-:S13]  /*1c930*/  ISETP.GE.AND P0, PT, R16, R17, PT ;  /* 0x000000111000720c */ /* 0x000fda0003f06270 */
[----:B------:R-:W-:Y:S05]  /*1c940*/  @P0 BRA `(.L_x_2469) ;  /* 0x00001a5000000947 */ /* 0x000fea0003800000 */
[----:B-1----:R-:W5:Y:S04]  /*1c950*/  LDL R8, [R1+0x158] ;  /* 0x0001580001087983 */ /* 0x002f680000100800 */
[----:B--23--:R-:W2:Y:S04]  /*1c960*/  LDL R6, [R1+0x154] ;  /* 0x0001540001067983 */ /* 0x00cea80000100800 */
[----:B------:R-:W3:Y:S04]  /*1c970*/  LDL R23, [R1+0x150] ;  /* 0x0001500001177983 */ /* 0x000ee80000100800 */
        /* <DEDUP_REMOVED lines=25> */
[C---:B------:R-:W-:Y:S02]  /*1cb10*/  @!P2 LEA R10, P3, R6.reuse, R0, 0x2 ;  /* 0x00000000060aa211 */ /* 0x040fe400078610ff */
        /* <DEDUP_REMOVED lines=181> */
.L_x_2454:
[----:B------:R-:W2:Y:S01]  /*1d670*/  LDL R8, [R1+0xac] ;  /* 0x0000ac0001087983 */ /* 0x000ea20000100800 */
[----:B------:R-:W-:Y:S02]  /*1d680*/  ISETP.NE.U32.AND P0, PT, RZ, c[0x0][0x508], PT ;  /* 0x00014200ff007a0c */ /* 0x000fe40003f05070 */
[----:B------:R-:W-:Y:S01]  /*1d690*/  ISETP.NE.U32.AND P2, PT, RZ, c[0x0][0x500], PT ;  /* 0x00014000ff007a0c */ /* 0x000fe20003f45070 */
[----:B------:R-:W4:Y:S01]  /*1d6a0*/  LDL.LU R6, [R1+0xb0] ;  /* 0x0000b00001067983 */ /* 0x000f220000300800 */
[----:B------:R-:W-:Y:S02]  /*1d6b0*/  ISETP.NE.AND.EX P0, PT, RZ, c[0x0][0x50c], PT, P0 ;  /* 0x00014300ff007a0c */ /* 0x000fe40003f05300 */
[----:B------:R-:W-:Y:S01]  /*1d6c0*/  ISETP.NE.AND.EX P2, PT, RZ, c[0x0][0x504], PT, P2 ;  /* 0x00014100ff007a0c */ /* 0x000fe20003f45320 */
[----:B------:R-:W-:Y:S02]  /*1d6d0*/  IMAD.MOV.U32 R4, RZ, RZ, 0x4 ;  /* 0x00000004ff047424 */ /* 0x000fe400078e00ff */
[----:B------:R-:W-:-:S02]  /*1d6e0*/  IMAD.MOV.U32 R21, RZ, RZ, c[0x0][0x388] ;  /* 0x0000e200ff157624 */ /* 0x000fc400078e00ff */
[----:B------:R-:W-:Y:S02]  /*1d6f0*/  IMAD.MOV.U32 R0, RZ, RZ, RZ ;  /* 0x000000ffff007224 */ /* 0x000fe400078e00ff */
[----:B--2---:R-:W-:-:S04]  /*1d700*/  IMAD.WIDE R2, R8, R4, c[0x0][0x500] ;  /* 0x0001400008027625 */ /* 0x004fc800078e0204 */
[----:B------:R-:W-:Y:S02]  /*1d710*/  @P0 IMAD.WIDE R4, R8, R4, c[0x0][0x508] ;  /* 0x0001420008040625 */ /* 0x000fe400078e0204 */
[----:B------:R2:W5:Y:S04]  /*1d720*/  @P2 LDG.E R0, [R2.64] ;  /* 0x0000000a02002981 */ /* 0x000568000c1e1900 */
[----:B------:R2:W5:Y:S01]  /*1d730*/  @P0 LDG.E R21, [R4.64] ;  /* 0x0000000a04150981 */ /* 0x000562000c1e1900 */
[----:B----4-:R-:W-:-:S04]  /*1d740*/  ISETP.NE.AND P1, PT, R6, RZ, PT ;  /* 0x000000ff0600720c */ /* 0x010fc80003f25270 */
[----:B------:R-:W-:Y:S01]  /*1d750*/  SEL R22, R6, c[0x0][0x3d4], P1 ;  /* 0x0000f50006167a07 */ /* 0x000fe20000800000 */
[----:B------:R-:W-:Y:S05]  /*1d760*/  @P0 BRA `(.L_x_2475) ;  /* 0x0000004000000947 */ /* 0x000fea0003800000 */
[----:B------:R-:W-:Y:S05]  /*1d770*/  @!P2 BRA `(.L_x_2475) ;  /* 0x000000300000a947 */ /* 0x000fea0003800000 */
[----:B--2---:R2:W4:Y:S04]  /*1d780*/  LDG.E R4, [R2.64] ;  /* 0x0000000a02047981 */ /* 0x004528000c1e1900 */
[----:B--2---:R-:W4:Y:S02]  /*1d790*/  LDG.E R2, [R2.64+0x4] ;  /* 0x0000040a02027981 */ /* 0x004f24000c1e1900 */
[----:B----45:R-:W-:Y:S02]  /*1d7a0*/  IADD3 R21, -R4, R2, RZ ;  /* 0x0000000204157210 */ /* 0x030fe40007ffe1ff */
.L_x_2475:
[----:B--2---:R-:W2:Y:S01]  /*1d7b0*/  LDL.LU R3, [R1+0xa8] ;  /* 0x0000a80001037983 */ /* 0x004ea20000300800 */
[----:B------:R-:W-:Y:S01]  /*1d7c0*/  SHF.R.S32.HI R2, RZ, 0x1f, R8 ;  /* 0x0000001fff027819 */ /* 0x000fe20000011408 */
[----:B------:R-:W-:Y:S01]  /*1d7d0*/  BSSY B0, `(.L_x_2476) ;  /* 0x0000039000007945 */ /* 0x000fe20003800000 */
[----:B-----5:R-:W-:Y:S01]  /*1d7e0*/  SHF.R.S32.HI R20, RZ, 0x1f, R0 ;  /* 0x0000001fff147819 */ /* 0x020fe20000011400 */
[----:B------:R-:W4:Y:S01]  /*1d7f0*/  S2R R4, SR_TID.X ;  /* 0x0000000000047919 */ /* 0x000f220000002100 */
[----:B------:R-:W-:-:S02]  /*1d800*/  SEL R13, R8, RZ, !P2 ;  /* 0x000000ff080d7207 */ /* 0x000fc40005000000 */
[----:B------:R-:W-:Y:S02]  /*1d810*/  SEL R23, R2, RZ, !P2 ;  /* 0x000000ff02177207 */ /* 0x000fe40005000000 */
[----:B----4-:R-:W-:Y:S02]  /*1d820*/  ISETP.GT.AND P0, PT, R4, 0x7f, PT ;  /* 0x0000007f0400780c */ /* 0x010fe40003f04270 */
        /* <DEDUP_REMOVED lines=11> */
[----:B------:R4:W5:Y:S08]  /*1d8e0*/  LDC.64 R10, c[0x0][R2+0x170] ;  /* 0x00005c00020a7b82 */ /* 0x0009700000000a00 */
[----:B------:R4:W1:Y:S08]  /*1d8f0*/  LDC.64 R8, c[0x0][R2+0x168] ;  /* 0x00005a0002087b82 */ /* 0x0008700000000a00 */
[----:B------:R4:W3:Y:S08]  /*1d900*/  LDC.64 R16, c[0x0][R2+0x178] ;  /* 0x00005e0002107b82 */ /* 0x0008f00000000a00 */
[----:B------:R4:W2:Y:S02]  /*1d910*/  LDC.64 R14, c[0x0][R2+0x160] ;  /* 0x00005800020e7b82 */ /* 0x0008a40000000a00 */
[----:B----4-:R-:W-:-:S02]  /*1d920*/  IMAD.MOV.U32 R2, RZ, RZ, c[0x0][0x4e8] ;  /* 0x00013a00ff027624 */ /* 0x010fc400078e00ff */
[-C--:B-----5:R-:W-:Y:S02]  /*1d930*/  IMAD R3, R11, R13.reuse, RZ ;  /* 0x0000000d0b037224 */ /* 0x0a0fe400078e02ff */
[----:B------:R-:W-:Y:S01]  /*1d940*/  IMAD.WIDE.U32 R4, R10, R13, RZ ;  /* 0x0000000d0a047225 */ /* 0x000fe200078e00ff */
[----:B------:R-:W-:Y:S02]  /*1d950*/  ISETP.NE.AND P0, PT, R2, 0x1, PT ;  /* 0x000000010200780c */ /* 0x000fe40003f05270 */
[----:B------:R-:W-:Y:S01]  /*1d960*/  MOV R2, R18 ;  /* 0x0000001200027202 */ /* 0x000fe20000000f00 */
[----:B------:R-:W-:Y:S02]  /*1d970*/  IMAD R10, R10, R23, R3 ;  /* 0x000000170a0a7224 */ /* 0x000fe400078e0203 */
[-C--:B-1----:R-:W-:Y:S02]  /*1d980*/  IMAD R11, R9, R6.reuse, RZ ;  /* 0x00000006090b7224 */ /* 0x082fe400078e02ff */
[----:B------:R-:W-:-:S04]  /*1d990*/  IMAD.WIDE.U32 R8, R8, R6, RZ ;  /* 0x0000000608087225 */ /* 0x000fc800078e00ff */
[----:B------:R-:W-:Y:S01]  /*1d9a0*/  IMAD.IADD R11, R9, 0x1, R11 ;  /* 0x00000001090b7824 */ /* 0x000fe200078e020b */
[----:B------:R-:W-:Y:S01]  /*1d9b0*/  IADD3 R9, R5, R10, RZ ;  /* 0x0000000a05097210 */ /* 0x000fe20007ffe0ff */
[----:B------:R-:W-:-:S05]  /*1d9c0*/  @P0 IMAD.HI.U32 R19, R18, c[0x0][0x4ec], RZ ;  /* 0x00013b0012130a27 */ /* 0x000fca00078e00ff */
[----:B------:R-:W-:Y:S02]  /*1d9d0*/  @P0 SHF.R.U32.HI R2, RZ, c[0x0][0x4f0], R19 ;  /* 0x00013c00ff020a19 */ /* 0x000fe40000011613 */
[----:B------:R-:W-:-:S03]  /*1d9e0*/  IADD3 R19, P1, P0, R4, R8, R0 ;  /* 0x0000000804137210 */ /* 0x000fc6000783e000 */
[----:B------:R-:W-:Y:S01]  /*1d9f0*/  IMAD.MOV R8, RZ, RZ, -R2 ;  /* 0x000000ffff087224 */ /* 0x000fe200078e0a02 */
[----:B------:R-:W-:Y:S02]  /*1da00*/  IADD3.X R11, R9, R11, R20, P1, P0 ;  /* 0x0000000b090b7210 */ /* 0x000fe40000fe0414 */
[----:B--2---:R-:W-:-:S05]  /*1da10*/  SEL R3, R24, RZ, P2 ;  /* 0x000000ff18037207 */ /* 0x004fca0001000000 */
[-C--:B---3--:R-:W-:Y:S02]  /*1da20*/  IMAD R10, R17, R3.reuse, RZ ;  /* 0x00000003110a7224 */ /* 0x088fe400078e02ff */
[----:B------:R-:W-:-:S04]  /*1da30*/  IMAD.WIDE.U32 R4, R16, R3, RZ ;  /* 0x0000000310047225 */ /* 0x000fc800078e00ff */
[----:B------:R-:W-:Y:S01]  /*1da40*/  IMAD R3, R8, c[0x0][0x4e8], R18 ;  /* 0x00013a0008037a24 */ /* 0x000fe200078e0212 */
[----:B------:R-:W-:Y:S02]  /*1da50*/  IADD3 R9, R5, R10, RZ ;  /* 0x0000000a05097210 */ /* 0x000fe40007ffe0ff */
[----:B------:R-:W-:Y:S02]  /*1da60*/  IADD3 R4, P1, P0, R2, R19, R4 ;  /* 0x0000001302047210 */ /* 0x000fe4000783e004 */
[----:B------:R-:W-:Y:S01]  /*1da70*/  SHF.R.S32.HI R5, RZ, 0x1f, R2 ;  /* 0x0000001fff057819 */ /* 0x000fe20000011402 */
[----:B------:R-:W-:Y:S01]  /*1da80*/  IMAD R2, R15, R3, RZ ;  /* 0x000000030f027224 */ /* 0x000fe200078e02ff */
[----:B------:R-:W-:Y:S02]  /*1da90*/  SHF.R.S32.HI R8, RZ, 0x1f, R3 ;  /* 0x0000001fff087819 */ /* 0x000fe40000011403 */
[----:B------:R-:W-:Y:S01]  /*1daa0*/  IADD3.X R5, R5, R11, R9, P1, P0 ;  /* 0x0000000b05057210 */ /* 0x000fe20000fe0409 */
[----:B------:R-:W-:-:S02]  /*1dab0*/  IMAD.MOV.U32 R9, RZ, RZ, c[0x0][0x4a8] ;  /* 0x00012a00ff097624 */ /* 0x000fc400078e00ff */
        /* <DEDUP_REMOVED lines=10> */
.L_x_2477:
[----:B------:R-:W-:Y:S05]  /*1db60*/  BSYNC B0 ;  /* 0x0000000000007941 */ /* 0x000fea0003800000 */
.L_x_2476:
[----:B------:R-:W-:-:S13]  /*1db70*/  ISETP.GT.AND P0, PT, R22, 0x1, PT ;  /* 0x000000011600780c */ /* 0x000fda0003f04270 */
[----:B------:R-:W-:Y:S05]  /*1db80*/  @P0 BRA `(.L_x_2469) ;  /* 0x0000081000000947 */ /* 0x000fea0003800000 */
[----:B------:R-:W2:Y:S01]  /*1db90*/  LDL.LU R9, [R1+0xa0] ;  /* 0x0000a00001097983 */ /* 0x000ea20000300800 */
[----:B-1----:R-:W-:Y:S01]  /*1dba0*/  MOV R2, c[0x0][0x4e8] ;  /* 0x00013a0000027a02 */ /* 0x002fe20000000f00 */
[----:B------:R-:W-:Y:S02]  /*1dbb0*/  IMAD R4, R20, c[0x0][0x3a0], RZ ;  /* 0x0000e80014047a24 */ /* 0x000fe400078e02ff */
[----:B------:R-:W-:Y:S01]  /*1dbc0*/  IMAD R5, R23, c[0x0][0x3f0], RZ ;  /* 0x0000fc0017057a24 */ /* 0x000fe200078e02ff */
[----:B------:R-:W-:Y:S01]  /*1dbd0*/  ISETP.NE.AND P0, PT, R2, 0x1, PT ;  /* 0x000000010200780c */ /* 0x000fe20003f05270 */
[----:B------:R-:W-:-:S04]  /*1dbe0*/  IMAD.WIDE.U32 R2, R0, c[0x0][0x3a0], RZ ;  /* 0x0000e80000027a25 */ /* 0x000fc800078e00ff */
[----:B------:R-:W-:Y:S01]  /*1dbf0*/  IMAD R0, R0, c[0x0][0x3a4], R4 ;  /* 0x0000e90000007a24 */ /* 0x000fe200078e0204 */
[----:B------:R-:W-:-:S04]  /*1dc00*/  LEA R4, R146, R145, 0x5 ;  /* 0x0000009192047211 */ /* 0x000fc800078e28ff */
[----:B------:R-:W-:-:S05]  /*1dc10*/  IADD3 R3, R3, R0, RZ ;  /* 0x0000000003037210 */ /* 0x000fca0007ffe0ff */
[----:B------:R-:W-:-:S04]  /*1dc20*/  IMAD.WIDE.U32 R2, R6, c[0x0][0x3e8], R2 ;  /* 0x0000fa0006027a25 */ /* 0x000fc800078e0002 */
[----:B------:R-:W-:-:S04]  /*1dc30*/  IMAD R3, R6, c[0x0][0x3ec], R3 ;  /* 0x0000fb0006037a24 */ /* 0x000fc800078e0203 */
[----:B------:R-:W-:Y:S01]  /*1dc40*/  IMAD.WIDE.U32 R2, R13, c[0x0][0x3f0], R2 ;  /* 0x0000fc000d027a25 */ /* 0x000fe200078e0002 */
[----:B--2---:R-:W-:-:S04]  /*1dc50*/  IADD3 R4, R9, R4, RZ ;  /* 0x0000000409047210 */ /* 0x004fc80007ffe0ff */
[----:B------:R-:W-:Y:S01]  /*1dc60*/  MOV R0, R4 ;  /* 0x0000000400007202 */ /* 0x000fe20000000f00 */
[----:B------:R-:W-:-:S05]  /*1dc70*/  @P0 IMAD.HI.U32 R8, R4, c[0x0][0x4ec], RZ ;  /* 0x00013b0004080a27 */ /* 0x000fca00078e00ff */
[----:B------:R-:W-:Y:S01]  /*1dc80*/  @P0 SHF.R.U32.HI R0, RZ, c[0x0][0x4f0], R8 ;  /* 0x00013c00ff000a19 */ /* 0x000fe20000011608 */
[----:B------:R-:W-:Y:S01]  /*1dc90*/  IMAD R8, R13, c[0x0][0x3f4], R5 ;  /* 0x0000fd000d087a24 */ /* 0x000fe200078e0205 */
[----:B------:R-:W-:Y:S02]  /*1dca0*/  IADD3 R13, R145, R9, RZ ;  /* 0x00000009910d7210 */ /* 0x000fe40007ffe0ff */
[----:B------:R-:W-:Y:S02]  /*1dcb0*/  SHF.R.S32.HI R6, RZ, 0x1f, R0 ;  /* 0x0000001fff067819 */ /* 0x000fe40000011400 */
[----:B------:R-:W-:Y:S02]  /*1dcc0*/  IADD3 R5, -R0, RZ, RZ ;  /* 0x000000ff00057210 */ /* 0x000fe40007ffe1ff */
[----:B------:R-:W-:Y:S01]  /*1dcd0*/  IADD3 R3, R3, R8, RZ ;  /* 0x0000000803037210 */ /* 0x000fe20007ffe0ff */
[----:B------:R-:W-:Y:S02]  /*1dce0*/  IMAD R6, R6, c[0x0][0x3e0], RZ ;  /* 0x0000f80006067a24 */ /* 0x000fe400078e02ff */
[----:B------:R-:W-:-:S02]  /*1dcf0*/  IMAD R4, R5, c[0x0][0x4e8], R4 ;  /* 0x00013a0005047a24 */ /* 0x000fc400078e0204 */
        /* <DEDUP_REMOVED lines=12> */
.L_x_2569:
[----:B------:R-:W-:Y:S05]  /*1ddc0*/  BRA.DIV ~URZ, `(.L_x_2479) ;  /* 0x000039627f007947 */ /* 0x000fea000b800000 */
[----:B------:R4:W1:Y:S02]  /*1ddd0*/  SHFL.IDX PT, R0, R16, RZ, 0x181f ;  /* 0x00181fff10007589 */ /* 0x00086400000e0000 */
.L_x_2570:
        /* <DEDUP_REMOVED lines=20> */
.L_x_2481:
[----:B------:R-:W-:Y:S05]  /*1df20*/  BSYNC B0 ;  /* 0x0000000000007941 */ /* 0x000fea0003800000 */
.L_x_2480:
[----:B------:R-:W-:Y:S05]  /*1df30*/  BRA.DIV ~URZ, `(.L_x_2482) ;  /* 0x000038627f007947 */ /* 0x000fea000b800000 */
[----:B--2---:R2:W3:Y:S04]  /*1df40*/  SHFL.IDX PT, R4, R5, 0x1, 0x181f ;  /* 0x00381f0005047f89 */ /* 0x0044e800000e0000 */
[----:B-1----:R2:W1:Y:S02]  /*1df50*/  SHFL.IDX PT, R0, R16, 0x1, 0x181f ;  /* 0x00381f0010007f89 */ /* 0x00246400000e0000 */
.L_x_2571:
        /* <DEDUP_REMOVED lines=20> */
.L_x_2484:
[----:B------:R-:W-:Y:S05]  /*1e0a0*/  BSYNC B0 ;  /* 0x0000000000007941 */ /* 0x000fea0003800000 */
.L_x_2483:
[----:B------:R-:W-:Y:S05]  /*1e0b0*/  BRA.DIV ~URZ, `(.L_x_2485) ;  /* 0x000037b27f007947 */ /* 0x000fea000b800000 */
[----:B---3--:R3:W2:Y:S02]  /*1e0c0*/  SHFL.IDX PT, R4, R5, 0x2, 0x181f ;  /* 0x00581f0005047f89 */ /* 0x0086a400000e0000 */
.L_x_2572:
[----:B------:R-:W-:Y:S05]  /*1e0d0*/  BRA.DIV ~URZ, `(.L_x_2486) ;  /* 0x000038027f007947 */ /* 0x000fea000b800000 */
[----:B-1----:R1:W3:Y:S02]  /*1e0e0*/  SHFL.IDX PT, R0, R16, 0x2, 0x181f ;  /* 0x00581f0010007f89 */ /* 0x0022e400000e0000 */
.L_x_2573:
        /* <DEDUP_REMOVED lines=8> */
[-C--:B---3--:R-:W-:Y:S02]  /*1e170*/  @!P3 LEA R14, P4, R140, R0.reuse, 0x1 ;  /* 0x000000008c0eb211 */ /* 0x088fe400078808ff */
        /* <DEDUP_REMOVED lines=11> */
.L_x_2488:
[----:B------:R-:W-:Y:S05]  /*1e230*/  BSYNC B0 ;  /* 0x0000000000007941 */ /* 0x000fea0003800000 */
.L_x_2487:
[----:B------:R-:W-:Y:S05]  /*1e240*/  BRA.DIV ~URZ, `(.L_x_2489) ;  /* 0x000037027f007947 */ /* 0x000fea000b800000 */
[----:B--2---:R2:W1:Y:S04]  /*1e250*/  SHFL.IDX PT, R4, R5, 0x3, 0x181f ;  /* 0x00781f0005047f89 */ /* 0x00446800000e0000 */
[----:B---3--:R2:W3:Y:S02]  /*1e260*/  SHFL.IDX PT, R0, R16, 0x3, 0x181f ;  /* 0x00781f0010007f89 */ /* 0x0084e400000e0000 */
.L_x_2574:
[----:B------:R-:W-:-:S04]  /*1e270*/  IADD3 R13, R13, 0x60, RZ ;  /* 0x000000600d0d7810 */ /* 0x000fc80007ffe0ff */
        /* <DEDUP_REMOVED lines=18> */
.L_x_2469:
[----:B------:R-:W-:Y:S05]  /*1e3a0*/  BSYNC B1 ;  /* 0x0000000000017941 */ /* 0x000fea0003800000 */
.L_x_2453:
[----:B-1----:R1:W5:Y:S01]  /*1e3b0*/  LDL R11, [R1+0xac] ;  /* 0x0000ac00010b7983 */ /* 0x0023620000100800 */
[----:B------:R-:W-:-:S13]  /*1e3c0*/  ISETP.NE.AND P0, PT, RZ, UR8, PT ;  /* 0x00000008ff007c0c */ /* 0x000fda000bf05270 */
[----:B------:R-:W-:Y:S01]  /*1e3d0*/  @P0 WARPSYNC 0xffffffff ;  /* 0xffffffff00000948 */ /* 0x000fe20003800000 */
[----:B------:R-:W-:Y:S06]  /*1e3e0*/  @P0 BAR.SYNC.DEFER_BLOCKING 0x5, 0x100 ;  /* 0x0144000000000b1d */ /* 0x000fec0000010000 */
[----:B-----5:R-:W5:Y:S02]  /*1e3f0*/  @P0 LDS.128 R8, [0x20080] ;  /* 0x02008000ff080984 */ /* 0x020f640000000c00 */
[----:B-----5:R-:W-:Y:S01]  /*1e400*/  IMAD.MOV.U32 R2, RZ, RZ, R8 ;  /* 0x000000ffff027224 */ /* 0x020fe200078e0008 */
[----:B---34-:R-:W-:Y:S01]  /*1e410*/  MOV R0, R9 ;  /* 0x0000000900007202 */ /* 0x018fe20000000f00 */
[----:B------:R1:W-:Y:S04]  /*1e420*/  @P0 STL.64 [R1+0xa8], R10 ;  /* 0x0000a80a01000387 */ /* 0x0003e80000100a00 */
[----:B------:R1:W-:Y:S04]  /*1e430*/  @P0 STL [R1+0x15c], R0 ;  /* 0x00015c0001000387 */ /* 0x0003e80000100800 */
[----:B------:R1:W-:Y:S04]  /*1e440*/  @P0 STL [R1+0xd4], R2 ;  /* 0x0000d40201000387 */ /* 0x0003e80000100800 */
[----:B------:R-:W-:Y:S06]  /*1e450*/  @P0 BAR.ARV 0x4, 0x100 ;  /* 0x0104000000000b1d */ /* 0x000fec0000002000 */
[----:B------:R-:W-:Y:S05]  /*1e460*/  @P0 BRA `(.L_x_2490) ;  /* 0x0000106000000947 */ /* 0x000fea0003800000 */
[----:B-1----:R-:W1:Y:S01]  /*1e470*/  S2R R0, SR_TID.X ;  /* 0x0000000000007919 */ /* 0x002e620000002100 */
[----:B------:R-:W-:Y:S01]  /*1e480*/  IMAD.MOV.U32 R8, RZ, RZ, RZ ;  /* 0x000000ffff087224 */ /* 0x000fe200078e00ff */
[----:B-1----:R-:W-:-:S04]  /*1e490*/  LOP3.LUT R14, R0, 0x1f, RZ, 0xc0, !PT ;  /* 0x0000001f000e7812 */ /* 0x002fc800078ec0ff */
[----:B------:R-:W-:Y:S01]  /*1e4a0*/  ISETP.NE.AND P6, PT, R14, 0x1f, PT ;  /* 0x0000001f0e00780c */ /* 0x000fe20003fc5270 */
[----:B------:R-:W-:Y:S10]  /*1e4b0*/  BRA.DIV ~URZ, `(.L_x_2491) ;  /* 0x000035627f007947 */ /* 0x000ff4000b800000 */
[----:B------:R1:W3:Y:S02]  /*1e4c0*/  SHFL.IDX PT, R10, R147, RZ, 0x1f ;  /* 0x00001fff930a7589 */ /* 0x0002e400000e0000 */
.L_x_2575:
[----:B------:R-:W-:Y:S05]  /*1e4d0*/  BRA.DIV ~URZ, `(.L_x_2492) ;  /* 0x000035b27f007947 */ /* 0x000fea000b800000 */
[----:B------:R4:W1:Y:S02]  /*1e4e0*/  SHFL.IDX PT, R9, R147, 0x1, 0x1f ;  /* 0x00201f0093097f89 */ /* 0x00086400000e0000 */
.L_x_2576:
[----:B------:R-:W5:Y:S01]  /*1e4f0*/  LDL R0, [R1+0xac] ;  /* 0x0000ac0001007983 */ /* 0x000f620000100800 */
[----:B--2---:R-:W-:Y:S02]  /*1e500*/  IMAD.MOV.U32 R6, RZ, RZ, RZ ;  /* 0x000000ffff067224 */ /* 0x004fe400078e00ff */
[----:B-----5:R-:W-:-:S05]  /*1e510*/  IMAD.IADD R0, R0, 0x1, R14 ;  /* 0x0000000100007824 */ /* 0x020fca00078e020e */
[----:B------:R-:W-:-:S13]  /*1e520*/  ISETP.GE.OR P0, PT, R0, c[0x0][0x53c], !P6 ;  /* 0x00014f0000007a0c */ /* 0x000fda0007706670 */
[----:B------:R-:W-:Y:S01]  /*1e530*/  @!P0 MOV R2, 0x4 ;  /* 0x0000000400028802 */ /* 0x000fe20000000f00 */
[----:B------:R-:W-:-:S04]  /*1e540*/  @!P0 IMAD.MOV.U32 R4, RZ, RZ, 0x4 ;  /* 0x00000004ff048424 */ /* 0x000fc800078e00ff */
        /* <DEDUP_REMOVED lines=12> */
[----:B------:R2:W4:Y:S02]  /*1e610*/  SHFL.UP PT, R4, R0, 0x1, RZ ;  /* 0x0420000000047989 */ /* 0x00052400000e00ff */
.L_x_2577:
[----:B----4-:R-:W-:-:S04]  /*1e620*/  SEL R4, R4, RZ, P5 ;  /* 0x000000ff04047207 */ /* 0x010fc80002800000 */
[----:B--2---:R-:W-:Y:S01]  /*1e630*/  IADD3 R0, R0, R4, RZ ;  /* 0x0000000400007210 */ /* 0x004fe20007ffe0ff */
[----:B------:R-:W-:Y:S05]  /*1e640*/  BRA.DIV ~URZ, `(.L_x_2494) ;  /* 0x000034f27f007947 */ /* 0x000fea000b800000 */
        /* <DEDUP_REMOVED lines=12> */
[----:B------:R2:W4:Y:S02]  /*1e710*/  SHFL.IDX PT, R0, R4, 0x1f, 0x1f ;  /* 0x03e01f0004007f89 */ /* 0x00052400000e0000 */
.L_x_2578:
[----:B----4-:R-:W-:Y:S01]  /*1e720*/  IMAD R0, R0, c[0x0][0x538], RZ ;  /* 0x00014e0000007a24 */ /* 0x010fe200078e02ff */
[----:B------:R-:W-:Y:S04]  /*1e730*/  BSSY B1, `(.L_x_2495) ;  /* 0x00000cc000017945 */ /* 0x000fe80003800000 */
[----:B-1----:R-:W-:-:S04]  /*1e740*/  IADD3 R9, R0, R9, RZ ;  /* 0x0000000900097210 */ /* 0x002fc80007ffe0ff */
[----:B---3--:R-:W-:-:S13]  /*1e750*/  ISETP.GT.AND P0, PT, R9, R10, PT ;  /* 0x0000000a0900720c */ /* 0x008fda0003f04270 */
[----:B------:R-:W-:Y:S05]  /*1e760*/  @P0 BRA `(.L_x_2496) ;  /* 0x0000026000000947 */ /* 0x000fea0003800000 */
.L_x_2500:
[----:B------:R-:W3:Y:S02]  /*1e770*/  LDL.LU R0, [R1+0xac] ;  /* 0x0000ac0001007983 */ /* 0x000ee40000300800 */
[----:B---3--:R-:W-:-:S04]  /*1e780*/  IADD3 R0, R0, 0x1f, RZ ;  /* 0x0000001f00007810 */ /* 0x008fc80007ffe0ff */
[----:B------:R-:W-:-:S13]  /*1e790*/  ISETP.GE.AND P0, PT, R0, c[0x0][0x53c], PT ;  /* 0x00014f0000007a0c */ /* 0x000fda0003f06270 */
[----:B------:R-:W-:Y:S05]  /*1e7a0*/  @P0 BRA `(.L_x_2497) ;  /* 0x00000bf000000947 */ /* 0x000fea0003800000 */
[----:B------:R1:W-:Y:S01]  /*1e7b0*/  STL [R1+0xac], R0 ;  /* 0x0000ac0001007387 */ /* 0x0003e20000100800 */
[----:B------:R-:W-:Y:S02]  /*1e7c0*/  MOV R6, RZ ;  /* 0x000000ff00067202 */ /* 0x000fe40000000f00 */
[----:B------:R-:W-:Y:S02]  /*1e7d0*/  MOV R8, RZ ;  /* 0x000000ff00087202 */ /* 0x000fe40000000f00 */
[----:B-1----:R-:W-:-:S04]  /*1e7e0*/  IADD3 R0, R0, R14, RZ ;  /* 0x0000000e00007210 */ /* 0x002fc80007ffe0ff */
[----:B------:R-:W-:-:S13]  /*1e7f0*/  ISETP.GE.OR P0, PT, R0, c[0x0][0x53c], !P6 ;  /* 0x00014f0000007a0c */ /* 0x000fda0007706670 */
[----:B--2---:R-:W-:Y:S02]  /*1e800*/  @!P0 MOV R4, 0x4 ;  /* 0x0000000400048802 */ /* 0x004fe40000000f00 */
        /* <DEDUP_REMOVED lines=8> */
.L_x_2579:
        /* <DEDUP_REMOVED lines=16> */
.L_x_2580:
[----:B--2---:R-:W-:-:S05]  /*1e990*/  IMAD R0, R0, c[0x0][0x538], RZ ;  /* 0x00014e0000007a24 */ /* 0x004fca00078e02ff */
[----:B------:R-:W-:-:S04]  /*1e9a0*/  IADD3 R9, R0, R9, RZ ;  /* 0x0000000900097210 */ /* 0x000fc80007ffe0ff */
[----:B------:R-:W-:-:S13]  /*1e9b0*/  ISETP.GT.AND P0, PT, R9, R10, PT ;  /* 0x0000000a0900720c */ /* 0x000fda0003f04270 */
[----:B-1----:R-:W-:Y:S05]  /*1e9c0*/  @!P0 BRA `(.L_x_2500) ;  /* 0xfffffda000008947 */ /* 0x002fea000383ffff */
.L_x_2496:
[----:B------:R-:W-:-:S05]  /*1e9d0*/  IADD3 R9, -R0, R9, RZ ;  /* 0x0000000900097210 */ /* 0x000fca0007ffe1ff */
[----:B------:R-:W-:-:S05]  /*1e9e0*/  IMAD R0, R4, c[0x0][0x538], R9 ;  /* 0x00014e0004007a24 */ /* 0x000fca00078e0209 */
[----:B------:R-:W-:Y:S01]  /*1e9f0*/  ISETP.GT.AND P0, PT, R0, R10, PT ;  /* 0x0000000a0000720c */ /* 0x000fe20003f04270 */
[----:B------:R-:W-:-:S12]  /*1ea00*/  BRA.DIV ~URZ, `(.L_x_2501) ;  /* 0x000034e27f007947 */ /* 0x000fd8000b800000 */
[----:B------:R-:W-:-:S03]  /*1ea10*/  VOTE.ANY R5, PT, !P0 ;  /* 0x0000000000057806 */ /* 0x000fc600040e0100 */
.L_x_2581:
[----:B------:R-:W3:Y:S01]  /*1ea20*/  LDL.LU R2, [R1+0xac] ;  /* 0x0000ac0001027983 */ /* 0x000ee20000300800 */
[----:B------:R-:W3:Y:S02]  /*1ea30*/  POPC R0, R5 ;  /* 0x0000000500007309 */ /* 0x000ee40000000000 */
[----:B---3--:R-:W-:-:S05]  /*1ea40*/  IADD3 R2, R0, R2, RZ ;  /* 0x0000000200027210 */ /* 0x008fca0007ffe0ff */
[----:B------:R1:W-:Y:S01]  /*1ea50*/  STL [R1+0xac], R2 ;  /* 0x0000ac0201007387 */ /* 0x0003e20000100800 */
[----:B------:R-:W-:Y:S05]  /*1ea60*/  BRA.DIV ~URZ, `(.L_x_2502) ;  /* 0x000034d27f007947 */ /* 0x000fea000b800000 */
[----:B------:R3:W4:Y:S04]  /*1ea70*/  SHFL.IDX PT, R6, R6, R0, 0x1f ;  /* 0x00001f0006067589 */ /* 0x00072800000e0000 */
[----:B------:R3:W1:Y:S02]  /*1ea80*/  SHFL.IDX PT, R8, R8, R0, 0x1f ;  /* 0x00001f0008087589 */ /* 0x00066400000e0000 */
.L_x_2582:
[----:B------:R-:W-:Y:S01]  /*1ea90*/  ISETP.NE.AND P0, PT, R5, RZ, PT ;  /* 0x000000ff0500720c */ /* 0x000fe20003f05270 */
[----:B------:R-:W-:-:S12]  /*1eaa0*/  BSSY B0, `(.L_x_2503) ;  /* 0x0000005000007945 */ /* 0x000fd80003800000 */
[----:B------:R-:W-:Y:S05]  /*1eab0*/  @!P0 BRA `(.L_x_2504) ;  /* 0x0000003000008947 */ /* 0x000fea0003800000 */
[----:B---3--:R-:W-:Y:S01]  /*1eac0*/  IADD3 R0, R0, -0x1, RZ ;  /* 0xffffffff00007810 */ /* 0x008fe20007ffe0ff */
[----:B------:R-:W-:Y:S05]  /*1ead0*/  BRA.DIV ~URZ, `(.L_x_2505) ;  /* 0x000035327f007947 */ /* 0x000fea000b800000 */
[----:B------:R3:W2:Y:S02]  /*1eae0*/  SHFL.IDX PT, R11, R4, R0, 0x1f ;  /* 0x00001f00040b7589 */ /* 0x0006a400000e0000 */
.L_x_2504:
[----:B------:R-:W-:Y:S05]  /*1eaf0*/  BSYNC B0 ;  /* 0x0000000000007941 */ /* 0x000fea0003800000 */
.L_x_2503:
[----:B--23--:R-:W-:Y:S01]  /*1eb00*/  IMAD R0, R11, c[0x0][0x538], R9 ;  /* 0x00014e000b007a24 */ /* 0x00cfe200078e0209 */
[----:B-1----:R-:W-:Y:S01]  /*1eb10*/  ISETP.NE.AND P0, PT, R8, 0x1, PT ;  /* 0x000000010800780c */ /* 0x002fe20003f05270 */
[----:B------:R-:W-:Y:S03]  /*1eb20*/  BSSY B0, `(.L_x_2506) ;  /* 0x0000083000007945 */ /* 0x000fe60003800000 */
[----:B------:R1:W-:Y:S01]  /*1eb30*/  STL [R1+0xd4], R0 ;  /* 0x0000d40001007387 */ /* 0x0003e20000100800 */
[----:B------:R-:W-:-:S08]  /*1eb40*/  IADD3 R9, -R0, R10, RZ ;  /* 0x0000000a00097210 */ /* 0x000fd00007ffe1ff */
[----:B------:R-:W-:Y:S05]  /*1eb50*/  @!P0 BRA `(.L_x_2507) ;  /* 0x000003e000008947 */ /* 0x000fea0003800000 */
[----:B----4-:R-:W-:Y:S02]  /*1eb60*/  IABS R4, R6 ;  /* 0x0000000600047213 */ /* 0x010fe40000000000 */
[----:B------:R-:W-:Y:S02]  /*1eb70*/  IABS R5, R8 ;  /* 0x0000000800057213 */ /* 0x000fe40000000000 */
[----:B------:R-:W2:Y:S01]  /*1eb80*/  I2F.RP R2, R4 ;  /* 0x0000000400027306 */ /* 0x000ea20000209400 */
[----:B------:R-:W-:-:S07]  /*1eb90*/  IABS R11, R6 ;  /* 0x00000006000b7213 */ /* 0x000fce0000000000 */
[----:B------:R-:W-:Y:S08]  /*1eba0*/  I2F.RP R13, R5 ;  /* 0x00000005000d7306 */ /* 0x000ff00000209400 */
[----:B--2---:R-:W2:Y:S02]  /*1ebb0*/  MUFU.RCP R2, R2 ;  /* 0x0000000200027308 */ /* 0x004ea40000001000 */
[----:B--2---:R-:W-:-:S06]  /*1ebc0*/  IADD3 R2, R2, 0xffffffe, RZ ;  /* 0x0ffffffe02027810 */ /* 0x004fcc0007ffe0ff */
[----:B------:R-:W2:Y:S02]  /*1ebd0*/  F2I.FTZ.U32.TRUNC.NTZ R3, R2 ;  /* 0x0000000200037305 */ /* 0x000ea4000021f000 */
[----:B-12---:R-:W-:Y:S02]  /*1ebe0*/  IMAD.MOV R0, RZ, RZ, -R3 ;  /* 0x000000ffff007224 */ /* 0x006fe400078e0a03 */
[----:B------:R-:W-:Y:S02]  /*1ebf0*/  IMAD.MOV.U32 R2, RZ, RZ, RZ ;  /* 0x000000ffff027224 */ /* 0x000fe400078e00ff */
[----:B------:R-:W-:Y:S01]  /*1ec00*/  IMAD.MOV.U32 R10, RZ, RZ, R0 ;  /* 0x000000ffff0a7224 */ /* 0x000fe200078e0000 */
[----:B------:R-:W-:-:S03]  /*1ec10*/  IABS R0, R9 ;  /* 0x0000000900007213 */ /* 0x000fc60000000000 */
[----:B------:R-:W-:-:S04]  /*1ec20*/  IMAD R10, R10, R4, RZ ;  /* 0x000000040a0a7224 */ /* 0x000fc800078e02ff */
[----:B------:R-:W-:-:S04]  /*1ec30*/  IMAD.HI.U32 R10, R3, R10, R2 ;  /* 0x0000000a030a7227 */ /* 0x000fc800078e0002 */
[----:B------:R-:W-:Y:S02]  /*1ec40*/  IMAD.MOV.U32 R2, RZ, RZ, R0 ;  /* 0x000000ffff027224 */ /* 0x000fe400078e0000 */
[----:B------:R-:W-:-:S05]  /*1ec50*/  IMAD.MOV R0, RZ, RZ, -R11 ;  /* 0x000000ffff007224 */ /* 0x000fca00078e0a0b */
[----:B------:R-:W-:Y:S01]  /*1ec60*/  MOV R3, R0 ;  /* 0x0000000000037202 */ /* 0x000fe20000000f00 */
        /* <DEDUP_REMOVED lines=45> */
.L_x_2507:
[----:B-1----:R-:W2:Y:S01]  /*1ef40*/  LDL R0, [R1+0xac] ;  /* 0x0000ac0001007983 */ /* 0x002ea20000100800 */
[----:B------:R-:W-:-:S04]  /*1ef50*/  IMAD.MOV.U32 R4, RZ, RZ, 0x4 ;  /* 0x00000004ff047424 */ /* 0x000fc800078e00ff */
[----:B--2---:R-:W-:-:S06]  /*1ef60*/  IMAD.WIDE R4, R0, R4, c[0x0][0x590] ;  /* 0x0001640000047625 */ /* 0x004fcc00078e0204 */
[----:B------:R-:W2:Y:S01]  /*1ef70*/  LDG.E R4, [R4.64] ;  /* 0x0000000a04047981 */ /* 0x000ea2000c1e1900 */
[----:B------:R-:W-:Y:S01]  /*1ef80*/  IABS R8, R9 ;  /* 0x0000000900087213 */ /* 0x000fe20000000000 */
[----:B--2-4-:R-:W-:-:S05]  /*1ef90*/  IMAD R10, R4, R6, RZ ;  /* 0x00000006040a7224 */ /* 0x014fca00078e02ff */
[-C--:B------:R-:W-:Y:S02]  /*1efa0*/  IABS R5, R10.reuse ;  /* 0x0000000a00057213 */ /* 0x080fe40000000000 */
[----:B------:R-:W-:Y:S02]  /*1efb0*/  IABS R11, R10 ;  /* 0x0000000a000b7213 */ /* 0x000fe40000000000 */
[----:B------:R-:W1:Y:S08]  /*1efc0*/  I2F.RP R2, R5 ;  /* 0x0000000500027306 */ /* 0x000e700000209400 */
[----:B-1----:R-:W1:Y:S02]  /*1efd0*/  MUFU.RCP R2, R2 ;  /* 0x0000000200027308 */ /* 0x002e640000001000 */
[----:B-1----:R-:W-:-:S06]  /*1efe0*/  IADD3 R2, R2, 0xffffffe, RZ ;  /* 0x0ffffffe02027810 */ /* 0x002fcc0007ffe0ff */
[----:B------:R-:W1:Y:S02]  /*1eff0*/  F2I.FTZ.U32.TRUNC.NTZ R3, R2 ;  /* 0x0000000200037305 */ /* 0x000e64000021f000 */
[----:B-1----:R-:W-:Y:S02]  /*1f000*/  IMAD.MOV R0, RZ, RZ, -R3 ;  /* 0x000000ffff007224 */ /* 0x002fe400078e0a03 */
[----:B------:R-:W-:Y:S02]  /*1f010*/  IMAD.MOV.U32 R2, RZ, RZ, RZ ;  /* 0x000000ffff027224 */ /* 0x000fe400078e00ff */
[----:B------:R-:W-:-:S04]  /*1f020*/  IMAD R0, R0, R5, RZ ;  /* 0x0000000500007224 */ /* 0x000fc800078e02ff */
        /* <DEDUP_REMOVED lines=12> */
[----:B------:R-:W-:-:S04]  /*1f0f0*/  IMAD.MOV.U32 R2, RZ, RZ, R0 ;  /* 0x000000ffff027224 */ /* 0x000fc800078e0000 */
[----:B------:R-:W-:Y:S01]  /*1f100*/  @!P1 IMAD.MOV R2, RZ, RZ, -R2 ;  /* 0x000000ffff029224 */ /* 0x000fe200078e0a02 */
[----:B------:R-:W-:-:S05]  /*1f110*/  @!P0 LOP3.LUT R2, RZ, R10, RZ, 0x33, !PT ;  /* 0x0000000aff028212 */ /* 0x000fca00078e33ff */
[----:B------:R-:W-:Y:S02]  /*1f120*/  IMAD R11, R4, R2, RZ ;  /* 0x00000002040b7224 */ /* 0x000fe400078e02ff */
[----:B------:R-:W-:-:S03]  /*1f130*/  IMAD.MOV R2, RZ, RZ, -R2 ;  /* 0x000000ffff027224 */ /* 0x000fc600078e0a02 */
[----:B------:R-:W-:Y:S01]  /*1f140*/  IADD3 R0, -R11, c[0x0][0x538], RZ ;  /* 0x00014e000b007a10 */ /* 0x000fe20007ffe1ff */
[----:B------:R-:W-:Y:S02]  /*1f150*/  IMAD R9, R10, R2, R9 ;  /* 0x000000020a097224 */ /* 0x000fe400078e0209 */
[----:B------:R-:W-:Y:S01]  /*1f160*/  IMAD.MOV.U32 R2, RZ, RZ, RZ ;  /* 0x000000ffff027224 */ /* 0x000fe200078e00ff */
[----:B------:R-:W-:-:S04]  /*1f170*/  IMNMX R0, R4, R0, PT ;  /* 0x0000000004007217 */ /* 0x000fc80003800200 */
[-C--:B------:R-:W-:Y:S02]  /*1f180*/  IABS R4, R0.reuse ;  /* 0x0000000000047213 */ /* 0x080fe40000000000 */
[----:B------:R-:W-:Y:S02]  /*1f190*/  IABS R10, R0 ;  /* 0x00000000000a7213 */ /* 0x000fe40000000000 */
[----:B------:R-:W1:Y:S08]  /*1f1a0*/  I2F.RP R3, R4 ;  /* 0x0000000400037306 */ /* 0x000e700000209400 */
[----:B-1----:R-:W1:Y:S02]  /*1f1b0*/  MUFU.RCP R3, R3 ;  /* 0x0000000300037308 */ /* 0x002e640000001000 */
[----:B-1----:R-:W-:-:S06]  /*1f1c0*/  IADD3 R3, R3, 0xffffffe, RZ ;  /* 0x0ffffffe03037810 */ /* 0x002fcc0007ffe0ff */
[----:B------:R-:W1:Y:S02]  /*1f1d0*/  F2I.FTZ.U32.TRUNC.NTZ R3, R3 ;  /* 0x0000000300037305 */ /* 0x000e64000021f000 */
[----:B-1----:R-:W-:-:S05]  /*1f1e0*/  IADD3 R5, RZ, -R3, RZ ;  /* 0x80000003ff057210 */ /* 0x002fca0007ffe0ff */
[----:B------:R-:W-:Y:S01]  /*1f1f0*/  IMAD.MOV.U32 R8, RZ, RZ, R5 ;  /* 0x000000ffff087224 */ /* 0x000fe200078e0005 */
        /* <DEDUP_REMOVED lines=21> */
.L_x_2508:
[----:B------:R-:W-:Y:S05]  /*1f350*/  BSYNC B0 ;  /* 0x0000000000007941 */ /* 0x000fea0003800000 */
.L_x_2506:
[----:B------:R-:W-:-:S04]  /*1f360*/  LOP3.LUT R2, RZ, R2, RZ, 0x33, !PT ;  /* 0x00000002ff027212 */ /* 0x000fc800078e33ff */
[----:B-1----:R-:W-:-:S05]  /*1f370*/  IADD3 R0, R2, R6, RZ ;  /* 0x0000000602007210 */ /* 0x002fca0007ffe0ff */
[----:B------:R1:W-:Y:S01]  /*1f380*/  STL [R1+0x15c], R0 ;  /* 0x00015c0001007387 */ /* 0x0003e20000100800 */
[----:B------:R-:W-:Y:S05]  /*1f390*/  BRA `(.L_x_2509) ;  /* 0x0000005000007947 */ /* 0x000fea0003800000 */
.L_x_2497:
[----:B------:R-:W-:Y:S01]  /*1f3a0*/  MOV R0, c[0x0][0x53c] ;  /* 0x00014f0000007a02 */ /* 0x000fe20000000f00 */
[----:B------:R1:W-:Y:S04]  /*1f3b0*/  STL [R1+0xd4], R10 ;  /* 0x0000d40a01007387 */ /* 0x0003e80000100800 */
[----:B------:R1:W-:Y:S04]  /*1f3c0*/  STL [R1+0x15c], RZ ;  /* 0x00015cff01007387 */ /* 0x0003e80000100800 */
[----:B------:R1:W-:Y:S04]  /*1f3d0*/  STL [R1+0xa8], RZ ;  /* 0x0000a8ff01007387 */ /* 0x0003e80000100800 */
[----:B------:R1:W-:Y:S02]  /*1f3e0*/  STL [R1+0xac], R0 ;  /* 0x0000ac0001007387 */ /* 0x0003e40000100800 */
.L_x_2509:
[----:B------:R-:W-:Y:S05]  /*1f3f0*/  BSYNC B1 ;  /* 0x0000000000017941 */ /* 0x000fea0003800000 */
.L_x_2495:
[----:B-1----:R-:W3:Y:S04]  /*1f400*/  LDL R0, [R1+0xd4] ;  /* 0x0000d40001007983 */ /* 0x002ee80000100800 */
[----:B--2---:R-:W2:Y:S04]  /*1f410*/  LDL R4, [R1+0x15c] ;  /* 0x00015c0001047983 */ /* 0x004ea80000100800 */
[----:B------:R-:W4:Y:S04]  /*1f420*/  LDL R3, [R1+0xa8] ;  /* 0x0000a80001037983 */ /* 0x000f280000100800 */
[----:B------:R-:W5:Y:S01]  /*1f430*/  LDL R2, [R1+0xac] ;  /* 0x0000ac0001027983 */ /* 0x000f620000100800 */
[----:B------:R-:W-:Y:S03]  /*1f440*/  WARPSYNC 0xffffffff ;  /* 0xffffffff00007948 */ /* 0x000fe60003800000 */
[----:B------:R-:W-:Y:S01]  /*1f450*/  BAR.SYNC.DEFER_BLOCKING 0x4, 0x100 ;  /* 0x0104000000007b1d */ /* 0x000fe20000010000 */
[----:B------:R-:W-:-:S02]  /*1f460*/  ISETP.NE.AND P0, PT, R14, RZ, PT ;  /* 0x000000ff0e00720c */ /* 0x000fc40003f05270 */
[----:B---3--:R-:W-:Y:S01]  /*1f470*/  MOV R8, R0 ;  /* 0x0000000000087202 */ /* 0x008fe20000000f00 */
[----:B--2---:R-:W-:Y:S02]  /*1f480*/  IMAD.MOV.U32 R9, RZ, RZ, R4 ;  /* 0x000000ffff097224 */ /* 0x004fe400078e0004 */
[----:B----4-:R-:W-:Y:S01]  /*1f490*/  IMAD.MOV.U32 R10, RZ, RZ, R3 ;  /* 0x000000ffff0a7224 */ /* 0x010fe200078e0003 */
[----:B-----5:R-:W-:-:S07]  /*1f4a0*/  MOV R11, R2 ;  /* 0x00000002000b7202 */ /* 0x020fce0000000f00 */
[----:B------:R1:W-:Y:S04]  /*1f4b0*/  @!P0 STS.128 [0x20080], R8 ;  /* 0x02008008ff008388 */ /* 0x0003e80000000c00 */
[----:B------:R-:W-:Y:S06]  /*1f4c0*/  BAR.ARV 0x5, 0x100 ;  /* 0x0144000000007b1d */ /* 0x000fec0000002000 */
.L_x_2490:
[----:B-1----:R-:W3:Y:S02]  /*1f4d0*/  LDL R0, [R1+0xac] ;  /* 0x0000ac0001007983 */ /* 0x002ee40000100800 */
[----:B---3--:R-:W-:-:S13]  /*1f4e0*/  ISETP.GE.AND P0, PT, R0, c[0x0][0x53c], PT ;  /* 0x00014f0000007a0c */ /* 0x008fda0003f06270 */
[----:B--2---:R-:W-:Y:S01]  /*1f4f0*/  @P0 CALL.REL.NOINC `(.L_x_2510) ;  /* 0x0000001000000944 */ /* 0x004fe20003c00000 */
[----:B------:R-:W-:Y:S05]  /*1f500*/  BRA `(.L_x_2511) ;  /* 0xfffe2d0000007947 */ /* 0x000fea000383ffff */
.L_x_2510:
[----:B------:R-:W-:Y:S05]  /*1f510*/  EXIT ;  /* 0x000000000000794d */ /* 0x000fea0003800000 */
.L_x_2266:
[----:B------:R-:W-:Y:S01]  /*1f520*/  IMAD.MOV.U32 R0, RZ, RZ, R5 ;  /* 0x000000ffff007224 */ /* 0x000fe200078e0005 */
[----:B------:R-:W-:Y:S02]  /*1f530*/  MOV R3, 0x1 ;  /* 0x0000000100037802 */ /* 0x000fe40000000f00 */
[----:B------:R-:W-:Y:S02]  /*1f540*/  MOV R2, 0x1f560 ;  /* 0x0001f56000027802 */ /* 0x000fe40000000f00 */
[----:B------:R-:W-:Y:S05]  /*1f550*/  CALL.REL.NOINC `($__internal_41_$__cuda_sm70_shflsync_up_p) ;  /* 0x0000d1c000007944 */ /* 0x000fea0003c00000 */
[----:B------:R-:W-:Y:S01]  /*1f560*/  MOV R0, R4 ;  /* 0x0000000400007202 */ /* 0x000fe20000000f00 */
[----:B------:R-:W-:Y:S05]  /*1f570*/  BRA `(.L_x_2512) ;  /* 0xfffe0f6000007947 */ /* 0x000fea000383ffff */
.L_x_2267:
[----:B------:R-:W-:Y:S01]  /*1f580*/  IMAD.MOV.U32 R0, RZ, RZ, R5 ;  /* 0x000000ffff007224 */ /* 0x000fe200078e0005 */
[----:B------:R-:W-:Y:S02]  /*1f590*/  MOV R3, 0x2 ;  /* 0x0000000200037802 */ /* 0x000fe40000000f00 */
[----:B------:R-:W-:Y:S02]  /*1f5a0*/  MOV R2, 0x1f5c0 ;  /* 0x0001f5c000027802 */ /* 0x000fe40000000f00 */
[----:B------:R-:W-:Y:S05]  /*1f5b0*/  CALL.REL.NOINC `($__internal_41_$__cuda_sm70_shflsync_up_p) ;  /* 0x0000d16000007944 */ /* 0x000fea0003c00000 */
[----:B------:R-:W-:Y:S01]  /*1f5c0*/  SEL R4, R4, RZ, P4 ;  /* 0x000000ff04047207 */ /* 0x000fe20002000000 */
[----:B------:R-:W-:Y:S01]  /*1f5d0*/  IMAD.MOV.U32 R3, RZ, RZ, 0x4 ;  /* 0x00000004ff037424 */ /* 0x000fe200078e00ff */
[----:B------:R-:W-:-:S03]  /*1f5e0*/  MOV R2, 0x1f610 ;  /* 0x0001f61000027802 */ /* 0x000fc60000000f00 */
[----:B------:R-:W-:Y:S02]  /*1f5f0*/  IMAD.IADD R0, R5, 0x1, R4 ;  /* 0x0000000105007824 */ /* 0x000fe400078e0204 */
        /* <DEDUP_REMOVED lines=13> */
[----:B------:R-:W-:Y:S02]  /*1f6d0*/  MOV R236, 0x1f ;  /* 0x0000001f00ec7802 */ /* 0x000fe40000000f00 */
[----:B------:R-:W-:Y:S01]  /*1f6e0*/  MOV R3, 0x1f720 ;  /* 0x0001f72000037802 */ /* 0x000fe20000000f00 */
[----:B------:R-:W-:-:S04]  /*1f6f0*/  IMAD.IADD R4, R0, 0x1, R4 ;  /* 0x0000000100047824 */ /* 0x000fc800078e0204 */
[----:B------:R-:W-:Y:S02]  /*1f700*/  IMAD.MOV.U32 R235, RZ, RZ, R4 ;  /* 0x000000ffffeb7224 */ /* 0x000fe400078e0004 */
[----:B------:R-:W-:Y:S05]  /*1f710*/  CALL.REL.NOINC `($__internal_40_$__cuda_sm70_shflsync_idx_p) ;  /* 0x0000cfa000007944 */ /* 0x000fea0003c00000 */
[----:B------:R-:W-:Y:S01]  /*1f720*/  MOV R0, R237 ;  /* 0x000000ed00007202 */ /* 0x000fe20000000f00 */
[----:B------:R-:W-:Y:S05]  /*1f730*/  BRA `(.L_x_2513) ;  /* 0xfffe0ea000007947 */ /* 0x000fea000383ffff */
.L_x_2269:
[----:B------:R-:W-:Y:S02]  /*1f740*/  SEL R0, RZ, 0x1, P0 ;  /* 0x00000001ff007807 */ /* 0x000fe40000000000 */
[----:B------:R-:W-:Y:S02]  /*1f750*/  MOV R2, 0x1f770 ;  /* 0x0001f77000027802 */ /* 0x000fe40000000f00 */
[----:B------:R-:W-:Y:S05]  /*1f760*/  CALL.REL.NOINC `($__internal_42_$__cuda_sm70_votesync_ballot) ;  /* 0x0000d01000007944 */ /* 0x000fea0003c00000 */
[----:B------:R-:W-:Y:S01]  /*1f770*/  MOV R7, R0 ;  /* 0x0000000000077202 */ /* 0x000fe20000000f00 */
[----:B------:R-:W-:Y:S05]  /*1f780*/  BRA `(.L_x_2514) ;  /* 0xfffe0ee000007947 */ /* 0x000fea000383ffff */
.L_x_2270:
[----:B------:R-:W-:Y:S01]  /*1f790*/  IMAD.MOV.U32 R235, RZ, RZ, R9 ;  /* 0x000000ffffeb7224 */ /* 0x000fe200078e0009 */
[----:B-1----:R-:W-:Y:S01]  /*1f7a0*/  MOV R2, R0 ;  /* 0x0000000000027202 */ /* 0x002fe20000000f00 */
[----:B------:R-:W-:Y:S01]  /*1f7b0*/  IMAD.MOV.U32 R236, RZ, RZ, 0x1f ;  /* 0x0000001fffec7424 */ /* 0x000fe200078e00ff */
[----:B------:R-:W-:Y:S02]  /*1f7c0*/  MOV R3, 0x1f7e0 ;  /* 0x0001f7e000037802 */ /* 0x000fe40000000f00 */
[----:B------:R-:W-:Y:S05]  /*1f7d0*/  CALL.REL.NOINC `($__internal_40_$__cuda_sm70_shflsync_idx_p) ;  /* 0x0000cee000007944 */ /* 0x000fea0003c00000 */
[----:B------:R-:W-:Y:S01]  /*1f7e0*/  IMAD.MOV.U32 R12, RZ, RZ, R237 ;  /* 0x000000ffff0c7224 */ /* 0x000fe200078e00ed */
[----:B------:R-:W-:Y:S01]  /*1f7f0*/  MOV R235, R8 ;  /* 0x0000000800eb7202 */ /* 0x000fe20000000f00 */
[----:B------:R-:W-:Y:S01]  /*1f800*/  IMAD.MOV.U32 R5, RZ, RZ, RZ ;  /* 0x000000ffff057224 */ /* 0x000fe200078e00ff */
[----:B------:R-:W-:Y:S01]  /*1f810*/  MOV R2, R0 ;  /* 0x0000000000027202 */ /* 0x000fe20000000f00 */
[----:B------:R-:W-:Y:S01]  /*1f820*/  IMAD.MOV.U32 R236, RZ, RZ, 0x1f ;  /* 0x0000001fffec7424 */ /* 0x000fe200078e00ff */
[----:B------:R-:W-:-:S02]  /*1f830*/  MOV R3, 0x1f850 ;  /* 0x0001f85000037802 */ /* 0x000fc40000000f00 */
[----:B------:R-:W-:Y:S05]  /*1f840*/  CALL.REL.NOINC `($__internal_40_$__cuda_sm70_shflsync_idx_p) ;  /* 0x0000ce7000007944 */ /* 0x000fea0003c00000 */
[----:B------:R-:W-:Y:S01]  /*1f850*/  MOV R9, R237 ;  /* 0x000000ed00097202 */ /* 0x000fe20000000f00 */
[----:B------:R-:W-:Y:S05]  /*1f860*/  BRA `(.L_x_2515) ;  /* 0xfffe0e7000007947 */ /* 0x000fea000383ffff */
.L_x_2273:
[----:B------:R-:W-:Y:S01]  /*1f870*/  IMAD.MOV.U32 R235, RZ, RZ, R4 ;  /* 0x000000ffffeb7224 */ /* 0x000fe200078e0004 */
[----:B-1----:R-:W-:Y:S01]  /*1f880*/  MOV R2, R0 ;  /* 0x0000000000027202 */ /* 0x002fe20000000f00 */
[----:B------:R-:W-:Y:S01]  /*1f890*/  IMAD.MOV.U32 R236, RZ, RZ, 0x1f ;  /* 0x0000001fffec7424 */ /* 0x000fe200078e00ff */
[----:B------:R-:W-:-:S02]  /*1f8a0*/  MOV R3, 0x1f8c0 ;  /* 0x0001f8c000037802 */ /* 0x000fc40000000f00 */
[----:B---34-:R-:W-:Y:S05]  /*1f8b0*/  CALL.REL.NOINC `($__internal_40_$__cuda_sm70_shflsync_idx_p) ;  /* 0x0000ce0000007944 */ /* 0x018fea0003c00000 */
[----:B------:R-:W-:Y:S01]  /*1f8c0*/  MOV R5, R237 ;  /* 0x000000ed00057202 */ /* 0x000fe20000000f00 */
[----:B------:R-:W-:Y:S05]  /*1f8d0*/  BRA `(.L_x_2272) ;  /* 0xfffe0e6000007947 */ /* 0x000fea000383ffff */
.L_x_2344:
[----:B-1----:R-:W-:Y:S01]  /*1f8e0*/  IMAD.MOV.U32 R235, RZ, RZ, R13 ;  /* 0x000000ffffeb7224 */ /* 0x002fe200078e000d */
[----:B------:R-:W-:Y:S01]  /*1f8f0*/  MOV R2, RZ ;  /* 0x000000ff00027202 */ /* 0x000fe20000000f00 */
[----:B------:R-:W-:Y:S01]  /*1f900*/  IMAD.MOV.U32 R236, RZ, RZ, 0x181f ;  /* 0x0000181fffec7424 */ /* 0x000fe200078e00ff */
[----:B------:R-:W-:-:S02]  /*1f910*/  MOV R3, 0x1f930 ;  /* 0x0001f93000037802 */ /* 0x000fc40000000f00 */
[----:B-----5:R-:W-:Y:S05]  /*1f920*/  CALL.REL.NOINC `($__internal_40_$__cuda_sm70_shflsync_idx_p) ;  /* 0x0000cd9000007944 */ /* 0x020fea0003c00000 */
[----:B------:R-:W-:Y:S01]  /*1f930*/  MOV R4, R237 ;  /* 0x000000ed00047202 */ /* 0x000fe20000000f00 */
[----:B------:R-:W-:Y:S05]  /*1f940*/  BRA `(.L_x_2516) ;  /* 0xfffeafc000007947 */ /* 0x000fea000383ffff */
.L_x_2345:
[----:B------:R-:W-:Y:S01]  /*1f950*/  IMAD.MOV.U32 R235, RZ, RZ, R17 ;  /* 0x000000ffffeb7224 */ /* 0x000fe200078e0011 */
[----:B------:R-:W-:Y:S01]  /*1f960*/  MOV R2, RZ ;  /* 0x000000ff00027202 */ /* 0x000fe20000000f00 */
[----:B------:R-:W-:Y:S01]  /*1f970*/  IMAD.MOV.U32 R236, RZ, RZ, 0x181f ;  /* 0x0000181fffec7424 */ /* 0x000fe200078e00ff */
[----:B------:R-:W-:-:S02]  /*1f980*/  MOV R3, 0x1f9a0 ;  /* 0x0001f9a000037802 */ /* 0x000fc40000000f00 */
[----:B-12--5:R-:W-:Y:S05]  /*1f990*/  CALL.REL.NOINC `($__internal_40_$__cuda_sm70_shflsync_idx_p) ;  /* 0x0000cd2000007944 */ /* 0x026fea0003c00000 */
[----:B------:R-:W-:Y:S01]  /*1f9a0*/  MOV R0, R237 ;  /* 0x000000ed00007202 */ /* 0x000fe20000000f00 */
[----:B------:R-:W-:Y:S05]  /*1f9b0*/  BRA `(.L_x_2517) ;  /* 0xfffeaf7000007947 */ /* 0x000fea000383ffff */
.L_x_2348:
[----:B------:R-:W-:Y:S01]  /*1f9c0*/  IMAD.MOV.U32 R235, RZ, RZ, R13 ;  /* 0x000000ffffeb7224 */ /* 0x000fe200078e000d */
[----:B--2---:R-:W-:Y:S01]  /*1f9d0*/  MOV R2, 0x1 ;  /* 0x0000000100027802 */ /* 0x004fe20000000f00 */
[----:B------:R-:W-:Y:S01]  /*1f9e0*/  IMAD.MOV.U32 R236, RZ, RZ, 0x181f ;  /* 0x0000181fffec7424 */ /* 0x000fe200078e00ff */
[----:B------:R-:W-:-:S02]  /*1f9f0*/  MOV R3, 0x1fa10 ;  /* 0x0001fa1000037802 */ /* 0x000fc40000000f00 */
[----:B-1-345:R-:W-:Y:S05]  /*1fa00*/  CALL.REL.NOINC `($__internal_40_$__cuda_sm70_shflsync_idx_p) ;  /* 0x0000ccb000007944 */ /* 0x03afea0003c00000 */
[----:B------:R-:W-:Y:S01]  /*1fa10*/  IMAD.MOV.U32 R4, RZ, RZ, R237 ;  /* 0x000000ffff047224 */ /* 0x000fe200078e00ed */
[----:B------:R-:W-:Y:S01]  /*1fa20*/  MOV R2, 0x1 ;  /* 0x0000000100027802 */ /* 0x000fe20000000f00 */
[----:B------:R-:W-:Y:S01]  /*1fa30*/  IMAD.MOV.U32 R235, RZ, RZ, R17 ;  /* 0x000000ffffeb7224 */ /* 0x000fe200078e0011 */
[----:B------:R-:W-:-:S02]  /*1fa40*/  MOV R236, 0x181f ;  /* 0x0000181f00ec7802 */ /* 0x000fc40000000f00 */
[----:B------:R-:W-:Y:S02]  /*1fa50*/  MOV R3, 0x1fa70 ;  /* 0x0001fa7000037802 */ /* 0x000fe40000000f00 */
[----:B------:R-:W-:Y:S05]  /*1fa60*/  CALL.REL.NOINC `($__internal_40_$__cuda_sm70_shflsync_idx_p) ;  /* 0x0000cc5000007944 */ /* 0x000fea0003c00000 */
[----:B------:R-:W-:Y:S01]  /*1fa70*/  MOV R0, R237 ;  /* 0x000000ed00007202 */ /* 0x000fe20000000f00 */
[----:B------:R-:W-:Y:S05]  /*1fa80*/  BRA `(.L_x_2518) ;  /* 0xfffeb02000007947 */ /* 0x000fea000383ffff */
.L_x_2351:
[----:B------:R-:W-:Y:S01]  /*1fa90*/  IMAD.MOV.U32 R235, RZ, RZ, R13 ;  /* 0x000000ffffeb7224 */ /* 0x000fe200078e000d */
[----:B-1----:R-:W-:Y:S01]  /*1faa0*/  MOV R2, 0x2 ;  /* 0x0000000200027802 */ /* 0x002fe20000000f00 */
[----:B------:R-:W-:Y:S01]  /*1fab0*/  IMAD.MOV.U32 R236, RZ, RZ, 0x181f ;  /* 0x0000181fffec7424 */ /* 0x000fe200078e00ff */
[----:B------:R-:W-:Y:S02]  /*1fac0*/  MOV R3, 0x1fae0 ;  /* 0x0001fae000037802 */ /* 0x000fe40000000f00 */
[----:B--2345:R-:W-:Y:S05]  /*1fad0*/  CALL.REL.NOINC `($__internal_40_$__cuda_sm70_shflsync_idx_p) ;  /* 0x0000cbe000007944 */ /* 0x03cfea0003c00000 */
[----:B------:R-:W-:Y:S01]  /*1fae0*/  MOV R4, R237 ;  /* 0x000000ed00047202 */ /* 0x000fe20000000f00 */
[----:B------:R-:W-:Y:S05]  /*1faf0*/  BRA `(.L_x_2519) ;  /* 0xfffeb12000007947 */ /* 0x000fea000383ffff */
.L_x_2352:
[----:B------:R-:W-:Y:S01]  /*1fb00*/  IMAD.MOV.U32 R235, RZ, RZ, R17 ;  /* 0x000000ffffeb7224 */ /* 0x000fe200078e0011 */
[----:B------:R-:W-:Y:S01]  /*1fb10*/  MOV R2, 0x2 ;  /* 0x0000000200027802 */ /* 0x000fe20000000f00 */
[----:B------:R-:W-:Y:S01]  /*1fb20*/  IMAD.MOV.U32 R236, RZ, RZ, 0x181f ;  /* 0x0000181fffec7424 */ /* 0x000fe200078e00ff */
[----:B------:R-:W-:Y:S02]  /*1fb30*/  MOV R3, 0x1fb50 ;  /* 0x0001fb5000037802 */ /* 0x000fe40000000f00 */
[----:B-12345:R-:W-:Y:S05]  /*1fb40*/  CALL.REL.NOINC `($__internal_40_$__cuda_sm70_shflsync_idx_p) ;  /* 0x0000cb7000007944 */ /* 0x03efea0003c00000 */
[----:B------:R-:W-:Y:S01]  /*1fb50*/  MOV R0, R237 ;  /* 0x000000ed00007202 */ /* 0x000fe20000000f00 */
[----:B------:R-:W-:Y:S05]  /*1fb60*/  BRA `(.L_x_2520) ;  /* 0xfffeb0d000007947 */ /* 0x000fea000383ffff */
.L_x_2355:
[----:B------:R-:W-:Y:S01]  /*1fb70*/  IMAD.MOV.U32 R235, RZ, RZ, R13 ;  /* 0x000000ffffeb7224 */ /* 0x000fe200078e000d */
[----:B-1----:R-:W-:Y:S01]  /*1fb80*/  MOV R2, 0x3 ;  /* 0x0000000300027802 */ /* 0x002fe20000000f00 */
[----:B------:R-:W-:Y:S01]  /*1fb90*/  IMAD.MOV.U32 R236, RZ, RZ, 0x181f ;  /* 0x0000181fffec7424 */ /* 0x000fe200078e00ff */
[----:B------:R-:W-:-:S02]  /*1fba0*/  MOV R3, 0x1fbc0 ;  /* 0x0001fbc000037802 */ /* 0x000fc40000000f00 */
[----:B--2345:R-:W-:Y:S05]  /*1fbb0*/  CALL.REL.NOINC `($__internal_40_$__cuda_sm70_shflsync_idx_p) ;  /* 0x0000cb0000007944 */ /* 0x03cfea0003c00000 */
        /* <DEDUP_REMOVED lines=8> */
.L_x_2357:
[----:B------:R-:W-:Y:S01]  /*1fc40*/  IMAD.MOV.U32 R235, RZ, RZ, R4 ;  /* 0x000000ffffeb7224 */ /* 0x000fe200078e0004 */
[----:B------:R-:W-:Y:S01]  /*1fc50*/  MOV R2, RZ ;  /* 0x000000ff00027202 */ /* 0x000fe20000000f00 */
[----:B------:R-:W-:Y:S01]  /*1fc60*/  IMAD.MOV.U32 R236, RZ, RZ, 0x181f ;  /* 0x0000181fffec7424 */ /* 0x000fe200078e00ff */
[----:B------:R-:W-:Y:S02]  /*1fc70*/  MOV R3, 0x1fc90 ;  /* 0x0001fc9000037802 */ /* 0x000fe40000000f00 */
[----:B-1234-:R-:W-:Y:S05]  /*1fc80*/  CALL.REL.NOINC `($__internal_40_$__cuda_sm70_shflsync_idx_p) ;  /* 0x0000ca3000007944 */ /* 0x01efea0003c00000 */
[----:B------:R-:W-:Y:S01]  /*1fc90*/  MOV R3, R237 ;  /* 0x000000ed00037202 */ /* 0x000fe20000000f00 */
[----:B------:R-:W-:Y:S05]  /*1fca0*/  BRA `(.L_x_2522) ;  /* 0xfffebd6000007947 */ /* 0x000fea000383ffff */
.L_x_2360:
[----:B------:R-:W-:Y:S01]  /*1fcb0*/  IMAD.MOV.U32 R235, RZ, RZ, R4 ;  /* 0x000000ffffeb7224 */ /* 0x000fe200078e0004 */
[----:B------:R-:W-:Y:S01]  /*1fcc0*/  MOV R2, 0x1 ;  /* 0x0000000100027802 */ /* 0x000fe20000000f00 */
[----:B------:R-:W-:Y:S01]  /*1fcd0*/  IMAD.MOV.U32 R236, RZ, RZ, 0x181f ;  /* 0x0000181fffec7424 */ /* 0x000fe200078e00ff */
[----:B------:R-:W-:Y:S02]  /*1fce0*/  MOV R3, 0x1fd00 ;  /* 0x0001fd0000037802 */ /* 0x000fe40000000f00 */
[----:B-1-3--:R-:W-:Y:S05]  /*1fcf0*/  CALL.REL.NOINC `($__internal_40_$__cuda_sm70_shflsync_idx_p) ;  /* 0x0000c9c000007944 */ /* 0x00afea0003c00000 */
        /* <DEDUP_REMOVED lines=8> */
.L_x_2363:
[----:B------:R-:W-:Y:S01]  /*1fd80*/  IMAD.MOV.U32 R235, RZ, RZ, R6 ;  /* 0x000000ffffeb7224 */ /* 0x000fe200078e0006 */
[----:B------:R-:W-:Y:S01]  /*1fd90*/  MOV R2, RZ ;  /* 0x000000ff00027202 */ /* 0x000fe20000000f00 */
[----:B------:R-:W-:Y:S01]  /*1fda0*/  IMAD.MOV.U32 R236, RZ, RZ, 0x181f ;  /* 0x0000181fffec7424 */ /* 0x000fe200078e00ff */
[----:B------:R-:W-:Y:S02]  /*1fdb0*/  MOV R3, 0x1fdd0 ;  /* 0x0001fdd000037802 */ /* 0x000fe40000000f00 */
[----:B------:R-:W-:Y:S05]  /*1fdc0*/  CALL.REL.NOINC `($__internal_40_$__cuda_sm70_shflsync_idx_p) ;  /* 0x0000c8f000007944 */ /* 0x000fea0003c00000 */
[----:B------:R-:W-:Y:S01]  /*1fdd0*/  MOV R4, R237 ;  /* 0x000000ed00047202 */ /* 0x000fe20000000f00 */
[----:B------:R-:W-:Y:S05]  /*1fde0*/  BRA `(.L_x_2524) ;  /* 0xfffeccc000007947 */ /* 0x000fea000383ffff */
.L_x_2364:
[----:B------:R-:W-:Y:S01]  /*1fdf0*/  IMAD.MOV.U32 R235, RZ, RZ, R13 ;  /* 0x000000ffffeb7224 */ /* 0x000fe200078e000d */
[----:B------:R-:W-:Y:S01]  /*1fe00*/  MOV R2, RZ ;  /* 0x000000ff00027202 */ /* 0x000fe20000000f00 */
[----:B------:R-:W-:Y:S01]  /*1fe10*/  IMAD.MOV.U32 R236, RZ, RZ, 0x181f ;  /* 0x0000181fffec7424 */ /* 0x000fe200078e00ff */
[----:B------:R-:W-:Y:S02]  /*1fe20*/  MOV R3, 0x1fe40 ;  /* 0x0001fe4000037802 */ /* 0x000fe40000000f00 */
[----:B-12---:R-:W-:Y:S05]  /*1fe30*/  CALL.REL.NOINC `($__internal_40_$__cuda_sm70_shflsync_idx_p) ;  /* 0x0000c88000007944 */ /* 0x006fea0003c00000 */
[----:B------:R-:W-:Y:S01]  /*1fe40*/  MOV R0, R237 ;  /* 0x000000ed00007202 */ /* 0x000fe20000000f00 */
[----:B------:R-:W-:Y:S05]  /*1fe50*/  BRA `(.L_x_2525) ;  /* 0xfffecc7000007947 */ /* 0x000fea000383ffff */
.L_x_2367:
[----:B------:R-:W-:Y:S01]  /*1fe60*/  IMAD.MOV.U32 R235, RZ, RZ, R6 ;  /* 0x000000ffffeb7224 */ /* 0x000fe200078e0006 */
[----:B--2---:R-:W-:Y:S01]  /*1fe70*/  MOV R2, 0x1 ;  /* 0x0000000100027802 */ /* 0x004fe20000000f00 */
[----:B------:R-:W-:Y:S01]  /*1fe80*/  IMAD.MOV.U32 R236, RZ, RZ, 0x181f ;  /* 0x0000181fffec7424 */ /* 0x000fe200078e00ff */
[----:B------:R-:W-:-:S02]  /*1fe90*/  MOV R3, 0x1feb0 ;  /* 0x0001feb000037802 */ /* 0x000fc40000000f00 */
[----:B-1-34-:R-:W-:Y:S05]  /*1fea0*/  CALL.REL.NOINC `($__internal_40_$__cuda_sm70_shflsync_idx_p) ;  /* 0x0000c81000007944 */ /* 0x01afea0003c00000 */
        /* <DEDUP_REMOVED lines=8> */
.L_x_2368:
[----:B------:R-:W-:Y:S01]  /*1ff30*/  IMAD.MOV.U32 R235, RZ, RZ, R4 ;  /* 0x000000ffffeb7224 */ /* 0x000fe200078e0004 */
[----:B------:R-:W-:Y:S01]  /*1ff40*/  MOV R2, RZ ;  /* 0x000000ff00027202 */ /* 0x000fe20000000f00 */
[----:B------:R-:W-:Y:S01]  /*1ff50*/  IMAD.MOV.U32 R236, RZ, RZ, 0x1c1f ;  /* 0x00001c1fffec7424 */ /* 0x000fe200078e00ff */
[----:B------:R-:W-:Y:S02]  /*1ff60*/  MOV R3, 0x1ff80 ;  /* 0x0001ff8000037802 */ /* 0x000fe40000000f00 */
[----:B------:R-:W-:Y:S05]  /*1ff70*/  CALL.REL.NOINC `($__internal_40_$__cuda_sm70_shflsync_idx_p) ;  /* 0x0000c74000007944 */ /* 0x000fea0003c00000 */
[----:B------:R-:W-:Y:S01]  /*1ff80*/  MOV R3, R237 ;  /* 0x000000ed00037202 */ /* 0x000fe20000000f00 */
[----:B------:R-:W-:Y:S05]  /*1ff90*/  BRA `(.L_x_2527) ;  /* 0xfffed17000007947 */ /* 0x000fea000383ffff */
.L_x_2373:
[----:B------:R-:W-:Y:S01]  /*1ffa0*/  IMAD.MOV.U32 R235, RZ, RZ, R4 ;  /* 0x000000ffffeb7224 */ /* 0x000fe200078e0004 */
[----:B------:R-:W-:Y:S01]  /*1ffb0*/  MOV R2, 0x1 ;  /* 0x0000000100027802 */ /* 0x000fe20000000f00 */
[----:B------:R-:W-:Y:S01]  /*1ffc0*/  IMAD.MOV.U32 R236, RZ, RZ, 0x1c1f ;  /* 0x00001c1fffec7424 */ /* 0x000fe200078e00ff */
[----:B------:R-:W-:Y:S02]  /*1ffd0*/  MOV R3, 0x1fff0 ;  /* 0x0001fff000037802 */ /* 0x000fe40000000f00 */
[----:B-1----:R-:W-:Y:S05]  /*1ffe0*/  CALL.REL.NOINC `($__internal_40_$__cuda_sm70_shflsync_idx_p) ;  /* 0x0000c6d000007944 */ /* 0x002fea0003c00000 */
[----:B------:R-:W-:Y:S01]  /*1fff0*/  MOV R3, R237 ;  /* 0x000000ed00037202 */ /* 0x000fe20000000f00 */
[----:B------:R-:W-:Y:S05]  /*20000*/  BRA `(.L_x_2528) ;  /* 0xfffed68000007947 */ /* 0x000fea000383ffff */
.L_x_2378:
[----:B------:R-:W-:Y:S01]  /*20010*/  IMAD.MOV.U32 R0, RZ, RZ, R13 ;  /* 0x000000ffff007224 */ /* 0x000fe200078e000d */
[----:B------:R-:W-:-:S02]  /*20020*/  MOV R3, 0x2 ;  /* 0x0000000200037802 */ /* 0x000fc40000000f00 */
[----:B------:R-:W-:Y:S02]  /*20030*/  MOV R2, 0x20050 ;  /* 0x0002005000027802 */ /* 0x000fe40000000f00 */
[----:B------:R-:W-:Y:S05]  /*20040*/  CALL.REL.NOINC `($__internal_39_$__cuda_sm70_shflsync_bfly_p) ;  /* 0x0000c61000007944 */ /* 0x000fea0003c00000 */
[----:B------:R-:W-:Y:S05]  /*20050*/  BRA `(.L_x_2529) ;  /* 0xfffedbe000007947 */ /* 0x000fea000383ffff */
.L_x_2379:
[----:B------:R-:W-:Y:S01]  /*20060*/  IMAD.MOV.U32 R0, RZ, RZ, R13 ;  /* 0x000000ffff007224 */ /* 0x000fe200078e000d */
[----:B------:R-:W-:Y:S02]  /*20070*/  MOV R3, 0x1 ;  /* 0x0000000100037802 */ /* 0x000fe40000000f00 */
[----:B------:R-:W-:Y:S02]  /*20080*/  MOV R2, 0x200a0 ;  /* 0x000200a000027802 */ /* 0x000fe40000000f00 */
[----:B------:R-:W-:Y:S05]  /*20090*/  CALL.REL.NOINC `($__internal_39_$__cuda_sm70_shflsync_bfly_p) ;  /* 0x0000c5c000007944 */ /* 0x000fea0003c00000 */
[----:B------:R-:W-:Y:S01]  /*200a0*/  FMNMX.FTZ R13, R13, R172, !PT ;  /* 0x000000ac0d0d7209 */ /* 0x000fe20007810000 */
[----:B------:R-:W-:Y:S01]  /*200b0*/  IMAD.MOV.U32 R0, RZ, RZ, R6 ;  /* 0x000000ffff007224 */ /* 0x000fe200078e0006 */
[----:B------:R-:W-:Y:S01]  /*200c0*/  MOV R2, 0x200f0 ;  /* 0x000200f000027802 */ /* 0x000fe20000000f00 */
[----:B------:R-:W-:Y:S02]  /*200d0*/  IMAD.MOV.U32 R3, RZ, RZ, 0x2 ;  /* 0x00000002ff037424 */ /* 0x000fe400078e00ff */
[----:B------:R-:W-:Y:S05]  /*200e0*/  CALL.REL.NOINC `($__internal_39_$__cuda_sm70_shflsync_bfly_p) ;  /* 0x0000c57000007944 */ /* 0x000fea0003c00000 */
[----:B------:R-:W-:Y:S01]  /*200f0*/  FMNMX.FTZ R6, R6, R172, !PT ;  /* 0x000000ac06067209 */ /* 0x000fe20007810000 */
[----:B------:R-:W-:Y:S01]  /*20100*/  IMAD.MOV.U32 R3, RZ, RZ, 0x1 ;  /* 0x00000001ff037424 */ /* 0x000fe200078e00ff */
[----:B------:R-:W-:-:S03]  /*20110*/  MOV R2, 0x20140 ;  /* 0x0002014000027802 */ /* 0x000fc60000000f00 */
[----:B------:R-:W-:Y:S02]  /*20120*/  IMAD.MOV.U32 R0, RZ, RZ, R6 ;  /* 0x000000ffff007224 */ /* 0x000fe400078e0006 */
[----:B------:R-:W-:Y:S05]  /*20130*/  CALL.REL.NOINC `($__internal_39_$__cuda_sm70_shflsync_bfly_p) ;  /* 0x0000c52000007944 */ /* 0x000fea0003c00000 */
[----:B------:R-:W-:Y:S05]  /*20140*/  BRA `(.L_x_2530) ;  /* 0xfffedb6000007947 */ /* 0x000fea000383ffff */
.L_x_2387:
[----:B------:R-:W-:Y:S01]  /*20150*/  MOV R2, RZ ;  /* 0x000000ff00027202 */ /* 0x000fe20000000f00 */
[----:B------:R-:W-:Y:S01]  /*20160*/  IMAD.MOV.U32 R235, RZ, RZ, R8 ;  /* 0x000000ffffeb7224 */ /* 0x000fe200078e0008 */
[----:B------:R-:W-:Y:S01]  /*20170*/  MOV R3, 0x201a0 ;  /* 0x000201a000037802 */ /* 0x000fe20000000f00 */
[----:B------:R-:W-:Y:S02]  /*20180*/  IMAD.MOV.U32 R236, RZ, RZ, 0x181f ;  /* 0x0000181fffec7424 */ /* 0x000fe400078e00ff */
[----:B-1234-:R-:W-:Y:S05]  /*20190*/  CALL.REL.NOINC `($__internal_40_$__cuda_sm70_shflsync_idx_p) ;  /* 0x0000c52000007944 */ /* 0x01efea0003c00000 */
[----:B------:R-:W-:Y:S01]  /*201a0*/  MOV R4, R237 ;  /* 0x000000ed00047202 */ /* 0x000fe20000000f00 */
[----:B------:R-:W-:-:S05]  /*201b0*/  BRA `(.L_x_2531) ;  /* 0xfffef06000007947 */ /* 0x000fca000383ffff */
.L_x_2388:
[----:B------:R-:W-:Y:S01]  /*201c0*/  MOV R2, RZ ;  /* 0x000000ff00027202 */ /* 0x000fe20000000f00 */
[----:B------:R-:W-:Y:S01]  /*201d0*/  IMAD.MOV.U32 R235, RZ, RZ, R9 ;  /* 0x000000ffffeb7224 */ /* 0x000fe200078e0009 */
[----:B------:R-:W-:Y:S01]  /*201e0*/  MOV R3, 0x20210 ;  /* 0x0002021000037802 */ /* 0x000fe20000000f00 */
[----:B------:R-:W-:Y:S02]  /*201f0*/  IMAD.MOV.U32 R236, RZ, RZ, 0x181f ;  /* 0x0000181fffec7424 */ /* 0x000fe400078e00ff */
[----:B-1234-:R-:W-:Y:S05]  /*20200*/  CALL.REL.NOINC `($__internal_40_$__cuda_sm70_shflsync_idx_p) ;  /* 0x0000c4b000007944 */ /* 0x01efea0003c00000 */
[----:B------:R-:W-:Y:S01]  /*20210*/  MOV R0, R237 ;  /* 0x000000ed00007202 */ /* 0x000fe20000000f00 */
[----:B------:R-:W-:-:S05]  /*20220*/  BRA `(.L_x_2532) ;  /* 0xfffef01000007947 */ /* 0x000fca000383ffff */
.L_x_2389:
[----:B---3--:R-:W-:Y:S01]  /*20230*/  MOV R2, 0x1 ;  /* 0x0000000100027802 */ /* 0x008fe20000000f00 */
[----:B------:R-:W-:Y:S01]  /*20240*/  IMAD.MOV.U32 R235, RZ, RZ, R8 ;  /* 0x000000ffffeb7224 */ /* 0x000fe200078e0008 */
[----:B------:R-:W-:Y:S01]  /*20250*/  MOV R3, 0x20280 ;  /* 0x0002028000037802 */ /* 0x000fe20000000f00 */
[----:B------:R-:W-:Y:S02]  /*20260*/  IMAD.MOV.U32 R236, RZ, RZ, 0x181f ;  /* 0x0000181fffec7424 */ /* 0x000fe400078e00ff */
[----:B-12-4-:R-:W-:Y:S05]  /*20270*/  CALL.REL.NOINC `($__internal_40_$__cuda_sm70_shflsync_idx_p) ;  /* 0x0000c44000007944 */ /* 0x016fea0003c00000 */
[----:B------:R-:W-:Y:S01]  /*20280*/  MOV R2, 0x1 ;  /* 0x0000000100027802 */ /* 0x000fe20000000f00 */
[----:B------:R-:W-:Y:S01]  /*20290*/  IMAD.MOV.U32 R4, RZ, RZ, R237 ;  /* 0x000000ffff047224 */ /* 0x000fe200078e00ed */
[----:B------:R-:W-:Y:S01]  /*202a0*/  MOV R236, 0x181f ;  /* 0x0000181f00ec7802 */ /* 0x000fe20000000f00 */
[----:B------:R-:W-:Y:S01]  /*202b0*/  IMAD.MOV.U32 R235, RZ, RZ, R9 ;  /* 0x000000ffffeb7224 */ /* 0x000fe200078e0009 */
[----:B------:R-:W-:Y:S02]  /*202c0*/  MOV R3, 0x202e0 ;  /* 0x000202e000037802 */ /* 0x000fe40000000f00 */
[----:B------:R-:W-:Y:S05]  /*202d0*/  CALL.REL.NOINC `($__internal_40_$__cuda_sm70_shflsync_idx_p) ;  /* 0x0000c3e000007944 */ /* 0x000fea0003c00000 */
[----:B------:R-:W-:Y:S01]  /*202e0*/  MOV R0, R237 ;  /* 0x000000ed00007202 */ /* 0x000fe20000000f00 */
[----:B------:R-:W-:-:S05]  /*202f0*/  BRA `(.L_x_2533) ;  /* 0xfffef18000007947 */ /* 0x000fca000383ffff */
.L_x_2392:
[----:B------:R-:W-:Y:S01]  /*20300*/  MOV R2, RZ ;  /* 0x000000ff00027202 */ /* 0x000fe20000000f00 */
[----:B------:R-:W-:Y:S01]  /*20310*/  IMAD.MOV.U32 R235, RZ, RZ, R174 ;  /* 0x000000ffffeb7224 */ /* 0x000fe200078e00ae */
[----:B------:R-:W-:Y:S01]  /*20320*/  MOV R3, 0x20350 ;  /* 0x0002035000037802 */ /* 0x000fe20000000f00 */
[----:B------:R-:W-:Y:S02]  /*20330*/  IMAD.MOV.U32 R236, RZ, RZ, 0x181f ;  /* 0x0000181fffec7424 */ /* 0x000fe400078e00ff */
[----:B------:R-:W-:Y:S05]  /*20340*/  CALL.REL.NOINC `($__internal_40_$__cuda_sm70_shflsync_idx_p) ;  /* 0x0000c37000007944 */ /* 0x000fea0003c00000 */
[----:B------:R-:W-:Y:S01]  /*20350*/  MOV R4, R237 ;  /* 0x000000ed00047202 */ /* 0x000fe20000000f00 */
[----:B------:R-:W-:-:S05]  /*20360*/  BRA `(.L_x_2534) ;  /* 0xfffeff0000007947 */ /* 0x000fca000383ffff */
.L_x_2393:
[----:B------:R-:W-:Y:S01]  /*20370*/  MOV R2, RZ ;  /* 0x000000ff00027202 */ /* 0x000fe20000000f00 */
[----:B------:R-:W-:Y:S01]  /*20380*/  IMAD.MOV.U32 R235, RZ, RZ, R175 ;  /* 0x000000ffffeb7224 */ /* 0x000fe200078e00af */
[----:B------:R-:W-:Y:S01]  /*20390*/  MOV R3, 0x203c0 ;  /* 0x000203c000037802 */ /* 0x000fe20000000f00 */
[----:B------:R-:W-:Y:S02]  /*203a0*/  IMAD.MOV.U32 R236, RZ, RZ, 0x181f ;  /* 0x0000181fffec7424 */ /* 0x000fe400078e00ff */
[----:B-12---:R-:W-:Y:S05]  /*203b0*/  CALL.REL.NOINC `($__internal_40_$__cuda_sm70_shflsync_idx_p) ;  /* 0x0000c30000007944 */ /* 0x006fea0003c00000 */
[----:B------:R-:W-:Y:S01]  /*203c0*/  MOV R0, R237 ;  /* 0x000000ed00007202 */ /* 0x000fe20000000f00 */
[----:B------:R-:W-:-:S05]  /*203d0*/  BRA `(.L_x_2535) ;  /* 0xfffefeb000007947 */ /* 0x000fca000383ffff */
.L_x_2394:
[----:B--2---:R-:W-:Y:S01]  /*203e0*/  MOV R2, 0x1 ;  /* 0x0000000100027802 */ /* 0x004fe20000000f00 */
[----:B------:R-:W-:Y:S01]  /*203f0*/  IMAD.MOV.U32 R235, RZ, RZ, R174 ;  /* 0x000000ffffeb7224 */ /* 0x000fe200078e00ae */
[----:B------:R-:W-:Y:S01]  /*20400*/  MOV R3, 0x20430 ;  /* 0x0002043000037802 */ /* 0x000fe20000000f00 */
[----:B------:R-:W-:Y:S03]  /*20410*/  IMAD.MOV.U32 R236, RZ, RZ, 0x181f ;  /* 0x0000181fffec7424 */ /* 0x000fe600078e00ff */
[----:B-1-3--:R-:W-:Y:S05]  /*20420*/  CALL.REL.NOINC `($__internal_40_$__cuda_sm70_shflsync_idx_p) ;  /* 0x0000c29000007944 */ /* 0x00afea0003c00000 */
        /* <DEDUP_REMOVED lines=8> */
.L_x_2395:
[----:B------:R-:W-:Y:S01]  /*204b0*/  MOV R2, RZ ;  /* 0x000000ff00027202 */ /* 0x000fe20000000f00 */
[----:B------:R-:W-:Y:S01]  /*204c0*/  IMAD.MOV.U32 R235, RZ, RZ, R14 ;  /* 0x000000ffffeb7224 */ /* 0x000fe200078e000e */
[----:B------:R-:W-:Y:S01]  /*204d0*/  MOV R3, 0x20500 ;  /* 0x0002050000037802 */ /* 0x000fe20000000f00 */
[----:B------:R-:W-:Y:S02]  /*204e0*/  IMAD.MOV.U32 R236, RZ, RZ, 0x1c1f ;  /* 0x00001c1fffec7424 */ /* 0x000fe400078e00ff */
[----:B---3--:R-:W-:Y:S05]  /*204f0*/  CALL.REL.NOINC `($__internal_40_$__cuda_sm70_shflsync_idx_p) ;  /* 0x0000c1c000007944 */ /* 0x008fea0003c00000 */
[----:B------:R-:W-:Y:S01]  /*20500*/  MOV R3, R237 ;  /* 0x000000ed00037202 */ /* 0x000fe20000000f00 */
[----:B------:R-:W-:-:S05]  /*20510*/  BRA `(.L_x_2537) ;  /* 0xffff01f000007947 */ /* 0x000fca000383ffff */
.L_x_2400:
[----:B------:R-:W-:Y:S01]  /*20520*/  MOV R2, 0x1 ;  /* 0x0000000100027802 */ /* 0x000fe20000000f00 */
[----:B------:R-:W-:Y:S01]  /*20530*/  IMAD.MOV.U32 R235, RZ, RZ, R14 ;  /* 0x000000ffffeb7224 */ /* 0x000fe200078e000e */
[----:B------:R-:W-:Y:S01]  /*20540*/  MOV R3, 0x20570 ;  /* 0x0002057000037802 */ /* 0x000fe20000000f00 */
[----:B------:R-:W-:Y:S02]  /*20550*/  IMAD.MOV.U32 R236, RZ, RZ, 0x1c1f ;  /* 0x00001c1fffec7424 */ /* 0x000fe400078e00ff */
[----:B-1----:R-:W-:Y:S05]  /*20560*/  CALL.REL.NOINC `($__internal_40_$__cuda_sm70_shflsync_idx_p) ;  /* 0x0000c15000007944 */ /* 0x002fea0003c00000 */
[----:B------:R-:W-:Y:S01]  /*20570*/  MOV R3, R237 ;  /* 0x000000ed00037202 */ /* 0x000fe20000000f00 */
[----:B------:R-:W-:-:S05]  /*20580*/  BRA `(.L_x_2538) ;  /* 0xffff072000007947 */ /* 0x000fca000383ffff */
.L_x_2405:
[----:B------:R-:W-:Y:S02]  /*20590*/  MOV R3, 0x2 ;  /* 0x0000000200037802 */ /* 0x000fe40000000f00 */
[----:B------:R-:W-:Y:S02]  /*205a0*/  MOV R2, 0x205c0 ;  /* 0x000205c000027802 */ /* 0x000fe40000000f00 */
[----:B-12---:R-:W-:Y:S05]  /*205b0*/  CALL.REL.NOINC `($__internal_39_$__cuda_sm70_shflsync_bfly_p) ;  /* 0x0000c0a000007944 */ /* 0x006fea0003c00000 */
[----:B------:R-:W-:Y:S01]  /*205c0*/  MOV R2, R172 ;  /* 0x000000ac00027202 */ /* 0x000fe20000000f00 */
[----:B------:R-:W-:-:S05]  /*205d0*/  BRA `(.L_x_2539) ;  /* 0xffff0cc000007947 */ /* 0x000fca000383ffff */
.L_x_2406:
[----:B------:R-:W-:Y:S02]  /*205e0*/  MOV R3, 0x1 ;  /* 0x0000000100037802 */ /* 0x000fe40000000f00 */
[----:B------:R-:W-:Y:S02]  /*205f0*/  MOV R2, 0x20610 ;  /* 0x0002061000027802 */ /* 0x000fe40000000f00 */
[----:B-12---:R-:W-:Y:S05]  /*20600*/  CALL.REL.NOINC `($__internal_39_$__cuda_sm70_shflsync_bfly_p) ;  /* 0x0000c05000007944 */ /* 0x006fea0003c00000 */
[----:B------:R-:W-:Y:S01]  /*20610*/  IMAD.MOV.U32 R3, RZ, RZ, 0x2 ;  /* 0x00000002ff037424 */ /* 0x000fe200078e00ff */
[----:B------:R-:W-:Y:S01]  /*20620*/  FMNMX.FTZ R4, R0, R172, !PT ;  /* 0x000000ac00047209 */ /* 0x000fe20007810000 */
[----:B------:R-:W-:Y:S01]  /*20630*/  IMAD.MOV.U32 R0, RZ, RZ, R8 ;  /* 0x000000ffff007224 */ /* 0x000fe200078e0008 */
[----:B------:R-:W-:Y:S02]  /*20640*/  MOV R2, 0x20660 ;  /* 0x0002066000027802 */ /* 0x000fe40000000f00 */
[----:B------:R-:W-:Y:S05]  /*20650*/  CALL.REL.NOINC `($__internal_39_$__cuda_sm70_shflsync_bfly_p) ;  /* 0x0000c00000007944 */ /* 0x000fea0003c00000 */
[----:B------:R-:W-:Y:S01]  /*20660*/  FMNMX.FTZ R0, R8, R172, !PT ;  /* 0x000000ac08007209 */ /* 0x000fe20007810000 */
[----:B------:R-:W-:Y:S01]  /*20670*/  IMAD.MOV.U32 R3, RZ, RZ, 0x1 ;  /* 0x00000001ff037424 */ /* 0x000fe200078e00ff */
[----:B------:R-:W-:Y:S02]  /*20680*/  MOV R2, 0x206a0 ;  /* 0x000206a000027802 */ /* 0x000fe40000000f00 */
[----:B------:R-:W-:Y:S05]  /*20690*/  CALL.REL.NOINC `($__internal_39_$__cuda_sm70_shflsync_bfly_p) ;  /* 0x0000bfc000007944 */ /* 0x000fea0003c00000 */
[----:B------:R-:W-:Y:S01]  /*206a0*/  MOV R2, R172 ;  /* 0x000000ac00027202 */ /* 0x000fe20000000f00 */
[----:B------:R-:W-:-:S05]  /*206b0*/  BRA `(.L_x_2540) ;  /* 0xffff0c5000007947 */ /* 0x000fca000383ffff */
.L_x_2415:
[----:B------:R-:W-:Y:S01]  /*206c0*/  MOV R2, RZ ;  /* 0x000000ff00027202 */ /* 0x000fe20000000f00 */
[----:B------:R-:W-:Y:S01]  /*206d0*/  IMAD.MOV.U32 R235, RZ, RZ, R9 ;  /* 0x000000ffffeb7224 */ /* 0x000fe200078e0009 */
[----:B------:R-:W-:Y:S01]  /*206e0*/  MOV R3, 0x20710 ;  /* 0x0002071000037802 */ /* 0x000fe20000000f00 */
[----:B------:R-:W-:Y:S02]  /*206f0*/  IMAD.MOV.U32 R236, RZ, RZ, 0x181f ;  /* 0x0000181fffec7424 */ /* 0x000fe400078e00ff */
[----:B-1234-:R-:W-:Y:S05]  /*20700*/  CALL.REL.NOINC `($__internal_40_$__cuda_sm70_shflsync_idx_p) ;  /* 0x0000bfb000007944 */ /* 0x01efea0003c00000 */
[----:B------:R-:W-:Y:S01]  /*20710*/  MOV R8, R237 ;  /* 0x000000ed00087202 */ /* 0x000fe20000000f00 */
[----:B------:R-:W-:-:S05]  /*20720*/  BRA `(.L_x_2541) ;  /* 0xffff280000007947 */ /* 0x000fca000383ffff */
.L_x_2416:
[----:B------:R-:W-:Y:S01]  /*20730*/  MOV R2, RZ ;  /* 0x000000ff00027202 */ /* 0x000fe20000000f00 */
[----:B------:R-:W-:Y:S01]  /*20740*/  IMAD.MOV.U32 R235, RZ, RZ, R10 ;  /* 0x000000ffffeb7224 */ /* 0x000fe200078e000a */
[----:B------:R-:W-:Y:S01]  /*20750*/  MOV R3, 0x20780 ;  /* 0x0002078000037802 */ /* 0x000fe20000000f00 */
[----:B------:R-:W-:Y:S02]  /*20760*/  IMAD.MOV.U32 R236, RZ, RZ, 0x181f ;  /* 0x0000181fffec7424 */ /* 0x000fe400078e00ff */
[----:B-1234-:R-:W-:Y:S05]  /*20770*/  CALL.REL.NOINC `($__internal_40_$__cuda_sm70_shflsync_idx_p) ;  /* 0x0000bf4000007944 */ /* 0x01efea0003c00000 */
[----:B------:R-:W-:Y:S01]  /*20780*/  MOV R0, R237 ;  /* 0x000000ed00007202 */ /* 0x000fe20000000f00 */
[----:B------:R-:W-:-:S05]  /*20790*/  BRA `(.L_x_2542) ;  /* 0xffff27b000007947 */ /* 0x000fca000383ffff */
.L_x_2417:
        /* <DEDUP_REMOVED lines=13> */
.L_x_2420:
[----:B------:R-:W-:Y:S01]  /*20870*/  MOV R2, RZ ;  /* 0x000000ff00027202 */ /* 0x000fe20000000f00 */
[----:B------:R-:W-:Y:S01]  /*20880*/  IMAD.MOV.U32 R235, RZ, RZ, R173 ;  /* 0x000000ffffeb7224 */ /* 0x000fe200078e00ad */
[----:B------:R-:W-:Y:S01]  /*20890*/  MOV R3, 0x208c0 ;  /* 0x000208c000037802 */ /* 0x000fe20000000f00 */
[----:B------:R-:W-:Y:S02]  /*208a0*/  IMAD.MOV.U32 R236, RZ, RZ, 0x181f ;  /* 0x0000181fffec7424 */ /* 0x000fe400078e00ff */
[----:B------:R-:W-:Y:S05]  /*208b0*/  CALL.REL.NOINC `($__internal_40_$__cuda_sm70_shflsync_idx_p) ;  /* 0x0000be0000007944 */ /* 0x000fea0003c00000 */
[----:B------:R-:W-:Y:S01]  /*208c0*/  MOV R14, R237 ;  /* 0x000000ed000e7202 */ /* 0x000fe20000000f00 */
[----:B------:R-:W-:-:S05]  /*208d0*/  BRA `(.L_x_2544) ;  /* 0xffff36a000007947 */ /* 0x000fca000383ffff */
.L_x_2421:
[----:B------:R-:W-:Y:S01]  /*208e0*/  MOV R2, RZ ;  /* 0x000000ff00027202 */ /* 0x000fe20000000f00 */
[----:B------:R-:W-:Y:S01]  /*208f0*/  IMAD.MOV.U32 R235, RZ, RZ, R176 ;  /* 0x000000ffffeb7224 */ /* 0x000fe200078e00b0 */
[----:B------:R-:W-:Y:S01]  /*20900*/  MOV R3, 0x20930 ;  /* 0x0002093000037802 */ /* 0x000fe20000000f00 */
[----:B------:R-:W-:Y:S02]  /*20910*/  IMAD.MOV.U32 R236, RZ, RZ, 0x181f ;  /* 0x0000181fffec7424 */ /* 0x000fe400078e00ff */
[----:B-12---:R-:W-:Y:S05]  /*20920*/  CALL.REL.NOINC `($__internal_40_$__cuda_sm70_shflsync_idx_p) ;  /* 0x0000bd9000007944 */ /* 0x006fea0003c00000 */
[----:B------:R-:W-:Y:S01]  /*20930*/  MOV R0, R237 ;  /* 0x000000ed00007202 */ /* 0x000fe20000000f00 */
[----:B------:R-:W-:-:S05]  /*20940*/  BRA `(.L_x_2545) ;  /* 0xffff365000007947 */ /* 0x000fca000383ffff */
.L_x_2422:
        /* <DEDUP_REMOVED lines=13> */
.L_x_2423:
[----:B------:R-:W-:Y:S02]  /*20a20*/  MOV R3, 0x2 ;  /* 0x0000000200037802 */ /* 0x000fe40000000f00 */
[----:B------:R-:W-:Y:S02]  /*20a30*/  MOV R2, 0x20a50 ;  /* 0x00020a5000027802 */ /* 0x000fe40000000f00 */
[----:B---3--:R-:W-:Y:S05]  /*20a40*/  CALL.REL.NOINC `($__internal_39_$__cuda_sm70_shflsync_bfly_p) ;  /* 0x0000bc1000007944 */ /* 0x008fea0003c00000 */
[----:B------:R-:W-:Y:S01]  /*20a50*/  MOV R2, R172 ;  /* 0x000000ac00027202 */ /* 0x000fe20000000f00 */
[----:B------:R-:W-:-:S05]  /*20a60*/  BRA `(.L_x_2547) ;  /* 0xffff3a1000007947 */ /* 0x000fca000383ffff */
.L_x_2424:
[----:B------:R-:W-:Y:S02]  /*20a70*/  MOV R3, 0x1 ;  /* 0x0000000100037802 */ /* 0x000fe40000000f00 */
[----:B------:R-:W-:Y:S02]  /*20a80*/  MOV R2, 0x20aa0 ;  /* 0x00020aa000027802 */ /* 0x000fe40000000f00 */
[----:B---3--:R-:W-:Y:S05]  /*20a90*/  CALL.REL.NOINC `($__internal_39_$__cuda_sm70_shflsync_bfly_p) ;  /* 0x0000bbc000007944 */ /* 0x008fea0003c00000 */
        /* <DEDUP_REMOVED lines=11> */
.L_x_2427:
[----:B-1-34-:R-:W-:Y:S01]  /*20b50*/  MOV R2, RZ ;  /* 0x000000ff00027202 */ /* 0x01afe20000000f00 */
[----:B------:R-:W-:Y:S01]  /*20b60*/  IMAD.MOV.U32 R235, RZ, RZ, R6 ;  /* 0x000000ffffeb7224 */ /* 0x000fe200078e0006 */
[----:B------:R-:W-:Y:S01]  /*20b70*/  MOV R3, 0x20ba0 ;  /* 0x00020ba000037802 */ /* 0x000fe20000000f00 */
[----:B------:R-:W-:Y:S02]  /*20b80*/  IMAD.MOV.U32 R236, RZ, RZ, 0x181f ;  /* 0x0000181fffec7424 */ /* 0x000fe400078e00ff */
[----:B------:R-:W-:Y:S05]  /*20b90*/  CALL.REL.NOINC `($__internal_40_$__cuda_sm70_shflsync_idx_p) ;  /* 0x0000bb2000007944 */ /* 0x000fea0003c00000 */
[----:B------:R-:W-:Y:S01]  /*20ba0*/  MOV R0, R237 ;  /* 0x000000ed00007202 */ /* 0x000fe20000000f00 */
[----:B------:R-:W-:-:S05]  /*20bb0*/  BRA `(.L_x_2549) ;  /* 0xffff526000007947 */ /* 0x000fca000383ffff */
.L_x_2430:
[----:B--2---:R-:W-:Y:S01]  /*20bc0*/  MOV R2, 0x1 ;  /* 0x0000000100027802 */ /* 0x004fe20000000f00 */
[----:B------:R-:W-:Y:S01]  /*20bd0*/  IMAD.MOV.U32 R235, RZ, RZ, R6 ;  /* 0x000000ffffeb7224 */ /* 0x000fe200078e0006 */
[----:B------:R-:W-:Y:S01]  /*20be0*/  MOV R3, 0x20c10 ;  /* 0x00020c1000037802 */ /* 0x000fe20000000f00 */
[----:B------:R-:W-:Y:S02]  /*20bf0*/  IMAD.MOV.U32 R236, RZ, RZ, 0x181f ;  /* 0x0000181fffec7424 */ /* 0x000fe400078e00ff */
[----:B-1----:R-:W-:Y:S05]  /*20c00*/  CALL.REL.NOINC `($__internal_40_$__cuda_sm70_shflsync_idx_p) ;  /* 0x0000bab000007944 */ /* 0x002fea0003c00000 */
        /* <DEDUP_REMOVED lines=8> */
.L_x_2433:
[----:B------:R-:W-:Y:S01]  /*20c90*/  MOV R2, RZ ;  /* 0x000000ff00027202 */ /* 0x000fe20000000f00 */
[----:B------:R-:W-:Y:S01]  /*20ca0*/  IMAD.MOV.U32 R235, RZ, RZ, R13 ;  /* 0x000000ffffeb7224 */ /* 0x000fe200078e000d */
[----:B------:R-:W-:Y:S01]  /*20cb0*/  MOV R3, 0x20ce0 ;  /* 0x00020ce000037802 */ /* 0x000fe20000000f00 */
[----:B------:R-:W-:Y:S02]  /*20cc0*/  IMAD.MOV.U32 R236, RZ, RZ, 0x181f ;  /* 0x0000181fffec7424 */ /* 0x000fe400078e00ff */
[----:B------:R-:W-:Y:S05]  /*20cd0*/  CALL.REL.NOINC `($__internal_40_$__cuda_sm70_shflsync_idx_p) ;  /* 0x0000b9e000007944 */ /* 0x000fea0003c00000 */
[----:B------:R-:W-:Y:S01]  /*20ce0*/  MOV R6, R237 ;  /* 0x000000ed00067202 */ /* 0x000fe20000000f00 */
[----:B------:R-:W-:-:S05]  /*20cf0*/  BRA `(.L_x_2551) ;  /* 0xffff615000007947 */ /* 0x000fca000383ffff */
.L_x_2434:
[----:B------:R-:W-:Y:S01]  /*20d00*/  MOV R2, RZ ;  /* 0x000000ff00027202 */ /* 0x000fe20000000f00 */
[----:B------:R-:W-:Y:S01]  /*20d10*/  IMAD.MOV.U32 R235, RZ, RZ, R174 ;  /* 0x000000ffffeb7224 */ /* 0x000fe200078e00ae */
[----:B------:R-:W-:Y:S01]  /*20d20*/  MOV R3, 0x20d50 ;  /* 0x00020d5000037802 */ /* 0x000fe20000000f00 */
[----:B------:R-:W-:Y:S02]  /*20d30*/  IMAD.MOV.U32 R236, RZ, RZ, 0x181f ;  /* 0x0000181fffec7424 */ /* 0x000fe400078e00ff */
[----:B-12---:R-:W-:Y:S05]  /*20d40*/  CALL.REL.NOINC `($__internal_40_$__cuda_sm70_shflsync_idx_p) ;  /* 0x0000b97000007944 */ /* 0x006fea0003c00000 */
[----:B------:R-:W-:Y:S01]  /*20d50*/  MOV R0, R237 ;  /* 0x000000ed00007202 */ /* 0x000fe20000000f00 */
[----:B------:R-:W-:-:S05]  /*20d60*/  BRA `(.L_x_2552) ;  /* 0xffff610000007947 */ /* 0x000fca000383ffff */
.L_x_2435:
[----:B--2---:R-:W-:Y:S01]  /*20d70*/  MOV R2, 0x1 ;  /* 0x0000000100027802 */ /* 0x004fe20000000f00 */
[----:B------:R-:W-:Y:S01]  /*20d80*/  IMAD.MOV.U32 R235, RZ, RZ, R13 ;  /* 0x000000ffffeb7224 */ /* 0x000fe200078e000d */
[----:B------:R-:W-:Y:S01]  /*20d90*/  MOV R3, 0x20dc0 ;  /* 0x00020dc000037802 */ /* 0x000fe20000000f00 */
[----:B------:R-:W-:Y:S02]  /*20da0*/  IMAD.MOV.U32 R236, RZ, RZ, 0x181f ;  /* 0x0000181fffec7424 */ /* 0x000fe400078e00ff */
        /* <DEDUP_REMOVED lines=9> */
.L_x_2436:
[----:B------:R-:W-:Y:S01]  /*20e40*/  MOV R2, RZ ;  /* 0x000000ff00027202 */ /* 0x000fe20000000f00 */
[----:B------:R-:W-:Y:S01]  /*20e50*/  IMAD.MOV.U32 R235, RZ, RZ, R13 ;  /* 0x000000ffffeb7224 */ /* 0x000fe200078e000d */
[----:B------:R-:W-:Y:S01]  /*20e60*/  MOV R3, 0x20e90 ;  /* 0x00020e9000037802 */ /* 0x000fe20000000f00 */
[----:B------:R-:W-:Y:S02]  /*20e70*/  IMAD.MOV.U32 R236, RZ, RZ, 0x1c1f ;  /* 0x00001c1fffec7424 */ /* 0x000fe400078e00ff */
[----:B------:R-:W-:Y:S05]  /*20e80*/  CALL.REL.NOINC `($__internal_40_$__cuda_sm70_shflsync_idx_p) ;  /* 0x0000b83000007944 */ /* 0x000fea0003c00000 */
[----:B------:R-:W-:Y:S01]  /*20e90*/  MOV R3, R237 ;  /* 0x000000ed00037202 */ /* 0x000fe20000000f00 */
[----:B------:R-:W-:-:S05]  /*20ea0*/  BRA `(.L_x_2554) ;  /* 0xffff643000007947 */ /* 0x000fca000383ffff */
.L_x_2441:
[----:B------:R-:W-:Y:S01]  /*20eb0*/  MOV R2, 0x1 ;  /* 0x0000000100027802 */ /* 0x000fe20000000f00 */
[----:B------:R-:W-:Y:S01]  /*20ec0*/  IMAD.MOV.U32 R235, RZ, RZ, R13 ;  /* 0x000000ffffeb7224 */ /* 0x000fe200078e000d */
[----:B------:R-:W-:Y:S01]  /*20ed0*/  MOV R3, 0x20f00 ;  /* 0x00020f0000037802 */ /* 0x000fe20000000f00 */
[----:B------:R-:W-:Y:S02]  /*20ee0*/  IMAD.MOV.U32 R236, RZ, RZ, 0x1c1f ;  /* 0x00001c1fffec7424 */ /* 0x000fe400078e00ff */
[----:B-1----:R-:W-:Y:S05]  /*20ef0*/  CALL.REL.NOINC `($__internal_40_$__cuda_sm70_shflsync_idx_p) ;  /* 0x0000b7c000007944 */ /* 0x002fea0003c00000 */
[----:B------:R-:W-:Y:S01]  /*20f00*/  MOV R3, R237 ;  /* 0x000000ed00037202 */ /* 0x000fe20000000f00 */
[----:B------:R-:W-:-:S05]  /*20f10*/  BRA `(.L_x_2555) ;  /* 0xffff698000007947 */ /* 0x000fca000383ffff */
.L_x_2446:
[----:B------:R-:W-:Y:S02]  /*20f20*/  MOV R3, 0x2 ;  /* 0x0000000200037802 */ /* 0x000fe40000000f00 */
[----:B------:R-:W-:Y:S02]  /*20f30*/  MOV R2, 0x20f50 ;  /* 0x00020f5000027802 */ /* 0x000fe40000000f00 */
[----:B-12---:R-:W-:Y:S05]  /*20f40*/  CALL.REL.NOINC `($__internal_39_$__cuda_sm70_shflsync_bfly_p) ;  /* 0x0000b71000007944 */ /* 0x006fea0003c00000 */
[----:B------:R-:W-:Y:S01]  /*20f50*/  MOV R2, R172 ;  /* 0x000000ac00027202 */ /* 0x000fe20000000f00 */
[----:B------:R-:W-:-:S05]  /*20f60*/  BRA `(.L_x_2556) ;  /* 0xffff6f4000007947 */ /* 0x000fca000383ffff */
.L_x_2447:
        /* <DEDUP_REMOVED lines=14> */
.L_x_2449:
[----:B------:R-:W-:Y:S01]  /*21050*/  IMAD.MOV.U32 R0, RZ, RZ, R234 ;  /* 0x000000ffff007224 */ /* 0x000fe200078e00ea */
[----:B------:R-:W-:-:S02]  /*21060*/  MOV R3, 0x2 ;  /* 0x0000000200037802 */ /* 0x000fc40000000f00 */
[----:B------:R-:W-:Y:S02]  /*21070*/  MOV R2, 0x21090 ;  /* 0x0002109000027802 */ /* 0x000fe40000000f00 */
[----:B------:R-:W-:Y:S05]  /*21080*/  CALL.REL.NOINC `($__internal_39_$__cuda_sm70_shflsync_bfly_p) ;  /* 0x0000b5d000007944 */ /* 0x000fea0003c00000 */
[----:B------:R-:W-:Y:S01]  /*21090*/  MOV R4, R172 ;  /* 0x000000ac00047202 */ /* 0x000fe20000000f00 */
[----:B------:R-:W-:Y:S05]  /*210a0*/  BRA `(.L_x_2558) ;  /* 0xffff865000007947 */ /* 0x000fea000383ffff */
.L_x_2450:
[----:B------:R-:W-:Y:S01]  /*210b0*/  IMAD.MOV.U32 R0, RZ, RZ, R4 ;  /* 0x000000ffff007224 */ /* 0x000fe200078e0004 */
[----:B------:R-:W-:Y:S02]  /*210c0*/  MOV R3, 0x1 ;  /* 0x0000000100037802 */ /* 0x000fe40000000f00 */
[----:B------:R-:W-:Y:S02]  /*210d0*/  MOV R2, 0x210f0 ;  /* 0x000210f000027802 */ /* 0x000fe40000000f00 */
[----:B-1----:R-:W-:Y:S05]  /*210e0*/  CALL.REL.NOINC `($__internal_39_$__cuda_sm70_shflsync_bfly_p) ;  /* 0x0000b57000007944 */ /* 0x002fea0003c00000 */
[----:B------:R-:W-:Y:S01]  /*210f0*/  FADD.FTZ R4, R4, R172 ;  /* 0x000000ac04047221 */ /* 0x000fe20000010000 */
[----:B------:R-:W-:Y:S02]  /*21100*/  MOV R0, R233 ;  /* 0x000000e900007202 */ /* 0x000fe40000000f00 */
[----:B------:R-:W-:Y:S02]  /*21110*/  MOV R3, 0x2 ;  /* 0x0000000200037802 */ /* 0x000fe40000000f00 */
[----:B------:R-:W-:Y:S02]  /*21120*/  MOV R2, 0x21140 ;  /* 0x0002114000027802 */ /* 0x000fe40000000f00 */
[----:B------:R-:W-:Y:S05]  /*21130*/  CALL.REL.NOINC `($__internal_39_$__cuda_sm70_shflsync_bfly_p) ;  /* 0x0000b52000007944 */ /* 0x000fea0003c00000 */
[----:B------:R-:W-:Y:S01]  /*21140*/  FADD.FTZ R233, R233, R172 ;  /* 0x000000ace9e97221 */ /* 0x000fe20000010000 */
[----:B------:R-:W-:-:S02]  /*21150*/  MOV R3, 0x1 ;  /* 0x0000000100037802 */ /* 0x000fc40000000f00 */
[----:B------:R-:W-:Y:S02]  /*21160*/  MOV R2, 0x21190 ;  /* 0x0002119000027802 */ /* 0x000fe40000000f00 */
[----:B------:R-:W-:Y:S02]  /*21170*/  MOV R0, R233 ;  /* 0x000000e900007202 */ /* 0x000fe40000000f00 */
[----:B------:R-:W-:Y:S05]  /*21180*/  CALL.REL.NOINC `($__internal_39_$__cuda_sm70_shflsync_bfly_p) ;  /* 0x0000b4d000007944 */ /* 0x000fea0003c00000 */
[----:B------:R-:W-:Y:S01]  /*21190*/  MOV R3, R172 ;  /* 0x000000ac00037202 */ /* 0x000fe20000000f00 */
[----:B------:R-:W-:Y:S05]  /*211a0*/  BRA `(.L_x_2559) ;  /* 0xffff85c000007947 */ /* 0x000fea000383ffff */
.L_x_2457:
[----:B--234-:R-:W-:Y:S01]  /*211b0*/  IMAD.MOV.U32 R235, RZ, RZ, R6 ;  /* 0x000000ffffeb7224 */ /* 0x01cfe200078e0006 */
[----:B------:R-:W-:Y:S01]  /*211c0*/  MOV R2, RZ ;  /* 0x000000ff00027202 */ /* 0x000fe20000000f00 */
[----:B------:R-:W-:Y:S01]  /*211d0*/  IMAD.MOV.U32 R236, RZ, RZ, 0x181f ;  /* 0x0000181fffec7424 */ /* 0x000fe200078e00ff */
[----:B------:R-:W-:Y:S02]  /*211e0*/  MOV R3, 0x21200 ;  /* 0x0002120000037802 */ /* 0x000fe40000000f00 */
[----:B-1----:R-:W-:Y:S05]  /*211f0*/  CALL.REL.NOINC `($__internal_40_$__cuda_sm70_shflsync_idx_p) ;  /* 0x0000b4c000007944 */ /* 0x002fea0003c00000 */
[----:B------:R-:W-:Y:S01]  /*21200*/  MOV R4, R237 ;  /* 0x000000ed00047202 */ /* 0x000fe20000000f00 */
[----:B------:R-:W-:Y:S05]  /*21210*/  BRA `(.L_x_2560) ;  /* 0xffffa1c000007947 */ /* 0x000fea000383ffff */
.L_x_2458:
[----:B------:R-:W-:Y:S01]  /*21220*/  IMAD.MOV.U32 R235, RZ, RZ, R16 ;  /* 0x000000ffffeb7224 */ /* 0x000fe200078e0010 */
[----:B------:R-:W-:Y:S01]  /*21230*/  MOV R2, RZ ;  /* 0x000000ff00027202 */ /* 0x000fe20000000f00 */
[----:B------:R-:W-:Y:S01]  /*21240*/  IMAD.MOV.U32 R236, RZ, RZ, 0x181f ;  /* 0x0000181fffec7424 */ /* 0x000fe200078e00ff */
[----:B------:R-:W-:-:S02]  /*21250*/  MOV R3, 0x21270 ;  /* 0x0002127000037802 */ /* 0x000fc40000000f00 */
[----:B-123--:R-:W-:Y:S05]  /*21260*/  CALL.REL.NOINC `($__internal_40_$__cuda_sm70_shflsync_idx_p) ;  /* 0x0000b45000007944 */ /* 0x00efea0003c00000 */
[----:B------:R-:W-:Y:S01]  /*21270*/  MOV R0, R237 ;  /* 0x000000ed00007202 */ /* 0x000fe20000000f00 */
[----:B------:R-:W-:Y:S05]  /*21280*/  BRA `(.L_x_2561) ;  /* 0xffffa17000007947 */ /* 0x000fea000383ffff */
.L_x_2461:
        /* <DEDUP_REMOVED lines=13> */
.L_x_2464:
[----:B------:R-:W-:Y:S01]  /*21360*/  IMAD.MOV.U32 R235, RZ, RZ, R6 ;  /* 0x000000ffffeb7224 */ /* 0x000fe200078e0006 */
[----:B--2---:R-:W-:Y:S01]  /*21370*/  MOV R2, 0x2 ;  /* 0x0000000200027802 */ /* 0x004fe20000000f00 */
[----:B------:R-:W-:Y:S01]  /*21380*/  IMAD.MOV.U32 R236, RZ, RZ, 0x181f ;  /* 0x0000181fffec7424 */ /* 0x000fe200078e00ff */
[----:B------:R-:W-:Y:S02]  /*21390*/  MOV R3, 0x213b0 ;  /* 0x000213b000037802 */ /* 0x000fe40000000f00 */
[----:B-1-34-:R-:W-:Y:S05]  /*213a0*/  CALL.REL.NOINC `($__internal_40_$__cuda_sm70_shflsync_idx_p) ;  /* 0x0000b31000007944 */ /* 0x01afea0003c00000 */
[----:B------:R-:W-:Y:S01]  /*213b0*/  MOV R4, R237 ;  /* 0x000000ed00047202 */ /* 0x000fe20000000f00 */
[----:B------:R-:W-:Y:S05]  /*213c0*/  BRA `(.L_x_2563) ;  /* 0xffffa32000007947 */ /* 0x000fea000383ffff */
.L_x_2465:
[----:B------:R-:W-:Y:S01]  /*213d0*/  IMAD.MOV.U32 R235, RZ, RZ, R16 ;  /* 0x000000ffffeb7224 */ /* 0x000fe200078e0010 */
[----:B--2---:R-:W-:Y:S01]  /*213e0*/  MOV R2, 0x2 ;  /* 0x0000000200027802 */ /* 0x004fe20000000f00 */
[----:B------:R-:W-:Y:S01]  /*213f0*/  IMAD.MOV.U32 R236, RZ, RZ, 0x181f ;  /* 0x0000181fffec7424 */ /* 0x000fe200078e00ff */
[----:B------:R-:W-:Y:S02]  /*21400*/  MOV R3, 0x21420 ;  /* 0x0002142000037802 */ /* 0x000fe40000000f00 */
[----:B-1-34-:R-:W-:Y:S05]  /*21410*/  CALL.REL.NOINC `($__internal_40_$__cuda_sm70_shflsync_idx_p) ;  /* 0x0000b2a000007944 */ /* 0x01afea0003c00000 */
[----:B------:R-:W-:Y:S01]  /*21420*/  MOV R0, R237 ;  /* 0x000000ed00007202 */ /* 0x000fe20000000f00 */
[----:B------:R-:W-:Y:S05]  /*21430*/  BRA `(.L_x_2564) ;  /* 0xffffa2d000007947 */ /* 0x000fea000383ffff */
.L_x_2468:
[----:B------:R-:W-:Y:S01]  /*21440*/  IMAD.MOV.U32 R235, RZ, RZ, R6 ;  /* 0x000000ffffeb7224 */ /* 0x000fe200078e0006 */
[----:B---3--:R-:W-:Y:S01]  /*21450*/  MOV R2, 0x3 ;  /* 0x0000000300027802 */ /* 0x008fe20000000f00 */
        /* <DEDUP_REMOVED lines=11> */
.L_x_2470:
[----:B------:R-:W-:Y:S01]  /*21510*/  IMAD.MOV.U32 R235, RZ, RZ, R5 ;  /* 0x000000ffffeb7224 */ /* 0x000fe200078e0005 */
[----:B------:R-:W-:Y:S01]  /*21520*/  MOV R2, RZ ;  /* 0x000000ff00027202 */ /* 0x000fe20000000f00 */
[----:B------:R-:W-:Y:S01]  /*21530*/  IMAD.MOV.U32 R236, RZ, RZ, 0x1c1f ;  /* 0x00001c1fffec7424 */ /* 0x000fe200078e00ff */
[----:B------:R-:W-:Y:S02]  /*21540*/  MOV R3, 0x21560 ;  /* 0x0002156000037802 */ /* 0x000fe40000000f00 */
[----:B------:R-:W-:Y:S05]  /*21550*/  CALL.REL.NOINC `($__internal_40_$__cuda_sm70_shflsync_idx_p) ;  /* 0x0000b16000007944 */ /* 0x000fea0003c00000 */
[----:B------:R-:W-:Y:S01]  /*21560*/  MOV R4, R237 ;  /* 0x000000ed00047202 */ /* 0x000fe20000000f00 */
[----:B------:R-:W-:Y:S05]  /*21570*/  BRA `(.L_x_2566) ;  /* 0xffffa69000007947 */ /* 0x000fea000383ffff */
.L_x_2471:
[----:B------:R-:W-:Y:S01]  /*21580*/  IMAD.MOV.U32 R235, RZ, RZ, R6 ;  /* 0x000000ffffeb7224 */ /* 0x000fe200078e0006 */
[----:B------:R-:W-:Y:S01]  /*21590*/  MOV R2, RZ ;  /* 0x000000ff00027202 */ /* 0x000fe20000000f00 */
[----:B------:R-:W-:Y:S01]  /*215a0*/  IMAD.MOV.U32 R236, RZ, RZ, 0x1c1f ;  /* 0x00001c1fffec7424 */ /* 0x000fe200078e00ff */
[----:B------:R-:W-:Y:S02]  /*215b0*/  MOV R3, 0x215d0 ;  /* 0x000215d000037802 */ /* 0x000fe40000000f00 */
[----:B-12---:R-:W-:Y:S05]  /*215c0*/  CALL.REL.NOINC `($__internal_40_$__cuda_sm70_shflsync_idx_p) ;  /* 0x0000b0f000007944 */ /* 0x006fea0003c00000 */
[----:B------:R-:W-:Y:S01]  /*215d0*/  MOV R0, R237 ;  /* 0x000000ed00007202 */ /* 0x000fe20000000f00 */
[----:B------:R-:W-:Y:S05]  /*215e0*/  BRA `(.L_x_2567) ;  /* 0xffffa64000007947 */ /* 0x000fea000383ffff */
.L_x_2474:
[----:B------:R-:W-:Y:S01]  /*215f0*/  IMAD.MOV.U32 R235, RZ, RZ, R5 ;  /* 0x000000ffffeb7224 */ /* 0x000fe200078e0005 */
[----:B-1----:R-:W-:Y:S01]  /*21600*/  MOV R2, 0x1 ;  /* 0x0000000100027802 */ /* 0x002fe20000000f00 */
[----:B------:R-:W-:Y:S01]  /*21610*/  IMAD.MOV.U32 R236, RZ, RZ, 0x1c1f ;  /* 0x00001c1fffec7424 */ /* 0x000fe200078e00ff */
[----:B------:R-:W-:-:S02]  /*21620*/  MOV R3, 0x21640 ;  /* 0x0002164000037802 */ /* 0x000fc40000000f00 */
[----:B--234-:R-:W-:Y:S05]  /*21630*/  CALL.REL.NOINC `($__internal_40_$__cuda_sm70_shflsync_idx_p) ;  /* 0x0000b08000007944 */ /* 0x01cfea0003c00000 */
        /* <DEDUP_REMOVED lines=8> */
.L_x_2478:
[----:B------:R-:W-:Y:S01]  /*216c0*/  IMAD.MOV.U32 R235, RZ, RZ, R5 ;  /* 0x000000ffffeb7224 */ /* 0x000fe200078e0005 */
[----:B------:R-:W-:Y:S01]  /*216d0*/  MOV R2, RZ ;  /* 0x000000ff00027202 */ /* 0x000fe20000000f00 */
[----:B------:R-:W-:Y:S01]  /*216e0*/  IMAD.MOV.U32 R236, RZ, RZ, 0x181f ;  /* 0x0000181fffec7424 */ /* 0x000fe200078e00ff */
[----:B------:R-:W-:Y:S02]  /*216f0*/  MOV R3, 0x21710 ;  /* 0x0002171000037802 */ /* 0x000fe40000000f00 */
[----:B---3--:R-:W-:Y:S05]  /*21700*/  CALL.REL.NOINC `($__internal_40_$__cuda_sm70_shflsync_idx_p) ;  /* 0x0000afb000007944 */ /* 0x008fea0003c00000 */
[----:B------:R-:W-:Y:S01]  /*21710*/  MOV R4, R237 ;  /* 0x000000ed00047202 */ /* 0x000fe20000000f00 */
[----:B------:R-:W-:Y:S05]  /*21720*/  BRA `(.L_x_2569) ;  /* 0xffffc69000007947 */ /* 0x000fea000383ffff */
.L_x_2479:
[----:B------:R-:W-:Y:S01]  /*21730*/  IMAD.MOV.U32 R235, RZ, RZ, R16 ;  /* 0x000000ffffeb7224 */ /* 0x000fe200078e0010 */
[----:B------:R-:W-:Y:S01]  /*21740*/  MOV R2, RZ ;  /* 0x000000ff00027202 */ /* 0x000fe20000000f00 */
[----:B------:R-:W-:Y:S01]  /*21750*/  IMAD.MOV.U32 R236, RZ, RZ, 0x181f ;  /* 0x0000181fffec7424 */ /* 0x000fe200078e00ff */
[----:B------:R-:W-:Y:S02]  /*21760*/  MOV R3, 0x21780 ;  /* 0x0002178000037802 */ /* 0x000fe40000000f00 */
[----:B-123--:R-:W-:Y:S05]  /*21770*/  CALL.REL.NOINC `($__internal_40_$__cuda_sm70_shflsync_idx_p) ;  /* 0x0000af4000007944 */ /* 0x00efea0003c00000 */
[----:B------:R-:W-:Y:S01]  /*21780*/  MOV R0, R237 ;  /* 0x000000ed00007202 */ /* 0x000fe20000000f00 */
[----:B------:R-:W-:Y:S05]  /*21790*/  BRA `(.L_x_2570) ;  /* 0xffffc64000007947 */ /* 0x000fea000383ffff */
.L_x_2482:
        /* <DEDUP_REMOVED lines=13> */
.L_x_2485:
[----:B------:R-:W-:Y:S01]  /*21870*/  IMAD.MOV.U32 R235, RZ, RZ, R5 ;  /* 0x000000ffffeb7224 */ /* 0x000fe200078e0005 */
[----:B-1----:R-:W-:Y:S01]  /*21880*/  MOV R2, 0x2 ;  /* 0x0000000200027802 */ /* 0x002fe20000000f00 */
[----:B------:R-:W-:Y:S01]  /*21890*/  IMAD.MOV.U32 R236, RZ, RZ, 0x181f ;  /* 0x0000181fffec7424 */ /* 0x000fe200078e00ff */
[----:B------:R-:W-:Y:S02]  /*218a0*/  MOV R3, 0x218c0 ;  /* 0x000218c000037802 */ /* 0x000fe40000000f00 */
[----:B--234-:R-:W-:Y:S05]  /*218b0*/  CALL.REL.NOINC `($__internal_40_$__cuda_sm70_shflsync_idx_p) ;  /* 0x0000ae0000007944 */ /* 0x01cfea0003c00000 */
[----:B------:R-:W-:Y:S01]  /*218c0*/  MOV R4, R237 ;  /* 0x000000ed00047202 */ /* 0x000fe20000000f00 */
[----:B------:R-:W-:Y:S05]  /*218d0*/  BRA `(.L_x_2572) ;  /* 0xffffc7f000007947 */ /* 0x000fea000383ffff */
.L_x_2486:
[----:B------:R-:W-:Y:S01]  /*218e0*/  IMAD.MOV.U32 R235, RZ, RZ, R16 ;  /* 0x000000ffffeb7224 */ /* 0x000fe200078e0010 */
[----:B-1----:R-:W-:Y:S01]  /*218f0*/  MOV R2, 0x2 ;  /* 0x0000000200027802 */ /* 0x002fe20000000f00 */
[----:B------:R-:W-:Y:S01]  /*21900*/  IMAD.MOV.U32 R236, RZ, RZ, 0x181f ;  /* 0x0000181fffec7424 */ /* 0x000fe200078e00ff */
[----:B------:R-:W-:Y:S02]  /*21910*/  MOV R3, 0x21930 ;  /* 0x0002193000037802 */ /* 0x000fe40000000f00 */
[----:B--234-:R-:W-:Y:S05]  /*21920*/  CALL.REL.NOINC `($__internal_40_$__cuda_sm70_shflsync_idx_p) ;  /* 0x0000ad9000007944 */ /* 0x01cfea0003c00000 */
[----:B------:R-:W-:Y:S01]  /*21930*/  MOV R0, R237 ;  /* 0x000000ed00007202 */ /* 0x000fe20000000f00 */
[----:B------:R-:W-:Y:S05]  /*21940*/  BRA `(.L_x_2573) ;  /* 0xffffc7a000007947 */ /* 0x000fea000383ffff */
.L_x_2489:
        /* <DEDUP_REMOVED lines=13> */
.L_x_2491:
[----:B------:R-:W-:Y:S01]  /*21a20*/  IMAD.MOV.U32 R235, RZ, RZ, R147 ;  /* 0x000000ffffeb7224 */ /* 0x000fe200078e0093 */
[----:B------:R-:W-:Y:S01]  /*21a30*/  MOV R2, RZ ;  /* 0x000000ff00027202 */ /* 0x000fe20000000f00 */
[----:B------:R-:W-:Y:S01]  /*21a40*/  IMAD.MOV.U32 R236, RZ, RZ, 0x1f ;  /* 0x0000001fffec7424 */ /* 0x000fe200078e00ff */
[----:B------:R-:W-:Y:S02]  /*21a50*/  MOV R3, 0x21a70 ;  /* 0x00021a7000037802 */ /* 0x000fe40000000f00 */
[----:B--2---:R-:W-:Y:S05]  /*21a60*/  CALL.REL.NOINC `($__internal_40_$__cuda_sm70_shflsync_idx_p) ;  /* 0x0000ac5000007944 */ /* 0x004fea0003c00000 */
[----:B------:R-:W-:Y:S01]  /*21a70*/  MOV R10, R237 ;  /* 0x000000ed000a7202 */ /* 0x000fe20000000f00 */
[----:B------:R-:W-:Y:S05]  /*21a80*/  BRA `(.L_x_2575) ;  /* 0xffffca4000007947 */ /* 0x000fea000383ffff */
.L_x_2492:
[----:B------:R-:W-:Y:S01]  /*21a90*/  IMAD.MOV.U32 R235, RZ, RZ, R147 ;  /* 0x000000ffffeb7224 */ /* 0x000fe200078e0093 */
[----:B------:R-:W-:Y:S01]  /*21aa0*/  MOV R2, 0x1 ;  /* 0x0000000100027802 */ /* 0x000fe20000000f00 */
[----:B------:R-:W-:Y:S01]  /*21ab0*/  IMAD.MOV.U32 R236, RZ, RZ, 0x1f ;  /* 0x0000001fffec7424 */ /* 0x000fe200078e00ff */
[----:B------:R-:W-:Y:S02]  /*21ac0*/  MOV R3, 0x21ae0 ;  /* 0x00021ae000037802 */ /* 0x000fe40000000f00 */
[----:B-123--:R-:W-:Y:S05]  /*21ad0*/  CALL.REL.NOINC `($__internal_40_$__cuda_sm70_shflsync_idx_p) ;  /* 0x0000abe000007944 */ /* 0x00efea0003c00000 */
[----:B------:R-:W-:Y:S01]  /*21ae0*/  MOV R9, R237 ;  /* 0x000000ed00097202 */ /* 0x000fe20000000f00 */
[----:B------:R-:W-:Y:S05]  /*21af0*/  BRA `(.L_x_2576) ;  /* 0xffffc9f000007947 */ /* 0x000fea000383ffff */
.L_x_2493:
[----:B------:R-:W-:Y:S02]  /*21b00*/  MOV R3, 0x1 ;  /* 0x0000000100037802 */ /* 0x000fe40000000f00 */
[----:B------:R-:W-:-:S02]  /*21b10*/  MOV R2, 0x21b30 ;  /* 0x00021b3000027802 */ /* 0x000fc40000000f00 */
[----:B-1-34-:R-:W-:Y:S05]  /*21b20*/  CALL.REL.NOINC `($__internal_41_$__cuda_sm70_shflsync_up_p) ;  /* 0x0000abf000007944 */ /* 0x01afea0003c00000 */
[----:B------:R-:W-:Y:S05]  /*21b30*/  BRA `(.L_x_2577) ;  /* 0xffffcae000007947 */ /* 0x000fea000383ffff */
.L_x_2494:
[----:B------:R-:W-:Y:S02]  /*21b40*/  MOV R3, 0x2 ;  /* 0x0000000200037802 */ /* 0x000fe40000000f00 */
[----:B------:R-:W-:-:S02]  /*21b50*/  MOV R2, 0x21b70 ;  /* 0x00021b7000027802 */ /* 0x000fc40000000f00 */
[----:B-1-3--:R-:W-:Y:S05]  /*21b60*/  CALL.REL.NOINC `($__internal_41_$__cuda_sm70_shflsync_up_p) ;  /* 0x0000abb000007944 */ /* 0x00afea0003c00000 */
        /* <DEDUP_REMOVED lines=24> */
.L_x_2498:
[----:B------:R-:W-:Y:S02]  /*21cf0*/  MOV R3, 0x1 ;  /* 0x0000000100037802 */ /* 0x000fe40000000f00 */
[----:B------:R-:W-:Y:S02]  /*21d00*/  MOV R2, 0x21d20 ;  /* 0x00021d2000027802 */ /* 0x000fe40000000f00 */
[----:B------:R-:W-:Y:S05]  /*21d10*/  CALL.REL.NOINC `($__internal_41_$__cuda_sm70_shflsync_up_p) ;  /* 0x0000aa0000007944 */ /* 0x000fea0003c00000 */
[----:B------:R-:W-:Y:S01]  /*21d20*/  MOV R2, R4 ;  /* 0x0000000400027202 */ /* 0x000fe20000000f00 */
[----:B------:R-:W-:Y:S05]  /*21d30*/  BRA `(.L_x_2579) ;  /* 0xffffcb5000007947 */ /* 0x000fea000383ffff */
.L_x_2499:
        /* <DEDUP_REMOVED lines=27> */
.L_x_2501:
[----:B------:R-:W-:Y:S02]  /*21ef0*/  SEL R0, RZ, 0x1, P0 ;  /* 0x00000001ff007807 */ /* 0x000fe40000000000 */
[----:B------:R-:W-:Y:S02]  /*21f00*/  MOV R2, 0x21f20 ;  /* 0x00021f2000027802 */ /* 0x000fe40000000f00 */
[----:B--2---:R-:W-:Y:S05]  /*21f10*/  CALL.REL.NOINC `($__internal_42_$__cuda_sm70_votesync_ballot) ;  /* 0x0000a86000007944 */ /* 0x004fea0003c00000 */
[----:B------:R-:W-:Y:S01]  /*21f20*/  MOV R5, R0 ;  /* 0x0000000000057202 */ /* 0x000fe20000000f00 */
[----:B------:R-:W-:Y:S05]  /*21f30*/  BRA `(.L_x_2581) ;  /* 0xffffcae000007947 */ /* 0x000fea000383ffff */
.L_x_2502:
[----:B------:R-:W-:Y:S01]  /*21f40*/  IMAD.MOV.U32 R235, RZ, RZ, R6 ;  /* 0x000000ffffeb7224 */ /* 0x000fe200078e0006 */
[----:B-1----:R-:W-:Y:S01]  /*21f50*/  MOV R2, R0 ;  /* 0x0000000000027202 */ /* 0x002fe20000000f00 */
[----:B------:R-:W-:Y:S01]  /*21f60*/  IMAD.MOV.U32 R236, RZ, RZ, 0x1f ;  /* 0x0000001fffec7424 */ /* 0x000fe200078e00ff */
[----:B------:R-:W-:Y:S02]  /*21f70*/  MOV R3, 0x21f90 ;  /* 0x00021f9000037802 */ /* 0x000fe40000000f00 */
[----:B--2---:R-:W-:Y:S05]  /*21f80*/  CALL.REL.NOINC `($__internal_40_$__cuda_sm70_shflsync_idx_p) ;  /* 0x0000a73000007944 */ /* 0x004fea0003c00000 */
[----:B------:R-:W-:Y:S01]  /*21f90*/  IMAD.MOV.U32 R6, RZ, RZ, R237 ;  /* 0x000000ffff067224 */ /* 0x000fe200078e00ed */
[----:B------:R-:W-:Y:S01]  /*21fa0*/  MOV R2, R0 ;  /* 0x0000000000027202 */ /* 0x000fe20000000f00 */
[----:B------:R-:W-:Y:S01]  /*21fb0*/  IMAD.MOV.U32 R235, RZ, RZ, R8 ;  /* 0x000000ffffeb7224 */ /* 0x000fe200078e0008 */
[----:B------:R-:W-:-:S02]  /*21fc0*/  MOV R236, 0x1f ;  /* 0x0000001f00ec7802 */ /* 0x000fc40000000f00 */
[----:B------:R-:W-:Y:S02]  /*21fd0*/  MOV R3, 0x21ff0 ;  /* 0x00021ff000037802 */ /* 0x000fe40000000f00 */
[----:B------:R-:W-:Y:S05]  /*21fe0*/  CALL.REL.NOINC `($__internal_40_$__cuda_sm70_shflsync_idx_p) ;  /* 0x0000a6d000007944 */ /* 0x000fea0003c00000 */
[----:B------:R-:W-:Y:S01]  /*21ff0*/  MOV R8, R237 ;  /* 0x000000ed00087202 */ /* 0x000fe20000000f00 */
[----:B------:R-:W-:Y:S05]  /*22000*/  BRA `(.L_x_2582) ;  /* 0xffffca8000007947 */ /* 0x000fea000383ffff */
.L_x_2505:
[----:B------:R-:W-:Y:S01]  /*22010*/  IMAD.MOV.U32 R235, RZ, RZ, R4 ;  /* 0x000000ffffeb7224 */ /* 0x000fe200078e0004 */
[----:B-1----:R-:W-:Y:S01]  /*22020*/  MOV R2, R0 ;  /* 0x0000000000027202 */ /* 0x002fe20000000f00 */
[----:B------:R-:W-:Y:S01]  /*22030*/  IMAD.MOV.U32 R236, RZ, RZ, 0x1f ;  /* 0x0000001fffec7424 */ /* 0x000fe200078e00ff */
[----:B------:R-:W-:Y:S02]  /*22040*/  MOV R3, 0x22060 ;  /* 0x0002206000037802 */ /* 0x000fe40000000f00 */
[----:B--2-4-:R-:W-:Y:S05]  /*22050*/  CALL.REL.NOINC `($__internal_40_$__cuda_sm70_shflsync_idx_p) ;  /* 0x0000a66000007944 */ /* 0x014fea0003c00000 */
[----:B------:R-:W-:Y:S01]  /*22060*/  MOV R11, R237 ;  /* 0x000000ed000b7202 */ /* 0x000fe20000000f00 */
[----:B------:R-:W-:Y:S05]  /*22070*/  BRA `(.L_x_2504) ;  /* 0xffffca7000007947 */ /* 0x000fea000383ffff */
        .type           $_ZN7cutlass13device_kernelIN5flash19enable_sm80_to_sm89INS1_16FlashAttnFwdSm80INS1_25CollectiveMainloopFwdSm80ILi8ELi1ELb0EN4cute5tupleIJNS5_1CILi128EEENS7_ILi48EEENS7_ILi256EEEEEELi256ENS_6half_tEfNS_4arch4Sm80ELb0ELb1ELb0ELb1ELb1ELb1ELb1ELb1EEENS1_21CollectiveEpilogueFwdINS6_IJS8_SA_S9_EEENS6_IJNS7_ILi1EEESI_SI_EEESC_SE_Li256ELb1ELb1ELb1ELb0EEENS1_36VarlenDynamicPersistentTileSchedulerILi128ELi48ELi256ELi256ELb1ELb1ELb0ELb1ELb0ELb1EEEEEEEEEvNT_6ParamsE$_ZZN5flash25CollectiveMainloopFwdSm80ILi8ELi1ELb0EN4cute5tupleIJNS1_1CILi128EEENS3_ILi48EEENS3_ILi256EEEEEELi256EN7cutlass6half_tEfNS8_4arch4Sm80ELb0ELb1ELb0ELb1ELb1ELb1ELb1ELb1EE3mmaINS_16FlashAttnFwdSm80ISC_NS_21CollectiveEpilogueFwdINS2_IJS4_S6_S5_EEENS2_IJNS3_ILi1EEESH_SH_EEES9_SB_Li256ELb1ELb1ELb1ELb0EEENS_36VarlenDynamicPersistentTileSchedulerILi128ELi48ELi256ELi256ELb1ELb1ELb0ELb1ELb0ELb1EEEE13SharedStorageENS1_6TensorINS1_11ArrayEngineIfLm128EEENS1_6LayoutINS2_IJNS2_IJNS3_ILi2EEESS_EEESH_NS3_ILi32EEEEEENS2_IJNS2_IJSH_SS_EEENS3_ILi0EEENS3_ILi4EEEEEEEEEENS_7SoftmaxILi2ELi0EEEEEbRKNSC_6ParamsERT0_RT1_iRKNS_16SeqlenInfoQKNewKILb1ELb1EEENS2_IJiiiiEEERT_ENKUlvE_clEv,@function
        .size           $_ZN7cutlass13device_kernelIN5flash19enable_sm80_to_sm89INS1_16FlashAttnFwdSm80INS1_25CollectiveMainloopFwdSm80ILi8ELi1ELb0EN4cute5tupleIJNS5_1CILi128EEENS7_ILi48EEENS7_ILi256EEEEEELi256ENS_6half_tEfNS_4arch4Sm80ELb0ELb1ELb0ELb1ELb1ELb1ELb1ELb1EEENS1_21CollectiveEpilogueFwdINS6_IJS8_SA_S9_EEENS6_IJNS7_ILi1EEESI_SI_EEESC_SE_Li256ELb1ELb1ELb1ELb0EEENS1_36VarlenDynamicPersistentTileSchedulerILi128ELi48ELi256ELi256ELb1ELb1ELb0ELb1ELb0ELb1EEEEEEEEEvNT_6ParamsE$_ZZN5flash25CollectiveMainloopFwdSm80ILi8ELi1ELb0EN4cute5tupleIJNS1_1CILi128EEENS3_ILi48EEENS3_ILi256EEEEEELi256EN7cutlass6half_tEfNS8_4arch4Sm80ELb0ELb1ELb0ELb1ELb1ELb1ELb1ELb1EE3mmaINS_16FlashAttnFwdSm80ISC_NS_21CollectiveEpilogueFwdINS2_IJS4_S6_S5_EEENS2_IJNS3_ILi1EEESH_SH_EEES9_SB_Li256ELb1ELb1ELb1ELb0EEENS_36VarlenDynamicPersistentTileSchedulerILi128ELi48ELi256ELi256ELb1ELb1ELb0ELb1ELb0ELb1EEEE13SharedStorageENS1_6TensorINS1_11ArrayEngineIfLm128EEENS1_6LayoutINS2_IJNS2_IJNS3_ILi2EEESS_EEESH_NS3_ILi32EEEEEENS2_IJNS2_IJSH_SS_EEENS3_ILi0EEENS3_ILi4EEEEEEEEEENS_7SoftmaxILi2ELi0EEEEEbRKNSC_6ParamsERT0_RT1_iRKNS_16SeqlenInfoQKNewKILb1ELb1EEENS2_IJiiiiEEERT_ENKUlvE_clEv,($__internal_39_$__cuda_sm70_shflsync_bfly_p - $_ZN7cutlass13device_kernelIN5flash19enable_sm80_to_sm89INS1_16FlashAttnFwdSm80INS1_25CollectiveMainloopFwdSm80ILi8ELi1ELb0EN4cute5tupleIJNS5_1CILi128EEENS7_ILi48EEENS7_ILi256EEEEEELi256ENS_6half_tEfNS_4arch4Sm80ELb0ELb1ELb0ELb1ELb1ELb1ELb1ELb1EEENS1_21CollectiveEpilogueFwdINS6_IJS8_SA_S9_EEENS6_IJNS7_ILi1EEESI_SI_EEESC_SE_Li256ELb1ELb1ELb1ELb0EEENS1_36VarlenDynamicPersistentTileSchedulerILi128ELi48ELi256ELi256ELb1ELb1ELb0ELb1ELb0ELb1EEEEEEEEEvNT_6ParamsE$_ZZN5flash25CollectiveMainloopFwdSm80ILi8ELi1ELb0EN4cute5tupleIJNS1_1CILi128EEENS3_ILi48EEENS3_ILi256EEEEEELi256EN7cutlass6half_tEfNS8_4arch4Sm80ELb0ELb1ELb0ELb1ELb1ELb1ELb1ELb1EE3mmaINS_16FlashAttnFwdSm80ISC_NS_21CollectiveEpilogueFwdINS2_IJS4_S6_S5_EEENS2_IJNS3_ILi1EEESH_SH_EEES9_SB_Li256ELb1ELb1ELb1ELb0EEENS_36VarlenDynamicPersistentTileSchedulerILi128ELi48ELi256ELi256ELb1ELb1ELb0ELb1ELb0ELb1EEEE13SharedStorageENS1_6TensorINS1_11ArrayEngineIfLm128EEENS1_6LayoutINS2_IJNS2_IJNS3_ILi2EEESS_EEESH_NS3_ILi32EEEEEENS2_IJNS2_IJSH_SS_EEENS3_ILi0EEENS3_ILi4EEEEEEEEEENS_7SoftmaxILi2ELi0EEEEEbRKNSC_6ParamsERT0_RT1_iRKNS_16SeqlenInfoQKNewKILb1ELb1EEENS2_IJiiiiEEERT_ENKUlvE_clEv)
$_ZN7cutlass13device_kernelIN5flash19enable_sm80_to_sm89INS1_16FlashAttnFwdSm80INS1_25CollectiveMainloopFwdSm80ILi8ELi1ELb0EN4cute5tupleIJNS5_1CILi128EEENS7_ILi48EEENS7_ILi256EEEEEELi256ENS_6half_tEfNS_4arch4Sm80ELb0ELb1ELb0ELb1ELb1ELb1ELb1ELb1EEENS1_21CollectiveEpilogueFwdINS6_IJS8_SA_S9_EEENS6_IJNS7_ILi1EEESI_SI_EEESC_SE_Li256ELb1ELb1ELb1ELb0EEENS1_36VarlenDynamicPersistentTileSchedulerILi128ELi48ELi256ELi256ELb1ELb1ELb0ELb1ELb0ELb1EEEEEEEEEvNT_6ParamsE$_ZZN5flash25CollectiveMainloopFwdSm80ILi8ELi1ELb0EN4cute5tupleIJNS1_1CILi128EEENS3_ILi48EEENS3_ILi256EEEEEELi256EN7cutlass6half_tEfNS8_4arch4Sm80ELb0ELb1ELb0ELb1ELb1ELb1ELb1ELb1EE3mmaINS_16FlashAttnFwdSm80ISC_NS_21CollectiveEpilogueFwdINS2_IJS4_S6_S5_EEENS2_IJNS3_ILi1EEESH_SH_EEES9_SB_Li256ELb1ELb1ELb1ELb0EEENS_36VarlenDynamicPersistentTileSchedulerILi128ELi48ELi256ELi256ELb1ELb1ELb0ELb1ELb0ELb1EEEE13SharedStorageENS1_6TensorINS1_11ArrayEngineIfLm128EEENS1_6LayoutINS2_IJNS2_IJNS3_ILi2EEESS_EEESH_NS3_ILi32EEEEEENS2_IJNS2_IJSH_SS_EEENS3_ILi0EEENS3_ILi4EEEEEEEEEENS_7SoftmaxILi2ELi0EEEEEbRKNSC_6ParamsERT0_RT1_iRKNS_16SeqlenInfoQKNewKILb1ELb1EEENS2_IJiiiiEEERT_ENKUlvE_clEv:
[----:B------:R-:W-:-:S05]  /*22080*/  IADD3 R16, R93, -c[0x0][0x20], RZ ;  /* 0x800008005d107a10 */ /* 0x000fca0007ffe0ff */
[----:B------:R-:W2:Y:S01]  /*22090*/  LDL.64 R10, [R16] ;  /* 0x00000000100a7983 */ /* 0x000ea20000100a00 */
[----:B------:R-:W-:-:S03]  /*220a0*/  ULDC.64 UR4, c[0x0][0x118] ;  /* 0x0000460000047ab9 */ /* 0x000fc60000000a00 */
[----:B--2---:R-:W2:Y:S02]  /*220b0*/  LD.E R0, [R10.64+0x11c] ;  /* 0x00011c040a007980 */ /* 0x004ea4000c101900 */
[----:B--2---:R-:W-:-:S13]  /*220c0*/  ISETP.GT.AND P0, PT, R0, RZ, PT ;  /* 0x000000ff0000720c */ /* 0x004fda0003f04270 */
[----:B------:R-:W-:Y:S05]  /*220d0*/  @P0 BRA `(.L_x_2583) ;  /* 0x0000004000000947 */ /* 0x000fea0003800000 */
[----:B------:R-:W-:Y:S01]  /*220e0*/  MOV R2, R138 ;  /* 0x0000008a00027202 */ /* 0x000fe20000000f00 */
[----:B------:R-:W-:-:S04]  /*220f0*/  DEPBAR.LE SB0, 0x1 ;  /* 0x000080400000791a */ /* 0x000fc80000000000 */
[----:B------:R-:W-:-:S04]  /*22100*/  MOV R3, 0x0 ;  /* 0x0000000000037802 */ /* 0x000fc80000000f00 */
[----:B------:R-:W-:Y:S05]  /*22110*/  RET.REL.NODEC R2 `(_ZN7cutlass13device_kernelIN5flash19enable_sm80_to_sm89INS1_16FlashAttnFwdSm80INS1_25CollectiveMainloopFwdSm80ILi8ELi1ELb0EN4cute5tupleIJNS5_1CILi128EEENS7_ILi48EEENS7_ILi256EEEEEELi256ENS_6half_tEfNS_4arch4Sm80ELb0ELb1ELb0ELb1ELb1ELb1ELb1ELb1EEENS1_21CollectiveEpilogueFwdINS6_IJS8_SA_S9_EEENS6_IJNS7_ILi1EEESI_SI_EEESC_SE_Li256ELb1ELb1ELb1ELb0EEENS1_36VarlenDynamicPersistentTileSchedulerILi128ELi48ELi256ELi256ELb1ELb1ELb0ELb1ELb0ELb1EEEEEEEEEvNT_6ParamsE) ;  /* 0xfffddee002007950 */ /* 0x000fea0003c3ffff */
.L_x_2583:
[----:B------:R1:W2:Y:S04]  /*22120*/  LDL.64 R8, [R16+0x8] ;  /* 0x0000080010087983 */ /* 0x0002a80000100a00 */
[----:B------:R1:W3:Y:S04]  /*22130*/  LDL.64 R2, [R16+0x20] ;  /* 0x0000200010027983 */ /* 0x0002e80000100a00 */
[----:B------:R1:W4:Y:S04]  /*22140*/  LDL.64 R14, [R16+0x18] ;  /* 0x00001800100e7983 */ /* 0x0003280000100a00 */
[----:B------:R-:W4:Y:S04]  /*22150*/  LD.E.U8 R19, [R10.64+0x138] ;  /* 0x000138040a137980 */ /* 0x000f28000c101100 */
[----:B------:R2:W5:Y:S04]  /*22160*/  LD.E R13, [R10.64+0x164] ;  /* 0x000164040a0d7980 */ /* 0x000568000c101900 */
[----:B-1----:R-:W4:Y:S04]  /*22170*/  LDL.64 R16, [R16+0x10] ;  /* 0x0000100010107983 */ /* 0x002f280000100a00 */
[----:B--2---:R1:W2:Y:S04]  /*22180*/  LD.E R22, [R8.64] ;  /* 0x0000000408167980 */ /* 0x0042a8000c101900 */
[----:B---3--:R3:W2:Y:S04]  /*22190*/  LD.E R76, [R2.64] ;  /* 0x00000004024c7980 */ /* 0x0086a8000c101900 */
[----:B----4-:R4:W2:Y:S04]  /*221a0*/  LD.E R6, [R14.64+0x20] ;  /* 0x000020040e067980 */ /* 0x0108a8000c101900 */
[----:B-1----:R1:W5:Y:S04]  /*221b0*/  LD.E.64 R8, [R10.64+0x120] ;  /* 0x000120040a087980 */ /* 0x002368000c101b00 */
[----:B---3--:R1:W5:Y:S04]  /*221c0*/  LD.E.64 R2, [R10.64+0x130] ;  /* 0x000130040a027980 */ /* 0x008368000c101b00 */
[----:B------:R3:W5:Y:S04]  /*221d0*/  LD.E R23, [R16.64] ;  /* 0x0000000410177980 */ /* 0x000768000c101900 */
[----:B----4-:R1:W5:Y:S04]  /*221e0*/  LD.E.64 R14, [R10.64+0x110] ;  /* 0x000110040a0e7980 */ /* 0x010368000c101b00 */
[----:B---3--:R1:W5:Y:S01]  /*221f0*/  LD.E.64 R16, [R10.64+0x128] ;  /* 0x000128040a107980 */ /* 0x008362000c101b00 */
[----:B------:R-:W-:-:S02]  /*22200*/  ISETP.NE.AND P0, PT, R19, RZ, PT ;  /* 0x000000ff1300720c */ /* 0x000fc40003f05270 */
[----:B--2---:R-:W-:-:S04]  /*22210*/  SHF.R.S32.HI R4, RZ, 0x1f, R22 ;  /* 0x0000001fff047819 */ /* 0x004fc80000011416 */
[----:B------:R-:W-:-:S04]  /*22220*/  LEA.HI R4, R4, R22, RZ, 0x3 ;  /* 0x0000001604047211 */ /* 0x000fc800078f18ff */
[----:B------:R-:W-:Y:S02]  /*22230*/  LOP3.LUT R18, R4, 0xfffffff8, RZ, 0xc0, !PT ;  /* 0xfffffff804127812 */ /* 0x000fe400078ec0ff */
[----:B------:R-:W-:-:S03]  /*22240*/  SHF.R.S32.HI R92, RZ, 0x3, R4 ;  /* 0x00000003ff5c7819 */ /* 0x000fc60000011404 */
[----:B------:R-:W-:Y:S02]  /*22250*/  IMAD.IADD R39, R22, 0x1, -R18 ;  /* 0x0000000116277824 */ /* 0x000fe400078e0a12 */
[----:B------:R-:W-:Y:S01]  /*22260*/  IMAD R57, R76, 0x80, R92 ;  /* 0x000000804c397824 */ /* 0x000fe200078e025c */
[----:B------:R-:W-:Y:S01]  /*22270*/  SHF.R.S32.HI R24, RZ, 0x1f, R6 ;  /* 0x0000001fff187819 */ /* 0x000fe20000011406 */
[C---:B------:R-:W-:Y:S02]  /*22280*/  IMAD.SHL.U32 R56, R39.reuse, 0x8, RZ ;  /* 0x0000000827387824 */ /* 0x040fe400078e00ff */
[----:B------:R-:W-:Y:S01]  /*22290*/  IMAD R4, R39, 0x20, R57 ;  /* 0x0000002027047824 */ /* 0x000fe200078e0239 */
[----:B------:R-:W-:Y:S05]  /*222a0*/  @!P0 BRA `(.L_x_2584) ;  /* 0x00004a1000008947 */ /* 0x000fea0003800000 */
[----:B-1---5:R-:W-:-:S13]  /*222b0*/  ISETP.NE.AND P0, PT, R13, 0x1, PT ;  /* 0x000000010d00780c */ /* 0x022fda0003f05270 */
[----:B------:R1:W2:Y:S04]  /*222c0*/  @P0 LD.E R18, [R10.64+0x168] ;  /* 0x000168040a120980 */ /* 0x0002a8000c101900 */
[----:B-1----:R2:W3:Y:S02]  /*222d0*/  @P0 LD.E R10, [R10.64+0x16c] ;  /* 0x00016c040a0a0980 */ /* 0x0024e4000c101900 */
[----:B--2---:R-:W-:-:S05]  /*222e0*/  @P0 IMAD.HI.U32 R11, R4, R18, RZ ;  /* 0x00000012040b0227 */ /* 0x004fca00078e00ff */
[----:B---3--:R-:W-:-:S04]  /*222f0*/  @P0 SHF.R.U32.HI R4, RZ, R10, R11 ;  /* 0x0000000aff040219 */ /* 0x008fc8000001160b */
[----:B------:R-:W-:Y:S01]  /*22300*/  SHF.R.S32.HI R18, RZ, 0x1f, R4 ;  /* 0x0000001fff127819 */ /* 0x000fe20000011404 */
[-C--:B------:R-:W-:Y:S02]  /*22310*/  IMAD R20, R9, R4.reuse, RZ ;  /* 0x0000000409147224 */ /* 0x080fe400078e02ff */
[-C--:B------:R-:W-:Y:S02]  /*22320*/  IMAD R19, R3, R4.reuse, RZ ;  /* 0x0000000403137224 */ /* 0x080fe400078e02ff */
[----:B------:R-:W-:-:S04]  /*22330*/  IMAD.WIDE.U32 R10, R8, R4, RZ ;  /* 0x00000004080a7225 */ /* 0x000fc800078e00ff */
[-C--:B------:R-:W-:Y:S02]  /*22340*/  IMAD R21, R8, R18.reuse, R20 ;  /* 0x0000001208157224 */ /* 0x080fe400078e0214 */
[C---:B------:R-:W-:Y:S02]  /*22350*/  IMAD R20, R2.reuse, R18, R19 ;  /* 0x0000001202147224 */ /* 0x040fe400078e0213 */
[----:B------:R-:W-:Y:S01]  /*22360*/  IMAD.WIDE.U32 R18, R2, R4, RZ ;  /* 0x0000000402127225 */ /* 0x000fe200078e00ff */
[----:B------:R-:W-:-:S03]  /*22370*/  IADD3 R11, R11, R21, RZ ;  /* 0x000000150b0b7210 */ /* 0x000fc60007ffe0ff */
[----:B------:R-:W-:Y:S01]  /*22380*/  IMAD R4, R9, R6, RZ ;  /* 0x0000000609047224 */ /* 0x000fe200078e02ff */
[----:B------:R-:W-:Y:S01]  /*22390*/  IADD3 R9, R19, R20, RZ ;  /* 0x0000001413097210 */ /* 0x000fe20007ffe0ff */
[----:B------:R-:W-:-:S04]  /*223a0*/  IMAD.WIDE.U32 R10, R6, R8, R10 ;  /* 0x00000008060a7225 */ /* 0x000fc800078e000a */
[----:B------:R-:W-:Y:S01]  /*223b0*/  IMAD R4, R8, R24, R4 ;  /* 0x0000001808047224 */ /* 0x000fe200078e0204 */
[----:B------:R-:W-:Y:S01]  /*223c0*/  MOV R8, R18 ;  /* 0x0000001200087202 */ /* 0x000fe20000000f00 */
[----:B------:R-:W-:Y:S01]  /*223d0*/  IMAD R3, R3, R6, RZ ;  /* 0x0000000603037224 */ /* 0x000fe200078e02ff */
[----:B------:R-:W-:-:S03]  /*223e0*/  LEA R34, P1, R10, R14, 0x1 ;  /* 0x0000000e0a227211 */ /* 0x000fc600078208ff */
[----:B------:R-:W-:-:S04]  /*223f0*/  IMAD.WIDE.U32 R8, R6, R2, R8 ;  /* 0x0000000206087225 */ /* 0x000fc800078e0008 */
[----:B------:R-:W-:Y:S01]  /*22400*/  IMAD R2, R2, R24, R3 ;  /* 0x0000001802027224 */ /* 0x000fe200078e0203 */
[----:B------:R-:W-:Y:S02]  /*22410*/  IADD3 R3, R11, R4, RZ ;  /* 0x000000040b037210 */ /* 0x000fe40007ffe0ff */
[----:B------:R-:W-:Y:S02]  /*22420*/  LEA R35, P0, R8, R16, 0x1 ;  /* 0x0000001008237211 */ /* 0x000fe400078008ff */
[----:B------:R-:W-:Y:S02]  /*22430*/  IADD3 R2, R9, R2, RZ ;  /* 0x0000000209027210 */ /* 0x000fe40007ffe0ff */
[----:B------:R-:W-:Y:S02]  /*22440*/  LEA.HI.X R29, R10, R15, R3, 0x1, P1 ;  /* 0x0000000f0a1d7211 */ /* 0x000fe400008f0c03 */
[----:B------:R-:W-:Y:S02]  /*22450*/  SHF.L.U32 R4, R39, 0x2, RZ ;  /* 0x0000000227047819 */ /* 0x000fe400000006ff */
[----:B------:R-:W-:Y:S01]  /*22460*/  LEA.HI.X R28, R8, R17, R2, 0x1, P0 ;  /* 0x00000011081c7211 */ /* 0x000fe200000f0c02 */
[----:B------:R-:W-:Y:S05]  /*22470*/  BRA.DIV ~URZ, `(.L_x_2585) ;  /* 0x000094a27f007947 */ /* 0x000fea000b800000 */
[----:B------:R1:W2:Y:S02]  /*22480*/  SHFL.IDX PT, R6, R29, RZ, 0x181f ;  /* 0x00181fff1d067589 */ /* 0x0002a400000e0000 */
.L_x_2659:
[----:B------:R-:W-:Y:S05]  /*22490*/  BRA.DIV ~URZ, `(.L_x_2586) ;  /* 0x000094f27f007947 */ /* 0x000fea000b800000 */
[----:B------:R3:W4:Y:S01]  /*224a0*/  SHFL.IDX PT, R8, R34, RZ, 0x181f ;  /* 0x00181fff22087589 */ /* 0x00072200000e0000 */
[----:B--2---:R-:W-:-:S03]  /*224b0*/  MOV R9, R6 ;  /* 0x0000000600097202 */ /* 0x004fc60000000f00 */
[----:B------:R3:W2:Y:S04]  /*224c0*/  SHFL.IDX PT, R10, R28, RZ, 0x181f ;  /* 0x00181fff1c0a7589 */ /* 0x0006a800000e0000 */
[----:B------:R3:W1:Y:S02]  /*224d0*/  SHFL.IDX PT, R2, R35, RZ, 0x181f ;  /* 0x00181fff23027589 */ /* 0x00066400000e0000 */
.L_x_2660:
[----:B------:R-:W-:Y:S01]  /*224e0*/  IMAD R23, R23, R13, RZ ;  /* 0x0000000d17177224 */ /* 0x000fe200078e02ff */
[----:B------:R-:W-:Y:S01]  /*224f0*/  BSSY B0, `(.L_x_2587) ;  /* 0x0000035000007945 */ /* 0x000fe20003800000 */
[----:B------:R-:W-:Y:S01]  /*22500*/  CS2R R58, SRZ ;  /* 0x00000000003a7805 */ /* 0x000fe2000001ff00 */
[----:B------:R-:W-:Y:S01]  /*22510*/  CS2R R36, SRZ ;  /* 0x0000000000247805 */ /* 0x000fe2000001ff00 */
[----:B------:R-:W-:Y:S01]  /*22520*/  CS2R R30, SRZ ;  /* 0x00000000001e7805 */ /* 0x000fe2000001ff00 */
[----:B------:R-:W-:Y:S01]  /*22530*/  ISETP.GE.AND P0, PT, R57, R23, PT ;  /* 0x000000173900720c */ /* 0x000fe20003f06270 */
[----:B------:R-:W-:Y:S01]  /*22540*/  CS2R R24, SRZ ;  /* 0x0000000000187805 */ /* 0x000fe2000001ff00 */
[----:B------:R-:W-:Y:S01]  /*22550*/  CS2R R20, SRZ ;  /* 0x0000000000147805 */ /* 0x000fe2000001ff00 */
[----:B------:R-:W-:Y:S01]  /*22560*/  CS2R R38, SRZ ;  /* 0x0000000000267805 */ /* 0x000fe2000001ff00 */
[----:B------:R-:W-:Y:S01]  /*22570*/  CS2R R32, SRZ ;  /* 0x0000000000207805 */ /* 0x000fe2000001ff00 */
[----:B------:R-:W-:Y:S01]  /*22580*/  CS2R R26, SRZ ;  /* 0x00000000001a7805 */ /* 0x000fe2000001ff00 */
[----:B------:R-:W-:Y:S01]  /*22590*/  CS2R R18, SRZ ;  /* 0x0000000000127805 */ /* 0x000fe2000001ff00 */
[----:B--2---:R-:W-:-:S06]  /*225a0*/  MOV R3, R10 ;  /* 0x0000000a00037202 */ /* 0x004fcc0000000f00 */
[----:B------:R-:W-:Y:S05]  /*225b0*/  @P0 BRA `(.L_x_2588) ;  /* 0x0000028000000947 */ /* 0x000fea0003800000 */
[C---:B------:R-:W-:Y:S01]  /*225c0*/  IADD3 R13, R4.reuse, 0x20, RZ ;  /* 0x00000020040d7810 */ /* 0x040fe20007ffe0ff */
[----:B------:R-:W-:Y:S01]  /*225d0*/  CS2R R20, SRZ ;  /* 0x0000000000147805 */ /* 0x000fe2000001ff00 */
[-C--:B------:R-:W-:Y:S01]  /*225e0*/  ISETP.GE.AND P1, PT, R4, R0.reuse, PT ;  /* 0x000000000400720c */ /* 0x080fe20003f26270 */
[----:B------:R-:W-:Y:S01]  /*225f0*/  CS2R R18, SRZ ;  /* 0x0000000000127805 */ /* 0x000fe2000001ff00 */
[----:B------:R-:W-:Y:S01]  /*22600*/  ISETP.GE.AND P0, PT, R13, R0, PT ;  /* 0x000000000d00720c */ /* 0x000fe20003f06270 */
[----:B------:R-:W-:Y:S01]  /*22610*/  CS2R R24, SRZ ;  /* 0x0000000000187805 */ /* 0x000fe2000001ff00 */
[----:B------:R-:W-:-:S09]  /*22620*/  CS2R R26, SRZ ;  /* 0x00000000001a7805 */ /* 0x000fd2000001ff00 */
[C---:B----4-:R-:W-:Y:S02]  /*22630*/  @!P1 IMAD.WIDE R10, R4.reuse, 0x2, R8 ;  /* 0x00000002040a9825 */ /* 0x050fe400078e0208 */
[----:B------:R-:W-:Y:S02]  /*22640*/  @!P0 SHF.R.S32.HI R6, RZ, 0x1f, R13 ;  /* 0x0000001fff068819 */ /* 0x000fe4000001140d */
[----:B-1----:R-:W-:Y:S01]  /*22650*/  @!P1 IMAD.WIDE R16, R4, 0x2, R2 ;  /* 0x0000000204109825 */ /* 0x002fe200078e0202 */
[----:B------:R1:W5:Y:S01]  /*22660*/  @!P1 LD.E.64 R20, [R10.64] ;  /* 0x000000040a149980 */ /* 0x000362000c101b00 */
[----:B------:R-:W-:-:S03]  /*22670*/  @!P0 LEA.HI R6, R6, R13, RZ, 0x2 ;  /* 0x0000000d06068211 */ /* 0x000fc600078f10ff */
[----:B------:R2:W5:Y:S01]  /*22680*/  @!P1 LD.E.64 R18, [R16.64] ;  /* 0x0000000410129980 */ /* 0x000562000c101b00 */
[----:B------:R-:W-:Y:S02]  /*22690*/  @!P0 LOP3.LUT R6, R6, 0xfffffffc, RZ, 0xc0, !PT ;  /* 0xfffffffc06068812 */ /* 0x000fe400078ec0ff */
[----:B------:R-:W-:-:S03]  /*226a0*/  IADD3 R13, R4, 0x40, RZ ;  /* 0x00000040040d7810 */ /* 0x000fc60007ffe0ff */
[----:B------:R-:W-:Y:S01]  /*226b0*/  @!P0 IMAD.WIDE R14, R6, 0x2, R8 ;  /* 0x00000002060e8825 */ /* 0x000fe200078e0208 */
[----:B------:R-:W-:-:S04]  /*226c0*/  ISETP.GE.AND P1, PT, R13, R0, PT ;  /* 0x000000000d00720c */ /* 0x000fc80003f26270 */
[----:B------:R4:W5:Y:S01]  /*226d0*/  @!P0 LD.E.64 R24, [R14.64] ;  /* 0x000000040e188980 */ /* 0x000962000c101b00 */
[----:B-1----:R-:W-:Y:S01]  /*226e0*/  @!P0 IMAD.WIDE R10, R6, 0x2, R2 ;  /* 0x00000002060a8825 */ /* 0x002fe200078e0202 */
[----:B--2---:R-:W-:-:S04]  /*226f0*/  IADD3 R16, R4, 0x60, RZ ;  /* 0x0000006004107810 */ /* 0x004fc80007ffe0ff */
[----:B------:R1:W5:Y:S01]  /*22700*/  @!P0 LD.E.64 R26, [R10.64] ;  /* 0x000000040a1a8980 */ /* 0x000362000c101b00 */
[----:B------:R-:W-:Y:S01]  /*22710*/  ISETP.GE.AND P0, PT, R16, R0, PT ;  /* 0x000000001000720c */ /* 0x000fe20003f06270 */
[----:B------:R-:W-:-:S12]  /*22720*/  CS2R R30, SRZ ;  /* 0x00000000001e7805 */ /* 0x000fd8000001ff00 */
[----:B------:R-:W-:Y:S02]  /*22730*/  @!P0 SHF.R.S32.HI R6, RZ, 0x1f, R16 ;  /* 0x0000001fff068819 */ /* 0x000fe40000011410 */
[----:B-1----:R-:W-:Y:S02]  /*22740*/  @!P1 SHF.R.S32.HI R10, RZ, 0x1f, R13 ;  /* 0x0000001fff0a9819 */ /* 0x002fe4000001140d */
[----:B------:R-:W-:Y:S02]  /*22750*/  @!P0 LEA.HI R6, R6, R16, RZ, 0x2 ;  /* 0x0000001006068211 */ /* 0x000fe400078f10ff */
[----:B------:R-:W-:Y:S02]  /*22760*/  @!P1 LEA.HI R10, R10, R13, RZ, 0x2 ;  /* 0x0000000d0a0a9211 */ /* 0x000fe400078f10ff */
[----:B------:R-:W-:Y:S02]  /*22770*/  @!P0 LOP3.LUT R6, R6, 0xfffffffc, RZ, 0xc0, !PT ;  /* 0xfffffffc06068812 */ /* 0x000fe400078ec0ff */
[----:B------:R-:W-:Y:S01]  /*22780*/  @!P1 LOP3.LUT R10, R10, 0xfffffffc, RZ, 0xc0, !PT ;  /* 0xfffffffc0a0a9812 */ /* 0x000fe200078ec0ff */
[----:B------:R-:W-:Y:S01]  /*22790*/  CS2R R36, SRZ ;  /* 0x0000000000247805 */ /* 0x000fe2000001ff00 */
[----:B------:R-:W-:Y:S01]  /*227a0*/  CS2R R32, SRZ ;  /* 0x0000000000207805 */ /* 0x000fe2000001ff00 */
[----:B------:R-:W-:-:S02]  /*227b0*/  CS2R R38, SRZ ;  /* 0x0000000000267805 */ /* 0x000fc4000001ff00 */
[----:B----4-:R-:W-:-:S04]  /*227c0*/  @!P1 IMAD.WIDE R14, R10, 0x2, R8 ;  /* 0x000000020a0e9825 */ /* 0x010fc800078e0208 */
[----:B------:R-:W-:Y:S01]  /*227d0*/  @!P1 IMAD.WIDE R10, R10, 0x2, R2 ;  /* 0x000000020a0a9825 */ /* 0x000fe200078e0202 */
[----:B------:R1:W5:Y:S03]  /*227e0*/  @!P1 LD.E.64 R30, [R14.64] ;  /* 0x000000040e1e9980 */ /* 0x000366000c101b00 */
[C---:B------:R-:W-:Y:S01]  /*227f0*/  @!P0 IMAD.WIDE R8, R6.reuse, 0x2, R8 ;  /* 0x0000000206088825 */ /* 0x040fe200078e0208 */
[----:B------:R1:W5:Y:S03]  /*22800*/  @!P1 LD.E.64 R32, [R10.64] ;  /* 0x000000040a209980 */ /* 0x000366000c101b00 */
[----:B------:R-:W-:Y:S01]  /*22810*/  @!P0 IMAD.WIDE R2, R6, 0x2, R2 ;  /* 0x0000000206028825 */ /* 0x000fe200078e0202 */
[----:B------:R1:W5:Y:S04]  /*22820*/  @!P0 LD.E.64 R36, [R8.64] ;  /* 0x0000000408248980 */ /* 0x000368000c101b00 */
[----:B------:R1:W5:Y:S02]  /*22830*/  @!P0 LD.E.64 R38, [R2.64] ;  /* 0x0000000402268980 */ /* 0x000364000c101b00 */
.L_x_2588:
[----:B------:R-:W-:Y:S05]  /*22840*/  BSYNC B0 ;  /* 0x0000000000007941 */ /* 0x000fea0003800000 */
.L_x_2587:
[----:B-1--45:R-:W-:Y:S02]  /*22850*/  IMAD.MOV.U32 R8, RZ, RZ, R36 ;  /* 0x000000ffff087224 */ /* 0x032fe400078e0024 */
[----:B------:R-:W-:-:S02]  /*22860*/  IMAD.MOV.U32 R3, RZ, RZ, R30 ;  /* 0x000000ffff037224 */ /* 0x000fc400078e001e */
        /* <DEDUP_REMOVED lines=9> */
[----:B------:R-:W-:-:S04]  /*22900*/  MOV R6, R25 ;  /* 0x0000001900067202 */ /* 0x000fc80000000f00 */
        /* <DEDUP_REMOVED lines=12> */
[----:B------:R-:W-:-:S02]  /*229d0*/  PRMT R96, R6, 0x7610, R96 ;  /* 0x0000761006607816 */ /* 0x000fc40000000060 */
[----:B------:R-:W-:Y:S02]  /*229e0*/  MOV R6, R27 ;  /* 0x0000001b00067202 */ /* 0x000fe40000000f00 */
[----:B------:R-:W-:Y:S02]  /*229f0*/  PRMT R85, R3, 0x5410, R2 ;  /* 0x0000541003557816 */ /* 0x000fe40000000002 */
[----:B------:R-:W-:Y:S01]  /*22a00*/  PRMT R87, R8, 0x5410, R6 ;  /* 0x0000541008577816 */ /* 0x000fe20000000006 */
[----:B------:R-:W-:Y:S05]  /*22a10*/  BRA.DIV ~URZ, `(.L_x_2589) ;  /* 0x000090b27f007947 */ /* 0x000fea000b800000 */
[----:B------:R1:W2:Y:S04]  /*22a20*/  SHFL.IDX PT, R9, R29, 0x1, 0x181f ;  /* 0x00381f001d097f89 */ /* 0x0002a800000e0000 */
[----:B------:R1:W4:Y:S04]  /*22a30*/  SHFL.IDX PT, R8, R34, 0x1, 0x181f ;  /* 0x00381f0022087f89 */ /* 0x00032800000e0000 */
[----:B------:R1:W3:Y:S04]  /*22a40*/  SHFL.IDX PT, R6, R28, 0x1, 0x181f ;  /* 0x00381f001c067f89 */ /* 0x0002e800000e0000 */
[----:B------:R1:W1:Y:S02]  /*22a50*/  SHFL.IDX PT, R2, R35, 0x1, 0x181f ;  /* 0x00381f0023027f89 */ /* 0x00026400000e0000 */
.L_x_2661:
[----:B------:R-:W-:Y:S01]  /*22a60*/  IADD3 R3, R57, 0x20, RZ ;  /* 0x0000002039037810 */ /* 0x000fe20007ffe0ff */
[----:B------:R-:W-:Y:S01]  /*22a70*/  BSSY B0, `(.L_x_2590) ;  /* 0x0000033000007945 */ /* 0x000fe20003800000 */
        /* <DEDUP_REMOVED lines=8> */
[----:B---3--:R-:W-:-:S07]  /*22b00*/  IMAD.MOV.U32 R3, RZ, RZ, R6 ;  /* 0x000000ffff037224 */ /* 0x008fce00078e0006 */
        /* <DEDUP_REMOVED lines=8> */
[C---:B--2-4-:R-:W-:Y:S02]  /*22b90*/  @!P1 IMAD.WIDE R10, R4.reuse, 0x2, R8 ;  /* 0x00000002040a9825 */ /* 0x054fe400078e0208 */
        /* <DEDUP_REMOVED lines=24> */
[----:B---3--:R-:W-:-:S04]  /*22d20*/  @!P1 IMAD.WIDE R14, R10, 0x2, R8 ;  /* 0x000000020a0e9825 */ /* 0x008fc800078e0208 */
[----:B------:R-:W-:Y:S01]  /*22d30*/  @!P1 IMAD.WIDE R10, R10, 0x2, R2 ;  /* 0x000000020a0a9825 */ /* 0x000fe200078e0202 */
[----:B------:R1:W5:Y:S03]  /*22d40*/  @!P1 LD.E.64 R48, [R14.64] ;  /* 0x000000040e309980 */ /* 0x000366000c101b00 */
[C---:B------:R-:W-:Y:S01]  /*22d50*/  @!P0 IMAD.WIDE R8, R6.reuse, 0x2, R8 ;  /* 0x0000000206088825 */ /* 0x040fe200078e0208 */
[----:B------:R1:W5:Y:S03]  /*22d60*/  @!P1 LD.E.64 R50, [R10.64] ;  /* 0x000000040a329980 */ /* 0x000366000c101b00 */
[----:B------:R-:W-:Y:S01]  /*22d70*/  @!P0 IMAD.WIDE R2, R6, 0x2, R2 ;  /* 0x0000000206028825 */ /* 0x000fe200078e0202 */
[----:B------:R1:W5:Y:S04]  /*22d80*/  @!P0 LD.E.64 R58, [R8.64] ;  /* 0x00000004083a8980 */ /* 0x000368000c101b00 */
[----:B------:R1:W5:Y:S02]  /*22d90*/  @!P0 LD.E.64 R52, [R2.64] ;  /* 0x0000000402348980 */ /* 0x000364000c101b00 */
.L_x_2591:
[----:B------:R-:W-:Y:S05]  /*22da0*/  BSYNC B0 ;  /* 0x0000000000007941 */ /* 0x000fea0003800000 */
.L_x_2590:
        /* <DEDUP_REMOVED lines=30> */
[----:B------:R-:W-:Y:S02]  /*22f90*/  PRMT R91, R3, 0x7610, R91 ;  /* 0x00007610035b7816 */ /* 0x000fe4000000005b */
[----:B------:R-:W-:Y:S01]  /*22fa0*/  PRMT R94, R2, 0x7610, R94 ;  /* 0x00007610025e7816 */ /* 0x000fe2000000005e */
[----:B------:R-:W-:Y:S05]  /*22fb0*/  BRA.DIV ~URZ, `(.L_x_2592) ;  /* 0x00008cb27f007947 */ /* 0x000fea000b800000 */
[----:B------:R1:W3:Y:S02]  /*22fc0*/  SHFL.IDX PT, R6, R29, 0x2, 0x181f ;  /* 0x00581f001d067f89 */ /* 0x0002e400000e0000 */
.L_x_2662:
[----:B------:R-:W-:Y:S05]  /*22fd0*/  BRA.DIV ~URZ, `(.L_x_2593) ;  /* 0x00008d027f007947 */ /* 0x000fea000b800000 */
[----:B------:R4:W1:Y:S01]  /*22fe0*/  SHFL.IDX PT, R8, R34, 0x2, 0x181f ;  /* 0x00581f0022087f89 */ /* 0x00086200000e0000 */
[----:B--23--:R-:W-:-:S03]  /*22ff0*/  MOV R9, R6 ;  /* 0x0000000600097202 */ /* 0x00cfc60000000f00 */
[----:B------:R4:W2:Y:S04]  /*23000*/  SHFL.IDX PT, R10, R28, 0x2, 0x181f ;  /* 0x00581f001c0a7f89 */ /* 0x0008a800000e0000 */
[----:B------:R4:W3:Y:S02]  /*23010*/  SHFL.IDX PT, R2, R35, 0x2, 0x181f ;  /* 0x00581f0023027f89 */ /* 0x0008e400000e0000 */
.L_x_2663:
        /* <DEDUP_REMOVED lines=11> */
[----:B--2---:R-:W-:-:S06]  /*230d0*/  IMAD.MOV.U32 R3, RZ, RZ, R10 ;  /* 0x000000ffff037224 */ /* 0x004fcc00078e000a */
        /* <DEDUP_REMOVED lines=8> */
[C---:B-1----:R-:W-:Y:S02]  /*23160*/  @!P1 IMAD.WIDE R10, R4.reuse, 0x2, R8 ;  /* 0x00000002040a9825 */ /* 0x042fe400078e0208 */
[----:B------:R-:W-:Y:S02]  /*23170*/  @!P0 SHF.R.S32.HI R6, RZ, 0x1f, R13 ;  /* 0x0000001fff068819 */ /* 0x000fe4000001140d */
[----:B---3--:R-:W-:Y:S01]  /*23180*/  @!P1 IMAD.WIDE R16, R4, 0x2, R2 ;  /* 0x0000000204109825 */ /* 0x008fe200078e0202 */
        /* <DEDUP_REMOVED lines=30> */
.L_x_2595:
[----:B------:R-:W-:Y:S05]  /*23370*/  BSYNC B0 ;  /* 0x0000000000007941 */ /* 0x000fea0003800000 */
.L_x_2594:
[----:B-1---5:R-:W-:Y:S01]  /*23380*/  IMAD.MOV.U32 R3, RZ, RZ, R68 ;  /* 0x000000ffff037224 */ /* 0x022fe200078e0044 */
[----:B------:R-:W-:Y:S01]  /*23390*/  CS2R R82, SRZ ;  /* 0x0000000000527805 */ /* 0x000fe2000001ff00 */
[----:B---3--:R-:W-:-:S02]  /*233a0*/  IMAD.MOV.U32 R2, RZ, RZ, R69 ;  /* 0x000000ffff027224 */ /* 0x008fc400078e0045 */
        /* <DEDUP_REMOVED lines=23> */
[----:B------:R-:W-:Y:S01]  /*23520*/  SHF.R.S32.HI R6, RZ, 0x1f, R22 ;  /* 0x0000001fff067819 */ /* 0x000fe20000011416 */
[----:B------:R-:W-:Y:S01]  /*23530*/  IMAD.SHL.U32 R76, R76, 0x80, RZ ;  /* 0x000000804c4c7824 */ /* 0x000fe200078e00ff */
[----:B------:R-:W-:Y:S01]  /*23540*/  PRMT R106, R3, 0x7610, R106 ;  /* 0x00007610036a7816 */ /* 0x000fe2000000006a */
[----:B------:R-:W-:Y:S01]  /*23550*/  IMAD.MOV.U32 R3, RZ, RZ, R54 ;  /* 0x000000ffff037224 */ /* 0x000fe200078e0036 */
[----:B------:R-:W-:Y:S01]  /*23560*/  PRMT R107, R2, 0x7610, R107 ;  /* 0x00007610026b7816 */ /* 0x000fe2000000006b */
[----:B------:R-:W-:Y:S01]  /*23570*/  IMAD.MOV.U32 R2, RZ, RZ, R55 ;  /* 0x000000ffff027224 */ /* 0x000fe200078e0037 */
[----:B------:R-:W-:-:S02]  /*23580*/  PRMT R101, R101, 0x5410, R8 ;  /* 0x0000541065657816 */ /* 0x000fc40000000008 */
[----:B------:R-:W-:Y:S02]  /*23590*/  LEA.HI R6, R6, R22, RZ, 0x3 ;  /* 0x0000001606067211 */ /* 0x000fe400078f18ff */
[----:B------:R-:W-:Y:S02]  /*235a0*/  PRMT R101, R3, 0x7610, R101 ;  /* 0x0000761003657816 */ /* 0x000fe40000000065 */
[----:B------:R-:W-:Y:S02]  /*235b0*/  LEA.HI.SX32 R6, R6, R76, 0x1d ;  /* 0x0000004c06067211 */ /* 0x000fe400078feaff */
[----:B------:R-:W-:Y:S01]  /*235c0*/  PRMT R102, R2, 0x7610, R102 ;  /* 0x0000761002667816 */ /* 0x000fe20000000066 */
[----:B------:R-:W-:Y:S05]  /*235d0*/  BRA.DIV ~URZ, `(.L_x_2596) ;  /* 0x000088427f007947 */ /* 0x000fea000b800000 */
[----:B------:R1:W2:Y:S02]  /*235e0*/  SHFL.IDX PT, R9, R29, 0x3, 0x181f ;  /* 0x00781f001d097f89 */ /* 0x0002a400000e0000 */
.L_x_2664:
[----:B------:R-:W-:Y:S05]  /*235f0*/  BRA.DIV ~URZ, `(.L_x_2597) ;  /* 0x000088927f007947 */ /* 0x000fea000b800000 */
[----:B------:R3:W1:Y:S04]  /*23600*/  SHFL.IDX PT, R8, R34, 0x3, 0x181f ;  /* 0x00781f0022087f89 */ /* 0x00066800000e0000 */
[----:B------:R3:W4:Y:S04]  /*23610*/  SHFL.IDX PT, R10, R28, 0x3, 0x181f ;  /* 0x00781f001c0a7f89 */ /* 0x00072800000e0000 */
[----:B------:R3:W2:Y:S02]  /*23620*/  SHFL.IDX PT, R2, R35, 0x3, 0x181f ;  /* 0x00781f0023027f89 */ /* 0x0006a400000e0000 */
.L_x_2665:
[----:B------:R-:W-:Y:S01]  /*23630*/  IADD3 R6, R6, 0x60, RZ ;  /* 0x0000006006067810 */ /* 0x000fe20007ffe0ff */
[----:B------:R-:W-:Y:S01]  /*23640*/  BSSY B0, `(.L_x_2598) ;  /* 0x0000033000007945 */ /* 0x000fe20003800000 */
[----:B----4-:R-:W-:Y:S01]  /*23650*/  IMAD.MOV.U32 R3, RZ, RZ, R10 ;  /* 0x000000ffff037224 */ /* 0x010fe200078e000a */
[----:B------:R-:W-:Y:S01]  /*23660*/  CS2R R78, SRZ ;  /* 0x00000000004e7805 */ /* 0x000fe2000001ff00 */
[----:B------:R-:W-:Y:S01]  /*23670*/  ISETP.GE.AND P0, PT, R6, R23, PT ;  /* 0x000000170600720c */ /* 0x000fe20003f06270 */
[----:B------:R-:W-:Y:S01]  /*23680*/  CS2R R74, SRZ ;  /* 0x00000000004a7805 */ /* 0x000fe2000001ff00 */
[----:B---3--:R-:W-:Y:S01]  /*23690*/  CS2R R34, SRZ ;  /* 0x0000000000227805 */ /* 0x008fe2000001ff00 */
[----:B------:R-:W-:Y:S01]  /*236a0*/  CS2R R80, SRZ ;  /* 0x0000000000507805 */ /* 0x000fe2000001ff00 */
[----:B------:R-:W-:Y:S01]  /*236b0*/  CS2R R76, SRZ ;  /* 0x00000000004c7805 */ /* 0x000fe2000001ff00 */
[----:B------:R-:W-:Y:S01]  /*236c0*/  CS2R R72, SRZ ;  /* 0x0000000000487805 */ /* 0x000fe2000001ff00 */
[----:B-1----:R-:W-:-:S07]  /*236d0*/  CS2R R28, SRZ ;  /* 0x00000000001c7805 */ /* 0x002fce000001ff00 */
[----:B------:R-:W-:Y:S05]  /*236e0*/  @P0 BRA `(.L_x_2599) ;  /* 0x0000028000000947 */ /* 0x000fea0003800000 */
[C---:B------:R-:W-:Y:S01]  /*236f0*/  IADD3 R13, R4.reuse, 0x20, RZ ;  /* 0x00000020040d7810 */ /* 0x040fe20007ffe0ff */
[----:B------:R-:W-:Y:S01]  /*23700*/  CS2R R34, SRZ ;  /* 0x0000000000227805 */ /* 0x000fe2000001ff00 */
[-C--:B------:R-:W-:Y:S02]  /*23710*/  ISETP.GE.AND P0, PT, R4, R0.reuse, PT ;  /* 0x000000000400720c */ /* 0x080fe40003f06270 */
[----:B------:R-:W-:Y:S01]  /*23720*/  ISETP.GE.AND P2, PT, R13, R0, PT ;  /* 0x000000000d00720c */ /* 0x000fe20003f46270 */
[----:B------:R-:W-:-:S10]  /*23730*/  CS2R R28, SRZ ;  /* 0x00000000001c7805 */ /* 0x000fd4000001ff00 */
[----:B--2---:R-:W-:Y:S02]  /*23740*/  @!P0 IMAD.WIDE R10, R4, 0x2, R8 ;  /* 0x00000002040a8825 */ /* 0x004fe400078e0208 */
[----:B------:R-:W-:-:S03]  /*23750*/  @!P2 SHF.R.S32.HI R6, RZ, 0x1f, R13 ;  /* 0x0000001fff06a819 */ /* 0x000fc6000001140d */
[----:B------:R1:W5:Y:S01]  /*23760*/  @!P0 LD.E.64 R34, [R10.64] ;  /* 0x000000040a228980 */ /* 0x000362000c101b00 */
[----:B------:R-:W-:Y:S02]  /*23770*/  @!P2 LEA.HI R6, R6, R13, RZ, 0x2 ;  /* 0x0000000d0606a211 */ /* 0x000fe400078f10ff */
[----:B------:R-:W-:Y:S02]  /*23780*/  IADD3 R13, R4, 0x40, RZ ;  /* 0x00000040040d7810 */ /* 0x000fe40007ffe0ff */
[----:B------:R-:W-:Y:S02]  /*23790*/  @!P2 LOP3.LUT R6, R6, 0xfffffffc, RZ, 0xc0, !PT ;  /* 0xfffffffc0606a812 */ /* 0x000fe400078ec0ff */
[----:B------:R-:W-:Y:S01]  /*237a0*/  ISETP.GE.AND P1, PT, R13, R0, PT ;  /* 0x000000000d00720c */ /* 0x000fe20003f26270 */
[----:B------:R-:W-:Y:S01]  /*237b0*/  CS2R R74, SRZ ;  /* 0x00000000004a7805 */ /* 0x000fe2000001ff00 */
[----:B-1----:R-:W-:-:S05]  /*237c0*/  @!P0 IMAD.WIDE R10, R4, 0x2, R2 ;  /* 0x00000002040a8825 */ /* 0x002fca00078e0202 */
[----:B------:R1:W5:Y:S01]  /*237d0*/  @!P0 LD.E.64 R28, [R10.64] ;  /* 0x000000040a1c8980 */ /* 0x000362000c101b00 */
[----:B------:R-:W-:Y:S01]  /*237e0*/  CS2R R72, SRZ ;  /* 0x0000000000487805 */ /* 0x000fe2000001ff00 */
[----:B------:R-:W-:Y:S01]  /*237f0*/  CS2R R78, SRZ ;  /* 0x00000000004e7805 */ /* 0x000fe2000001ff00 */
[----:B-1----:R-:W-:-:S05]  /*23800*/  @!P2 IMAD.WIDE R10, R6, 0x2, R8 ;  /* 0x00000002060aa825 */ /* 0x002fca00078e0208 */
[----:B------:R1:W5:Y:S02]  /*23810*/  @!P2 LD.E.64 R74, [R10.64] ;  /* 0x000000040a4aa980 */ /* 0x000364000c101b00 */
[----:B-1----:R-:W-:Y:S01]  /*23820*/  @!P2 IMAD.WIDE R10, R6, 0x2, R2 ;  /* 0x00000002060aa825 */ /* 0x002fe200078e0202 */
[----:B------:R-:W-:-:S04]  /*23830*/  @!P1 SHF.R.S32.HI R6, RZ, 0x1f, R13 ;  /* 0x0000001fff069819 */ /* 0x000fc8000001140d */
[----:B------:R-:W-:Y:S01]  /*23840*/  @!P1 LEA.HI R6, R6, R13, RZ, 0x2 ;  /* 0x0000000d06069211 */ /* 0x000fe200078f10ff */
[----:B------:R1:W5:Y:S01]  /*23850*/  @!P2 LD.E.64 R72, [R10.64] ;  /* 0x000000040a48a980 */ /* 0x000362000c101b00 */
[----:B------:R-:W-:Y:S02]  /*23860*/  IADD3 R13, R4, 0x60, RZ ;  /* 0x00000060040d7810 */ /* 0x000fe40007ffe0ff */
[----:B------:R-:W-:Y:S02]  /*23870*/  @!P1 LOP3.LUT R6, R6, 0xfffffffc, RZ, 0xc0, !PT ;  /* 0xfffffffc06069812 */ /* 0x000fe400078ec0ff */
[----:B------:R-:W-:Y:S01]  /*23880*/  ISETP.GE.AND P0, PT, R13, R0, PT ;  /* 0x000000000d00720c */ /* 0x000fe20003f06270 */
[----:B------:R-:W-:Y:S01]  /*23890*/  CS2R R76, SRZ ;  /* 0x00000000004c7805 */ /* 0x000fe2000001ff00 */
[----:B------:R-:W-:Y:S01]  /*238a0*/  CS2R R82, SRZ ;  /* 0x0000000000527805 */ /* 0x000fe2000001ff00 */
[----:B-1----:R-:W-:-:S05]  /*238b0*/  @!P1 IMAD.WIDE R10, R6, 0x2, R8 ;  /* 0x00000002060a9825 */ /* 0x002fca00078e0208 */
[----:B------:R1:W5:Y:S01]  /*238c0*/  @!P1 LD.E.64 R78, [R10.64] ;  /* 0x000000040a4e9980 */ /* 0x000362000c101b00 */
[----:B------:R-:W-:-:S04]  /*238d0*/  CS2R R80, SRZ ;  /* 0x0000000000507805 */ /* 0x000fc8000001ff00 */
[----:B-1----:R-:W-:-:S04]  /*238e0*/  @!P0 SHF.R.S32.HI R10, RZ, 0x1f, R13 ;  /* 0x0000001fff0a8819 */ /* 0x002fc8000001140d */
[----:B------:R-:W-:Y:S01]  /*238f0*/  @!P0 LEA.HI R13, R10, R13, RZ, 0x2 ;  /* 0x0000000d0a0d8211 */ /* 0x000fe200078f10ff */
[----:B------:R-:W-:-:S03]  /*23900*/  @!P1 IMAD.WIDE R10, R6, 0x2, R2 ;  /* 0x00000002060a9825 */ /* 0x000fc600078e0202 */
[----:B------:R-:W-:Y:S02]  /*23910*/  @!P0 LOP3.LUT R6, R13, 0xfffffffc, RZ, 0xc0, !PT ;  /* 0xfffffffc0d068812 */ /* 0x000fe400078ec0ff */
[----:B------:R1:W5:Y:S03]  /*23920*/  @!P1 LD.E.64 R76, [R10.64] ;  /* 0x000000040a4c9980 */ /* 0x000366000c101b00 */
[----:B------:R-:W-:-:S04]  /*23930*/  @!P0 IMAD.WIDE R8, R6, 0x2, R8 ;  /* 0x0000000206088825 */ /* 0x000fc800078e0208 */
[----:B------:R-:W-:Y:S01]  /*23940*/  @!P0 IMAD.WIDE R2, R6, 0x2, R2 ;  /* 0x0000000206028825 */ /* 0x000fe200078e0202 */
[----:B------:R1:W5:Y:S04]  /*23950*/  @!P0 LD.E.64 R82, [R8.64] ;  /* 0x0000000408528980 */ /* 0x000368000c101b00 */
[----:B------:R1:W5:Y:S02]  /*23960*/  @!P0 LD.E.64 R80, [R2.64] ;  /* 0x0000000402508980 */ /* 0x000364000c101b00 */
.L_x_2599:
[----:B------:R-:W-:Y:S05]  /*23970*/  BSYNC B0 ;  /* 0x0000000000007941 */ /* 0x000fea0003800000 */
.L_x_2598:
[----:B-1----:R-:W-:Y:S01]  /*23980*/  IADD3 R8, R93, -c[0x0][0x20], RZ ;  /* 0x800008005d087a10 */ /* 0x002fe20007ffe0ff */
[----:B------:R-:W-:-:S04]  /*23990*/  DEPBAR.LE SB0, 0x1 ;  /* 0x000080400000791a */ /* 0x000fc80000000000 */
[----:B--2---:R1:W2:Y:S04]  /*239a0*/  LDL.64 R2, [R8+0x20] ;  /* 0x0000200008027983 */ /* 0x0042a80000100a00 */
[----:B-1----:R-:W3:Y:S01]  /*239b0*/  LDL.64 R8, [R8+0x28] ;  /* 0x0000280008087983 */ /* 0x002ee20000100a00 */
[----:B------:R-:W-:Y:S03]  /*239c0*/  WARPSYNC 0xffffffff ;  /* 0xffffffff00007948 */ /* 0x000fe60003800000 */
[----:B------:R-:W-:Y:S01]  /*239d0*/  BAR.SYNC.DEFER_BLOCKING 0x0 ;  /* 0x0000000000007b1d */ /* 0x000fe20000010000 */
[----:B------:R-:W-:-:S05]  /*239e0*/  SHF.R.S32.HI R6, RZ, 0x1f, R22 ;  /* 0x0000001fff067819 */ /* 0x000fca0000011416 */
[----:B--2---:R1:W2:Y:S04]  /*239f0*/  LD.E R13, [R2.64] ;  /* 0x00000004020d7980 */ /* 0x0042a8000c101900 */
[----:B---3--:R3:W4:Y:S01]  /*23a00*/  LD.E.64 R10, [R8.64] ;  /* 0x00000004080a7980 */ /* 0x008722000c101b00 */
[----:B------:R-:W-:Y:S01]  /*23a10*/  BSSY B1, `(.L_x_2600) ;  /* 0x00000eb000017945 */ /* 0x000fe20003800000 */
[CC--:B-1----:R-:W-:Y:S02]  /*23a20*/  LEA.HI R2, R6.reuse, R22.reuse, RZ, 0x3 ;  /* 0x0000001606027211 */ /* 0x0c2fe400078f18ff */
[----:B------:R-:W-:Y:S02]  /*23a30*/  LEA.HI R6, R6, R22, RZ, 0x6 ;  /* 0x0000001606067211 */ /* 0x000fe400078f30ff */
[----:B------:R-:W-:-:S05]  /*23a40*/  LOP3.LUT R2, R2, 0xfffffff8, RZ, 0xc0, !PT ;  /* 0xfffffff802027812 */ /* 0x000fca00078ec0ff */
[----:B------:R-:W-:Y:S02]  /*23a50*/  IMAD.IADD R3, R22, 0x1, -R2 ;  /* 0x0000000116037824 */ /* 0x000fe400078e0a02 */
[----:B------:R-:W-:Y:S02]  /*23a60*/  IMAD.SHL.U32 R2, R92, 0x40, RZ ;  /* 0x000000405c027824 */ /* 0x000fe400078e00ff */
[----:B------:R-:W-:-:S03]  /*23a70*/  IMAD.SHL.U32 R3, R3, 0x8, RZ ;  /* 0x0000000803037824 */ /* 0x000fc600078e00ff */
[----:B------:R-:W-:-:S04]  /*23a80*/  LOP3.LUT R2, R2, 0x1c0, RZ, 0xc0, !PT ;  /* 0x000001c002027812 */ /* 0x000fc800078ec0ff */
[----:B------:R-:W-:Y:S02]  /*23a90*/  LOP3.LUT R3, R2, 0x38, R3, 0xf8, !PT ;  /* 0x0000003802037812 */ /* 0x000fe400078ef803 */
[----:B---3--:R-:W-:Y:S01]  /*23aa0*/  SHF.R.U32.HI R8, RZ, 0x3, R2 ;  /* 0x00000003ff087819 */ /* 0x008fe20000011602 */
[----:B------:R-:W-:-:S03]  /*23ab0*/  IMAD.SHL.U32 R2, R6, 0x8, RZ ;  /* 0x0000000806027824 */ /* 0x000fc600078e00ff */
[----:B------:R-:W-:Y:S01]  /*23ac0*/  LOP3.LUT R8, R3, R8, RZ, 0x3c, !PT ;  /* 0x0000000803087212 */ /* 0x000fe200078e3cff */
[----:B-----5:R-:W-:-:S03]  /*23ad0*/  IMAD.MOV.U32 R3, RZ, RZ, R82 ;  /* 0x000000ffff037224 */ /* 0x020fc600078e0052 */
[----:B------:R-:W-:Y:S01]  /*23ae0*/  LOP3.LUT R8, R8, 0xfffffe00, R2, 0xf8, !PT ;  /* 0xfffffe0008087812 */ /* 0x000fe200078ef802 */
[----:B------:R-:W-:Y:S01]  /*23af0*/  IMAD.MOV.U32 R2, RZ, RZ, R83 ;  /* 0x000000ffff027224 */ /* 0x000fe200078e0053 */
[----:B------:R-:W-:Y:S01]  /*23b00*/  PRMT R117, R117, 0x5410, R3 ;  /* 0x0000541075757816 */ /* 0x000fe20000000003 */
[----:B------:R-:W-:-:S03]  /*23b10*/  IMAD.MOV.U32 R3, RZ, RZ, R78 ;  /* 0x000000ffff037224 */ /* 0x000fc600078e004e */
[----:B------:R-:W-:Y:S01]  /*23b20*/  PRMT R118, R118, 0x5410, R2 ;  /* 0x0000541076767816 */ /* 0x000fe20000000002 */
        /* <DEDUP_REMOVED lines=13> */
[----:B------:R-:W-:-:S04]  /*23c00*/  PRMT R117, R3, 0x7610, R117 ;  /* 0x0000761003757816 */ /* 0x000fc80000000075 */
[----:B------:R-:W-:Y:S01]  /*23c10*/  PRMT R118, R2, 0x7610, R118 ;  /* 0x0000761002767816 */ /* 0x000fe20000000076 */
[----:B------:R-:W-:-:S05]  /*23c20*/  IMAD.MOV.U32 R2, RZ, RZ, R76 ;  /* 0x000000ffff027224 */ /* 0x000fca00078e004c */
        /* <DEDUP_REMOVED lines=11> */
[----:B--2---:R-:W-:-:S05]  /*23ce0*/  IMAD R13, R13, -0x80, R23 ;  /* 0xffffff800d0d7824 */ /* 0x004fca00078e0217 */
[----:B------:R-:W-:-:S04]  /*23cf0*/  IMNMX R84, R13, 0x80, PT ;  /* 0x000000800d547817 */ /* 0x000fc80003800200 */
[----:B------:R-:W-:Y:S01]  /*23d00*/  ISETP.GE.AND P0, PT, R92, R84, PT ;  /* 0x000000545c00720c */ /* 0x000fe20003f06270 */
[----:B----4-:R-:W-:-:S12]  /*23d10*/  IMAD.WIDE.U32 R8, R8, 0x2, R10 ;  /* 0x0000000208087825 */ /* 0x010fd800078e000a */
[----:B------:R-:W-:Y:S05]  /*23d20*/  @P0 BRA `(.L_x_2601) ;  /* 0x00000b9000000947 */ /* 0x000fea0003800000 */
[----:B------:R-:W-:Y:S01]  /*23d30*/  ISETP.GE.AND P0, PT, R4, R0, PT ;  /* 0x000000000400720c */ /* 0x000fe20003f06270 */
[----:B------:R-:W-:-:S12]  /*23d40*/  BSSY B0, `(.L_x_2602) ;  /* 0x000002c000007945 */ /* 0x000fd80003800000 */
[----:B------:R-:W-:Y:S05]  /*23d50*/  @P0 BRA `(.L_x_2603) ;  /* 0x000002a000000947 */ /* 0x000fea0003800000 */
[--C-:B------:R-:W-:Y:S02]  /*23d60*/  SHF.R.U64 R11, R18, 0x10, R19.reuse ;  /* 0x00000010120b7819 */ /* 0x100fe40000001213 */
[----:B------:R-:W-:Y:S02]  /*23d70*/  SHF.R.U32.HI R2, RZ, 0x10, R19 ;  /* 0x00000010ff027819 */ /* 0x000fe40000011613 */
[----:B------:R-:W2:Y:S01]  /*23d80*/  LD.E.128 R16, [R8.64] ;  /* 0x0000000408107980 */ /* 0x000ea2000c101d00 */
[--C-:B------:R-:W-:Y:S02]  /*23d90*/  SHF.R.U32.HI R6, RZ, 0x10, R21.reuse ;  /* 0x00000010ff067819 */ /* 0x100fe40000011615 */
[----:B------:R-:W-:Y:S01]  /*23da0*/  HADD2.F32 R10, -RZ, R2.H0_H0 ;  /* 0x20000002ff0a7230 */ /* 0x000fe20000004100 */
[----:B------:R-:W-:Y:S01]  /*23db0*/  SHF.R.U64 R13, R20, 0x10, R21 ;  /* 0x00000010140d7819 */ /* 0x000fe20000001215 */
[----:B------:R-:W-:-:S04]  /*23dc0*/  HADD2.F32 R11, -RZ, R11.H0_H0 ;  /* 0x2000000bff0b7230 */ /* 0x000fc80000004100 */
[----:B------:R-:W-:Y:S02]  /*23dd0*/  HADD2.F32 R13, -RZ, R13.H0_H0 ;  /* 0x2000000dff0d7230 */ /* 0x000fe40000004100 */
[--C-:B--2---:R-:W-:Y:S02]  /*23de0*/  HADD2.F32 R2, -RZ, R19.reuse.H1_H1 ;  /* 0x30000013ff027230 */ /* 0x104fe40000004100 */
[----:B------:R-:W-:Y:S02]  /*23df0*/  HADD2.F32 R3, -RZ, R19.H0_H0 ;  /* 0x20000013ff037230 */ /* 0x000fe40000004100 */
[----:B------:R-:W-:Y:S01]  /*23e00*/  HADD2.F32 R19, -RZ, R6.H0_H0 ;  /* 0x20000006ff137230 */ /* 0x000fe20000004100 */
[----:B------:R-:W-:-:S04]  /*23e10*/  FMUL.FTZ R6, R2, R10 ;  /* 0x0000000a02067220 */ /* 0x000fc80000410000 */
[-C--:B------:R-:W-:Y:S02]  /*23e20*/  FFMA.FTZ R6, R3, R19.reuse, -R6 ;  /* 0x0000001303067223 */ /* 0x080fe40000010806 */
[----:B------:R-:W-:-:S04]  /*23e30*/  FMUL.FTZ R19, R2, R19 ;  /* 0x0000001302137220 */ /* 0x000fc80000410000 */
[----:B------:R-:W-:Y:S01]  /*23e40*/  FFMA.FTZ R19, R3, R10, R19 ;  /* 0x0000000a03137223 */ /* 0x000fe20000010013 */
[----:B------:R-:W-:-:S04]  /*23e50*/  HADD2.F32 R2, -RZ, R85.H0_H0 ;  /* 0x20000055ff027230 */ /* 0x000fc80000004100 */
[----:B------:R-:W-:Y:S01]  /*23e60*/  F2FP.PACK_AB R19, R19, R6 ;  /* 0x000000061313723e */ /* 0x000fe200000000ff */
[----:B------:R-:W-:Y:S02]  /*23e70*/  HADD2.F32 R6, -RZ, R16.H1_H1 ;  /* 0x30000010ff067230 */ /* 0x000fe40000004100 */
[----:B------:R-:W-:Y:S02]  /*23e80*/  HADD2.F32 R3, -RZ, R86.H0_H0 ;  /* 0x20000056ff037230 */ /* 0x000fe40000004100 */
[----:B------:R-:W-:Y:S01]  /*23e90*/  HADD2.F32 R10, -RZ, R16.H0_H0 ;  /* 0x20000010ff0a7230 */ /* 0x000fe20000004100 */
[----:B------:R-:W-:-:S04]  /*23ea0*/  FMUL.FTZ R14, R6, R2 ;  /* 0x00000002060e7220 */ /* 0x000fc80000410000 */
[-C--:B------:R-:W-:Y:S02]  /*23eb0*/  FFMA.FTZ R15, R10, R3.reuse, -R14 ;  /* 0x000000030a0f7223 */ /* 0x080fe4000001080e */
[----:B------:R-:W-:Y:S01]  /*23ec0*/  FMUL.FTZ R3, R6, R3 ;  /* 0x0000000306037220 */ /* 0x000fe20000410000 */
[----:B------:R-:W-:-:S03]  /*23ed0*/  HADD2.F32 R6, -RZ, R18.H1_H1 ;  /* 0x30000012ff067230 */ /* 0x000fc60000004100 */
[----:B------:R-:W-:Y:S01]  /*23ee0*/  FFMA.FTZ R16, R10, R2, R3 ;  /* 0x000000020a107223 */ /* 0x000fe20000010003 */
[----:B------:R-:W-:Y:S02]  /*23ef0*/  HADD2.F32 R3, -RZ, R86.H1_H1 ;  /* 0x30000056ff037230 */ /* 0x000fe40000004100 */
[----:B------:R-:W-:Y:S02]  /*23f00*/  HADD2.F32 R2, -RZ, R85.H1_H1 ;  /* 0x30000055ff027230 */ /* 0x000fe40000004100 */
[----:B------:R-:W-:Y:S01]  /*23f10*/  HADD2.F32 R10, -RZ, R18.H0_H0 ;  /* 0x20000012ff0a7230 */ /* 0x000fe20000004100 */
[CC--:B------:R-:W-:Y:S02]  /*23f20*/  FMUL.FTZ R18, R6.reuse, R3.reuse ;  /* 0x0000000306127220 */ /* 0x0c0fe40000410000 */
[-C--:B------:R-:W-:Y:S02]  /*23f30*/  FMUL.FTZ R14, R6, R2.reuse ;  /* 0x00000002060e7220 */ /* 0x080fe40000410000 */
[C---:B------:R-:W-:Y:S01]  /*23f40*/  FFMA.FTZ R18, R10.reuse, R2, R18 ;  /* 0x000000020a127223 */ /* 0x040fe20000010012 */
[--C-:B------:R-:W-:Y:S01]  /*23f50*/  HADD2.F32 R2, -RZ, R17.reuse.H1_H1 ;  /* 0x30000011ff027230 */ /* 0x100fe20000004100 */
[----:B------:R-:W-:Y:S01]  /*23f60*/  FFMA.FTZ R14, R10, R3, -R14 ;  /* 0x000000030a0e7223 */ /* 0x000fe2000001080e */
[----:B------:R-:W-:-:S03]  /*23f70*/  HADD2.F32 R3, -RZ, R17.H0_H0 ;  /* 0x20000011ff037230 */ /* 0x000fc60000004100 */
[C---:B------:R-:W-:Y:S02]  /*23f80*/  FMUL.FTZ R6, R2.reuse, R11 ;  /* 0x0000000b02067220 */ /* 0x040fe40000410000 */
[-C--:B------:R-:W-:Y:S02]  /*23f90*/  FMUL.FTZ R17, R2, R13.reuse ;  /* 0x0000000d02117220 */ /* 0x080fe40000410000 */
[C---:B------:R-:W-:Y:S02]  /*23fa0*/  FFMA.FTZ R6, R3.reuse, R13, -R6 ;  /* 0x0000000d03067223 */ /* 0x040fe40000010806 */
[----:B------:R-:W-:Y:S01]  /*23fb0*/  FFMA.FTZ R17, R3, R11, R17 ;  /* 0x0000000b03117223 */ /* 0x000fe20000010011 */
[----:B------:R-:W-:Y:S02]  /*23fc0*/  F2FP.PACK_AB R18, R18, R14 ;  /* 0x0000000e1212723e */ /* 0x000fe400000000ff */
[----:B------:R-:W-:Y:S02]  /*23fd0*/  F2FP.PACK_AB R16, R16, R15 ;  /* 0x0000000f1010723e */ /* 0x000fe400000000ff */
[----:B------:R-:W-:-:S05]  /*23fe0*/  F2FP.PACK_AB R17, R17, R6 ;  /* 0x000000061111723e */ /* 0x000fca00000000ff */
[----:B------:R1:W-:Y:S02]  /*23ff0*/  ST.E.128 [R8.64], R16 ;  /* 0x0000001008007985 */ /* 0x0003e4000c101d04 */
.L_x_2603:
[----:B------:R-:W-:Y:S05]  /*24000*/  BSYNC B0 ;  /* 0x0000000000007941 */ /* 0x000fea0003800000 */
.L_x_2602:
[----:B------:R-:W-:Y:S01]  /*24010*/  IADD3 R2, R4, 0x20, RZ ;  /* 0x0000002004027810 */ /* 0x000fe20007ffe0ff */
[----:B------:R-:W-:Y:S03]  /*24020*/  BSSY B0, `(.L_x_2604) ;  /* 0x000002d000007945 */ /* 0x000fe60003800000 */
[----:B------:R-:W-:-:S13]  /*24030*/  ISETP.GE.AND P0, PT, R2, R0, PT ;  /* 0x000000000200720c */ /* 0x000fda0003f06270 */
[----:B------:R-:W-:Y:S05]  /*24040*/  @P0 BRA `(.L_x_2605) ;  /* 0x000002a000000947 */ /* 0x000fea0003800000 */
[----:B-1----:R-:W2:Y:S01]  /*24050*/  LD.E.128 R16, [R8.64+0x4000] ;  /* 0x0040000408107980 */ /* 0x002ea2000c101d00 */
[----:B------:R-:W-:Y:S02]  /*24060*/  SHF.R.U32.HI R2, RZ, 0x10, R27 ;  /* 0x00000010ff027819 */ /* 0x000fe4000001161b */
[--C-:B------:R-:W-:Y:S02]  /*24070*/  SHF.R.U32.HI R6, RZ, 0x10, R25.reuse ;  /* 0x00000010ff067819 */ /* 0x100fe40000011619 */
[----:B------:R-:W-:Y:S01]  /*24080*/  SHF.R.U64 R13, R24, 0x10, R25 ;  /* 0x00000010180d7819 */ /* 0x000fe20000001219 */
[----:B------:R-:W-:Y:S01]  /*24090*/  HADD2.F32 R10, -RZ, R2.H0_H0 ;  /* 0x20000002ff0a7230 */ /* 0x000fe20000004100 */
[----:B------:R-:W-:-:S03]  /*240a0*/  SHF.R.U64 R11, R26, 0x10, R27 ;  /* 0x000000101a0b7819 */ /* 0x000fc6000000121b */
[----:B------:R-:W-:Y:S02]  /*240b0*/  HADD2.F32 R13, -RZ, R13.H0_H0 ;  /* 0x2000000dff0d7230 */ /* 0x000fe40000004100 */
        /* <DEDUP_REMOVED lines=34> */
[----:B------:R1:W-:Y:S02]  /*242e0*/  ST.E.128 [R8.64+0x4000], R16 ;  /* 0x0040001008007985 */ /* 0x0003e4000c101d04 */
.L_x_2605:
[----:B------:R-:W-:Y:S05]  /*242f0*/  BSYNC B0 ;  /* 0x0000000000007941 */ /* 0x000fea0003800000 */
.L_x_2604:
[----:B------:R-:W-:Y:S01]  /*24300*/  IADD3 R2, R4, 0x40, RZ ;  /* 0x0000004004027810 */ /* 0x000fe20007ffe0ff */
[----:B------:R-:W-:Y:S03]  /*24310*/  BSSY B0, `(.L_x_2606) ;  /* 0x000002d000007945 */ /* 0x000fe60003800000 */
[----:B------:R-:W-:-:S13]  /*24320*/  ISETP.GE.AND P0, PT, R2, R0, PT ;  /* 0x000000000200720c */ /* 0x000fda0003f06270 */
[----:B------:R-:W-:Y:S05]  /*24330*/  @P0 BRA `(.L_x_2607) ;  /* 0x000002a000000947 */ /* 0x000fea0003800000 */
[----:B-1----:R-:W2:Y:S01]  /*24340*/  LD.E.128 R16, [R8.64+0x8000] ;  /* 0x0080000408107980 */ /* 0x002ea2000c101d00 */
[----:B------:R-:W-:Y:S02]  /*24350*/  SHF.R.U32.HI R2, RZ, 0x10, R33 ;  /* 0x00000010ff027819 */ /* 0x000fe40000011621 */
[----:B------:R-:W-:Y:S02]  /*24360*/  SHF.R.U32.HI R3, RZ, 0x10, R31 ;  /* 0x00000010ff037819 */ /* 0x000fe4000001161f */
[----:B------:R-:W-:Y:S01]  /*24370*/  SHF.R.U64 R13, R32, 0x10, R33 ;  /* 0x00000010200d7819 */ /* 0x000fe20000001221 */
[----:B------:R-:W-:Y:S02]  /*24380*/  HADD2.F32 R2, -RZ, R2.H0_H0 ;  /* 0x20000002ff027230 */ /* 0x000fe40000004100 */
[----:B------:R-:W-:Y:S02]  /*24390*/  HADD2.F32 R3, -RZ, R3.H0_H0 ;  /* 0x20000003ff037230 */ /* 0x000fe40000004100 */
[----:B------:R-:W-:-:S02]  /*243a0*/  HADD2.F32 R13, -RZ, R13.H0_H0 ;  /* 0x2000000dff0d7230 */ /* 0x000fc40000004100 */
[--C-:B--2---:R-:W-:Y:S02]  /*243b0*/  HADD2.F32 R6, -RZ, R19.reuse.H1_H1 ;  /* 0x30000013ff067230 */ /* 0x104fe40000004100 */
[----:B------:R-:W-:-:S03]  /*243c0*/  HADD2.F32 R10, -RZ, R19.H0_H0 ;  /* 0x20000013ff0a7230 */ /* 0x000fc60000004100 */
[CC--:B------:R-:W-:Y:S02]  /*243d0*/  FMUL.FTZ R11, R6.reuse, R2.reuse ;  /* 0x00000002060b7220 */ /* 0x0c0fe40000410000 */
[-C--:B------:R-:W-:Y:S02]  /*243e0*/  FMUL.FTZ R6, R6, R3.reuse ;  /* 0x0000000306067220 */ /* 0x080fe40000410000 */
[C---:B------:R-:W-:Y:S01]  /*243f0*/  FFMA.FTZ R14, R10.reuse, R3, -R11 ;  /* 0x000000030a0e7223 */ /* 0x040fe2000001080b */
[--C-:B------:R-:W-:Y:S01]  /*24400*/  HADD2.F32 R3, -RZ, R89.reuse.H1_H1 ;  /* 0x30000059ff037230 */ /* 0x100fe20000004100 */
[----:B------:R-:W-:Y:S01]  /*24410*/  FFMA.FTZ R19, R10, R2, R6 ;  /* 0x000000020a137223 */ /* 0x000fe20000010006 */
[----:B------:R-:W-:Y:S02]  /*24420*/  HADD2.F32 R2, -RZ, R89.H0_H0 ;  /* 0x20000059ff027230 */ /* 0x000fe40000004100 */
[--C-:B------:R-:W-:Y:S02]  /*24430*/  HADD2.F32 R6, -RZ, R16.reuse.H1_H1 ;  /* 0x30000010ff067230 */ /* 0x100fe40000004100 */
[----:B------:R-:W-:Y:S01]  /*24440*/  HADD2.F32 R10, -RZ, R16.H0_H0 ;  /* 0x20000010ff0a7230 */ /* 0x000fe20000004100 */
[----:B------:R-:W-:-:S02]  /*24450*/  F2FP.PACK_AB R19, R19, R14 ;  /* 0x0000000e1313723e */ /* 0x000fc400000000ff */
[CC--:B------:R-:W-:Y:S02]  /*24460*/  FMUL.FTZ R11, R6.reuse, R2.reuse ;  /* 0x00000002060b7220 */ /* 0x0c0fe40000410000 */
[-C--:B------:R-:W-:Y:S02]  /*24470*/  FMUL.FTZ R6, R6, R3.reuse ;  /* 0x0000000306067220 */ /* 0x080fe40000410000 */
[C---:B------:R-:W-:Y:S01]  /*24480*/  FFMA.FTZ R20, R10.reuse, R3, -R11 ;  /* 0x000000030a147223 */ /* 0x040fe2000001080b */
[----:B------:R-:W-:Y:S01]  /*24490*/  HADD2.F32 R3, -RZ, R90.H1_H1 ;  /* 0x3000005aff037230 */ /* 0x000fe20000004100 */
[----:B------:R-:W-:Y:S01]  /*244a0*/  FFMA.FTZ R16, R10, R2, R6 ;  /* 0x000000020a107223 */ /* 0x000fe20000010006 */
[----:B------:R-:W-:Y:S01]  /*244b0*/  HADD2.F32 R6, -RZ, R18.H1_H1 ;  /* 0x30000012ff067230 */ /* 0x000fe20000004100 */
[----:B------:R-:W-:Y:S01]  /*244c0*/  SHF.R.U64 R11, R30, 0x10, R31 ;  /* 0x000000101e0b7819 */ /* 0x000fe2000000121f */
[----:B------:R-:W-:Y:S02]  /*244d0*/  HADD2.F32 R2, -RZ, R90.H0_H0 ;  /* 0x2000005aff027230 */ /* 0x000fe40000004100 */
[----:B------:R-:W-:Y:S01]  /*244e0*/  HADD2.F32 R10, -RZ, R18.H0_H0 ;  /* 0x20000012ff0a7230 */ /* 0x000fe20000004100 */
[CC--:B------:R-:W-:Y:S01]  /*244f0*/  FMUL.FTZ R18, R6.reuse, R3.reuse ;  /* 0x0000000306127220 */ /* 0x0c0fe20000410000 */
[----:B------:R-:W-:Y:S01]  /*24500*/  HADD2.F32 R11, -RZ, R11.H0_H0 ;  /* 0x2000000bff0b7230 */ /* 0x000fe20000004100 */
[----:B------:R-:W-:Y:S01]  /*24510*/  FMUL.FTZ R15, R6, R2 ;  /* 0x00000002060f7220 */ /* 0x000fe20000410000 */
[----:B------:R-:W-:Y:S01]  /*24520*/  F2FP.PACK_AB R16, R16, R20 ;  /* 0x000000141010723e */ /* 0x000fe200000000ff */
[C---:B------:R-:W-:Y:S01]  /*24530*/  FFMA.FTZ R18, R10.reuse, R2, R18 ;  /* 0x000000020a127223 */ /* 0x040fe20000010012 */
[--C-:B------:R-:W-:Y:S01]  /*24540*/  HADD2.F32 R2, -RZ, R17.reuse.H1_H1 ;  /* 0x30000011ff027230 */ /* 0x100fe20000004100 */
[----:B------:R-:W-:Y:S01]  /*24550*/  FFMA.FTZ R15, R10, R3, -R15 ;  /* 0x000000030a0f7223 */ /* 0x000fe2000001080f */
[----:B------:R-:W-:-:S03]  /*24560*/  HADD2.F32 R3, -RZ, R17.H0_H0 ;  /* 0x20000011ff037230 */ /* 0x000fc60000004100 */
[----:B------:R-:W-:Y:S01]  /*24570*/  FMUL.FTZ R6, R2, R13 ;  /* 0x0000000d02067220 */ /* 0x000fe20000410000 */
[----:B------:R-:W-:Y:S01]  /*24580*/  F2FP.PACK_AB R18, R18, R15 ;  /* 0x0000000f1212723e */ /* 0x000fe200000000ff */
[-C--:B------:R-:W-:Y:S02]  /*24590*/  FMUL.FTZ R17, R2, R11.reuse ;  /* 0x0000000b02117220 */ /* 0x080fe40000410000 */
[C---:B------:R-:W-:Y:S02]  /*245a0*/  FFMA.FTZ R2, R3.reuse, R11, -R6 ;  /* 0x0000000b03027223 */ /* 0x040fe40000010806 */
[----:B------:R-:W-:-:S05]  /*245b0*/  FFMA.FTZ R17, R3, R13, R17 ;  /* 0x0000000d03117223 */ /* 0x000fca0000010011 */
[----:B------:R-:W-:-:S05]  /*245c0*/  F2FP.PACK_AB R17, R17, R2 ;  /* 0x000000021111723e */ /* 0x000fca00000000ff */
[----:B------:R1:W-:Y:S02]  /*245d0*/  ST.E.128 [R8.64+0x8000], R16 ;  /* 0x0080001008007985 */ /* 0x0003e4000c101d04 */
.L_x_2607:
[----:B------:R-:W-:Y:S05]  /*245e0*/  BSYNC B0 ;  /* 0x0000000000007941 */ /* 0x000fea0003800000 */
.L_x_2606:
[----:B------:R-:W-:-:S04]  /*245f0*/  IADD3 R2, R4, 0x60, RZ ;  /* 0x0000006004027810 */ /* 0x000fc80007ffe0ff */
        /* <DEDUP_REMOVED lines=14> */
[----:B------:R-:W-:Y:S01]  /*246e0*/  HADD2.F32 R3, -RZ, R95.H1_H1 ;  /* 0x3000005fff037230 */ /* 0x000fe20000004100 */
[----:B------:R-:W-:Y:S01]  /*246f0*/  FFMA.FTZ R19, R10, R2, R6 ;  /* 0x000000020a137223 */ /* 0x000fe20000010006 */
[----:B------:R-:W-:Y:S02]  /*24700*/  HADD2.F32 R2, -RZ, R94.H1_H1 ;  /* 0x3000005eff027230 */ /* 0x000fe40000004100 */
        /* <DEDUP_REMOVED lines=27> */
.L_x_2601:
[----:B------:R-:W-:Y:S05]  /*248c0*/  BSYNC B1 ;  /* 0x0000000000017941 */ /* 0x000fea0003800000 */
.L_x_2600:
[----:B------:R-:W-:Y:S01]  /*248d0*/  IADD3 R2, R92, 0x20, RZ ;  /* 0x000000205c027810 */ /* 0x000fe20007ffe0ff */
[----:B------:R-:W-:Y:S03]  /*248e0*/  BSSY B1, `(.L_x_2608) ;  /* 0x00000bc000017945 */ /* 0x000fe60003800000 */
[----:B------:R-:W-:-:S13]  /*248f0*/  ISETP.GE.AND P0, PT, R2, R84, PT ;  /* 0x000000540200720c */ /* 0x000fda0003f06270 */
[----:B------:R-:W-:Y:S05]  /*24900*/  @P0 BRA `(.L_x_2609) ;  /* 0x00000b9000000947 */ /* 0x000fea0003800000 */
[----:B------:R-:W-:Y:S01]  /*24910*/  ISETP.GE.AND P0, PT, R4, R0, PT ;  /* 0x000000000400720c */ /* 0x000fe20003f06270 */
[----:B------:R-:W-:-:S12]  /*24920*/  BSSY B0, `(.L_x_2610) ;  /* 0x000002c000007945 */ /* 0x000fd80003800000 */
[----:B------:R-:W-:Y:S05]  /*24930*/  @P0 BRA `(.L_x_2611) ;  /* 0x000002a000000947 */ /* 0x000fea0003800000 */
[----:B-1----:R-:W2:Y:S01]  /*24940*/  LD.E.128 R16, [R8.64+0x1000] ;  /* 0x0010000408107980 */ /* 0x002ea2000c101d00 */
[----:B------:R-:W-:Y:S02]  /*24950*/  SHF.R.U32.HI R2, RZ, 0x10, R41 ;  /* 0x00000010ff027819 */ /* 0x000fe40000011629 */
[--C-:B------:R-:W-:Y:S02]  /*24960*/  SHF.R.U32.HI R3, RZ, 0x10, R43.reuse ;  /* 0x00000010ff037819 */ /* 0x100fe4000001162b */
        /* <DEDUP_REMOVED lines=18> */
[----:B------:R-:W-:Y:S01]  /*24a90*/  HADD2.F32 R3, -RZ, R95.H0_H0 ;  /* 0x2000005fff037230 */ /* 0x000fe20000004100 */
        /* <DEDUP_REMOVED lines=20> */
.L_x_2611:
[----:B------:R-:W-:Y:S05]  /*24be0*/  BSYNC B0 ;  /* 0x0000000000007941 */ /* 0x000fea0003800000 */
.L_x_2610:
[----:B------:R-:W-:Y:S01]  /*24bf0*/  IADD3 R2, R4, 0x20, RZ ;  /* 0x0000002004027810 */ /* 0x000fe20007ffe0ff */
[----:B------:R-:W-:Y:S03]  /*24c00*/  BSSY B0, `(.L_x_2612) ;  /* 0x000002d000007945 */ /* 0x000fe60003800000 */
[----:B------:R-:W-:-:S13]  /*24c10*/  ISETP.GE.AND P0, PT, R2, R0, PT ;  /* 0x000000000200720c */ /* 0x000fda0003f06270 */
[----:B------:R-:W-:Y:S05]  /*24c20*/  @P0 BRA `(.L_x_2613) ;  /* 0x000002a000000947 */ /* 0x000fea0003800000 */
[----:B-1----:R-:W2:Y:S01]  /*24c30*/  LD.E.128 R16, [R8.64+0x5000] ;  /* 0x0050000408107980 */ /* 0x002ea2000c101d00 */
[----:B------:R-:W-:Y:S01]  /*24c40*/  SHF.R.U32.HI R15, RZ, 0x10, R47 ;  /* 0x00000010ff0f7819 */ /* 0x000fe2000001162f */
[----:B------:R-:W-:Y:S01]  /*24c50*/  HADD2.F32 R14, -RZ, R97.H0_H0 ;  /* 0x20000061ff0e7230 */ /* 0x000fe20000004100 */
[--C-:B------:R-:W-:Y:S02]  /*24c60*/  SHF.R.U32.HI R2, RZ, 0x10, R45.reuse ;  /* 0x00000010ff027819 */ /* 0x100fe4000001162d */
[----:B------:R-:W-:Y:S01]  /*24c70*/  SHF.R.U64 R21, R44, 0x10, R45 ;  /* 0x000000102c157819 */ /* 0x000fe2000000122d */
[----:B------:R-:W-:Y:S01]  /*24c80*/  HADD2.F32 R15, -RZ, R15.H0_H0 ;  /* 0x2000000fff0f7230 */ /* 0x000fe20000004100 */
[----:B------:R-:W-:Y:S01]  /*24c90*/  SHF.R.U64 R22, R46, 0x10, R47 ;  /* 0x000000102e167819 */ /* 0x000fe2000000122f */
[----:B------:R-:W-:Y:S02]  /*24ca0*/  HADD2.F32 R2, -RZ, R2.H0_H0 ;  /* 0x20000002ff027230 */ /* 0x000fe40000004100 */
[----:B------:R-:W-:-:S02]  /*24cb0*/  HADD2.F32 R21, -RZ, R21.H0_H0 ;  /* 0x20000015ff157230 */ /* 0x000fc40000004100 */
[----:B------:R-:W-:Y:S02]  /*24cc0*/  HADD2.F32 R22, -RZ, R22.H0_H0 ;  /* 0x20000016ff167230 */ /* 0x000fe40000004100 */
[--C-:B--2---:R-:W-:Y:S02]  /*24cd0*/  HADD2.F32 R3, -RZ, R19.reuse.H1_H1 ;  /* 0x30000013ff037230 */ /* 0x104fe40000004100 */
[----:B------:R-:W-:Y:S02]  /*24ce0*/  HADD2.F32 R19, -RZ, R19.H0_H0 ;  /* 0x20000013ff137230 */ /* 0x000fe40000004100 */
[----:B------:R-:W-:Y:S01]  /*24cf0*/  HADD2.F32 R13, -RZ, R18.H0_H0 ;  /* 0x20000012ff0d7230 */ /* 0x000fe20000004100 */
[CC--:B------:R-:W-:Y:S01]  /*24d00*/  FMUL.FTZ R6, R3.reuse, R15.reuse ;  /* 0x0000000f03067220 */ /* 0x0c0fe20000410000 */
[----:B------:R-:W-:Y:S01]  /*24d10*/  HADD2.F32 R11, -RZ, R17.H0_H0 ;  /* 0x20000011ff0b7230 */ /* 0x000fe20000004100 */
[-C--:B------:R-:W-:Y:S01]  /*24d20*/  FMUL.FTZ R20, R3, R2.reuse ;  /* 0x0000000203147220 */ /* 0x080fe20000410000 */
[--C-:B------:R-:W-:Y:S01]  /*24d30*/  HADD2.F32 R3, -RZ, R16.reuse.H1_H1 ;  /* 0x30000010ff037230 */ /* 0x100fe20000004100 */
[C---:B------:R-:W-:Y:S01]  /*24d40*/  FFMA.FTZ R23, R19.reuse, R2, -R6 ;  /* 0x0000000213177223 */ /* 0x040fe20000010806 */
[----:B------:R-:W-:Y:S01]  /*24d50*/  HADD2.F32 R2, -RZ, R97.H1_H1 ;  /* 0x30000061ff027230 */ /* 0x000fe20000004100 */
[----:B------:R-:W-:Y:S01]  /*24d60*/  FFMA.FTZ R19, R19, R15, R20 ;  /* 0x0000000f13137223 */ /* 0x000fe20000010014 */
[----:B------:R-:W-:-:S02]  /*24d70*/  HADD2.F32 R16, -RZ, R16.H0_H0 ;  /* 0x20000010ff107230 */ /* 0x000fc40000004100 */
[----:B------:R-:W-:Y:S01]  /*24d80*/  HADD2.F32 R6, -RZ, R18.H1_H1 ;  /* 0x30000012ff067230 */ /* 0x000fe20000004100 */
[C---:B------:R-:W-:Y:S01]  /*24d90*/  FMUL.FTZ R18, R3.reuse, R14 ;  /* 0x0000000e03127220 */ /* 0x040fe20000410000 */
[----:B------:R-:W-:Y:S01]  /*24da0*/  HADD2.F32 R10, -RZ, R17.H1_H1 ;  /* 0x30000011ff0a7230 */ /* 0x000fe20000004100 */
[-C--:B------:R-:W-:Y:S01]  /*24db0*/  FMUL.FTZ R17, R3, R2.reuse ;  /* 0x0000000203117220 */ /* 0x080fe20000410000 */
[--C-:B------:R-:W-:Y:S01]  /*24dc0*/  HADD2.F32 R3, -RZ, R98.reuse.H1_H1 ;  /* 0x30000062ff037230 */ /* 0x100fe20000004100 */
[C---:B------:R-:W-:Y:S01]  /*24dd0*/  FFMA.FTZ R15, R16.reuse, R2, -R18 ;  /* 0x00000002100f7223 */ /* 0x040fe20000010812 */
[----:B------:R-:W-:Y:S01]  /*24de0*/  HADD2.F32 R2, -RZ, R98.H0_H0 ;  /* 0x20000062ff027230 */ /* 0x000fe20000004100 */
[----:B------:R-:W-:Y:S01]  /*24df0*/  FFMA.FTZ R16, R16, R14, R17 ;  /* 0x0000000e10107223 */ /* 0x000fe20000010011 */
[----:B------:R-:W-:Y:S01]  /*24e00*/  F2FP.PACK_AB R19, R19, R23 ;  /* 0x000000171313723e */ /* 0x000fe200000000ff */
[C---:B------:R-:W-:Y:S02]  /*24e10*/  FMUL.FTZ R18, R6.reuse, R3 ;  /* 0x0000000306127220 */ /* 0x040fe40000410000 */
[----:B------:R-:W-:Y:S01]  /*24e20*/  FMUL.FTZ R14, R6, R2 ;  /* 0x00000002060e7220 */ /* 0x000fe20000410000 */
[----:B------:R-:W-:Y:S01]  /*24e30*/  F2FP.PACK_AB R16, R16, R15 ;  /* 0x0000000f1010723e */ /* 0x000fe200000000ff */
[----:B------:R-:W-:-:S02]  /*24e40*/  FMUL.FTZ R6, R10, R22 ;  /* 0x000000160a067220 */ /* 0x000fc40000410000 */
[----:B------:R-:W-:Y:S02]  /*24e50*/  FMUL.FTZ R17, R10, R21 ;  /* 0x000000150a117220 */ /* 0x000fe40000410000 */
[C---:B------:R-:W-:Y:S02]  /*24e60*/  FFMA.FTZ R18, R13.reuse, R2, R18 ;  /* 0x000000020d127223 */ /* 0x040fe40000010012 */
[----:B------:R-:W-:Y:S02]  /*24e70*/  FFMA.FTZ R3, R13, R3, -R14 ;  /* 0x000000030d037223 */ /* 0x000fe4000001080e */
[C---:B------:R-:W-:Y:S02]  /*24e80*/  FFMA.FTZ R2, R11.reuse, R21, -R6 ;  /* 0x000000150b027223 */ /* 0x040fe40000010806 */
[----:B------:R-:W-:Y:S01]  /*24e90*/  FFMA.FTZ R17, R11, R22, R17 ;  /* 0x000000160b117223 */ /* 0x000fe20000010011 */
[----:B------:R-:W-:-:S04]  /*24ea0*/  F2FP.PACK_AB R18, R18, R3 ;  /* 0x000000031212723e */ /* 0x000fc800000000ff */
[----:B------:R-:W-:-:S05]  /*24eb0*/  F2FP.PACK_AB R17, R17, R2 ;  /* 0x000000021111723e */ /* 0x000fca00000000ff */
[----:B------:R1:W-:Y:S02]  /*24ec0*/  ST.E.128 [R8.64+0x5000], R16 ;  /* 0x0050001008007985 */ /* 0x0003e4000c101d04 */
.L_x_2613:
[----:B------:R-:W-:Y:S05]  /*24ed0*/  BSYNC B0 ;  /* 0x0000000000007941 */ /* 0x000fea0003800000 */
.L_x_2612:
[----:B------:R-:W-:Y:S01]  /*24ee0*/  IADD3 R2, R4, 0x40, RZ ;  /* 0x0000004004027810 */ /* 0x000fe20007ffe0ff */
[----:B------:R-:W-:Y:S03]  /*24ef0*/  BSSY B0, `(.L_x_2614) ;  /* 0x000002d000007945 */ /* 0x000fe60003800000 */
[----:B------:R-:W-:-:S13]  /*24f00*/  ISETP.GE.AND P0, PT, R2, R0, PT ;  /* 0x000000000200720c */ /* 0x000fda0003f06270 */
[----:B------:R-:W-:Y:S05]  /*24f10*/  @P0 BRA `(.L_x_2615) ;  /* 0x000002a000000947 */ /* 0x000fea0003800000 */
[----:B-1----:R-:W2:Y:S01]  /*24f20*/  LD.E.128 R16, [R8.64+0x9000] ;  /* 0x0090000408107980 */ /* 0x002ea2000c101d00 */
[----:B------:R-:W-:Y:S01]  /*24f30*/  SHF.R.U32.HI R6, RZ, 0x10, R49 ;  /* 0x00000010ff067819 */ /* 0x000fe20000011631 */
[--C-:B------:R-:W-:Y:S01]  /*24f40*/  HADD2.F32 R20, -RZ, R99.reuse.H0_H0 ;  /* 0x20000063ff147230 */ /* 0x100fe20000004100 */
[----:B------:R-:W-:Y:S01]  /*24f50*/  SHF.R.U32.HI R10, RZ, 0x10, R51 ;  /* 0x00000010ff0a7819 */ /* 0x000fe20000011633 */
[----:B------:R-:W-:Y:S01]  /*24f60*/  HADD2.F32 R11, -RZ, R99.H1_H1 ;  /* 0x30000063ff0b7230 */ /* 0x000fe20000004100 */
[----:B------:R-:W-:Y:S02]  /*24f70*/  SHF.R.U64 R21, R48, 0x10, R49 ;  /* 0x0000001030157819 */ /* 0x000fe40000001231 */
[----:B------:R-:W-:Y:S01]  /*24f80*/  SHF.R.U64 R22, R50, 0x10, R51 ;  /* 0x0000001032167819 */ /* 0x000fe20000001233 */
[----:B------:R-:W-:Y:S02]  /*24f90*/  HADD2.F32 R24, -RZ, R10.H0_H0 ;  /* 0x2000000aff187230 */ /* 0x000fe40000004100 */
[----:B------:R-:W-:-:S02]  /*24fa0*/  HADD2.F32 R21, -RZ, R21.H0_H0 ;  /* 0x20000015ff157230 */ /* 0x000fc40000004100 */
[----:B------:R-:W-:Y:S02]  /*24fb0*/  HADD2.F32 R22, -RZ, R22.H0_H0 ;  /* 0x20000016ff167230 */ /* 0x000fe40000004100 */
[--C-:B--2---:R-:W-:Y:S02]  /*24fc0*/  HADD2.F32 R15, -RZ, R16.reuse.H0_H0 ;  /* 0x20000010ff0f7230 */ /* 0x104fe40000004100 */
[----:B------:R-:W-:Y:S02]  /*24fd0*/  HADD2.F32 R3, -RZ, R16.H1_H1 ;  /* 0x30000010ff037230 */ /* 0x000fe40000004100 */
[--C-:B------:R-:W-:Y:S02]  /*24fe0*/  HADD2.F32 R2, -RZ, R19.reuse.H1_H1 ;  /* 0x30000013ff027230 */ /* 0x100fe40000004100 */
[----:B------:R-:W-:Y:S02]  /*24ff0*/  HADD2.F32 R16, -RZ, R6.H0_H0 ;  /* 0x20000006ff107230 */ /* 0x000fe40000004100 */
[----:B------:R-:W-:Y:S01]  /*25000*/  HADD2.F32 R13, -RZ, R19.H0_H0 ;  /* 0x20000013ff0d7230 */ /* 0x000fe20000004100 */
[C---:B------:R-:W-:Y:S01]  /*25010*/  FMUL.FTZ R23, R2.reuse, R24 ;  /* 0x0000001802177220 */ /* 0x040fe20000410000 */
[--C-:B------:R-:W-:Y:S01]  /*25020*/  HADD2.F32 R14, -RZ, R18.reuse.H0_H0 ;  /* 0x20000012ff0e7230 */ /* 0x100fe20000004100 */
[----:B------:R-:W-:Y:S01]  /*25030*/  FMUL.FTZ R19, R2, R16 ;  /* 0x0000001002137220 */ /* 0x000fe20000410000 */
[----:B------:R-:W-:Y:S01]  /*25040*/  HADD2.F32 R18, -RZ, R18.H1_H1 ;  /* 0x30000012ff127230 */ /* 0x000fe20000004100 */
[----:B------:R-:W-:Y:S01]  /*25050*/  FMUL.FTZ R2, R3, R20 ;  /* 0x0000001403027220 */ /* 0x000fe20000410000 */
[--C-:B------:R-:W-:Y:S01]  /*25060*/  HADD2.F32 R6, -RZ, R17.reuse.H1_H1 ;  /* 0x30000011ff067230 */ /* 0x100fe20000004100 */
[C---:B------:R-:W-:Y:S01]  /*25070*/  FFMA.FTZ R23, R13.reuse, R16, -R23 ;  /* 0x000000100d177223 */ /* 0x040fe20000010817 */
[----:B------:R-:W-:Y:S01]  /*25080*/  HADD2.F32 R10, -RZ, R17.H0_H0 ;  /* 0x20000011ff0a7230 */ /* 0x000fe20000004100 */
[----:B------:R-:W-:-:S02]  /*25090*/  FFMA.FTZ R19, R13, R24, R19 ;  /* 0x000000180d137223 */ /* 0x000fc40000010013 */
[-C--:B------:R-:W-:Y:S01]  /*250a0*/  FFMA.FTZ R13, R15, R11.reuse, -R2 ;  /* 0x0000000b0f0d7223 */ /* 0x080fe20000010802 */
[--C-:B------:R-:W-:Y:S01]  /*250b0*/  HADD2.F32 R2, -RZ, R100.reuse.H0_H0 ;  /* 0x20000064ff027230 */ /* 0x100fe20000004100 */
[----:B------:R-:W-:Y:S01]  /*250c0*/  FMUL.FTZ R16, R3, R11 ;  /* 0x0000000b03107220 */ /* 0x000fe20000410000 */
[----:B------:R-:W-:Y:S01]  /*250d0*/  HADD2.F32 R3, -RZ, R100.H1_H1 ;  /* 0x30000064ff037230 */ /* 0x000fe20000004100 */
[----:B------:R-:W-:Y:S01]  /*250e0*/  FMUL.FTZ R11, R6, R22 ;  /* 0x00000016060b7220 */ /* 0x000fe20000410000 */
[----:B------:R-:W-:Y:S01]  /*250f0*/  F2FP.PACK_AB R19, R19, R23 ;  /* 0x000000171313723e */ /* 0x000fe200000000ff */
[----:B------:R-:W-:Y:S02]  /*25100*/  FFMA.FTZ R16, R15, R20, R16 ;  /* 0x000000140f107223 */ /* 0x000fe40000010010 */
[C---:B------:R-:W-:Y:S02]  /*25110*/  FMUL.FTZ R15, R18.reuse, R2 ;  /* 0x00000002120f7220 */ /* 0x040fe40000410000 */
[----:B------:R-:W-:Y:S01]  /*25120*/  FMUL.FTZ R18, R18, R3 ;  /* 0x0000000312127220 */ /* 0x000fe20000410000 */
[----:B------:R-:W-:Y:S01]  /*25130*/  F2FP.PACK_AB R16, R16, R13 ;  /* 0x0000000d1010723e */ /* 0x000fe200000000ff */
[----:B------:R-:W-:-:S02]  /*25140*/  FMUL.FTZ R17, R6, R21 ;  /* 0x0000001506117220 */ /* 0x000fc40000410000 */
[C---:B------:R-:W-:Y:S02]  /*25150*/  FFMA.FTZ R18, R14.reuse, R2, R18 ;  /* 0x000000020e127223 */ /* 0x040fe40000010012 */
[----:B------:R-:W-:Y:S02]  /*25160*/  FFMA.FTZ R3, R14, R3, -R15 ;  /* 0x000000030e037223 */ /* 0x000fe4000001080f */
[C---:B------:R-:W-:Y:S02]  /*25170*/  FFMA.FTZ R2, R10.reuse, R21, -R11 ;  /* 0x000000150a027223 */ /* 0x040fe4000001080b */
[----:B------:R-:W-:Y:S01]  /*25180*/  FFMA.FTZ R17, R10, R22, R17 ;  /* 0x000000160a117223 */ /* 0x000fe20000010011 */
[----:B------:R-:W-:-:S04]  /*25190*/  F2FP.PACK_AB R18, R18, R3 ;  /* 0x000000031212723e */ /* 0x000fc800000000ff */
[----:B------:R-:W-:-:S05]  /*251a0*/  F2FP.PACK_AB R17, R17, R2 ;  /* 0x000000021111723e */ /* 0x000fca00000000ff */
[----:B------:R1:W-:Y:S02]  /*251b0*/  ST.E.128 [R8.64+0x9000], R16 ;  /* 0x0090001008007985 */ /* 0x0003e4000c101d04 */
.L_x_2615:
[----:B------:R-:W-:Y:S05]  /*251c0*/  BSYNC B0 ;  /* 0x0000000000007941 */ /* 0x000fea0003800000 */
.L_x_2614:
[----:B------:R-:W-:-:S04]  /*251d0*/  IADD3 R2, R4, 0x60, RZ ;  /* 0x0000006004027810 */ /* 0x000fc80007ffe0ff */
[----:B------:R-:W-:-:S13]  /*251e0*/  ISETP.GE.AND P0, PT, R2, R0, PT ;  /* 0x000000000200720c */ /* 0x000fda0003f06270 */
[----:B------:R-:W-:Y:S05]  /*251f0*/  @P0 BRA `(.L_x_2609) ;  /* 0x000002a000000947 */ /* 0x000fea0003800000 */
[----:B-1----:R-:W2:Y:S01]  /*25200*/  LD.E.128 R16, [R8.64+0xd000] ;  /* 0x00d0000408107980 */ /* 0x002ea2000c101d00 */
[----:B------:R-:W-:Y:S01]  /*25210*/  SHF.R.U32.HI R6, RZ, 0x10, R59 ;  /* 0x00000010ff067819 */ /* 0x000fe2000001163b */
[----:B------:R-:W-:Y:S01]  /*25220*/  HADD2.F32 R20, -RZ, R102.H1_H1 ;  /* 0x30000066ff147230 */ /* 0x000fe20000004100 */
[----:B------:R-:W-:Y:S01]  /*25230*/  SHF.R.U32.HI R10, RZ, 0x10, R53 ;  /* 0x00000010ff0a7819 */ /* 0x000fe20000011635 */
[----:B------:R-:W-:Y:S01]  /*25240*/  HADD2.F32 R11, -RZ, R103.H0_H0 ;  /* 0x20000067ff0b7230 */ /* 0x000fe20000004100 */
        /* <DEDUP_REMOVED lines=37> */
.L_x_2609:
[----:B------:R-:W-:Y:S05]  /*254a0*/  BSYNC B1 ;  /* 0x0000000000017941 */ /* 0x000fea0003800000 */
.L_x_2608:
        /* <DEDUP_REMOVED lines=32> */
[----:B------:R-:W-:Y:S01]  /*256b0*/  HADD2.F32 R2, -RZ, R102.H0_H0 ;  /* 0x20000066ff027230 */ /* 0x000fe20000004100 */
        /* <DEDUP_REMOVED lines=16> */
.L_x_2619:
[----:B------:R-:W-:Y:S05]  /*257c0*/  BSYNC B0 ;  /* 0x0000000000007941 */ /* 0x000fea0003800000 */
.L_x_2618:
        /* <DEDUP_REMOVED lines=46> */
.L_x_2621:
[----:B------:R-:W-:Y:S05]  /*25ab0*/  BSYNC B0 ;  /* 0x0000000000007941 */ /* 0x000fea0003800000 */
.L_x_2620:
        /* <DEDUP_REMOVED lines=29> */
[----:B------:R-:W-:Y:S01]  /*25c90*/  HADD2.F32 R2, -RZ, R109.H1_H1 ;  /* 0x3000006dff027230 */ /* 0x000fe20000004100 */
        /* <DEDUP_REMOVED lines=16> */
.L_x_2623:
[----:B------:R-:W-:Y:S05]  /*25da0*/  BSYNC B0 ;  /* 0x0000000000007941 */ /* 0x000fea0003800000 */
.L_x_2622:
[----:B------:R-:W-:-:S04]  /*25db0*/  IADD3 R2, R4, 0x60, RZ ;  /* 0x0000006004027810 */ /* 0x000fc80007ffe0ff */
[----:B------:R-:W-:-:S13]  /*25dc0*/  ISETP.GE.AND P0, PT, R2, R0, PT ;  /* 0x000000000200720c */ /* 0x000fda0003f06270 */
[----:B------:R-:W-:Y:S05]  /*25dd0*/  @P0 BRA `(.L_x_2617) ;  /* 0x000002a000000947 */ /* 0x000fea0003800000 */
[----:B-1----:R-:W2:Y:S01]  /*25de0*/  LD.E.128 R16, [R8.64+0xe000] ;  /* 0x00e0000408107980 */ /* 0x002ea2000c101d00 */
[----:B------:R-:W-:Y:S01]  /*25df0*/  SHF.R.U32.HI R6, RZ, 0x10, R69 ;  /* 0x00000010ff067819 */ /* 0x000fe20000011645 */
[----:B------:R-:W-:Y:S01]  /*25e00*/  HADD2.F32 R20, -RZ, R111.H1_H1 ;  /* 0x3000006fff147230 */ /* 0x000fe20000004100 */
        /* <DEDUP_REMOVED lines=39> */
.L_x_2617:
[----:B------:R-:W-:Y:S05]  /*26080*/  BSYNC B1 ;  /* 0x0000000000017941 */ /* 0x000fea0003800000 */
.L_x_2616:
[----:B------:R-:W-:Y:S01]  /*26090*/  IADD3 R2, R92, 0x60, RZ ;  /* 0x000000605c027810 */ /* 0x000fe20007ffe0ff */
[----:B------:R-:W-:-:S03]  /*260a0*/  IMAD.MOV.U32 R3, RZ, RZ, 0x0 ;  /* 0x00000000ff037424 */ /* 0x000fc600078e00ff */
[----:B------:R-:W-:Y:S01]  /*260b0*/  ISETP.GE.AND P0, PT, R2, R84, PT ;  /* 0x000000540200720c */ /* 0x000fe20003f06270 */
[----:B------:R-:W-:-:S12]  /*260c0*/  IMAD.MOV.U32 R2, RZ, RZ, R138 ;  /* 0x000000ffff027224 */ /* 0x000fd800078e008a */
[----:B------:R-:W-:Y:S05]  /*260d0*/  @P0 RET.REL.NODEC R2 `(_ZN7cutlass13device_kernelIN5flash19enable_sm80_to_sm89INS1_16FlashAttnFwdSm80INS1_25CollectiveMainloopFwdSm80ILi8ELi1ELb0EN4cute5tupleIJNS5_1CILi128EEENS7_ILi48EEENS7_ILi256EEEEEELi256ENS_6half_tEfNS_4arch4Sm80ELb0ELb1ELb0ELb1ELb1ELb1ELb1ELb1EEENS1_21CollectiveEpilogueFwdINS6_IJS8_SA_S9_EEENS6_IJNS7_ILi1EEESI_SI_EEESC_SE_Li256ELb1ELb1ELb1ELb0EEENS1_36VarlenDynamicPersistentTileSchedulerILi128ELi48ELi256ELi256ELb1ELb1ELb0ELb1ELb0ELb1EEEEEEEEEvNT_6ParamsE) ;  /* 0xfffd9f2002000950 */ /* 0x000fea0003c3ffff */
        /* <DEDUP_REMOVED lines=30> */
[----:B------:R-:W-:Y:S01]  /*262c0*/  HADD2.F32 R3, -RZ, R110.H0_H0 ;  /* 0x2000006eff037230 */ /* 0x000fe20000004100 */
        /* <DEDUP_REMOVED lines=14> */
.L_x_2625:
[----:B------:R-:W-:Y:S05]  /*263b0*/  BSYNC B0 ;  /* 0x0000000000007941 */ /* 0x000fea0003800000 */
.L_x_2624:
[----:B------:R-:W-:Y:S01]  /*263c0*/  IADD3 R2, R4, 0x20, RZ ;  /* 0x0000002004027810 */ /* 0x000fe20007ffe0ff */
[----:B------:R-:W-:Y:S03]  /*263d0*/  BSSY B0, `(.L_x_2626) ;  /* 0x000002d000007945 */ /* 0x000fe60003800000 */
[----:B------:R-:W-:-:S13]  /*263e0*/  ISETP.GE.AND P0, PT, R2, R0, PT ;  /* 0x000000000200720c */ /* 0x000fda0003f06270 */
[----:B------:R-:W-:Y:S05]  /*263f0*/  @P0 BRA `(.L_x_2627) ;  /* 0x000002a000000947 */ /* 0x000fea0003800000 */
[----:B-1----:R-:W2:Y:S01]  /*26400*/  LD.E.128 R16, [R8.64+0x7000] ;  /* 0x0070000408107980 */ /* 0x002ea2000c101d00 */
[----:B------:R-:W-:Y:S01]  /*26410*/  SHF.R.U32.HI R6, RZ, 0x10, R75 ;  /* 0x00000010ff067819 */ /* 0x000fe2000001164b */
[----:B------:R-:W-:Y:S01]  /*26420*/  HADD2.F32 R20, -RZ, R111.H0_H0 ;  /* 0x2000006fff147230 */ /* 0x000fe20000004100 */
        /* <DEDUP_REMOVED lines=39> */
.L_x_2627:
[----:B------:R-:W-:Y:S05]  /*266a0*/  BSYNC B0 ;  /* 0x0000000000007941 */ /* 0x000fea0003800000 */
.L_x_2626:
        /* <DEDUP_REMOVED lines=46> */
.L_x_2629:
[----:B------:R-:W-:Y:S05]  /*26990*/  BSYNC B0 ;  /* 0x0000000000007941 */ /* 0x000fea0003800000 */
.L_x_2628:
[----:B------:R-:W-:Y:S01]  /*269a0*/  IADD3 R4, R4, 0x60, RZ ;  /* 0x0000006004047810 */ /* 0x000fe20007ffe0ff */
[----:B------:R-:W-:Y:S02]  /*269b0*/  IMAD.MOV.U32 R2, RZ, RZ, R138 ;  /* 0x000000ffff027224 */ /* 0x000fe400078e008a */
[----:B------:R-:W-:Y:S01]  /*269c0*/  IMAD.MOV.U32 R3, RZ, RZ, 0x0 ;  /* 0x00000000ff037424 */ /* 0x000fe200078e00ff */
[----:B------:R-:W-:-:S13]  /*269d0*/  ISETP.GE.AND P0, PT, R4, R0, PT ;  /* 0x000000000400720c */ /* 0x000fda0003f06270 */
[----:B------:R-:W-:Y:S05]  /*269e0*/  @P0 RET.REL.NODEC R2 `(_ZN7cutlass13device_kernelIN5flash19enable_sm80_to_sm89INS1_16FlashAttnFwdSm80INS1_25CollectiveMainloopFwdSm80ILi8ELi1ELb0EN4cute5tupleIJNS5_1CILi128EEENS7_ILi48EEENS7_ILi256EEEEEELi256ENS_6half_tEfNS_4arch4Sm80ELb0ELb1ELb0ELb1ELb1ELb1ELb1ELb1EEENS1_21CollectiveEpilogueFwdINS6_IJS8_SA_S9_EEENS6_IJNS7_ILi1EEESI_SI_EEESC_SE_Li256ELb1ELb1ELb1ELb0EEENS1_36VarlenDynamicPersistentTileSchedulerILi128ELi48ELi256ELi256ELb1ELb1ELb0ELb1ELb0ELb1EEEEEEEEEvNT_6ParamsE) ;  /* 0xfffd961002000950 */ /* 0x000fea0003c3ffff */
        /* <DEDUP_REMOVED lines=12> */
[----:B------:R-:W-:Y:S02]  /*26ab0*/  HADD2.F32 R0, -RZ, R19.H1_H1 ;  /* 0x30000013ff007230 */ /* 0x000fe40000004100 */
        /* <DEDUP_REMOVED lines=21> */
[----:B------:R-:W-:Y:S01]  /*26c10*/  FMUL.FTZ R17, R3, R15 ;  /* 0x0000000f03117220 */ /* 0x000fe20000410000 */
[----:B------:R-:W-:Y:S01]  /*26c20*/  MOV R3, 0x0 ;  /* 0x0000000000037802 */ /* 0x000fe20000000f00 */
[----:B------:R-:W-:-:S02]  /*26c30*/  FFMA.FTZ R18, R11, R0, R18 ;  /* 0x000000000b127223 */ /* 0x000fc40000010012 */
[----:B------:R-:W-:Y:S02]  /*26c40*/  FFMA.FTZ R2, R11, R2, -R13 ;  /* 0x000000020b027223 */ /* 0x000fe4000001080d */
[C---:B------:R-:W-:Y:S02]  /*26c50*/  FFMA.FTZ R0, R4.reuse, R15, -R6 ;  /* 0x0000000f04007223 */ /* 0x040fe40000010806 */
[----:B------:R-:W-:Y:S01]  /*26c60*/  FFMA.FTZ R17, R4, R20, R17 ;  /* 0x0000001404117223 */ /* 0x000fe20000010011 */
[----:B------:R-:W-:Y:S02]  /*26c70*/  F2FP.PACK_AB R18, R18, R2 ;  /* 0x000000021212723e */ /* 0x000fe400000000ff */
[----:B------:R-:W-:Y:S02]  /*26c80*/  MOV R2, R138 ;  /* 0x0000008a00027202 */ /* 0x000fe40000000f00 */
[----:B------:R-:W-:-:S05]  /*26c90*/  F2FP.PACK_AB R17, R17, R0 ;  /* 0x000000001111723e */ /* 0x000fca00000000ff */
[----:B------:R1:W-:Y:S01]  /*26ca0*/  ST.E.128 [R8.64+0xf000], R16 ;  /* 0x00f0001008007985 */ /* 0x0003e2000c101d04 */
[----:B------:R-:W-:Y:S05]  /*26cb0*/  RET.REL.NODEC R2 `(_ZN7cutlass13device_kernelIN5flash19enable_sm80_to_sm89INS1_16FlashAttnFwdSm80INS1_25CollectiveMainloopFwdSm80ILi8ELi1ELb0EN4cute5tupleIJNS5_1CILi128EEENS7_ILi48EEENS7_ILi256EEEEEELi256ENS_6half_tEfNS_4arch4Sm80ELb0ELb1ELb0ELb1ELb1ELb1ELb1ELb1EEENS1_21CollectiveEpilogueFwdINS6_IJS8_SA_S9_EEENS6_IJNS7_ILi1EEESI_SI_EEESC_SE_Li256ELb1ELb1ELb1ELb0EEENS1_36VarlenDynamicPersistentTileSchedulerILi128ELi48ELi256ELi256ELb1ELb1ELb0ELb1ELb0ELb1EEEEEEEEEvNT_6ParamsE) ;  /* 0xfffd934002007950 */ /* 0x000fea0003c3ffff */
.L_x_2584:
[----:B-1---5:R-:W-:-:S13]  /*26cc0*/  ISETP.NE.AND P0, PT, R13, 0x1, PT ;  /* 0x000000010d00780c */ /* 0x022fda0003f05270 */
[----:B------:R1:W2:Y:S04]  /*26cd0*/  @P0 LD.E R18, [R10.64+0x168] ;  /* 0x000168040a120980 */ /* 0x0002a8000c101900 */
[----:B-1----:R2:W3:Y:S02]  /*26ce0*/  @P0 LD.E R10, [R10.64+0x16c] ;  /* 0x00016c040a0a0980 */ /* 0x0024e4000c101900 */
[----:B--2---:R-:W-:-:S05]  /*26cf0*/  @P0 IMAD.HI.U32 R11, R4, R18, RZ ;  /* 0x00000012040b0227 */ /* 0x004fca00078e00ff */
[----:B---3--:R-:W-:-:S04]  /*26d00*/  @P0 SHF.R.U32.HI R4, RZ, R10, R11 ;  /* 0x0000000aff040219 */ /* 0x008fc8000001160b */
[----:B------:R-:W-:Y:S01]  /*26d10*/  SHF.R.S32.HI R10, RZ, 0x1f, R4 ;  /* 0x0000001fff0a7819 */ /* 0x000fe20000011404 */
[-C--:B------:R-:W-:Y:S02]  /*26d20*/  IMAD R20, R9, R4.reuse, RZ ;  /* 0x0000000409147224 */ /* 0x080fe400078e02ff */
[----:B------:R-:W-:Y:S02]  /*26d30*/  IMAD R11, R3, R4, RZ ;  /* 0x00000004030b7224 */ /* 0x000fe400078e02ff */
[-C--:B------:R-:W-:Y:S02]  /*26d40*/  IMAD R21, R8, R10.reuse, R20 ;  /* 0x0000000a08157224 */ /* 0x080fe400078e0214 */
[C---:B------:R-:W-:Y:S02]  /*26d50*/  IMAD R20, R2.reuse, R10, R11 ;  /* 0x0000000a02147224 */ /* 0x040fe400078e020b */
[----:B------:R-:W-:-:S04]  /*26d60*/  IMAD.WIDE.U32 R10, R2, R4, RZ ;  /* 0x00000004020a7225 */ /* 0x000fc800078e00ff */
[----:B------:R-:W-:Y:S01]  /*26d70*/  IMAD.WIDE.U32 R18, R8, R4, RZ ;  /* 0x0000000408127225 */ /* 0x000fe200078e00ff */
[----:B------:R-:W-:-:S03]  /*26d80*/  IADD3 R11, R11, R20, RZ ;  /* 0x000000140b0b7210 */ /* 0x000fc60007ffe0ff */
[-C--:B------:R-:W-:Y:S01]  /*26d90*/  IMAD R9, R9, R6.reuse, RZ ;  /* 0x0000000609097224 */ /* 0x080fe200078e02ff */
[----:B------:R-:W-:Y:S01]  /*26da0*/  IADD3 R19, R19, R21, RZ ;  /* 0x0000001513137210 */ /* 0x000fe20007ffe0ff */
[----:B------:R-:W-:Y:S02]  /*26db0*/  IMAD R4, R3, R6, RZ ;  /* 0x0000000603047224 */ /* 0x000fe400078e02ff */
[----:B------:R-:W-:-:S04]  /*26dc0*/  IMAD.WIDE.U32 R10, R6, R2, R10 ;  /* 0x00000002060a7225 */ /* 0x000fc800078e000a */
[----:B------:R-:W-:Y:S01]  /*26dd0*/  IMAD.WIDE.U32 R18, R6, R8, R18 ;  /* 0x0000000806127225 */ /* 0x000fe200078e0012 */
[----:B------:R-:W-:-:S03]  /*26de0*/  LEA R21, P0, R10, R16, 0x1 ;  /* 0x000000100a157211 */ /* 0x000fc600078008ff */
[----:B------:R-:W-:Y:S01]  /*26df0*/  IMAD R3, R8, R24, R9 ;  /* 0x0000001808037224 */ /* 0x000fe200078e0209 */
[----:B------:R-:W-:Y:S01]  /*26e00*/  LEA R20, P1, R18, R14, 0x1 ;  /* 0x0000000e12147211 */ /* 0x000fe200078208ff */
[----:B------:R-:W-:-:S03]  /*26e10*/  IMAD R2, R2, R24, R4 ;  /* 0x0000001802027224 */ /* 0x000fc600078e0204 */
[----:B------:R-:W-:Y:S02]  /*26e20*/  IADD3 R3, R19, R3, RZ ;  /* 0x0000000313037210 */ /* 0x000fe40007ffe0ff */
[----:B------:R-:W-:Y:S02]  /*26e30*/  IADD3 R2, R11, R2, RZ ;  /* 0x000000020b027210 */ /* 0x000fe40007ffe0ff */
[----:B------:R-:W-:Y:S02]  /*26e40*/  LEA.HI.X R18, R18, R15, R3, 0x1, P1 ;  /* 0x0000000f12127211 */ /* 0x000fe400008f0c03 */
[----:B------:R-:W-:Y:S01]  /*26e50*/  LEA.HI.X R16, R10, R17, R2, 0x1, P0 ;  /* 0x000000110a107211 */ /* 0x000fe200000f0c02 */
[----:B------:R-:W-:Y:S05]  /*26e60*/  BRA.DIV ~URZ, `(.L_x_2630) ;  /* 0x000051527f007947 */ /* 0x000fea000b800000 */
[----:B------:R1:W2:Y:S02]  /*26e70*/  SHFL.IDX PT, R4, R18, RZ, 0x181f ;  /* 0x00181fff12047589 */ /* 0x0002a400000e0000 */
.L_x_2666:
[----:B------:R-:W-:Y:S05]  /*26e80*/  BRA.DIV ~URZ, `(.L_x_2631) ;  /* 0x000051a27f007947 */ /* 0x000fea000b800000 */
[----:B------:R3:W4:Y:S01]  /*26e90*/  SHFL.IDX PT, R8, R20, RZ, 0x181f ;  /* 0x00181fff14087589 */ /* 0x00072200000e0000 */
[----:B--2---:R-:W-:-:S03]  /*26ea0*/  MOV R9, R4 ;  /* 0x0000000400097202 */ /* 0x004fc60000000f00 */
[----:B------:R3:W2:Y:S04]  /*26eb0*/  SHFL.IDX PT, R6, R16, RZ, 0x181f ;  /* 0x00181fff10067589 */ /* 0x0006a800000e0000 */
[----:B------:R3:W1:Y:S02]  /*26ec0*/  SHFL.IDX PT, R2, R21, RZ, 0x181f ;  /* 0x00181fff15027589 */ /* 0x00066400000e0000 */
.L_x_2667:
        /* <DEDUP_REMOVED lines=20> */
[----:B------:R-:W-:Y:S01]  /*27010*/  CS2R R28, SRZ ;  /* 0x00000000001c7805 */ /* 0x000fe2000001ff00 */
[----:B------:R-:W-:Y:S01]  /*27020*/  CS2R R42, SRZ ;  /* 0x00000000002a7805 */ /* 0x000fe2000001ff00 */
[----:B------:R-:W-:Y:S01]  /*27030*/  CS2R R40, SRZ ;  /* 0x0000000000287805 */ /* 0x000fe2000001ff00 */
[----:B------:R-:W-:Y:S01]  /*27040*/  CS2R R46, SRZ ;  /* 0x00000000002e7805 */ /* 0x000fe2000001ff00 */
[----:B------:R-:W-:-:S05]  /*27050*/  CS2R R44, SRZ ;  /* 0x00000000002c7805 */ /* 0x000fca000001ff00 */
[----:B----4-:R-:W-:Y:S02]  /*27060*/  @!P1 IMAD.WIDE R14, R56, 0x2, R8 ;  /* 0x00000002380e9825 */ /* 0x010fe400078e0208 */
[----:B------:R-:W-:-:S03]  /*27070*/  @!P0 SHF.R.S32.HI R4, RZ, 0x1f, R6 ;  /* 0x0000001fff048819 */ /* 0x000fc60000011406 */
[----:B------:R2:W5:Y:S01]  /*27080*/  @!P1 LD.E.128 R32, [R14.64] ;  /* 0x000000040e209980 */ /* 0x000562000c101d00 */
[----:B------:R-:W-:-:S04]  /*27090*/  @!P0 LEA.HI R4, R4, R6, RZ, 0x3 ;  /* 0x0000000604048211 */ /* 0x000fc800078f18ff */
[----:B------:R-:W-:-:S05]  /*270a0*/  @!P0 LOP3.LUT R4, R4, 0xfffffff8, RZ, 0xc0, !PT ;  /* 0xfffffff804048812 */ /* 0x000fca00078ec0ff */
[----:B------:R-:W-:-:S04]  /*270b0*/  @!P0 IMAD.WIDE R10, R4, 0x2, R8 ;  /* 0x00000002040a8825 */ /* 0x000fc800078e0208 */
[--C-:B-1----:R-:W-:Y:S01]  /*270c0*/  @!P0 IMAD.WIDE R8, R4, 0x2, R2.reuse ;  /* 0x0000000204088825 */ /* 0x102fe200078e0202 */
[----:B------:R2:W5:Y:S03]  /*270d0*/  @!P0 LD.E.128 R40, [R10.64] ;  /* 0x000000040a288980 */ /* 0x000566000c101d00 */
[----:B------:R-:W-:Y:S01]  /*270e0*/  @!P1 IMAD.WIDE R2, R56, 0x2, R2 ;  /* 0x0000000238029825 */ /* 0x000fe200078e0202 */
[----:B------:R2:W5:Y:S04]  /*270f0*/  @!P0 LD.E.128 R44, [R8.64] ;  /* 0x00000004082c8980 */ /* 0x000568000c101d00 */
[----:B------:R2:W5:Y:S02]  /*27100*/  @!P1 LD.E.128 R28, [R2.64] ;  /* 0x00000004021c9980 */ /* 0x000564000c101d00 */
.L_x_2633:
[----:B------:R-:W-:Y:S05]  /*27110*/  BSYNC B0 ;  /* 0x0000000000007941 */ /* 0x000fea0003800000 */
.L_x_2632:
[----:B-----5:R-:W-:Y:S02]  /*27120*/  IMAD.MOV.U32 R6, RZ, RZ, R42 ;  /* 0x000000ffff067224 */ /* 0x020fe400078e002a */
[----:B------:R-:W-:-:S02]  /*27130*/  IMAD.MOV.U32 R4, RZ, RZ, R43 ;  /* 0x000000ffff047224 */ /* 0x000fc400078e002b */
[----:B--2---:R-:W-:Y:S01]  /*27140*/  IMAD.MOV.U32 R3, RZ, RZ, R40 ;  /* 0x000000ffff037224 */ /* 0x004fe200078e0028 */
[----:B------:R-:W-:Y:S01]  /*27150*/  PRMT R109, R6, 0x7610, R109 ;  /* 0x00007610066d7816 */ /* 0x000fe2000000006d */
[----:B-1----:R-:W-:Y:S01]  /*27160*/  IMAD.MOV.U32 R2, RZ, RZ, R41 ;  /* 0x000000ffff027224 */ /* 0x002fe200078e0029 */
        /* <DEDUP_REMOVED lines=28> */
[----:B------:R1:W2:Y:S04]  /*27330*/  SHFL.IDX PT, R9, R18, 0x1, 0x181f ;  /* 0x00381f0012097f89 */ /* 0x0002a800000e0000 */
[----:B----4-:R1:W4:Y:S04]  /*27340*/  SHFL.IDX PT, R8, R20, 0x1, 0x181f ;  /* 0x00381f0014087f89 */ /* 0x01032800000e0000 */
[----:B------:R1:W3:Y:S04]  /*27350*/  SHFL.IDX PT, R4, R16, 0x1, 0x181f ;  /* 0x00381f0010047f89 */ /* 0x0002e800000e0000 */
[----:B------:R1:W1:Y:S02]  /*27360*/  SHFL.IDX PT, R2, R21, 0x1, 0x181f ;  /* 0x00381f0015027f89 */ /* 0x00026400000e0000 */
.L_x_2668:
        /* <DEDUP_REMOVED lines=23> */
[----:B--2-4-:R-:W-:Y:S02]  /*274e0*/  @!P1 IMAD.WIDE R14, R56, 0x2, R8 ;  /* 0x00000002380e9825 */ /* 0x014fe400078e0208 */
        /* <DEDUP_REMOVED lines=10> */
.L_x_2636:
[----:B------:R-:W-:Y:S05]  /*27590*/  BSYNC B0 ;  /* 0x0000000000007941 */ /* 0x000fea0003800000 */
.L_x_2635:
[----:B--2--5:R-:W-:Y:S02]  /*275a0*/  IMAD.MOV.U32 R3, RZ, RZ, R64 ;  /* 0x000000ffff037224 */ /* 0x024fe400078e0040 */
[----:B-1----:R-:W-:-:S02]  /*275b0*/  IMAD.MOV.U32 R2, RZ, RZ, R65 ;  /* 0x000000ffff027224 */ /* 0x002fc400078e0041 */
        /* <DEDUP_REMOVED lines=12> */
[----:B------:R-:W-:-:S02]  /*27680*/  IMAD.MOV.U32 R3, RZ, RZ, R60 ;  /* 0x000000ffff037224 */ /* 0x000fc400078e003c */
        /* <DEDUP_REMOVED lines=13> */
[----:B------:R-:W-:Y:S02]  /*27760*/  PRMT R111, R6, 0x5410, R4 ;  /* 0x00005410066f7816 */ /* 0x000fe40000000004 */
[----:B------:R-:W-:Y:S01]  /*27770*/  PRMT R108, R108, 0x5410, R2 ;  /* 0x000054106c6c7816 */ /* 0x000fe20000000002 */
[----:B------:R-:W-:Y:S05]  /*27780*/  BRA.DIV ~URZ, `(.L_x_2637) ;  /* 0x00004b727f007947 */ /* 0x000fea000b800000 */
[----:B------:R1:W2:Y:S02]  /*27790*/  SHFL.IDX PT, R4, R18, 0x2, 0x181f ;  /* 0x00581f0012047f89 */ /* 0x0002a400000e0000 */
.L_x_2669:
[----:B------:R-:W-:Y:S05]  /*277a0*/  BRA.DIV ~URZ, `(.L_x_2638) ;  /* 0x00004bc27f007947 */ /* 0x000fea000b800000 */
[----:B----4-:R3:W4:Y:S01]  /*277b0*/  SHFL.IDX PT, R8, R20, 0x2, 0x181f ;  /* 0x00581f0014087f89 */ /* 0x01072200000e0000 */
[----:B--2---:R-:W-:-:S03]  /*277c0*/  MOV R9, R4 ;  /* 0x0000000400097202 */ /* 0x004fc60000000f00 */
[----:B------:R3:W2:Y:S04]  /*277d0*/  SHFL.IDX PT, R6, R16, 0x2, 0x181f ;  /* 0x00581f0010067f89 */ /* 0x0006a800000e0000 */
[----:B------:R3:W1:Y:S02]  /*277e0*/  SHFL.IDX PT, R2, R21, 0x2, 0x181f ;  /* 0x00581f0015027f89 */ /* 0x00066400000e0000 */
.L_x_2670:
        /* <DEDUP_REMOVED lines=21> */
[----:B------:R-:W-:-:S07]  /*27940*/  CS2R R84, SRZ ;  /* 0x0000000000547805 */ /* 0x000fce000001ff00 */
[----:B----4-:R-:W-:Y:S02]  /*27950*/  @!P1 IMAD.WIDE R10, R56, 0x2, R8 ;  /* 0x00000002380a9825 */ /* 0x010fe400078e0208 */
[----:B------:R-:W-:Y:S01]  /*27960*/  @!P0 SHF.R.S32.HI R4, RZ, 0x1f, R6 ;  /* 0x0000001fff048819 */ /* 0x000fe20000011406 */
[----:B------:R-:W-:Y:S02]  /*27970*/  CS2R R82, SRZ ;  /* 0x0000000000527805 */ /* 0x000fe4000001ff00 */
[----:B------:R2:W5:Y:S01]  /*27980*/  @!P1 LD.E.128 R72, [R10.64] ;  /* 0x000000040a489980 */ /* 0x000562000c101d00 */
[----:B------:R-:W-:-:S04]  /*27990*/  @!P0 LEA.HI R4, R4, R6, RZ, 0x3 ;  /* 0x0000000604048211 */ /* 0x000fc800078f18ff */
[----:B------:R-:W-:Y:S01]  /*279a0*/  @!P0 LOP3.LUT R4, R4, 0xfffffff8, RZ, 0xc0, !PT ;  /* 0xfffffff804048812 */ /* 0x000fe200078ec0ff */
[----:B------:R-:W-:-:S04]  /*279b0*/  CS2R R80, SRZ ;  /* 0x0000000000507805 */ /* 0x000fc8000001ff00 */
[----:B--2---:R-:W-:-:S04]  /*279c0*/  @!P0 IMAD.WIDE R10, R4, 0x2, R8 ;  /* 0x00000002040a8825 */ /* 0x004fc800078e0208 */
[--C-:B-1----:R-:W-:Y:S01]  /*279d0*/  @!P0 IMAD.WIDE R8, R4, 0x2, R2.reuse ;  /* 0x0000000204088825 */ /* 0x102fe200078e0202 */
[----:B------:R1:W5:Y:S03]  /*279e0*/  @!P0 LD.E.128 R84, [R10.64] ;  /* 0x000000040a548980 */ /* 0x000366000c101d00 */
[----:B------:R-:W-:Y:S01]  /*279f0*/  @!P1 IMAD.WIDE R2, R56, 0x2, R2 ;  /* 0x0000000238029825 */ /* 0x000fe200078e0202 */
[----:B------:R1:W5:Y:S04]  /*27a00*/  @!P0 LD.E.128 R80, [R8.64] ;  /* 0x0000000408508980 */ /* 0x000368000c101d00 */
[----:B------:R1:W5:Y:S02]  /*27a10*/  @!P1 LD.E.128 R68, [R2.64] ;  /* 0x0000000402449980 */ /* 0x000364000c101d00 */
.L_x_2640:
[----:B------:R-:W-:Y:S05]  /*27a20*/  BSYNC B0 ;  /* 0x0000000000007941 */ /* 0x000fea0003800000 */
.L_x_2639:
[----:B-----5:R-:W-:Y:S01]  /*27a30*/  IMAD.MOV.U32 R6, RZ, RZ, R86 ;  /* 0x000000ffff067224 */ /* 0x020fe200078e0056 */
[----:B------:R-:W-:Y:S01]  /*27a40*/  CS2R R102, SRZ ;  /* 0x0000000000667805 */ /* 0x000fe2000001ff00 */
[----:B-1----:R-:W-:-:S02]  /*27a50*/  IMAD.MOV.U32 R3, RZ, RZ, R84 ;  /* 0x000000ffff037224 */ /* 0x002fc400078e0054 */
[----:B------:R-:W-:Y:S02]  /*27a60*/  IMAD.MOV.U32 R2, RZ, RZ, R85 ;  /* 0x000000ffff027224 */ /* 0x000fe400078e0055 */
        /* <DEDUP_REMOVED lines=14> */
[----:B------:R-:W-:Y:S01]  /*27b50*/  PRMT R122, R2, 0x7610, R122 ;  /* 0x00007610027a7816 */ /* 0x000fe2000000007a */
[----:B------:R-:W-:Y:S01]  /*27b60*/  IMAD.MOV.U32 R2, RZ, RZ, R81 ;  /* 0x000000ffff027224 */ /* 0x000fe200078e0051 */
[----:B------:R-:W-:Y:S01]  /*27b70*/  PRMT R120, R6, 0x5410, R4 ;  /* 0x0000541006787816 */ /* 0x000fe20000000004 */
[----:B------:R-:W-:Y:S01]  /*27b80*/  IMAD.SHL.U32 R10, R76, 0x80, RZ ;  /* 0x000000804c0a7824 */ /* 0x000fe200078e00ff */
[----:B------:R-:W-:Y:S01]  /*27b90*/  PRMT R124, R3, 0x7610, R124 ;  /* 0x00007610037c7816 */ /* 0x000fe2000000007c */
[----:B------:R-:W-:Y:S01]  /*27ba0*/  IMAD.MOV.U32 R3, RZ, RZ, R70 ;  /* 0x000000ffff037224 */ /* 0x000fe200078e0046 */
[----:B------:R-:W-:Y:S01]  /*27bb0*/  PRMT R123, R2, 0x7610, R123 ;  /* 0x00007610027b7816 */ /* 0x000fe2000000007b */
[----:B------:R-:W-:Y:S01]  /*27bc0*/  IMAD.MOV.U32 R2, RZ, RZ, R71 ;  /* 0x000000ffff027224 */ /* 0x000fe200078e0047 */
[----:B------:R-:W-:-:S02]  /*27bd0*/  SHF.R.S32.HI R4, RZ, 0x1f, R22 ;  /* 0x0000001fff047819 */ /* 0x000fc40000011416 */
[----:B------:R-:W-:Y:S01]  /*27be0*/  PRMT R118, R118, 0x5410, R3 ;  /* 0x0000541076767816 */ /* 0x000fe20000000003 */
[----:B------:R-:W-:Y:S01]  /*27bf0*/  IMAD.MOV.U32 R3, RZ, RZ, R68 ;  /* 0x000000ffff037224 */ /* 0x000fe200078e0044 */
[----:B------:R-:W-:Y:S01]  /*27c00*/  PRMT R119, R119, 0x5410, R2 ;  /* 0x0000541077777816 */ /* 0x000fe20000000002 */
[----:B------:R-:W-:Y:S01]  /*27c10*/  IMAD.MOV.U32 R2, RZ, RZ, R69 ;  /* 0x000000ffff027224 */ /* 0x000fe200078e0045 */
[----:B------:R-:W-:Y:S02]  /*27c20*/  LEA.HI R4, R4, R22, RZ, 0x3 ;  /* 0x0000001604047211 */ /* 0x000fe400078f18ff */
[----:B------:R-:W-:Y:S02]  /*27c30*/  PRMT R118, R3, 0x7610, R118 ;  /* 0x0000761003767816 */ /* 0x000fe40000000076 */
[----:B------:R-:W-:Y:S02]  /*27c40*/  LEA.HI.SX32 R10, R4, R10, 0x1d ;  /* 0x0000000a040a7211 */ /* 0x000fe400078feaff */
[----:B------:R-:W-:Y:S01]  /*27c50*/  PRMT R117, R2, 0x7610, R117 ;  /* 0x0000761002757816 */ /* 0x000fe20000000075 */
[----:B------:R-:W-:Y:S05]  /*27c60*/  BRA.DIV ~URZ, `(.L_x_2641) ;  /* 0x000048427f007947 */ /* 0x000fea000b800000 */
[----:B------:R1:W2:Y:S02]  /*27c70*/  SHFL.IDX PT, R4, R18, 0x3, 0x181f ;  /* 0x00781f0012047f89 */ /* 0x0002a400000e0000 */
.L_x_2671:
[----:B------:R-:W-:Y:S05]  /*27c80*/  BRA.DIV ~URZ, `(.L_x_2642) ;  /* 0x000048927f007947 */ /* 0x000fea000b800000 */
[----:B----4-:R4:W1:Y:S01]  /*27c90*/  SHFL.IDX PT, R8, R20, 0x3, 0x181f ;  /* 0x00781f0014087f89 */ /* 0x01086200000e0000 */
[----:B--2---:R-:W-:-:S03]  /*27ca0*/  MOV R9, R4 ;  /* 0x0000000400097202 */ /* 0x004fc60000000f00 */
[----:B------:R4:W2:Y:S04]  /*27cb0*/  SHFL.IDX PT, R6, R16, 0x3, 0x181f ;  /* 0x00781f0010067f89 */ /* 0x0008a800000e0000 */
[----:B------:R4:W3:Y:S02]  /*27cc0*/  SHFL.IDX PT, R2, R21, 0x3, 0x181f ;  /* 0x00781f0015027f89 */ /* 0x0008e400000e0000 */
.L_x_2672:
[----:B------:R-:W-:Y:S01]  /*27cd0*/  IADD3 R3, R10, 0x60, RZ ;  /* 0x000000600a037810 */ /* 0x000fe20007ffe0ff */
[----:B------:R-:W-:Y:S01]  /*27ce0*/  BSSY B0, `(.L_x_2643) ;  /* 0x0000021000007945 */ /* 0x000fe20003800000 */
[----:B------:R-:W-:Y:S01]  /*27cf0*/  CS2R R100, SRZ ;  /* 0x0000000000647805 */ /* 0x000fe2000001ff00 */
[----:B------:R-:W-:Y:S01]  /*27d00*/  CS2R R90, SRZ ;  /* 0x00000000005a7805 */ /* 0x000fe2000001ff00 */
[----:B------:R-:W-:Y:S01]  /*27d10*/  ISETP.GE.AND P0, PT, R3, R13, PT ;  /* 0x0000000d0300720c */ /* 0x000fe20003f06270 */
[----:B--2---:R-:W-:Y:S01]  /*27d20*/  IMAD.MOV.U32 R3, RZ, RZ, R6 ;  /* 0x000000ffff037224 */ /* 0x004fe200078e0006 */
[----:B------:R-:W-:Y:S01]  /*27d30*/  CS2R R88, SRZ ;  /* 0x0000000000587805 */ /* 0x000fe2000001ff00 */
[----:B------:R-:W-:Y:S01]  /*27d40*/  CS2R R98, SRZ ;  /* 0x0000000000627805 */ /* 0x000fe2000001ff00 */
[----:B------:R-:W-:Y:S01]  /*27d50*/  CS2R R96, SRZ ;  /* 0x0000000000607805 */ /* 0x000fe2000001ff00 */
[----:B------:R-:W-:Y:S01]  /*27d60*/  CS2R R78, SRZ ;  /* 0x00000000004e7805 */ /* 0x000fe2000001ff00 */
[----:B------:R-:W-:-:S07]  /*27d70*/  CS2R R76, SRZ ;  /* 0x00000000004c7805 */ /* 0x000fce000001ff00 */
        /* <DEDUP_REMOVED lines=10> */
[----:B-1----:R-:W-:Y:S02]  /*27e20*/  @!P1 IMAD.WIDE R10, R56, 0x2, R8 ;  /* 0x00000002380a9825 */ /* 0x002fe400078e0208 */
[----:B------:R-:W-:Y:S01]  /*27e30*/  @!P0 SHF.R.S32.HI R4, RZ, 0x1f, R6 ;  /* 0x0000001fff048819 */ /* 0x000fe20000011406 */
[----:B------:R-:W-:Y:S01]  /*27e40*/  CS2R R98, SRZ ;  /* 0x0000000000627805 */ /* 0x000fe2000001ff00 */
[----:B------:R-:W-:Y:S01]  /*27e50*/  CS2R R96, SRZ ;  /* 0x0000000000607805 */ /* 0x000fe2000001ff00 */
[----:B------:R1:W5:Y:S01]  /*27e60*/  @!P1 LD.E.128 R88, [R10.64] ;  /* 0x000000040a589980 */ /* 0x000362000c101d00 */
[----:B------:R-:W-:-:S04]  /*27e70*/  @!P0 LEA.HI R4, R4, R6, RZ, 0x3 ;  /* 0x0000000604048211 */ /* 0x000fc800078f18ff */
[----:B------:R-:W-:-:S05]  /*27e80*/  @!P0 LOP3.LUT R4, R4, 0xfffffff8, RZ, 0xc0, !PT ;  /* 0xfffffff804048812 */ /* 0x000fca00078ec0ff */
[----:B------:R-:W-:-:S05]  /*27e90*/  @!P0 IMAD.WIDE R8, R4, 0x2, R8 ;  /* 0x0000000204088825 */ /* 0x000fca00078e0208 */
[----:B------:R2:W5:Y:S02]  /*27ea0*/  @!P0 LD.E.128 R100, [R8.64] ;  /* 0x0000000408648980 */ /* 0x000564000c101d00 */
[----:B--23--:R-:W-:-:S04]  /*27eb0*/  @!P1 IMAD.WIDE R8, R56, 0x2, R2 ;  /* 0x0000000238089825 */ /* 0x00cfc800078e0202 */
[----:B------:R-:W-:Y:S01]  /*27ec0*/  @!P0 IMAD.WIDE R2, R4, 0x2, R2 ;  /* 0x0000000204028825 */ /* 0x000fe200078e0202 */
[----:B------:R1:W5:Y:S04]  /*27ed0*/  @!P1 LD.E.128 R76, [R8.64] ;  /* 0x00000004084c9980 */ /* 0x000368000c101d00 */
[----:B------:R1:W5:Y:S02]  /*27ee0*/  @!P0 LD.E.128 R96, [R2.64] ;  /* 0x0000000402608980 */ /* 0x000364000c101d00 */
.L_x_2644:
[----:B------:R-:W-:Y:S05]  /*27ef0*/  BSYNC B0 ;  /* 0x0000000000007941 */ /* 0x000fea0003800000 */
.L_x_2643:
[----:B------:R-:W-:Y:S01]  /*27f00*/  IADD3 R6, R93, -c[0x0][0x20], RZ ;  /* 0x800008005d067a10 */ /* 0x000fe20007ffe0ff */
[----:B------:R-:W-:-:S04]  /*27f10*/  DEPBAR.LE SB0, 0x1 ;  /* 0x000080400000791a */ /* 0x000fc80000000000 */
[----:B-1-3--:R-:W2:Y:S01]  /*27f20*/  LDL.64 R2, [R6+0x20] ;  /* 0x0000200006027983 */ /* 0x00aea20000100a00 */
[----:B------:R-:W-:Y:S03]  /*27f30*/  WARPSYNC 0xffffffff ;  /* 0xffffffff00007948 */ /* 0x000fe60003800000 */
[----:B------:R-:W-:Y:S06]  /*27f40*/  BAR.SYNC.DEFER_BLOCKING 0x0 ;  /* 0x0000000000007b1d */ /* 0x000fec0000010000 */
[----:B--2---:R1:W2:Y:S02]  /*27f50*/  LD.E R2, [R2.64] ;  /* 0x0000000402027980 */ /* 0x0042a4000c101900 */
[----:B-1---5:R-:W-:-:S05]  /*27f60*/  IMAD.MOV.U32 R3, RZ, RZ, R102 ;  /* 0x000000ffff037224 */ /* 0x022fca00078e0066 */
[----:B------:R-:W-:Y:S01]  /*27f70*/  PRMT R132, R132, 0x5410, R3 ;  /* 0x0000541084847816 */ /* 0x000fe20000000003 */
[----:B------:R-:W-:-:S05]  /*27f80*/  IMAD.MOV.U32 R3, RZ, RZ, R100 ;  /* 0x000000ffff037224 */ /* 0x000fca00078e0064 */
[----:B------:R-:W-:Y:S01]  /*27f90*/  PRMT R132, R3, 0x7610, R132 ;  /* 0x0000761003847816 */ /* 0x000fe20000000084 */
[----:B------:R-:W-:Y:S02]  /*27fa0*/  IMAD.MOV.U32 R3, RZ, RZ, R90 ;  /* 0x000000ffff037224 */ /* 0x000fe400078e005a */
[----:B--2---:R-:W-:Y:S02]  /*27fb0*/  IMAD R4, R2, -0x80, R13 ;  /* 0xffffff8002047824 */ /* 0x004fe400078e020d */
[----:B------:R-:W-:-:S05]  /*27fc0*/  IMAD.MOV.U32 R2, RZ, RZ, R103 ;  /* 0x000000ffff027224 */ /* 0x000fca00078e0067 */
[----:B------:R-:W-:Y:S01]  /*27fd0*/  PRMT R130, R130, 0x5410, R2 ;  /* 0x0000541082827816 */ /* 0x000fe20000000002 */
[----:B------:R-:W-:-:S05]  /*27fe0*/  IMAD.MOV.U32 R2, RZ, RZ, R101 ;  /* 0x000000ffff027224 */ /* 0x000fca00078e0065 */
[----:B------:R-:W-:Y:S01]  /*27ff0*/  PRMT R129, R129, 0x5410, R2 ;  /* 0x0000541081817816 */ /* 0x000fe20000000002 */
[----:B------:R-:W-:-:S05]  /*28000*/  IMAD.MOV.U32 R2, RZ, RZ, R91 ;  /* 0x000000ffff027224 */ /* 0x000fca00078e005b */
[----:B------:R-:W-:Y:S01]  /*28010*/  PRMT R128, R3, 0x5410, R2 ;  /* 0x0000541003807816 */ /* 0x000fe20000000002 */
[----:B------:R-:W-:Y:S02]  /*28020*/  IMAD.MOV.U32 R2, RZ, RZ, R89 ;  /* 0x000000ffff027224 */ /* 0x000fe400078e0059 */
        /* <DEDUP_REMOVED lines=18> */
[----:B------:R-:W-:Y:S02]  /*28150*/  PRMT R93, R2, 0x7610, R93 ;  /* 0x00007610025d7816 */ /* 0x000fe4000000005d */
[----:B------:R-:W2:Y:S01]  /*28160*/  LDL.64 R2, [R6+0x28] ;  /* 0x0000280006027983 */ /* 0x000ea20000100a00 */
[----:B------:R-:W-:-:S04]  /*28170*/  IMNMX R59, R4, 0x80, PT ;  /* 0x00000080043b7817 */ /* 0x000fc80003800200 */
[----:B------:R-:W-:Y:S01]  /*28180*/  ISETP.GE.AND P0, PT, R92, R59, PT ;  /* 0x0000003b5c00720c */ /* 0x000fe20003f06270 */
[----:B------:R-:W-:Y:S01]  /*28190*/  BSSY B1, `(.L_x_2645) ;  /* 0x00000dc000017945 */ /* 0x000fe20003800000 */
[----:B--2---:R1:W5:Y:S11]  /*281a0*/  LD.E.64 R36, [R2.64] ;  /* 0x0000000402247980 */ /* 0x004376000c101b00 */
[----:B------:R-:W-:Y:S05]  /*281b0*/  @P0 BRA `(.L_x_2646) ;  /* 0x00000d9000000947 */ /* 0x000fea0003800000 */
[----:B-1----:R-:W-:Y:S01]  /*281c0*/  SHF.R.S32.HI R2, RZ, 0x1f, R22 ;  /* 0x0000001fff027819 */ /* 0x002fe20000011416 */
[----:B------:R-:W-:Y:S01]  /*281d0*/  BSSY B0, `(.L_x_2647) ;  /* 0x000006b000007945 */ /* 0x000fe20003800000 */
[----:B------:R-:W-:-:S02]  /*281e0*/  ISETP.GE.AND P0, PT, R56, R0, PT ;  /* 0x000000003800720c */ /* 0x000fc40003f06270 */
[----:B------:R-:W-:-:S05]  /*281f0*/  LEA.HI R2, R2, R22, RZ, 0x6 ;  /* 0x0000001602027211 */ /* 0x000fca00078f30ff */
[----:B------:R-:W-:Y:S02]  /*28200*/  IMAD.SHL.U32 R3, R2, 0x8, RZ ;  /* 0x0000000802037824 */ /* 0x000fe400078e00ff */
[----:B------:R-:W-:-:S03]  /*28210*/  IMAD.SHL.U32 R2, R92, 0x40, RZ ;  /* 0x000000405c027824 */ /* 0x000fc600078e00ff */
[----:B------:R-:W-:Y:S02]  /*28220*/  LOP3.LUT R14, R3, 0xfffffe00, RZ, 0xc0, !PT ;  /* 0xfffffe00030e7812 */ /* 0x000fe400078ec0ff */
[----:B------:R-:W-:Y:S01]  /*28230*/  LOP3.LUT R2, R2, 0x1c0, RZ, 0xc0, !PT ;  /* 0x000001c002027812 */ /* 0x000fe200078ec0ff */
[----:B------:R-:W-:Y:S05]  /*28240*/  @P0 BRA `(.L_x_2648) ;  /* 0x0000063000000947 */ /* 0x000fea0003800000 */
[----:B------:R-:W-:Y:S02]  /*28250*/  LEA.HI R4, R0, R39, RZ, 0x1d ;  /* 0x0000002700047211 */ /* 0x000fe400078fe8ff */
[----:B------:R-:W-:Y:S02]  /*28260*/  SHF.R.U32.HI R6, RZ, 0x3, R2 ;  /* 0x00000003ff067819 */ /* 0x000fe40000011602 */
[----:B------:R-:W-:-:S04]  /*28270*/  SHF.R.S32.HI R3, RZ, 0x1f, R4 ;  /* 0x0000001fff037819 */ /* 0x000fc80000011404 */
[----:B------:R-:W-:Y:S02]  /*28280*/  LEA.HI R3, R3, R4, RZ, 0x3 ;  /* 0x0000000403037211 */ /* 0x000fe400078f18ff */
[----:B------:R-:W-:Y:S02]  /*28290*/  SHF.L.U32 R4, R4, 0x3, RZ ;  /* 0x0000000304047819 */ /* 0x000fe400000006ff */
[----:B------:R-:W-:Y:S02]  /*282a0*/  SHF.L.U32 R3, R3, 0xa, RZ ;  /* 0x0000000a03037819 */ /* 0x000fe400000006ff */
[----:B------:R-:W-:Y:S02]  /*282b0*/  LOP3.LUT R4, R2, 0x38, R4, 0xf8, !PT ;  /* 0x0000003802047812 */ /* 0x000fe400078ef804 */
[----:B------:R-:W-:Y:S02]  /*282c0*/  LOP3.LUT R3, R3, 0xffffe000, RZ, 0xc0, !PT ;  /* 0xffffe00003037812 */ /* 0x000fe400078ec0ff */
[----:B------:R-:W-:-:S04]  /*282d0*/  LOP3.LUT R4, R4, R6, RZ, 0x3c, !PT ;  /* 0x0000000604047212 */ /* 0x000fc800078e3cff */
[----:B------:R-:W-:Y:S02]  /*282e0*/  IADD3 R4, R4, R3, R14 ;  /* 0x0000000304047210 */ /* 0x000fe40007ffe00e */
[----:B------:R-:W-:-:S03]  /*282f0*/  LOP3.LUT R3, R2, 0x38, R56, 0xf8, !PT ;  /* 0x0000003802037812 */ /* 0x000fc600078ef838 */
[----:B-----5:R-:W-:Y:S01]  /*28300*/  IMAD.WIDE.U32 R26, R4, 0x2, R36 ;  /* 0x00000002041a7825 */ /* 0x020fe200078e0024 */
[----:B------:R-:W-:-:S04]  /*28310*/  LOP3.LUT R3, R3, R6, RZ, 0x3c, !PT ;  /* 0x0000000603037212 */ /* 0x000fc800078e3cff */
[----:B------:R-:W-:Y:S01]  /*28320*/  IADD3 R3, R14, R3, RZ ;  /* 0x000000030e037210 */ /* 0x000fe20007ffe0ff */
[----:B----4-:R-:W2:Y:S04]  /*28330*/  LD.E.128 R16, [R26.64] ;  /* 0x000000041a107980 */ /* 0x010ea8000c101d00 */
[----:B------:R-:W-:-:S05]  /*28340*/  IMAD.WIDE.U32 R24, R3, 0x2, R36 ;  /* 0x0000000203187825 */ /* 0x000fca00078e0024 */
[----:B------:R-:W3:Y:S01]  /*28350*/  LD.E.128 R20, [R24.64] ;  /* 0x0000000418147980 */ /* 0x000ee2000c101d00 */
[--C-:B------:R-:W-:Y:S02]  /*28360*/  HADD2.F32 R3, -RZ, R38.reuse.H0_H0 ;  /* 0x20000026ff037230 */ /* 0x100fe40000004100 */
[----:B------:R-:W-:Y:S01]  /*28370*/  HADD2.F32 R4, -RZ, R38.H1_H1 ;  /* 0x30000026ff047230 */ /* 0x000fe20000004100 */
[----:B------:R-:W-:Y:S02]  /*28380*/  SHF.R.U64 R11, R28, 0x10, R29 ;  /* 0x000000101c0b7819 */ /* 0x000fe4000000121d */
[----:B------:R-:W-:Y:S02]  /*28390*/  SHF.R.U64 R13, R32, 0x10, R33 ;  /* 0x00000010200d7819 */ /* 0x000fe40000001221 */
[----:B------:R-:W-:Y:S01]  /*283a0*/  SHF.R.U64 R15, R34, 0x10, R35 ;  /* 0x00000010220f7819 */ /* 0x000fe20000001223 */
[----:B--2---:R-:W-:-:S05]  /*283b0*/  HADD2.F32 R8, -RZ, R17.H0_H0 ;  /* 0x20000011ff087230 */ /* 0x004fca0000004100 */
[----:B------:R-:W-:Y:S01]  /*283c0*/  FMUL.FTZ R6, R8, R3 ;  /* 0x0000000308067220 */ /* 0x000fe20000410000 */
[----:B---3--:R-:W-:-:S05]  /*283d0*/  HADD2.F32 R9, -RZ, R21.H0_H0 ;  /* 0x20000015ff097230 */ /* 0x008fca0000004100 */
[-C--:B------:R-:W-:Y:S02]  /*283e0*/  FFMA.FTZ R38, R9, R4.reuse, -R6 ;  /* 0x0000000409267223 */ /* 0x080fe40000010806 */
[----:B------:R-:W-:-:S04]  /*283f0*/  FMUL.FTZ R4, R8, R4 ;  /* 0x0000000408047220 */ /* 0x000fc80000410000 */
[----:B------:R-:W-:Y:S01]  /*28400*/  FFMA.FTZ R57, R9, R3, R4 ;  /* 0x0000000309397223 */ /* 0x000fe20000010004 */
[----:B------:R-:W-:Y:S02]  /*28410*/  SHF.R.U32.HI R3, RZ, 0x10, R29 ;  /* 0x00000010ff037819 */ /* 0x000fe4000001161d */
[----:B------:R-:W-:-:S03]  /*28420*/  SHF.R.U32.HI R4, RZ, 0x10, R33 ;  /* 0x00000010ff047819 */ /* 0x000fc60000011621 */
[----:B------:R-:W-:Y:S02]  /*28430*/  HADD2.F32 R9, -RZ, R3.H0_H0 ;  /* 0x20000003ff097230 */ /* 0x000fe40000004100 */
[----:B------:R-:W-:Y:S02]  /*28440*/  HADD2.F32 R3, -RZ, R17.H1_H1 ;  /* 0x30000011ff037230 */ /* 0x000fe40000004100 */
[----:B------:R-:W-:Y:S02]  /*28450*/  HADD2.F32 R8, -RZ, R4.H0_H0 ;  /* 0x20000004ff087230 */ /* 0x000fe40000004100 */
[----:B------:R-:W-:Y:S01]  /*28460*/  HADD2.F32 R4, -RZ, R21.H1_H1 ;  /* 0x30000015ff047230 */ /* 0x000fe20000004100 */
[CC--:B------:R-:W-:Y:S02]  /*28470*/  FMUL.FTZ R6, R3.reuse, R9.reuse ;  /* 0x0000000903067220 */ /* 0x0c0fe40000410000 */
[-C--:B------:R-:W-:Y:S02]  /*28480*/  FMUL.FTZ R3, R3, R8.reuse ;  /* 0x0000000803037220 */ /* 0x080fe40000410000 */
[C---:B------:R-:W-:Y:S01]  /*28490*/  FFMA.FTZ R17, R4.reuse, R8, -R6 ;  /* 0x0000000804117223 */ /* 0x040fe20000010806 */
[----:B------:R-:W-:Y:S01]  /*284a0*/  HADD2.F32 R8, -RZ, R19.H0_H0 ;  /* 0x20000013ff087230 */ /* 0x000fe20000004100 */
[----:B------:R-:W-:Y:S01]  /*284b0*/  FFMA.FTZ R29, R4, R9, R3 ;  /* 0x00000009041d7223 */ /* 0x000fe20000010003 */
[----:B------:R-:W-:-:S02]  /*284c0*/  HADD2.F32 R3, -RZ, R58.H0_H0 ;  /* 0x2000003aff037230 */ /* 0x000fc40000004100 */
[----:B------:R-:W-:Y:S02]  /*284d0*/  HADD2.F32 R4, -RZ, R58.H1_H1 ;  /* 0x3000003aff047230 */ /* 0x000fe40000004100 */
[----:B------:R-:W-:Y:S01]  /*284e0*/  HADD2.F32 R9, -RZ, R23.H0_H0 ;  /* 0x20000017ff097230 */ /* 0x000fe20000004100 */
[----:B------:R-:W-:-:S04]  /*284f0*/  FMUL.FTZ R6, R8, R3 ;  /* 0x0000000308067220 */ /* 0x000fc80000410000 */
[-C--:B------:R-:W-:Y:S02]  /*28500*/  FFMA.FTZ R28, R9, R4.reuse, -R6 ;  /* 0x00000004091c7223 */ /* 0x080fe40000010806 */
[----:B------:R-:W-:-:S04]  /*28510*/  FMUL.FTZ R4, R8, R4 ;  /* 0x0000000408047220 */ /* 0x000fc80000410000 */
[----:B------:R-:W-:Y:S01]  /*28520*/  FFMA.FTZ R32, R9, R3, R4 ;  /* 0x0000000309207223 */ /* 0x000fe20000010004 */
[----:B------:R-:W-:Y:S01]  /*28530*/  SHF.R.U32.HI R3, RZ, 0x10, R31 ;  /* 0x00000010ff037819 */ /* 0x000fe2000001161f */
[----:B------:R-:W-:Y:S01]  /*28540*/  HADD2.F32 R6, -RZ, R19.H1_H1 ;  /* 0x30000013ff067230 */ /* 0x000fe20000004100 */
[----:B------:R-:W-:-:S03]  /*28550*/  SHF.R.U32.HI R4, RZ, 0x10, R35 ;  /* 0x00000010ff047819 */ /* 0x000fc60000011623 */
[----:B------:R-:W-:Y:S02]  /*28560*/  HADD2.F32 R3, -RZ, R3.H0_H0 ;  /* 0x20000003ff037230 */ /* 0x000fe40000004100 */
[----:B------:R-:W-:Y:S02]  /*28570*/  HADD2.F32 R4, -RZ, R4.H0_H0 ;  /* 0x20000004ff047230 */ /* 0x000fe40000004100 */
[----:B------:R-:W-:Y:S01]  /*28580*/  HADD2.F32 R8, -RZ, R23.H1_H1 ;  /* 0x30000017ff087230 */ /* 0x000fe20000004100 */
[----:B------:R-:W-:-:S04]  /*28590*/  FMUL.FTZ R9, R6, R3 ;  /* 0x0000000306097220 */ /* 0x000fc80000410000 */
[-C--:B------:R-:W-:Y:S02]  /*285a0*/  FFMA.FTZ R10, R8, R4.reuse, -R9 ;  /* 0x00000004080a7223 */ /* 0x080fe40000010809 */
[----:B------:R-:W-:-:S04]  /*285b0*/  FMUL.FTZ R4, R6, R4 ;  /* 0x0000000406047220 */ /* 0x000fc80000410000 */
[----:B------:R-:W-:Y:S01]  /*285c0*/  FFMA.FTZ R21, R8, R3, R4 ;  /* 0x0000000308157223 */ /* 0x000fe20000010004 */
[----:B------:R-:W-:Y:S02]  /*285d0*/  HADD2.F32 R3, -RZ, R94.H0_H0 ;  /* 0x2000005eff037230 */ /* 0x000fe40000004100 */
[----:B------:R-:W-:Y:S02]  /*285e0*/  HADD2.F32 R8, -RZ, R16.H0_H0 ;  /* 0x20000010ff087230 */ /* 0x000fe40000004100 */
[----:B------:R-:W-:Y:S02]  /*285f0*/  HADD2.F32 R4, -RZ, R94.H1_H1 ;  /* 0x3000005eff047230 */ /* 0x000fe40000004100 */
[----:B------:R-:W-:Y:S01]  /*28600*/  HADD2.F32 R9, -RZ, R20.H0_H0 ;  /* 0x20000014ff097230 */ /* 0x000fe20000004100 */
[----:B------:R-:W-:-:S04]  /*28610*/  FMUL.FTZ R6, R8, R3 ;  /* 0x0000000308067220 */ /* 0x000fc80000410000 */
[-C--:B------:R-:W-:Y:S02]  /*28620*/  FFMA.FTZ R6, R9, R4.reuse, -R6 ;  /* 0x0000000409067223 */ /* 0x080fe40000010806 */
[----:B------:R-:W-:-:S04]  /*28630*/  FMUL.FTZ R4, R8, R4 ;  /* 0x0000000408047220 */ /* 0x000fc80000410000 */
[----:B------:R-:W-:Y:S01]  /*28640*/  FFMA.FTZ R23, R9, R3, R4 ;  /* 0x0000000309177223 */ /* 0x000fe20000010004 */
[----:B------:R-:W-:Y:S01]  /*28650*/  SHF.R.U64 R3, R30, 0x10, R31 ;  /* 0x000000101e037819 */ /* 0x000fe2000000121f */
[----:B------:R-:W-:Y:S02]  /*28660*/  HADD2.F32 R31, -RZ, R11.H0_H0 ;  /* 0x2000000bff1f7230 */ /* 0x000fe40000004100 */
[----:B------:R-:W-:Y:S02]  /*28670*/  HADD2.F32 R9, -RZ, R16.H1_H1 ;  /* 0x30000010ff097230 */ /* 0x000fe40000004100 */
[----:B------:R-:W-:Y:S02]  /*28680*/  HADD2.F32 R30, -RZ, R13.H0_H0 ;  /* 0x2000000dff1e7230 */ /* 0x000fe40000004100 */
[----:B------:R-:W-:Y:S01]  /*28690*/  HADD2.F32 R13, -RZ, R20.H1_H1 ;  /* 0x30000014ff0d7230 */ /* 0x000fe20000004100 */
[----:B------:R-:W-:-:S04]  /*286a0*/  FMUL.FTZ R4, R9, R31 ;  /* 0x0000001f09047220 */ /* 0x000fc80000410000 */
[----:B------:R-:W-:Y:S01]  /*286b0*/  FFMA.FTZ R4, R13, R30, -R4 ;  /* 0x0000001e0d047223 */ /* 0x000fe20000010804 */
[----:B------:R-:W-:Y:S01]  /*286c0*/  F2FP.PACK_AB R19, R10, R28 ;  /* 0x0000001c0a13723e */ /* 0x000fe200000000ff */
[----:B------:R-:W-:Y:S02]  /*286d0*/  HADD2.F32 R28, -RZ, R3.H0_H0 ;  /* 0x20000003ff1c7230 */ /* 0x000fe40000004100 */
[--C-:B------:R-:W-:Y:S01]  /*286e0*/  HADD2.F32 R8, -RZ, R18.reuse.H0_H0 ;  /* 0x20000012ff087230 */ /* 0x100fe20000004100 */
[----:B------:R-:W-:Y:S01]  /*286f0*/  F2FP.PACK_AB R16, R4, R6 ;  /* 0x000000060410723e */ /* 0x000fe200000000ff */
[----:B------:R-:W-:Y:S02]  /*28700*/  HADD2.F32 R6, -RZ, R18.H1_H1 ;  /* 0x30000012ff067230 */ /* 0x000fe40000004100 */
[----:B------:R-:W-:Y:S02]  /*28710*/  HADD2.F32 R3, -RZ, R95.H0_H0 ;  /* 0x2000005fff037230 */ /* 0x000fe40000004100 */
[----:B------:R-:W-:-:S02]  /*28720*/  HADD2.F32 R11, -RZ, R22.H0_H0 ;  /* 0x20000016ff0b7230 */ /* 0x000fc40000004100 */
[----:B------:R-:W-:Y:S01]  /*28730*/  HADD2.F32 R10, -RZ, R22.H1_H1 ;  /* 0x30000016ff0a7230 */ /* 0x000fe20000004100 */
[----:B------:R-:W-:Y:S01]  /*28740*/  FMUL.FTZ R18, R8, R3 ;  /* 0x0000000308127220 */ /* 0x000fe20000410000 */
[----:B------:R-:W-:Y:S02]  /*28750*/  HADD2.F32 R4, -RZ, R95.H1_H1 ;  /* 0x3000005fff047230 */ /* 0x000fe40000004100 */
[----:B------:R-:W-:Y:S01]  /*28760*/  HADD2.F32 R20, -RZ, R15.H0_H0 ;  /* 0x2000000fff147230 */ /* 0x000fe20000004100 */
[----:B------:R-:W-:Y:S02]  /*28770*/  FMUL.FTZ R15, R6, R28 ;  /* 0x0000001c060f7220 */ /* 0x000fe40000410000 */
[----:B------:R-:W-:Y:S02]  /*28780*/  FFMA.FTZ R18, R11, R4, -R18 ;  /* 0x000000040b127223 */ /* 0x000fe40000010812 */
[----:B------:R-:W-:-:S05]  /*28790*/  FFMA.FTZ R15, R10, R20, -R15 ;  /* 0x000000140a0f7223 */ /* 0x000fca000001080f */
[----:B------:R-:W-:Y:S01]  /*287a0*/  F2FP.PACK_AB R18, R15, R18 ;  /* 0x000000120f12723e */ /* 0x000fe200000000ff */
[----:B------:R-:W-:Y:S02]  /*287b0*/  FMUL.FTZ R15, R8, R4 ;  /* 0x00000004080f7220 */ /* 0x000fe40000410000 */
[----:B------:R-:W-:Y:S02]  /*287c0*/  FMUL.FTZ R4, R9, R30 ;  /* 0x0000001e09047220 */ /* 0x000fe40000410000 */
[----:B------:R-:W-:Y:S02]  /*287d0*/  FMUL.FTZ R8, R6, R20 ;  /* 0x0000001406087220 */ /* 0x000fe40000410000 */
[----:B------:R-:W-:Y:S02]  /*287e0*/  FFMA.FTZ R6, R11, R3, R15 ;  /* 0x000000030b067223 */ /* 0x000fe4000001000f */
[----:B------:R-:W-:Y:S02]  /*287f0*/  FFMA.FTZ R4, R13, R31, R4 ;  /* 0x0000001f0d047223 */ /* 0x000fe40000010004 */
[----:B------:R-:W-:Y:S01]  /*28800*/  FFMA.FTZ R3, R10, R28, R8 ;  /* 0x0000001c0a037223 */ /* 0x000fe20000010008 */
[----:B------:R-:W-:-:S02]  /*28810*/  F2FP.PACK_AB R17, R17, R38 ;  /* 0x000000261111723e */ /* 0x000fc400000000ff */
[----:B------:R-:W-:Y:S02]  /*28820*/  F2FP.PACK_AB R9, R29, R57 ;  /* 0x000000391d09723e */ /* 0x000fe400000000ff */
[----:B------:R-:W-:Y:S02]  /*28830*/  F2FP.PACK_AB R11, R21, R32 ;  /* 0x00000020150b723e */ /* 0x000fe400000000ff */
[----:B------:R-:W-:Y:S02]  /*28840*/  F2FP.PACK_AB R8, R4, R23 ;  /* 0x000000170408723e */ /* 0x000fe400000000ff */
[----:B------:R-:W-:Y:S01]  /*28850*/  F2FP.PACK_AB R10, R3, R6 ;  /* 0x00000006030a723e */ /* 0x000fe200000000ff */
[----:B------:R1:W-:Y:S04]  /*28860*/  ST.E.128 [R24.64], R16 ;  /* 0x0000001018007985 */ /* 0x0003e8000c101d04 */
[----:B------:R1:W-:Y:S02]  /*28870*/  ST.E.128 [R26.64], R8 ;  /* 0x000000081a007985 */ /* 0x0003e4000c101d04 */
.L_x_2648:
[----:B------:R-:W-:Y:S05]  /*28880*/  BSYNC B0 ;  /* 0x0000000000007941 */ /* 0x000fea0003800000 */
.L_x_2647:
[----:B------:R-:W-:-:S04]  /*28890*/  IADD3 R6, R56, 0x40, RZ ;  /* 0x0000004038067810 */ /* 0x000fc80007ffe0ff */
[----:B------:R-:W-:-:S13]  /*288a0*/  ISETP.GE.AND P0, PT, R6, R0, PT ;  /* 0x000000000600720c */ /* 0x000fda0003f06270 */
[----:B------:R-:W-:Y:S05]  /*288b0*/  @P0 BRA `(.L_x_2646) ;  /* 0x0000069000000947 */ /* 0x000fea0003800000 */
[----:B-1----:R-:W-:-:S04]  /*288c0*/  SHF.R.S32.HI R9, RZ, 0x1f, R6 ;  /* 0x0000001fff097819 */ /* 0x002fc80000011406 */
[CC--:B------:R-:W-:Y:S02]  /*288d0*/  LEA.HI R4, R9.reuse, R6.reuse, RZ, 0x3 ;  /* 0x0000000609047211 */ /* 0x0c0fe400078f18ff */
[----:B------:R-:W-:Y:S02]  /*288e0*/  LEA.HI R9, R9, R6, RZ, 0x6 ;  /* 0x0000000609097211 */ /* 0x000fe400078f30ff */
[----:B------:R-:W-:-:S04]  /*288f0*/  SHF.R.S32.HI R3, RZ, 0x3, R4 ;  /* 0x00000003ff037819 */ /* 0x000fc80000011404 */
[----:B------:R-:W-:-:S04]  /*28900*/  LEA.HI R3, R0, R3, RZ, 0x1d ;  /* 0x0000000300037211 */ /* 0x000fc800078fe8ff */
[----:B------:R-:W-:Y:S02]  /*28910*/  SHF.R.S32.HI R6, RZ, 0x1f, R3 ;  /* 0x0000001fff067819 */ /* 0x000fe40000011403 */
[----:B------:R-:W-:Y:S02]  /*28920*/  SHF.L.U32 R8, R3, 0x3, RZ ;  /* 0x0000000303087819 */ /* 0x000fe400000006ff */
[----:B------:R-:W-:Y:S02]  /*28930*/  LEA.HI R3, R6, R3, RZ, 0x3 ;  /* 0x0000000306037211 */ /* 0x000fe400078f18ff */
[C---:B------:R-:W-:Y:S02]  /*28940*/  LOP3.LUT R6, R2.reuse, 0x38, R4, 0xf8, !PT ;  /* 0x0000003802067812 */ /* 0x040fe400078ef804 */
[----:B------:R-:W-:Y:S02]  /*28950*/  LOP3.LUT R4, R2, 0x38, R8, 0xf8, !PT ;  /* 0x0000003802047812 */ /* 0x000fe400078ef808 */
[----:B------:R-:W-:-:S02]  /*28960*/  SHF.R.U32.HI R8, RZ, 0x3, R2 ;  /* 0x00000003ff087819 */ /* 0x000fc40000011602 */
[----:B------:R-:W-:Y:S02]  /*28970*/  SHF.L.U32 R2, R3, 0xa, RZ ;  /* 0x0000000a03027819 */ /* 0x000fe400000006ff */
[----:B------:R-:W-:Y:S02]  /*28980*/  LOP3.LUT R3, R4, R8, RZ, 0x3c, !PT ;  /* 0x0000000804037212 */ /* 0x000fe400078e3cff */
[----:B------:R-:W-:Y:S02]  /*28990*/  LOP3.LUT R2, R2, 0xffffe000, RZ, 0xc0, !PT ;  /* 0xffffe00002027812 */ /* 0x000fe400078ec0ff */
[----:B------:R-:W-:Y:S02]  /*289a0*/  SHF.L.U32 R4, R9, 0x7, RZ ;  /* 0x0000000709047819 */ /* 0x000fe400000006ff */
[----:B------:R-:W-:Y:S02]  /*289b0*/  IADD3 R3, R3, R2, R14 ;  /* 0x0000000203037210 */ /* 0x000fe40007ffe00e */
[----:B------:R-:W-:-:S02]  /*289c0*/  LOP3.LUT R6, R6, R8, RZ, 0x3c, !PT ;  /* 0x0000000806067212 */ /* 0x000fc400078e3cff */
[----:B------:R-:W-:Y:S01]  /*289d0*/  LOP3.LUT R2, R4, 0xffffe000, RZ, 0xc0, !PT ;  /* 0xffffe00004027812 */ /* 0x000fe200078ec0ff */
[----:B----45:R-:W-:-:S03]  /*289e0*/  IMAD.WIDE.U32 R20, R3, 0x2, R36 ;  /* 0x0000000203147825 */ /* 0x030fc600078e0024 */
[----:B------:R-:W-:Y:S02]  /*289f0*/  IADD3 R2, R6, R2, R14 ;  /* 0x0000000206027210 */ /* 0x000fe40007ffe00e */
[----:B------:R-:W2:Y:S03]  /*28a00*/  LD.E.128 R8, [R20.64] ;  /* 0x0000000414087980 */ /* 0x000ea6000c101d00 */
[----:B------:R-:W-:-:S05]  /*28a10*/  IMAD.WIDE.U32 R14, R2, 0x2, R36 ;  /* 0x00000002020e7825 */ /* 0x000fca00078e0024 */
[----:B------:R-:W3:Y:S01]  /*28a20*/  LD.E.128 R16, [R14.64] ;  /* 0x000000040e107980 */ /* 0x000ee2000c101d00 */
[--C-:B------:R-:W-:Y:S02]  /*28a30*/  HADD2.F32 R2, -RZ, R105.reuse.H0_H0 ;  /* 0x20000069ff027230 */ /* 0x100fe40000004100 */
[----:B------:R-:W-:Y:S01]  /*28a40*/  HADD2.F32 R3, -RZ, R105.H1_H1 ;  /* 0x30000069ff037230 */ /* 0x000fe20000004100 */
[----:B------:R-:W-:Y:S02]  /*28a50*/  SHF.R.U64 R22, R44, 0x10, R45 ;  /* 0x000000102c167819 */ /* 0x000fe4000000122d */
[----:B------:R-:W-:-:S03]  /*28a60*/  SHF.R.U64 R23, R40, 0x10, R41 ;  /* 0x0000001028177819 */ /* 0x000fc60000001229 */
[----:B------:R-:W-:Y:S02]  /*28a70*/  HADD2.F32 R31, -RZ, R22.H0_H0 ;  /* 0x20000016ff1f7230 */ /* 0x000fe40000004100 */
[----:B------:R-:W-:Y:S02]  /*28a80*/  HADD2.F32 R28, -RZ, R23.H0_H0 ;  /* 0x20000017ff1c7230 */ /* 0x000fe40000004100 */
        /* <DEDUP_REMOVED lines=34> */
[--C-:B------:R-:W-:Y:S02]  /*28cb0*/  HADD2.F32 R2, -RZ, R107.reuse.H0_H0 ;  /* 0x2000006bff027230 */ /* 0x100fe40000004100 */
[----:B------:R-:W-:Y:S02]  /*28cc0*/  HADD2.F32 R6, -RZ, R8.H0_H0 ;  /* 0x20000008ff067230 */ /* 0x000fe40000004100 */
[----:B------:R-:W-:Y:S02]  /*28cd0*/  HADD2.F32 R3, -RZ, R107.H1_H1 ;  /* 0x3000006bff037230 */ /* 0x000fe40000004100 */
[----:B------:R-:W-:Y:S01]  /*28ce0*/  HADD2.F32 R11, -RZ, R16.H0_H0 ;  /* 0x20000010ff0b7230 */ /* 0x000fe20000004100 */
[----:B------:R-:W-:Y:S01]  /*28cf0*/  FMUL.FTZ R4, R6, R2 ;  /* 0x0000000206047220 */ /* 0x000fe20000410000 */
[----:B------:R-:W-:-:S03]  /*28d00*/  HADD2.F32 R8, -RZ, R8.H1_H1 ;  /* 0x30000008ff087230 */ /* 0x000fc60000004100 */
[-C--:B------:R-:W-:Y:S02]  /*28d10*/  FFMA.FTZ R4, R11, R3.reuse, -R4 ;  /* 0x000000030b047223 */ /* 0x080fe40000010804 */
[----:B------:R-:W-:-:S04]  /*28d20*/  FMUL.FTZ R3, R6, R3 ;  /* 0x0000000306037220 */ /* 0x000fc80000410000 */
[----:B------:R-:W-:Y:S01]  /*28d30*/  FFMA.FTZ R26, R11, R2, R3 ;  /* 0x000000020b1a7223 */ /* 0x000fe20000010003 */
[----:B------:R-:W-:Y:S01]  /*28d40*/  HADD2.F32 R11, -RZ, R16.H1_H1 ;  /* 0x30000010ff0b7230 */ /* 0x000fe20000004100 */
[----:B------:R-:W-:Y:S01]  /*28d50*/  FMUL.FTZ R3, R8, R31 ;  /* 0x0000001f08037220 */ /* 0x000fe20000410000 */
[----:B------:R-:W-:-:S03]  /*28d60*/  SHF.R.U64 R2, R46, 0x10, R47 ;  /* 0x000000102e027819 */ /* 0x000fc6000000122f */
[----:B------:R-:W-:Y:S01]  /*28d70*/  FFMA.FTZ R3, R11, R28, -R3 ;  /* 0x0000001c0b037223 */ /* 0x000fe20000010803 */
[----:B------:R-:W-:Y:S01]  /*28d80*/  SHF.R.U64 R13, R42, 0x10, R43 ;  /* 0x000000102a0d7819 */ /* 0x000fe2000000122b */
[----:B------:R-:W-:Y:S02]  /*28d90*/  HADD2.F32 R23, -RZ, R2.H0_H0 ;  /* 0x20000002ff177230 */ /* 0x000fe40000004100 */
[--C-:B------:R-:W-:Y:S01]  /*28da0*/  HADD2.F32 R6, -RZ, R10.reuse.H0_H0 ;  /* 0x2000000aff067230 */ /* 0x100fe20000004100 */
[----:B------:R-:W-:Y:S01]  /*28db0*/  F2FP.PACK_AB R16, R3, R4 ;  /* 0x000000040310723e */ /* 0x000fe200000000ff */
[----:B------:R-:W-:Y:S02]  /*28dc0*/  HADD2.F32 R4, -RZ, R10.H1_H1 ;  /* 0x3000000aff047230 */ /* 0x000fe40000004100 */
[----:B------:R-:W-:Y:S01]  /*28dd0*/  HADD2.F32 R2, -RZ, R108.H0_H0 ;  /* 0x2000006cff027230 */ /* 0x000fe20000004100 */
[----:B------:R-:W-:Y:S01]  /*28de0*/  F2FP.PACK_AB R19, R9, R25 ;  /* 0x000000190913723e */ /* 0x000fe200000000ff */
[----:B------:R-:W-:-:S02]  /*28df0*/  HADD2.F32 R10, -RZ, R18.H0_H0 ;  /* 0x20000012ff0a7230 */ /* 0x000fc40000004100 */
[----:B------:R-:W-:Y:S01]  /*28e00*/  HADD2.F32 R9, -RZ, R18.H1_H1 ;  /* 0x30000012ff097230 */ /* 0x000fe20000004100 */
[----:B------:R-:W-:Y:S01]  /*28e10*/  FMUL.FTZ R18, R6, R2 ;  /* 0x0000000206127220 */ /* 0x000fe20000410000 */
[----:B------:R-:W-:Y:S02]  /*28e20*/  HADD2.F32 R3, -RZ, R109.H0_H0 ;  /* 0x2000006dff037230 */ /* 0x000fe40000004100 */
        /* <DEDUP_REMOVED lines=18> */
.L_x_2646:
[----:B------:R-:W-:Y:S05]  /*28f50*/  BSYNC B1 ;  /* 0x0000000000017941 */ /* 0x000fea0003800000 */
.L_x_2645:
[----:B-1----:R-:W-:Y:S01]  /*28f60*/  IADD3 R3, R92, 0x20, RZ ;  /* 0x000000205c037810 */ /* 0x002fe20007ffe0ff */
[----:B------:R-:W-:Y:S03]  /*28f70*/  BSSY B1, `(.L_x_2649) ;  /* 0x00000db000017945 */ /* 0x000fe60003800000 */
[----:B------:R-:W-:-:S13]  /*28f80*/  ISETP.GE.AND P0, PT, R3, R59, PT ;  /* 0x0000003b0300720c */ /* 0x000fda0003f06270 */
[----:B------:R-:W-:Y:S05]  /*28f90*/  @P0 BRA `(.L_x_2650) ;  /* 0x00000d8000000947 */ /* 0x000fea0003800000 */
[----:B------:R-:W-:Y:S01]  /*28fa0*/  ISETP.GE.AND P0, PT, R56, R0, PT ;  /* 0x000000003800720c */ /* 0x000fe20003f06270 */
[----:B------:R-:W-:Y:S01]  /*28fb0*/  IMAD.SHL.U32 R4, R3, 0x40, RZ ;  /* 0x0000004003047824 */ /* 0x000fe200078e00ff */
[----:B------:R-:W-:Y:S01]  /*28fc0*/  SHF.R.S32.HI R2, RZ, 0x1f, R3 ;  /* 0x0000001fff027819 */ /* 0x000fe20000011403 */
[----:B------:R-:W-:Y:S03]  /*28fd0*/  BSSY B0, `(.L_x_2651) ;  /* 0x0000069000007945 */ /* 0x000fe60003800000 */
[----:B------:R-:W-:Y:S02]  /*28fe0*/  LEA.HI R3, R2, R3, RZ, 0x3 ;  /* 0x0000000302037211 */ /* 0x000fe400078f18ff */
[----:B------:R-:W-:-:S03]  /*28ff0*/  LOP3.LUT R2, R4, 0x1c0, RZ, 0xc0, !PT ;  /* 0x000001c004027812 */ /* 0x000fc600078ec0ff */
[----:B------:R-:W-:Y:S01]  /*29000*/  IMAD.SHL.U32 R3, R3, 0x40, RZ ;  /* 0x0000004003037824 */ /* 0x000fe200078e00ff */
[----:B------:R-:W-:-:S04]  /*29010*/  SHF.R.U32.HI R35, RZ, 0x3, R2 ;  /* 0x00000003ff237819 */ /* 0x000fc80000011602 */
[----:B------:R-:W-:Y:S01]  /*29020*/  LOP3.LUT R13, R3, 0xfffffe00, RZ, 0xc0, !PT ;  /* 0xfffffe00030d7812 */ /* 0x000fe200078ec0ff */
[----:B------:R-:W-:Y:S05]  /*29030*/  @P0 BRA `(.L_x_2652) ;  /* 0x0000062000000947 */ /* 0x000fea0003800000 */
[----:B------:R-:W-:-:S04]  /*29040*/  LEA.HI R4, R0, R39, RZ, 0x1d ;  /* 0x0000002700047211 */ /* 0x000fc800078fe8ff */
        /* <DEDUP_REMOVED lines=15> */
[----:B------:R-:W-:Y:S02]  /*29140*/  HADD2.F32 R3, -RZ, R108.H1_H1 ;  /* 0x3000006cff037230 */ /* 0x000fe40000004100 */
[----:B------:R-:W-:Y:S01]  /*29150*/  HADD2.F32 R4, -RZ, R109.H1_H1 ;  /* 0x3000006dff047230 */ /* 0x000fe20000004100 */
[----:B------:R-:W-:Y:S01]  /*29160*/  SHF.R.U64 R10, R52, 0x10, R53 ;  /* 0x00000010340a7819 */ /* 0x000fe20000001235 */
[----:B--2---:R-:W-:-:S05]  /*29170*/  HADD2.F32 R6, -RZ, R17.H0_H0 ;  /* 0x20000011ff067230 */ /* 0x004fca0000004100 */
[C---:B------:R-:W-:Y:S02]  /*29180*/  FMUL.FTZ R8, R6.reuse, R3 ;  /* 0x0000000306087220 */ /* 0x040fe40000410000 */
[----:B------:R-:W-:Y:S01]  /*29190*/  FMUL.FTZ R6, R6, R4 ;  /* 0x0000000406067220 */ /* 0x000fe20000410000 */
[----:B---3--:R-:W-:-:S05]  /*291a0*/  HADD2.F32 R9, -RZ, R21.H0_H0 ;  /* 0x20000015ff097230 */ /* 0x008fca0000004100 */
[C---:B------:R-:W-:Y:S01]  /*291b0*/  FFMA.FTZ R33, R9.reuse, R3, R6 ;  /* 0x0000000309217223 */ /* 0x040fe20000010006 */
[----:B------:R-:W-:Y:S01]  /*291c0*/  SHF.R.U32.HI R3, RZ, 0x10, R53 ;  /* 0x00000010ff037819 */ /* 0x000fe20000011635 */
[----:B------:R-:W-:Y:S01]  /*291d0*/  FFMA.FTZ R34, R9, R4, -R8 ;  /* 0x0000000409227223 */ /* 0x000fe20000010808 */
[----:B------:R-:W-:Y:S01]  /*291e0*/  SHF.R.U32.HI R4, RZ, 0x10, R49 ;  /* 0x00000010ff047819 */ /* 0x000fe20000011631 */
[----:B------:R-:W-:Y:S02]  /*291f0*/  HADD2.F32 R6, -RZ, R17.H1_H1 ;  /* 0x30000011ff067230 */ /* 0x000fe40000004100 */
[----:B------:R-:W-:Y:S02]  /*29200*/  HADD2.F32 R3, -RZ, R3.H0_H0 ;  /* 0x20000003ff037230 */ /* 0x000fe40000004100 */
[----:B------:R-:W-:Y:S02]  /*29210*/  HADD2.F32 R4, -RZ, R4.H0_H0 ;  /* 0x20000004ff047230 */ /* 0x000fe40000004100 */
[----:B------:R-:W-:Y:S01]  /*29220*/  HADD2.F32 R8, -RZ, R21.H1_H1 ;  /* 0x30000015ff087230 */ /* 0x000fe20000004100 */
[----:B------:R-:W-:-:S02]  /*29230*/  FMUL.FTZ R9, R6, R3 ;  /* 0x0000000306097220 */ /* 0x000fc40000410000 */
[-C--:B------:R-:W-:Y:S02]  /*29240*/  FMUL.FTZ R6, R6, R4.reuse ;  /* 0x0000000406067220 */ /* 0x080fe40000410000 */
[C---:B------:R-:W-:Y:S02]  /*29250*/  FFMA.FTZ R26, R8.reuse, R4, -R9 ;  /* 0x00000004081a7223 */ /* 0x040fe40000010809 */
[----:B------:R-:W-:Y:S01]  /*29260*/  FFMA.FTZ R21, R8, R3, R6 ;  /* 0x0000000308157223 */ /* 0x000fe20000010006 */
[----:B------:R-:W-:Y:S02]  /*29270*/  HADD2.F32 R3, -RZ, R110.H0_H0 ;  /* 0x2000006eff037230 */ /* 0x000fe40000004100 */
[----:B------:R-:W-:Y:S02]  /*29280*/  HADD2.F32 R6, -RZ, R16.H0_H0 ;  /* 0x20000010ff067230 */ /* 0x000fe40000004100 */
[----:B------:R-:W-:Y:S02]  /*29290*/  HADD2.F32 R4, -RZ, R110.H1_H1 ;  /* 0x3000006eff047230 */ /* 0x000fe40000004100 */
[----:B------:R-:W-:Y:S01]  /*292a0*/  HADD2.F32 R9, -RZ, R20.H0_H0 ;  /* 0x20000014ff097230 */ /* 0x000fe20000004100 */
[----:B------:R-:W-:-:S02]  /*292b0*/  FMUL.FTZ R8, R6, R3 ;  /* 0x0000000306087220 */ /* 0x000fc40000410000 */
[-C--:B------:R-:W-:Y:S02]  /*292c0*/  FMUL.FTZ R6, R6, R4.reuse ;  /* 0x0000000406067220 */ /* 0x080fe40000410000 */
[C---:B------:R-:W-:Y:S02]  /*292d0*/  FFMA.FTZ R32, R9.reuse, R4, -R8 ;  /* 0x0000000409207223 */ /* 0x040fe40000010808 */
[----:B------:R-:W-:Y:S01]  /*292e0*/  FFMA.FTZ R31, R9, R3, R6 ;  /* 0x00000003091f7223 */ /* 0x000fe20000010006 */
[----:B------:R-:W-:Y:S02]  /*292f0*/  HADD2.F32 R3, -RZ, R111.H0_H0 ;  /* 0x2000006fff037230 */ /* 0x000fe40000004100 */
[----:B------:R-:W-:Y:S02]  /*29300*/  HADD2.F32 R6, -RZ, R18.H0_H0 ;  /* 0x20000012ff067230 */ /* 0x000fe40000004100 */
[----:B------:R-:W-:Y:S02]  /*29310*/  HADD2.F32 R4, -RZ, R112.H0_H0 ;  /* 0x20000070ff047230 */ /* 0x000fe40000004100 */
[----:B------:R-:W-:Y:S01]  /*29320*/  HADD2.F32 R9, -RZ, R22.H0_H0 ;  /* 0x20000016ff097230 */ /* 0x000fe20000004100 */
[----:B------:R-:W-:-:S02]  /*29330*/  FMUL.FTZ R8, R6, R3 ;  /* 0x0000000306087220 */ /* 0x000fc40000410000 */
[-C--:B------:R-:W-:Y:S02]  /*29340*/  FMUL.FTZ R6, R6, R4.reuse ;  /* 0x0000000406067220 */ /* 0x080fe40000410000 */
[C---:B------:R-:W-:Y:S01]  /*29350*/  FFMA.FTZ R30, R9.reuse, R4, -R8 ;  /* 0x00000004091e7223 */ /* 0x040fe20000010808 */
[----:B------:R-:W-:Y:S01]  /*29360*/  HADD2.F32 R8, -RZ, R19.H0_H0 ;  /* 0x20000013ff087230 */ /* 0x000fe20000004100 */
[----:B------:R-:W-:Y:S01]  /*29370*/  FFMA.FTZ R29, R9, R3, R6 ;  /* 0x00000003091d7223 */ /* 0x000fe20000010006 */
[----:B------:R-:W-:Y:S02]  /*29380*/  HADD2.F32 R3, -RZ, R111.H1_H1 ;  /* 0x3000006fff037230 */ /* 0x000fe40000004100 */
[----:B------:R-:W-:Y:S02]  /*29390*/  HADD2.F32 R4, -RZ, R112.H1_H1 ;  /* 0x30000070ff047230 */ /* 0x000fe40000004100 */
[----:B------:R-:W-:Y:S01]  /*293a0*/  HADD2.F32 R9, -RZ, R23.H0_H0 ;  /* 0x20000017ff097230 */ /* 0x000fe20000004100 */
[----:B------:R-:W-:-:S04]  /*293b0*/  FMUL.FTZ R6, R8, R3 ;  /* 0x0000000308067220 */ /* 0x000fc80000410000 */
[-C--:B------:R-:W-:Y:S02]  /*293c0*/  FFMA.FTZ R28, R9, R4.reuse, -R6 ;  /* 0x00000004091c7223 */ /* 0x080fe40000010806 */
[----:B------:R-:W-:Y:S01]  /*293d0*/  FMUL.FTZ R4, R8, R4 ;  /* 0x0000000408047220 */ /* 0x000fe20000410000 */
[----:B------:R-:W-:-:S03]  /*293e0*/  SHF.R.U32.HI R6, RZ, 0x10, R51 ;  /* 0x00000010ff067819 */ /* 0x000fc60000011633 */
[----:B------:R-:W-:Y:S01]  /*293f0*/  FFMA.FTZ R27, R9, R3, R4 ;  /* 0x00000003091b7223 */ /* 0x000fe20000010004 */
[----:B------:R-:W-:Y:S01]  /*29400*/  SHF.R.U32.HI R3, RZ, 0x10, R55 ;  /* 0x00000010ff037819 */ /* 0x000fe20000011637 */
[----:B------:R-:W-:Y:S02]  /*29410*/  HADD2.F32 R4, -RZ, R19.H1_H1 ;  /* 0x30000013ff047230 */ /* 0x000fe40000004100 */
[----:B------:R-:W-:Y:S02]  /*29420*/  HADD2.F32 R11, -RZ, R6.H0_H0 ;  /* 0x20000006ff0b7230 */ /* 0x000fe40000004100 */
[----:B------:R-:W-:Y:S02]  /*29430*/  HADD2.F32 R3, -RZ, R3.H0_H0 ;  /* 0x20000003ff037230 */ /* 0x000fe40000004100 */
[----:B------:R-:W-:Y:S01]  /*29440*/  HADD2.F32 R6, -RZ, R23.H1_H1 ;  /* 0x30000017ff067230 */ /* 0x000fe20000004100 */
[----:B------:R-:W-:Y:S02]  /*29450*/  SHF.R.U64 R17, R48, 0x10, R49 ;  /* 0x0000001030117819 */ /* 0x000fe40000001231 */
[----:B------:R-:W-:-:S02]  /*29460*/  FMUL.FTZ R8, R4, R3 ;  /* 0x0000000304087220 */ /* 0x000fc40000410000 */
[-C--:B------:R-:W-:Y:S02]  /*29470*/  FMUL.FTZ R4, R4, R11.reuse ;  /* 0x0000000b04047220 */ /* 0x080fe40000410000 */
[C---:B------:R-:W-:Y:S01]  /*29480*/  FFMA.FTZ R8, R6.reuse, R11, -R8 ;  /* 0x0000000b06087223 */ /* 0x040fe20000010808 */
[----:B------:R-:W-:Y:S01]  /*29490*/  HADD2.F32 R19, -RZ, R10.H0_H0 ;  /* 0x2000000aff137230 */ /* 0x000fe20000004100 */
[----:B------:R-:W-:Y:S01]  /*294a0*/  FFMA.FTZ R11, R6, R3, R4 ;  /* 0x00000003060b7223 */ /* 0x000fe20000010004 */
[----:B------:R-:W-:Y:S02]  /*294b0*/  HADD2.F32 R3, -RZ, R16.H1_H1 ;  /* 0x30000010ff037230 */ /* 0x000fe40000004100 */
[----:B------:R-:W-:Y:S02]  /*294c0*/  HADD2.F32 R17, -RZ, R17.H0_H0 ;  /* 0x20000011ff117230 */ /* 0x000fe40000004100 */
[----:B------:R-:W-:Y:S01]  /*294d0*/  HADD2.F32 R4, -RZ, R20.H1_H1 ;  /* 0x30000014ff047230 */ /* 0x000fe20000004100 */
[C---:B------:R-:W-:Y:S01]  /*294e0*/  FMUL.FTZ R10, R3.reuse, R19 ;  /* 0x00000013030a7220 */ /* 0x040fe20000410000 */
[----:B------:R-:W-:Y:S01]  /*294f0*/  SHF.R.U64 R6, R54, 0x10, R55 ;  /* 0x0000001036067819 */ /* 0x000fe20000001237 */
[-C--:B------:R-:W-:Y:S01]  /*29500*/  FMUL.FTZ R3, R3, R17.reuse ;  /* 0x0000001103037220 */ /* 0x080fe20000410000 */
[----:B------:R-:W-:Y:S01]  /*29510*/  SHF.R.U64 R9, R50, 0x10, R51 ;  /* 0x0000001032097819 */ /* 0x000fe20000001233 */
[----:B------:R-:W-:-:S02]  /*29520*/  FFMA.FTZ R16, R4, R17, -R10 ;  /* 0x0000001104107223 */ /* 0x000fc4000001080a */
[----:B------:R-:W-:Y:S01]  /*29530*/  FFMA.FTZ R10, R4, R19, R3 ;  /* 0x00000013040a7223 */ /* 0x000fe20000010003 */
[----:B------:R-:W-:Y:S02]  /*29540*/  HADD2.F32 R3, -RZ, R18.H1_H1 ;  /* 0x30000012ff037230 */ /* 0x000fe40000004100 */
[----:B------:R-:W-:Y:S02]  /*29550*/  HADD2.F32 R17, -RZ, R6.H0_H0 ;  /* 0x20000006ff117230 */ /* 0x000fe40000004100 */
[----:B------:R-:W-:Y:S02]  /*29560*/  HADD2.F32 R9, -RZ, R9.H0_H0 ;  /* 0x20000009ff097230 */ /* 0x000fe40000004100 */
[----:B------:R-:W-:Y:S01]  /*29570*/  HADD2.F32 R4, -RZ, R22.H1_H1 ;  /* 0x30000016ff047230 */ /* 0x000fe20000004100 */
[C---:B------:R-:W-:Y:S02]  /*29580*/  FMUL.FTZ R6, R3.reuse, R17 ;  /* 0x0000001103067220 */ /* 0x040fe40000410000 */
[----:B------:R-:W-:-:S02]  /*29590*/  FMUL.FTZ R3, R3, R9 ;  /* 0x0000000903037220 */ /* 0x000fc40000410000 */
[C---:B------:R-:W-:Y:S02]  /*295a0*/  FFMA.FTZ R6, R4.reuse, R9, -R6 ;  /* 0x0000000904067223 */ /* 0x040fe40000010806 */
[----:B------:R-:W-:Y:S01]  /*295b0*/  FFMA.FTZ R3, R4, R17, R3 ;  /* 0x0000001104037223 */ /* 0x000fe20000010003 */
[----:B------:R-:W-:Y:S02]  /*295c0*/  F2FP.PACK_AB R19, R8, R28 ;  /* 0x0000001c0813723e */ /* 0x000fe400000000ff */
[----:B------:R-:W-:Y:S02]  /*295d0*/  F2FP.PACK_AB R17, R26, R34 ;  /* 0x000000221a11723e */ /* 0x000fe400000000ff */
[----:B------:R-:W-:Y:S02]  /*295e0*/  F2FP.PACK_AB R16, R16, R32 ;  /* 0x000000201010723e */ /* 0x000fe400000000ff */
[----:B------:R-:W-:Y:S02]  /*295f0*/  F2FP.PACK_AB R8, R10, R31 ;  /* 0x0000001f0a08723e */ /* 0x000fe400000000ff */
[----:B------:R-:W-:-:S02]  /*29600*/  F2FP.PACK_AB R18, R6, R30 ;  /* 0x0000001e0612723e */ /* 0x000fc400000000ff */
[----:B------:R-:W-:Y:S02]  /*29610*/  F2FP.PACK_AB R11, R11, R27 ;  /* 0x0000001b0b0b723e */ /* 0x000fe400000000ff */
[----:B------:R-:W-:Y:S02]  /*29620*/  F2FP.PACK_AB R9, R21, R33 ;  /* 0x000000211509723e */ /* 0x000fe400000000ff */
[----:B------:R-:W-:Y:S01]  /*29630*/  F2FP.PACK_AB R10, R3, R29 ;  /* 0x0000001d030a723e */ /* 0x000fe200000000ff */
[----:B------:R1:W-:Y:S04]  /*29640*/  ST.E.128 [R14.64], R16 ;  /* 0x000000100e007985 */ /* 0x0003e8000c101d04 */
[----:B------:R1:W-:Y:S02]  /*29650*/  ST.E.128 [R24.64], R8 ;  /* 0x0000000818007985 */ /* 0x0003e4000c101d04 */
.L_x_2652:
[----:B------:R-:W-:Y:S05]  /*29660*/  BSYNC B0 ;  /* 0x0000000000007941 */ /* 0x000fea0003800000 */
.L_x_2651:
[----:B-1----:R-:W-:-:S04]  /*29670*/  IADD3 R9, R56, 0x40, RZ ;  /* 0x0000004038097810 */ /* 0x002fc80007ffe0ff */
[----:B------:R-:W-:-:S13]  /*29680*/  ISETP.GE.AND P0, PT, R9, R0, PT ;  /* 0x000000000900720c */ /* 0x000fda0003f06270 */
[----:B------:R-:W-:Y:S05]  /*29690*/  @P0 BRA `(.L_x_2650) ;  /* 0x0000068000000947 */ /* 0x000fea0003800000 */
[----:B------:R-:W-:-:S04]  /*296a0*/  SHF.R.S32.HI R10, RZ, 0x1f, R9 ;  /* 0x0000001fff0a7819 */ /* 0x000fc80000011409 */
        /* <DEDUP_REMOVED lines=8> */
[----:B------:R-:W-:Y:S02]  /*29730*/  SHF.L.U32 R6, R3, 0xa, RZ ;  /* 0x0000000a03067819 */ /* 0x000fe400000006ff */
[----:B------:R-:W-:-:S02]  /*29740*/  LOP3.LUT R3, R2, 0x38, R4, 0xf8, !PT ;  /* 0x0000003802037812 */ /* 0x000fc400078ef804 */
[-C--:B------:R-:W-:Y:S02]  /*29750*/  LOP3.LUT R8, R8, R35.reuse, RZ, 0x3c, !PT ;  /* 0x0000002308087212 */ /* 0x080fe400078e3cff */
[----:B------:R-:W-:Y:S02]  /*29760*/  LOP3.LUT R4, R6, 0xffffe000, RZ, 0xc0, !PT ;  /* 0xffffe00006047812 */ /* 0x000fe400078ec0ff */
[----:B------:R-:W-:Y:S02]  /*29770*/  SHF.L.U32 R2, R9, 0x7, RZ ;  /* 0x0000000709027819 */ /* 0x000fe400000006ff */
[----:B------:R-:W-:Y:S02]  /*29780*/  LOP3.LUT R6, R3, R35, RZ, 0x3c, !PT ;  /* 0x0000002303067212 */ /* 0x000fe400078e3cff */
[----:B------:R-:W-:Y:S02]  /*29790*/  IADD3 R3, R8, R4, R13 ;  /* 0x0000000408037210 */ /* 0x000fe40007ffe00d */
[----:B------:R-:W-:-:S03]  /*297a0*/  LOP3.LUT R2, R2, 0xffffe000, RZ, 0xc0, !PT ;  /* 0xffffe00002027812 */ /* 0x000fc600078ec0ff */
[----:B-----5:R-:W-:Y:S01]  /*297b0*/  IMAD.WIDE.U32 R24, R3, 0x2, R36 ;  /* 0x0000000203187825 */ /* 0x020fe200078e0024 */
[----:B------:R-:W-:-:S04]  /*297c0*/  IADD3 R2, R6, R2, R13 ;  /* 0x0000000206027210 */ /* 0x000fc80007ffe00d */
[----:B----4-:R-:W2:Y:S01]  /*297d0*/  LD.E.128 R16, [R24.64] ;  /* 0x0000000418107980 */ /* 0x010ea2000c101d00 */
[----:B------:R-:W-:-:S05]  /*297e0*/  IMAD.WIDE.U32 R14, R2, 0x2, R36 ;  /* 0x00000002020e7825 */ /* 0x000fca00078e0024 */
[----:B------:R-:W3:Y:S01]  /*297f0*/  LD.E.128 R20, [R14.64] ;  /* 0x000000040e147980 */ /* 0x000ee2000c101d00 */
[--C-:B------:R-:W-:Y:S02]  /*29800*/  HADD2.F32 R2, -RZ, R113.reuse.H0_H0 ;  /* 0x20000071ff027230 */ /* 0x100fe40000004100 */
[----:B------:R-:W-:Y:S01]  /*29810*/  HADD2.F32 R3, -RZ, R113.H1_H1 ;  /* 0x30000071ff037230 */ /* 0x000fe20000004100 */
[----:B------:R-:W-:Y:S02]  /*29820*/  SHF.R.U64 R26, R64, 0x10, R65 ;  /* 0x00000010401a7819 */ /* 0x000fe40000001241 */
[----:B------:R-:W-:Y:S01]  /*29830*/  SHF.R.U64 R13, R62, 0x10, R63 ;  /* 0x000000103e0d7819 */ /* 0x000fe2000000123f */
[----:B--2---:R-:W-:-:S05]  /*29840*/  HADD2.F32 R4, -RZ, R17.H0_H0 ;  /* 0x20000011ff047230 */ /* 0x004fca0000004100 */
[C---:B------:R-:W-:Y:S01]  /*29850*/  FMUL.FTZ R6, R4.reuse, R2 ;  /* 0x0000000204067220 */ /* 0x040fe20000410000 */
[----:B---3--:R-:W-:Y:S01]  /*29860*/  HADD2.F32 R8, -RZ, R21.H0_H0 ;  /* 0x20000015ff087230 */ /* 0x008fe20000004100 */
[----:B------:R-:W-:-:S04]  /*29870*/  FMUL.FTZ R4, R4, R3 ;  /* 0x0000000304047220 */ /* 0x000fc80000410000 */
        /* <DEDUP_REMOVED lines=12> */
[--C-:B------:R-:W-:Y:S02]  /*29940*/  HADD2.F32 R2, -RZ, R114.reuse.H0_H0 ;  /* 0x20000072ff027230 */ /* 0x100fe40000004100 */
[----:B------:R-:W-:Y:S02]  /*29950*/  HADD2.F32 R4, -RZ, R19.H0_H0 ;  /* 0x20000013ff047230 */ /* 0x000fe40000004100 */
[----:B------:R-:W-:Y:S02]  /*29960*/  HADD2.F32 R3, -RZ, R114.H1_H1 ;  /* 0x30000072ff037230 */ /* 0x000fe40000004100 */
[----:B------:R-:W-:Y:S01]  /*29970*/  HADD2.F32 R8, -RZ, R23.H0_H0 ;  /* 0x20000017ff087230 */ /* 0x000fe20000004100 */
[----:B------:R-:W-:-:S02]  /*29980*/  FMUL.FTZ R6, R4, R2 ;  /* 0x0000000204067220 */ /* 0x000fc40000410000 */
        /* <DEDUP_REMOVED lines=10> */
[-C--:B------:R-:W-:Y:S01]  /*29a30*/  FMUL.FTZ R9, R3, R2.reuse ;  /* 0x0000000203097220 */ /* 0x080fe20000410000 */
[--C-:B------:R-:W-:Y:S01]  /*29a40*/  HADD2.F32 R3, -RZ, R115.reuse.H1_H1 ;  /* 0x30000073ff037230 */ /* 0x100fe20000004100 */
[C---:B------:R-:W-:Y:S01]  /*29a50*/  FFMA.FTZ R23, R6.reuse, R2, -R8 ;  /* 0x0000000206177223 */ /* 0x040fe20000010808 */
[----:B------:R-:W-:Y:S01]  /*29a60*/  HADD2.F32 R8, -RZ, R16.H0_H0 ;  /* 0x20000010ff087230 */ /* 0x000fe20000004100 */
[----:B------:R-:W-:Y:S01]  /*29a70*/  FFMA.FTZ R21, R6, R4, R9 ;  /* 0x0000000406157223 */ /* 0x000fe20000010009 */
[----:B------:R-:W-:Y:S02]  /*29a80*/  HADD2.F32 R2, -RZ, R115.H0_H0 ;  /* 0x20000073ff027230 */ /* 0x000fe40000004100 */
[----:B------:R-:W-:Y:S01]  /*29a90*/  HADD2.F32 R9, -RZ, R20.H0_H0 ;  /* 0x20000014ff097230 */ /* 0x000fe20000004100 */
[C---:B------:R-:W-:Y:S01]  /*29aa0*/  FMUL.FTZ R4, R8.reuse, R3 ;  /* 0x0000000308047220 */ /* 0x040fe20000410000 */
[----:B------:R-:W-:Y:S01]  /*29ab0*/  HADD2.F32 R11, -RZ, R18.H0_H0 ;  /* 0x20000012ff0b7230 */ /* 0x000fe20000004100 */
[----:B------:R-:W-:-:S02]  /*29ac0*/  FMUL.FTZ R6, R8, R2 ;  /* 0x0000000208067220 */ /* 0x000fc40000410000 */
[C---:B------:R-:W-:Y:S01]  /*29ad0*/  FFMA.FTZ R29, R9.reuse, R2, R4 ;  /* 0x00000002091d7223 */ /* 0x040fe20000010004 */
[--C-:B------:R-:W-:Y:S01]  /*29ae0*/  HADD2.F32 R2, -RZ, R116.reuse.H0_H0 ;  /* 0x20000074ff027230 */ /* 0x100fe20000004100 */
[----:B------:R-:W-:Y:S01]  /*29af0*/  FFMA.FTZ R30, R9, R3, -R6 ;  /* 0x00000003091e7223 */ /* 0x000fe20000010806 */
[----:B------:R-:W-:Y:S01]  /*29b00*/  HADD2.F32 R3, -RZ, R116.H1_H1 ;  /* 0x30000074ff037230 */ /* 0x000fe20000004100 */
[----:B------:R-:W-:Y:S01]  /*29b10*/  SHF.R.U64 R19, R60, 0x10, R61 ;  /* 0x000000103c137819 */ /* 0x000fe2000000123d */
[----:B------:R-:W-:Y:S01]  /*29b20*/  HADD2.F32 R10, -RZ, R20.H1_H1 ;  /* 0x30000014ff0a7230 */ /* 0x000fe20000004100 */
[C---:B------:R-:W-:Y:S01]  /*29b30*/  FMUL.FTZ R20, R11.reuse, R2 ;  /* 0x000000020b147220 */ /* 0x040fe20000410000 */
[----:B------:R-:W-:Y:S01]  /*29b40*/  HADD2.F32 R9, -RZ, R22.H0_H0 ;  /* 0x20000016ff097230 */ /* 0x000fe20000004100 */
[----:B------:R-:W-:Y:S01]  /*29b50*/  SHF.R.U64 R17, R66, 0x10, R67 ;  /* 0x0000001042117819 */ /* 0x000fe20000001243 */
[----:B------:R-:W-:Y:S01]  /*29b60*/  HADD2.F32 R4, -RZ, R18.H1_H1 ;  /* 0x30000012ff047230 */ /* 0x000fe20000004100 */
[-C--:B------:R-:W-:Y:S01]  /*29b70*/  FMUL.FTZ R11, R11, R3.reuse ;  /* 0x000000030b0b7220 */ /* 0x080fe20000410000 */
[----:B------:R-:W-:Y:S01]  /*29b80*/  HADD2.F32 R6, -RZ, R16.H1_H1 ;  /* 0x30000010ff067230 */ /* 0x000fe20000004100 */
[----:B------:R-:W-:Y:S01]  /*29b90*/  FFMA.FTZ R18, R9, R3, -R20 ;  /* 0x0000000309127223 */ /* 0x000fe20000010814 */
[----:B------:R-:W-:-:S02]  /*29ba0*/  HADD2.F32 R20, -RZ, R19.H0_H0 ;  /* 0x20000013ff147230 */ /* 0x000fc40000004100 */
[----:B------:R-:W-:Y:S02]  /*29bb0*/  HADD2.F32 R16, -RZ, R26.H0_H0 ;  /* 0x2000001aff107230 */ /* 0x000fe40000004100 */
[----:B------:R-:W-:Y:S02]  /*29bc0*/  HADD2.F32 R19, -RZ, R13.H0_H0 ;  /* 0x2000000dff137230 */ /* 0x000fe40000004100 */
[----:B------:R-:W-:Y:S01]  /*29bd0*/  HADD2.F32 R17, -RZ, R17.H0_H0 ;  /* 0x20000011ff117230 */ /* 0x000fe20000004100 */
[----:B------:R-:W-:Y:S01]  /*29be0*/  FFMA.FTZ R13, R9, R2, R11 ;  /* 0x00000002090d7223 */ /* 0x000fe2000001000b */
[----:B------:R-:W-:Y:S01]  /*29bf0*/  HADD2.F32 R8, -RZ, R22.H1_H1 ;  /* 0x30000016ff087230 */ /* 0x000fe20000004100 */
[C---:B------:R-:W-:Y:S02]  /*29c00*/  FMUL.FTZ R3, R6.reuse, R20 ;  /* 0x0000001406037220 */ /* 0x040fe40000410000 */
[----:B------:R-:W-:Y:S02]  /*29c10*/  FMUL.FTZ R2, R6, R16 ;  /* 0x0000001006027220 */ /* 0x000fe40000410000 */
[----:B------:R-:W-:-:S02]  /*29c20*/  FMUL.FTZ R6, R4, R19 ;  /* 0x0000001304067220 */ /* 0x000fc40000410000 */
[-C--:B------:R-:W-:Y:S02]  /*29c30*/  FMUL.FTZ R4, R4, R17.reuse ;  /* 0x0000001104047220 */ /* 0x080fe40000410000 */
[----:B------:R-:W-:Y:S02]  /*29c40*/  FFMA.FTZ R3, R10, R16, -R3 ;  /* 0x000000100a037223 */ /* 0x000fe40000010803 */
[----:B------:R-:W-:Y:S02]  /*29c50*/  FFMA.FTZ R6, R8, R17, -R6 ;  /* 0x0000001108067223 */ /* 0x000fe40000010806 */
[----:B------:R-:W-:Y:S02]  /*29c60*/  FFMA.FTZ R2, R10, R20, R2 ;  /* 0x000000140a027223 */ /* 0x000fe40000010002 */
[----:B------:R-:W-:Y:S01]  /*29c70*/  FFMA.FTZ R4, R8, R19, R4 ;  /* 0x0000001308047223 */ /* 0x000fe20000010004 */
[----:B------:R-:W-:Y:S02]  /*29c80*/  F2FP.PACK_AB R17, R28, R34 ;  /* 0x000000221c11723e */ /* 0x000fe400000000ff */
[----:B------:R-:W-:-:S02]  /*29c90*/  F2FP.PACK_AB R19, R23, R32 ;  /* 0x000000201713723e */ /* 0x000fc400000000ff */
[----:B------:R-:W-:Y:S02]  /*29ca0*/  F2FP.PACK_AB R16, R3, R30 ;  /* 0x0000001e0310723e */ /* 0x000fe400000000ff */
[----:B------:R-:W-:Y:S02]  /*29cb0*/  F2FP.PACK_AB R18, R6, R18 ;  /* 0x000000120612723e */ /* 0x000fe400000000ff */
[----:B------:R-:W-:Y:S02]  /*29cc0*/  F2FP.PACK_AB R9, R27, R33 ;  /* 0x000000211b09723e */ /* 0x000fe400000000ff */
[----:B------:R-:W-:Y:S02]  /*29cd0*/  F2FP.PACK_AB R11, R21, R31 ;  /* 0x0000001f150b723e */ /* 0x000fe400000000ff */
[----:B------:R-:W-:Y:S02]  /*29ce0*/  F2FP.PACK_AB R8, R2, R29 ;  /* 0x0000001d0208723e */ /* 0x000fe400000000ff */
[----:B------:R-:W-:Y:S01]  /*29cf0*/  F2FP.PACK_AB R10, R4, R13 ;  /* 0x0000000d040a723e */ /* 0x000fe200000000ff */
[----:B------:R1:W-:Y:S04]  /*29d00*/  ST.E.128 [R14.64], R16 ;  /* 0x000000100e007985 */ /* 0x0003e8000c101d04 */
[----:B------:R1:W-:Y:S02]  /*29d10*/  ST.E.128 [R24.64], R8 ;  /* 0x0000000818007985 */ /* 0x0003e4000c101d04 */
.L_x_2650:
[----:B------:R-:W-:Y:S05]  /*29d20*/  BSYNC B1 ;  /* 0x0000000000017941 */ /* 0x000fea0003800000 */
.L_x_2649:
[----:B------:R-:W-:Y:S01]  /*29d30*/  IADD3 R3, R92, 0x40, RZ ;  /* 0x000000405c037810 */ /* 0x000fe20007ffe0ff */
[----:B------:R-:W-:Y:S03]  /*29d40*/  BSSY B1, `(.L_x_2653) ;  /* 0x00000db000017945 */ /* 0x000fe60003800000 */
[----:B------:R-:W-:-:S13]  /*29d50*/  ISETP.GE.AND P0, PT, R3, R59, PT ;  /* 0x0000003b0300720c */ /* 0x000fda0003f06270 */
[----:B------:R-:W-:Y:S05]  /*29d60*/  @P0 BRA `(.L_x_2654) ;  /* 0x00000d8000000947 */ /* 0x000fea0003800000 */
[----:B------:R-:W-:Y:S01]  /*29d70*/  ISETP.GE.AND P0, PT, R56, R0, PT ;  /* 0x000000003800720c */ /* 0x000fe20003f06270 */
[----:B------:R-:W-:Y:S01]  /*29d80*/  IMAD.SHL.U32 R4, R3, 0x40, RZ ;  /* 0x0000004003047824 */ /* 0x000fe200078e00ff */
[----:B------:R-:W-:Y:S01]  /*29d90*/  SHF.R.S32.HI R2, RZ, 0x1f, R3 ;  /* 0x0000001fff027819 */ /* 0x000fe20000011403 */
[----:B------:R-:W-:Y:S01]  /*29da0*/  BSSY B0, `(.L_x_2655) ;  /* 0x000006a000007945 */ /* 0x000fe20003800000 */
[----:B------:R-:W-:Y:S02]  /*29db0*/  SHF.R.U32.HI R48, RZ, 0x3, R0 ;  /* 0x00000003ff307819 */ /* 0x000fe40000011600 */
[----:B------:R-:W-:Y:S02]  /*29dc0*/  LEA.HI R3, R2, R3, RZ, 0x3 ;  /* 0x0000000302037211 */ /* 0x000fe400078f18ff */
[----:B------:R-:W-:-:S03]  /*29dd0*/  LOP3.LUT R2, R4, 0x1c0, RZ, 0xc0, !PT ;  /* 0x000001c004027812 */ /* 0x000fc600078ec0ff */
[----:B------:R-:W-:Y:S01]  /*29de0*/  IMAD.SHL.U32 R3, R3, 0x40, RZ ;  /* 0x0000004003037824 */ /* 0x000fe200078e00ff */
[----:B------:R-:W-:-:S04]  /*29df0*/  SHF.R.U32.HI R49, RZ, 0x3, R2 ;  /* 0x00000003ff317819 */ /* 0x000fc80000011602 */
[----:B------:R-:W-:Y:S01]  /*29e00*/  LOP3.LUT R28, R3, 0xfffffe00, RZ, 0xc0, !PT ;  /* 0xfffffe00031c7812 */ /* 0x000fe200078ec0ff */
[----:B------:R-:W-:Y:S05]  /*29e10*/  @P0 BRA `(.L_x_2656) ;  /* 0x0000062000000947 */ /* 0x000fea0003800000 */
[----:B------:R-:W-:Y:S02]  /*29e20*/  IADD3 R6, R39, R48, RZ ;  /* 0x0000003027067210 */ /* 0x000fe40007ffe0ff */
[----:B------:R-:W-:Y:S02]  /*29e30*/  LOP3.LUT R3, R2, 0x38, R56, 0xf8, !PT ;  /* 0x0000003802037812 */ /* 0x000fe400078ef838 */
[----:B-1----:R-:W-:Y:S02]  /*29e40*/  SHF.R.S32.HI R8, RZ, 0x1f, R6 ;  /* 0x0000001fff087819 */ /* 0x002fe40000011406 */
[----:B------:R-:W-:Y:S02]  /*29e50*/  LOP3.LUT R4, R3, R49, RZ, 0x3c, !PT ;  /* 0x0000003103047212 */ /* 0x000fe400078e3cff */
[----:B------:R-:W-:Y:S02]  /*29e60*/  SHF.L.U32 R3, R6, 0x3, RZ ;  /* 0x0000000306037819 */ /* 0x000fe400000006ff */
[----:B------:R-:W-:-:S02]  /*29e70*/  LEA.HI R6, R8, R6, RZ, 0x3 ;  /* 0x0000000608067211 */ /* 0x000fc400078f18ff */
[----:B------:R-:W-:Y:S02]  /*29e80*/  IADD3 R8, R28, R4, RZ ;  /* 0x000000041c087210 */ /* 0x000fe40007ffe0ff */
[----:B------:R-:W-:Y:S02]  /*29e90*/  LOP3.LUT R4, R2, 0x38, R3, 0xf8, !PT ;  /* 0x0000003802047812 */ /* 0x000fe400078ef803 */
[----:B------:R-:W-:Y:S01]  /*29ea0*/  SHF.L.U32 R3, R6, 0xa, RZ ;  /* 0x0000000a06037819 */ /* 0x000fe200000006ff */
[----:B-----5:R-:W-:Y:S01]  /*29eb0*/  IMAD.WIDE.U32 R32, R8, 0x2, R36 ;  /* 0x0000000208207825 */ /* 0x020fe200078e0024 */
[----:B------:R-:W-:Y:S02]  /*29ec0*/  LOP3.LUT R4, R4, R49, RZ, 0x3c, !PT ;  /* 0x0000003104047212 */ /* 0x000fe400078e3cff */
[----:B------:R-:W-:Y:S02]  /*29ed0*/  LOP3.LUT R3, R3, 0xffffe000, RZ, 0xc0, !PT ;  /* 0xffffe00003037812 */ /* 0x000fe400078ec0ff */
[----:B------:R-:W2:Y:S02]  /*29ee0*/  LD.E.128 R8, [R32.64] ;  /* 0x0000000420087980 */ /* 0x000ea4000c101d00 */
[----:B------:R-:W-:-:S05]  /*29ef0*/  IADD3 R3, R4, R3, R28 ;  /* 0x0000000304037210 */ /* 0x000fca0007ffe01c */
[----:B------:R-:W-:-:S05]  /*29f00*/  IMAD.WIDE.U32 R30, R3, 0x2, R36 ;  /* 0x00000002031e7825 */ /* 0x000fca00078e0024 */
[----:B----4-:R-:W3:Y:S01]  /*29f10*/  LD.E.128 R16, [R30.64] ;  /* 0x000000041e107980 */ /* 0x010ee2000c101d00 */
[----:B------:R-:W-:Y:S01]  /*29f20*/  SHF.R.U32.HI R34, RZ, 0x10, R69 ;  /* 0x00000010ff227819 */ /* 0x000fe20000011645 */
[--C-:B------:R-:W-:Y:S01]  /*29f30*/  HADD2.F32 R6, -RZ, R117.reuse.H0_H0 ;  /* 0x20000075ff067230 */ /* 0x100fe20000004100 */
[----:B------:R-:W-:Y:S01]  /*29f40*/  SHF.R.U32.HI R29, RZ, 0x10, R73 ;  /* 0x00000010ff1d7819 */ /* 0x000fe20000011649 */
[----:B------:R-:W-:Y:S01]  /*29f50*/  HADD2.F32 R3, -RZ, R117.H1_H1 ;  /* 0x30000075ff037230 */ /* 0x000fe20000004100 */
[----:B------:R-:W-:Y:S02]  /*29f60*/  SHF.R.U32.HI R38, RZ, 0x10, R71 ;  /* 0x00000010ff267819 */ /* 0x000fe40000011647 */
[----:B------:R-:W-:Y:S02]  /*29f70*/  SHF.R.U32.HI R35, RZ, 0x10, R75 ;  /* 0x00000010ff237819 */ /* 0x000fe4000001164b */
[----:B------:R-:W-:Y:S02]  /*29f80*/  SHF.R.U64 R42, R68, 0x10, R69 ;  /* 0x00000010442a7819 */ /* 0x000fe40000001245 */
[----:B------:R-:W-:-:S02]  /*29f90*/  SHF.R.U64 R43, R70, 0x10, R71 ;  /* 0x00000010462b7819 */ /* 0x000fc40000001247 */
[----:B------:R-:W-:Y:S02]  /*29fa0*/  SHF.R.U64 R40, R72, 0x10, R73 ;  /* 0x0000001048287819 */ /* 0x000fe40000001249 */
[----:B------:R-:W-:Y:S01]  /*29fb0*/  SHF.R.U64 R41, R74, 0x10, R75 ;  /* 0x000000104a297819 */ /* 0x000fe2000000124b */
[--C-:B--2---:R-:W-:Y:S02]  /*29fc0*/  HADD2.F32 R20, -RZ, R9.reuse.H0_H0 ;  /* 0x20000009ff147230 */ /* 0x104fe40000004100 */
[----:B------:R-:W-:Y:S02]  /*29fd0*/  HADD2.F32 R22, -RZ, R9.H1_H1 ;  /* 0x30000009ff167230 */ /* 0x000fe40000004100 */
[--C-:B------:R-:W-:Y:S02]  /*29fe0*/  HADD2.F32 R25, -RZ, R8.reuse.H0_H0 ;  /* 0x20000008ff197230 */ /* 0x100fe40000004100 */
[----:B------:R-:W-:Y:S02]  /*29ff0*/  HADD2.F32 R27, -RZ, R8.H1_H1 ;  /* 0x30000008ff1b7230 */ /* 0x000fe40000004100 */
[----:B------:R-:W-:-:S02]  /*2a000*/  HADD2.F32 R26, -RZ, R10.H0_H0 ;  /* 0x2000000aff1a7230 */ /* 0x000fc40000004100 */
[----:B------:R-:W-:Y:S02]  /*2a010*/  HADD2.F32 R23, -RZ, R11.H0_H0 ;  /* 0x2000000bff177230 */ /* 0x000fe40000004100 */
[--C-:B---3--:R-:W-:Y:S02]  /*2a020*/  HADD2.F32 R4, -RZ, R17.reuse.H0_H0 ;  /* 0x20000011ff047230 */ /* 0x108fe40000004100 */
[--C-:B------:R-:W-:Y:S02]  /*2a030*/  HADD2.F32 R9, -RZ, R16.reuse.H0_H0 ;  /* 0x20000010ff097230 */ /* 0x100fe40000004100 */
[----:B------:R-:W-:Y:S01]  /*2a040*/  HADD2.F32 R15, -RZ, R16.H1_H1 ;  /* 0x30000010ff0f7230 */ /* 0x000fe20000004100 */
[CC--:B------:R-:W-:Y:S01]  /*2a050*/  FMUL.FTZ R16, R4.reuse, R6.reuse ;  /* 0x0000000604107220 */ /* 0x0c0fe20000410000 */
[--C-:B------:R-:W-:Y:S01]  /*2a060*/  HADD2.F32 R14, -RZ, R18.reuse.H0_H0 ;  /* 0x20000012ff0e7230 */ /* 0x100fe20000004100 */
[-C--:B------:R-:W-:Y:S01]  /*2a070*/  FMUL.FTZ R4, R4, R3.reuse ;  /* 0x0000000304047220 */ /* 0x080fe20000410000 */
[----:B------:R-:W-:Y:S01]  /*2a080*/  HADD2.F32 R13, -RZ, R18.H1_H1 ;  /* 0x30000012ff0d7230 */ /* 0x000fe20000004100 */
[C---:B------:R-:W-:Y:S01]  /*2a090*/  FFMA.FTZ R47, R20.reuse, R3, -R16 ;  /* 0x00000003142f7223 */ /* 0x040fe20000010810 */
[----:B------:R-:W-:Y:S01]  /*2a0a0*/  HADD2.F32 R8, -RZ, R17.H1_H1 ;  /* 0x30000011ff087230 */ /* 0x000fe20000004100 */
[----:B------:R-:W-:Y:S01]  /*2a0b0*/  FFMA.FTZ R46, R20, R6, R4 ;  /* 0x00000006142e7223 */ /* 0x000fe20000010004 */
[----:B------:R-:W-:-:S02]  /*2a0c0*/  HADD2.F32 R18, -RZ, R34.H0_H0 ;  /* 0x20000022ff127230 */ /* 0x000fc40000004100 */
[----:B------:R-:W-:Y:S02]  /*2a0d0*/  HADD2.F32 R17, -RZ, R29.H0_H0 ;  /* 0x2000001dff117230 */ /* 0x000fe40000004100 */
[--C-:B------:R-:W-:Y:S01]  /*2a0e0*/  HADD2.F32 R3, -RZ, R118.reuse.H0_H0 ;  /* 0x20000076ff037230 */ /* 0x100fe20000004100 */
[C---:B------:R-:W-:Y:S01]  /*2a0f0*/  FMUL.FTZ R16, R8.reuse, R18 ;  /* 0x0000001208107220 */ /* 0x040fe20000410000 */
[----:B------:R-:W-:Y:S01]  /*2a100*/  HADD2.F32 R4, -RZ, R119.H0_H0 ;  /* 0x20000077ff047230 */ /* 0x000fe20000004100 */
[-C--:B------:R-:W-:Y:S01]  /*2a110*/  FMUL.FTZ R6, R8, R17.reuse ;  /* 0x0000001108067220 */ /* 0x080fe20000410000 */
[----:B------:R-:W-:Y:S01]  /*2a120*/  HADD2.F32 R8, -RZ, R118.H1_H1 ;  /* 0x30000076ff087230 */ /* 0x000fe20000004100 */
[C---:B------:R-:W-:Y:S01]  /*2a130*/  FFMA.FTZ R29, R22.reuse, R17, -R16 ;  /* 0x00000011161d7223 */ /* 0x040fe20000010810 */
[----:B------:R-:W-:Y:S01]  /*2a140*/  HADD2.F32 R21, -RZ, R11.H1_H1 ;  /* 0x3000000bff157230 */ /* 0x000fe20000004100 */
[CC--:B------:R-:W-:Y:S01]  /*2a150*/  FMUL.FTZ R16, R9.reuse, R3.reuse ;  /* 0x0000000309107220 */ /* 0x0c0fe20000410000 */
[----:B------:R-:W-:Y:S01]  /*2a160*/  HADD2.F32 R11, -RZ, R19.H0_H0 ;  /* 0x20000013ff0b7230 */ /* 0x000fe20000004100 */
[----:B------:R-:W-:Y:S01]  /*2a170*/  FMUL.FTZ R9, R9, R4 ;  /* 0x0000000409097220 */ /* 0x000fe20000410000 */
[----:B------:R-:W-:Y:S01]  /*2a180*/  HADD2.F32 R24, -RZ, R10.H1_H1 ;  /* 0x3000000aff187230 */ /* 0x000fe20000004100 */
[----:B------:R-:W-:Y:S01]  /*2a190*/  FFMA.FTZ R22, R22, R18, R6 ;  /* 0x0000001216167223 */ /* 0x000fe20000010006 */
[--C-:B------:R-:W-:Y:S01]  /*2a1a0*/  HADD2.F32 R6, -RZ, R120.reuse.H0_H0 ;  /* 0x20000078ff067230 */ /* 0x100fe20000004100 */
[C---:B------:R-:W-:Y:S01]  /*2a1b0*/  FFMA.FTZ R44, R25.reuse, R3, R9 ;  /* 0x00000003192c7223 */ /* 0x040fe20000010009 */
[----:B------:R-:W-:Y:S01]  /*2a1c0*/  HADD2.F32 R3, -RZ, R119.H1_H1 ;  /* 0x30000077ff037230 */ /* 0x000fe20000004100 */
[----:B------:R-:W-:Y:S01]  /*2a1d0*/  FFMA.FTZ R45, R25, R4, -R16 ;  /* 0x00000004192d7223 */ /* 0x000fe20000010810 */
[----:B------:R-:W-:Y:S01]  /*2a1e0*/  HADD2.F32 R4, -RZ, R120.H1_H1 ;  /* 0x30000078ff047230 */ /* 0x000fe20000004100 */
[C---:B------:R-:W-:Y:S01]  /*2a1f0*/  FMUL.FTZ R9, R14.reuse, R8 ;  /* 0x000000080e097220 */ /* 0x040fe20000410000 */
[----:B------:R-:W-:Y:S01]  /*2a200*/  HADD2.F32 R10, -RZ, R19.H1_H1 ;  /* 0x30000013ff0a7230 */ /* 0x000fe20000004100 */
[-C--:B------:R-:W-:Y:S01]  /*2a210*/  FMUL.FTZ R14, R14, R6.reuse ;  /* 0x000000060e0e7220 */ /* 0x080fe20000410000 */
[----:B------:R-:W-:Y:S01]  /*2a220*/  HADD2.F32 R34, -RZ, R38.H0_H0 ;  /* 0x20000026ff227230 */ /* 0x000fe20000004100 */
[----:B------:R-:W-:Y:S01]  /*2a230*/  FFMA.FTZ R25, R26, R6, -R9 ;  /* 0x000000061a197223 */ /* 0x000fe20000010809 */
[----:B------:R-:W-:Y:S01]  /*2a240*/  HADD2.F32 R16, -RZ, R35.H0_H0 ;  /* 0x20000023ff107230 */ /* 0x000fe20000004100 */
[C---:B------:R-:W-:Y:S01]  /*2a250*/  FMUL.FTZ R9, R11.reuse, R3 ;  /* 0x000000030b097220 */ /* 0x040fe20000410000 */
[----:B------:R-:W-:Y:S01]  /*2a260*/  HADD2.F32 R19, -RZ, R42.H0_H0 ;  /* 0x2000002aff137230 */ /* 0x000fe20000004100 */
[----:B------:R-:W-:Y:S01]  /*2a270*/  FMUL.FTZ R11, R11, R4 ;  /* 0x000000040b0b7220 */ /* 0x000fe20000410000 */
[----:B------:R-:W-:Y:S01]  /*2a280*/  HADD2.F32 R18, -RZ, R43.H0_H0 ;  /* 0x2000002bff127230 */ /* 0x000fe20000004100 */
[----:B------:R-:W-:Y:S01]  /*2a290*/  FMUL.FTZ R6, R10, R34 ;  /* 0x000000220a067220 */ /* 0x000fe20000410000 */
[----:B------:R-:W-:Y:S01]  /*2a2a0*/  HADD2.F32 R17, -RZ, R40.H0_H0 ;  /* 0x20000028ff117230 */ /* 0x000fe20000004100 */
[----:B------:R-:W-:-:S02]  /*2a2b0*/  FFMA.FTZ R20, R26, R8, R14 ;  /* 0x000000081a147223 */ /* 0x000fc4000001000e */
[C---:B------:R-:W-:Y:S02]  /*2a2c0*/  FFMA.FTZ R14, R23.reuse, R4, -R9 ;  /* 0x00000004170e7223 */ /* 0x040fe40000010809 */
[----:B------:R-:W-:Y:S02]  /*2a2d0*/  FFMA.FTZ R11, R23, R3, R11 ;  /* 0x00000003170b7223 */ /* 0x000fe4000001000b */
[-C--:B------:R-:W-:Y:S02]  /*2a2e0*/  FMUL.FTZ R4, R10, R16.reuse ;  /* 0x000000100a047220 */ /* 0x080fe40000410000 */
[----:B------:R-:W-:Y:S01]  /*2a2f0*/  FFMA.FTZ R3, R21, R16, -R6 ;  /* 0x0000001015037223 */ /* 0x000fe20000010806 */
[----:B------:R-:W-:Y:S01]  /*2a300*/  HADD2.F32 R16, -RZ, R41.H0_H0 ;  /* 0x20000029ff107230 */ /* 0x000fe20000004100 */
[----:B------:R-:W-:Y:S02]  /*2a310*/  FMUL.FTZ R8, R15, R19 ;  /* 0x000000130f087220 */ /* 0x000fe40000410000 */
[----:B------:R-:W-:-:S02]  /*2a320*/  FMUL.FTZ R9, R13, R18 ;  /* 0x000000120d097220 */ /* 0x000fc40000410000 */
[-C--:B------:R-:W-:Y:S02]  /*2a330*/  FMUL.FTZ R6, R15, R17.reuse ;  /* 0x000000110f067220 */ /* 0x080fe40000410000 */
[-C--:B------:R-:W-:Y:S02]  /*2a340*/  FMUL.FTZ R10, R13, R16.reuse ;  /* 0x000000100d0a7220 */ /* 0x080fe40000410000 */
[----:B------:R-:W-:Y:S01]  /*2a350*/  FFMA.FTZ R8, R27, R17, -R8 ;  /* 0x000000111b087223 */ /* 0x000fe20000010808 */
[----:B------:R-:W-:Y:S01]  /*2a360*/  F2FP.PACK_AB R17, R29, R47 ;  /* 0x0000002f1d11723e */ /* 0x000fe200000000ff */
[----:B------:R-:W-:Y:S01]  /*2a370*/  FFMA.FTZ R13, R24, R16, -R9 ;  /* 0x00000010180d7223 */ /* 0x000fe20000010809 */
[----:B------:R-:W-:Y:S01]  /*2a380*/  F2FP.PACK_AB R9, R22, R46 ;  /* 0x0000002e1609723e */ /* 0x000fe200000000ff */
[----:B------:R-:W-:Y:S01]  /*2a390*/  FFMA.FTZ R4, R21, R34, R4 ;  /* 0x0000002215047223 */ /* 0x000fe20000010004 */
[----:B------:R-:W-:Y:S01]  /*2a3a0*/  F2FP.PACK_AB R16, R8, R45 ;  /* 0x0000002d0810723e */ /* 0x000fe200000000ff */
[----:B------:R-:W-:Y:S01]  /*2a3b0*/  FFMA.FTZ R6, R27, R19, R6 ;  /* 0x000000131b067223 */ /* 0x000fe20000010006 */
[----:B------:R-:W-:Y:S01]  /*2a3c0*/  F2FP.PACK_AB R19, R3, R14 ;  /* 0x0000000e0313723e */ /* 0x000fe200000000ff */
[----:B------:R-:W-:Y:S01]  /*2a3d0*/  FFMA.FTZ R10, R24, R18, R10 ;  /* 0x00000012180a7223 */ /* 0x000fe2000001000a */
[----:B------:R-:W-:-:S02]  /*2a3e0*/  F2FP.PACK_AB R18, R13, R25 ;  /* 0x000000190d12723e */ /* 0x000fc400000000ff */
[----:B------:R-:W-:Y:S02]  /*2a3f0*/  F2FP.PACK_AB R11, R4, R11 ;  /* 0x0000000b040b723e */ /* 0x000fe400000000ff */
[----:B------:R-:W-:Y:S01]  /*2a400*/  F2FP.PACK_AB R8, R6, R44 ;  /* 0x0000002c0608723e */ /* 0x000fe200000000ff */
[----:B------:R1:W-:Y:S01]  /*2a410*/  ST.E.128 [R32.64], R16 ;  /* 0x0000001020007985 */ /* 0x0003e2000c101d04 */
[----:B------:R-:W-:-:S05]  /*2a420*/  F2FP.PACK_AB R10, R10, R20 ;  /* 0x000000140a0a723e */ /* 0x000fca00000000ff */
[----:B------:R1:W-:Y:S02]  /*2a430*/  ST.E.128 [R30.64], R8 ;  /* 0x000000081e007985 */ /* 0x0003e4000c101d04 */
.L_x_2656:
[----:B------:R-:W-:Y:S05]  /*2a440*/  BSYNC B0 ;  /* 0x0000000000007941 */ /* 0x000fea0003800000 */
.L_x_2655:
[----:B------:R-:W-:-:S04]  /*2a450*/  IADD3 R4, R56, 0x40, RZ ;  /* 0x0000004038047810 */ /* 0x000fc80007ffe0ff */
[----:B------:R-:W-:-:S13]  /*2a460*/  ISETP.GE.AND P0, PT, R4, R0, PT ;  /* 0x000000000400720c */ /* 0x000fda0003f06270 */
[----:B------:R-:W-:Y:S05]  /*2a470*/  @P0 BRA `(.L_x_2654) ;  /* 0x0000067000000947 */ /* 0x000fea0003800000 */
[----:B------:R-:W-:-:S04]  /*2a480*/  SHF.R.S32.HI R6, RZ, 0x1f, R4 ;  /* 0x0000001fff067819 */ /* 0x000fc80000011404 */
[CC--:B------:R-:W-:Y:S02]  /*2a490*/  LEA.HI R3, R6.reuse, R4.reuse, RZ, 0x6 ;  /* 0x0000000406037211 */ /* 0x0c0fe400078f30ff */
[----:B------:R-:W-:Y:S02]  /*2a4a0*/  LEA.HI R4, R6, R4, RZ, 0x3 ;  /* 0x0000000406047211 */ /* 0x000fe400078f18ff */
[----:B------:R-:W-:Y:S02]  /*2a4b0*/  SHF.L.U32 R6, R3, 0x7, RZ ;  /* 0x0000000703067819 */ /* 0x000fe400000006ff */
[----:B------:R-:W-:Y:S02]  /*2a4c0*/  LEA.HI.SX32 R3, R4, R48, 0x1d ;  /* 0x0000003004037211 */ /* 0x000fe400078feaff */
[----:B-1----:R-:W-:Y:S02]  /*2a4d0*/  LOP3.LUT R8, R2, 0x38, R4, 0xf8, !PT ;  /* 0x0000003802087812 */ /* 0x002fe400078ef804 */
[----:B------:R-:W-:-:S02]  /*2a4e0*/  SHF.R.S32.HI R4, RZ, 0x1f, R3 ;  /* 0x0000001fff047819 */ /* 0x000fc40000011403 */
[----:B------:R-:W-:Y:S02]  /*2a4f0*/  LOP3.LUT R9, R6, 0xffffe000, RZ, 0xc0, !PT ;  /* 0xffffe00006097812 */ /* 0x000fe400078ec0ff */
[----:B------:R-:W-:Y:S02]  /*2a500*/  LOP3.LUT R6, R8, R49, RZ, 0x3c, !PT ;  /* 0x0000003108067212 */ /* 0x000fe400078e3cff */
[----:B------:R-:W-:Y:S02]  /*2a510*/  SHF.L.U32 R8, R3, 0x3, RZ ;  /* 0x0000000303087819 */ /* 0x000fe400000006ff */
[----:B------:R-:W-:Y:S02]  /*2a520*/  LEA.HI R3, R4, R3, RZ, 0x3 ;  /* 0x0000000304037211 */ /* 0x000fe400078f18ff */
[----:B------:R-:W-:Y:S02]  /*2a530*/  LOP3.LUT R4, R2, 0x38, R8, 0xf8, !PT ;  /* 0x0000003802047812 */ /* 0x000fe400078ef808 */
[----:B------:R-:W-:-:S02]  /*2a540*/  SHF.L.U32 R2, R3, 0xa, RZ ;  /* 0x0000000a03027819 */ /* 0x000fc400000006ff */
[----:B------:R-:W-:Y:S02]  /*2a550*/  LOP3.LUT R3, R4, R49, RZ, 0x3c, !PT ;  /* 0x0000003104037212 */ /* 0x000fe400078e3cff */
[----:B------:R-:W-:Y:S02]  /*2a560*/  LOP3.LUT R2, R2, 0xffffe000, RZ, 0xc0, !PT ;  /* 0xffffe00002027812 */ /* 0x000fe400078ec0ff */
[--C-:B------:R-:W-:Y:S02]  /*2a570*/  IADD3 R6, R6, R9, R28.reuse ;  /* 0x0000000906067210 */ /* 0x100fe40007ffe01c */
[----:B------:R-:W-:-:S03]  /*2a580*/  IADD3 R2, R3, R2, R28 ;  /* 0x0000000203027210 */ /* 0x000fc60007ffe01c */
[----:B-----5:R-:W-:-:S04]  /*2a590*/  IMAD.WIDE.U32 R30, R6, 0x2, R36 ;  /* 0x00000002061e7825 */ /* 0x020fc800078e0024 */
[----:B------:R-:W-:Y:S01]  /*2a5a0*/  IMAD.WIDE.U32 R28, R2, 0x2, R36 ;  /* 0x00000002021c7825 */ /* 0x000fe200078e0024 */
[----:B------:R-:W2:Y:S04]  /*2a5b0*/  LD.E.128 R8, [R30.64] ;  /* 0x000000041e087980 */ /* 0x000ea8000c101d00 */
[----:B----4-:R-:W3:Y:S01]  /*2a5c0*/  LD.E.128 R16, [R28.64] ;  /* 0x000000041c107980 */ /* 0x010ee2000c101d00 */
[----:B------:R-:W-:Y:S01]  /*2a5d0*/  SHF.R.U32.HI R32, RZ, 0x10, R83 ;  /* 0x00000010ff207819 */ /* 0x000fe20000011653 */
[--C-:B------:R-:W-:Y:S01]  /*2a5e0*/  HADD2.F32 R4, -RZ, R122.reuse.H0_H0 ;  /* 0x2000007aff047230 */ /* 0x100fe20000004100 */
[----:B------:R-:W-:Y:S01]  /*2a5f0*/  SHF.R.U32.HI R27, RZ, 0x10, R87 ;  /* 0x00000010ff1b7819 */ /* 0x000fe20000011657 */
[----:B------:R-:W-:Y:S01]  /*2a600*/  HADD2.F32 R2, -RZ, R122.H1_H1 ;  /* 0x3000007aff027230 */ /* 0x000fe20000004100 */
[----:B------:R-:W-:-:S02]  /*2a610*/  SHF.R.U32.HI R34, RZ, 0x10, R81 ;  /* 0x00000010ff227819 */ /* 0x000fc40000011651 */
[--C-:B------:R-:W-:Y:S02]  /*2a620*/  SHF.R.U32.HI R33, RZ, 0x10, R85.reuse ;  /* 0x00000010ff217819 */ /* 0x100fe40000011655 */
[----:B------:R-:W-:Y:S02]  /*2a630*/  SHF.R.U64 R35, R84, 0x10, R85 ;  /* 0x0000001054237819 */ /* 0x000fe40000001255 */
[----:B------:R-:W-:Y:S02]  /*2a640*/  SHF.R.U64 R41, R82, 0x10, R83 ;  /* 0x0000001052297819 */ /* 0x000fe40000001253 */
[----:B------:R-:W-:Y:S02]  /*2a650*/  SHF.R.U64 R40, R80, 0x10, R81 ;  /* 0x0000001050287819 */ /* 0x000fe40000001251 */
[----:B------:R-:W-:Y:S01]  /*2a660*/  SHF.R.U64 R38, R86, 0x10, R87 ;  /* 0x0000001056267819 */ /* 0x000fe20000001257 */
[--C-:B--2---:R-:W-:Y:S02]  /*2a670*/  HADD2.F32 R20, -RZ, R11.reuse.H0_H0 ;  /* 0x2000000bff147230 */ /* 0x104fe40000004100 */
[----:B------:R-:W-:-:S02]  /*2a680*/  HADD2.F32 R15, -RZ, R11.H1_H1 ;  /* 0x3000000bff0f7230 */ /* 0x000fc40000004100 */
[----:B---3--:R-:W-:Y:S02]  /*2a690*/  HADD2.F32 R3, -RZ, R19.H0_H0 ;  /* 0x20000013ff037230 */ /* 0x008fe40000004100 */
[--C-:B------:R-:W-:Y:S02]  /*2a6a0*/  HADD2.F32 R21, -RZ, R9.reuse.H0_H0 ;  /* 0x20000009ff157230 */ /* 0x100fe40000004100 */
[----:B------:R-:W-:Y:S02]  /*2a6b0*/  HADD2.F32 R25, -RZ, R9.H1_H1 ;  /* 0x30000009ff197230 */ /* 0x000fe40000004100 */
[--C-:B------:R-:W-:Y:S02]  /*2a6c0*/  HADD2.F32 R14, -RZ, R16.reuse.H0_H0 ;  /* 0x20000010ff0e7230 */ /* 0x100fe40000004100 */
[----:B------:R-:W-:Y:S01]  /*2a6d0*/  HADD2.F32 R13, -RZ, R16.H1_H1 ;  /* 0x30000010ff0d7230 */ /* 0x000fe20000004100 */
[C---:B------:R-:W-:Y:S01]  /*2a6e0*/  FMUL.FTZ R16, R3.reuse, R4 ;  /* 0x0000000403107220 */ /* 0x040fe20000410000 */
[--C-:B------:R-:W-:Y:S01]  /*2a6f0*/  HADD2.F32 R11, -RZ, R18.reuse.H0_H0 ;  /* 0x20000012ff0b7230 */ /* 0x100fe20000004100 */
[-C--:B------:R-:W-:Y:S01]  /*2a700*/  FMUL.FTZ R3, R3, R2.reuse ;  /* 0x0000000203037220 */ /* 0x080fe20000410000 */
[----:B------:R-:W-:Y:S01]  /*2a710*/  HADD2.F32 R9, -RZ, R18.H1_H1 ;  /* 0x30000012ff097230 */ /* 0x000fe20000004100 */
[C---:B------:R-:W-:Y:S01]  /*2a720*/  FFMA.FTZ R43, R20.reuse, R2, -R16 ;  /* 0x00000002142b7223 */ /* 0x040fe20000010810 */
[----:B------:R-:W-:Y:S01]  /*2a730*/  HADD2.F32 R6, -RZ, R19.H1_H1 ;  /* 0x30000013ff067230 */ /* 0x000fe20000004100 */
[----:B------:R-:W-:Y:S01]  /*2a740*/  FFMA.FTZ R42, R20, R4, R3 ;  /* 0x00000004142a7223 */ /* 0x000fe20000010003 */
[----:B------:R-:W-:-:S02]  /*2a750*/  HADD2.F32 R18, -RZ, R32.H0_H0 ;  /* 0x20000020ff127230 */ /* 0x000fc40000004100 */
[--C-:B------:R-:W-:Y:S02]  /*2a760*/  HADD2.F32 R26, -RZ, R8.reuse.H0_H0 ;  /* 0x20000008ff1a7230 */ /* 0x100fe40000004100 */
[----:B------:R-:W-:Y:S01]  /*2a770*/  HADD2.F32 R24, -RZ, R8.H1_H1 ;  /* 0x30000008ff187230 */ /* 0x000fe20000004100 */
[----:B------:R-:W-:Y:S01]  /*2a780*/  FMUL.FTZ R16, R6, R18 ;  /* 0x0000001206107220 */ /* 0x000fe20000410000 */
[--C-:B------:R-:W-:Y:S02]  /*2a790*/  HADD2.F32 R23, -RZ, R10.reuse.H0_H0 ;  /* 0x2000000aff177230 */ /* 0x100fe40000004100 */
[----:B------:R-:W-:Y:S02]  /*2a7a0*/  HADD2.F32 R22, -RZ, R10.H1_H1 ;  /* 0x3000000aff167230 */ /* 0x000fe40000004100 */
[--C-:B------:R-:W-:Y:S02]  /*2a7b0*/  HADD2.F32 R8, -RZ, R17.reuse.H0_H0 ;  /* 0x20000011ff087230 */ /* 0x100fe40000004100 */
[----:B------:R-:W-:-:S02]  /*2a7c0*/  HADD2.F32 R10, -RZ, R17.H1_H1 ;  /* 0x30000011ff0a7230 */ /* 0x000fc40000004100 */
[----:B------:R-:W-:Y:S02]  /*2a7d0*/  HADD2.F32 R17, -RZ, R27.H0_H0 ;  /* 0x2000001bff117230 */ /* 0x000fe40000004100 */
[--C-:B------:R-:W-:Y:S02]  /*2a7e0*/  HADD2.F32 R2, -RZ, R123.reuse.H0_H0 ;  /* 0x2000007bff027230 */ /* 0x100fe40000004100 */
[----:B------:R-:W-:Y:S01]  /*2a7f0*/  HADD2.F32 R3, -RZ, R123.H1_H1 ;  /* 0x3000007bff037230 */ /* 0x000fe20000004100 */
[-C--:B------:R-:W-:Y:S01]  /*2a800*/  FMUL.FTZ R6, R6, R17.reuse ;  /* 0x0000001106067220 */ /* 0x080fe20000410000 */
[----:B------:R-:W-:Y:S01]  /*2a810*/  HADD2.F32 R19, -RZ, R40.H0_H0 ;  /* 0x20000028ff137230 */ /* 0x000fe20000004100 */
[----:B------:R-:W-:Y:S01]  /*2a820*/  FFMA.FTZ R32, R15, R17, -R16 ;  /* 0x000000110f207223 */ /* 0x000fe20000010810 */
[----:B------:R-:W-:Y:S01]  /*2a830*/  HADD2.F32 R17, -RZ, R34.H0_H0 ;  /* 0x20000022ff117230 */ /* 0x000fe20000004100 */
[C---:B------:R-:W-:Y:S02]  /*2a840*/  FMUL.FTZ R16, R8.reuse, R2 ;  /* 0x0000000208107220 */ /* 0x040fe40000410000 */
[----:B------:R-:W-:-:S02]  /*2a850*/  FMUL.FTZ R4, R8, R3 ;  /* 0x0000000308047220 */ /* 0x000fc40000410000 */
[----:B------:R-:W-:Y:S01]  /*2a860*/  FFMA.FTZ R27, R15, R18, R6 ;  /* 0x000000120f1b7223 */ /* 0x000fe20000010006 */
[----:B------:R-:W-:Y:S01]  /*2a870*/  HADD2.F32 R15, -RZ, R33.H0_H0 ;  /* 0x20000021ff0f7230 */ /* 0x000fe20000004100 */
[C---:B------:R-:W-:Y:S01]  /*2a880*/  FFMA.FTZ R34, R21.reuse, R3, -R16 ;  /* 0x0000000315227223 */ /* 0x040fe20000010810 */
[--C-:B------:R-:W-:Y:S01]  /*2a890*/  HADD2.F32 R3, -RZ, R124.reuse.H0_H0 ;  /* 0x2000007cff037230 */ /* 0x100fe20000004100 */
[----:B------:R-:W-:Y:S01]  /*2a8a0*/  FFMA.FTZ R21, R21, R2, R4 ;  /* 0x0000000215157223 */ /* 0x000fe20000010004 */
[--C-:B------:R-:W-:Y:S01]  /*2a8b0*/  HADD2.F32 R6, -RZ, R125.reuse.H0_H0 ;  /* 0x2000007dff067230 */ /* 0x100fe20000004100 */
[C---:B------:R-:W-:Y:S01]  /*2a8c0*/  FMUL.FTZ R2, R10.reuse, R17 ;  /* 0x000000110a027220 */ /* 0x040fe20000410000 */
[----:B------:R-:W-:Y:S01]  /*2a8d0*/  HADD2.F32 R4, -RZ, R125.H1_H1 ;  /* 0x3000007dff047230 */ /* 0x000fe20000004100 */
[-C--:B------:R-:W-:Y:S02]  /*2a8e0*/  FMUL.FTZ R8, R10, R15.reuse ;  /* 0x0000000f0a087220 */ /* 0x080fe40000410000 */
[----:B------:R-:W-:Y:S01]  /*2a8f0*/  FFMA.FTZ R15, R25, R15, -R2 ;  /* 0x0000000f190f7223 */ /* 0x000fe20000010802 */
[----:B------:R-:W-:Y:S01]  /*2a900*/  HADD2.F32 R2, -RZ, R124.H1_H1 ;  /* 0x3000007cff027230 */ /* 0x000fe20000004100 */
[----:B------:R-:W-:-:S02]  /*2a910*/  FMUL.FTZ R16, R14, R3 ;  /* 0x000000030e107220 */ /* 0x000fc40000410000 */
[----:B------:R-:W-:Y:S02]  /*2a920*/  FMUL.FTZ R14, R14, R6 ;  /* 0x000000060e0e7220 */ /* 0x000fe40000410000 */
[----:B------:R-:W-:Y:S02]  /*2a930*/  FMUL.FTZ R10, R11, R2 ;  /* 0x000000020b0a7220 */ /* 0x000fe40000410000 */
[C---:B------:R-:W-:Y:S01]  /*2a940*/  FFMA.FTZ R20, R26.reuse, R6, -R16 ;  /* 0x000000061a147223 */ /* 0x040fe20000010810 */
[----:B------:R-:W-:Y:S01]  /*2a950*/  HADD2.F32 R16, -RZ, R35.H0_H0 ;  /* 0x20000023ff107230 */ /* 0x000fe20000004100 */
[----:B------:R-:W-:Y:S02]  /*2a960*/  FFMA.FTZ R18, R26, R3, R14 ;  /* 0x000000031a127223 */ /* 0x000fe4000001000e */
[----:B------:R-:W-:Y:S01]  /*2a970*/  FFMA.FTZ R8, R25, R17, R8 ;  /* 0x0000001119087223 */ /* 0x000fe20000010008 */
[----:B------:R-:W-:Y:S01]  /*2a980*/  HADD2.F32 R17, -RZ, R41.H0_H0 ;  /* 0x20000029ff117230 */ /* 0x000fe20000004100 */
[-C--:B------:R-:W-:Y:S01]  /*2a990*/  FMUL.FTZ R3, R11, R4.reuse ;  /* 0x000000040b037220 */ /* 0x080fe20000410000 */
[----:B------:R-:W-:Y:S01]  /*2a9a0*/  HADD2.F32 R11, -RZ, R38.H0_H0 ;  /* 0x20000026ff0b7230 */ /* 0x000fe20000004100 */
[----:B------:R-:W-:-:S02]  /*2a9b0*/  FFMA.FTZ R14, R23, R4, -R10 ;  /* 0x00000004170e7223 */ /* 0x000fc4000001080a */
[----:B------:R-:W-:Y:S02]  /*2a9c0*/  FFMA.FTZ R10, R23, R2, R3 ;  /* 0x00000002170a7223 */ /* 0x000fe40000010003 */
[CC--:B------:R-:W-:Y:S02]  /*2a9d0*/  FMUL.FTZ R2, R13.reuse, R16.reuse ;  /* 0x000000100d027220 */ /* 0x0c0fe40000410000 */
[----:B------:R-:W-:Y:S02]  /*2a9e0*/  FMUL.FTZ R3, R13, R19 ;  /* 0x000000130d037220 */ /* 0x000fe40000410000 */
[C---:B------:R-:W-:Y:S02]  /*2a9f0*/  FMUL.FTZ R6, R9.reuse, R17 ;  /* 0x0000001109067220 */ /* 0x040fe40000410000 */
[----:B------:R-:W-:Y:S01]  /*2aa00*/  FMUL.FTZ R4, R9, R11 ;  /* 0x0000000b09047220 */ /* 0x000fe20000410000 */
[----:B------:R-:W-:Y:S01]  /*2aa10*/  F2FP.PACK_AB R9, R8, R21 ;  /* 0x000000150809723e */ /* 0x000fe200000000ff */
[----:B------:R-:W-:Y:S01]  /*2aa20*/  FFMA.FTZ R2, R24, R19, R2 ;  /* 0x0000001318027223 */ /* 0x000fe20000010002 */
[----:B------:R-:W-:Y:S01]  /*2aa30*/  F2FP.PACK_AB R19, R32, R43 ;  /* 0x0000002b2013723e */ /* 0x000fe200000000ff */
[----:B------:R-:W-:-:S02]  /*2aa40*/  FFMA.FTZ R3, R24, R16, -R3 ;  /* 0x0000001018037223 */ /* 0x000fc40000010803 */
[----:B------:R-:W-:Y:S01]  /*2aa50*/  FFMA.FTZ R6, R22, R11, -R6 ;  /* 0x0000000b16067223 */ /* 0x000fe20000010806 */
[----:B------:R-:W-:Y:S01]  /*2aa60*/  F2FP.PACK_AB R8, R2, R18 ;  /* 0x000000120208723e */ /* 0x000fe200000000ff */
[----:B------:R-:W-:Y:S01]  /*2aa70*/  FFMA.FTZ R4, R22, R17, R4 ;  /* 0x0000001116047223 */ /* 0x000fe20000010004 */
[----:B------:R-:W-:Y:S02]  /*2aa80*/  F2FP.PACK_AB R17, R15, R34 ;  /* 0x000000220f11723e */ /* 0x000fe400000000ff */
[----:B------:R-:W-:Y:S02]  /*2aa90*/  F2FP.PACK_AB R16, R3, R20 ;  /* 0x000000140310723e */ /* 0x000fe400000000ff */
[----:B------:R-:W-:Y:S02]  /*2aaa0*/  F2FP.PACK_AB R18, R6, R14 ;  /* 0x0000000e0612723e */ /* 0x000fe400000000ff */
[----:B------:R-:W-:Y:S02]  /*2aab0*/  F2FP.PACK_AB R11, R27, R42 ;  /* 0x0000002a1b0b723e */ /* 0x000fe400000000ff */
[----:B------:R-:W-:Y:S01]  /*2aac0*/  F2FP.PACK_AB R10, R4, R10 ;  /* 0x0000000a040a723e */ /* 0x000fe200000000ff */
[----:B------:R1:W-:Y:S04]  /*2aad0*/  ST.E.128 [R30.64], R16 ;  /* 0x000000101e007985 */ /* 0x0003e8000c101d04 */
[----:B------:R1:W-:Y:S02]  /*2aae0*/  ST.E.128 [R28.64], R8 ;  /* 0x000000081c007985 */ /* 0x0003e4000c101d04 */
.L_x_2654:
[----:B------:R-:W-:Y:S05]  /*2aaf0*/  BSYNC B1 ;  /* 0x0000000000017941 */ /* 0x000fea0003800000 */
.L_x_2653:
[----:B------:R-:W-:Y:S01]  /*2ab00*/  IADD3 R4, R92, 0x60, RZ ;  /* 0x000000605c047810 */ /* 0x000fe20007ffe0ff */
[----:B------:R-:W-:-:S02]  /*2ab10*/  IMAD.MOV.U32 R2, RZ, RZ, R138 ;  /* 0x000000ffff027224 */ /* 0x000fc400078e008a */
[----:B------:R-:W-:Y:S01]  /*2ab20*/  IMAD.MOV.U32 R3, RZ, RZ, 0x0 ;  /* 0x00000000ff037424 */ /* 0x000fe200078e00ff */
[----:B------:R-:W-:-:S13]  /*2ab30*/  ISETP.GE.AND P0, PT, R4, R59, PT ;  /* 0x0000003b0400720c */ /* 0x000fda0003f06270 */
[----:B------:R-:W-:Y:S05]  /*2ab40*/  @P0 RET.REL.NODEC R2 `(_ZN7cutlass13device_kernelIN5flash19enable_sm80_to_sm89INS1_16FlashAttnFwdSm80INS1_25CollectiveMainloopFwdSm80ILi8ELi1ELb0EN4cute5tupleIJNS5_1CILi128EEENS7_ILi48EEENS7_ILi256EEEEEELi256ENS_6half_tEfNS_4arch4Sm80ELb0ELb1ELb0ELb1ELb1ELb1ELb1ELb1EEENS1_21CollectiveEpilogueFwdINS6_IJS8_SA_S9_EEENS6_IJNS7_ILi1EEESI_SI_EEESC_SE_Li256ELb1ELb1ELb1ELb0EEENS1_36VarlenDynamicPersistentTileSchedulerILi128ELi48ELi256ELi256ELb1ELb1ELb0ELb1ELb0ELb1EEEEEEEEEvNT_6ParamsE) ;  /* 0xfffd54b002000950 */ /* 0x000fea0003c3ffff */
        /* <DEDUP_REMOVED lines=9> */
[----:B-1----:R-:W-:Y:S01]  /*2abe0*/  LOP3.LUT R28, R2, 0xfffffe00, RZ, 0xc0, !PT ;  /* 0xfffffe00021c7812 */ /* 0x002fe200078ec0ff */
[----:B------:R-:W-:Y:S05]  /*2abf0*/  @P0 BRA `(.L_x_2658) ;  /* 0x0000062000000947 */ /* 0x000fea0003800000 */
[----:B------:R-:W-:Y:S02]  /*2ac00*/  IADD3 R6, R39, R35, RZ ;  /* 0x0000002327067210 */ /* 0x000fe40007ffe0ff */
[----:B------:R-:W-:Y:S02]  /*2ac10*/  LOP3.LUT R2, R4, 0x38, R56, 0xf8, !PT ;  /* 0x0000003804027812 */ /* 0x000fe400078ef838 */
[----:B------:R-:W-:Y:S02]  /*2ac20*/  SHF.R.S32.HI R8, RZ, 0x1f, R6 ;  /* 0x0000001fff087819 */ /* 0x000fe40000011406 */
        /* <DEDUP_REMOVED lines=48> */
[C---:B------:R-:W-:Y:S01]  /*2af30*/  FMUL.FTZ R16, R9.reuse, R2 ;  /* 0x0000000209107220 */ /* 0x040fe20000410000 */
[----:B------:R-:W-:Y:S01]  /*2af40*/  HADD2.F32 R11, -RZ, R19.H0_H0 ;  /* 0x20000013ff0b7230 */ /* 0x000fe20000004100 */
[-C--:B------:R-:W-:Y:S01]  /*2af50*/  FMUL.FTZ R9, R9, R3.reuse ;  /* 0x0000000309097220 */ /* 0x080fe20000410000 */
        /* <DEDUP_REMOVED lines=44> */
.L_x_2658:
[----:B------:R-:W-:Y:S05]  /*2b220*/  BSYNC B0 ;  /* 0x0000000000007941 */ /* 0x000fea0003800000 */
.L_x_2657:
[----:B------:R-:W-:Y:S01]  /*2b230*/  IADD3 R6, R56, 0x40, RZ ;  /* 0x0000004038067810 */ /* 0x000fe20007ffe0ff */
[----:B------:R-:W-:Y:S02]  /*2b240*/  IMAD.MOV.U32 R2, RZ, RZ, R138 ;  /* 0x000000ffff027224 */ /* 0x000fe400078e008a */
[----:B------:R-:W-:Y:S01]  /*2b250*/  IMAD.MOV.U32 R3, RZ, RZ, 0x0 ;  /* 0x00000000ff037424 */ /* 0x000fe200078e00ff */
[----:B------:R-:W-:-:S13]  /*2b260*/  ISETP.GE.AND P0, PT, R6, R0, PT ;  /* 0x000000000600720c */ /* 0x000fda0003f06270 */
[----:B------:R-:W-:Y:S05]  /*2b270*/  @P0 RET.REL.NODEC R2 `(_ZN7cutlass13device_kernelIN5flash19enable_sm80_to_sm89INS1_16FlashAttnFwdSm80INS1_25CollectiveMainloopFwdSm80ILi8ELi1ELb0EN4cute5tupleIJNS5_1CILi128EEENS7_ILi48EEENS7_ILi256EEEEEELi256ENS_6half_tEfNS_4arch4Sm80ELb0ELb1ELb0ELb1ELb1ELb1ELb1ELb1EEENS1_21CollectiveEpilogueFwdINS6_IJS8_SA_S9_EEENS6_IJNS7_ILi1EEESI_SI_EEESC_SE_Li256ELb1ELb1ELb1ELb0EEENS1_36VarlenDynamicPersistentTileSchedulerILi128ELi48ELi256ELi256ELb1ELb1ELb0ELb1ELb0ELb1EEEEEEEEEvNT_6ParamsE) ;  /* 0xfffd4d8002000950 */ /* 0x000fea0003c3ffff */
[----:B------:R-:W-:-:S04]  /*2b280*/  SHF.R.S32.HI R2, RZ, 0x1f, R6 ;  /* 0x0000001fff027819 */ /* 0x000fc80000011406 */
[CC--:B------:R-:W-:Y:S02]  /*2b290*/  LEA.HI R3, R2.reuse, R6.reuse, RZ, 0x6 ;  /* 0x0000000602037211 */ /* 0x0c0fe400078f30ff */
[----:B------:R-:W-:Y:S02]  /*2b2a0*/  LEA.HI R2, R2, R6, RZ, 0x3 ;  /* 0x0000000602027211 */ /* 0x000fe400078f18ff */
[----:B------:R-:W-:Y:S02]  /*2b2b0*/  SHF.L.U32 R3, R3, 0x7, RZ ;  /* 0x0000000703037819 */ /* 0x000fe400000006ff */
[----:B------:R-:W-:Y:S02]  /*2b2c0*/  LEA.HI.SX32 R0, R2, R35, 0x1d ;  /* 0x0000002302007211 */ /* 0x000fe400078feaff */
[----:B------:R-:W-:Y:S02]  /*2b2d0*/  LOP3.LUT R6, R4, 0x38, R2, 0xf8, !PT ;  /* 0x0000003804067812 */ /* 0x000fe400078ef802 */
[----:B------:R-:W-:-:S02]  /*2b2e0*/  SHF.R.S32.HI R2, RZ, 0x1f, R0 ;  /* 0x0000001fff027819 */ /* 0x000fc40000011400 */
[----:B-1----:R-:W-:Y:S02]  /*2b2f0*/  LOP3.LUT R8, R3, 0xffffe000, RZ, 0xc0, !PT ;  /* 0xffffe00003087812 */ /* 0x002fe400078ec0ff */
        /* <DEDUP_REMOVED lines=13> */
[--C-:B------:R-:W-:Y:S01]  /*2b3d0*/  HADD2.F32 R3, -RZ, R129.reuse.H0_H0 ;  /* 0x20000081ff037230 */ /* 0x100fe20000004100 */
[----:B------:R-:W-:Y:S01]  /*2b3e0*/  SHF.R.U32.HI R29, RZ, 0x10, R97 ;  /* 0x00000010ff1d7819 */ /* 0x000fe20000011661 */
[----:B------:R-:W-:Y:S01]  /*2b3f0*/  HADD2.F32 R0, -RZ, R129.H1_H1 ;  /* 0x30000081ff007230 */ /* 0x000fe20000004100 */
[----:B------:R-:W-:Y:S02]  /*2b400*/  SHF.R.U32.HI R31, RZ, 0x10, R99 ;  /* 0x00000010ff1f7819 */ /* 0x000fe40000011663 */
[----:B------:R-:W-:Y:S01]  /*2b410*/  SHF.R.U32.HI R28, RZ, 0x10, R101 ;  /* 0x00000010ff1c7819 */ /* 0x000fe20000011665 */
[----:B------:R-:W-:Y:S01]  /*2b420*/  HADD2.F32 R29, -RZ, R29.H0_H0 ;  /* 0x2000001dff1d7230 */ /* 0x000fe20000004100 */
[----:B------:R-:W-:Y:S01]  /*2b430*/  SHF.R.U32.HI R30, RZ, 0x10, R103 ;  /* 0x00000010ff1e7819 */ /* 0x000fe20000011667 */
[----:B------:R-:W-:Y:S01]  /*2b440*/  HADD2.F32 R31, -RZ, R31.H0_H0 ;  /* 0x2000001fff1f7230 */ /* 0x000fe20000004100 */
[----:B------:R-:W-:Y:S01]  /*2b450*/  SHF.R.U64 R34, R96, 0x10, R97 ;  /* 0x0000001060227819 */ /* 0x000fe20000001261 */
[----:B------:R-:W-:Y:S01]  /*2b460*/  HADD2.F32 R28, -RZ, R28.H0_H0 ;  /* 0x2000001cff1c7230 */ /* 0x000fe20000004100 */
[----:B------:R-:W-:Y:S01]  /*2b470*/  SHF.R.U64 R35, R98, 0x10, R99 ;  /* 0x0000001062237819 */ /* 0x000fe20000001263 */
[----:B------:R-:W-:Y:S01]  /*2b480*/  HADD2.F32 R30, -RZ, R30.H0_H0 ;  /* 0x2000001eff1e7230 */ /* 0x000fe20000004100 */
[----:B------:R-:W-:Y:S01]  /*2b490*/  SHF.R.U64 R32, R100, 0x10, R101 ;  /* 0x0000001064207819 */ /* 0x000fe20000001265 */
[----:B------:R-:W-:Y:S01]  /*2b4a0*/  HADD2.F32 R34, -RZ, R34.H0_H0 ;  /* 0x20000022ff227230 */ /* 0x000fe20000004100 */
[----:B------:R-:W-:Y:S01]  /*2b4b0*/  SHF.R.U64 R33, R102, 0x10, R103 ;  /* 0x0000001066217819 */ /* 0x000fe20000001267 */
[----:B------:R-:W-:-:S02]  /*2b4c0*/  HADD2.F32 R35, -RZ, R35.H0_H0 ;  /* 0x20000023ff237230 */ /* 0x000fc40000004100 */
[----:B------:R-:W-:Y:S02]  /*2b4d0*/  HADD2.F32 R32, -RZ, R32.H0_H0 ;  /* 0x20000020ff207230 */ /* 0x000fe40000004100 */
[----:B------:R-:W-:Y:S02]  /*2b4e0*/  HADD2.F32 R33, -RZ, R33.H0_H0 ;  /* 0x20000021ff217230 */ /* 0x000fe40000004100 */
[----:B--2---:R-:W-:Y:S02]  /*2b4f0*/  HADD2.F32 R15, -RZ, R9.H0_H0 ;  /* 0x20000009ff0f7230 */ /* 0x004fe40000004100 */
[----:B------:R-:W-:Y:S02]  /*2b500*/  HADD2.F32 R13, -RZ, R11.H0_H0 ;  /* 0x2000000bff0d7230 */ /* 0x000fe40000004100 */
[--C-:B---3--:R-:W-:Y:S02]  /*2b510*/  HADD2.F32 R2, -RZ, R17.reuse.H0_H0 ;  /* 0x20000011ff027230 */ /* 0x108fe40000004100 */
[----:B------:R-:W-:-:S02]  /*2b520*/  HADD2.F32 R6, -RZ, R17.H1_H1 ;  /* 0x30000011ff067230 */ /* 0x000fc40000004100 */
[--C-:B------:R-:W-:Y:S01]  /*2b530*/  HADD2.F32 R4, -RZ, R19.reuse.H0_H0 ;  /* 0x20000013ff047230 */ /* 0x100fe20000004100 */
[CC--:B------:R-:W-:Y:S01]  /*2b540*/  FMUL.FTZ R17, R2.reuse, R3.reuse ;  /* 0x0000000302117220 */ /* 0x0c0fe20000410000 */
[--C-:B------:R-:W-:Y:S01]  /*2b550*/  HADD2.F32 R23, -RZ, R8.reuse.H0_H0 ;  /* 0x20000008ff177230 */ /* 0x100fe20000004100 */
[-C--:B------:R-:W-:Y:S01]  /*2b560*/  FMUL.FTZ R2, R2, R0.reuse ;  /* 0x0000000002027220 */ /* 0x080fe20000410000 */
[----:B------:R-:W-:Y:S01]  /*2b570*/  HADD2.F32 R21, -RZ, R8.H1_H1 ;  /* 0x30000008ff157230 */ /* 0x000fe20000004100 */
[C---:B------:R-:W-:Y:S01]  /*2b580*/  FFMA.FTZ R37, R15.reuse, R0, -R17 ;  /* 0x000000000f257223 */ /* 0x040fe20000010811 */
[--C-:B------:R-:W-:Y:S01]  /*2b590*/  HADD2.F32 R0, -RZ, R130.reuse.H0_H0 ;  /* 0x20000082ff007230 */ /* 0x100fe20000004100 */
[----:B------:R-:W-:Y:S01]  /*2b5a0*/  FFMA.FTZ R36, R15, R3, R2 ;  /* 0x000000030f247223 */ /* 0x000fe20000010002 */
[----:B------:R-:W-:Y:S01]  /*2b5b0*/  HADD2.F32 R2, -RZ, R130.H1_H1 ;  /* 0x30000082ff027230 */ /* 0x000fe20000004100 */
[----:B------:R-:W-:Y:S01]  /*2b5c0*/  FMUL.FTZ R17, R6, R29 ;  /* 0x0000001d06117220 */ /* 0x000fe20000410000 */
[----:B------:R-:W-:Y:S01]  /*2b5d0*/  HADD2.F32 R8, -RZ, R19.H1_H1 ;  /* 0x30000013ff087230 */ /* 0x000fe20000004100 */
[C---:B------:R-:W-:Y:S01]  /*2b5e0*/  FMUL.FTZ R3, R4.reuse, R0 ;  /* 0x0000000004037220 */ /* 0x040fe20000410000 */
[----:B------:R-:W-:Y:S01]  /*2b5f0*/  HADD2.F32 R14, -RZ, R9.H1_H1 ;  /* 0x30000009ff0e7230 */ /* 0x000fe20000004100 */
[----:B------:R-:W-:Y:S01]  /*2b600*/  FMUL.FTZ R4, R4, R2 ;  /* 0x0000000204047220 */ /* 0x000fe20000410000 */
[----:B------:R-:W-:Y:S01]  /*2b610*/  HADD2.F32 R22, -RZ, R11.H1_H1 ;  /* 0x3000000bff167230 */ /* 0x000fe20000004100 */
[----:B------:R-:W-:Y:S01]  /*2b620*/  FMUL.FTZ R6, R6, R28 ;  /* 0x0000001c06067220 */ /* 0x000fe20000410000 */
[--C-:B------:R-:W-:Y:S01]  /*2b630*/  HADD2.F32 R20, -RZ, R10.reuse.H0_H0 ;  /* 0x2000000aff147230 */ /* 0x100fe20000004100 */
[C---:B------:R-:W-:Y:S01]  /*2b640*/  FFMA.FTZ R15, R13.reuse, R0, R4 ;  /* 0x000000000d0f7223 */ /* 0x040fe20000010004 */
[----:B------:R-:W-:Y:S01]  /*2b650*/  HADD2.F32 R11, -RZ, R10.H1_H1 ;  /* 0x3000000aff0b7230 */ /* 0x000fe20000004100 */
[----:B------:R-:W-:Y:S01]  /*2b660*/  FMUL.FTZ R0, R8, R31 ;  /* 0x0000001f08007220 */ /* 0x000fe20000410000 */
[----:B------:R-:W-:Y:S01]  /*2b670*/  HADD2.F32 R10, -RZ, R16.H0_H0 ;  /* 0x20000010ff0a7230 */ /* 0x000fe20000004100 */
[----:B------:R-:W-:Y:S01]  /*2b680*/  FFMA.FTZ R17, R14, R28, -R17 ;  /* 0x0000001c0e117223 */ /* 0x000fe20000010811 */
[----:B------:R-:W-:Y:S01]  /*2b690*/  HADD2.F32 R9, -RZ, R18.H0_H0 ;  /* 0x20000012ff097230 */ /* 0x000fe20000004100 */
[----:B------:R-:W-:Y:S01]  /*2b6a0*/  FFMA.FTZ R28, R13, R2, -R3 ;  /* 0x000000020d1c7223 */ /* 0x000fe20000010803 */
[--C-:B------:R-:W-:Y:S01]  /*2b6b0*/  HADD2.F32 R2, -RZ, R131.reuse.H0_H0 ;  /* 0x20000083ff027230 */ /* 0x100fe20000004100 */
[----:B------:R-:W-:Y:S01]  /*2b6c0*/  FFMA.FTZ R19, R22, R30, -R0 ;  /* 0x0000001e16137223 */ /* 0x000fe20000010800 */
[----:B------:R-:W-:Y:S01]  /*2b6d0*/  HADD2.F32 R0, -RZ, R131.H1_H1 ;  /* 0x30000083ff007230 */ /* 0x000fe20000004100 */
[----:B------:R-:W-:Y:S01]  /*2b6e0*/  FFMA.FTZ R14, R14, R29, R6 ;  /* 0x0000001d0e0e7223 */ /* 0x000fe20000010006 */
[--C-:B------:R-:W-:Y:S01]  /*2b6f0*/  HADD2.F32 R4, -RZ, R132.reuse.H0_H0 ;  /* 0x20000084ff047230 */ /* 0x100fe20000004100 */
[C---:B------:R-:W-:Y:S01]  /*2b700*/  FMUL.FTZ R13, R10.reuse, R2 ;  /* 0x000000020a0d7220 */ /* 0x040fe20000410000 */
[----:B------:R-:W-:Y:S01]  /*2b710*/  HADD2.F32 R3, -RZ, R132.H1_H1 ;  /* 0x30000084ff037230 */ /* 0x000fe20000004100 */
[C---:B------:R-:W-:Y:S01]  /*2b720*/  FMUL.FTZ R6, R9.reuse, R0 ;  /* 0x0000000009067220 */ /* 0x040fe20000410000 */
[----:B------:R-:W-:Y:S01]  /*2b730*/  HADD2.F32 R16, -RZ, R16.H1_H1 ;  /* 0x30000010ff107230 */ /* 0x000fe20000004100 */
[----:B------:R-:W-:Y:S01]  /*2b740*/  FMUL.FTZ R10, R10, R4 ;  /* 0x000000040a0a7220 */ /* 0x000fe20000410000 */
[----:B------:R-:W-:Y:S01]  /*2b750*/  HADD2.F32 R18, -RZ, R18.H1_H1 ;  /* 0x30000012ff127230 */ /* 0x000fe20000004100 */
[----:B------:R-:W-:Y:S01]  /*2b760*/  FMUL.FTZ R9, R9, R3 ;  /* 0x0000000309097220 */ /* 0x000fe20000410000 */
[----:B------:R-:W-:Y:S01]  /*2b770*/  F2FP.PACK_AB R17, R17, R37 ;  /* 0x000000251111723e */ /* 0x000fe200000000ff */
[----:B------:R-:W-:Y:S01]  /*2b780*/  FMUL.FTZ R8, R8, R30 ;  /* 0x0000001e08087220 */ /* 0x000fe20000410000 */
[----:B------:R-:W-:Y:S01]  /*2b790*/  F2FP.PACK_AB R19, R19, R28 ;  /* 0x0000001c1313723e */ /* 0x000fe200000000ff */
[----:B------:R-:W-:-:S02]  /*2b7a0*/  FFMA.FTZ R13, R23, R4, -R13 ;  /* 0x00000004170d7223 */ /* 0x000fc4000001080d */
[C---:B------:R-:W-:Y:S02]  /*2b7b0*/  FFMA.FTZ R3, R20.reuse, R3, -R6 ;  /* 0x0000000314037223 */ /* 0x040fe40000010806 */
[----:B------:R-:W-:Y:S02]  /*2b7c0*/  FFMA.FTZ R23, R23, R2, R10 ;  /* 0x0000000217177223 */ /* 0x000fe4000001000a */
[----:B------:R-:W-:Y:S01]  /*2b7d0*/  FFMA.FTZ R20, R20, R0, R9 ;  /* 0x0000000014147223 */ /* 0x000fe20000010009 */
[----:B------:R-:W-:Y:S01]  /*2b7e0*/  F2FP.PACK_AB R9, R14, R36 ;  /* 0x000000240e09723e */ /* 0x000fe200000000ff */
[----:B------:R-:W-:Y:S02]  /*2b7f0*/  FFMA.FTZ R22, R22, R31, R8 ;  /* 0x0000001f16167223 */ /* 0x000fe40000010008 */
[----:B------:R-:W-:Y:S02]  /*2b800*/  FMUL.FTZ R0, R18, R35 ;  /* 0x0000002312007220 */ /* 0x000fe40000410000 */
[----:B------:R-:W-:-:S02]  /*2b810*/  FMUL.FTZ R2, R16, R34 ;  /* 0x0000002210027220 */ /* 0x000fc40000410000 */
[-C--:B------:R-:W-:Y:S02]  /*2b820*/  FMUL.FTZ R10, R18, R33.reuse ;  /* 0x00000021120a7220 */ /* 0x080fe40000410000 */
[-C--:B------:R-:W-:Y:S02]  /*2b830*/  FMUL.FTZ R8, R16, R32.reuse ;  /* 0x0000002010087220 */ /* 0x080fe40000410000 */
[----:B------:R-:W-:Y:S02]  /*2b840*/  FFMA.FTZ R18, R11, R33, -R0 ;  /* 0x000000210b127223 */ /* 0x000fe40000010800 */
[----:B------:R-:W-:Y:S01]  /*2b850*/  FFMA.FTZ R16, R21, R32, -R2 ;  /* 0x0000002015107223 */ /* 0x000fe20000010802 */
[----:B------:R-:W-:Y:S01]  /*2b860*/  MOV R2, R138 ;  /* 0x0000008a00027202 */ /* 0x000fe20000000f00 */
[----:B------:R-:W-:Y:S01]  /*2b870*/  FFMA.FTZ R10, R11, R35, R10 ;  /* 0x000000230b0a7223 */ /* 0x000fe2000001000a */
[----:B------:R-:W-:Y:S01]  /*2b880*/  F2FP.PACK_AB R18, R18, R3 ;  /* 0x000000031212723e */ /* 0x000fe200000000ff */
[----:B------:R-:W-:Y:S01]  /*2b890*/  FFMA.FTZ R8, R21, R34, R8 ;  /* 0x0000002215087223 */ /* 0x000fe20000010008 */
[----:B------:R-:W-:-:S02]  /*2b8a0*/  F2FP.PACK_AB R16, R16, R13 ;  /* 0x0000000d1010723e */ /* 0x000fc400000000ff */
[----:B------:R-:W-:Y:S02]  /*2b8b0*/  F2FP.PACK_AB R11, R22, R15 ;  /* 0x0000000f160b723e */ /* 0x000fe400000000ff */
[----:B------:R-:W-:Y:S01]  /*2b8c0*/  F2FP.PACK_AB R10, R10, R20 ;  /* 0x000000140a0a723e */ /* 0x000fe200000000ff */
[----:B------:R1:W-:Y:S01]  /*2b8d0*/  ST.E.128 [R26.64], R16 ;  /* 0x000000101a007985 */ /* 0x0003e2000c101d04 */
[----:B------:R-:W-:Y:S02]  /*2b8e0*/  F2FP.PACK_AB R8, R8, R23 ;  /* 0x000000170808723e */ /* 0x000fe400000000ff */
[----:B------:R-:W-:-:S03]  /*2b8f0*/  MOV R3, 0x0 ;  /* 0x0000000000037802 */ /* 0x000fc60000000f00 */
[----:B------:R1:W-:Y:S01]  /*2b900*/  ST.E.128 [R24.64], R8 ;  /* 0x0000000818007985 */ /* 0x0003e2000c101d04 */
[----:B------:R-:W-:Y:S05]  /*2b910*/  RET.REL.NODEC R2 `(_ZN7cutlass13device_kernelIN5flash19enable_sm80_to_sm89INS1_16FlashAttnFwdSm80INS1_25CollectiveMainloopFwdSm80ILi8ELi1ELb0EN4cute5tupleIJNS5_1CILi128EEENS7_ILi48EEENS7_ILi256EEEEEELi256ENS_6half_tEfNS_4arch4Sm80ELb0ELb1ELb0ELb1ELb1ELb1ELb1ELb1EEENS1_21CollectiveEpilogueFwdINS6_IJS8_SA_S9_EEENS6_IJNS7_ILi1EEESI_SI_EEESC_SE_Li256ELb1ELb1ELb1ELb0EEENS1_36VarlenDynamicPersistentTileSchedulerILi128ELi48ELi256ELi256ELb1ELb1ELb0ELb1ELb0ELb1EEEEEEEEEvNT_6ParamsE) ;  /* 0xfffd46e002007950 */ /* 0x000fea0003c3ffff */
.L_x_2585:
[----:B------:R-:W-:Y:S01]  /*2b920*/  IMAD.MOV.U32 R235, RZ, RZ, R29 ;  /* 0x000000ffffeb7224 */ /* 0x000fe200078e001d */
[----:B------:R-:W-:Y:S01]  /*2b930*/  MOV R2, RZ ;  /* 0x000000ff00027202 */ /* 0x000fe20000000f00 */
[----:B------:R-:W-:Y:S01]  /*2b940*/  IMAD.MOV.U32 R236, RZ, RZ, 0x181f ;  /* 0x0000181fffec7424 */ /* 0x000fe200078e00ff */
[----:B------:R-:W-:Y:S02]  /*2b950*/  MOV R3, 0x2b970 ;  /* 0x0002b97000037802 */ /* 0x000fe40000000f00 */
[----:B------:R-:W-:Y:S05]  /*2b960*/  CALL.REL.NOINC `($__internal_40_$__cuda_sm70_shflsync_idx_p) ;  /* 0x00000d5000007944 */ /* 0x000fea0003c00000 */
[----:B------:R-:W-:Y:S01]  /*2b970*/  MOV R6, R237 ;  /* 0x000000ed00067202 */ /* 0x000fe20000000f00 */
[----:B------:R-:W-:Y:S05]  /*2b980*/  BRA `(.L_x_2659) ;  /* 0xffff6b0000007947 */ /* 0x000fea000383ffff */
.L_x_2586:
[----:B------:R-:W-:Y:S01]  /*2b990*/  IMAD.MOV.U32 R235, RZ, RZ, R34 ;  /* 0x000000ffffeb7224 */ /* 0x000fe200078e0022 */
[----:B------:R-:W-:Y:S01]  /*2b9a0*/  MOV R2, RZ ;  /* 0x000000ff00027202 */ /* 0x000fe20000000f00 */
[----:B------:R-:W-:Y:S01]  /*2b9b0*/  IMAD.MOV.U32 R236, RZ, RZ, 0x181f ;  /* 0x0000181fffec7424 */ /* 0x000fe200078e00ff */
[----:B------:R-:W-:Y:S02]  /*2b9c0*/  MOV R3, 0x2b9e0 ;  /* 0x0002b9e000037802 */ /* 0x000fe40000000f00 */
[----:B-12---:R-:W-:Y:S05]  /*2b9d0*/  CALL.REL.NOINC `($__internal_40_$__cuda_sm70_shflsync_idx_p) ;  /* 0x00000ce000007944 */ /* 0x006fea0003c00000 */
[----:B------:R-:W-:Y:S01]  /*2b9e0*/  IMAD.MOV.U32 R235, RZ, RZ, R28 ;  /* 0x000000ffffeb7224 */ /* 0x000fe200078e001c */
[----:B------:R-:W-:Y:S01]  /*2b9f0*/  MOV R2, RZ ;  /* 0x000000ff00027202 */ /* 0x000fe20000000f00 */
[----:B------:R-:W-:Y:S01]  /*2ba00*/  IMAD.MOV.U32 R236, RZ, RZ, 0x181f ;  /* 0x0000181fffec7424 */ /* 0x000fe200078e00ff */
[----:B------:R-:W-:Y:S01]  /*2ba10*/  MOV R8, R237 ;  /* 0x000000ed00087202 */ /* 0x000fe20000000f00 */
[----:B------:R-:W-:Y:S01]  /*2ba20*/  IMAD.MOV.U32 R9, RZ, RZ, R6 ;  /* 0x000000ffff097224 */ /* 0x000fe200078e0006 */
[----:B------:R-:W-:-:S02]  /*2ba30*/  MOV R3, 0x2ba50 ;  /* 0x0002ba5000037802 */ /* 0x000fc40000000f00 */
[----:B------:R-:W-:Y:S05]  /*2ba40*/  CALL.REL.NOINC `($__internal_40_$__cuda_sm70_shflsync_idx_p) ;  /* 0x00000c7000007944 */ /* 0x000fea0003c00000 */
[----:B------:R-:W-:Y:S01]  /*2ba50*/  IMAD.MOV.U32 R10, RZ, RZ, R237 ;  /* 0x000000ffff0a7224 */ /* 0x000fe200078e00ed */
[----:B------:R-:W-:Y:S01]  /*2ba60*/  MOV R2, RZ ;  /* 0x000000ff00027202 */ /* 0x000fe20000000f00 */
[----:B------:R-:W-:Y:S01]  /*2ba70*/  IMAD.MOV.U32 R235, RZ, RZ, R35 ;  /* 0x000000ffffeb7224 */ /* 0x000fe200078e0023 */
[----:B------:R-:W-:-:S02]  /*2ba80*/  MOV R236, 0x181f ;  /* 0x0000181f00ec7802 */ /* 0x000fc40000000f00 */
[----:B------:R-:W-:Y:S02]  /*2ba90*/  MOV R3, 0x2bab0 ;  /* 0x0002bab000037802 */ /* 0x000fe40000000f00 */
[----:B------:R-:W-:Y:S05]  /*2baa0*/  CALL.REL.NOINC `($__internal_40_$__cuda_sm70_shflsync_idx_p) ;  /* 0x00000c1000007944 */ /* 0x000fea0003c00000 */
[----:B------:R-:W-:Y:S01]  /*2bab0*/  MOV R2, R237 ;  /* 0x000000ed00027202 */ /* 0x000fe20000000f00 */
[----:B------:R-:W-:Y:S05]  /*2bac0*/  BRA `(.L_x_2660) ;  /* 0xffff6a1000007947 */ /* 0x000fea000383ffff */
.L_x_2589:
[----:B------:R-:W-:Y:S01]  /*2bad0*/  IMAD.MOV.U32 R235, RZ, RZ, R29 ;  /* 0x000000ffffeb7224 */ /* 0x000fe200078e001d */
[----:B------:R-:W-:Y:S01]  /*2bae0*/  MOV R2, 0x1 ;  /* 0x0000000100027802 */ /* 0x000fe20000000f00 */
[----:B------:R-:W-:Y:S01]  /*2baf0*/  IMAD.MOV.U32 R236, RZ, RZ, 0x181f ;  /* 0x0000181fffec7424 */ /* 0x000fe200078e00ff */
[----:B------:R-:W-:Y:S02]  /*2bb00*/  MOV R3, 0x2bb20 ;  /* 0x0002bb2000037802 */ /* 0x000fe40000000f00 */
[----:B---3--:R-:W-:Y:S05]  /*2bb10*/  CALL.REL.NOINC `($__internal_40_$__cuda_sm70_shflsync_idx_p) ;  /* 0x00000ba000007944 */ /* 0x008fea0003c00000 */
[----:B------:R-:W-:Y:S01]  /*2bb20*/  IMAD.MOV.U32 R6, RZ, RZ, R237 ;  /* 0x000000ffff067224 */ /* 0x000fe200078e00ed */
[----:B------:R-:W-:Y:S01]  /*2bb30*/  MOV R2, 0x1 ;  /* 0x0000000100027802 */ /* 0x000fe20000000f00 */
[----:B------:R-:W-:Y:S01]  /*2bb40*/  IMAD.MOV.U32 R235, RZ, RZ, R34 ;  /* 0x000000ffffeb7224 */ /* 0x000fe200078e0022 */
[----:B------:R-:W-:Y:S02]  /*2bb50*/  MOV R236, 0x181f ;  /* 0x0000181f00ec7802 */ /* 0x000fe40000000f00 */
[----:B------:R-:W-:Y:S02]  /*2bb60*/  MOV R3, 0x2bb80 ;  /* 0x0002bb8000037802 */ /* 0x000fe40000000f00 */
[----:B------:R-:W-:Y:S05]  /*2bb70*/  CALL.REL.NOINC `($__internal_40_$__cuda_sm70_shflsync_idx_p) ;  /* 0x00000b4000007944 */ /* 0x000fea0003c00000 */
[----:B------:R-:W-:Y:S01]  /*2bb80*/  IMAD.MOV.U32 R235, RZ, RZ, R28 ;  /* 0x000000ffffeb7224 */ /* 0x000fe200078e001c */
[----:B------:R-:W-:Y:S01]  /*2bb90*/  MOV R2, 0x1 ;  /* 0x0000000100027802 */ /* 0x000fe20000000f00 */
[----:B------:R-:W-:Y:S01]  /*2bba0*/  IMAD.MOV.U32 R236, RZ, RZ, 0x181f ;  /* 0x0000181fffec7424 */ /* 0x000fe200078e00ff */
[----:B------:R-:W-:Y:S01]  /*2bbb0*/  MOV R8, R237 ;  /* 0x000000ed00087202 */ /* 0x000fe20000000f00 */
[----:B------:R-:W-:Y:S01]  /*2bbc0*/  IMAD.MOV.U32 R9, RZ, RZ, R6 ;  /* 0x000000ffff097224 */ /* 0x000fe200078e0006 */
[----:B------:R-:W-:-:S02]  /*2bbd0*/  MOV R3, 0x2bbf0 ;  /* 0x0002bbf000037802 */ /* 0x000fc40000000f00 */
[----:B------:R-:W-:Y:S05]  /*2bbe0*/  CALL.REL.NOINC `($__internal_40_$__cuda_sm70_shflsync_idx_p) ;  /* 0x00000ad000007944 */ /* 0x000fea0003c00000 */
        /* <DEDUP_REMOVED lines=8> */
.L_x_2592:
[----:B------:R-:W-:Y:S01]  /*2bc70*/  IMAD.MOV.U32 R235, RZ, RZ, R29 ;  /* 0x000000ffffeb7224 */ /* 0x000fe200078e001d */
[----:B------:R-:W-:Y:S01]  /*2bc80*/  MOV R2, 0x2 ;  /* 0x0000000200027802 */ /* 0x000fe20000000f00 */
[----:B------:R-:W-:Y:S01]  /*2bc90*/  IMAD.MOV.U32 R236, RZ, RZ, 0x181f ;  /* 0x0000181fffec7424 */ /* 0x000fe200078e00ff */
[----:B------:R-:W-:Y:S02]  /*2bca0*/  MOV R3, 0x2bcc0 ;  /* 0x0002bcc000037802 */ /* 0x000fe40000000f00 */
[----:B--2---:R-:W-:Y:S05]  /*2bcb0*/  CALL.REL.NOINC `($__internal_40_$__cuda_sm70_shflsync_idx_p) ;  /* 0x00000a0000007944 */ /* 0x004fea0003c00000 */
[----:B------:R-:W-:Y:S01]  /*2bcc0*/  MOV R6, R237 ;  /* 0x000000ed00067202 */ /* 0x000fe20000000f00 */
[----:B------:R-:W-:Y:S05]  /*2bcd0*/  BRA `(.L_x_2662) ;  /* 0xffff72f000007947 */ /* 0x000fea000383ffff */
.L_x_2593:
[----:B------:R-:W-:Y:S01]  /*2bce0*/  IMAD.MOV.U32 R235, RZ, RZ, R34 ;  /* 0x000000ffffeb7224 */ /* 0x000fe200078e0022 */
[----:B------:R-:W-:Y:S01]  /*2bcf0*/  MOV R2, 0x2 ;  /* 0x0000000200027802 */ /* 0x000fe20000000f00 */
[----:B------:R-:W-:Y:S01]  /*2bd00*/  IMAD.MOV.U32 R236, RZ, RZ, 0x181f ;  /* 0x0000181fffec7424 */ /* 0x000fe200078e00ff */
[----:B------:R-:W-:Y:S02]  /*2bd10*/  MOV R3, 0x2bd30 ;  /* 0x0002bd3000037802 */ /* 0x000fe40000000f00 */
[----:B-123--:R-:W-:Y:S05]  /*2bd20*/  CALL.REL.NOINC `($__internal_40_$__cuda_sm70_shflsync_idx_p) ;  /* 0x0000099000007944 */ /* 0x00efea0003c00000 */
        /* <DEDUP_REMOVED lines=15> */
.L_x_2596:
[----:B------:R-:W-:Y:S01]  /*2be20*/  IMAD.MOV.U32 R235, RZ, RZ, R29 ;  /* 0x000000ffffeb7224 */ /* 0x000fe200078e001d */
[----:B------:R-:W-:Y:S01]  /*2be30*/  MOV R2, 0x3 ;  /* 0x0000000300027802 */ /* 0x000fe20000000f00 */
[----:B------:R-:W-:Y:S01]  /*2be40*/  IMAD.MOV.U32 R236, RZ, RZ, 0x181f ;  /* 0x0000181fffec7424 */ /* 0x000fe200078e00ff */
[----:B------:R-:W-:Y:S02]  /*2be50*/  MOV R3, 0x2be70 ;  /* 0x0002be7000037802 */ /* 0x000fe40000000f00 */
[----:B----4-:R-:W-:Y:S05]  /*2be60*/  CALL.REL.NOINC `($__internal_40_$__cuda_sm70_shflsync_idx_p) ;  /* 0x0000085000007944 */ /* 0x010fea0003c00000 */
[----:B------:R-:W-:Y:S01]  /*2be70*/  MOV R9, R237 ;  /* 0x000000ed00097202 */ /* 0x000fe20000000f00 */
[----:B------:R-:W-:Y:S05]  /*2be80*/  BRA `(.L_x_2664) ;  /* 0xffff776000007947 */ /* 0x000fea000383ffff */
.L_x_2597:
[----:B------:R-:W-:Y:S01]  /*2be90*/  IMAD.MOV.U32 R235, RZ, RZ, R34 ;  /* 0x000000ffffeb7224 */ /* 0x000fe200078e0022 */
[----:B------:R-:W-:Y:S01]  /*2bea0*/  MOV R2, 0x3 ;  /* 0x0000000300027802 */ /* 0x000fe20000000f00 */
[----:B------:R-:W-:Y:S01]  /*2beb0*/  IMAD.MOV.U32 R236, RZ, RZ, 0x181f ;  /* 0x0000181fffec7424 */ /* 0x000fe200078e00ff */
[----:B------:R-:W-:Y:S02]  /*2bec0*/  MOV R3, 0x2bee0 ;  /* 0x0002bee000037802 */ /* 0x000fe40000000f00 */
[----:B-12-4-:R-:W-:Y:S05]  /*2bed0*/  CALL.REL.NOINC `($__internal_40_$__cuda_sm70_shflsync_idx_p) ;  /* 0x000007e000007944 */ /* 0x016fea0003c00000 */
[----:B------:R-:W-:Y:S01]  /*2bee0*/  IMAD.MOV.U32 R235, RZ, RZ, R28 ;  /* 0x000000ffffeb7224 */ /* 0x000fe200078e001c */
[----:B------:R-:W-:Y:S01]  /*2bef0*/  MOV R236, 0x181f ;  /* 0x0000181f00ec7802 */ /* 0x000fe20000000f00 */
[----:B------:R-:W-:Y:S01]  /*2bf00*/  IMAD.MOV.U32 R2, RZ, RZ, 0x3 ;  /* 0x00000003ff027424 */ /* 0x000fe200078e00ff */
[----:B------:R-:W-:-:S02]  /*2bf10*/  MOV R8, R237 ;  /* 0x000000ed00087202 */ /* 0x000fc40000000f00 */
[----:B------:R-:W-:Y:S02]  /*2bf20*/  MOV R3, 0x2bf40 ;  /* 0x0002bf4000037802 */ /* 0x000fe40000000f00 */
[----:B------:R-:W-:Y:S05]  /*2bf30*/  CALL.REL.NOINC `($__internal_40_$__cuda_sm70_shflsync_idx_p) ;  /* 0x0000078000007944 */ /* 0x000fea0003c00000 */
[----:B------:R-:W-:Y:S01]  /*2bf40*/  IMAD.MOV.U32 R10, RZ, RZ, R237 ;  /* 0x000000ffff0a7224 */ /* 0x000fe200078e00ed */
[----:B------:R-:W-:Y:S01]  /*2bf50*/  MOV R2, 0x3 ;  /* 0x0000000300027802 */ /* 0x000fe20000000f00 */
[----:B------:R-:W-:Y:S01]  /*2bf60*/  IMAD.MOV.U32 R235, RZ, RZ, R35 ;  /* 0x000000ffffeb7224 */ /* 0x000fe200078e0023 */
[----:B------:R-:W-:Y:S02]  /*2bf70*/  MOV R236, 0x181f ;  /* 0x0000181f00ec7802 */ /* 0x000fe40000000f00 */
[----:B------:R-:W-:Y:S02]  /*2bf80*/  MOV R3, 0x2bfa0 ;  /* 0x0002bfa000037802 */ /* 0x000fe40000000f00 */
[----:B------:R-:W-:Y:S05]  /*2bf90*/  CALL.REL.NOINC `($__internal_40_$__cuda_sm70_shflsync_idx_p) ;  /* 0x0000072000007944 */ /* 0x000fea0003c00000 */
[----:B------:R-:W-:Y:S01]  /*2bfa0*/  MOV R2, R237 ;  /* 0x000000ed00027202 */ /* 0x000fe20000000f00 */
[----:B------:R-:W-:Y:S05]  /*2bfb0*/  BRA `(.L_x_2665) ;  /* 0xffff767000007947 */ /* 0x000fea000383ffff */
.L_x_2630:
[----:B------:R-:W-:Y:S01]  /*2bfc0*/  IMAD.MOV.U32 R235, RZ, RZ, R18 ;  /* 0x000000ffffeb7224 */ /* 0x000fe200078e0012 */
[----:B------:R-:W-:Y:S01]  /*2bfd0*/  MOV R2, RZ ;  /* 0x000000ff00027202 */ /* 0x000fe20000000f00 */
[----:B------:R-:W-:Y:S01]  /*2bfe0*/  IMAD.MOV.U32 R236, RZ, RZ, 0x181f ;  /* 0x0000181fffec7424 */ /* 0x000fe200078e00ff */
[----:B------:R-:W-:Y:S02]  /*2bff0*/  MOV R3, 0x2c010 ;  /* 0x0002c01000037802 */ /* 0x000fe40000000f00 */
[----:B------:R-:W-:Y:S05]  /*2c000*/  CALL.REL.NOINC `($__internal_40_$__cuda_sm70_shflsync_idx_p) ;  /* 0x000006b000007944 */ /* 0x000fea0003c00000 */
[----:B------:R-:W-:Y:S01]  /*2c010*/  MOV R4, R237 ;  /* 0x000000ed00047202 */ /* 0x000fe20000000f00 */
[----:B------:R-:W-:Y:S05]  /*2c020*/  BRA `(.L_x_2666) ;  /* 0xffffae5000007947 */ /* 0x000fea000383ffff */
.L_x_2631:
[----:B------:R-:W-:Y:S01]  /*2c030*/  IMAD.MOV.U32 R235, RZ, RZ, R20 ;  /* 0x000000ffffeb7224 */ /* 0x000fe200078e0014 */
[----:B------:R-:W-:Y:S01]  /*2c040*/  MOV R2, RZ ;  /* 0x000000ff00027202 */ /* 0x000fe20000000f00 */
[----:B------:R-:W-:Y:S01]  /*2c050*/  IMAD.MOV.U32 R236, RZ, RZ, 0x181f ;  /* 0x0000181fffec7424 */ /* 0x000fe200078e00ff */
[----:B------:R-:W-:-:S02]  /*2c060*/  MOV R3, 0x2c080 ;  /* 0x0002c08000037802 */ /* 0x000fc40000000f00 */
        /* <DEDUP_REMOVED lines=16> */
.L_x_2634:
[----:B------:R-:W-:Y:S01]  /*2c170*/  IMAD.MOV.U32 R235, RZ, RZ, R18 ;  /* 0x000000ffffeb7224 */ /* 0x000fe200078e0012 */
[----:B------:R-:W-:Y:S01]  /*2c180*/  MOV R2, 0x1 ;  /* 0x0000000100027802 */ /* 0x000fe20000000f00 */
[----:B------:R-:W-:Y:S01]  /*2c190*/  IMAD.MOV.U32 R236, RZ, RZ, 0x181f ;  /* 0x0000181fffec7424 */ /* 0x000fe200078e00ff */
[----:B------:R-:W-:Y:S02]  /*2c1a0*/  MOV R3, 0x2c1c0 ;  /* 0x0002c1c000037802 */ /* 0x000fe40000000f00 */
[----:B---34-:R-:W-:Y:S05]  /*2c1b0*/  CALL.REL.NOINC `($__internal_40_$__cuda_sm70_shflsync_idx_p) ;  /* 0x0000050000007944 */ /* 0x018fea0003c00000 */
        /* <DEDUP_REMOVED lines=20> */
.L_x_2637:
[----:B------:R-:W-:Y:S01]  /*2c300*/  IMAD.MOV.U32 R235, RZ, RZ, R18 ;  /* 0x000000ffffeb7224 */ /* 0x000fe200078e0012 */
[----:B------:R-:W-:Y:S01]  /*2c310*/  MOV R2, 0x2 ;  /* 0x0000000200027802 */ /* 0x000fe20000000f00 */
[----:B------:R-:W-:Y:S01]  /*2c320*/  IMAD.MOV.U32 R236, RZ, RZ, 0x181f ;  /* 0x0000181fffec7424 */ /* 0x000fe200078e00ff */
[----:B------:R-:W-:Y:S02]  /*2c330*/  MOV R3, 0x2c350 ;  /* 0x0002c35000037802 */ /* 0x000fe40000000f00 */
[----:B----4-:R-:W-:Y:S05]  /*2c340*/  CALL.REL.NOINC `($__internal_40_$__cuda_sm70_shflsync_idx_p) ;  /* 0x0000037000007944 */ /* 0x010fea0003c00000 */
[----:B------:R-:W-:Y:S01]  /*2c350*/  MOV R4, R237 ;  /* 0x000000ed00047202 */ /* 0x000fe20000000f00 */
[----:B------:R-:W-:Y:S05]  /*2c360*/  BRA `(.L_x_2669) ;  /* 0xffffb43000007947 */ /* 0x000fea000383ffff */
.L_x_2638:
[----:B------:R-:W-:Y:S01]  /*2c370*/  IMAD.MOV.U32 R235, RZ, RZ, R20 ;  /* 0x000000ffffeb7224 */ /* 0x000fe200078e0014 */
[----:B------:R-:W-:Y:S01]  /*2c380*/  MOV R2, 0x2 ;  /* 0x0000000200027802 */ /* 0x000fe20000000f00 */
[----:B------:R-:W-:Y:S01]  /*2c390*/  IMAD.MOV.U32 R236, RZ, RZ, 0x181f ;  /* 0x0000181fffec7424 */ /* 0x000fe200078e00ff */
[----:B------:R-:W-:-:S02]  /*2c3a0*/  MOV R3, 0x2c3c0 ;  /* 0x0002c3c000037802 */ /* 0x000fc40000000f00 */
[----:B-12-4-:R-:W-:Y:S05]  /*2c3b0*/  CALL.REL.NOINC `($__internal_40_$__cuda_sm70_shflsync_idx_p) ;  /* 0x0000030000007944 */ /* 0x016fea0003c00000 */
        /* <DEDUP_REMOVED lines=15> */
.L_x_2641:
[----:B------:R-:W-:Y:S01]  /*2c4b0*/  IMAD.MOV.U32 R235, RZ, RZ, R18 ;  /* 0x000000ffffeb7224 */ /* 0x000fe200078e0012 */
[----:B------:R-:W-:Y:S01]  /*2c4c0*/  MOV R2, 0x3 ;  /* 0x0000000300027802 */ /* 0x000fe20000000f00 */
[----:B------:R-:W-:Y:S01]  /*2c4d0*/  IMAD.MOV.U32 R236, RZ, RZ, 0x181f ;  /* 0x0000181fffec7424 */ /* 0x000fe200078e00ff */
[----:B------:R-:W-:Y:S02]  /*2c4e0*/  MOV R3, 0x2c500 ;  /* 0x0002c50000037802 */ /* 0x000fe40000000f00 */
[----:B---34-:R-:W-:Y:S05]  /*2c4f0*/  CALL.REL.NOINC `($__internal_40_$__cuda_sm70_shflsync_idx_p) ;  /* 0x000001c000007944 */ /* 0x018fea0003c00000 */
[----:B------:R-:W-:Y:S01]  /*2c500*/  MOV R4, R237 ;  /* 0x000000ed00047202 */ /* 0x000fe20000000f00 */
[----:B------:R-:W-:Y:S05]  /*2c510*/  BRA `(.L_x_2671) ;  /* 0xffffb76000007947 */ /* 0x000fea000383ffff */
.L_x_2642:
[----:B------:R-:W-:Y:S01]  /*2c520*/  IMAD.MOV.U32 R235, RZ, RZ, R20 ;  /* 0x000000ffffeb7224 */ /* 0x000fe200078e0014 */
[----:B------:R-:W-:Y:S01]  /*2c530*/  MOV R2, 0x3 ;  /* 0x0000000300027802 */ /* 0x000fe20000000f00 */
[----:B------:R-:W-:Y:S01]  /*2c540*/  IMAD.MOV.U32 R236, RZ, RZ, 0x181f ;  /* 0x0000181fffec7424 */ /* 0x000fe200078e00ff */
[----:B------:R-:W-:Y:S02]  /*2c550*/  MOV R3, 0x2c570 ;  /* 0x0002c57000037802 */ /* 0x000fe40000000f00 */
[----:B-1234-:R-:W-:Y:S05]  /*2c560*/  CALL.REL.NOINC `($__internal_40_$__cuda_sm70_shflsync_idx_p) ;  /* 0x0000015000007944 */ /* 0x01efea0003c00000 */
        /* <DEDUP_REMOVED lines=15> */
        .weak           $__internal_39_$__cuda_sm70_shflsync_bfly_p
        .type           $__internal_39_$__cuda_sm70_shflsync_bfly_p,@function
        .size           $__internal_39_$__cuda_sm70_shflsync_bfly_p,($__internal_40_$__cuda_sm70_shflsync_idx_p - $__internal_39_$__cuda_sm70_shflsync_bfly_p)
$__internal_39_$__cuda_sm70_shflsync_bfly_p:
[----:B------:R-:W-:Y:S02]  /*2c660*/  MOV R172, 0x1f ;  /* 0x0000001f00ac7802 */ /* 0x000fe40000000f00 */
[----:B------:R-:W-:-:S04]  /*2c670*/  MOV R173, 0xffffffff ;  /* 0xffffffff00ad7802 */ /* 0x000fc80000000f00 */
[----:B------:R-:W-:Y:S04]  /*2c680*/  WARPSYNC R173 ;  /* 0x000000ad00007348 */ /* 0x000fe80003800000 */
[----:B------:R1:W2:Y:S02]  /*2c690*/  SHFL.BFLY PT, R172, R0, R3, R172 ;  /* 0x0c00000300ac7389 */ /* 0x0002a400000e00ac */
[----:B-1----:R-:W-:-:S04]  /*2c6a0*/  MOV R3, 0x0 ;  /* 0x0000000000037802 */ /* 0x002fc80000000f00 */
[----:B--2---:R-:W-:Y:S05]  /*2c6b0*/  RET.REL.NODEC R2 `(_ZN7cutlass13device_kernelIN5flash19enable_sm80_to_sm89INS1_16FlashAttnFwdSm80INS1_25CollectiveMainloopFwdSm80ILi8ELi1ELb0EN4cute5tupleIJNS5_1CILi128EEENS7_ILi48EEENS7_ILi256EEEEEELi256ENS_6half_tEfNS_4arch4Sm80ELb0ELb1ELb0ELb1ELb1ELb1ELb1ELb1EEENS1_21CollectiveEpilogueFwdINS6_IJS8_SA_S9_EEENS6_IJNS7_ILi1EEESI_SI_EEESC_SE_Li256ELb1ELb1ELb1ELb0EEENS1_36VarlenDynamicPersistentTileSchedulerILi128ELi48ELi256ELi256ELb1ELb1ELb0ELb1ELb0ELb1EEEEEEEEEvNT_6ParamsE) ;  /* 0xfffd394002007950 */ /* 0x004fea0003c3ffff */
        .weak           $__internal_40_$__cuda_sm70_shflsync_idx_p
        .type           $__internal_40_$__cuda_sm70_shflsync_idx_p,@function
        .size           $__internal_40_$__cuda_sm70_shflsync_idx_p,($__internal_41_$__cuda_sm70_shflsync_up_p - $__internal_40_$__cuda_sm70_shflsync_idx_p)
$__internal_40_$__cuda_sm70_shflsync_idx_p:
[----:B------:R-:W-:-:S04]  /*2c6c0*/  MOV R237, 0xffffffff ;  /* 0xffffffff00ed7802 */ /* 0x000fc80000000f00 */
[----:B------:R-:W-:Y:S04]  /*2c6d0*/  WARPSYNC R237 ;  /* 0x000000ed00007348 */ /* 0x000fe80003800000 */
[----:B------:R1:W2:Y:S02]  /*2c6e0*/  SHFL.IDX PT, R237, R235, R2, R236 ;  /* 0x00000002ebed7389 */ /* 0x0002a400000e00ec */
[----:B-1----:R-:W-:Y:S02]  /*2c6f0*/  MOV R2, R3 ;  /* 0x0000000300027202 */ /* 0x002fe40000000f00 */
[----:B------:R-:W-:-:S04]  /*2c700*/  MOV R3, 0x0 ;  /* 0x0000000000037802 */ /* 0x000fc80000000f00 */
[----:B--2---:R-:W-:Y:S05]  /*2c710*/  RET.REL.NODEC R2 `(_ZN7cutlass13device_kernelIN5flash19enable_sm80_to_sm89INS1_16FlashAttnFwdSm80INS1_25CollectiveMainloopFwdSm80ILi8ELi1ELb0EN4cute5tupleIJNS5_1CILi128EEENS7_ILi48EEENS7_ILi256EEEEEELi256ENS_6half_tEfNS_4arch4Sm80ELb0ELb1ELb0ELb1ELb1ELb1ELb1ELb1EEENS1_21CollectiveEpilogueFwdINS6_IJS8_SA_S9_EEENS6_IJNS7_ILi1EEESI_SI_EEESC_SE_Li256ELb1ELb1ELb1ELb0EEENS1_36VarlenDynamicPersistentTileSchedulerILi128ELi48ELi256ELi256ELb1ELb1ELb0ELb1ELb0ELb1EEEEEEEEEvNT_6ParamsE) ;  /* 0xfffd38e002007950 */ /* 0x004fea0003c3ffff */
        .weak           $__internal_41_$__cuda_sm70_shflsync_up_p
        .type           $__internal_41_$__cuda_sm70_shflsync_up_p,@function
        .size           $__internal_41_$__cuda_sm70_shflsync_up_p,($__internal_42_$__cuda_sm70_votesync_ballot - $__internal_41_$__cuda_sm70_shflsync_up_p)
$__internal_41_$__cuda_sm70_shflsync_up_p:
[----:B------:R-:W-:Y:S02]  /*2c720*/  MOV R4, RZ ;  /* 0x000000ff00047202 */ /* 0x000fe40000000f00 */
[----:B------:R-:W-:-:S04]  /*2c730*/  MOV R15, 0xffffffff ;  /* 0xffffffff000f7802 */ /* 0x000fc80000000f00 */
[----:B------:R-:W-:Y:S04]  /*2c740*/  WARPSYNC R15 ;  /* 0x0000000f00007348 */ /* 0x000fe80003800000 */
[----:B------:R1:W2:Y:S02]  /*2c750*/  SHFL.UP PT, R4, R0, R3, R4 ;  /* 0x0400000300047389 */ /* 0x0002a400000e0004 */
[----:B-1----:R-:W-:-:S04]  /*2c760*/  MOV R3, 0x0 ;  /* 0x0000000000037802 */ /* 0x002fc80000000f00 */
[----:B--2---:R-:W-:Y:S05]  /*2c770*/  RET.REL.NODEC R2 `(_ZN7cutlass13device_kernelIN5flash19enable_sm80_to_sm89INS1_16FlashAttnFwdSm80INS1_25CollectiveMainloopFwdSm80ILi8ELi1ELb0EN4cute5tupleIJNS5_1CILi128EEENS7_ILi48EEENS7_ILi256EEEEEELi256ENS_6half_tEfNS_4arch4Sm80ELb0ELb1ELb0ELb1ELb1ELb1ELb1ELb1EEENS1_21CollectiveEpilogueFwdINS6_IJS8_SA_S9_EEENS6_IJNS7_ILi1EEESI_SI_EEESC_SE_Li256ELb1ELb1ELb1ELb0EEENS1_36VarlenDynamicPersistentTileSchedulerILi128ELi48ELi256ELi256ELb1ELb1ELb0ELb1ELb0ELb1EEEEEEEEEvNT_6ParamsE) ;  /* 0xfffd388002007950 */ /* 0x004fea0003c3ffff */
        .weak           $__internal_42_$__cuda_sm70_votesync_ballot
        .type           $__internal_42_$__cuda_sm70_votesync_ballot,@function
        .size           $__internal_42_$__cuda_sm70_votesync_ballot,(.L_x_3281 - $__internal_42_$__cuda_sm70_votesync_ballot)
$__internal_42_$__cuda_sm70_votesync_ballot:
[----:B------:R-:W-:Y:S01]  /*2c780*/  ISETP.NE.U32.AND P0, PT, R0, 0x1, PT ;  /* 0x000000010000780c */ /* 0x000fe20003f05070 */
[----:B------:R-:W-:-:S04]  /*2c790*/  IMAD.MOV.U32 R3, RZ, RZ, -0x1 ;  /* 0xffffffffff037424 */ /* 0x000fc800078e00ff */
[----:B------:R-:W-:Y:S08]  /*2c7a0*/  WARPSYNC R3 ;  /* 0x0000000300007348 */ /* 0x000ff00003800000 */
[----:B------:R-:W-:-:S04]  /*2c7b0*/  VOTE.ANY R0, PT, !P0 ;  /* 0x0000000000007806 */ /* 0x000fc800040e0100 */
[----:B------:R-:W-:Y:S01]  /*2c7c0*/  LOP3.LUT R0, R0, R3, RZ, 0xc0, !PT ;  /* 0x0000000300007212 */ /* 0x000fe200078ec0ff */
[----:B------:R-:W-:-:S04]  /*2c7d0*/  IMAD.MOV.U32 R3, RZ, RZ, 0x0 ;  /* 0x00000000ff037424 */ /* 0x000fc800078e00ff */
[----:B------:R-:W-:Y:S05]  /*2c7e0*/  RET.REL.NODEC R2 `(_ZN7cutlass13device_kernelIN5flash19enable_sm80_to_sm89INS1_16FlashAttnFwdSm80INS1_25CollectiveMainloopFwdSm80ILi8ELi1ELb0EN4cute5tupleIJNS5_1CILi128EEENS7_ILi48EEENS7_ILi256EEEEEELi256ENS_6half_tEfNS_4arch4Sm80ELb0ELb1ELb0ELb1ELb1ELb1ELb1ELb1EEENS1_21CollectiveEpilogueFwdINS6_IJS8_SA_S9_EEENS6_IJNS7_ILi1EEESI_SI_EEESC_SE_Li256ELb1ELb1ELb1ELb0EEENS1_36VarlenDynamicPersistentTileSchedulerILi128ELi48ELi256ELi256ELb1ELb1ELb0ELb1ELb0ELb1EEEEEEEEEvNT_6ParamsE) ;  /* 0xfffd381002007950 */ /* 0x000fea0003c3ffff */
.L_x_2673:
        /* <DEDUP_REMOVED lines=9> */
.L_x_3281:


//--------------------- .text._ZN7cutlass13device_kernelIN5flash19enable_sm80_to_sm89INS1_16FlashAttnFwdSm80INS1_25CollectiveMainloopFwdSm80ILi8ELi1ELb0EN4cute5tupleIJNS5_1CILi128EEENS7_ILi96EEENS7_ILi256EEEEEELi256ENS_6half_tEfNS_4arch4Sm80ELb1ELb0ELb0ELb0ELb1ELb0ELb1ELb1EEENS1_21CollectiveEpilogueFwdINS6_IJS8_SA_S9_EEENS6_IJNS7_ILi1EEESI_SI_EEESC_SE_Li256ELb0ELb1ELb1ELb0EEENS1_30DynamicPersistentTileSchedulerILi256ELi256ELb1ELb1ELb0EEEEEEEEEvNT_6ParamsE --------------------------
	.section	.text._ZN7cutlass13device_kernelIN5flash19enable_sm80_to_sm89INS1_16FlashAttnFwdSm80INS1_25CollectiveMainloopFwdSm80ILi8ELi1ELb0EN4cute5tupleIJNS5_1CILi128EEENS7_ILi96EEENS7_ILi256EEEEEELi256ENS_6half_tEfNS_4arch4Sm80ELb1ELb0ELb0ELb0ELb1ELb0ELb1ELb1EEENS1_21CollectiveEpilogueFwdINS6_IJS8_SA_S9_EEENS6_IJNS7_ILi1EEESI_SI_EEESC_SE_Li256ELb0ELb1ELb1ELb0EEENS1_30DynamicPersistentTileSchedulerILi256ELi256ELb1ELb1ELb0EEEEEEEEEvNT_6ParamsE,"ax",@progbits
	.sectioninfo	@"SHI_REGISTERS=255"
	.align	128
.text._ZN7cutlass13device_kernelIN5flash19enable_sm80_to_sm89INS1_16FlashAttnFwdSm80INS1_25CollectiveMainloopFwdSm80ILi8ELi1ELb0EN4cute5tupleIJNS5_1CILi128EEENS7_ILi96EEENS7_ILi256EEEEEELi256ENS_6half_tEfNS_4arch4Sm80ELb1ELb0ELb0ELb0ELb1ELb0ELb1ELb1EEENS1_21CollectiveEpilogueFwdINS6_IJS8_SA_S9_EEENS6_IJNS7_ILi1EEESI_SI_EEESC_SE_Li256ELb0ELb1ELb1ELb0EEENS1_30DynamicPersistentTileSchedulerILi256ELi256ELb1ELb1ELb0EEEEEEEEEvNT_6ParamsE:
        .type           _ZN7cutlass13device_kernelIN5flash19enable_sm80_to_sm89INS1_16FlashAttnFwdSm80INS1_25CollectiveMainloopFwdSm80ILi8ELi1ELb0EN4cute5tupleIJNS5_1CILi128EEENS7_ILi96EEENS7_ILi256EEEEEELi256ENS_6half_tEfNS_4arch4Sm80ELb1ELb0ELb0ELb0ELb1ELb0ELb1ELb1EEENS1_21CollectiveEpilogueFwdINS6_IJS8_SA_S9_EEENS6_IJNS7_ILi1EEESI_SI_EEESC_SE_Li256ELb0ELb1ELb1ELb0EEENS1_30DynamicPersistentTileSchedulerILi256ELi256ELb1ELb1ELb0EEEEEEEEEvNT_6ParamsE,@function
        .size           _ZN7cutlass13device_kernelIN5flash19enable_sm80_to_sm89INS1_16FlashAttnFwdSm80INS1_25CollectiveMainloopFwdSm80ILi8ELi1ELb0EN4cute5tupleIJNS5_1CILi128EEENS7_ILi96EEENS7_ILi256EEEEEELi256ENS_6half_tEfNS_4arch4Sm80ELb1ELb0ELb0ELb0ELb1ELb0ELb1ELb1EEENS1_21CollectiveEpilogueFwdINS6_IJS8_SA_S9_EEENS6_IJNS7_ILi1EEESI_SI_EEESC_SE_Li256ELb0ELb1ELb1ELb0EEENS1_30DynamicPersistentTileSchedulerILi256ELi256ELb1ELb1ELb0EEEEEEEEEvNT_6ParamsE,(.L_x_3287 - _ZN7cutlass13device_kernelIN5flash19enable_sm80_to_sm89INS1_16FlashAttnFwdSm80INS1_25CollectiveMainloopFwdSm80ILi8ELi1ELb0EN4cute5tupleIJNS5_1CILi128EEENS7_ILi96EEENS7_ILi256EEEEEELi256ENS_6half_tEfNS_4arch4Sm80ELb1ELb0ELb0ELb0ELb1ELb0ELb1ELb1EEENS1_21CollectiveEpilogueFwdINS6_IJS8_SA_S9_EEENS6_IJNS7_ILi1EEESI_SI_EEESC_SE_Li256ELb0ELb1ELb1ELb0EEENS1_30DynamicPersistentTileSchedulerILi256ELi256ELb1ELb1ELb0EEEEEEEEEvNT_6ParamsE)
        .other          _ZN7cutlass13device_kernelIN5flash19enable_sm80_to_sm89INS1_16FlashAttnFwdSm80INS1_25CollectiveMainloopFwdSm80ILi8ELi1ELb0EN4cute5tupleIJNS5_1CILi128EEENS7_ILi96EEENS7_ILi256EEEEEELi256ENS_6half_tEfNS_4arch4Sm80ELb1ELb0ELb0ELb0ELb1ELb0ELb1ELb1EEENS1_21CollectiveEpilogueFwdINS6_IJS8_SA_S9_EEENS6_IJNS7_ILi1EEESI_SI_EEESC_SE_Li256ELb0ELb1ELb1ELb0EEENS1_30DynamicPersistentTileSchedulerILi256ELi256ELb1ELb1ELb0EEEEEEEEEvNT_6ParamsE,@"STO_CUDA_ENTRY STV_DEFAULT"
_ZN7cutlass13device_kernelIN5flash19enable_sm80_to_sm89INS1_16FlashAttnFwdSm80INS1_25CollectiveMainloopFwdSm80ILi8ELi1ELb0EN4cute5tupleIJNS5_1CILi128EEENS7_ILi96EEENS7_ILi256EEEEEELi256ENS_6half_tEfNS_4arch4Sm80ELb1ELb0ELb0ELb0ELb1ELb0ELb1ELb1EEENS1_21CollectiveEpilogueFwdINS6_IJS8_SA_S9_EEENS6_IJNS7_ILi1EEESI_SI_EEESC_SE_Li256ELb0ELb1ELb1ELb0EEENS1_30DynamicPersistentTileSchedulerILi256ELi256ELb1ELb1ELb0EEEEEEEEEvNT_6ParamsE:
        /* <DEDUP_REMOVED lines=13> */
[----:B------:R-:W-:Y:S01]  /*00d0*/  ULDC.64 UR6, c[0x0][0x118] ;  /* 0x0000460000067ab9 */ /* 0x000fe20000000a00 */
[----:B------:R-:W-:Y:S01]  /*00e0*/  IMAD.MOV.U32 R221, RZ, RZ, 0x40 ;  /* 0x00000040ffdd7424 */ /* 0x000fe200078e00ff */
[CC--:B------:R-:W-:Y:S02]  /*00f0*/  LEA.HI R6, R14.reuse, R19.reuse, RZ, 0x4 ;  /* 0x000000130e067211 */ /* 0x0c0fe400078f20ff */
[-C--:B------:R-:W-:Y:S02]  /*0100*/  LEA.HI R10, R14, R19.reuse, RZ, 0x3 ;  /* 0x000000130e0a7211 */ /* 0x080fe400078f18ff */
[----:B------:R-:W-:Y:S02]  /*0110*/  LOP3.LUT R2, R6, 0xfffffff0, RZ, 0xc0, !PT ;  /* 0xfffffff006027812 */ /* 0x000fe400078ec0ff */
[----:B------:R-:W-:-:S02]  /*0120*/  LEA.HI R0, R14, R19, RZ, 0x2 ;  /* 0x000000130e007211 */ /* 0x000fc400078f10ff */
[----:B------:R-:W-:Y:S01]  /*0130*/  SHF.R.S32.HI R7, RZ, 0x3, R10 ;  /* 0x00000003ff077819 */ /* 0x000fe2000001140a */
[----:B------:R-:W-:Y:S01]  /*0140*/  IMAD.IADD R5, R19, 0x1, -R2 ;  /* 0x0000000113057824 */ /* 0x000fe200078e0a02 */
[----:B------:R-:W-:Y:S02]  /*0150*/  LOP3.LUT R4, R10, 0xfffffff8, RZ, 0xc0, !PT ;  /* 0xfffffff80a047812 */ /* 0x000fe400078ec0ff */
[----:B------:R-:W-:Y:S01]  /*0160*/  SHF.R.S32.HI R3, RZ, 0x4, R6 ;  /* 0x00000004ff037819 */ /* 0x000fe20000011406 */
[----:B------:R-:W-:Y:S01]  /*0170*/  IMAD.SHL.U32 R2, R7, 0x40, RZ ;  /* 0x0000004007027824 */ /* 0x000fe200078e00ff */
[----:B------:R-:W-:Y:S01]  /*0180*/  LOP3.LUT R0, R0, 0xfffffffc, RZ, 0xc0, !PT ;  /* 0xfffffffc00007812 */ /* 0x000fe200078ec0ff */
[C---:B------:R-:W-:Y:S01]  /*0190*/  IMAD.IADD R8, R19.reuse, 0x1, -R4 ;  /* 0x0000000113087824 */ /* 0x040fe200078e0a04 */
[----:B------:R-:W-:Y:S02]  /*01a0*/  LEA.HI R4, R6, R3, RZ, 0x1 ;  /* 0x0000000306047211 */ /* 0x000fe400078f08ff */
[----:B------:R-:W-:Y:S01]  /*01b0*/  SHF.R.S32.HI R9, RZ, 0x1f, R5 ;  /* 0x0000001fff097819 */ /* 0x000fe20000011405 */
[----:B------:R-:W-:Y:S01]  /*01c0*/  IMAD.IADD R7, R19, 0x1, -R0 ;  /* 0x0000000113077824 */ /* 0x000fe200078e0a00 */
[----:B------:R-:W-:Y:S01]  /*01d0*/  LOP3.LUT R0, R2, 0x1c0, RZ, 0xc0, !PT ;  /* 0x000001c002007812 */ /* 0x000fe200078ec0ff */
[----:B------:R-:W-:Y:S01]  /*01e0*/  IMAD.SHL.U32 R18, R8, 0x8, RZ ;  /* 0x0000000808127824 */ /* 0x000fe200078e00ff */
[----:B------:R-:W-:-:S02]  /*01f0*/  LOP3.LUT R4, R4, 0xfffffffe, RZ, 0xc0, !PT ;  /* 0xfffffffe04047812 */ /* 0x000fc400078ec0ff */
[----:B------:R-:W-:Y:S02]  /*0200*/  SHF.R.U32.HI R6, RZ, 0x3, R0 ;  /* 0x00000003ff067819 */ /* 0x000fe40000011600 */
[----:B------:R-:W-:Y:S01]  /*0210*/  LOP3.LUT R2, R0, 0x38, R18, 0xf8, !PT ;  /* 0x0000003800027812 */ /* 0x000fe200078ef812 */
[----:B------:R-:W-:Y:S01]  /*0220*/  IMAD.IADD R216, R3, 0x1, -R4 ;  /* 0x0000000103d87824 */ /* 0x000fe200078e0a04 */
[----:B------:R-:W-:Y:S01]  /*0230*/  LEA.HI R0, R7, R7, RZ, 0x1 ;  /* 0x0000000707007211 */ /* 0x000fe200078f08ff */
[----:B------:R-:W-:Y:S01]  /*0240*/  IMAD.SHL.U32 R3, R8, 0x40, RZ ;  /* 0x0000004008037824 */ /* 0x000fe200078e00ff */
[----:B------:R-:W-:Y:S01]  /*0250*/  LEA.HI R9, R9, R5, RZ, 0x3 ;  /* 0x0000000509097211 */ /* 0x000fe200078f18ff */
[----:B------:R-:W-:Y:S01]  /*0260*/  STL [R1], R18 ;  /* 0x0000001201007387 */ /* 0x000fe20000100800 */
[----:B------:R-:W-:Y:S02]  /*0270*/  LOP3.LUT R12, R2, R6, RZ, 0x3c, !PT ;  /* 0x00000006020c7212 */ /* 0x000fe400078e3cff */
[----:B------:R-:W-:-:S02]  /*0280*/  LOP3.LUT R2, R0, 0x1ffffffe, RZ, 0xc0, !PT ;  /* 0x1ffffffe00027812 */ /* 0x000fc400078ec0ff */
[----:B------:R-:W-:Y:S02]  /*0290*/  LOP3.LUT R4, R9, 0xfffffff8, RZ, 0xc0, !PT ;  /* 0xfffffff809047812 */ /* 0x000fe400078ec0ff */
[----:B------:R-:W-:Y:S01]  /*02a0*/  LOP3.LUT R0, R3, 0x1c0, RZ, 0xc0, !PT ;  /* 0x000001c003007812 */ /* 0x000fe200078ec0ff */
[----:B------:R-:W-:Y:S01]  /*02b0*/  IMAD.IADD R13, R7, 0x1, -R2 ;  /* 0x00000001070d7824 */ /* 0x000fe200078e0a02 */
[----:B------:R-:W-:Y:S01]  /*02c0*/  LEA.HI R6, R14, R19, RZ, 0x5 ;  /* 0x000000130e067211 */ /* 0x000fe200078f28ff */
[----:B------:R-:W-:Y:S01]  /*02d0*/  IMAD.IADD R8, R5, 0x1, -R4 ;  /* 0x0000000105087824 */ /* 0x000fe200078e0a04 */
[----:B------:R-:W-:Y:S02]  /*02e0*/  LOP3.LUT R4, R0, 0x8, R10, 0xf8, !PT ;  /* 0x0000000800047812 */ /* 0x000fe400078ef80a */
[----:B------:R-:W-:Y:S02]  /*02f0*/  SHF.R.U32.HI R2, RZ, 0x3, R0 ;  /* 0x00000003ff027819 */ /* 0x000fe40000011600 */
[----:B------:R-:W-:-:S02]  /*0300*/  SHF.R.S32.HI R5, RZ, 0x5, R6 ;  /* 0x00000005ff057819 */ /* 0x000fc40000011406 */
[----:B------:R-:W-:Y:S02]  /*0310*/  SHF.R.S32.HI R0, RZ, 0x1f, R6 ;  /* 0x0000001fff007819 */ /* 0x000fe40000011406 */
[----:B------:R-:W-:Y:S02]  /*0320*/  LOP3.LUT R3, R6, 0xffffffe0, RZ, 0xc0, !PT ;  /* 0xffffffe006037812 */ /* 0x000fe400078ec0ff */
[----:B------:R-:W-:Y:S02]  /*0330*/  LEA.HI R0, R0, R5, RZ, 0x3 ;  /* 0x0000000500007211 */ /* 0x000fe400078f18ff */
[----:B------:R-:W-:Y:S01]  /*0340*/  LOP3.LUT R11, R4, R2, RZ, 0x3c, !PT ;  /* 0x00000002040b7212 */ /* 0x000fe200078e3cff */
        /* <DEDUP_REMOVED lines=8> */
[----:B------:R-:W-:Y:S01]  /*03d0*/  IMAD.SHL.U32 R2, R9, 0x40, RZ ;  /* 0x0000004009027824 */ /* 0x000fe200078e00ff */
[----:B------:R-:W-:Y:S01]  /*03e0*/  LEA.HI R6, R6, R17, RZ, 0x2 ;  /* 0x0000001106067211 */ /* 0x000fe200078f10ff */
[----:B------:R-:W-:Y:S01]  /*03f0*/  IMAD.SHL.U32 R10, R10, 0x8, RZ ;  /* 0x000000080a0a7824 */ /* 0x000fe200078e00ff */
[----:B------:R-:W-:Y:S01]  /*0400*/  LOP3.LUT R4, R0, 0x8, R4, 0xf8, !PT ;  /* 0x0000000800047812 */ /* 0x000fe200078ef804 */
[----:B------:R-:W-:Y:S01]  /*0410*/  IMAD R216, R216, 0x200, R11 ;  /* 0x00000200d8d87824 */ /* 0x000fe200078e020b */
[----:B------:R-:W-:-:S02]  /*0420*/  SHF.R.U32.HI R219, RZ, 0x3, R0 ;  /* 0x00000003ffdb7819 */ /* 0x000fc40000011600 */
[----:B------:R-:W-:Y:S02]  /*0430*/  LOP3.LUT R2, R2, 0xfffffe00, RZ, 0xc0, !PT ;  /* 0xfffffe0002027812 */ /* 0x000fe400078ec0ff */
[----:B------:R-:W-:Y:S02]  /*0440*/  SHF.R.S32.HI R0, RZ, 0x2, R6 ;  /* 0x00000002ff007819 */ /* 0x000fe40000011406 */
[----:B------:R-:W-:Y:S01]  /*0450*/  LOP3.LUT R219, R4, R219, RZ, 0x3c, !PT ;  /* 0x000000db04db7212 */ /* 0x000fe200078e3cff */
[----:B------:R-:W-:Y:S01]  /*0460*/  IMAD R3, R5, 0x400, R2 ;  /* 0x0000040005037824 */ /* 0x000fe200078e0202 */
[C---:B------:R-:W-:Y:S01]  /*0470*/  IADD3 R5, R18.reuse, 0x40, RZ ;  /* 0x0000004012057810 */ /* 0x040fe20007ffe0ff */
[----:B------:R-:W-:Y:S01]  /*0480*/  IMAD R16, R7, 0x10, R0 ;  /* 0x0000001007107824 */ /* 0x000fe200078e0200 */
[----:B------:R-:W-:Y:S01]  /*0490*/  IADD3 R4, R18, 0x80, RZ ;  /* 0x0000008012047810 */ /* 0x000fe20007ffe0ff */
[----:B------:R-:W-:Y:S01]  /*04a0*/  IMAD.IADD R0, R3, 0x1, R219 ;  /* 0x0000000103007824 */ /* 0x000fe200078e02db */
[----:B------:R-:W-:-:S02]  /*04b0*/  SHF.R.S32.HI R3, RZ, 0x1f, R18 ;  /* 0x0000001fff037819 */ /* 0x000fc40000011412 */
[----:B------:R-:W-:Y:S01]  /*04c0*/  LOP3.LUT R219, R219, R2, RZ, 0xfc, !PT ;  /* 0x00000002dbdb7212 */ /* 0x000fe200078efcff */
[----:B------:R-:W-:Y:S01]  /*04d0*/  STL [R1+0x18c], R16 ;  /* 0x00018c1001007387 */ /* 0x000fe20000100800 */
[----:B------:R-:W-:Y:S02]  /*04e0*/  LEA.HI R2, R14, R19, RZ, 0x7 ;  /* 0x000000130e027211 */ /* 0x000fe400078f38ff */
[----:B------:R-:W-:Y:S01]  /*04f0*/  LOP3.LUT R10, R12, 0x7ffffe00, R10, 0xf8, !PT ;  /* 0x7ffffe000c0a7812 */ /* 0x000fe200078ef80a */
[----:B------:R-:W-:Y:S01]  /*0500*/  STL [R1+0x78], R15 ;  /* 0x0000780f01007387 */ /* 0x000fe20000100800 */
[----:B------:R-:W-:Y:S02]  /*0510*/  SHF.R.S32.HI R2, RZ, 0x7, R2 ;  /* 0x00000007ff027819 */ /* 0x000fe40000011402 */
[----:B------:R-:W-:Y:S01]  /*0520*/  LOP3.LUT R2, R6, 0x7ffffffc, RZ, 0xc0, !PT ;  /* 0x7ffffffc06027812 */ /* 0x000fe200078ec0ff */
[----:B------:R1:W-:Y:S01]  /*0530*/  STL [R1+0x104], R3 ;  /* 0x0001040301007387 */ /* 0x0003e20000100800 */
[----:B------:R-:W-:Y:S01]  /*0540*/  IMAD.SHL.U32 R251, R10, 0x2, RZ ;  /* 0x000000020afb7824 */ /* 0x000fe200078e00ff */
[----:B------:R-:W-:-:S02]  /*0550*/  R2P PR, R8, 0x6 ;  /* 0x0000000608007804 */ /* 0x000fc40000000000 */
[----:B------:R2:W-:Y:S01]  /*0560*/  STL [R1+0x20], R5 ;  /* 0x0000200501007387 */ /* 0x0005e20000100800 */
[----:B------:R-:W-:Y:S01]  /*0570*/  IMAD.IADD R2, R17, 0x1, -R2 ;  /* 0x0000000111027824 */ /* 0x000fe200078e0a02 */
[----:B------:R-:W-:Y:S02]  /*0580*/  LEA R223, R0, 0x18100, 0x1 ;  /* 0x0001810000df7811 */ /* 0x000fe400078e08ff */
[----:B------:R3:W-:Y:S01]  /*0590*/  STL [R1+0x1c], R4 ;  /* 0x00001c0401007387 */ /* 0x0007e20000100800 */
[----:B------:R-:W-:Y:S01]  /*05a0*/  IMAD.SHL.U32 R2, R2, 0x2, RZ ;  /* 0x0000000202027824 */ /* 0x000fe200078e00ff */
[----:B------:R-:W-:Y:S02]  /*05b0*/  SEL R220, R220, 0xffffffe0, !P1 ;  /* 0xffffffe0dcdc7807 */ /* 0x000fe40004800000 */
[----:B------:R-:W-:Y:S02]  /*05c0*/  LEA R219, R219, 0x100, 0x1 ;  /* 0x00000100dbdb7811 */ /* 0x000fe400078e08ff */
[C---:B------:R-:W-:Y:S01]  /*05d0*/  IADD3 R33, R2.reuse, 0x8, RZ ;  /* 0x0000000802217810 */ /* 0x040fe20007ffe0ff */
[----:B------:R-:W-:Y:S01]  /*05e0*/  IMAD.IADD R224, R223, 0x1, R220 ;  /* 0x00000001dfe07824 */ /* 0x000fe200078e02dc */
[----:B------:R-:W-:Y:S01]  /*05f0*/  IADD3 R32, R2, 0x10, RZ ;  /* 0x0000001002207810 */ /* 0x000fe20007ffe0ff */
[----:B------:R-:W-:Y:S01]  /*0600*/  IMAD.IADD R220, R220, 0x1, R219 ;  /* 0x00000001dcdc7824 */ /* 0x000fe200078e02db */
[----:B------:R-:W-:-:S02]  /*0610*/  IADD3 R31, R2, 0x18, RZ ;  /* 0x00000018021f7810 */ /* 0x000fc40007ffe0ff */
[C---:B------:R-:W-:Y:S02]  /*0620*/  IADD3 R30, R2.reuse, 0x20, RZ ;  /* 0x00000020021e7810 */ /* 0x040fe40007ffe0ff */
[C---:B------:R-:W-:Y:S02]  /*0630*/  IADD3 R29, R2.reuse, 0x28, RZ ;  /* 0x00000028021d7810 */ /* 0x040fe40007ffe0ff */
[----:B------:R-:W-:Y:S02]  /*0640*/  IADD3 R28, R2, 0x30, RZ ;  /* 0x00000030021c7810 */ /* 0x000fe40007ffe0ff */
[----:B-1----:R-:W-:Y:S02]  /*0650*/  IADD3 R3, R18, 0xc0, RZ ;  /* 0x000000c012037810 */ /* 0x002fe40007ffe0ff */
[----:B------:R-:W-:Y:S02]  /*0660*/  IADD3 R27, R2, 0x38, RZ ;  /* 0x00000038021b7810 */ /* 0x000fe40007ffe0ff */
[----:B--2---:R-:W-:-:S02]  /*0670*/  SHF.R.S32.HI R5, RZ, 0x1f, R5 ;  /* 0x0000001fff057819 */ /* 0x004fc40000011405 */
[C---:B------:R-:W-:Y:S02]  /*0680*/  IADD3 R26, R2.reuse, 0x40, RZ ;  /* 0x00000040021a7810 */ /* 0x040fe40007ffe0ff */
[----:B---3--:R-:W-:Y:S01]  /*0690*/  SHF.R.S32.HI R4, RZ, 0x1f, R4 ;  /* 0x0000001fff047819 */ /* 0x008fe20000011404 */
        /* <DEDUP_REMOVED lines=8> */
[C---:B------:R-:W-:Y:S02]  /*0720*/  IADD3 R20, R2.reuse, 0x70, RZ ;  /* 0x0000007002147810 */ /* 0x040fe40007ffe0ff */
[C---:B------:R-:W-:Y:S02]  /*0730*/  IADD3 R19, R2.reuse, 0x78, RZ ;  /* 0x0000007802137810 */ /* 0x040fe40007ffe0ff */
[C---:B------:R-:W-:Y:S02]  /*0740*/  IADD3 R18, R2.reuse, 0x80, RZ ;  /* 0x0000008002127810 */ /* 0x040fe40007ffe0ff */
[C---:B------:R-:W-:Y:S02]  /*0750*/  IADD3 R17, R2.reuse, 0x88, RZ ;  /* 0x0000008802117810 */ /* 0x040fe40007ffe0ff */
[C---:B------:R-:W-:Y:S02]  /*0760*/  IADD3 R15, R2.reuse, 0x98, RZ ;  /* 0x00000098020f7810 */ /* 0x040fe40007ffe0ff */
[----:B------:R-:W-:-:S02]  /*0770*/  IADD3 R14, R2, 0xa0, RZ ;  /* 0x000000a0020e7810 */ /* 0x000fc40007ffe0ff */
[C---:B------:R-:W-:Y:S02]  /*0780*/  IADD3 R12, R2.reuse, 0xa8, RZ ;  /* 0x000000a8020c7810 */ /* 0x040fe40007ffe0ff */
[C---:B------:R-:W-:Y:S02]  /*0790*/  IADD3 R11, R2.reuse, 0xb0, RZ ;  /* 0x000000b0020b7810 */ /* 0x040fe40007ffe0ff */
[C---:B------:R-:W-:Y:S02]  /*07a0*/  IADD3 R10, R2.reuse, 0xb8, RZ ;  /* 0x000000b8020a7810 */ /* 0x040fe40007ffe0ff */
[----:B-1----:R-:W-:Y:S02]  /*07b0*/  SHF.R.S32.HI R3, RZ, 0x1f, R3 ;  /* 0x0000001fff037819 */ /* 0x002fe40000011403 */
[C---:B------:R-:W-:Y:S02]  /*07c0*/  IADD3 R9, R2.reuse, 0xc0, RZ ;  /* 0x000000c002097810 */ /* 0x040fe40007ffe0ff */
[C---:B------:R-:W-:Y:S01]  /*07d0*/  IADD3 R8, R2.reuse, 0xc8, RZ ;  /* 0x000000c802087810 */ /* 0x040fe20007ffe0ff */
[----:B------:R1:W-:Y:S01]  /*07e0*/  STL [R1+0xf8], R3 ;  /* 0x0000f80301007387 */ /* 0x0003e20000100800 */
[----:B------:R-:W-:-:S02]  /*07f0*/  IADD3 R7, R2, 0xd0, RZ ;  /* 0x000000d002077810 */ /* 0x000fc40007ffe0ff */
[C---:B------:R-:W-:Y:S02]  /*0800*/  IADD3 R6, R2.reuse, 0xd8, RZ ;  /* 0x000000d802067810 */ /* 0x040fe40007ffe0ff */
[C---:B------:R-:W-:Y:S02]  /*0810*/  IADD3 R5, R2.reuse, 0xe0, RZ ;  /* 0x000000e002057810 */ /* 0x040fe40007ffe0ff */
[----:B--2---:R-:W-:Y:S02]  /*0820*/  IADD3 R4, R2, 0xe8, RZ ;  /* 0x000000e802047810 */ /* 0x004fe40007ffe0ff */
[----:B------:R-:W-:Y:S02]  /*0830*/  SEL R221, R221, 0xffffffc0, !P2 ;  /* 0xffffffc0dddd7807 */ /* 0x000fe40005000000 */
[----:B------:R-:W-:-:S03]  /*0840*/  LEA R216, R216, 0xc100, 0x1 ;  /* 0x0000c100d8d87811 */ /* 0x000fc600078e08ff */
[----:B------:R-:W-:Y:S02]  /*0850*/  IMAD.IADD R226, R223, 0x1, R221 ;  /* 0x00000001dfe27824 */ /* 0x000fe400078e02dd */
[C---:B------:R-:W-:Y:S02]  /*0860*/  IMAD.IADD R222, R221.reuse, 0x1, R219 ;  /* 0x00000001ddde7824 */ /* 0x040fe400078e02db */
[----:B------:R-:W-:Y:S02]  /*0870*/  IMAD.IADD R225, R224, 0x1, R221 ;  /* 0x00000001e0e17824 */ /* 0x000fe400078e02dd */
[----:B------:R-:W-:Y:S02]  /*0880*/  IMAD.IADD R221, R221, 0x1, R220 ;  /* 0x00000001dddd7824 */ /* 0x000fe400078e02dc */
[----:B-1----:R-:W-:Y:S01]  /*0890*/  IMAD R3, R13, 0x8, R16 ;  /* 0x000000080d037824 */ /* 0x002fe200078e0210 */
[----:B------:R-:W-:Y:S02]  /*08a0*/  IADD3 R16, R2, 0x90, RZ ;  /* 0x0000009002107810 */ /* 0x000fe40007ffe0ff */
[----:B------:R-:W-:-:S02]  /*08b0*/  SHF.R.S32.HI R13, RZ, 0x1f, R33 ;  /* 0x0000001fff0d7819 */ /* 0x000fc40000011421 */
[----:B------:R1:W-:Y:S04]  /*08c0*/  STL [R1+0x184], R3 ;  /* 0x0001840301007387 */ /* 0x0003e80000100800 */
[----:B------:R2:W-:Y:S04]  /*08d0*/  STL [R1+0x60], R2 ;  /* 0x0000600201007387 */ /* 0x0005e80000100800 */
[----:B------:R-:W-:Y:S04]  /*08e0*/  STL [R1+0xf4], R33 ;  /* 0x0000f42101007387 */ /* 0x000fe80000100800 */
[----:B------:R3:W-:Y:S04]  /*08f0*/  STL [R1+0xf0], R32 ;  /* 0x0000f02001007387 */ /* 0x0007e80000100800 */
[----:B------:R-:W-:Y:S04]  /*0900*/  STL [R1+0xec], R31 ;  /* 0x0000ec1f01007387 */ /* 0x000fe80000100800 */
[----:B------:R4:W-:Y:S04]  /*0910*/  STL [R1+0xe8], R30 ;  /* 0x0000e81e01007387 */ /* 0x0009e80000100800 */
[----:B------:R-:W-:Y:S01]  /*0920*/  STL [R1+0xe4], R29 ;  /* 0x0000e41d01007387 */ /* 0x000fe20000100800 */
[----:B-1----:R-:W-:-:S03]  /*0930*/  IADD3 R3, R2, 0xf0, RZ ;  /* 0x000000f002037810 */ /* 0x002fc60007ffe0ff */
[----:B------:R1:W-:Y:S01]  /*0940*/  STL [R1+0xe0], R28 ;  /* 0x0000e01c01007387 */ /* 0x0003e20000100800 */
[----:B--2---:R-:W-:-:S03]  /*0950*/  IADD3 R2, R2, 0xf8, RZ ;  /* 0x000000f802027810 */ /* 0x004fc60007ffe0ff */
[----:B------:R2:W-:Y:S01]  /*0960*/  STL [R1+0xdc], R27 ;  /* 0x0000dc1b01007387 */ /* 0x0005e20000100800 */
[----:B------:R-:W-:-:S03]  /*0970*/  SHF.R.S32.HI R0, RZ, 0x1f, R2 ;  /* 0x0000001fff007819 */ /* 0x000fc60000011402 */
[----:B------:R-:W-:Y:S01]  /*0980*/  STL [R1+0xd8], R26 ;  /* 0x0000d81a01007387 */ /* 0x000fe20000100800 */
[----:B---3--:R-:W-:-:S03]  /*0990*/  SHF.R.S32.HI R32, RZ, 0x1f, R32 ;  /* 0x0000001fff207819 */ /* 0x008fc60000011420 */
[----:B------:R3:W-:Y:S04]  /*09a0*/  STL [R1+0xd4], R25 ;  /* 0x0000d41901007387 */ /* 0x0007e80000100800 */
[----:B------:R5:W-:Y:S01]  /*09b0*/  STL [R1+0xd0], R24 ;  /* 0x0000d01801007387 */ /* 0x000be20000100800 */
[----:B----4-:R-:W-:-:S03]  /*09c0*/  SHF.R.S32.HI R30, RZ, 0x1f, R30 ;  /* 0x0000001fff1e7819 */ /* 0x010fc6000001141e */
        /* <DEDUP_REMOVED lines=9> */
[----:B-----5:R-:W-:-:S03]  /*0a60*/  SHF.R.S32.HI R24, RZ, 0x1f, R24 ;  /* 0x0000001fff187819 */ /* 0x020fc60000011418 */
[----:B------:R-:W-:Y:S04]  /*0a70*/  STL [R1+0xb4], R17 ;  /* 0x0000b41101007387 */ /* 0x000fe80000100800 */
[----:B------:R5:W-:Y:S01]  /*0a80*/  STL [R1+0xb0], R16 ;  /* 0x0000b01001007387 */ /* 0x000be20000100800 */
[----:B----4-:R-:W-:-:S03]  /*0a90*/  SHF.R.S32.HI R22, RZ, 0x1f, R22 ;  /* 0x0000001fff167819 */ /* 0x010fc60000011416 */
[----:B------:R4:W-:Y:S01]  /*0aa0*/  STL [R1+0xac], R15 ;  /* 0x0000ac0f01007387 */ /* 0x0009e20000100800 */
[----:B-1----:R-:W-:-:S03]  /*0ab0*/  SHF.R.S32.HI R21, RZ, 0x1f, R21 ;  /* 0x0000001fff157819 */ /* 0x002fc60000011415 */
[----:B------:R-:W-:Y:S04]  /*0ac0*/  STL [R1+0xa8], R14 ;  /* 0x0000a80e01007387 */ /* 0x000fe80000100800 */
[----:B------:R1:W-:Y:S01]  /*0ad0*/  STL [R1+0xa4], R12 ;  /* 0x0000a40c01007387 */ /* 0x0003e20000100800 */
[----:B--2---:R-:W-:-:S03]  /*0ae0*/  SHF.R.S32.HI R19, RZ, 0x1f, R19 ;  /* 0x0000001fff137819 */ /* 0x004fc60000011413 */
[----:B------:R2:W-:Y:S01]  /*0af0*/  STL [R1+0xa0], R11 ;  /* 0x0000a00b01007387 */ /* 0x0005e20000100800 */
[----:B---3--:R-:W-:-:S03]  /*0b00*/  SHF.R.S32.HI R18, RZ, 0x1f, R18 ;  /* 0x0000001fff127819 */ /* 0x008fc60000011412 */
[----:B------:R3:W-:Y:S04]  /*0b10*/  STL [R1+0x9c], R10 ;  /* 0x00009c0a01007387 */ /* 0x0007e80000100800 */
[----:B------:R3:W-:Y:S01]  /*0b20*/  STL [R1+0x98], R9 ;  /* 0x0000980901007387 */ /* 0x0007e20000100800 */
[----:B-----5:R-:W-:-:S03]  /*0b30*/  SHF.R.S32.HI R16, RZ, 0x1f, R16 ;  /* 0x0000001fff107819 */ /* 0x020fc60000011410 */
[----:B------:R5:W-:Y:S01]  /*0b40*/  STL [R1+0x94], R8 ;  /* 0x0000940801007387 */ /* 0x000be20000100800 */
[----:B----4-:R-:W-:-:S03]  /*0b50*/  SHF.R.S32.HI R15, RZ, 0x1f, R15 ;  /* 0x0000001fff0f7819 */ /* 0x010fc6000001140f */
[----:B------:R4:W-:Y:S04]  /*0b60*/  STL [R1+0x90], R7 ;  /* 0x0000900701007387 */ /* 0x0009e80000100800 */
[----:B------:R4:W-:Y:S01]  /*0b70*/  STL [R1+0x8c], R6 ;  /* 0x00008c0601007387 */ /* 0x0009e20000100800 */
[----:B-1----:R-:W-:-:S03]  /*0b80*/  SHF.R.S32.HI R12, RZ, 0x1f, R12 ;  /* 0x0000001fff0c7819 */ /* 0x002fc6000001140c */
[----:B------:R1:W-:Y:S01]  /*0b90*/  STL [R1+0x88], R5 ;  /* 0x0000880501007387 */ /* 0x0003e20000100800 */
[----:B--2---:R-:W-:-:S03]  /*0ba0*/  SHF.R.S32.HI R11, RZ, 0x1f, R11 ;  /* 0x0000001fff0b7819 */ /* 0x004fc6000001140b */
[----:B------:R2:W-:Y:S01]  /*0bb0*/  STL [R1+0x84], R4 ;  /* 0x0000840401007387 */ /* 0x0005e20000100800 */
[----:B---3--:R-:W-:-:S03]  /*0bc0*/  SHF.R.S32.HI R10, RZ, 0x1f, R10 ;  /* 0x0000001fff0a7819 */ /* 0x008fc6000001140a */
[----:B------:R3:W-:Y:S01]  /*0bd0*/  STL [R1+0x180], R13 ;  /* 0x0001800d01007387 */ /* 0x0007e20000100800 */
[----:B------:R-:W-:-:S03]  /*0be0*/  SHF.R.S32.HI R9, RZ, 0x1f, R9 ;  /* 0x0000001fff097819 */ /* 0x000fc60000011409 */
[----:B------:R3:W-:Y:S01]  /*0bf0*/  STL [R1+0x80], R3 ;  /* 0x0000800301007387 */ /* 0x0007e20000100800 */
[----:B-----5:R-:W-:-:S03]  /*0c00*/  SHF.R.S32.HI R8, RZ, 0x1f, R8 ;  /* 0x0000001fff087819 */ /* 0x020fc60000011408 */
[----:B------:R-:W-:Y:S01]  /*0c10*/  STL [R1+0x17c], R32 ;  /* 0x00017c2001007387 */ /* 0x000fe20000100800 */
[----:B----4-:R-:W-:-:S03]  /*0c20*/  SHF.R.S32.HI R7, RZ, 0x1f, R7 ;  /* 0x0000001fff077819 */ /* 0x010fc60000011407 */
[----:B------:R-:W-:Y:S01]  /*0c30*/  STL [R1+0x7c], R2 ;  /* 0x00007c0201007387 */ /* 0x000fe20000100800 */
[----:B------:R-:W-:Y:S02]  /*0c40*/  SHF.R.S32.HI R6, RZ, 0x1f, R6 ;  /* 0x0000001fff067819 */ /* 0x000fe40000011406 */
[----:B-1----:R-:W-:Y:S02]  /*0c50*/  SHF.R.S32.HI R5, RZ, 0x1f, R5 ;  /* 0x0000001fff057819 */ /* 0x002fe40000011405 */
[----:B--2---:R-:W-:Y:S02]  /*0c60*/  SHF.R.S32.HI R4, RZ, 0x1f, R4 ;  /* 0x0000001fff047819 */ /* 0x004fe40000011404 */
[----:B---3--:R-:W-:Y:S02]  /*0c70*/  SHF.R.S32.HI R13, RZ, 0x1f, R31 ;  /* 0x0000001fff0d7819 */ /* 0x008fe4000001141f */
[----:B------:R-:W-:-:S03]  /*0c80*/  SHF.R.S32.HI R3, RZ, 0x1f, R3 ;  /* 0x0000001fff037819 */ /* 0x000fc60000011403 */
[----:B------:R1:W-:Y:S04]  /*0c90*/  STL [R1+0x178], R13 ;  /* 0x0001780d01007387 */ /* 0x0003e80000100800 */
        /* <DEDUP_REMOVED lines=21> */
[----:B-1----:R-:W-:-:S05]  /*0df0*/  SHF.R.S32.HI R13, RZ, 0x1f, R14 ;  /* 0x0000001fff0d7819 */ /* 0x002fca000001140e */
[----:B------:R2:W-:Y:S04]  /*0e00*/  STL [R1+0x134], R13 ;  /* 0x0001340d01007387 */ /* 0x0005e80000100800 */
        /* <DEDUP_REMOVED lines=10> */
[----:B------:R2:W-:Y:S02]  /*0eb0*/  STL [R1+0x108], R0 ;  /* 0x0001080001007387 */ /* 0x0005e40000100800 */
.L_x_2731:
        /* <DEDUP_REMOVED lines=19> */
.L_x_2675:
[----:B------:R-:W-:-:S04]  /*0ff0*/  MOV R0, c[0x0][0x554] ;  /* 0x0001550000007a02 */ /* 0x000fc80000000f00 */
[----:B------:R-:W-:Y:S02]  /*1000*/  ISETP.NE.AND P0, PT, R0, 0x1, PT ;  /* 0x000000010000780c */ /* 0x000fe40003f05270 */
[----:B------:R-:W-:-:S11]  /*1010*/  MOV R0, R2 ;  /* 0x0000000200007202 */ /* 0x000fd60000000f00 */
[----:B------:R-:W-:-:S05]  /*1020*/  @P0 IMAD.HI.U32 R4, R2, c[0x0][0x558], RZ ;  /* 0x0001560002040a27 */ /* 0x000fca00078e00ff */
[----:B------:R-:W-:-:S05]  /*1030*/  @P0 SHF.R.U32.HI R0, RZ, c[0x0][0x55c], R4 ;  /* 0x00015700ff000a19 */ /* 0x000fca0000011604 */
[----:B------:R-:W-:Y:S02]  /*1040*/  IMAD R4, R0, c[0x0][0x554], RZ ;  /* 0x0001550000047a24 */ /* 0x000fe400078e02ff */
.L_x_2676:
[----:B------:R-:W-:Y:S05]  /*1050*/  BSYNC B0 ;  /* 0x0000000000007941 */ /* 0x000fea0003800000 */
.L_x_2674:
[----:B------:R-:W2:Y:S01]  /*1060*/  LDL.LU R6, [R1+0x70] ;  /* 0x0000700001067983 */ /* 0x000ea20000300800 */
[----:B------:R-:W-:Y:S01]  /*1070*/  IMAD.MOV.U32 R5, RZ, RZ, c[0x0][0x548] ;  /* 0x00015200ff057624 */ /* 0x000fe200078e00ff */
[----:B------:R-:W-:Y:S01]  /*1080*/  ISETP.NE.U32.AND P0, PT, RZ, c[0x0][0x370], PT ;  /* 0x0000dc00ff007a0c */ /* 0x000fe20003f05070 */
[----:B------:R-:W-:Y:S01]  /*1090*/  IMAD.IADD R4, R2, 0x1, -R4 ;  /* 0x0000000102047824 */ /* 0x000fe200078e0a04 */
[----:B------:R-:W-:Y:S02]  /*10a0*/  MOV R7, RZ ;  /* 0x000000ff00077202 */ /* 0x000fe40000000f00 */
[----:B------:R-:W-:Y:S01]  /*10b0*/  ISETP.NE.AND P1, PT, R5, 0x1, PT ;  /* 0x000000010500780c */ /* 0x000fe20003f25270 */
[----:B------:R-:W-:Y:S01]  /*10c0*/  IMAD R5, R3, c[0x0][0x554], R4 ;  /* 0x0001550003057a24 */ /* 0x000fe200078e0204 */
[----:B------:R-:W-:-:S03]  /*10d0*/  ISETP.NE.AND.EX P0, PT, RZ, c[0x0][0x374], PT, P0 ;  /* 0x0000dd00ff007a0c */ /* 0x000fc60003f05300 */
[----:B------:R-:W-:-:S08]  /*10e0*/  IMAD.MOV.U32 R11, RZ, RZ, R5 ;  /* 0x000000ffff0b7224 */ /* 0x000fd000078e0005 */
[----:B------:R-:W-:-:S04]  /*10f0*/  @P1 IMAD.HI.U32 R2, R5, c[0x0][0x54c], RZ ;  /* 0x0001530005021a27 */ /* 0x000fc800078e00ff */
[----:B------:R-:W-:Y:S01]  /*1100*/  @P0 IMAD.MOV.U32 R3, RZ, RZ, 0x4 ;  /* 0x00000004ff030424 */ /* 0x000fe200078e00ff */
[----:B------:R-:W-:-:S05]  /*1110*/  @P1 SHF.R.U32.HI R11, RZ, c[0x0][0x550], R2 ;  /* 0x00015400ff0b1a19 */ /* 0x000fca0000011602 */
[----:B------:R-:W-:Y:S01]  /*1120*/  @P0 IMAD.WIDE R2, R11, R3, c[0x0][0x370] ;  /* 0x0000dc000b020625 */ /* 0x000fe200078e0203 */
[----:B------:R-:W-:Y:S04]  /*1130*/  STL [R1+0x64], R11 ;  /* 0x0000640b01007387 */ /* 0x000fe80000100800 */
[----:B------:R1:W3:Y:S01]  /*1140*/  @P0 LDG.E R7, [R2.64] ;  /* 0x0000000602070981 */ /* 0x0002e2000c1e1900 */
[----:B------:R-:W-:Y:S01]  /*1150*/  IMAD.MOV.U32 R4, RZ, RZ, c[0x0][0x2c4] ;  /* 0x0000b100ff047624 */ /* 0x000fe200078e00ff */
[----:B------:R-:W-:Y:S01]  /*1160*/  BSSY B0, `(.L_x_2677) ;  /* 0x0000047000007945 */ /* 0x000fe20003800000 */
[----:B------:R-:W-:-:S03]  /*1170*/  IMAD.MOV.U32 R12, RZ, RZ, R0 ;  /* 0x000000ffff0c7224 */ /* 0x000fc600078e0000 */
[----:B------:R-:W-:Y:S01]  /*1180*/  ISETP.NE.AND P3, PT, R4, 0x1, PT ;  /* 0x000000010400780c */ /* 0x000fe20003f65270 */
[----:B------:R-:W-:-:S05]  /*1190*/  IMAD.MOV.U32 R4, RZ, RZ, c[0x0][0x168] ;  /* 0x00005a00ff047624 */ /* 0x000fca00078e00ff */
[----:B------:R-:W-:Y:S01]  /*11a0*/  IADD3 R4, -R4, 0x60, RZ ;  /* 0x0000006004047810 */ /* 0x000fe20007ffe1ff */
[----:B-1----:R-:W-:-:S05]  /*11b0*/  IMAD.MOV.U32 R2, RZ, RZ, c[0x0][0x53c] ;  /* 0x00014f00ff027624 */ /* 0x002fca00078e00ff */
[----:B------:R-:W-:Y:S02]  /*11c0*/  ISETP.NE.AND P0, PT, R2, 0x1, PT ;  /* 0x000000010200780c */ /* 0x000fe40003f05270 */
[----:B------:R-:W-:-:S11]  /*11d0*/  LOP3.LUT R2, R0, 0x1ffffff, RZ, 0x3c, !PT ;  /* 0x01ffffff00027812 */ /* 0x000fd600078e3cff */
[----:B------:R-:W-:Y:S01]  /*11e0*/  @P0 IMAD.HI.U32 R3, R0, c[0x0][0x540], RZ ;  /* 0x0001500000030a27 */ /* 0x000fe200078e00ff */
[----:B------:R-:W-:-:S03]  /*11f0*/  IADD3 R0, R2, c[0x0][0x53c], RZ ;  /* 0x00014f0002007a10 */ /* 0x000fc60007ffe0ff */
[----:B------:R-:W-:Y:S01]  /*1200*/  IMAD.MOV.U32 R2, RZ, RZ, c[0x0][0x2ac] ;  /* 0x0000ab00ff027624 */ /* 0x000fe200078e00ff */
[----:B------:R-:W-:-:S05]  /*1210*/  @P0 SHF.R.U32.HI R12, RZ, c[0x0][0x544], R3 ;  /* 0x00015100ff0c0a19 */ /* 0x000fca0000011603 */
[----:B------:R-:W-:Y:S01]  /*1220*/  IMAD R0, R12, c[0x0][0x53c], R0 ;  /* 0x00014f000c007a24 */ /* 0x000fe200078e0200 */
[----:B------:R-:W-:Y:S04]  /*1230*/  STL [R1+0x6c], R12 ;  /* 0x00006c0c01007387 */ /* 0x000fe80000100800 */
[----:B------:R-:W-:-:S04]  /*1240*/  SHF.L.U32 R17, R0, 0x7, RZ ;  /* 0x0000000700117819 */ /* 0x000fc800000006ff */
[----:B------:R-:W-:Y:S01]  /*1250*/  IADD3 R0, R17, 0x7f, RZ ;  /* 0x0000007f11007810 */ /* 0x000fe20007ffe0ff */
[----:B------:R-:W-:Y:S04]  /*1260*/  STL [R1+0x74], R17 ;  /* 0x0000741101007387 */ /* 0x000fe80000100800 */
[----:B------:R-:W-:-:S05]  /*1270*/  @P3 IMAD.HI.U32 R3, R0, c[0x0][0x2c8], RZ ;  /* 0x0000b20000033a27 */ /* 0x000fca00078e00ff */
[----:B------:R-:W-:Y:S02]  /*1280*/  @P3 SHF.R.U32.HI R0, RZ, c[0x0][0x2cc], R3 ;  /* 0x0000b300ff003a19 */ /* 0x000fe40000011603 */
[----:B--2---:R-:W-:-:S04]  /*1290*/  LOP3.LUT R6, R6, 0xfffffffd, RZ, 0xc0, !PT ;  /* 0xfffffffd06067812 */ /* 0x004fc800078ec0ff */
[----:B------:R-:W-:-:S05]  /*12a0*/  @P3 LOP3.LUT R6, R6, 0x2, RZ, 0xfc, !PT ;  /* 0x0000000206063812 */ /* 0x000fca00078efcff */
[----:B------:R1:W-:Y:S02]  /*12b0*/  STL [R1+0x70], R6 ;  /* 0x0000700601007387 */ /* 0x0003e40000100800 */
[C---:B-1----:R-:W-:Y:S02]  /*12c0*/  IMAD R6, R2.reuse, c[0x0][0x1d0], RZ ;  /* 0x0000740002067a24 */ /* 0x042fe400078e02ff */
[----:B---3--:R1:W-:Y:S01]  /*12d0*/  STL [R1+0x34], R7 ;  /* 0x0000340701007387 */ /* 0x0083e20000100800 */
[----:B------:R-:W-:Y:S02]  /*12e0*/  IMAD R2, R2, c[0x0][0x1d0], R4 ;  /* 0x0000740002027a24 */ /* 0x000fe400078e0204 */
[----:B------:R-:W-:Y:S02]  /*12f0*/  IADD3 R3, R6, 0x5f, RZ ;  /* 0x0000005f06037810 */ /* 0x000fe40007ffe0ff */
[----:B------:R-:W-:-:S03]  /*1300*/  IMAD.IADD R2, R2, 0x1, R0 ;  /* 0x0000000102027824 */ /* 0x000fc600078e0200 */
[----:B------:R-:W-:-:S04]  /*1310*/  IMAD.HI R0, R3, 0x2aaaaaab, RZ ;  /* 0x2aaaaaab03007827 */ /* 0x000fc800078e02ff */
[----:B------:R-:W-:Y:S01]  /*1320*/  IMAD.HI R3, R2, 0x2aaaaaab, RZ ;  /* 0x2aaaaaab02037827 */ /* 0x000fe200078e02ff */
[----:B------:R-:W-:-:S04]  /*1330*/  SHF.R.U32.HI R2, RZ, 0x1f, R0 ;  /* 0x0000001fff027819 */ /* 0x000fc80000011600 */
[----:B------:R-:W-:Y:S02]  /*1340*/  SHF.R.U32.HI R4, RZ, 0x1f, R3 ;  /* 0x0000001fff047819 */ /* 0x000fe40000011603 */
[----:B------:R-:W-:Y:S02]  /*1350*/  LEA.HI.SX32 R0, R0, R2, 0x1c ;  /* 0x0000000200007211 */ /* 0x000fe400078fe2ff */
[----:B------:R-:W-:-:S04]  /*1360*/  LEA.HI.SX32 R2, R3, R4, 0x1c ;  /* 0x0000000403027211 */ /* 0x000fc800078fe2ff */
[----:B-1----:R-:W-:Y:S01]  /*1370*/  IMNMX R7, R0, R2, PT ;  /* 0x0000000200077217 */ /* 0x002fe20003800200 */
[----:B------:R-:W-:Y:S01]  /*1380*/  IMAD.MOV.U32 R2, RZ, RZ, RZ ;  /* 0x000000ffff027224 */ /* 0x000fe200078e00ff */
[----:B------:R-:W-:Y:S02]  /*1390*/  IADD3 R0, -R11, RZ, RZ ;  /* 0x000000ff0b007210 */ /* 0x000fe40007ffe1ff */
[----:B------:R-:W-:-:S03]  /*13a0*/  ISETP.GE.AND P0, PT, R7, 0x1, PT ;  /* 0x000000010700780c */ /* 0x000fc60003f06270 */
[----:B------:R-:W-:-:S05]  /*13b0*/  IMAD R16, R0, c[0x0][0x548], R5 ;  /* 0x0001520000107a24 */ /* 0x000fca00078e0205 */
[----:B------:R1:W-:Y:S05]  /*13c0*/  STL [R1+0x68], R16 ;  /* 0x0000681001007387 */ /* 0x0003ea0000100800 */
        /* <DEDUP_REMOVED lines=32> */
.L_x_2678:
[----:B------:R-:W-:Y:S05]  /*15d0*/  BSYNC B0 ;  /* 0x0000000000007941 */ /* 0x000fea0003800000 */
.L_x_2677:
[----:B------:R-:W-:Y:S01]  /*15e0*/  LOP3.LUT R0, R12, 0xffff, RZ, 0xc0, !PT ;  /* 0x0000ffff0c007812 */ /* 0x000fe200078ec0ff */
[----:B------:R-:W-:Y:S01]  /*15f0*/  CS2R R128, SRZ ;  /* 0x0000000000807805 */ /* 0x000fe2000001ff00 */
[----:B------:R-:W-:Y:S01]  /*1600*/  CS2R R12, SRZ ;  /* 0x00000000000c7805 */ /* 0x000fe2000001ff00 */
        /* <DEDUP_REMOVED lines=70> */
[----:B--2---:R-:W2:Y:S01]  /*1a70*/  S2R R3, SR_TID.X ;  /* 0x0000000000037919 */ /* 0x004ea20000002100 */
[----:B------:R-:W-:-:S03]  /*1a80*/  ISETP.NE.U32.AND P0, PT, RZ, c[0x0][0x340], PT ;  /* 0x0000d000ff007a0c */ /* 0x000fc60003f05070 */
[----:B------:R-:W3:Y:S01]  /*1a90*/  LDL R12, [R1] ;  /* 0x00000000010c7983 */ /* 0x000ee20000100800 */
[----:B------:R-:W-:-:S03]  /*1aa0*/  ISETP.NE.AND.EX P0, PT, RZ, c[0x0][0x344], PT, P0 ;  /* 0x0000d100ff007a0c */ /* 0x000fc60003f05300 */
[----:B------:R-:W4:Y:S04]  /*1ab0*/  LDL R10, [R1+0x20] ;  /* 0x00002000010a7983 */ /* 0x000f280000100800 */
[----:B------:R-:W4:Y:S04]  /*1ac0*/  LDL R9, [R1+0x1c] ;  /* 0x00001c0001097983 */ /* 0x000f280000100800 */
[----:B------:R-:W4:Y:S02]  /*1ad0*/  LDL R8, [R1+0x18] ;  /* 0x0000180001087983 */ /* 0x000f240000100800 */
[----:B------:R-:W-:Y:S01]  /*1ae0*/  @P0 IMAD.MOV.U32 R2, RZ, RZ, 0x4 ;  /* 0x00000004ff020424 */ /* 0x000fe200078e00ff */
[----:B--2---:R-:W-:-:S02]  /*1af0*/  SHF.R.S32.HI R4, RZ, 0x1f, R3 ;  /* 0x0000001fff047819 */ /* 0x004fc40000011403 */
[----:B------:R-:W-:Y:S02]  /*1b00*/  SHF.R.S32.HI R5, RZ, 0x1f, R3 ;  /* 0x0000001fff057819 */ /* 0x000fe40000011403 */
[-C--:B------:R-:W-:Y:S02]  /*1b10*/  LEA.HI R4, R4, R3.reuse, RZ, 0x3 ;  /* 0x0000000304047211 */ /* 0x080fe400078f18ff */
[----:B------:R-:W-:Y:S02]  /*1b20*/  LEA.HI R5, R5, R3, RZ, 0x3 ;  /* 0x0000000305057211 */ /* 0x000fe400078f18ff */
[----:B------:R-:W-:Y:S02]  /*1b30*/  LOP3.LUT R4, R4, 0xfffffff8, RZ, 0xc0, !PT ;  /* 0xfffffff804047812 */ /* 0x000fe400078ec0ff */
[----:B------:R-:W-:-:S03]  /*1b40*/  SHF.R.S32.HI R5, RZ, 0x3, R5 ;  /* 0x00000003ff057819 */ /* 0x000fc60000011405 */
[----:B------:R-:W-:Y:S02]  /*1b50*/  IMAD.IADD R4, R3, 0x1, -R4 ;  /* 0x0000000103047824 */ /* 0x000fe400078e0a04 */
[----:B------:R-:W-:-:S05]  /*1b60*/  @P0 IMAD.WIDE R2, R11, R2, c[0x0][0x340] ;  /* 0x0000d0000b020625 */ /* 0x000fca00078e0202 */
[----:B------:R2:W5:Y:S01]  /*1b70*/  @P0 LDG.E R14, [R2.64] ;  /* 0x00000006020e0981 */ /* 0x000562000c1e1900 */
[----:B------:R-:W-:Y:S02]  /*1b80*/  SHF.R.S32.HI R15, RZ, 0x1f, R16 ;  /* 0x0000001fff0f7819 */ /* 0x000fe40000011410 */
[----:B------:R-:W-:-:S03]  /*1b90*/  LEA R4, R4, R5, 0x5 ;  /* 0x0000000504047211 */ /* 0x000fc600078e28ff */
[----:B------:R-:W-:Y:S02]  /*1ba0*/  IMAD R0, R15, c[0x0][0x1b8], RZ ;  /* 0x00006e000f007a24 */ /* 0x000fe400078e02ff */
[----:B------:R-:W-:Y:S01]  /*1bb0*/  IMAD.IADD R4, R17, 0x1, R4 ;  /* 0x0000000111047824 */ /* 0x000fe200078e0204 */
[----:B------:R-:W-:Y:S01]  /*1bc0*/  SHF.R.S32.HI R6, RZ, 0x1f, R11 ;  /* 0x0000001fff067819 */ /* 0x000fe2000001140b */
[----:B------:R-:W-:Y:S02]  /*1bd0*/  IMAD R5, R16, c[0x0][0x1bc], R0 ;  /* 0x00006f0010057a24 */ /* 0x000fe400078e0200 */
[----:B------:R-:W-:-:S04]  /*1be0*/  @P3 IMAD.HI.U32 R7, R4, c[0x0][0x2c8], RZ ;  /* 0x0000b20004073a27 */ /* 0x000fc800078e00ff */
[----:B------:R-:W-:Y:S01]  /*1bf0*/  IMAD.MOV.U32 R0, RZ, RZ, R4 ;  /* 0x000000ffff007224 */ /* 0x000fe200078e0004 */
[----:B------:R-:W-:Y:S01]  /*1c00*/  @P3 SHF.R.U32.HI R0, RZ, c[0x0][0x2cc], R7 ;  /* 0x0000b300ff003a19 */ /* 0x000fe20000011607 */
[----:B--2---:R-:W-:-:S05]  /*1c10*/  IMAD.WIDE.U32 R2, R16, c[0x0][0x1b8], RZ ;  /* 0x00006e0010027a25 */ /* 0x004fca00078e00ff */
[----:B------:R-:W-:Y:S01]  /*1c20*/  IADD3 R3, R3, R5, RZ ;  /* 0x0000000503037210 */ /* 0x000fe20007ffe0ff */
[----:B------:R-:W-:Y:S01]  /*1c30*/  IMAD R5, R6, c[0x0][0x1c0], RZ ;  /* 0x0000700006057a24 */ /* 0x000fe200078e02ff */
[----:B------:R-:W-:-:S03]  /*1c40*/  SHF.R.S32.HI R7, RZ, 0x1f, R0 ;  /* 0x0000001fff077819 */ /* 0x000fc60000011400 */
[C---:B------:R-:W-:Y:S02]  /*1c50*/  IMAD R6, R11.reuse, c[0x0][0x1c4], R5 ;  /* 0x000071000b067a24 */ /* 0x040fe400078e0205 */
[----:B------:R-:W-:Y:S02]  /*1c60*/  IMAD.MOV R5, RZ, RZ, -R0 ;  /* 0x000000ffff057224 */ /* 0x000fe400078e0a00 */
[----:B------:R-:W-:-:S04]  /*1c70*/  IMAD.WIDE.U32 R2, R11, c[0x0][0x1c0], R2 ;  /* 0x000070000b027a25 */ /* 0x000fc800078e0002 */
[----:B------:R-:W-:Y:S02]  /*1c80*/  IMAD R4, R5, c[0x0][0x2c4], R4 ;  /* 0x0000b10005047a24 */ /* 0x000fe400078e0204 */
[----:B------:R-:W-:Y:S02]  /*1c90*/  IMAD.IADD R3, R3, 0x1, R6 ;  /* 0x0000000103037824 */ /* 0x000fe400078e0206 */
        /* <DEDUP_REMOVED lines=9> */
[----:B------:R-:W-:Y:S02]  /*1d30*/  LEA R13, P1, R2, c[0x0][0x160], 0x1 ;  /* 0x00005800020d7a11 */ /* 0x000fe400078208ff */
[----:B------:R-:W-:Y:S02]  /*1d40*/  IADD3 R139, R252, -0x1, RZ ;  /* 0xfffffffffc8b7810 */ /* 0x000fe40007ffe0ff */
[----:B------:R-:W-:Y:S02]  /*1d50*/  LEA.HI.X R5, R2, c[0x0][0x164], R0, 0x1, P1 ;  /* 0x0000590002057a11 */ /* 0x000fe400008f0c00 */
[----:B---3--:R-:W-:Y:S02]  /*1d60*/  ISETP.GE.AND P6, PT, R12, c[0x0][0x198], PT ;  /* 0x000066000c007a0c */ /* 0x008fe40003fc6270 */
[----:B----4-:R-:W-:Y:S02]  /*1d70*/  ISETP.GE.AND P5, PT, R10, c[0x0][0x198], PT ;  /* 0x000066000a007a0c */ /* 0x010fe40003fa6270 */
[----:B------:R-:W-:-:S02]  /*1d80*/  ISETP.GE.AND P4, PT, R9, c[0x0][0x198], PT ;  /* 0x0000660009007a0c */ /* 0x000fc40003f86270 */
[----:B------:R-:W-:Y:S02]  /*1d90*/  ISETP.GE.AND P3, PT, R8, c[0x0][0x198], PT ;  /* 0x0000660008007a0c */ /* 0x000fe40003f66270 */
[----:B------:R-:W-:Y:S01]  /*1da0*/  @!P0 MOV R14, R11 ;  /* 0x0000000b000e8202 */ /* 0x000fe20000000f00 */
[----:B------:R-:W-:Y:S08]  /*1db0*/  BRA.DIV ~URZ, `(.L_x_2680) ;  /* 0x00012a927f007947 */ /* 0x000ff0000b800000 */
[----:B------:R2:W3:Y:S02]  /*1dc0*/  SHFL.IDX PT, R4, R5, RZ, 0x181f ;  /* 0x00181fff05047589 */ /* 0x0004e400000e0000 */
.L_x_2732:
[----:B------:R-:W-:Y:S05]  /*1dd0*/  BRA.DIV ~URZ, `(.L_x_2681) ;  /* 0x00012ae27f007947 */ /* 0x000fea000b800000 */
[----:B------:R4:W1:Y:S02]  /*1de0*/  SHFL.IDX PT, R0, R13, RZ, 0x181f ;  /* 0x00181fff0d007589 */ /* 0x00086400000e0000 */
.L_x_2733:
[----:B--2---:R-:W2:Y:S04]  /*1df0*/  LDL R3, [R1+0x74] ;  /* 0x0000740001037983 */ /* 0x004ea80000100800 */
[----:B------:R-:W4:Y:S01]  /*1e00*/  S2R R6, SR_TID.X ;  /* 0x0000000000067919 */ /* 0x000f220000002100 */
[----:B-1----:R-:W-:-:S04]  /*1e10*/  IMAD.MOV.U32 R16, RZ, RZ, c[0x0][0x2c4] ;  /* 0x0000b100ff107624 */ /* 0x002fc800078e00ff */
[----:B------:R-:W-:Y:S01]  /*1e20*/  IMAD R16, R16, c[0x0][0x168], RZ ;  /* 0x00005a0010107a24 */ /* 0x000fe200078e02ff */
[----:B----4-:R-:W-:-:S04]  /*1e30*/  SHF.R.S32.HI R2, RZ, 0x1f, R6 ;  /* 0x0000001fff027819 */ /* 0x010fc80000011406 */
[----:B------:R-:W-:-:S04]  /*1e40*/  LEA.HI R2, R2, R6, RZ, 0x3 ;  /* 0x0000000602027211 */ /* 0x000fc800078f18ff */
[----:B------:R-:W-:Y:S01]  /*1e50*/  SHF.R.S32.HI R2, RZ, 0x3, R2 ;  /* 0x00000003ff027819 */ /* 0x000fe20000011402 */
[----:B------:R-:W-:Y:S04]  /*1e60*/  BSSY B0, `(.L_x_2682) ;  /* 0x000001b000007945 */ /* 0x000fe80003800000 */
[----:B--2---:R-:W-:-:S05]  /*1e70*/  IMAD.IADD R12, R2, 0x1, R3 ;  /* 0x00000001020c7824 */ /* 0x004fca00078e0203 */
[----:B------:R-:W-:-:S13]  /*1e80*/  ISETP.GE.AND P0, PT, R12, R16, PT ;  /* 0x000000100c00720c */ /* 0x000fda0003f06270 */
[----:B------:R-:W-:Y:S05]  /*1e90*/  @P0 BRA `(.L_x_2683) ;  /* 0x0000017000000947 */ /* 0x000fea0003800000 */
[----:B------:R-:W2:Y:S04]  /*1ea0*/  LDL R6, [R1] ;  /* 0x0000000001067983 */ /* 0x000ea80000100800 */
[----:B------:R-:W4:Y:S04]  /*1eb0*/  LDL R2, [R1+0x20] ;  /* 0x0000200001027983 */ /* 0x000f280000100800 */
[----:B---3--:R-:W3:Y:S04]  /*1ec0*/  LDL R7, [R1+0x104] ;  /* 0x0001040001077983 */ /* 0x008ee80000100800 */
[----:B------:R-:W3:Y:S04]  /*1ed0*/  LDL R3, [R1+0x100] ;  /* 0x0001000001037983 */ /* 0x000ee80000100800 */
[----:B------:R-:W3:Y:S04]  /*1ee0*/  LDL R19, [R1+0x1c] ;  /* 0x00001c0001137983 */ /* 0x000ee80000100800 */
[----:B------:R-:W3:Y:S04]  /*1ef0*/  LDL R17, [R1+0x18] ;  /* 0x0000180001117983 */ /* 0x000ee80000100800 */
[----:B------:R-:W3:Y:S04]  /*1f00*/  LDL R20, [R1+0xfc] ;  /* 0x0000fc0001147983 */ /* 0x000ee80000100800 */
[----:B------:R-:W3:Y:S01]  /*1f10*/  LDL R18, [R1+0xf8] ;  /* 0x0000f80001127983 */ /* 0x000ee20000100800 */
[----:B--2---:R-:W-:-:S02]  /*1f20*/  LEA R10, P0, R6, R0, 0x1 ;  /* 0x00000000060a7211 */ /* 0x004fc400078008ff */
[----:B----4-:R-:W-:Y:S02]  /*1f30*/  LEA R8, P2, R2, R0, 0x1 ;  /* 0x0000000002087211 */ /* 0x010fe400078408ff */
[-C--:B---3--:R-:W-:Y:S02]  /*1f40*/  LEA.HI.X R11, R6, R4.reuse, R7, 0x1, P0 ;  /* 0x00000004060b7211 */ /* 0x088fe400000f0c07 */
[----:B------:R-:W-:-:S03]  /*1f50*/  LEA.HI.X R9, R2, R4, R3, 0x1, P2 ;  /* 0x0000000402097211 */ /* 0x000fc600010f0c03 */
[----:B------:R-:W-:Y:S01]  /*1f60*/  @!PT LDS RZ, [RZ] ;  /* 0x00000000fffff984 */ /* 0x000fe20000000800 */
[----:B------:R-:W-:Y:S01]  /*1f70*/  @!PT LDS RZ, [RZ] ;  /* 0x00000000fffff984 */ /* 0x000fe20000000800 */
[----:B------:R-:W-:Y:S01]  /*1f80*/  @!PT LDS RZ, [RZ] ;  /* 0x00000000fffff984 */ /* 0x000fe20000000800 */
[----:B------:R1:W-:Y:S01]  /*1f90*/  LDGSTS.E.BYPASS.LTC128B.128 [R251+0x18100], [R10.64], !P6 ;  /* 0x181000000afb7fae */ /* 0x0003e2000f101d46 */
[----:B------:R-:W-:-:S03]  /*1fa0*/  LEA R6, P1, R19, R0, 0x1 ;  /* 0x0000000013067211 */ /* 0x000fc600078208ff */
[----:B------:R1:W-:Y:S01]  /*1fb0*/  LDGSTS.E.BYPASS.LTC128B.128 [R251+0x1c100], [R8.64], !P5 ;  /* 0x1c10000008fb7fae */ /* 0x0003e2000e901d46 */
[----:B------:R-:W-:Y:S02]  /*1fc0*/  LEA R2, P0, R17, R0, 0x1 ;  /* 0x0000000011027211 */ /* 0x000fe400078008ff */
[-C--:B------:R-:W-:Y:S02]  /*1fd0*/  LEA.HI.X R7, R19, R4.reuse, R20, 0x1, P1 ;  /* 0x0000000413077211 */ /* 0x080fe400008f0c14 */
[----:B------:R-:W-:-:S03]  /*1fe0*/  LEA.HI.X R3, R17, R4, R18, 0x1, P0 ;  /* 0x0000000411037211 */ /* 0x000fc600000f0c12 */
[----:B------:R1:W-:Y:S04]  /*1ff0*/  LDGSTS.E.BYPASS.LTC128B.128 [R251+0x20100], [R6.64], !P4 ;  /* 0x2010000006fb7fae */ /* 0x0003e8000e101d46 */
[----:B------:R1:W-:Y:S02]  /*2000*/  LDGSTS.E.BYPASS.LTC128B.128 [R251+0x24100], [R2.64], !P3 ;  /* 0x2410000002fb7fae */ /* 0x0003e4000d901d46 */
.L_x_2683:
[----:B------:R-:W-:Y:S05]  /*2010*/  BSYNC B0 ;  /* 0x0000000000007941 */ /* 0x000fea0003800000 */
.L_x_2682:
[----:B------:R-:W-:Y:S05]  /*2020*/  BRA.DIV ~URZ, `(.L_x_2684) ;  /* 0x000128f27f007947 */ /* 0x000fea000b800000 */
[----:B---3--:R2:W3:Y:S04]  /*2030*/  SHFL.IDX PT, R4, R5, 0x1, 0x181f ;  /* 0x00381f0005047f89 */ /* 0x0084e800000e0000 */
[----:B------:R2:W4:Y:S02]  /*2040*/  SHFL.IDX PT, R0, R13, 0x1, 0x181f ;  /* 0x00381f000d007f89 */ /* 0x00052400000e0000 */
.L_x_2734:
[----:B-1----:R-:W-:Y:S01]  /*2050*/  IADD3 R2, R12, 0x20, RZ ;  /* 0x000000200c027810 */ /* 0x002fe20007ffe0ff */
[----:B------:R-:W-:Y:S03]  /*2060*/  BSSY B0, `(.L_x_2685) ;  /* 0x000001a000007945 */ /* 0x000fe60003800000 */
[----:B------:R-:W-:-:S13]  /*2070*/  ISETP.GE.AND P0, PT, R2, R16, PT ;  /* 0x000000100200720c */ /* 0x000fda0003f06270 */
[----:B------:R-:W-:Y:S05]  /*2080*/  @P0 BRA `(.L_x_2686) ;  /* 0x0000017000000947 */ /* 0x000fea0003800000 */
[----:B--2---:R-:W2:Y:S04]  /*2090*/  LDL R6, [R1] ;  /* 0x0000000001067983 */ /* 0x004ea80000100800 */
[----:B----4-:R-:W4:Y:S04]  /*20a0*/  LDL R7, [R1+0x104] ;  /* 0x0001040001077983 */ /* 0x010f280000100800 */
[----:B---3--:R-:W3:Y:S04]  /*20b0*/  LDL R3, [R1+0x20] ;  /* 0x0000200001037983 */ /* 0x008ee80000100800 */
[----:B------:R-:W3:Y:S04]  /*20c0*/  LDL R19, [R1+0x1c] ;  /* 0x00001c0001137983 */ /* 0x000ee80000100800 */
[----:B------:R-:W3:Y:S04]  /*20d0*/  LDL R17, [R1+0x18] ;  /* 0x0000180001117983 */ /* 0x000ee80000100800 */
[----:B------:R-:W3:Y:S04]  /*20e0*/  LDL R21, [R1+0x100] ;  /* 0x0001000001157983 */ /* 0x000ee80000100800 */
[----:B------:R-:W3:Y:S04]  /*20f0*/  LDL R20, [R1+0xfc] ;  /* 0x0000fc0001147983 */ /* 0x000ee80000100800 */
[----:B------:R-:W3:Y:S01]  /*2100*/  LDL R18, [R1+0xf8] ;  /* 0x0000f80001127983 */ /* 0x000ee20000100800 */
[----:B--2---:R-:W-:-:S04]  /*2110*/  LEA R10, P0, R6, R0, 0x1 ;  /* 0x00000000060a7211 */ /* 0x004fc800078008ff */
[----:B----4-:R-:W-:Y:S02]  /*2120*/  LEA.HI.X R11, R6, R4, R7, 0x1, P0 ;  /* 0x00000004060b7211 */ /* 0x010fe400000f0c07 */
[----:B---3--:R-:W-:-:S03]  /*2130*/  LEA R8, P2, R3, R0, 0x1 ;  /* 0x0000000003087211 */ /* 0x008fc600078408ff */
[----:B------:R-:W-:Y:S01]  /*2140*/  @!PT LDS RZ, [RZ] ;  /* 0x00000000fffff984 */ /* 0x000fe20000000800 */
[----:B------:R-:W-:Y:S01]  /*2150*/  @!PT LDS RZ, [RZ] ;  /* 0x00000000fffff984 */ /* 0x000fe20000000800 */
[----:B------:R-:W-:Y:S01]  /*2160*/  @!PT LDS RZ, [RZ] ;  /* 0x00000000fffff984 */ /* 0x000fe20000000800 */
[----:B------:R1:W-:Y:S01]  /*2170*/  LDGSTS.E.BYPASS.LTC128B.128 [R251+0x19100], [R10.64], !P6 ;  /* 0x191000000afb7fae */ /* 0x0003e2000f101d46 */
[-C--:B------:R-:W-:Y:S02]  /*2180*/  LEA R6, P1, R19, R0.reuse, 0x1 ;  /* 0x0000000013067211 */ /* 0x080fe400078208ff */
[----:B------:R-:W-:Y:S02]  /*2190*/  LEA R2, P0, R17, R0, 0x1 ;  /* 0x0000000011027211 */ /* 0x000fe400078008ff */
[-C--:B------:R-:W-:Y:S02]  /*21a0*/  LEA.HI.X R9, R3, R4.reuse, R21, 0x1, P2 ;  /* 0x0000000403097211 */ /* 0x080fe400010f0c15 */
[----:B------:R-:W-:-:S03]  /*21b0*/  LEA.HI.X R7, R19, R4, R20, 0x1, P1 ;  /* 0x0000000413077211 */ /* 0x000fc600008f0c14 */
[----:B------:R1:W-:Y:S01]  /*21c0*/  LDGSTS.E.BYPASS.LTC128B.128 [R251+0x1d100], [R8.64], !P5 ;  /* 0x1d10000008fb7fae */ /* 0x0003e2000e901d46 */
[----:B------:R-:W-:-:S03]  /*21d0*/  LEA.HI.X R3, R17, R4, R18, 0x1, P0 ;  /* 0x0000000411037211 */ /* 0x000fc600000f0c12 */
[----:B------:R1:W-:Y:S04]  /*21e0*/  LDGSTS.E.BYPASS.LTC128B.128 [R251+0x21100], [R6.64], !P4 ;  /* 0x2110000006fb7fae */ /* 0x0003e8000e101d46 */
[----:B------:R1:W-:Y:S02]  /*21f0*/  LDGSTS.E.BYPASS.LTC128B.128 [R251+0x25100], [R2.64], !P3 ;  /* 0x2510000002fb7fae */ /* 0x0003e4000d901d46 */
.L_x_2686:
[----:B------:R-:W-:Y:S05]  /*2200*/  BSYNC B0 ;  /* 0x0000000000007941 */ /* 0x000fea0003800000 */
.L_x_2685:
[----:B------:R-:W-:Y:S05]  /*2210*/  BRA.DIV ~URZ, `(.L_x_2687) ;  /* 0x000127e27f007947 */ /* 0x000fea000b800000 */
[----:B---3--:R3:W1:Y:S02]  /*2220*/  SHFL.IDX PT, R4, R5, 0x2, 0x181f ;  /* 0x00581f0005047f89 */ /* 0x00866400000e0000 */
.L_x_2735:
[----:B------:R-:W-:Y:S05]  /*2230*/  BRA.DIV ~URZ, `(.L_x_2688) ;  /* 0x000128427f007947 */ /* 0x000fea000b800000 */
[----:B----4-:R4:W2:Y:S02]  /*2240*/  SHFL.IDX PT, R0, R13, 0x2, 0x181f ;  /* 0x00581f000d007f89 */ /* 0x0108a400000e0000 */
.L_x_2736:
[----:B-1----:R-:W-:Y:S01]  /*2250*/  IADD3 R2, R12, 0x40, RZ ;  /* 0x000000400c027810 */ /* 0x002fe20007ffe0ff */
[----:B------:R-:W-:Y:S03]  /*2260*/  BSSY B0, `(.L_x_2689) ;  /* 0x000001a000007945 */ /* 0x000fe60003800000 */
[----:B------:R-:W-:-:S13]  /*2270*/  ISETP.GE.AND P0, PT, R2, R16, PT ;  /* 0x000000100200720c */ /* 0x000fda0003f06270 */
[----:B------:R-:W-:Y:S05]  /*2280*/  @P0 BRA `(.L_x_2690) ;  /* 0x0000017000000947 */ /* 0x000fea0003800000 */
[----:B---3--:R-:W3:Y:S04]  /*2290*/  LDL R6, [R1] ;  /* 0x0000000001067983 */ /* 0x008ee80000100800 */
[----:B----4-:R-:W4:Y:S04]  /*22a0*/  LDL R7, [R1+0x104] ;  /* 0x0001040001077983 */ /* 0x010f280000100800 */
[----:B--2---:R-:W2:Y:S04]  /*22b0*/  LDL R3, [R1+0x20] ;  /* 0x0000200001037983 */ /* 0x004ea80000100800 */
[----:B------:R-:W2:Y:S04]  /*22c0*/  LDL R19, [R1+0x1c] ;  /* 0x00001c0001137983 */ /* 0x000ea80000100800 */
[----:B------:R-:W2:Y:S04]  /*22d0*/  LDL R17, [R1+0x18] ;  /* 0x0000180001117983 */ /* 0x000ea80000100800 */
[----:B------:R-:W2:Y:S04]  /*22e0*/  LDL R21, [R1+0x100] ;  /* 0x0001000001157983 */ /* 0x000ea80000100800 */
[----:B------:R-:W2:Y:S04]  /*22f0*/  LDL R20, [R1+0xfc] ;  /* 0x0000fc0001147983 */ /* 0x000ea80000100800 */
[----:B------:R-:W2:Y:S01]  /*2300*/  LDL R18, [R1+0xf8] ;  /* 0x0000f80001127983 */ /* 0x000ea20000100800 */
[----:B---3--:R-:W-:-:S04]  /*2310*/  LEA R10, P0, R6, R0, 0x1 ;  /* 0x00000000060a7211 */ /* 0x008fc800078008ff */
[----:B----4-:R-:W-:Y:S02]  /*2320*/  LEA.HI.X R11, R6, R4, R7, 0x1, P0 ;  /* 0x00000004060b7211 */ /* 0x010fe400000f0c07 */
[----:B--2---:R-:W-:-:S03]  /*2330*/  LEA R8, P2, R3, R0, 0x1 ;  /* 0x0000000003087211 */ /* 0x004fc600078408ff */
        /* <DEDUP_REMOVED lines=12> */
.L_x_2690:
[----:B------:R-:W-:Y:S05]  /*2400*/  BSYNC B0 ;  /* 0x0000000000007941 */ /* 0x000fea0003800000 */
.L_x_2689:
[----:B------:R-:W-:Y:S05]  /*2410*/  BRA.DIV ~URZ, `(.L_x_2691) ;  /* 0x000126d27f007947 */ /* 0x000fea000b800000 */
[----:B------:R1:W3:Y:S04]  /*2420*/  SHFL.IDX PT, R4, R5, 0x3, 0x181f ;  /* 0x00781f0005047f89 */ /* 0x0002e800000e0000 */
[----:B--2---:R1:W2:Y:S02]  /*2430*/  SHFL.IDX PT, R0, R13, 0x3, 0x181f ;  /* 0x00781f000d007f89 */ /* 0x0042a400000e0000 */
.L_x_2737:
[----:B----4-:R-:W4:Y:S04]  /*2440*/  LDL R20, [R1] ;  /* 0x0000000001147983 */ /* 0x010f280000100800 */
[----:B---3--:R-:W3:Y:S04]  /*2450*/  LDL R21, [R1+0x104] ;  /* 0x0001040001157983 */ /* 0x008ee80000100800 */
[----:B--2---:R-:W2:Y:S04]  /*2460*/  LDL R28, [R1+0x20] ;  /* 0x00002000011c7983 */ /* 0x004ea80000100800 */
[----:B------:R-:W2:Y:S04]  /*2470*/  LDL R19, [R1+0x100] ;  /* 0x0001000001137983 */ /* 0x000ea80000100800 */
[----:B------:R-:W2:Y:S04]  /*2480*/  LDL R45, [R1+0x1c] ;  /* 0x00001c00012d7983 */ /* 0x000ea80000100800 */
[----:B------:R-:W2:Y:S04]  /*2490*/  LDL R18, [R1+0xfc] ;  /* 0x0000fc0001127983 */ /* 0x000ea80000100800 */
[----:B------:R-:W2:Y:S04]  /*24a0*/  LDL R44, [R1+0x18] ;  /* 0x00001800012c7983 */ /* 0x000ea80000100800 */
[----:B------:R-:W2:Y:S01]  /*24b0*/  LDL R17, [R1+0xf8] ;  /* 0x0000f80001117983 */ /* 0x000ea20000100800 */
[----:B-1----:R-:W-:-:S04]  /*24c0*/  IADD3 R2, R12, 0x60, RZ ;  /* 0x000000600c027810 */ /* 0x002fc80007ffe0ff */
[----:B------:R-:W-:Y:S01]  /*24d0*/  ISETP.GE.AND P0, PT, R2, R16, PT ;  /* 0x000000100200720c */ /* 0x000fe20003f06270 */
[----:B------:R-:W1:Y:S01]  /*24e0*/  S2R R5, SR_TID.X ;  /* 0x0000000000057919 */ /* 0x000e620000002100 */
[----:B-----5:R-:W-:-:S05]  /*24f0*/  IMAD.WIDE.U32 R148, R14, c[0x0][0x2b0], RZ ;  /* 0x0000ac000e947a25 */ /* 0x020fca00078e00ff */
[----:B------:R2:W-:Y:S01]  /*2500*/  STL.64 [R1+0x48], R148 ;  /* 0x0000489401007387 */ /* 0x0005e20000100a00 */
[--C-:B-1----:R-:W-:Y:S02]  /*2510*/  SHF.R.S32.HI R22, RZ, 0x1f, R5.reuse ;  /* 0x0000001fff167819 */ /* 0x102fe40000011405 */
[----:B------:R-:W-:Y:S02]  /*2520*/  SHF.R.S32.HI R24, RZ, 0x1f, R5 ;  /* 0x0000001fff187819 */ /* 0x000fe40000011405 */
[-C--:B------:R-:W-:Y:S02]  /*2530*/  LEA.HI R22, R22, R5.reuse, RZ, 0x3 ;  /* 0x0000000516167211 */ /* 0x080fe400078f18ff */
[----:B------:R-:W-:Y:S02]  /*2540*/  LEA.HI R24, R24, R5, RZ, 0x3 ;  /* 0x0000000518187211 */ /* 0x000fe400078f18ff */
[----:B------:R-:W-:Y:S02]  /*2550*/  LOP3.LUT R22, R22, 0xfffffff8, RZ, 0xc0, !PT ;  /* 0xfffffff816167812 */ /* 0x000fe400078ec0ff */
[----:B------:R-:W-:-:S03]  /*2560*/  SHF.R.S32.HI R24, RZ, 0x3, R24 ;  /* 0x00000003ff187819 */ /* 0x000fc60000011418 */
[----:B------:R-:W-:-:S04]  /*2570*/  IMAD.IADD R22, R5, 0x1, -R22 ;  /* 0x0000000105167824 */ /* 0x000fc800078e0a16 */
[----:B------:R-:W-:Y:S01]  /*2580*/  IMAD R137, R22, 0x20, R24 ;  /* 0x0000002016897824 */ /* 0x000fe200078e0218 */
[----:B----4-:R-:W-:-:S04]  /*2590*/  @!P0 LEA R10, P1, R20, R0, 0x1 ;  /* 0x00000000140a8211 */ /* 0x010fc800078208ff */
[----:B---3--:R-:W-:Y:S02]  /*25a0*/  @!P0 LEA.HI.X R11, R20, R4, R21, 0x1, P1 ;  /* 0x00000004140b8211 */ /* 0x008fe400008f0c15 */
[----:B--2---:R-:W-:-:S03]  /*25b0*/  @!P0 LEA R8, P1, R28, R0, 0x1 ;  /* 0x000000001c088211 */ /* 0x004fc600078208ff */
        /* <DEDUP_REMOVED lines=8> */
[----:B------:R-:W-:-:S03]  /*2640*/  @!P0 LEA R2, P1, R44, R0, 0x1 ;  /* 0x000000002c028211 */ /* 0x000fc600078208ff */
[----:B------:R1:W-:Y:S01]  /*2650*/  @!P0 LDGSTS.E.BYPASS.LTC128B.128 [R251+0x23100], [R6.64], !P4 ;  /* 0x2310000006fb8fae */ /* 0x0003e2000e101d46 */
[----:B------:R-:W-:-:S05]  /*2660*/  SHF.R.S32.HI R0, RZ, 0x1f, R14 ;  /* 0x0000001fff007819 */ /* 0x000fca000001140e */
[----:B------:R-:W-:-:S04]  /*2670*/  IMAD R0, R0, c[0x0][0x2b0], RZ ;  /* 0x0000ac0000007a24 */ /* 0x000fc800078e02ff */
[----:B------:R-:W-:-:S04]  /*2680*/  IMAD R0, R14, c[0x0][0x2b4], R0 ;  /* 0x0000ad000e007a24 */ /* 0x000fc800078e0200 */
[----:B------:R-:W-:-:S05]  /*2690*/  IMAD.IADD R145, R149, 0x1, R0 ;  /* 0x0000000195917824 */ /* 0x000fca00078e0200 */
[----:B------:R1:W-:Y:S01]  /*26a0*/  STL [R1+0x58], R145 ;  /* 0x0000589101007387 */ /* 0x0003e20000100800 */
[----:B------:R-:W-:-:S05]  /*26b0*/  @!P0 LEA.HI.X R3, R44, R4, R17, 0x1, P1 ;  /* 0x000000042c038211 */ /* 0x000fca00008f0c11 */
[----:B------:R1:W-:Y:S04]  /*26c0*/  @!P0 LDGSTS.E.BYPASS.LTC128B.128 [R251+0x27100], [R2.64], !P3 ;  /* 0x2710000002fb8fae */ /* 0x0003e8000d901d46 */
[----:B------:R-:W0:Y:S01]  /*26d0*/  LDGDEPBAR ;  /* 0x00000000000079af */ /* 0x000e220000000000 */
[----:B------:R-:W-:Y:S02]  /*26e0*/  WARPSYNC 0xffffffff ;  /* 0xffffffff00007948 */ /* 0x000fe40003800000 */
[----:B------:R-:W2:Y:S04]  /*26f0*/  LDL.LU R5, [R1+0x70] ;  /* 0x0000700001057983 */ /* 0x000ea80000300800 */
[----:B------:R-:W3:Y:S01]  /*2700*/  LDL R150, [R1+0x34] ;  /* 0x0000340001967983 */ /* 0x000ee20000100800 */
[----:B-1----:R-:W-:-:S02]  /*2710*/  IMAD.MOV.U32 R6, RZ, RZ, 0x60 ;  /* 0x00000060ff067424 */ /* 0x002fc400078e00ff */
[----:B------:R-:W-:Y:S01]  /*2720*/  IMAD.MOV.U32 R151, RZ, RZ, c[0x0][0x2b8] ;  /* 0x0000ae00ff977624 */ /* 0x000fe200078e00ff */
[----:B------:R-:W4:Y:S01]  /*2730*/  LDL R16, [R1+0x68] ;  /* 0x0000680001107983 */ /* 0x000f220000100800 */
[----:B------:R-:W-:Y:S02]  /*2740*/  IMAD.MOV.U32 R13, RZ, RZ, c[0x0][0x2ac] ;  /* 0x0000ab00ff0d7624 */ /* 0x000fe400078e00ff */
[----:B------:R-:W-:Y:S01]  /*2750*/  IMAD R138, R252, R6, -0x60 ;  /* 0xffffffa0fc8a7424 */ /* 0x000fe200078e0206 */
[----:B------:R-:W-:Y:S01]  /*2760*/  ISETP.NE.AND P1, PT, R151, 0x1, PT ;  /* 0x000000019700780c */ /* 0x000fe20003f25270 */
[----:B------:R-:W-:Y:S02]  /*2770*/  IMAD R13, R13, c[0x0][0x1d0], RZ ;  /* 0x000074000d0d7a24 */ /* 0x000fe400078e02ff */
[----:B------:R-:W-:-:S05]  /*2780*/  IMAD.IADD R2, R137, 0x1, R138 ;  /* 0x0000000189027824 */ /* 0x000fca00078e028a */
[----:B------:R-:W-:-:S04]  /*2790*/  ISETP.GE.AND P0, PT, R2, R13, PT ;  /* 0x0000000d0200720c */ /* 0x000fc80003f06270 */
[----:B------:R-:W-:Y:S01]  /*27a0*/  ISETP.GT.OR P0, PT, R137, 0x5f, P0 ;  /* 0x0000005f8900780c */ /* 0x000fe20000704670 */
[----:B------:R-:W-:Y:S01]  /*27b0*/  IMAD.MOV.U32 R14, RZ, RZ, RZ ;  /* 0x000000ffff0e7224 */ /* 0x000fe200078e00ff */
[----:B------:R-:W-:Y:S01]  /*27c0*/  BAR.SYNC.DEFER_BLOCKING 0x0 ;  /* 0x0000000000007b1d */ /* 0x000fe20000010000 */
[----:B---3--:R-:W-:Y:S01]  /*27d0*/  IMAD.IADD R2, R2, 0x1, R150 ;  /* 0x0000000102027824 */ /* 0x008fe200078e0296 */
[----:B--2---:R-:W-:-:S03]  /*27e0*/  LOP3.LUT R5, R5, 0xfffffffe, RZ, 0xc0, !PT ;  /* 0xfffffffe05057812 */ /* 0x004fc600078ec0ff */
[----:B------:R-:W-:Y:S01]  /*27f0*/  @P1 IMAD.HI.U32 R3, R2, c[0x0][0x2bc], RZ ;  /* 0x0000af0002031a27 */ /* 0x000fe200078e00ff */
[----:B------:R-:W-:-:S03]  /*2800*/  @P1 LOP3.LUT R5, R5, 0x1, RZ, 0xfc, !PT ;  /* 0x0000000105051812 */ /* 0x000fc600078efcff */
[----:B------:R-:W-:Y:S01]  /*2810*/  IMAD.MOV.U32 R0, RZ, RZ, R2 ;  /* 0x000000ffff007224 */ /* 0x000fe200078e0002 */
[----:B------:R-:W-:Y:S01]  /*2820*/  @P1 SHF.R.U32.HI R0, RZ, c[0x0][0x2c0], R3 ;  /* 0x0000b000ff001a19 */ /* 0x000fe20000011603 */
[----:B------:R1:W-:Y:S03]  /*2830*/  STL [R1+0x70], R5 ;  /* 0x0000700501007387 */ /* 0x0003e60000100800 */
[----:B------:R-:W-:-:S04]  /*2840*/  @!P0 IADD3 R3, P1, R0, R148, RZ ;  /* 0x0000009400038210 */ /* 0x000fc80007f3e0ff */
[----:B-1----:R-:W-:Y:S02]  /*2850*/  @!P0 LEA.HI.X.SX32 R5, R0, R145, 0x1, P1 ;  /* 0x0000009100058211 */ /* 0x002fe400008f0eff */
[----:B------:R-:W-:-:S04]  /*2860*/  @!P0 LEA R4, P1, R3, c[0x0][0x2a0], 0x2 ;  /* 0x0000a80003048a11 */ /* 0x000fc800078210ff */
[----:B------:R-:W-:-:S05]  /*2870*/  @!P0 LEA.HI.X R5, R3, c[0x0][0x2a4], R5, 0x2, P1 ;  /* 0x0000a90003058a11 */ /* 0x000fca00008f1405 */
[----:B------:R1:W2:Y:S01]  /*2880*/  @!P0 LDG.E R14, [R4.64] ;  /* 0x00000006040e8981 */ /* 0x0002a2000c1e1900 */
[----:B------:R-:W-:-:S04]  /*2890*/  IMAD.MOV R0, RZ, RZ, -R0 ;  /* 0x000000ffff007224 */ /* 0x000fc800078e0a00 */
[----:B------:R-:W-:-:S05]  /*28a0*/  IMAD R23, R0, c[0x0][0x2b8], R2 ;  /* 0x0000ae0000177a24 */ /* 0x000fca00078e0202 */
[----:B------:R-:W-:Y:S01]  /*28b0*/  SHF.R.S32.HI R10, RZ, 0x1f, R23 ;  /* 0x0000001fff0a7819 */ /* 0x000fe20000011417 */
[----:B------:R-:W-:-:S04]  /*28c0*/  IMAD.WIDE.U32 R2, R23, c[0x0][0x1e0], RZ ;  /* 0x0000780017027a25 */ /* 0x000fc800078e00ff */
[----:B------:R-:W-:-:S04]  /*28d0*/  IMAD R0, R10, c[0x0][0x1e0], RZ ;  /* 0x000078000a007a24 */ /* 0x000fc800078e02ff */
[----:B------:R-:W-:-:S04]  /*28e0*/  IMAD R0, R23, c[0x0][0x1e4], R0 ;  /* 0x0000790017007a24 */ /* 0x000fc800078e0200 */
[----:B------:R-:W-:Y:S02]  /*28f0*/  IMAD.IADD R3, R3, 0x1, R0 ;  /* 0x0000000103037824 */ /* 0x000fe400078e0200 */
[----:B------:R-:W-:Y:S02]  /*2900*/  IMAD R0, R15, c[0x0][0x1e8], RZ ;  /* 0x00007a000f007a24 */ /* 0x000fe400078e02ff */
[----:B----4-:R-:W-:-:S04]  /*2910*/  IMAD.WIDE.U32 R146, R16, c[0x0][0x1e8], RZ ;  /* 0x00007a0010927a25 */ /* 0x010fc800078e00ff */
[----:B------:R-:W-:-:S04]  /*2920*/  IMAD R0, R16, c[0x0][0x1ec], R0 ;  /* 0x00007b0010007a24 */ /* 0x000fc800078e0200 */
[----:B------:R-:W-:Y:S02]  /*2930*/  IMAD.IADD R144, R147, 0x1, R0 ;  /* 0x0000000193907824 */ /* 0x000fe400078e0200 */
[----:B------:R-:W-:Y:S02]  /*2940*/  IMAD.MOV.U32 R136, RZ, RZ, c[0x0][0x2ac] ;  /* 0x0000ab00ff887624 */ /* 0x000fe400078e00ff */
[----:B-1----:R-:W-:-:S04]  /*2950*/  IMAD R5, R252, -0x60, R6 ;  /* 0xffffffa0fc057824 */ /* 0x002fc800078e0206 */
[----:B------:R-:W-:-:S04]  /*2960*/  IMAD R136, R136, c[0x0][0x1d0], R5 ;  /* 0x0000740088887a24 */ /* 0x000fc800078e0205 */
[----:B------:R-:W-:Y:S02]  /*2970*/  IMAD.IADD R26, R136, 0x1, -R24 ;  /* 0x00000001881a7824 */ /* 0x000fe400078e0a18 */
[----:B------:R-:W-:Y:S01]  /*2980*/  IMAD.WIDE.U32 R24, R16, c[0x0][0x210], RZ ;  /* 0x0000840010187a25 */ /* 0x000fe200078e00ff */
[----:B------:R-:W-:Y:S03]  /*2990*/  STL [R1+0xc], R23 ;  /* 0x00000c1701007387 */ /* 0x000fe60000100800 */
[----:B------:R-:W-:Y:S02]  /*29a0*/  IMAD.SHL.U32 R141, R28, 0x2, RZ ;  /* 0x000000021c8d7824 */ /* 0x000fe400078e00ff */
[----:B------:R-:W-:Y:S01]  /*29b0*/  IMAD.SHL.U32 R142, R45, 0x2, RZ ;  /* 0x000000022d8e7824 */ /* 0x000fe200078e00ff */
[C---:B------:R-:W-:Y:S01]  /*29c0*/  SHF.L.U64.HI R132, R20.reuse, 0x1, R21 ;  /* 0x0000000114847819 */ /* 0x040fe20000010215 */
[----:B------:R-:W-:Y:S01]  /*29d0*/  IMAD.SHL.U32 R140, R20, 0x2, RZ ;  /* 0x00000002148c7824 */ /* 0x000fe200078e00ff */
[----:B------:R-:W-:-:S02]  /*29e0*/  SHF.L.U64.HI R133, R28, 0x1, R19 ;  /* 0x000000011c857819 */ /* 0x000fc40000010213 */
[----:B------:R-:W-:Y:S02]  /*29f0*/  SHF.L.U64.HI R134, R45, 0x1, R18 ;  /* 0x000000012d867819 */ /* 0x000fe40000010212 */
[----:B------:R-:W-:Y:S01]  /*2a00*/  IADD3 R227, R216, 0x20, RZ ;  /* 0x00000020d8e37810 */ /* 0x000fe20007ffe0ff */
[C---:B------:R-:W-:Y:S01]  /*2a10*/  IMAD.SHL.U32 R143, R44.reuse, 0x2, RZ ;  /* 0x000000022c8f7824 */ /* 0x040fe200078e00ff */
[----:B------:R-:W-:Y:S02]  /*2a20*/  SHF.L.U64.HI R135, R44, 0x1, R17 ;  /* 0x000000012c877819 */ /* 0x000fe40000010211 */
[----:B--2---:R-:W-:Y:S01]  /*2a30*/  SHF.R.S32.HI R12, RZ, 0x1f, R14 ;  /* 0x0000001fff0c7819 */ /* 0x004fe2000001140e */
[----:B------:R-:W-:-:S04]  /*2a40*/  IMAD.WIDE.U32 R2, R14, c[0x0][0x1f0], R2 ;  /* 0x00007c000e027a25 */ /* 0x000fc800078e0002 */
[----:B------:R-:W-:Y:S01]  /*2a50*/  IMAD R4, R12, c[0x0][0x1f0], RZ ;  /* 0x00007c000c047a24 */ /* 0x000fe200078e02ff */
[----:B------:R-:W-:-:S03]  /*2a60*/  IADD3 R0, P0, R2, R146, RZ ;  /* 0x0000009202007210 */ /* 0x000fc60007f1e0ff */
[----:B------:R-:W-:-:S05]  /*2a70*/  IMAD R4, R14, c[0x0][0x1f4], R4 ;  /* 0x00007d000e047a24 */ /* 0x000fca00078e0204 */
[----:B------:R-:W-:Y:S02]  /*2a80*/  IADD3.X R2, R144, R3, R4, P0, !PT ;  /* 0x0000000390027210 */ /* 0x000fe400007fe404 */
[----:B------:R-:W-:-:S04]  /*2a90*/  LEA R9, P0, R0, c[0x0][0x1c8], 0x1 ;  /* 0x0000720000097a11 */ /* 0x000fc800078008ff */
[----:B------:R-:W-:Y:S02]  /*2aa0*/  LEA.HI.X R13, R0, c[0x0][0x1cc], R2, 0x1, P0 ;  /* 0x00007300000d7a11 */ /* 0x000fe400000f0c02 */
[----:B------:R-:W1:Y:S01]  /*2ab0*/  SHFL.IDX PT, R0, R9, RZ, 0x181f ;  /* 0x00181fff09007589 */ /* 0x000e6200000e0000 */
[----:B------:R-:W-:-:S03]  /*2ac0*/  ISETP.GE.AND P0, PT, R26, 0x1, PT ;  /* 0x000000011a00780c */ /* 0x000fc60003f06270 */
[----:B------:R-:W2:Y:S04]  /*2ad0*/  SHFL.IDX PT, R2, R13, RZ, 0x181f ;  /* 0x00181fff0d027589 */ /* 0x000ea800000e0000 */
[----:B------:R-:W3:Y:S06]  /*2ae0*/  SHFL.IDX PT, R8, R9, 0x1, 0x181f ;  /* 0x00381f0009087f89 */ /* 0x000eec00000e0000 */
[----:B------:R-:W-:-:S02]  /*2af0*/  @P0 ISETP.GE.AND P3, PT, R20, c[0x0][0x1d4], PT ;  /* 0x0000750014000a0c */ /* 0x000fc40003f66270 */
[----:B------:R-:W-:Y:S01]  /*2b00*/  @P0 ISETP.GE.AND P4, PT, R28, c[0x0][0x1d4], PT ;  /* 0x000075001c000a0c */ /* 0x000fe20003f86270 */
[----:B------:R-:W4:Y:S01]  /*2b10*/  SHFL.IDX PT, R11, R13, 0x1, 0x181f ;  /* 0x00381f000d0b7f89 */ /* 0x000f2200000e0000 */
[-C--:B-1----:R-:W-:Y:S02]  /*2b20*/  @P0 LEA R4, P2, R20, R0.reuse, 0x1 ;  /* 0x0000000014040211 */ /* 0x082fe400078408ff */
[----:B------:R-:W-:Y:S02]  /*2b30*/  @P0 LEA R6, P1, R28, R0, 0x1 ;  /* 0x000000001c060211 */ /* 0x000fe400078208ff */
[-C--:B--2---:R-:W-:Y:S02]  /*2b40*/  @P0 LEA.HI.X R5, R20, R2.reuse, R21, 0x1, P2 ;  /* 0x0000000214050211 */ /* 0x084fe400010f0c15 */
[----:B------:R-:W-:Y:S02]  /*2b50*/  @P0 LEA.HI.X R7, R28, R2, R19, 0x1, P1 ;  /* 0x000000021c070211 */ /* 0x000fe400008f0c13 */
[----:B------:R-:W-:Y:S01]  /*2b60*/  ISETP.GE.AND P1, PT, R26, 0x21, PT ;  /* 0x000000211a00780c */ /* 0x000fe20003f26270 */
[----:B------:R1:W-:Y:S01]  /*2b70*/  @P0 LDGSTS.E.BYPASS.LTC128B.128 [R251+0xc100], [R4.64], !P3 ;  /* 0x0c10000004fb0fae */ /* 0x0003e2000d901d46 */
[----:B------:R-:W-:-:S03]  /*2b80*/  @P0 ISETP.GE.AND P5, PT, R45, c[0x0][0x1d4], PT ;  /* 0x000075002d000a0c */ /* 0x000fc60003fa6270 */
[----:B------:R2:W-:Y:S01]  /*2b90*/  @P0 LDGSTS.E.BYPASS.LTC128B.128 [R251+0xf100], [R6.64], !P4 ;  /* 0x0f10000006fb0fae */ /* 0x0005e2000e101d46 */
[----:B------:R-:W-:Y:S02]  /*2ba0*/  @P0 ISETP.GE.AND P4, PT, R44, c[0x0][0x1d4], PT ;  /* 0x000075002c000a0c */ /* 0x000fe40003f86270 */
[----:B-1----:R-:W-:-:S04]  /*2bb0*/  @P0 LEA R4, P2, R45, R0, 0x1 ;  /* 0x000000002d040211 */ /* 0x002fc800078408ff */
[----:B------:R-:W-:Y:S02]  /*2bc0*/  @P0 LEA.HI.X R5, R45, R2, R18, 0x1, P2 ;  /* 0x000000022d050211 */ /* 0x000fe400010f0c12 */
[----:B--2---:R-:W-:-:S03]  /*2bd0*/  @P0 LEA R6, P2, R44, R0, 0x1 ;  /* 0x000000002c060211 */ /* 0x004fc600078408ff */
[----:B------:R3:W-:Y:S01]  /*2be0*/  @P0 LDGSTS.E.BYPASS.LTC128B.128 [R251+0x12100], [R4.64], !P5 ;  /* 0x1210000004fb0fae */ /* 0x0007e2000e901d46 */
[----:B------:R-:W-:Y:S02]  /*2bf0*/  @P0 LEA.HI.X R7, R44, R2, R17, 0x1, P2 ;  /* 0x000000022c070211 */ /* 0x000fe400010f0c11 */
[----:B------:R-:W-:Y:S01]  /*2c00*/  @P1 ISETP.GE.AND P2, PT, R20, c[0x0][0x1d4], PT ;  /* 0x0000750014001a0c */ /* 0x000fe20003f46270 */
[----:B------:R-:W-:Y:S02]  /*2c10*/  IMAD R0, R10, c[0x0][0x208], RZ ;  /* 0x000082000a007a24 */ /* 0x000fe400078e02ff */
[----:B------:R1:W-:Y:S01]  /*2c20*/  @P0 LDGSTS.E.BYPASS.LTC128B.128 [R251+0x15100], [R6.64], !P4 ;  /* 0x1510000006fb0fae */ /* 0x0003e2000e101d46 */
[----:B------:R-:W-:Y:S01]  /*2c30*/  @P1 ISETP.GE.AND P4, PT, R28, c[0x0][0x1d4], PT ;  /* 0x000075001c001a0c */ /* 0x000fe20003f86270 */
[----:B------:R-:W-:Y:S02]  /*2c40*/  IMAD.WIDE.U32 R2, R23, c[0x0][0x208], RZ ;  /* 0x0000820017027a25 */ /* 0x000fe400078e00ff */
[----:B------:R-:W-:Y:S01]  /*2c50*/  SHFL.IDX PT, R10, R13, 0x2, 0x181f ;  /* 0x00581f000d0a7f89 */ /* 0x000fe200000e0000 */
[----:B---3--:R-:W-:-:S04]  /*2c60*/  @P1 LEA R4, P3, R20, R8, 0x1 ;  /* 0x0000000814041211 */ /* 0x008fc800078608ff */
[----:B----4-:R-:W-:Y:S01]  /*2c70*/  @P1 LEA.HI.X R5, R20, R11, R21, 0x1, P3 ;  /* 0x0000000b14051211 */ /* 0x010fe200018f0c15 */
[----:B-1----:R-:W-:Y:S02]  /*2c80*/  IMAD R7, R23, c[0x0][0x20c], R0 ;  /* 0x0000830017077a24 */ /* 0x002fe400078e0200 */
[----:B------:R-:W1:Y:S01]  /*2c90*/  SHFL.IDX PT, R0, R9, 0x2, 0x181f ;  /* 0x00581f0009007f89 */ /* 0x000e6200000e0000 */
[----:B------:R-:W-:-:S03]  /*2ca0*/  @P1 LEA R6, P0, R28, R8, 0x1 ;  /* 0x000000081c061211 */ /* 0x000fc600078008ff */
[----:B------:R2:W-:Y:S01]  /*2cb0*/  @P1 LDGSTS.E.BYPASS.LTC128B.128 [R251+0xd100], [R4.64], !P2 ;  /* 0x0d10000004fb1fae */ /* 0x0005e2000d101d46 */
[----:B------:R-:W-:Y:S01]  /*2cc0*/  @P1 ISETP.GE.AND P2, PT, R45, c[0x0][0x1d4], PT ;  /* 0x000075002d001a0c */ /* 0x000fe20003f46270 */
[----:B------:R-:W-:Y:S01]  /*2cd0*/  IMAD.IADD R3, R3, 0x1, R7 ;  /* 0x0000000103037824 */ /* 0x000fe200078e0207 */
[----:B------:R-:W-:Y:S02]  /*2ce0*/  @P1 LEA.HI.X R7, R28, R11, R19, 0x1, P0 ;  /* 0x0000000b1c071211 */ /* 0x000fe400000f0c13 */
[----:B------:R-:W-:-:S03]  /*2cf0*/  ISETP.GE.AND P0, PT, R26, 0x41, PT ;  /* 0x000000411a00780c */ /* 0x000fc60003f06270 */
[----:B------:R3:W-:Y:S01]  /*2d00*/  @P1 LDGSTS.E.BYPASS.LTC128B.128 [R251+0x10100], [R6.64], !P4 ;  /* 0x1010000006fb1fae */ /* 0x0007e2000e101d46 */
[----:B------:R-:W-:Y:S01]  /*2d10*/  @P1 ISETP.GE.AND P4, PT, R44, c[0x0][0x1d4], PT ;  /* 0x000075002c001a0c */ /* 0x000fe20003f86270 */
[----:B------:R-:W-:Y:S01]  /*2d20*/  IMAD.WIDE.U32 R2, R14, c[0x0][0x218], R2 ;  /* 0x000086000e027a25 */ /* 0x000fe200078e0002 */
[----:B--2---:R-:W-:-:S04]  /*2d30*/  @P1 LEA R4, P3, R45, R8, 0x1 ;  /* 0x000000082d041211 */ /* 0x004fc800078608ff */
[----:B------:R-:W-:Y:S01]  /*2d40*/  @P1 LEA.HI.X R5, R45, R11, R18, 0x1, P3 ;  /* 0x0000000b2d051211 */ /* 0x000fe200018f0c12 */
[----:B---3--:R-:W-:-:S04]  /*2d50*/  IMAD R6, R15, c[0x0][0x210], RZ ;  /* 0x000084000f067a24 */ /* 0x008fc800078e02ff */
[----:B------:R2:W-:Y:S04]  /*2d60*/  @P1 LDGSTS.E.BYPASS.LTC128B.128 [R251+0x13100], [R4.64], !P2 ;  /* 0x1310000004fb1fae */ /* 0x0005e8000d101d46 */
[----:B------:R-:W-:Y:S04]  /*2d70*/  STL [R1+0x4], R14 ;  /* 0x0000040e01007387 */ /* 0x000fe80000100800 */
[----:B------:R-:W-:Y:S01]  /*2d80*/  STL.64 [R1+0x40], R146 ;  /* 0x0000409201007387 */ /* 0x000fe20000100a00 */
[----:B--2---:R-:W-:Y:S01]  /*2d90*/  IMAD R5, R16, c[0x0][0x214], R6 ;  /* 0x0000850010057a24 */ /* 0x004fe200078e0206 */
[----:B------:R-:W-:Y:S01]  /*2da0*/  @P1 LEA R6, P3, R44, R8, 0x1 ;  /* 0x000000082c061211 */ /* 0x000fe200078608ff */
[----:B------:R-:W-:Y:S01]  /*2db0*/  IMAD R8, R12, c[0x0][0x218], RZ ;  /* 0x000086000c087a24 */ /* 0x000fe200078e02ff */
[----:B-1----:R-:W-:-:S02]  /*2dc0*/  @P0 LEA R4, P2, R20, R0, 0x1 ;  /* 0x0000000014040211 */ /* 0x002fc400078408ff */
[----:B------:R-:W-:Y:S02]  /*2dd0*/  @P1 LEA.HI.X R7, R44, R11, R17, 0x1, P3 ;  /* 0x0000000b2c071211 */ /* 0x000fe400018f0c11 */
[C---:B------:R-:W-:Y:S01]  /*2de0*/  @P0 ISETP.GE.AND P3, PT, R20.reuse, c[0x0][0x1d4], PT ;  /* 0x0000750014000a0c */ /* 0x040fe20003f66270 */
[----:B------:R-:W-:Y:S01]  /*2df0*/  IMAD.IADD R9, R25, 0x1, R5 ;  /* 0x0000000119097824 */ /* 0x000fe200078e0205 */
[----:B------:R-:W-:Y:S01]  /*2e00*/  @P0 LEA.HI.X R5, R20, R10, R21, 0x1, P2 ;  /* 0x0000000a14050211 */ /* 0x000fe200010f0c15 */
[----:B------:R-:W-:Y:S01]  /*2e10*/  IMAD R8, R14, c[0x0][0x21c], R8 ;  /* 0x000087000e087a24 */ /* 0x000fe200078e0208 */
[----:B------:R-:W-:Y:S01]  /*2e20*/  IADD3 R2, P2, R2, R24, RZ ;  /* 0x0000001802027210 */ /* 0x000fe20007f5e0ff */
[----:B------:R1:W-:Y:S03]  /*2e30*/  @P1 LDGSTS.E.BYPASS.LTC128B.128 [R251+0x16100], [R6.64], !P4 ;  /* 0x1610000006fb1fae */ /* 0x0003e6000e101d46 */
[----:B------:R-:W-:Y:S01]  /*2e40*/  IADD3.X R3, R9, R3, R8, P2, !PT ;  /* 0x0000000309037210 */ /* 0x000fe200017fe408 */
[----:B------:R-:W-:Y:S01]  /*2e50*/  STL [R1+0x38], R144 ;  /* 0x0000389001007387 */ /* 0x000fe20000100800 */
[----:B------:R-:W-:-:S02]  /*2e60*/  @P0 LEA R8, P2, R28, R0, 0x1 ;  /* 0x000000001c080211 */ /* 0x000fc400078408ff */
[----:B------:R-:W-:Y:S01]  /*2e70*/  LEA R13, P1, R2, c[0x0][0x1f8], 0x1 ;  /* 0x00007e00020d7a11 */ /* 0x000fe200078208ff */
[----:B------:R-:W-:Y:S01]  /*2e80*/  STL.64 [R1+0x50], R24 ;  /* 0x0000501801007387 */ /* 0x000fe20000100a00 */
[----:B------:R-:W-:-:S03]  /*2e90*/  @P0 ISETP.GE.AND P4, PT, R28, c[0x0][0x1d4], PT ;  /* 0x000075001c000a0c */ /* 0x000fc60003f86270 */
[----:B------:R2:W-:Y:S01]  /*2ea0*/  STL [R1+0x5c], R9 ;  /* 0x00005c0901007387 */ /* 0x0005e20000100800 */
[----:B------:R-:W-:-:S03]  /*2eb0*/  LEA.HI.X R27, R2, c[0x0][0x1fc], R3, 0x1, P1 ;  /* 0x00007f00021b7a11 */ /* 0x000fc600008f0c03 */
[----:B------:R3:W-:Y:S01]  /*2ec0*/  @P0 LDGSTS.E.BYPASS.LTC128B.128 [R251+0xe100], [R4.64], !P3 ;  /* 0x0e10000004fb0fae */ /* 0x0007e2000d901d46 */
[----:B------:R-:W-:-:S03]  /*2ed0*/  @P0 ISETP.GE.AND P1, PT, R44, c[0x0][0x1d4], PT ;  /* 0x000075002c000a0c */ /* 0x000fc60003f26270 */
[----:B------:R-:W-:Y:S04]  /*2ee0*/  SHFL.IDX PT, R12, R13, 0x1, 0x181f ;  /* 0x00381f000d0c7f89 */ /* 0x000fe800000e0000 */
[----:B------:R-:W4:Y:S01]  /*2ef0*/  LDL R152, [R1+0x2c] ;  /* 0x00002c0001987983 */ /* 0x000f220000100800 */
[----:B-1----:R-:W-:-:S04]  /*2f00*/  @P0 LEA R6, P3, R45, R0, 0x1 ;  /* 0x000000002d060211 */ /* 0x002fc800078608ff */
[CC--:B------:R-:W-:Y:S02]  /*2f10*/  @P0 LEA.HI.X R7, R45.reuse, R10.reuse, R18, 0x1, P3 ;  /* 0x0000000a2d070211 */ /* 0x0c0fe400018f0c12 */
[----:B--2---:R-:W-:Y:S02]  /*2f20*/  @P0 LEA.HI.X R9, R28, R10, R19, 0x1, P2 ;  /* 0x0000000a1c090211 */ /* 0x004fe400010f0c13 */
[----:B------:R-:W-:-:S03]  /*2f30*/  @P0 ISETP.GE.AND P2, PT, R45, c[0x0][0x1d4], PT ;  /* 0x000075002d000a0c */ /* 0x000fc60003f46270 */
[----:B------:R1:W-:Y:S01]  /*2f40*/  @P0 LDGSTS.E.BYPASS.LTC128B.128 [R251+0x11100], [R8.64], !P4 ;  /* 0x1110000008fb0fae */ /* 0x0003e2000e101d46 */
[----:B---3--:R-:W-:-:S04]  /*2f50*/  @P0 LEA R4, P3, R44, R0, 0x1 ;  /* 0x000000002c040211 */ /* 0x008fc800078608ff */
[----:B------:R-:W-:-:S05]  /*2f60*/  @P0 LEA.HI.X R5, R44, R10, R17, 0x1, P3 ;  /* 0x0000000a2c050211 */ /* 0x000fca00018f0c11 */
[----:B------:R2:W-:Y:S04]  /*2f70*/  @P0 LDGSTS.E.BYPASS.LTC128B.128 [R251+0x14100], [R6.64], !P2 ;  /* 0x1410000006fb0fae */ /* 0x0005e8000d101d46 */
[----:B------:R2:W-:Y:S04]  /*2f80*/  @P0 LDGSTS.E.BYPASS.LTC128B.128 [R251+0x17100], [R4.64], !P1 ;  /* 0x1710000004fb0fae */ /* 0x0005e8000c901d46 */
[----:B------:R-:W0:Y:S04]  /*2f90*/  LDGDEPBAR ;  /* 0x00000000000079af */ /* 0x000e280000000000 */
[----:B------:R-:W3:Y:S04]  /*2fa0*/  SHFL.IDX PT, R0, R13, RZ, 0x181f ;  /* 0x00181fff0d007589 */ /* 0x000ee800000e0000 */
[----:B------:R-:W5:Y:S04]  /*2fb0*/  SHFL.IDX PT, R2, R27, RZ, 0x181f ;  /* 0x00181fff1b027589 */ /* 0x000f6800000e0000 */
[----:B------:R-:W1:Y:S01]  /*2fc0*/  SHFL.IDX PT, R3, R27, 0x1, 0x181f ;  /* 0x00381f001b037f89 */ /* 0x000e6200000e0000 */
[----:B------:R-:W-:-:S02]  /*2fd0*/  R2P PR, R22, 0x6 ;  /* 0x0000000616007804 */ /* 0x000fc40000000000 */
[----:B------:R-:W-:Y:S01]  /*2fe0*/  ISETP.GE.AND P5, PT, R20, c[0x0][0x1d4], PT ;  /* 0x0000750014007a0c */ /* 0x000fe20003fa6270 */
[----:B------:R-:W-:-:S04]  /*2ff0*/  DEPBAR.LE SB0, 0x1 ;  /* 0x000080400000791a */ /* 0x000fc80000000000 */
[----:B------:R-:W-:-:S04]  /*3000*/  DEPBAR.LE SB0, 0x0 ;  /* 0x000080000000791a */ /* 0x000fc80000000000 */
[----:B------:R-:W-:Y:S01]  /*3010*/  BAR.SYNC.DEFER_BLOCKING 0x0 ;  /* 0x0000000000007b1d */ /* 0x000fe20000010000 */
[CC--:B---3--:R-:W-:Y:S02]  /*3020*/  IADD3 R20, P0, R0.reuse, R141.reuse, RZ ;  /* 0x0000008d00147210 */ /* 0x0c8fe40007f1e0ff */
[----:B------:R-:W-:Y:S02]  /*3030*/  IADD3 R18, P4, R0, R142, RZ ;  /* 0x0000008e00127210 */ /* 0x000fe40007f9e0ff */
[----:B------:R-:W-:Y:S01]  /*3040*/  @P1 IADD3 R227, R216, -0x20, RZ ;  /* 0xffffffe0d8e31810 */ /* 0x000fe20007ffe0ff */
[--C-:B-----5:R-:W-:Y:S01]  /*3050*/  IMAD.X R21, R2, 0x1, R133.reuse, P0 ;  /* 0x0000000102157824 */ /* 0x120fe200000e0685 */
[-C--:B------:R-:W-:Y:S01]  /*3060*/  IADD3 R14, P1, R12, R140.reuse, RZ ;  /* 0x0000008c0c0e7210 */ /* 0x080fe20007f3e0ff */
[----:B------:R-:W-:Y:S01]  /*3070*/  IMAD.X R19, R2, 0x1, R134, P4 ;  /* 0x0000000102137824 */ /* 0x000fe200020e0686 */
[----:B------:R-:W-:Y:S02]  /*3080*/  IADD3 R24, P0, R12, R141, RZ ;  /* 0x0000008d0c187210 */ /* 0x000fe40007f1e0ff */
[----:B------:R-:W-:Y:S01]  /*3090*/  ISETP.GE.AND P4, PT, R28, c[0x0][0x1d4], PT ;  /* 0x000075001c007a0c */ /* 0x000fe20003f86270 */
[C---:B-1----:R-:W-:Y:S01]  /*30a0*/  IMAD.X R15, R3.reuse, 0x1, R132, P1 ;  /* 0x00000001030f7824 */ /* 0x042fe200008e0684 */
[----:B------:R-:W-:Y:S01]  /*30b0*/  IADD3 R22, P3, R0, R140, RZ ;  /* 0x0000008c00167210 */ /* 0x000fe20007f7e0ff */
[----:B------:R-:W-:Y:S01]  /*30c0*/  IMAD.X R25, R3, 0x1, R133, P0 ;  /* 0x0000000103197824 */ /* 0x000fe200000e0685 */
[----:B------:R-:W-:-:S02]  /*30d0*/  ISETP.LT.OR P1, PT, R26, 0x1, P5 ;  /* 0x000000011a00780c */ /* 0x000fc40002f21670 */
[----:B------:R-:W-:Y:S01]  /*30e0*/  ISETP.LT.OR P0, PT, R26, 0x1, P4 ;  /* 0x000000011a00780c */ /* 0x000fe20002701670 */
[----:B------:R-:W-:Y:S01]  /*30f0*/  IMAD.X R23, R2, 0x1, R132, P3 ;  /* 0x0000000102177824 */ /* 0x000fe200018e0684 */
[----:B------:R-:W-:-:S05]  /*3100*/  IADD3 R16, P3, R0, R143, RZ ;  /* 0x0000008f00107210 */ /* 0x000fca0007f7e0ff */
[----:B------:R-:W-:Y:S01]  /*3110*/  IMAD.X R17, R2, 0x1, R135, P3 ;  /* 0x0000000102117824 */ /* 0x000fe200018e0687 */
[----:B------:R-:W-:Y:S01]  /*3120*/  ISETP.GE.AND P3, PT, R45, c[0x0][0x1d4], PT ;  /* 0x000075002d007a0c */ /* 0x000fe20003f66270 */
[----:B------:R-:W-:Y:S04]  /*3130*/  LDSM.16.M88.4 R8, [R223] ;  /* 0x00000000df08783b */ /* 0x000fe80000000200 */
[----:B------:R-:W-:Y:S04]  /*3140*/  LDSM.16.M88.4 R40, [R216] ;  /* 0x00000000d828783b */ /* 0x000fe80000000200 */
[----:B------:R-:W-:Y:S04]  /*3150*/  LDSM.16.M88.4 R36, [R216+0x800] ;  /* 0x00080000d824783b */ /* 0x000fe80000000200 */
[----:B------:R-:W-:Y:S04]  /*3160*/  LDSM.16.M88.4 R32, [R216+0x1000] ;  /* 0x00100000d820783b */ /* 0x000fe80000000200 */
[----:B------:R-:W-:Y:S04]  /*3170*/  LDSM.16.M88.4 R28, [R216+0x1800] ;  /* 0x00180000d81c783b */ /* 0x000fe80000000200 */
[----:B------:R-:W-:Y:S04]  /*3180*/  LDSM.16.M88.4 R52, [R216+0x2000] ;  /* 0x00200000d834783b */ /* 0x000fe80000000200 */
[----:B------:R-:W-:Y:S04]  /*3190*/  LDSM.16.M88.4 R68, [R216+0x2800] ;  /* 0x00280000d844783b */ /* 0x000fe80000000200 */
[----:B--2---:R-:W-:Y:S04]  /*31a0*/  LDSM.16.M88.4 R4, [R224] ;  /* 0x00000000e004783b */ /* 0x004fe80000000200 */
[----:B------:R-:W-:Y:S04]  /*31b0*/  LDSM.16.M88.4 R72, [R227] ;  /* 0x00000000e348783b */ /* 0x000fe80000000200 */
[----:B------:R-:W-:Y:S04]  /*31c0*/  LDSM.16.M88.4 R80, [R227+0x800] ;  /* 0x00080000e350783b */ /* 0x000fe80000000200 */
[----:B------:R-:W-:Y:S04]  /*31d0*/  LDSM.16.M88.4 R76, [R227+0x1000] ;  /* 0x00100000e34c783b */ /* 0x000fe80000000200 */
[----:B------:R-:W-:Y:S04]  /*31e0*/  LDSM.16.M88.4 R96, [R227+0x1800] ;  /* 0x00180000e360783b */ /* 0x000fe80000000200 */
[----:B------:R-:W-:Y:S04]  /*31f0*/  LDSM.16.M88.4 R100, [R227+0x2000] ;  /* 0x00200000e364783b */ /* 0x000fe80000000200 */
[----:B------:R-:W-:Y:S04]  /*3200*/  LDSM.16.M88.4 R104, [R227+0x2800] ;  /* 0x00280000e368783b */ /* 0x000fe80000000200 */
[----:B------:R-:W-:Y:S01]  /*3210*/  @!PT LDS RZ, [RZ] ;  /* 0x00000000fffff984 */ /* 0x000fe20000000800 */
[----:B------:R-:W-:Y:S01]  /*3220*/  @!PT LDS RZ, [RZ] ;  /* 0x00000000fffff984 */ /* 0x000fe20000000800 */
[----:B------:R-:W-:Y:S01]  /*3230*/  @!PT LDS RZ, [RZ] ;  /* 0x00000000fffff984 */ /* 0x000fe20000000800 */
[----:B------:R1:W-:Y:S04]  /*3240*/  LDGSTS.E.BYPASS.LTC128B.128 [R251+0x100], [R22.64], !P1 ;  /* 0x0010000016fb7fae */ /* 0x0003e8000c901d46 */
[----:B------:R1:W-:Y:S01]  /*3250*/  LDGSTS.E.BYPASS.LTC128B.128 [R251+0x3100], [R20.64], !P0 ;  /* 0x0310000014fb7fae */ /* 0x0003e2000c101d46 */
[----:B------:R-:W-:-:S02]  /*3260*/  ISETP.LT.OR P0, PT, R26, 0x1, P3 ;  /* 0x000000011a00780c */ /* 0x000fc40001f01670 */
[----:B------:R-:W-:-:S11]  /*3270*/  ISETP.GE.AND P1, PT, R44, c[0x0][0x1d4], PT ;  /* 0x000075002c007a0c */ /* 0x000fd60003f26270 */
[----:B------:R2:W-:Y:S01]  /*3280*/  LDGSTS.E.BYPASS.LTC128B.128 [R251+0x6100], [R18.64], !P0 ;  /* 0x0610000012fb7fae */ /* 0x0005e2000c101d46 */
[----:B------:R-:W-:-:S13]  /*3290*/  ISETP.LT.OR P0, PT, R26, 0x1, P1 ;  /* 0x000000011a00780c */ /* 0x000fda0000f01670 */
[----:B------:R3:W-:Y:S04]  /*32a0*/  LDGSTS.E.BYPASS.LTC128B.128 [R251+0x9100], [R16.64], !P0 ;  /* 0x0910000010fb7fae */ /* 0x0007e8000c101d46 */
[----:B------:R-:W5:Y:S01]  /*32b0*/  SHFL.IDX PT, R0, R13, 0x2, 0x181f ;  /* 0x00581f000d007f89 */ /* 0x000f6200000e0000 */
[----:B---3--:R-:W-:-:S05]  /*32c0*/  IADD3 R16, P0, R12, R142, RZ ;  /* 0x0000008e0c107210 */ /* 0x008fca0007f1e0ff */
[----:B------:R-:W-:Y:S01]  /*32d0*/  IMAD.X R17, R3, 0x1, R134, P0 ;  /* 0x0000000103117824 */ /* 0x000fe200000e0686 */
[----:B------:R-:W-:Y:S01]  /*32e0*/  ISETP.LT.OR P0, PT, R26, 0x21, P5 ;  /* 0x000000211a00780c */ /* 0x000fe20002f01670 */
[----:B------:R-:W3:-:S12]  /*32f0*/  SHFL.IDX PT, R2, R27, 0x2, 0x181f ;  /* 0x00581f001b027f89 */ /* 0x000ed800000e0000 */
[----:B------:R1:W-:Y:S02]  /*3300*/  LDGSTS.E.BYPASS.LTC128B.128 [R251+0x1100], [R14.64], !P0 ;  /* 0x011000000efb7fae */ /* 0x0003e4000c101d46 */
[----:B-1----:R-:W-:-:S05]  /*3310*/  IADD3 R14, P0, R12, R143, RZ ;  /* 0x0000008f0c0e7210 */ /* 0x002fca0007f1e0ff */
[----:B------:R-:W-:Y:S01]  /*3320*/  IMAD.X R15, R3, 0x1, R135, P0 ;  /* 0x00000001030f7824 */ /* 0x000fe200000e0687 */
[----:B------:R-:W-:-:S13]  /*3330*/  ISETP.LT.OR P0, PT, R26, 0x21, P4 ;  /* 0x000000211a00780c */ /* 0x000fda0002701670 */
[----:B------:R1:W-:Y:S01]  /*3340*/  LDGSTS.E.BYPASS.LTC128B.128 [R251+0x4100], [R24.64], !P0 ;  /* 0x0410000018fb7fae */ /* 0x0003e2000c101d46 */
[----:B-----5:R-:W-:-:S05]  /*3350*/  IADD3 R12, P0, R0, R140, RZ ;  /* 0x0000008c000c7210 */ /* 0x020fca0007f1e0ff */
[----:B---3--:R-:W-:Y:S01]  /*3360*/  IMAD.X R13, R2, 0x1, R132, P0 ;  /* 0x00000001020d7824 */ /* 0x008fe200000e0684 */
[----:B------:R-:W-:-:S13]  /*3370*/  ISETP.LT.OR P0, PT, R26, 0x21, P3 ;  /* 0x000000211a00780c */ /* 0x000fda0001f01670 */
[----:B------:R3:W-:Y:S02]  /*3380*/  LDGSTS.E.BYPASS.LTC128B.128 [R251+0x7100], [R16.64], !P0 ;  /* 0x0710000010fb7fae */ /* 0x0007e4000c101d46 */
[----:B---3--:R-:W-:-:S05]  /*3390*/  IADD3 R16, P0, R0, R141, RZ ;  /* 0x0000008d00107210 */ /* 0x008fca0007f1e0ff */
[----:B------:R-:W-:Y:S01]  /*33a0*/  IMAD.X R17, R2, 0x1, R133, P0 ;  /* 0x0000000102117824 */ /* 0x000fe200000e0685 */
[----:B------:R-:W-:-:S13]  /*33b0*/  ISETP.LT.OR P0, PT, R26, 0x21, P1 ;  /* 0x000000211a00780c */ /* 0x000fda0000f01670 */
[----:B------:R3:W-:Y:S01]  /*33c0*/  LDGSTS.E.BYPASS.LTC128B.128 [R251+0xa100], [R14.64], !P0 ;  /* 0x0a1000000efb7fae */ /* 0x0007e2000c101d46 */
[C---:B------:R-:W-:Y:S01]  /*33d0*/  ISETP.LT.OR P4, PT, R26.reuse, 0x41, P4 ;  /* 0x000000411a00780c */ /* 0x040fe20002781670 */
[----:B------:R-:W-:Y:S01]  /*33e0*/  IMAD.MOV.U32 R3, RZ, RZ, 0x40 ;  /* 0x00000040ff037424 */ /* 0x000fe200078e00ff */
[C---:B------:R-:W-:Y:S02]  /*33f0*/  ISETP.LT.OR P3, PT, R26.reuse, 0x41, P3 ;  /* 0x000000411a00780c */ /* 0x040fe40001f61670 */
[----:B------:R-:W-:Y:S01]  /*3400*/  ISETP.LT.OR P1, PT, R26, 0x41, P1 ;  /* 0x000000411a00780c */ /* 0x000fe20000f21670 */
[----:B------:R-:W-:Y:S01]  /*3410*/  HMMA.16816.F32 R44, R8, R40, RZ ;  /* 0x00000028082c723c */ /* 0x000fe200000018ff */
[----:B---3--:R-:W-:-:S05]  /*3420*/  IADD3 R14, P0, R0, R142, RZ ;  /* 0x0000008e000e7210 */ /* 0x008fca0007f1e0ff */
[----:B------:R-:W-:Y:S01]  /*3430*/  IMAD.X R15, R2, 0x1, R134, P0 ;  /* 0x00000001020f7824 */ /* 0x000fe200000e0686 */
[----:B------:R-:W-:Y:S01]  /*3440*/  ISETP.LT.OR P0, PT, R26, 0x41, P5 ;  /* 0x000000411a00780c */ /* 0x000fe20002f01670 */
[C---:B------:R-:W-:Y:S08]  /*3450*/  HMMA.16816.F32 R48, R8.reuse, R42, RZ ;  /* 0x0000002a0830723c */ /* 0x040ff000000018ff */
[C---:B------:R-:W-:Y:S04]  /*3460*/  HMMA.16816.F32 R60, R8.reuse, R36, RZ ;  /* 0x00000024083c723c */ /* 0x040fe800000018ff */
[----:B------:R3:W-:Y:S04]  /*3470*/  LDGSTS.E.BYPASS.LTC128B.128 [R251+0x2100], [R12.64], !P0 ;  /* 0x021000000cfb7fae */ /* 0x0007e8000c101d46 */
[C---:B------:R-:W-:Y:S01]  /*3480*/  HMMA.16816.F32 R64, R8.reuse, R38, RZ ;  /* 0x000000260840723c */ /* 0x040fe200000018ff */
[----:B------:R2:W-:Y:S04]  /*3490*/  LDGSTS.E.BYPASS.LTC128B.128 [R251+0x5100], [R16.64], !P4 ;  /* 0x0510000010fb7fae */ /* 0x0005e8000e101d46 */
[----:B------:R5:W-:Y:S03]  /*34a0*/  LDGSTS.E.BYPASS.LTC128B.128 [R251+0x8100], [R14.64], !P3 ;  /* 0x081000000efb7fae */ /* 0x000be6000d901d46 */
[C---:B------:R-:W-:Y:S08]  /*34b0*/  HMMA.16816.F32 R56, R8.reuse, R32, RZ ;  /* 0x000000200838723c */ /* 0x040ff000000018ff */
[----:B------:R-:W-:Y:S01]  /*34c0*/  HMMA.16816.F32 R40, R8, R34, RZ ;  /* 0x000000220828723c */ /* 0x000fe200000018ff */
[----:B---3--:R-:W-:-:S07]  /*34d0*/  IADD3 R12, P0, R0, R143, RZ ;  /* 0x0000008f000c7210 */ /* 0x008fce0007f1e0ff */
[----:B------:R-:W-:Y:S01]  /*34e0*/  HMMA.16816.F32 R36, R8, R28, RZ ;  /* 0x0000001c0824723c */ /* 0x000fe200000018ff */
[----:B------:R-:W-:Y:S01]  /*34f0*/  SEL R0, R3, 0xffffffc0, !P2 ;  /* 0xffffffc003007807 */ /* 0x000fe20005000000 */
[----:B------:R-:W-:-:S06]  /*3500*/  IMAD.X R13, R2, 0x1, R135, P0 ;  /* 0x00000001020d7824 */ /* 0x000fcc00000e0687 */
[C---:B------:R-:W-:Y:S01]  /*3510*/  HMMA.16816.F32 R32, R8.reuse, R30, RZ ;  /* 0x0000001e0820723c */ /* 0x040fe200000018ff */
[----:B------:R-:W-:Y:S01]  /*3520*/  IMAD.IADD R218, R216, 0x1, R0 ;  /* 0x00000001d8da7824 */ /* 0x000fe200078e0200 */
[----:B------:R5:W-:Y:S04]  /*3530*/  LDGSTS.E.BYPASS.LTC128B.128 [R251+0xb100], [R12.64], !P1 ;  /* 0x0b1000000cfb7fae */ /* 0x000be8000c901d46 */
[----:B------:R-:W-:Y:S02]  /*3540*/  LDSM.16.M88.4 R88, [R218] ;  /* 0x00000000da58783b */ /* 0x000fe40000000200 */
[----:B------:R-:W-:Y:S01]  /*3550*/  HMMA.16816.F32 R28, R8, R52, RZ ;  /* 0x00000034081c723c */ /* 0x000fe200000018ff */
[C---:B------:R-:W-:Y:S01]  /*3560*/  IADD3 R228, R227.reuse, 0x9000, RZ ;  /* 0x00009000e3e47810 */ /* 0x040fe20007ffe0ff */
[----:B------:R-:W-:Y:S01]  /*3570*/  LDSM.16.M88.4 R92, [R218+0x800] ;  /* 0x00080000da5c783b */ /* 0x000fe20000000200 */
[----:B------:R-:W-:-:S02]  /*3580*/  IADD3 R229, R227, 0x3800, RZ ;  /* 0x00003800e3e57810 */ /* 0x000fc40007ffe0ff */
[C---:B------:R-:W-:Y:S01]  /*3590*/  IADD3 R234, R227.reuse, 0x3000, RZ ;  /* 0x00003000e3ea7810 */ /* 0x040fe20007ffe0ff */
[----:B------:R-:W-:Y:S02]  /*35a0*/  LDSM.16.M88.4 R112, [R218+0x4800] ;  /* 0x00480000da70783b */ /* 0x000fe40000000200 */
[C---:B------:R-:W-:Y:S01]  /*35b0*/  HMMA.16816.F32 R20, R8.reuse, R68, RZ ;  /* 0x000000440814723c */ /* 0x040fe200000018ff */
[C---:B------:R-:W-:Y:S01]  /*35c0*/  IADD3 R230, R227.reuse, 0x4000, RZ ;  /* 0x00004000e3e67810 */ /* 0x040fe20007ffe0ff */
[----:B------:R-:W-:Y:S01]  /*35d0*/  LDSM.16.M88.4 R128, [R218+0xa000] ;  /* 0x00a00000da80783b */ /* 0x000fe20000000200 */
[C---:B------:R-:W-:Y:S02]  /*35e0*/  IADD3 R231, R227.reuse, 0x4800, RZ ;  /* 0x00004800e3e77810 */ /* 0x040fe40007ffe0ff */
[C---:B------:R-:W-:Y:S01]  /*35f0*/  IADD3 R232, R227.reuse, 0x5000, RZ ;  /* 0x00005000e3e87810 */ /* 0x040fe20007ffe0ff */
[----:B------:R-:W-:Y:S02]  /*3600*/  LDSM.16.M88.4 R124, [R218+0x9000] ;  /* 0x00900000da7c783b */ /* 0x000fe40000000200 */
[C---:B--2---:R-:W-:Y:S01]  /*3610*/  HMMA.16816.F32 R16, R8.reuse, R70, RZ ;  /* 0x000000460810723c */ /* 0x044fe200000018ff */
[C---:B------:R-:W-:Y:S01]  /*3620*/  IADD3 R233, R227.reuse, 0x5800, RZ ;  /* 0x00005800e3e97810 */ /* 0x040fe20007ffe0ff */
[----:B------:R-:W-:Y:S04]  /*3630*/  LDSM.16.M88.4 R120, [R218+0x9800] ;  /* 0x00980000da78783b */ /* 0x000fe80000000200 */
[----:B-----5:R-:W2:Y:S02]  /*3640*/  LDSM.16.M88.4 R12, [R226] ;  /* 0x00000000e20c783b */ /* 0x020ea40000000200 */
[----:B-1----:R-:W-:Y:S01]  /*3650*/  HMMA.16816.F32 R24, R8, R54, RZ ;  /* 0x000000360818723c */ /* 0x002fe200000018ff */
[----:B------:R-:W-:Y:S01]  /*3660*/  IADD3 R240, R227, 0x6000, RZ ;  /* 0x00006000e3f07810 */ /* 0x000fe20007ffe0ff */
[----:B------:R-:W0:Y:S06]  /*3670*/  LDGDEPBAR ;  /* 0x00000000000079af */ /* 0x000e2c0000000000 */
[C---:B------:R-:W-:Y:S08]  /*3680*/  HMMA.16816.F32 R8, R4.reuse, R72, R44 ;  /* 0x000000480408723c */ /* 0x040ff0000000182c */
[C---:B------:R-:W-:Y:S08]  /*3690*/  HMMA.16816.F32 R52, R4.reuse, R80, R60 ;  /* 0x000000500434723c */ /* 0x040ff0000000183c */
[C---:B------:R-:W-:Y:S01]  /*36a0*/  HMMA.16816.F32 R44, R4.reuse, R74, R48 ;  /* 0x0000004a042c723c */ /* 0x040fe20000001830 */
[----:B------:R-:W1:Y:S07]  /*36b0*/  LDSM.16.M88.4 R48, [R218+0x1000] ;  /* 0x00100000da30783b */ /* 0x000e6e0000000200 */
[C---:B------:R-:W-:Y:S08]  /*36c0*/  HMMA.16816.F32 R80, R4.reuse, R82, R64 ;  /* 0x000000520450723c */ /* 0x040ff00000001840 */
[----:B------:R-:W-:Y:S01]  /*36d0*/  HMMA.16816.F32 R64, R4, R100, R28 ;  /* 0x000000640440723c */ /* 0x000fe2000000181c */
[----:B------:R-:W3:Y:S01]  /*36e0*/  LDSM.16.M88.4 R28, [R218+0x2800] ;  /* 0x00280000da1c783b */ /* 0x000ee20000000200 */
[----:B------:R-:W-:-:S06]  /*36f0*/  IMAD.IADD R217, R228, 0x1, R0 ;  /* 0x00000001e4d97824 */ /* 0x000fcc00078e0200 */
[C---:B------:R-:W-:Y:S08]  /*3700*/  HMMA.16816.F32 R84, R4.reuse, R76, R56 ;  /* 0x0000004c0454723c */ /* 0x040ff00000001838 */
[C---:B------:R-:W-:Y:S01]  /*3710*/  HMMA.16816.F32 R76, R4.reuse, R78, R40 ;  /* 0x0000004e044c723c */ /* 0x040fe20000001828 */
[----:B------:R-:W5:Y:S07]  /*3720*/  LDSM.16.M88.4 R40, [R218+0x1800] ;  /* 0x00180000da28783b */ /* 0x000f6e0000000200 */
[C---:B------:R-:W-:Y:S08]  /*3730*/  HMMA.16816.F32 R72, R4.reuse, R96, R36 ;  /* 0x000000600448723c */ /* 0x040ff00000001824 */
[C---:B------:R-:W-:Y:S08]  /*3740*/  HMMA.16816.F32 R56, R4.reuse, R104, R20 ;  /* 0x000000680438723c */ /* 0x040ff00000001814 */
[C---:B------:R-:W-:Y:S08]  /*3750*/  HMMA.16816.F32 R36, R4.reuse, R106, R16 ;  /* 0x0000006a0424723c */ /* 0x040ff00000001810 */
[C---:B------:R-:W-:Y:S01]  /*3760*/  HMMA.16816.F32 R68, R4.reuse, R98, R32 ;  /* 0x000000620444723c */ /* 0x040fe20000001820 */
[----:B------:R-:W4:Y:S07]  /*3770*/  LDSM.16.M88.4 R32, [R218+0x2000] ;  /* 0x00200000da20783b */ /* 0x000f2e0000000200 */
[----:B------:R-:W-:Y:S01]  /*3780*/  HMMA.16816.F32 R60, R4, R102, R24 ;  /* 0x00000066043c723c */ /* 0x000fe20000001818 */
[----:B------:R-:W-:Y:S07]  /*3790*/  LDSM.16.M88.4 R4, [R225] ;  /* 0x00000000e104783b */ /* 0x000fee0000000200 */
[C---:B--2---:R-:W-:Y:S01]  /*37a0*/  HMMA.16816.F32 R24, R12.reuse, R88, R8 ;  /* 0x000000580c18723c */ /* 0x044fe20000001808 */
[----:B------:R-:W2:Y:S07]  /*37b0*/  LDSM.16.M88.4 R8, [R217+-0x9000] ;  /* 0xff700000d908783b */ /* 0x000eae0000000200 */
[C---:B------:R-:W-:Y:S01]  /*37c0*/  HMMA.16816.F32 R20, R12.reuse, R90, R44 ;  /* 0x0000005a0c14723c */ /* 0x040fe2000000182c */
[----:B------:R-:W2:Y:S07]  /*37d0*/  LDSM.16.M88.4 R44, [R217+-0x8800] ;  /* 0xff780000d92c783b */ /* 0x000eae0000000200 */
[C---:B-1----:R-:W-:Y:S08]  /*37e0*/  HMMA.16816.F32 R88, R12.reuse, R50, R76 ;  /* 0x000000320c58723c */ /* 0x042ff0000000184c */
[C---:B---3--:R-:W-:Y:S08]  /*37f0*/  HMMA.16816.F32 R96, R12.reuse, R28, R56 ;  /* 0x0000001c0c60723c */ /* 0x048ff00000001838 */
[C---:B------:R-:W-:Y:S01]  /*3800*/  HMMA.16816.F32 R76, R12.reuse, R30, R36 ;  /* 0x0000001e0c4c723c */ /* 0x040fe20000001824 */
[----:B------:R-:W1:Y:S07]  /*3810*/  LDSM.16.M88.4 R28, [R217+-0x7800] ;  /* 0xff880000d91c783b */ /* 0x000e6e0000000200 */
[C---:B------:R-:W-:Y:S08]  /*3820*/  HMMA.16816.F32 R16, R12.reuse, R92, R52 ;  /* 0x0000005c0c10723c */ /* 0x040ff00000001834 */
[C---:B------:R-:W-:Y:S08]  /*3830*/  HMMA.16816.F32 R92, R12.reuse, R94, R80 ;  /* 0x0000005e0c5c723c */ /* 0x040ff00000001850 */
[C---:B------:R-:W-:Y:S01]  /*3840*/  HMMA.16816.F32 R52, R12.reuse, R48, R84 ;  /* 0x000000300c34723c */ /* 0x040fe20000001854 */
[----:B------:R-:W-:Y:S07]  /*3850*/  LDSM.16.M88.4 R48, [R217+-0x8000] ;  /* 0xff800000d930783b */ /* 0x000fee0000000200 */
[C---:B-----5:R-:W-:Y:S08]  /*3860*/  HMMA.16816.F32 R84, R12.reuse, R40, R72 ;  /* 0x000000280c54723c */ /* 0x060ff00000001848 */
[C---:B------:R-:W-:Y:S01]  /*3870*/  HMMA.16816.F32 R80, R12.reuse, R42, R68 ;  /* 0x0000002a0c50723c */ /* 0x040fe20000001844 */
[----:B------:R-:W3:Y:S07]  /*3880*/  LDSM.16.M88.4 R68, [R217+-0x7000] ;  /* 0xff900000d944783b */ /* 0x000eee0000000200 */
[C---:B----4-:R-:W-:Y:S08]  /*3890*/  HMMA.16816.F32 R100, R12.reuse, R34, R60 ;  /* 0x000000220c64723c */ /* 0x050ff0000000183c */
[----:B------:R-:W-:Y:S01]  /*38a0*/  HMMA.16816.F32 R64, R12, R32, R64 ;  /* 0x000000200c40723c */ /* 0x000fe20000001840 */
[----:B------:R-:W-:Y:S04]  /*38b0*/  LDSM.16.M88.4 R12, [R216+0x3000] ;  /* 0x00300000d80c783b */ /* 0x000fe80000000200 */
[----:B------:R-:W-:Y:S03]  /*38c0*/  LDSM.16.M88.4 R32, [R216+0x4000] ;  /* 0x00400000d820783b */ /* 0x000fe60000000200 */
[C---:B--2---:R-:W-:Y:S08]  /*38d0*/  HMMA.16816.F32 R72, R4.reuse, R8, R24 ;  /* 0x000000080448723c */ /* 0x044ff00000001818 */
[C---:B------:R-:W-:Y:S01]  /*38e0*/  HMMA.16816.F32 R60, R4.reuse, R10, R20 ;  /* 0x0000000a043c723c */ /* 0x040fe20000001814 */
[----:B------:R-:W2:Y:S07]  /*38f0*/  LDSM.16.M88.4 R8, [R223+0x4000] ;  /* 0x00400000df08783b */ /* 0x000eae0000000200 */
[C---:B------:R-:W-:Y:S01]  /*3900*/  HMMA.16816.F32 R20, R4.reuse, R44, R16 ;  /* 0x0000002c0414723c */ /* 0x040fe20000001810 */
[----:B------:R-:W4:Y:S07]  /*3910*/  LDSM.16.M88.4 R16, [R217+-0x6800] ;  /* 0xff980000d910783b */ /* 0x000f2e0000000200 */
[C---:B-1----:R-:W-:Y:S08]  /*3920*/  HMMA.16816.F32 R40, R4.reuse, R28, R84 ;  /* 0x0000001c0428723c */ /* 0x042ff00000001854 */
[C---:B------:R-:W-:Y:S01]  /*3930*/  HMMA.16816.F32 R24, R4.reuse, R30, R80 ;  /* 0x0000001e0418723c */ /* 0x040fe20000001850 */
[----:B------:R-:W1:Y:S07]  /*3940*/  LDSM.16.M88.4 R28, [R216+0x4800] ;  /* 0x00480000d81c783b */ /* 0x000e6e0000000200 */
[C---:B------:R-:W-:Y:S01]  /*3950*/  HMMA.16816.F32 R56, R4.reuse, R46, R92 ;  /* 0x0000002e0438723c */ /* 0x040fe2000000185c */
[----:B------:R-:W5:Y:S07]  /*3960*/  LDSM.16.M88.4 R44, [R216+0x3800] ;  /* 0x00380000d82c783b */ /* 0x000f6e0000000200 */
[----:B---3--:R-:W-:Y:S01]  /*3970*/  HMMA.16816.F32 R36, R4, R68, R64 ;  /* 0x000000440424723c */ /* 0x008fe20000001840 */
[----:B------:R-:W3:Y:S07]  /*3980*/  LDSM.16.M88.4 R64, [R216+0x5000] ;  /* 0x00500000d840783b */ /* 0x000eee0000000200 */
[C---:B--2---:R-:W-:Y:S08]  /*3990*/  HMMA.16816.F32 R72, R8.reuse, R12, R72 ;  /* 0x0000000c0848723c */ /* 0x044ff00000001848 */
[----:B------:R-:W-:Y:S01]  /*39a0*/  HMMA.16816.F32 R104, R8, R14, R60 ;  /* 0x0000000e0868723c */ /* 0x000fe2000000183c */
[----:B------:R-:W2:Y:S04]  /*39b0*/  LDSM.16.M88.4 R12, [R216+0x5800] ;  /* 0x00580000d80c783b */ /* 0x000ea80000000200 */
[----:B------:R-:W-:Y:S03]  /*39c0*/  LDSM.16.M88.4 R60, [R230] ;  /* 0x00000000e63c783b */ /* 0x000fe60000000200 */
[C---:B------:R-:W-:Y:S08]  /*39d0*/  HMMA.16816.F32 R52, R4.reuse, R48, R52 ;  /* 0x000000300434723c */ /* 0x040ff00000001834 */
[C---:B------:R-:W-:Y:S08]  /*39e0*/  HMMA.16816.F32 R48, R4.reuse, R50, R88 ;  /* 0x000000320430723c */ /* 0x040ff00000001858 */
[C---:B----4-:R-:W-:Y:S08]  /*39f0*/  HMMA.16816.F32 R80, R4.reuse, R16, R96 ;  /* 0x000000100450723c */ /* 0x050ff00000001860 */
[C---:B------:R-:W-:Y:S08]  /*3a00*/  HMMA.16816.F32 R68, R4.reuse, R70, R100 ;  /* 0x000000460444723c */ /* 0x040ff00000001864 */
[----:B------:R-:W-:Y:S01]  /*3a10*/  HMMA.16816.F32 R76, R4, R18, R76 ;  /* 0x00000012044c723c */ /* 0x000fe2000000184c */
[----:B------:R-:W-:Y:S04]  /*3a20*/  LDSM.16.M88.4 R4, [R224+0x4000] ;  /* 0x00400000e004783b */ /* 0x000fe80000000200 */
[----:B------:R-:W-:Y:S03]  /*3a30*/  LDSM.16.M88.4 R16, [R234] ;  /* 0x00000000ea10783b */ /* 0x000fe60000000200 */
[C---:B-1----:R-:W-:Y:S01]  /*3a40*/  HMMA.16816.F32 R96, R8.reuse, R28, R40 ;  /* 0x0000001c0860723c */ /* 0x042fe20000001828 */
[----:B------:R-:W1:Y:S07]  /*3a50*/  LDSM.16.M88.4 R40, [R229] ;  /* 0x00000000e528783b */ /* 0x000e6e0000000200 */
[C---:B-----5:R-:W-:Y:S08]  /*3a60*/  HMMA.16816.F32 R108, R8.reuse, R44, R20 ;  /* 0x0000002c086c723c */ /* 0x060ff00000001814 */
[C---:B------:R-:W-:Y:S01]  /*3a70*/  HMMA.16816.F32 R100, R8.reuse, R46, R56 ;  /* 0x0000002e0864723c */ /* 0x040fe20000001838 */
[----:B------:R-:W-:Y:S07]  /*3a80*/  LDSM.16.M88.4 R56, [R231] ;  /* 0x00000000e738783b */ /* 0x000fee0000000200 */
[C---:B------:R-:W-:Y:S08]  /*3a90*/  HMMA.16816.F32 R92, R8.reuse, R32, R52 ;  /* 0x00000020085c723c */ /* 0x040ff00000001834 */
[C---:B------:R-:W-:Y:S01]  /*3aa0*/  HMMA.16816.F32 R88, R8.reuse, R34, R48 ;  /* 0x000000220858723c */ /* 0x040fe20000001830 */
[----:B------:R-:W-:Y:S07]  /*3ab0*/  LDSM.16.M88.4 R32, [R233] ;  /* 0x00000000e920783b */ /* 0x000fee0000000200 */
[C---:B------:R-:W-:Y:S01]  /*3ac0*/  HMMA.16816.F32 R84, R8.reuse, R30, R24 ;  /* 0x0000001e0854723c */ /* 0x040fe20000001818 */
[----:B------:R-:W-:Y:S07]  /*3ad0*/  LDSM.16.M88.4 R24, [R218+0x3000] ;  /* 0x00300000da18783b */ /* 0x000fee0000000200 */
[C---:B---3--:R-:W-:Y:S01]  /*3ae0*/  HMMA.16816.F32 R52, R8.reuse, R64, R36 ;  /* 0x000000400834723c */ /* 0x048fe20000001824 */
[----:B------:R-:W-:Y:S07]  /*3af0*/  LDSM.16.M88.4 R36, [R232] ;  /* 0x00000000e824783b */ /* 0x000fee0000000200 */
[C---:B------:R-:W-:Y:S01]  /*3b00*/  HMMA.16816.F32 R48, R8.reuse, R66, R68 ;  /* 0x000000420830723c */ /* 0x040fe20000001844 */
[----:B------:R-:W-:Y:S07]  /*3b10*/  LDSM.16.M88.4 R64, [R218+0x3800] ;  /* 0x00380000da40783b */ /* 0x000fee0000000200 */
[C---:B--2---:R-:W-:Y:S08]  /*3b20*/  HMMA.16816.F32 R44, R8.reuse, R12, R80 ;  /* 0x0000000c082c723c */ /* 0x044ff00000001850 */
[----:B------:R-:W-:Y:S01]  /*3b30*/  HMMA.16816.F32 R28, R8, R14, R76 ;  /* 0x0000000e081c723c */ /* 0x000fe2000000184c */
[----:B------:R-:W2:Y:S04]  /*3b40*/  LDSM.16.M88.4 R8, [R226+0x4000] ;  /* 0x00400000e208783b */ /* 0x000ea80000000200 */
[----:B------:R-:W3:Y:S03]  /*3b50*/  LDSM.16.M88.4 R76, [R218+0x4000] ;  /* 0x00400000da4c783b */ /* 0x000ee60000000200 */
[C---:B-1----:R-:W-:Y:S01]  /*3b60*/  HMMA.16816.F32 R12, R4.reuse, R40, R108 ;  /* 0x00000028040c723c */ /* 0x042fe2000000186c */
[----:B------:R-:W1:Y:S07]  /*3b70*/  LDSM.16.M88.4 R108, [R218+0x5000] ;  /* 0x00500000da6c783b */ /* 0x000e6e0000000200 */
[C---:B------:R-:W-:Y:S08]  /*3b80*/  HMMA.16816.F32 R20, R4.reuse, R16, R72 ;  /* 0x000000100414723c */ /* 0x040ff00000001848 */
[C---:B------:R-:W-:Y:S08]  /*3b90*/  HMMA.16816.F32 R16, R4.reuse, R18, R104 ;  /* 0x000000120410723c */ /* 0x040ff00000001868 */
[----:B------:R-:W-:Y:S08]  /*3ba0*/  HMMA.16816.F32 R68, R4, R42, R100 ;  /* 0x0000002a0444723c */ /* 0x000ff00000001864 */
[----:B--2---:R-:W-:Y:S01]  /*3bb0*/  HMMA.16816.F32 R40, R8, R64, R12 ;  /* 0x000000400828723c */ /* 0x004fe2000000180c */
[----:B------:R-:W2:Y:S07]  /*3bc0*/  LDSM.16.M88.4 R12, [R218+0x5800] ;  /* 0x00580000da0c783b */ /* 0x000eae0000000200 */
[C---:B------:R-:W-:Y:S08]  /*3bd0*/  HMMA.16816.F32 R80, R4.reuse, R62, R88 ;  /* 0x0000003e0450723c */ /* 0x040ff00000001858 */
[C---:B------:R-:W-:Y:S08]  /*3be0*/  HMMA.16816.F32 R96, R4.reuse, R56, R96 ;  /* 0x000000380460723c */ /* 0x040ff00000001860 */
[C---:B------:R-:W-:Y:S08]  /*3bf0*/  HMMA.16816.F32 R104, R4.reuse, R58, R84 ;  /* 0x0000003a0468723c */ /* 0x040ff00000001854 */
[C---:B------:R-:W-:Y:S08]  /*3c00*/  HMMA.16816.F32 R72, R4.reuse, R60, R92 ;  /* 0x0000003c0448723c */ /* 0x040ff0000000185c */
[C---:B------:R-:W-:Y:S01]  /*3c10*/  HMMA.16816.F32 R92, R4.reuse, R36, R52 ;  /* 0x00000024045c723c */ /* 0x040fe20000001834 */
[----:B------:R-:W-:Y:S07]  /*3c20*/  LDSM.16.M88.4 R52, [R217+-0x5800] ;  /* 0xffa80000d934783b */ /* 0x000fee0000000200 */
[C---:B------:R-:W-:Y:S01]  /*3c30*/  HMMA.16816.F32 R100, R4.reuse, R38, R48 ;  /* 0x000000260464723c */ /* 0x040fe20000001830 */
[----:B------:R-:W-:Y:S07]  /*3c40*/  LDSM.16.M88.4 R48, [R217+-0x5000] ;  /* 0xffb00000d930783b */ /* 0x000fee0000000200 */
[C---:B------:R-:W-:Y:S01]  /*3c50*/  HMMA.16816.F32 R88, R4.reuse, R32, R44 ;  /* 0x000000200458723c */ /* 0x040fe2000000182c */
[----:B------:R-:W-:Y:S07]  /*3c60*/  LDSM.16.M88.4 R44, [R217+-0x4800] ;  /* 0xffb80000d92c783b */ /* 0x000fee0000000200 */
[----:B------:R-:W-:Y:S01]  /*3c70*/  HMMA.16816.F32 R84, R4, R34, R28 ;  /* 0x000000220454723c */ /* 0x000fe2000000181c */
[----:B------:R-:W-:Y:S07]  /*3c80*/  LDSM.16.M88.4 R4, [R225+0x4000] ;  /* 0x00400000e104783b */ /* 0x000fee0000000200 */
[C---:B------:R-:W-:Y:S01]  /*3c90*/  HMMA.16816.F32 R56, R8.reuse, R26, R16 ;  /* 0x0000001a0838723c */ /* 0x040fe20000001810 */
[----:B------:R-:W4:Y:S07]  /*3ca0*/  LDSM.16.M88.4 R16, [R217+-0x6000] ;  /* 0xffa00000d910783b */ /* 0x000f2e0000000200 */
[C---:B------:R-:W-:Y:S08]  /*3cb0*/  HMMA.16816.F32 R60, R8.reuse, R24, R20 ;  /* 0x00000018083c723c */ /* 0x040ff00000001814 */
[C---:B------:R-:W-:Y:S01]  /*3cc0*/  HMMA.16816.F32 R36, R8.reuse, R66, R68 ;  /* 0x000000420824723c */ /* 0x040fe20000001844 */
[----:B------:R-:W5:Y:S07]  /*3cd0*/  LDSM.16.M88.4 R68, [R217+-0x4000] ;  /* 0xffc00000d944783b */ /* 0x000f6e0000000200 */
[C---:B---3--:R-:W-:Y:S08]  /*3ce0*/  HMMA.16816.F32 R28, R8.reuse, R78, R80 ;  /* 0x0000004e081c723c */ /* 0x048ff00000001850 */
[C---:B------:R-:W-:Y:S01]  /*3cf0*/  HMMA.16816.F32 R24, R8.reuse, R112, R96 ;  /* 0x000000700818723c */ /* 0x040fe20000001860 */
[----:B------:R-:W-:Y:S07]  /*3d00*/  LDSM.16.M88.4 R96, [R216+0x6000] ;  /* 0x00600000d860783b */ /* 0x000fee0000000200 */
[C---:B------:R-:W-:Y:S01]  /*3d10*/  HMMA.16816.F32 R20, R8.reuse, R114, R104 ;  /* 0x000000720814723c */ /* 0x040fe20000001868 */
[C---:B------:R-:W-:Y:S01]  /*3d20*/  IADD3 R235, R227.reuse, 0x6800, RZ ;  /* 0x00006800e3eb7810 */ /* 0x040fe20007ffe0ff */
[----:B------:R-:W-:Y:S06]  /*3d30*/  LDSM.16.M88.4 R112, [R217+-0x3000] ;  /* 0xffd00000d970783b */ /* 0x000fec0000000200 */
[C---:B------:R-:W-:Y:S08]  /*3d40*/  HMMA.16816.F32 R32, R8.reuse, R76, R72 ;  /* 0x0000004c0820723c */ /* 0x040ff00000001848 */
[C---:B-1----:R-:W-:Y:S01]  /*3d50*/  HMMA.16816.F32 R72, R8.reuse, R110, R100 ;  /* 0x0000006e0848723c */ /* 0x042fe20000001864 */
[----:B------:R-:W1:Y:S07]  /*3d60*/  LDSM.16.M88.4 R100, [R217+-0x3800] ;  /* 0xffc80000d964783b */ /* 0x000e6e0000000200 */
[C---:B--2---:R-:W-:Y:S08]  /*3d70*/  HMMA.16816.F32 R88, R8.reuse, R12, R88 ;  /* 0x0000000c0858723c */ /* 0x044ff00000001858 */
[C---:B------:R-:W-:Y:S08]  /*3d80*/  HMMA.16816.F32 R64, R8.reuse, R108, R92 ;  /* 0x0000006c0840723c */ /* 0x040ff0000000185c */
[----:B------:R-:W-:Y:S01]  /*3d90*/  HMMA.16816.F32 R12, R8, R14, R84 ;  /* 0x0000000e080c723c */ /* 0x000fe20000001854 */
[----:B------:R-:W2:Y:S07]  /*3da0*/  LDSM.16.M88.4 R8, [R223+0x8000] ;  /* 0x00800000df08783b */ /* 0x000eae0000000200 */
[C---:B----4-:R-:W-:Y:S08]  /*3db0*/  HMMA.16816.F32 R92, R4.reuse, R18, R56 ;  /* 0x00000012045c723c */ /* 0x050ff00000001838 */
[C---:B------:R-:W-:Y:S01]  /*3dc0*/  HMMA.16816.F32 R80, R4.reuse, R52, R40 ;  /* 0x000000340450723c */ /* 0x040fe20000001828 */
[----:B------:R-:W-:Y:S07]  /*3dd0*/  LDSM.16.M88.4 R40, [R216+0x7000] ;  /* 0x00700000d828783b */ /* 0x000fee0000000200 */
[C---:B------:R-:W-:Y:S01]  /*3de0*/  HMMA.16816.F32 R76, R4.reuse, R54, R36 ;  /* 0x00000036044c723c */ /* 0x040fe20000001824 */
[----:B------:R-:W-:Y:S07]  /*3df0*/  LDSM.16.M88.4 R36, [R216+0x7800] ;  /* 0x00780000d824783b */ /* 0x000fee0000000200 */
[C---:B------:R-:W-:Y:S08]  /*3e00*/  HMMA.16816.F32 R56, R4.reuse, R50, R28 ;  /* 0x000000320438723c */ /* 0x040ff0000000181c */
[C---:B------:R-:W-:Y:S08]  /*3e10*/  HMMA.16816.F32 R84, R4.reuse, R16, R60 ;  /* 0x000000100454723c */ /* 0x040ff0000000183c */
[C---:B------:R-:W-:Y:S08]  /*3e20*/  HMMA.16816.F32 R52, R4.reuse, R44, R24 ;  /* 0x0000002c0434723c */ /* 0x040ff00000001818 */
[C---:B------:R-:W-:Y:S01]  /*3e30*/  HMMA.16816.F32 R28, R4.reuse, R46, R20 ;  /* 0x0000002e041c723c */ /* 0x040fe20000001814 */
[----:B------:R-:W3:Y:S07]  /*3e40*/  LDSM.16.M88.4 R44, [R216+0x6800] ;  /* 0x00680000d82c783b */ /* 0x000eee0000000200 */
[----:B------:R-:W-:Y:S01]  /*3e50*/  HMMA.16816.F32 R60, R4, R48, R32 ;  /* 0x00000030043c723c */ /* 0x000fe20000001820 */
[----:B------:R-:W4:Y:S01]  /*3e60*/  LDSM.16.M88.4 R32, [R216+0x8000] ;  /* 0x00800000d820783b */ /* 0x000f220000000200 */
[----:B------:R-:W-:-:S03]  /*3e70*/  IADD3 R236, R227, 0x7000, RZ ;  /* 0x00007000e3ec7810 */ /* 0x000fc60007ffe0ff */
[----:B------:R-:W3:Y:S03]  /*3e80*/  LDSM.16.M88.4 R48, [R216+0x8800] ;  /* 0x00880000d830783b */ /* 0x000ee60000000200 */
[C---:B-----5:R-:W-:Y:S01]  /*3e90*/  HMMA.16816.F32 R24, R4.reuse, R68, R64 ;  /* 0x000000440418723c */ /* 0x060fe20000001840 */
[----:B------:R-:W-:Y:S07]  /*3ea0*/  LDSM.16.M88.4 R104, [R236] ;  /* 0x00000000ec68783b */ /* 0x000fee0000000200 */
[C---:B------:R-:W-:Y:S08]  /*3eb0*/  HMMA.16816.F32 R20, R4.reuse, R70, R72 ;  /* 0x000000460414723c */ /* 0x040ff00000001848 */
[C---:B-1----:R-:W-:Y:S01]  /*3ec0*/  HMMA.16816.F32 R16, R4.reuse, R100, R88 ;  /* 0x000000640410723c */ /* 0x042fe20000001858 */
[C---:B------:R-:W-:Y:S01]  /*3ed0*/  IADD3 R239, R227.reuse, 0x8800, RZ ;  /* 0x00008800e3ef7810 */ /* 0x040fe20007ffe0ff */
[----:B------:R-:W-:Y:S06]  /*3ee0*/  LDSM.16.M88.4 R88, [R218+0x6800] ;  /* 0x00680000da58783b */ /* 0x000fec0000000200 */
[----:B------:R-:W-:Y:S01]  /*3ef0*/  HMMA.16816.F32 R4, R4, R102, R12 ;  /* 0x000000660404723c */ /* 0x000fe2000000180c */
[----:B------:R-:W-:Y:S04]  /*3f00*/  LDSM.16.M88.4 R12, [R224+0x8000] ;  /* 0x00800000e00c783b */ /* 0x000fe80000000200 */
[----:B------:R-:W1:Y:S03]  /*3f10*/  LDSM.16.M88.4 R100, [R240] ;  /* 0x00000000f064783b */ /* 0x000e660000000200 */
[C---:B--2---:R-:W-:Y:S08]  /*3f20*/  HMMA.16816.F32 R84, R8.reuse, R96, R84 ;  /* 0x000000600854723c */ /* 0x044ff00000001854 */
[----:B------:R-:W-:Y:S01]  /*3f30*/  HMMA.16816.F32 R92, R8, R98, R92 ;  /* 0x00000062085c723c */ /* 0x000fe2000000185c */
[----:B------:R-:W2:Y:S01]  /*3f40*/  LDSM.16.M88.4 R96, [R235] ;  /* 0x00000000eb60783b */ /* 0x000ea20000000200 */
[----:B------:R-:W-:-:S02]  /*3f50*/  IADD3 R237, R227, 0x7800, RZ ;  /* 0x00007800e3ed7810 */ /* 0x000fc40007ffe0ff */
[----:B------:R-:W-:-:S03]  /*3f60*/  IADD3 R238, R227, 0x8000, RZ ;  /* 0x00008000e3ee7810 */ /* 0x000fc60007ffe0ff */
[----:B------:R-:W-:Y:S01]  /*3f70*/  LDSM.16.M88.4 R108, [R237] ;  /* 0x00000000ed6c783b */ /* 0x000fe20000000200 */
[C---:B---3--:R-:W-:Y:S08]  /*3f80*/  HMMA.16816.F32 R80, R8.reuse, R44, R80 ;  /* 0x0000002c0850723c */ /* 0x048ff00000001850 */
[C---:B------:R-:W-:Y:S08]  /*3f90*/  HMMA.16816.F32 R68, R8.reuse, R42, R56 ;  /* 0x0000002a0844723c */ /* 0x040ff00000001838 */
[C---:B------:R-:W-:Y:S08]  /*3fa0*/  HMMA.16816.F32 R76, R8.reuse, R46, R76 ;  /* 0x0000002e084c723c */ /* 0x040ff0000000184c */
[C---:B------:R-:W-:Y:S08]  /*3fb0*/  HMMA.16816.F32 R72, R8.reuse, R40, R60 ;  /* 0x000000280848723c */ /* 0x040ff0000000183c */
[C---:B----4-:R-:W-:Y:S01]  /*3fc0*/  HMMA.16816.F32 R56, R8.reuse, R32, R24 ;  /* 0x000000200838723c */ /* 0x050fe20000001818 */
[----:B------:R-:W3:Y:S07]  /*3fd0*/  LDSM.16.M88.4 R24, [R239] ;  /* 0x00000000ef18783b */ /* 0x000eee0000000200 */
[C---:B------:R-:W-:Y:S01]  /*3fe0*/  HMMA.16816.F32 R60, R8.reuse, R38, R28 ;  /* 0x00000026083c723c */ /* 0x040fe2000000181c */
[----:B------:R-:W4:Y:S07]  /*3ff0*/  LDSM.16.M88.4 R28, [R238] ;  /* 0x00000000ee1c783b */ /* 0x000f2e0000000200 */
[C---:B------:R-:W-:Y:S08]  /*4000*/  HMMA.16816.F32 R64, R8.reuse, R36, R52 ;  /* 0x000000240840723c */ /* 0x040ff00000001834 */
[C---:B------:R-:W-:Y:S01]  /*4010*/  HMMA.16816.F32 R52, R8.reuse, R34, R20 ;  /* 0x000000220834723c */ /* 0x040fe20000001814 */
[----:B------:R-:W-:Y:S07]  /*4020*/  LDSM.16.M88.4 R32, [R218+0x6000] ;  /* 0x00600000da20783b */ /* 0x000fee0000000200 */
[C---:B------:R-:W-:Y:S08]  /*4030*/  HMMA.16816.F32 R36, R8.reuse, R48, R16 ;  /* 0x000000300824723c */ /* 0x040ff00000001810 */
[----:B------:R-:W-:Y:S01]  /*4040*/  HMMA.16816.F32 R20, R8, R50, R4 ;  /* 0x000000320814723c */ /* 0x000fe20000001804 */
[----:B------:R-:W5:Y:S04]  /*4050*/  LDSM.16.M88.4 R8, [R226+0x8000] ;  /* 0x00800000e208783b */ /* 0x000f680000000200 */
[----:B------:R-:W-:Y:S03]  /*4060*/  LDSM.16.M88.4 R4, [R225+0x8000] ;  /* 0x00800000e104783b */ /* 0x000fe60000000200 */
[C---:B-1----:R-:W-:Y:S08]  /*4070*/  HMMA.16816.F32 R16, R12.reuse, R100, R84 ;  /* 0x000000640c10723c */ /* 0x042ff00000001854 */
[C---:B--2---:R-:W-:Y:S08]  /*4080*/  HMMA.16816.F32 R44, R12.reuse, R96, R80 ;  /* 0x000000600c2c723c */ /* 0x044ff00000001850 */
[C---:B------:R-:W-:Y:S08]  /*4090*/  HMMA.16816.F32 R84, R12.reuse, R98, R76 ;  /* 0x000000620c54723c */ /* 0x040ff0000000184c */
[C---:B------:R-:W-:Y:S01]  /*40a0*/  HMMA.16816.F32 R80, R12.reuse, R104, R72 ;  /* 0x000000680c50723c */ /* 0x040fe20000001848 */
[----:B------:R-:W1:Y:S07]  /*40b0*/  LDSM.16.M88.4 R72, [R218+0x7000] ;  /* 0x00700000da48783b */ /* 0x000e6e0000000200 */
[C---:B------:R-:W-:Y:S01]  /*40c0*/  HMMA.16816.F32 R40, R12.reuse, R102, R92 ;  /* 0x000000660c28723c */ /* 0x040fe2000000185c */
[----:B------:R-:W-:Y:S07]  /*40d0*/  LDSM.16.M88.4 R100, [R218+0x8000] ;  /* 0x00800000da64783b */ /* 0x000fee0000000200 */
[C---:B------:R-:W-:Y:S01]  /*40e0*/  HMMA.16816.F32 R76, R12.reuse, R106, R68 ;  /* 0x0000006a0c4c723c */ /* 0x040fe20000001844 */
[----:B------:R-:W2:Y:S04]  /*40f0*/  LDSM.16.M88.4 R68, [R218+0x7800] ;  /* 0x00780000da44783b */ /* 0x000ea80000000200 */
[----:B------:R-:W1:Y:S03]  /*4100*/  LDSM.16.M88.4 R104, [R218+0x8800] ;  /* 0x00880000da68783b */ /* 0x000e660000000200 */
[C---:B---3--:R-:W-:Y:S08]  /*4110*/  HMMA.16816.F32 R48, R12.reuse, R24, R36 ;  /* 0x000000180c30723c */ /* 0x048ff00000001824 */
[C---:B------:R-:W-:Y:S08]  /*4120*/  HMMA.16816.F32 R64, R12.reuse, R108, R64 ;  /* 0x0000006c0c40723c */ /* 0x040ff00000001840 */
[C---:B------:R-:W-:Y:S01]  /*4130*/  HMMA.16816.F32 R60, R12.reuse, R110, R60 ;  /* 0x0000006e0c3c723c */ /* 0x040fe2000000183c */
[----:B------:R-:W-:Y:S07]  /*4140*/  LDSM.16.M88.4 R108, [R217+-0x2000] ;  /* 0xffe00000d96c783b */ /* 0x000fee0000000200 */
[C---:B----4-:R-:W-:Y:S08]  /*4150*/  HMMA.16816.F32 R56, R12.reuse, R28, R56 ;  /* 0x0000001c0c38723c */ /* 0x050ff00000001838 */
[C---:B------:R-:W-:Y:S01]  /*4160*/  HMMA.16816.F32 R52, R12.reuse, R30, R52 ;  /* 0x0000001e0c34723c */ /* 0x040fe20000001834 */
[----:B------:R-:W3:Y:S07]  /*4170*/  LDSM.16.M88.4 R28, [R217+-0x2800] ;  /* 0xffd80000d91c783b */ /* 0x000eee0000000200 */
[----:B------:R-:W-:Y:S08]  /*4180*/  HMMA.16816.F32 R36, R12, R26, R20 ;  /* 0x0000001a0c24723c */ /* 0x000ff00000001814 */
[C---:B-----5:R-:W-:Y:S08]  /*4190*/  HMMA.16816.F32 R16, R8.reuse, R32, R16 ;  /* 0x000000200810723c */ /* 0x060ff00000001810 */
[C---:B------:R-:W-:Y:S01]  /*41a0*/  HMMA.16816.F32 R12, R8.reuse, R34, R40 ;  /* 0x00000022080c723c */ /* 0x040fe20000001828 */
[----:B------:R-:W-:Y:S07]  /*41b0*/  LDSM.16.M88.4 R40, [R216+0x9800] ;  /* 0x00980000d828783b */ /* 0x000fee0000000200 */
[C---:B------:R-:W-:Y:S08]  /*41c0*/  HMMA.16816.F32 R24, R8.reuse, R88, R44 ;  /* 0x000000580818723c */ /* 0x040ff0000000182c */
[C---:B------:R-:W-:Y:S08]  /*41d0*/  HMMA.16816.F32 R20, R8.reuse, R90, R84 ;  /* 0x0000005a0814723c */ /* 0x040ff00000001854 */
[C---:B-1----:R-:W-:Y:S08]  /*41e0*/  HMMA.16816.F32 R32, R8.reuse, R72, R80 ;  /* 0x000000480820723c */ /* 0x042ff00000001850 */
[C---:B------:R-:W-:Y:S08]  /*41f0*/  HMMA.16816.F32 R96, R8.reuse, R74, R76 ;  /* 0x0000004a0860723c */ /* 0x040ff0000000184c */
[C---:B--2---:R-:W-:Y:S01]  /*4200*/  HMMA.16816.F32 R92, R8.reuse, R68, R64 ;  /* 0x00000044085c723c */ /* 0x044fe20000001840 */
[----:B------:R-:W-:Y:S07]  /*4210*/  LDSM.16.M88.4 R64, [R217+-0x1000] ;  /* 0xfff00000d940783b */ /* 0x000fee0000000200 */
[C---:B------:R-:W-:Y:S01]  /*4220*/  HMMA.16816.F32 R88, R8.reuse, R70, R60 ;  /* 0x000000460858723c */ /* 0x040fe2000000183c */
[----:B------:R-:W-:Y:S07]  /*4230*/  LDSM.16.M88.4 R60, [R217+-0x800] ;  /* 0xfff80000d93c783b */ /* 0x000fee0000000200 */
[C---:B------:R-:W-:Y:S01]  /*4240*/  HMMA.16816.F32 R84, R8.reuse, R100, R56 ;  /* 0x000000640854723c */ /* 0x040fe20000001838 */
[----:B------:R-:W-:Y:S07]  /*4250*/  LDSM.16.M88.4 R56, [R216+0x9000] ;  /* 0x00900000d838783b */ /* 0x000fee0000000200 */
[C---:B------:R-:W-:Y:S08]  /*4260*/  HMMA.16816.F32 R80, R8.reuse, R102, R52 ;  /* 0x000000660850723c */ /* 0x040ff00000001834 */
[C---:B------:R-:W-:Y:S08]  /*4270*/  HMMA.16816.F32 R76, R8.reuse, R104, R48 ;  /* 0x00000068084c723c */ /* 0x040ff00000001830 */
[----:B------:R-:W-:Y:S01]  /*4280*/  HMMA.16816.F32 R72, R8, R106, R36 ;  /* 0x0000006a0848723c */ /* 0x000fe20000001824 */
[----:B------:R-:W1:Y:S04]  /*4290*/  LDSM.16.M88.4 R8, [R217+-0x1800] ;  /* 0xffe80000d908783b */ /* 0x000e680000000200 */
[----:B------:R-:W-:Y:S03]  /*42a0*/  LDSM.16.M88.4 R36, [R216+0xa000] ;  /* 0x00a00000d824783b */ /* 0x000fe60000000200 */
[C---:B------:R-:W-:Y:S01]  /*42b0*/  HMMA.16816.F32 R52, R4.reuse, R114, R12 ;  /* 0x000000720434723c */ /* 0x040fe2000000180c */
[----:B------:R-:W2:Y:S07]  /*42c0*/  LDSM.16.M88.4 R12, [R223+0xc000] ;  /* 0x00c00000df0c783b */ /* 0x000eae0000000200 */
[C---:B---3--:R-:W-:Y:S08]  /*42d0*/  HMMA.16816.F32 R44, R4.reuse, R28, R24 ;  /* 0x0000001c042c723c */ /* 0x048ff00000001818 */
[C---:B------:R-:W-:Y:S01]  /*42e0*/  HMMA.16816.F32 R24, R4.reuse, R108, R32 ;  /* 0x0000006c0418723c */ /* 0x040fe20000001820 */
[----:B------:R-:W3:Y:S07]  /*42f0*/  LDSM.16.M88.4 R32, [R216+0xa800] ;  /* 0x00a80000d820783b */ /* 0x000eee0000000200 */
[C---:B------:R-:W-:Y:S01]  /*4300*/  HMMA.16816.F32 R68, R4.reuse, R112, R16 ;  /* 0x000000700444723c */ /* 0x040fe20000001810 */
[C---:B------:R-:W-:Y:S01]  /*4310*/  IADD3 R241, R227.reuse, 0x9800, RZ ;  /* 0x00009800e3f17810 */ /* 0x040fe20007ffe0ff */
[----:B------:R-:W4:Y:S06]  /*4320*/  LDSM.16.M88.4 R112, [R216+0xb000] ;  /* 0x00b00000d870783b */ /* 0x000f2c0000000200 */
[C---:B------:R-:W-:Y:S08]  /*4330*/  HMMA.16816.F32 R28, R4.reuse, R30, R20 ;  /* 0x0000001e041c723c */ /* 0x040ff00000001814 */
[C---:B-1----:R-:W-:Y:S08]  /*4340*/  HMMA.16816.F32 R16, R4.reuse, R8, R92 ;  /* 0x000000080410723c */ /* 0x042ff0000000185c */
[----:B------:R-:W-:Y:S01]  /*4350*/  HMMA.16816.F32 R20, R4, R110, R96 ;  /* 0x0000006e0414723c */ /* 0x000fe20000001860 */
[----:B------:R-:W-:-:S07]  /*4360*/  IADD3 R242, R227, 0xa000, RZ ;  /* 0x0000a000e3f27810 */ /* 0x000fce0007ffe0ff */
[----:B------:R-:W-:Y:S01]  /*4370*/  HMMA.16816.F32 R104, R4, R66, R80 ;  /* 0x000000420468723c */ /* 0x000fe20000001850 */
[----:B------:R-:W1:Y:S07]  /*4380*/  LDSM.16.M88.4 R80, [R216+0xb800] ;  /* 0x00b80000d850783b */ /* 0x000e6e0000000200 */
[----:B--2---:R-:W-:Y:S08]  /*4390*/  HMMA.16816.F32 R96, R12, R56, R68 ;  /* 0x000000380c60723c */ /* 0x004ff00000001844 */
[C---:B------:R-:W-:Y:S08]  /*43a0*/  HMMA.16816.F32 R8, R4.reuse, R10, R88 ;  /* 0x0000000a0408723c */ /* 0x040ff00000001858 */
[C---:B------:R-:W-:Y:S08]  /*43b0*/  HMMA.16816.F32 R48, R4.reuse, R64, R84 ;  /* 0x000000400430723c */ /* 0x040ff00000001854 */
[C---:B------:R-:W-:Y:S08]  /*43c0*/  HMMA.16816.F32 R108, R4.reuse, R60, R76 ;  /* 0x0000003c046c723c */ /* 0x040ff0000000184c */
[----:B------:R-:W-:Y:S01]  /*43d0*/  HMMA.16816.F32 R100, R4, R62, R72 ;  /* 0x0000003e0464723c */ /* 0x000fe20000001848 */
[----:B------:R-:W-:Y:S07]  /*43e0*/  LDSM.16.M88.4 R4, [R224+0xc000] ;  /* 0x00c00000e004783b */ /* 0x000fee0000000200 */
[C---:B---3--:R-:W-:Y:S01]  /*43f0*/  HMMA.16816.F32 R68, R12.reuse, R32, R16 ;  /* 0x000000200c44723c */ /* 0x048fe20000001810 */
[----:B------:R-:W2:Y:S07]  /*4400*/  LDSM.16.M88.4 R16, [R228] ;  /* 0x00000000e410783b */ /* 0x000eae0000000200 */
[C---:B------:R-:W-:Y:S01]  /*4410*/  HMMA.16816.F32 R72, R12.reuse, R38, R20 ;  /* 0x000000260c48723c */ /* 0x040fe20000001814 */
[----:B------:R-:W3:Y:S07]  /*4420*/  LDSM.16.M88.4 R20, [R241] ;  /* 0x00000000f114783b */ /* 0x000eee0000000200 */
[----:B------:R-:W-:Y:S01]  /*4430*/  HMMA.16816.F32 R76, R12, R36, R24 ;  /* 0x000000240c4c723c */ /* 0x000fe20000001818 */
[----:B------:R-:W5:Y:S01]  /*4440*/  LDSM.16.M88.4 R36, [R242] ;  /* 0x00000000f224783b */ /* 0x000f620000000200 */
[----:B------:R-:W-:-:S02]  /*4450*/  IADD3 R243, R227, 0xa800, RZ ;  /* 0x0000a800e3f37810 */ /* 0x000fc40007ffe0ff */
[C---:B------:R-:W-:Y:S02]  /*4460*/  IADD3 R244, R227.reuse, 0xb000, RZ ;  /* 0x0000b000e3f47810 */ /* 0x040fe40007ffe0ff */
[----:B------:R-:W-:Y:S01]  /*4470*/  IADD3 R245, R227, 0xb800, RZ ;  /* 0x0000b800e3f57810 */ /* 0x000fe20007ffe0ff */
[----:B------:R-:W1:Y:S01]  /*4480*/  LDSM.16.M88.4 R60, [R243] ;  /* 0x00000000f33c783b */ /* 0x000e620000000200 */
[C---:B------:R-:W-:Y:S03]  /*4490*/  HMMA.16816.F32 R92, R12.reuse, R58, R52 ;  /* 0x0000003a0c5c723c */ /* 0x040fe60000001834 */
[----:B------:R-:W1:Y:S04]  /*44a0*/  LDSM.16.M88.4 R56, [R244] ;  /* 0x00000000f438783b */ /* 0x000e680000000200 */
[----:B------:R-:W1:Y:S01]  /*44b0*/  LDSM.16.M88.4 R52, [R245] ;  /* 0x00000000f534783b */ /* 0x000e620000000200 */
[C---:B------:R-:W-:Y:S08]  /*44c0*/  HMMA.16816.F32 R88, R12.reuse, R40, R44 ;  /* 0x000000280c58723c */ /* 0x040ff0000000182c */
[C---:B------:R-:W-:Y:S08]  /*44d0*/  HMMA.16816.F32 R84, R12.reuse, R42, R28 ;  /* 0x0000002a0c54723c */ /* 0x040ff0000000181c */
[C---:B------:R-:W-:Y:S01]  /*44e0*/  HMMA.16816.F32 R64, R12.reuse, R34, R8 ;  /* 0x000000220c40723c */ /* 0x040fe20000001808 */
[----:B------:R-:W3:Y:S07]  /*44f0*/  LDSM.16.M88.4 R8, [R226+0xc000] ;  /* 0x00c00000e208783b */ /* 0x000eee0000000200 */
[C---:B----4-:R-:W-:Y:S08]  /*4500*/  HMMA.16816.F32 R48, R12.reuse, R112, R48 ;  /* 0x000000700c30723c */ /* 0x050ff00000001830 */
[C---:B------:R-:W-:Y:S08]  /*4510*/  HMMA.16816.F32 R44, R12.reuse, R114, R104 ;  /* 0x000000720c2c723c */ /* 0x040ff00000001868 */
[C---:B-1----:R-:W-:Y:S08]  /*4520*/  HMMA.16816.F32 R40, R12.reuse, R80, R108 ;  /* 0x000000500c28723c */ /* 0x042ff0000000186c */
[----:B------:R-:W-:Y:S01]  /*4530*/  HMMA.16816.F32 R32, R12, R82, R100 ;  /* 0x000000520c20723c */ /* 0x000fe20000001864 */
[----:B------:R-:W-:Y:S07]  /*4540*/  LDSM.16.M88.4 R100, [R218+0xb800] ;  /* 0x00b80000da64783b */ /* 0x000fee0000000200 */
[C---:B--2---:R-:W-:Y:S08]  /*4550*/  HMMA.16816.F32 R28, R4.reuse, R16, R96 ;  /* 0x00000010041c723c */ /* 0x044ff00000001860 */
[C---:B------:R-:W-:Y:S01]  /*4560*/  HMMA.16816.F32 R24, R4.reuse, R18, R92 ;  /* 0x000000120418723c */ /* 0x040fe2000000185c */
[----:B------:R-:W-:Y:S07]  /*4570*/  LDSM.16.M88.4 R92, [R218+0xb000] ;  /* 0x00b00000da5c783b */ /* 0x000fee0000000200 */
[C---:B---3--:R-:W-:Y:S08]  /*4580*/  HMMA.16816.F32 R16, R4.reuse, R20, R88 ;  /* 0x000000140410723c */ /* 0x048ff00000001858 */
[C---:B------:R-:W-:Y:S08]  /*4590*/  HMMA.16816.F32 R12, R4.reuse, R22, R84 ;  /* 0x00000016040c723c */ /* 0x040ff00000001854 */
[C---:B-----5:R-:W-:Y:S01]  /*45a0*/  HMMA.16816.F32 R20, R4.reuse, R36, R76 ;  /* 0x000000240414723c */ /* 0x060fe2000000184c */
[----:B------:R-:W1:Y:S07]  /*45b0*/  LDSM.16.M88.4 R76, [R218+0xa800] ;  /* 0x00a80000da4c783b */ /* 0x000e6e0000000200 */
[C---:B------:R-:W-:Y:S08]  /*45c0*/  HMMA.16816.F32 R112, R4.reuse, R38, R72 ;  /* 0x000000260470723c */ /* 0x040ff00000001848 */
[C---:B------:R-:W-:Y:S08]  /*45d0*/  HMMA.16816.F32 R116, R4.reuse, R60, R68 ;  /* 0x0000003c0474723c */ /* 0x040ff00000001844 */
[C---:B------:R-:W-:Y:S01]  /*45e0*/  HMMA.16816.F32 R108, R4.reuse, R62, R64 ;  /* 0x0000003e046c723c */ /* 0x040fe20000001840 */
[----:B------:R-:W-:Y:S07]  /*45f0*/  LDSM.16.M88.4 R64, [R217] ;  /* 0x00000000d940783b */ /* 0x000fee0000000200 */
        /* <DEDUP_REMOVED lines=8> */
[----:B------:R-:W-:Y:S04]  /*4680*/  LDSM.16.M88.4 R4, [R225+0xc000] ;  /* 0x00c00000e104783b */ /* 0x000fe80000000200 */
[----:B------:R-:W2:Y:S01]  /*4690*/  LDSM.16.M88.4 R52, [R217+0x1000] ;  /* 0x00100000d934783b */ /* 0x000ea20000000200 */
[----:B------:R-:W-:Y:S01]  /*46a0*/  ISETP.GT.AND P0, PT, R139, R152, PT ;  /* 0x000000988b00720c */ /* 0x000fe20003f04270 */
[----:B------:R-:W-:-:S04]  /*46b0*/  DEPBAR.LE SB0, 0x0 ;  /* 0x000080000000791a */ /* 0x000fc80000000000 */
[C---:B------:R-:W-:Y:S08]  /*46c0*/  HMMA.16816.F32 R36, R8.reuse, R128, R20 ;  /* 0x000000800824723c */ /* 0x040ff00000001814 */
[C---:B------:R-:W-:Y:S08]  /*46d0*/  HMMA.16816.F32 R80, R8.reuse, R124, R28 ;  /* 0x0000007c0850723c */ /* 0x040ff0000000181c */
[C---:B------:R-:W-:Y:S08]  /*46e0*/  HMMA.16816.F32 R32, R8.reuse, R130, R112 ;  /* 0x000000820820723c */ /* 0x040ff00000001870 */
[C---:B------:R-:W-:Y:S08]  /*46f0*/  HMMA.16816.F32 R72, R8.reuse, R126, R24 ;  /* 0x0000007e0848723c */ /* 0x040ff00000001818 */
        /* <DEDUP_REMOVED lines=8> */
[----:B------:R-:W-:Y:S07]  /*4780*/  BSSY B0, `(.L_x_2692) ;  /* 0x000007a000007945 */ /* 0x000fee0003800000 */
[----:B--2---:R-:W-:Y:S01]  /*4790*/  HMMA.16816.F32 R36, R4, R52, R36 ;  /* 0x000000340424723c */ /* 0x004fe20000001824 */
[----:B------:R-:W-:-:S07]  /*47a0*/  ISETP.GT.AND P6, PT, R137, 0x5f, PT ;  /* 0x0000005f8900780c */ /* 0x000fce0003fc4270 */
[----:B------:R-:W-:Y:S01]  /*47b0*/  HMMA.16816.F32 R52, R4, R54, R32 ;  /* 0x000000360434723c */ /* 0x000fe20000001820 */
[----:B------:R-:W-:-:S07]  /*47c0*/  IADD3 R250, R227, 0x2800, RZ ;  /* 0x00002800e3fa7810 */ /* 0x000fce0007ffe0ff */
[----:B------:R-:W-:Y:S01]  /*47d0*/  HMMA.16816.F32 R32, R4, R48, R28 ;  /* 0x000000300420723c */ /* 0x000fe2000000181c */
[C---:B------:R-:W-:Y:S02]  /*47e0*/  IADD3 R249, R227.reuse, 0x2000, RZ ;  /* 0x00002000e3f97810 */ /* 0x040fe40007ffe0ff */
[----:B------:R-:W-:-:S05]  /*47f0*/  IADD3 R248, R227, 0x1800, RZ ;  /* 0x00001800e3f87810 */ /* 0x000fca0007ffe0ff */
[----:B------:R-:W-:Y:S01]  /*4800*/  HMMA.16816.F32 R48, R4, R50, R24 ;  /* 0x000000320430723c */ /* 0x000fe20000001818 */
[C---:B------:R-:W-:Y:S02]  /*4810*/  IADD3 R247, R227.reuse, 0x1000, RZ ;  /* 0x00001000e3f77810 */ /* 0x040fe40007ffe0ff */
[----:B------:R-:W-:-:S05]  /*4820*/  IADD3 R246, R227, 0x800, RZ ;  /* 0x00000800e3f67810 */ /* 0x000fca0007ffe0ff */
[C---:B------:R-:W-:Y:S08]  /*4830*/  HMMA.16816.F32 R28, R4.reuse, R44, R20 ;  /* 0x0000002c041c723c */ /* 0x040ff00000001814 */
        /* <DEDUP_REMOVED lines=25> */
[----:B------:R-:W-:Y:S01]  /*49d0*/  SHF.R.S32.HI R0, RZ, 0x1f, R7 ;  /* 0x0000001fff007819 */ /* 0x000fe20000011407 */
[----:B------:R1:W-:Y:S04]  /*49e0*/  STL [R1+0xc], R7 ;  /* 0x00000c0701007387 */ /* 0x0003e80000100800 */
[----:B------:R-:W-:-:S04]  /*49f0*/  IMAD R0, R0, c[0x0][0x1e0], RZ ;  /* 0x0000780000007a24 */ /* 0x000fc800078e02ff */
[----:B------:R-:W-:-:S04]  /*4a00*/  IMAD R0, R7, c[0x0][0x1e4], R0 ;  /* 0x0000790007007a24 */ /* 0x000fc800078e0200 */
[----:B------:R-:W-:Y:S01]  /*4a10*/  IMAD.IADD R3, R3, 0x1, R0 ;  /* 0x0000000103037824 */ /* 0x000fe200078e0200 */
[----:B--2---:R1:W-:Y:S01]  /*4a20*/  STL [R1+0x4], R6 ;  /* 0x0000040601007387 */ /* 0x0043e20000100800 */
[----:B------:R-:W-:Y:S02]  /*4a30*/  SHF.R.S32.HI R0, RZ, 0x1f, R6 ;  /* 0x0000001fff007819 */ /* 0x000fe40000011406 */
        /* <DEDUP_REMOVED lines=8> */
[----:B------:R2:W3:Y:S02]  /*4ac0*/  SHFL.IDX PT, R4, R5, RZ, 0x181f ;  /* 0x00181fff05047589 */ /* 0x0004e400000e0000 */
.L_x_2738:
[----:B------:R-:W-:Y:S05]  /*4ad0*/  BRA.DIV ~URZ, `(.L_x_2695) ;  /* 0x000101627f007947 */ /* 0x000fea000b800000 */
[----:B-1----:R-:W4:Y:S04]  /*4ae0*/  LDL R6, [R1] ;  /* 0x0000000001067983 */ /* 0x002f280000100800 */
[----:B------:R-:W5:Y:S04]  /*4af0*/  LDL R57, [R1+0x20] ;  /* 0x0000200001397983 */ /* 0x000f680000100800 */
[----:B--2---:R-:W2:Y:S04]  /*4b00*/  LDL R56, [R1+0x1c] ;  /* 0x00001c0001387983 */ /* 0x004ea80000100800 */
[----:B---3--:R-:W3:Y:S04]  /*4b10*/  LDL R23, [R1+0x18] ;  /* 0x0000180001177983 */ /* 0x008ee80000100800 */
[----:B------:R-:W1:Y:S04]  /*4b20*/  SHFL.IDX PT, R3, R22, RZ, 0x181f ;  /* 0x00181fff16037589 */ /* 0x000e6800000e0000 */
[----:B------:R-:W1:Y:S04]  /*4b30*/  SHFL.IDX PT, R0, R22, 0x1, 0x181f ;  /* 0x00381f0016007f89 */ /* 0x000e6800000e0000 */
[----:B------:R-:W1:Y:S02]  /*4b40*/  SHFL.IDX PT, R2, R5, 0x1, 0x181f ;  /* 0x00381f0005027f89 */ /* 0x000e6400000e0000 */
[----:B-1----:R-:W-:-:S02]  /*4b50*/  IADD3 R20, P0, R3, R140, RZ ;  /* 0x0000008c03147210 */ /* 0x002fc40007f1e0ff */
[C---:B------:R-:W-:Y:S02]  /*4b60*/  IADD3 R18, P2, R3.reuse, R141, RZ ;  /* 0x0000008d03127210 */ /* 0x040fe40007f5e0ff */
[C---:B------:R-:W-:Y:S01]  /*4b70*/  IADD3 R14, P1, R3.reuse, R143, RZ ;  /* 0x0000008f030e7210 */ /* 0x040fe20007f3e0ff */
[--C-:B------:R-:W-:Y:S01]  /*4b80*/  IMAD.X R21, R4, 0x1, R132.reuse, P0 ;  /* 0x0000000104157824 */ /* 0x100fe200000e0684 */
[----:B------:R-:W-:Y:S01]  /*4b90*/  IADD3 R12, P0, R0, R140, RZ ;  /* 0x0000008c000c7210 */ /* 0x000fe20007f1e0ff */
[C---:B------:R-:W-:Y:S01]  /*4ba0*/  IMAD.X R19, R4.reuse, 0x1, R133, P2 ;  /* 0x0000000104137824 */ /* 0x040fe200010e0685 */
[-C--:B------:R-:W-:Y:S01]  /*4bb0*/  IADD3 R16, P4, R3, R142.reuse, RZ ;  /* 0x0000008e03107210 */ /* 0x080fe20007f9e0ff */
[----:B------:R-:W-:Y:S01]  /*4bc0*/  IMAD.X R15, R4, 0x1, R135, P1 ;  /* 0x00000001040f7824 */ /* 0x000fe200008e0687 */
[----:B------:R-:W-:Y:S01]  /*4bd0*/  IADD3 R10, P2, R0, R141, RZ ;  /* 0x0000008d000a7210 */ /* 0x000fe20007f5e0ff */
[----:B------:R-:W-:Y:S01]  /*4be0*/  IMAD.X R13, R2, 0x1, R132, P0 ;  /* 0x00000001020d7824 */ /* 0x000fe200000e0684 */
[----:B------:R-:W-:Y:S01]  /*4bf0*/  IADD3 R8, P1, R0, R142, RZ ;  /* 0x0000008e00087210 */ /* 0x000fe20007f3e0ff */
[----:B------:R-:W-:-:S02]  /*4c00*/  IMAD.X R17, R4, 0x1, R134, P4 ;  /* 0x0000000104117824 */ /* 0x000fc400020e0686 */
[C---:B------:R-:W-:Y:S01]  /*4c10*/  IMAD.X R11, R2.reuse, 0x1, R133, P2 ;  /* 0x00000001020b7824 */ /* 0x040fe200010e0685 */
[----:B------:R1:W1:Y:S01]  /*4c20*/  SHFL.IDX PT, R4, R5, 0x2, 0x181f ;  /* 0x00581f0005047f89 */ /* 0x00026200000e0000 */
[----:B------:R-:W-:Y:S01]  /*4c30*/  IMAD.X R9, R2, 0x1, R134, P1 ;  /* 0x0000000102097824 */ /* 0x000fe200008e0686 */
[----:B----4-:R-:W-:Y:S02]  /*4c40*/  ISETP.GE.AND P3, PT, R6, c[0x0][0x1d4], PT ;  /* 0x0000750006007a0c */ /* 0x010fe40003f66270 */
[----:B------:R-:W-:Y:S02]  /*4c50*/  IADD3 R6, P0, R0, R143, RZ ;  /* 0x0000008f00067210 */ /* 0x000fe40007f1e0ff */
[----:B-----5:R-:W-:Y:S01]  /*4c60*/  ISETP.GE.AND P2, PT, R57, c[0x0][0x1d4], PT ;  /* 0x0000750039007a0c */ /* 0x020fe20003f46270 */
[----:B------:R4:W1:Y:S02]  /*4c70*/  SHFL.IDX PT, R0, R22, 0x2, 0x181f ;  /* 0x00581f0016007f89 */ /* 0x00086400000e0000 */
[----:B------:R-:W-:Y:S01]  /*4c80*/  IMAD.X R7, R2, 0x1, R135, P0 ;  /* 0x0000000102077824 */ /* 0x000fe200000e0687 */
[----:B--2---:R-:W-:-:S02]  /*4c90*/  ISETP.GE.AND P1, PT, R56, c[0x0][0x1d4], PT ;  /* 0x0000750038007a0c */ /* 0x004fc40003f26270 */
[----:B---3--:R-:W-:-:S03]  /*4ca0*/  ISETP.GE.AND P0, PT, R23, c[0x0][0x1d4], PT ;  /* 0x0000750017007a0c */ /* 0x008fc60003f06270 */
[----:B------:R4:W-:Y:S04]  /*4cb0*/  LDGSTS.E.BYPASS.LTC128B.128 [R251+0xc100], [R20.64], !P3 ;  /* 0x0c10000014fb7fae */ /* 0x0009e8000d901d46 */
[----:B------:R4:W-:Y:S04]  /*4cc0*/  LDGSTS.E.BYPASS.LTC128B.128 [R251+0xf100], [R18.64], !P2 ;  /* 0x0f10000012fb7fae */ /* 0x0009e8000d101d46 */
[----:B------:R4:W-:Y:S04]  /*4cd0*/  LDGSTS.E.BYPASS.LTC128B.128 [R251+0x12100], [R16.64], !P1 ;  /* 0x1210000010fb7fae */ /* 0x0009e8000c901d46 */
[----:B------:R2:W-:Y:S04]  /*4ce0*/  LDGSTS.E.BYPASS.LTC128B.128 [R251+0x15100], [R14.64], !P0 ;  /* 0x151000000efb7fae */ /* 0x0005e8000c101d46 */
[----:B------:R3:W-:Y:S04]  /*4cf0*/  LDGSTS.E.BYPASS.LTC128B.128 [R251+0xd100], [R12.64], !P3 ;  /* 0x0d1000000cfb7fae */ /* 0x0007e8000d901d46 */
[----:B------:R4:W-:Y:S04]  /*4d00*/  LDGSTS.E.BYPASS.LTC128B.128 [R251+0x10100], [R10.64], !P2 ;  /* 0x101000000afb7fae */ /* 0x0009e8000d101d46 */
[----:B------:R4:W-:Y:S04]  /*4d10*/  LDGSTS.E.BYPASS.LTC128B.128 [R251+0x13100], [R8.64], !P1 ;  /* 0x1310000008fb7fae */ /* 0x0009e8000c901d46 */
[----:B------:R5:W-:Y:S01]  /*4d20*/  LDGSTS.E.BYPASS.LTC128B.128 [R251+0x16100], [R6.64], !P0 ;  /* 0x1610000006fb7fae */ /* 0x000be2000c101d46 */
[----:B--2---:R-:W-:-:S02]  /*4d30*/  SEL R14, RZ, 0x10, P2 ;  /* 0x00000010ff0e7807 */ /* 0x004fc40001000000 */
[----:B---3--:R-:W-:Y:S02]  /*4d40*/  SEL R13, RZ, 0x10, P1 ;  /* 0x00000010ff0d7807 */ /* 0x008fe40000800000 */
[----:B------:R-:W-:Y:S02]  /*4d50*/  SEL R12, RZ, 0x10, P0 ;  /* 0x00000010ff0c7807 */ /* 0x000fe40000000000 */
[----:B-----5:R-:W-:-:S04]  /*4d60*/  SEL R7, RZ, 0x10, P3 ;  /* 0x00000010ff077807 */ /* 0x020fc80001800000 */
.L_x_2739:
[----:B-1--4-:R-:W-:Y:S02]  /*4d70*/  IADD3 R2, -R7, 0x10, RZ ;  /* 0x0000001007027810 */ /* 0x012fe40007ffe1ff */
[----:B------:R-:W-:Y:S02]  /*4d80*/  IADD3 R3, -R14, 0x10, RZ ;  /* 0x000000100e037810 */ /* 0x000fe40007ffe1ff */
[----:B------:R-:W-:Y:S02]  /*4d90*/  LOP3.LUT R2, R2, 0xf, RZ, 0xc0, !PT ;  /* 0x0000000f02027812 */ /* 0x000fe400078ec0ff */
[----:B------:R-:W-:-:S02]  /*4da0*/  IADD3 R5, -R13, 0x10, RZ ;  /* 0x000000100d057810 */ /* 0x000fc40007ffe1ff */
[----:B------:R-:W-:Y:S02]  /*4db0*/  LOP3.LUT R3, R3, 0xf, RZ, 0xc0, !PT ;  /* 0x0000000f03037812 */ /* 0x000fe400078ec0ff */
[-C--:B------:R-:W-:Y:S02]  /*4dc0*/  IADD3 R10, P1, P0, R2, R0.reuse, R140 ;  /* 0x00000000020a7210 */ /* 0x080fe4000783e08c */
[----:B------:R-:W-:Y:S02]  /*4dd0*/  LOP3.LUT R2, R5, 0xf, RZ, 0xc0, !PT ;  /* 0x0000000f05027812 */ /* 0x000fe400078ec0ff */
[----:B------:R-:W-:Y:S02]  /*4de0*/  IADD3 R5, -R12, 0x10, RZ ;  /* 0x000000100c057810 */ /* 0x000fe40007ffe1ff */
[----:B------:R-:W-:Y:S02]  /*4df0*/  IADD3 R8, P3, P2, R3, R0, R141 ;  /* 0x0000000003087210 */ /* 0x000fe40007a7e08d */
[----:B------:R-:W-:-:S02]  /*4e00*/  IADD3.X R11, RZ, R4, R132, P1, P0 ;  /* 0x00000004ff0b7210 */ /* 0x000fc40000fe0484 */
[----:B------:R-:W-:Y:S02]  /*4e10*/  IADD3 R6, P1, P0, R2, R0, R142 ;  /* 0x0000000002067210 */ /* 0x000fe4000783e08e */
[----:B------:R-:W-:Y:S02]  /*4e20*/  LOP3.LUT R2, R5, 0xf, RZ, 0xc0, !PT ;  /* 0x0000000f05027812 */ /* 0x000fe400078ec0ff */
[-C--:B------:R-:W-:Y:S02]  /*4e30*/  IADD3.X R9, RZ, R4.reuse, R133, P3, P2 ;  /* 0x00000004ff097210 */ /* 0x080fe40001fe4485 */
[----:B------:R-:W-:Y:S02]  /*4e40*/  ISETP.NE.U32.AND P3, PT, R7, RZ, PT ;  /* 0x000000ff0700720c */ /* 0x000fe40003f65070 */
[----:B------:R-:W-:Y:S02]  /*4e50*/  IADD3.X R7, RZ, R4, R134, P1, P0 ;  /* 0x00000004ff077210 */ /* 0x000fe40000fe0486 */
[----:B------:R-:W-:-:S02]  /*4e60*/  IADD3 R2, P1, P0, R2, R0, R143 ;  /* 0x0000000002027210 */ /* 0x000fc4000783e08f */
[----:B------:R-:W-:Y:S02]  /*4e70*/  ISETP.NE.U32.AND P2, PT, R14, RZ, PT ;  /* 0x000000ff0e00720c */ /* 0x000fe40003f45070 */
[----:B------:R-:W-:Y:S02]  /*4e80*/  IADD3.X R3, RZ, R4, R135, P1, P0 ;  /* 0x00000004ff037210 */ /* 0x000fe40000fe0487 */
[----:B------:R-:W-:Y:S02]  /*4e90*/  ISETP.NE.U32.AND P1, PT, R13, RZ, PT ;  /* 0x000000ff0d00720c */ /* 0x000fe40003f25070 */
[----:B------:R-:W-:Y:S01]  /*4ea0*/  ISETP.NE.U32.AND P0, PT, R12, RZ, PT ;  /* 0x000000ff0c00720c */ /* 0x000fe20003f05070 */
[----:B------:R-:W-:Y:S01]  /*4eb0*/  @!PT LDS RZ, [RZ] ;  /* 0x00000000fffff984 */ /* 0x000fe20000000800 */
[----:B------:R-:W-:Y:S01]  /*4ec0*/  @!PT LDS RZ, [RZ] ;  /* 0x00000000fffff984 */ /* 0x000fe20000000800 */
[----:B------:R-:W-:Y:S01]  /*4ed0*/  @!PT LDS RZ, [RZ] ;  /* 0x00000000fffff984 */ /* 0x000fe20000000800 */
[----:B------:R1:W-:Y:S06]  /*4ee0*/  LDGSTS.E.BYPASS.LTC128B.128.ZFILL [R251+0xe100], [R10.64], P3 ;  /* 0x0e1000000afb7fae */ /* 0x0003ec0009941d46 */
[----:B------:R1:W-:Y:S04]  /*4ef0*/  LDGSTS.E.BYPASS.LTC128B.128.ZFILL [R251+0x11100], [R8.64], P2 ;  /* 0x1110000008fb7fae */ /* 0x0003e80009141d46 */
[----:B------:R1:W-:Y:S04]  /*4f00*/  LDGSTS.E.BYPASS.LTC128B.128.ZFILL [R251+0x14100], [R6.64], P1 ;  /* 0x1410000006fb7fae */ /* 0x0003e80008941d46 */
[----:B------:R1:W-:Y:S02]  /*4f10*/  LDGSTS.E.BYPASS.LTC128B.128.ZFILL [R251+0x17100], [R2.64], P0 ;  /* 0x1710000002fb7fae */ /* 0x0003e40008141d46 */
.L_x_2693:
[----:B------:R-:W-:Y:S05]  /*4f20*/  BSYNC B0 ;  /* 0x0000000000007941 */ /* 0x000fea0003800000 */
.L_x_2692:
[----:B-1----:R-:W2:Y:S01]  /*4f30*/  LDL R2, [R1+0x74] ;  /* 0x0000740001027983 */ /* 0x002ea20000100800 */
[----:B------:R-:W-:-:S03]  /*4f40*/  IMAD.MOV.U32 R4, RZ, RZ, c[0x0][0x2c4] ;  /* 0x0000b100ff047624 */ /* 0x000fc600078e00ff */
[----:B------:R-:W2:Y:S04]  /*4f50*/  LDL R0, [R1+0x184] ;  /* 0x0001840001007983 */ /* 0x000ea80000100800 */
[----:B------:R-:W3:Y:S01]  /*4f60*/  LDL R3, [R1+0x60] ;  /* 0x0000600001037983 */ /* 0x000ee20000100800 */
[----:B------:R-:W-:-:S03]  /*4f70*/  ISETP.NE.AND P0, PT, R4, 0x1, PT ;  /* 0x000000010400780c */ /* 0x000fc60003f05270 */
[----:B------:R-:W0:Y:S01]  /*4f80*/  LDGDEPBAR ;  /* 0x00000000000079af */ /* 0x000e220000000000 */
[----:B--2---:R-:W-:-:S09]  /*4f90*/  IMAD.IADD R2, R0, 0x1, R2 ;  /* 0x0000000100027824 */ /* 0x004fd200078e0202 */
[----:B------:R-:W-:Y:S01]  /*4fa0*/  @P0 IMAD.HI.U32 R0, R2, c[0x0][0x2c8], RZ ;  /* 0x0000b20002000a27 */ /* 0x000fe200078e00ff */
[----:B------:R1:W-:Y:S01]  /*4fb0*/  STL [R1+0x28], R2 ;  /* 0x0000280201007387 */ /* 0x0003e20000100800 */
[----:B------:R-:W-:Y:S02]  /*4fc0*/  MOV R4, R2 ;  /* 0x0000000200047202 */ /* 0x000fe40000000f00 */
[----:B---3--:R-:W-:Y:S01]  /*4fd0*/  IMAD.IADD R6, R136, 0x1, -R3 ;  /* 0x0000000188067824 */ /* 0x008fe200078e0a03 */
[----:B------:R-:W-:Y:S02]  /*4fe0*/  @P0 SHF.R.U32.HI R4, RZ, c[0x0][0x2cc], R0 ;  /* 0x0000b300ff040a19 */ /* 0x000fe40000011600 */
[----:B-1----:R-:W-:-:S04]  /*4ff0*/  IADD3 R2, -R3, 0x1, R136 ;  /* 0x0000000103027810 */ /* 0x002fc80007ffe188 */
[----:B------:R-:W-:Y:S01]  /*5000*/  IADD3 R5, R2, -c[0x0][0x168], RZ ;  /* 0x80005a0002057a10 */ /* 0x000fe20007ffe0ff */
[----:B------:R-:W-:Y:S05]  /*5010*/  BRA.DIV ~URZ, `(.L_x_2696) ;  /* 0x000101827f007947 */ /* 0x000fea000b800000 */
[----:B------:R1:W2:Y:S02]  /*5020*/  SHFL.IDX PT, R0, R4, RZ, 0x1c1f ;  /* 0x001c1fff04007589 */ /* 0x0002a400000e0000 */
.L_x_2740:
[----:B--2---:R-:W-:-:S05]  /*5030*/  IMAD.IADD R0, R5, 0x1, R0 ;  /* 0x0000000105007824 */ /* 0x004fca00078e0200 */
[----:B------:R-:W-:-:S04]  /*5040*/  IMNMX R0, R6, R0, PT ;  /* 0x0000000006007217 */ /* 0x000fc80003800200 */
[C---:B------:R-:W-:Y:S02]  /*5050*/  ISETP.GT.AND P0, PT, R0.reuse, RZ, PT ;  /* 0x000000ff0000720c */ /* 0x040fe40003f04270 */
[----:B------:R-:W-:Y:S02]  /*5060*/  ISETP.GT.AND P1, PT, R0, 0x1, PT ;  /* 0x000000010000780c */ /* 0x000fe40003f24270 */
[----:B------:R-:W-:Y:S02]  /*5070*/  FSEL R7, R80, -INF , P0 ;  /* 0xff80000050077808 */ /* 0x000fe40000000000 */
[C---:B------:R-:W-:Y:S02]  /*5080*/  ISETP.GT.AND P4, PT, R0.reuse, 0x9, PT ;  /* 0x000000090000780c */ /* 0x040fe40003f84270 */
[----:B------:R-:W-:Y:S02]  /*5090*/  ISETP.GT.AND P0, PT, R0, 0x10, PT ;  /* 0x000000100000780c */ /* 0x000fe40003f04270 */
        /* <DEDUP_REMOVED lines=58> */
[----:B-1----:R-:W-:Y:S02]  /*5440*/  FSEL R4, R82, -INF , P1 ;  /* 0xff80000052047808 */ /* 0x002fe40000800000 */
[----:B------:R-:W-:Y:S02]  /*5450*/  FSEL R5, R83, -INF , P0 ;  /* 0xff80000053057808 */ /* 0x000fe40000000000 */
        /* <DEDUP_REMOVED lines=87> */
[----:B-1----:R-:W-:-:S05]  /*59d0*/  FMNMX.FTZ R133, R0, R133, !PT ;  /* 0x0000008500857209 */ /* 0x002fca0007810000 */
.L_x_2741:
[C---:B------:R-:W-:Y:S01]  /*59e0*/  FMUL.FTZ R2, R133.reuse, c[0x0][0x2d0] ;  /* 0x0000b40085027a20 */ /* 0x040fe20000410000 */
[----:B------:R-:W-:Y:S01]  /*59f0*/  FSETP.NEU.FTZ.AND P0, PT, R133, -INF , PT ;  /* 0xff8000008500780b */ /* 0x000fe20003f1d000 */
[----:B------:R-:W-:Y:S01]  /*5a00*/  WARPSYNC 0xffffffff ;  /* 0xffffffff00007948 */ /* 0x000fe20003800000 */
[----:B--23--:R-:W-:Y:S01]  /*5a10*/  FMNMX.FTZ R24, R3, R24, !PT ;  /* 0x0000001803187209 */ /* 0x00cfe20007810000 */
[----:B------:R-:W-:Y:S01]  /*5a20*/  LDSM.16.MT88.4 R36, [R219+0x800] ;  /* 0x00080000db24783b */ /* 0x000fe20000004200 */
[----:B------:R-:W-:Y:S02]  /*5a30*/  FSEL R2, R2, RZ, P0 ;  /* 0x000000ff02027208 */ /* 0x000fe40000000000 */
[----:B------:R-:W-:Y:S01]  /*5a40*/  FSETP.NEU.FTZ.AND P0, PT, R24, -INF , PT ;  /* 0xff8000001800780b */ /* 0x000fe20003f1d000 */
[----:B------:R-:W-:Y:S02]  /*5a50*/  LDSM.16.MT88.4 R32, [R220] ;  /* 0x00000000dc20783b */ /* 0x000fe40000004200 */
[----:B------:R-:W-:-:S02]  /*5a60*/  FFMA.FTZ R0, R7, c[0x0][0x2d0], -R2 ;  /* 0x0000b40007007a23 */ /* 0x000fc40000010802 */
[--C-:B------:R-:W-:Y:S01]  /*5a70*/  FFMA.FTZ R3, R18, c[0x0][0x2d0], -R2.reuse ;  /* 0x0000b40012037a23 */ /* 0x100fe20000010802 */
[----:B------:R-:W-:Y:S01]  /*5a80*/  LDSM.16.MT88.4 R60, [R220+0x800] ;  /* 0x00080000dc3c783b */ /* 0x000fe20000004200 */
[----:B------:R1:W-:Y:S03]  /*5a90*/  MUFU.EX2 R120, R0 ;  /* 0x0000000000787308 */ /* 0x0003e60000000800 */
[----:B------:R-:W-:Y:S04]  /*5aa0*/  LDSM.16.MT88.4 R72, [R219+0x3000] ;  /* 0x00300000db48783b */ /* 0x000fe80000004200 */
[----:B------:R-:W-:Y:S01]  /*5ab0*/  LDSM.16.MT88.4 R56, [R221] ;  /* 0x00000000dd38783b */ /* 0x000fe20000004200 */
[----:B------:R2:W-:Y:S03]  /*5ac0*/  MUFU.EX2 R131, R3 ;  /* 0x0000000300837308 */ /* 0x0005e60000000800 */
[----:B------:R-:W-:Y:S04]  /*5ad0*/  LDSM.16.MT88.4 R68, [R222+0x800] ;  /* 0x00080000de44783b */ /* 0x000fe80000004200 */
[----:B------:R-:W-:Y:S01]  /*5ae0*/  LDSM.16.MT88.4 R76, [R220+0x3000] ;  /* 0x00300000dc4c783b */ /* 0x000fe20000004200 */
[----:B-1----:R-:W-:-:S03]  /*5af0*/  FFMA.FTZ R0, R8, c[0x0][0x2d0], -R2 ;  /* 0x0000b40008007a23 */ /* 0x002fc60000010802 */
[----:B------:R-:W-:Y:S01]  /*5b00*/  LDSM.16.MT88.4 R44, [R219+0x3800] ;  /* 0x00380000db2c783b */ /* 0x000fe20000004200 */
[----:B------:R1:W3:Y:S03]  /*5b10*/  MUFU.EX2 R27, R0 ;  /* 0x00000000001b7308 */ /* 0x0002e60000000800 */
[----:B------:R-:W-:Y:S01]  /*5b20*/  LDSM.16.MT88.4 R64, [R222+0x3000] ;  /* 0x00300000de40783b */ /* 0x000fe20000004200 */
[----:B--2---:R-:W-:-:S03]  /*5b30*/  FFMA.FTZ R3, R20, c[0x0][0x2d0], -R2 ;  /* 0x0000b40014037a23 */ /* 0x004fc60000010802 */
[----:B------:R-:W-:Y:S01]  /*5b40*/  LDSM.16.MT88.4 R48, [R221+0x800] ;  /* 0x00080000dd30783b */ /* 0x000fe20000004200 */
[----:B------:R-:W2:Y:S03]  /*5b50*/  MUFU.EX2 R134, R3 ;  /* 0x0000000300867308 */ /* 0x000ea60000000800 */
[----:B------:R-:W-:Y:S04]  /*5b60*/  LDSM.16.MT88.4 R80, [R220+0x3800] ;  /* 0x00380000dc50783b */ /* 0x000fe80000004200 */
[----:B------:R-:W-:Y:S01]  /*5b70*/  LDSM.16.MT88.4 R84, [R221+0x3000] ;  /* 0x00300000dd54783b */ /* 0x000fe20000004200 */
[----:B-1----:R-:W-:Y:S01]  /*5b80*/  FFMA.FTZ R0, R12, c[0x0][0x2d0], -R2 ;  /* 0x0000b4000c007a23 */ /* 0x002fe20000010802 */
[----:B---3--:R-:W-:-:S03]  /*5b90*/  F2FP.PACK_AB R20, R27, R120 ;  /* 0x000000781b14723e */ /* 0x008fc600000000ff */
[----:B------:R1:W-:Y:S01]  /*5ba0*/  MUFU.EX2 R125, R0 ;  /* 0x00000000007d7308 */ /* 0x0003e20000000800 */
[----:B--2---:R-:W-:Y:S01]  /*5bb0*/  F2FP.PACK_AB R18, R134, R131 ;  /* 0x000000838612723e */ /* 0x004fe200000000ff */
[----:B-1----:R-:W-:-:S06]  /*5bc0*/  FFMA.FTZ R0, R14, c[0x0][0x2d0], -R2 ;  /* 0x0000b4000e007a23 */ /* 0x002fcc0000010802 */
[----:B------:R1:W2:Y:S02]  /*5bd0*/  MUFU.EX2 R127, R0 ;  /* 0x00000000007f7308 */ /* 0x0002a40000000800 */
[----:B-1----:R-:W-:Y:S01]  /*5be0*/  FFMA.FTZ R0, R15, c[0x0][0x2d0], -R2 ;  /* 0x0000b4000f007a23 */ /* 0x002fe20000010802 */
[----:B--2---:R-:W-:-:S05]  /*5bf0*/  F2FP.PACK_AB R22, R127, R125 ;  /* 0x0000007d7f16723e */ /* 0x004fca00000000ff */
[----:B------:R1:W-:Y:S02]  /*5c00*/  MUFU.EX2 R128, R0 ;  /* 0x0000000000807308 */ /* 0x0003e40000000800 */
[----:B-1----:R-:W-:-:S06]  /*5c10*/  FFMA.FTZ R0, R16, c[0x0][0x2d0], -R2 ;  /* 0x0000b40010007a23 */ /* 0x002fcc0000010802 */
[----:B------:R1:W2:Y:S02]  /*5c20*/  MUFU.EX2 R129, R0 ;  /* 0x0000000000817308 */ /* 0x0002a40000000800 */
[----:B-1----:R-:W-:Y:S01]  /*5c30*/  FMUL.FTZ R0, R24, c[0x0][0x2d0] ;  /* 0x0000b40018007a20 */ /* 0x002fe20000410000 */
[----:B--2---:R-:W-:-:S04]  /*5c40*/  F2FP.PACK_AB R16, R129, R128 ;  /* 0x000000808110723e */ /* 0x004fc800000000ff */
[----:B------:R-:W-:-:S05]  /*5c50*/  FSEL R0, R0, RZ, P0 ;  /* 0x000000ff00007208 */ /* 0x000fca0000000000 */
[----:B------:R-:W-:-:S04]  /*5c60*/  FFMA.FTZ R3, R4, c[0x0][0x2d0], -R0 ;  /* 0x0000b40004037a23 */ /* 0x000fc80000010800 */
[----:B------:R1:W-:Y:S02]  /*5c70*/  MUFU.EX2 R26, R3 ;  /* 0x00000003001a7308 */ /* 0x0003e40000000800 */
[--C-:B-1----:R-:W-:Y:S02]  /*5c80*/  FFMA.FTZ R3, R5, c[0x0][0x2d0], -R0.reuse ;  /* 0x0000b40005037a23 */ /* 0x102fe40000010800 */
[----:B------:R-:W1:Y:S04]  /*5c90*/  LDSM.16.MT88.4 R4, [R219] ;  /* 0x00000000db04783b */ /* 0x000e680000004200 */
        /* <DEDUP_REMOVED lines=9> */
[C---:B-1----:R-:W-:Y:S08]  /*5d30*/  HMMA.16816.F32 R28, R20.reuse, R4, RZ ;  /* 0x00000004141c723c */ /* 0x042ff000000018ff */
[----:B------:R-:W-:Y:S01]  /*5d40*/  HMMA.16816.F32 R8, R20, R6, RZ ;  /* 0x000000061408723c */ /* 0x000fe200000018ff */
[----:B--2---:R-:W-:-:S02]  /*5d50*/  FFMA.FTZ R3, R13, c[0x0][0x2d0], -R0 ;  /* 0x0000b4000d037a23 */ /* 0x004fc40000010800 */
[----:B------:R-:W1:Y:S02]  /*5d60*/  LDSM.16.MT88.4 R12, [R222] ;  /* 0x00000000de0c783b */ /* 0x000e640000004200 */
[----:B------:R2:W3:Y:S03]  /*5d70*/  MUFU.EX2 R132, R3 ;  /* 0x0000000300847308 */ /* 0x0004e60000000800 */
[C---:B------:R-:W-:Y:S08]  /*5d80*/  HMMA.16816.F32 R4, R20.reuse, R32, RZ ;  /* 0x000000201404723c */ /* 0x040ff000000018ff */
[----:B------:R-:W-:Y:S01]  /*5d90*/  HMMA.16816.F32 R52, R20, R34, RZ ;  /* 0x000000221434723c */ /* 0x000fe200000018ff */
[----:B--2---:R-:W-:Y:S01]  /*5da0*/  FFMA.FTZ R3, R17, c[0x0][0x2d0], -R0 ;  /* 0x0000b40011037a23 */ /* 0x004fe20000010800 */
[----:B---3--:R-:W-:-:S06]  /*5db0*/  F2FP.PACK_AB R17, R132, R130 ;  /* 0x000000828411723e */ /* 0x008fcc00000000ff */
[----:B------:R-:W-:Y:S01]  /*5dc0*/  HMMA.16816.F32 R32, R20, R56, RZ ;  /* 0x000000381420723c */ /* 0x000fe200000018ff */
[----:B------:R2:W-:Y:S02]  /*5dd0*/  MUFU.EX2 R135, R3 ;  /* 0x0000000300877308 */ /* 0x0005e40000000800 */
[----:B--2---:R-:W-:-:S06]  /*5de0*/  FFMA.FTZ R3, R19, c[0x0][0x2d0], -R0 ;  /* 0x0000b40013037a23 */ /* 0x004fcc0000010800 */
[----:B------:R-:W2:Y:S02]  /*5df0*/  MUFU.EX2 R136, R3 ;  /* 0x0000000300887308 */ /* 0x000ea40000000800 */
[----:B--2---:R-:W-:-:S07]  /*5e00*/  F2FP.PACK_AB R19, R136, R135 ;  /* 0x000000878813723e */ /* 0x004fce00000000ff */
[C---:B------:R-:W-:Y:S08]  /*5e10*/  HMMA.16816.F32 R40, R16.reuse, R36, R28 ;  /* 0x000000241028723c */ /* 0x040ff0000000181c */
[C---:B------:R-:W-:Y:S08]  /*5e20*/  HMMA.16816.F32 R8, R16.reuse, R38, R8 ;  /* 0x000000261008723c */ /* 0x040ff00000001808 */
[----:B------:R-:W-:Y:S08]  /*5e30*/  HMMA.16816.F32 R4, R16, R60, R4 ;  /* 0x0000003c1004723c */ /* 0x000ff00000001804 */
[----:B------:R-:W-:Y:S01]  /*5e40*/  MOV R145, R41 ;  /* 0x0000002900917202 */ /* 0x000fe20000000f00 */
[----:B-1----:R-:W-:Y:S01]  /*5e50*/  HMMA.16816.F32 R36, R20, R14, RZ ;  /* 0x0000000e1424723c */ /* 0x002fe200000018ff */
[----:B------:R-:W-:-:S02]  /*5e60*/  MOV R144, R42 ;  /* 0x0000002a00907202 */ /* 0x000fc40000000f00 */
[----:B------:R-:W-:Y:S02]  /*5e70*/  MOV R143, R43 ;  /* 0x0000002b008f7202 */ /* 0x000fe40000000f00 */
[----:B------:R-:W-:Y:S02]  /*5e80*/  MOV R142, R40 ;  /* 0x00000028008e7202 */ /* 0x000fe40000000f00 */
[----:B------:R-:W-:Y:S01]  /*5e90*/  MOV R141, R9 ;  /* 0x00000009008d7202 */ /* 0x000fe20000000f00 */
[----:B------:R-:W-:Y:S01]  /*5ea0*/  HMMA.16816.F32 R40, R20, R12, RZ ;  /* 0x0000000c1428723c */ /* 0x000fe200000018ff */
[----:B------:R-:W-:Y:S02]  /*5eb0*/  MOV R140, R10 ;  /* 0x0000000a008c7202 */ /* 0x000fe40000000f00 */
[----:B------:R-:W-:Y:S02]  /*5ec0*/  MOV R139, R11 ;  /* 0x0000000b008b7202 */ /* 0x000fe40000000f00 */
[----:B------:R-:W-:-:S02]  /*5ed0*/  MOV R138, R8 ;  /* 0x00000008008a7202 */ /* 0x000fc40000000f00 */
[----:B------:R-:W-:Y:S01]  /*5ee0*/  MOV R137, R5 ;  /* 0x0000000500897202 */ /* 0x000fe20000000f00 */
[----:B------:R-:W-:Y:S01]  /*5ef0*/  HMMA.16816.F32 R12, R20, R72, RZ ;  /* 0x00000048140c723c */ /* 0x000fe200000018ff */
[----:B------:R-:W-:Y:S02]  /*5f00*/  MOV R123, R6 ;  /* 0x00000006007b7202 */ /* 0x000fe40000000f00 */
[----:B------:R-:W-:Y:S02]  /*5f10*/  MOV R122, R7 ;  /* 0x00000007007a7202 */ /* 0x000fe40000000f00 */
[----:B------:R-:W-:-:S03]  /*5f20*/  MOV R121, R4 ;  /* 0x0000000400797202 */ /* 0x000fc60000000f00 */
[----:B------:R-:W-:Y:S08]  /*5f30*/  HMMA.16816.F32 R8, R20, R74, RZ ;  /* 0x0000004a1408723c */ /* 0x000ff000000018ff */
[C---:B------:R-:W-:Y:S01]  /*5f40*/  HMMA.16816.F32 R60, R16.reuse, R62, R52 ;  /* 0x0000003e103c723c */ /* 0x040fe20000001834 */
[----:B------:R-:W1:Y:S07]  /*5f50*/  LDSM.16.MT88.4 R52, [R222+0x3800] ;  /* 0x00380000de34783b */ /* 0x000e6e0000004200 */
[----:B------:R-:W-:Y:S01]  /*5f60*/  HMMA.16816.F32 R148, R16, R68, R40 ;  /* 0x000000441094723c */ /* 0x000fe20000001828 */
[----:B------:R-:W2:Y:S07]  /*5f70*/  LDSM.16.MT88.4 R40, [R219+0x6000] ;  /* 0x00600000db28783b */ /* 0x000eae0000004200 */
[C---:B------:R-:W-:Y:S08]  /*5f80*/  HMMA.16816.F32 R4, R20.reuse, R76, RZ ;  /* 0x0000004c1404723c */ /* 0x040ff000000018ff */
[----:B------:R-:W-:Y:S01]  /*5f90*/  HMMA.16816.F32 R28, R20, R58, RZ ;  /* 0x0000003a141c723c */ /* 0x000fe200000018ff */
[----:B------:R-:W3:Y:S07]  /*5fa0*/  LDSM.16.MT88.4 R56, [R221+0x3800] ;  /* 0x00380000dd38783b */ /* 0x000eee0000004200 */
[----:B------:R-:W-:Y:S01]  /*5fb0*/  HMMA.16816.F32 R208, R16, R44, R12 ;  /* 0x0000002c10d0723c */ /* 0x000fe2000000180c */
[----:B------:R-:W-:-:S02]  /*5fc0*/  MOV R68, R150 ;  /* 0x0000009600447202 */ /* 0x000fc40000000f00 */
[----:B------:R-:W-:Y:S02]  /*5fd0*/  MOV R3, R151 ;  /* 0x0000009700037202 */ /* 0x000fe40000000f00 */
[----:B------:R-:W-:Y:S02]  /*5fe0*/  MOV R76, R148 ;  /* 0x00000094004c7202 */ /* 0x000fe40000000f00 */
[----:B------:R-:W-:Y:S01]  /*5ff0*/  MOV R77, R149 ;  /* 0x00000095004d7202 */ /* 0x000fe20000000f00 */
[----:B------:R-:W-:Y:S01]  /*6000*/  HMMA.16816.F32 R188, R16, R46, R8 ;  /* 0x0000002e10bc723c */ /* 0x000fe20000001808 */
[----:B------:R-:W4:Y:S07]  /*6010*/  LDSM.16.MT88.4 R44, [R220+0x6000] ;  /* 0x00600000dc2c783b */ /* 0x000f2e0000004200 */
[C---:B------:R-:W-:Y:S07]  /*6020*/  HMMA.16816.F32 R12, R20.reuse, R64, RZ ;  /* 0x00000040140c723c */ /* 0x040fee00000018ff */
[----:B------:R-:W-:Y:S01]  /*6030*/  MOV R65, R145 ;  /* 0x0000009100417202 */ /* 0x000fe20000000f00 */
[----:B------:R-:W-:Y:S01]  /*6040*/  HMMA.16816.F32 R8, R20, R66, RZ ;  /* 0x000000421408723c */ /* 0x000fe200000018ff */
[----:B------:R-:W-:-:S06]  /*6050*/  MOV R64, R142 ;  /* 0x0000008e00407202 */ /* 0x000fcc0000000f00 */
[----:B------:R-:W-:Y:S01]  /*6060*/  MOV R66, R144 ;  /* 0x0000009000427202 */ /* 0x000fe20000000f00 */
[----:B------:R-:W-:Y:S01]  /*6070*/  HMMA.16816.F32 R212, R16, R48, R32 ;  /* 0x0000003010d4723c */ /* 0x000fe20000001820 */
[----:B------:R-:W5:Y:S01]  /*6080*/  LDSM.16.MT88.4 R32, [R219+0x6800] ;  /* 0x00680000db20783b */ /* 0x000f620000004200 */
[----:B------:R-:W-:-:S05]  /*6090*/  MOV R67, R143 ;  /* 0x0000008f00437202 */ /* 0x000fca0000000f00 */
[--C-:B------:R-:W-:Y:S01]  /*60a0*/  FFMA.FTZ R48, R95, c[0x0][0x2d0], -R0.reuse ;  /* 0x0000b4005f307a23 */ /* 0x100fe20000010800 */
[----:B------:R-:W-:Y:S01]  /*60b0*/  HMMA.16816.F32 R204, R16, R80, R4 ;  /* 0x0000005010cc723c */ /* 0x000fe20000001804 */
[----:B------:R-:W-:-:S06]  /*60c0*/  FFMA.FTZ R49, R94, c[0x0][0x2d0], -R0 ;  /* 0x0000b4005e317a23 */ /* 0x000fcc0000010800 */
[----:B------:R-:W-:Y:S01]  /*60d0*/  MOV R80, R121 ;  /* 0x0000007900507202 */ /* 0x000fe20000000f00 */
[----:B------:R-:W-:Y:S01]  /*60e0*/  HMMA.16816.F32 R4, R20, R84, RZ ;  /* 0x000000541404723c */ /* 0x000fe200000018ff */
[----:B------:R-:W-:-:S06]  /*60f0*/  MOV R81, R137 ;  /* 0x0000008900517202 */ /* 0x000fcc0000000f00 */
[----:B------:R-:W-:Y:S01]  /*6100*/  MOV R85, R141 ;  /* 0x0000008d00557202 */ /* 0x000fe20000000f00 */
[----:B------:R-:W-:Y:S01]  /*6110*/  HMMA.16816.F32 R200, R16, R70, R36 ;  /* 0x0000004610c8723c */ /* 0x000fe20000001824 */
[----:B------:R-:W3:Y:S01]  /*6120*/  LDSM.16.MT88.4 R36, [R220+0x6800] ;  /* 0x00680000dc24783b */ /* 0x000ee20000004200 */
[----:B------:R-:W-:-:S06]  /*6130*/  MOV R84, R138 ;  /* 0x0000008a00547202 */ /* 0x000fcc0000000f00 */
[C---:B-1----:R-:W-:Y:S07]  /*6140*/  HMMA.16816.F32 R184, R16.reuse, R52, R12 ;  /* 0x0000003410b8723c */ /* 0x042fee000000180c */
[--C-:B------:R-:W-:Y:S01]  /*6150*/  FFMA.FTZ R52, R91, c[0x0][0x2d0], -R0.reuse ;  /* 0x0000b4005b347a23 */ /* 0x100fe20000010800 */
[----:B------:R-:W-:Y:S01]  /*6160*/  HMMA.16816.F32 R176, R16, R54, R8 ;  /* 0x0000003610b0723c */ /* 0x000fe20000001808 */
[----:B------:R-:W-:-:S06]  /*6170*/  FFMA.FTZ R53, R90, c[0x0][0x2d0], -R0 ;  /* 0x0000b4005a357a23 */ /* 0x000fcc0000010800 */
[--C-:B------:R-:W-:Y:S01]  /*6180*/  FFMA.FTZ R55, R89, c[0x0][0x2d0], -R0.reuse ;  /* 0x0000b40059377a23 */ /* 0x100fe20000010800 */
[----:B------:R-:W-:Y:S01]  /*6190*/  HMMA.16816.F32 R192, R16, R50, R28 ;  /* 0x0000003210c0723c */ /* 0x000fe2000000181c */
[----:B------:R-:W-:-:S06]  /*61a0*/  FFMA.FTZ R54, R88, c[0x0][0x2d0], -R0 ;  /* 0x0000b40058367a23 */ /* 0x000fcc0000010800 */
[--C-:B------:R-:W-:Y:S01]  /*61b0*/  FFMA.FTZ R50, R93, c[0x0][0x2d0], -R0.reuse ;  /* 0x0000b4005d327a23 */ /* 0x100fe20000010800 */
[----:B--2---:R-:W-:Y:S01]  /*61c0*/  HMMA.16816.F32 R12, R20, R40, RZ ;  /* 0x00000028140c723c */ /* 0x004fe200000018ff */
[----:B------:R-:W-:-:S07]  /*61d0*/  FFMA.FTZ R51, R92, c[0x0][0x2d0], -R0 ;  /* 0x0000b4005c337a23 */ /* 0x000fce0000010800 */
[C---:B------:R-:W-:Y:S01]  /*61e0*/  HMMA.16816.F32 R8, R20.reuse, R42, RZ ;  /* 0x0000002a1408723c */ /* 0x040fe200000018ff */
[----:B------:R-:W1:Y:S07]  /*61f0*/  LDSM.16.MT88.4 R40, [R222+0x6000] ;  /* 0x00600000de28783b */ /* 0x000e6e0000004200 */
[----:B------:R-:W-:Y:S07]  /*6200*/  HMMA.16816.F32 R28, R20, R78, RZ ;  /* 0x0000004e141c723c */ /* 0x000fee00000018ff */
[----:B------:R-:W-:Y:S01]  /*6210*/  MOV R78, R68 ;  /* 0x00000044004e7202 */ /* 0x000fe20000000f00 */
[----:B---3--:R-:W-:Y:S01]  /*6220*/  HMMA.16816.F32 R180, R16, R56, R4 ;  /* 0x0000003810b4723c */ /* 0x008fe20000001804 */
[----:B------:R-:W-:Y:S01]  /*6230*/  MOV R79, R3 ;  /* 0x00000003004f7202 */ /* 0x000fe20000000f00 */
[----:B------:R-:W-:-:S02]  /*6240*/  FADD.FTZ R3, R120, R27 ;  /* 0x0000001b78037221 */ /* 0x000fc40000010000 */
[----:B------:R-:W-:Y:S02]  /*6250*/  FFMA.FTZ R27, R104, c[0x0][0x2d0], -R2 ;  /* 0x0000b400681b7a23 */ /* 0x000fe40000010802 */
[----:B------:R-:W-:Y:S01]  /*6260*/  FADD.FTZ R3, R125, R3 ;  /* 0x000000037d037221 */ /* 0x000fe20000010000 */
[----:B------:R-:W-:Y:S01]  /*6270*/  MOV R56, R140 ;  /* 0x0000008c00387202 */ /* 0x000fe20000000f00 */
[----:B----4-:R-:W-:Y:S01]  /*6280*/  HMMA.16816.F32 R4, R20, R44, RZ ;  /* 0x0000002c1404723c */ /* 0x010fe200000018ff */
[----:B------:R-:W-:Y:S01]  /*6290*/  MOV R57, R139 ;  /* 0x0000008b00397202 */ /* 0x000fe20000000f00 */
[----:B------:R-:W-:-:S04]  /*62a0*/  FADD.FTZ R3, R127, R3 ;  /* 0x000000037f037221 */ /* 0x000fc80000010000 */
[----:B------:R-:W-:Y:S02]  /*62b0*/  FADD.FTZ R3, R128, R3 ;  /* 0x0000000380037221 */ /* 0x000fe40000010000 */
[C---:B-----5:R-:W-:Y:S01]  /*62c0*/  HMMA.16816.F32 R172, R16.reuse, R32, R12 ;  /* 0x0000002010ac723c */ /* 0x060fe2000000180c */
[----:B------:R-:W2:Y:S01]  /*62d0*/  LDSM.16.MT88.4 R12, [R222+0x6800] ;  /* 0x00680000de0c783b */ /* 0x000ea20000004200 */
[----:B------:R-:W-:Y:S02]  /*62e0*/  FADD.FTZ R3, R129, R3 ;  /* 0x0000000381037221 */ /* 0x000fe40000010000 */
[--C-:B------:R-:W-:Y:S02]  /*62f0*/  FFMA.FTZ R45, R115, c[0x0][0x2d0], -R2.reuse ;  /* 0x0000b400732d7a23 */ /* 0x100fe40000010802 */
[----:B------:R-:W-:Y:S02]  /*6300*/  FFMA.FTZ R44, R114, c[0x0][0x2d0], -R2 ;  /* 0x0000b400722c7a23 */ /* 0x000fe40000010802 */
[----:B------:R-:W-:Y:S07]  /*6310*/  HMMA.16816.F32 R72, R16, R82, R28 ;  /* 0x000000521048723c */ /* 0x000fee000000181c */
[----:B------:R-:W-:Y:S01]  /*6320*/  MOV R82, R123 ;  /* 0x0000007b00527202 */ /* 0x000fe20000000f00 */
[----:B------:R-:W-:Y:S01]  /*6330*/  HMMA.16816.F32 R28, R20, R86, RZ ;  /* 0x00000056141c723c */ /* 0x000fe200000018ff */
[----:B------:R-:W-:-:S06]  /*6340*/  MOV R83, R122 ;  /* 0x0000007a00537202 */ /* 0x000fcc0000000f00 */
[----:B------:R-:W-:Y:S01]  /*6350*/  MOV R86, R56 ;  /* 0x0000003800567202 */ /* 0x000fe20000000f00 */
[----:B------:R-:W-:Y:S01]  /*6360*/  HMMA.16816.F32 R168, R16, R36, R4 ;  /* 0x0000002410a8723c */ /* 0x000fe20000001804 */
[----:B------:R-:W-:-:S06]  /*6370*/  MOV R87, R57 ;  /* 0x0000003900577202 */ /* 0x000fcc0000000f00 */
[--C-:B------:R-:W-:Y:S01]  /*6380*/  FFMA.FTZ R37, R107, c[0x0][0x2d0], -R2.reuse ;  /* 0x0000b4006b257a23 */ /* 0x100fe20000010802 */
[----:B-1----:R-:W-:Y:S01]  /*6390*/  HMMA.16816.F32 R4, R20, R40, RZ ;  /* 0x000000281404723c */ /* 0x002fe200000018ff */
[----:B------:R-:W-:-:S06]  /*63a0*/  FFMA.FTZ R36, R106, c[0x0][0x2d0], -R2 ;  /* 0x0000b4006a247a23 */ /* 0x000fcc0000010802 */
[--C-:B------:R-:W-:Y:S01]  /*63b0*/  FFMA.FTZ R41, R111, c[0x0][0x2d0], -R2.reuse ;  /* 0x0000b4006f297a23 */ /* 0x100fe20000010802 */
[----:B------:R-:W-:Y:S01]  /*63c0*/  HMMA.16816.F32 R160, R16, R34, R8 ;  /* 0x0000002210a0723c */ /* 0x000fe20000001808 */
[----:B------:R-:W-:Y:S01]  /*63d0*/  LDSM.16.MT88.4 R32, [R220+0x9000] ;  /* 0x00900000dc20783b */ /* 0x000fe20000004200 */
[----:B------:R-:W-:-:S06]  /*63e0*/  FFMA.FTZ R40, R110, c[0x0][0x2d0], -R2 ;  /* 0x0000b4006e287a23 */ /* 0x000fcc0000010802 */
[----:B------:R-:W-:Y:S01]  /*63f0*/  HMMA.16816.F32 R68, R16, R58, R28 ;  /* 0x0000003a1044723c */ /* 0x000fe2000000181c */
[----:B------:R-:W1:Y:S07]  /*6400*/  LDSM.16.MT88.4 R28, [R221+0x6000] ;  /* 0x00600000dd1c783b */ /* 0x000e6e0000004200 */
[----:B------:R-:W-:Y:S07]  /*6410*/  HMMA.16816.F32 R8, R20, R46, RZ ;  /* 0x0000002e1408723c */ /* 0x000fee00000018ff */
[--C-:B------:R-:W-:Y:S01]  /*6420*/  FFMA.FTZ R46, R97, c[0x0][0x2d0], -R0.reuse ;  /* 0x0000b400612e7a23 */ /* 0x100fe20000010800 */
[----:B--2---:R-:W-:Y:S01]  /*6430*/  HMMA.16816.F32 R152, R16, R12, R4 ;  /* 0x0000000c1098723c */ /* 0x004fe20000001804 */
[----:B------:R-:W-:-:S06]  /*6440*/  FFMA.FTZ R47, R96, c[0x0][0x2d0], -R0 ;  /* 0x0000b400602f7a23 */ /* 0x000fcc0000010800 */
[----:B------:R-:W-:Y:S01]  /*6450*/  FADD.FTZ R12, R26, R25 ;  /* 0x000000191a0c7221 */ /* 0x000fe20000010000 */
[----:B------:R-:W-:Y:S01]  /*6460*/  HMMA.16816.F32 R4, R20, R42, RZ ;  /* 0x0000002a1404723c */ /* 0x000fe200000018ff */
[--C-:B------:R-:W-:Y:S02]  /*6470*/  FFMA.FTZ R26, R119, c[0x0][0x2d0], -R2.reuse ;  /* 0x0000b400771a7a23 */ /* 0x100fe40000010802 */
[----:B------:R-:W-:-:S04]  /*6480*/  FFMA.FTZ R25, R118, c[0x0][0x2d0], -R2 ;  /* 0x0000b40076197a23 */ /* 0x000fc80000010802 */
[--C-:B------:R-:W-:Y:S01]  /*6490*/  FFMA.FTZ R43, R113, c[0x0][0x2d0], -R2.reuse ;  /* 0x0000b400712b7a23 */ /* 0x100fe20000010802 */
[----:B------:R-:W-:Y:S01]  /*64a0*/  HMMA.16816.F32 R148, R16, R38, R8 ;  /* 0x000000261094723c */ /* 0x000fe20000001808 */
[----:B------:R-:W2:Y:S01]  /*64b0*/  LDSM.16.MT88.4 R8, [R221+0x6800] ;  /* 0x00680000dd08783b */ /* 0x000ea20000004200 */
[--C-:B------:R-:W-:Y:S01]  /*64c0*/  FFMA.FTZ R42, R112, c[0x0][0x2d0], -R2.reuse ;  /* 0x0000b400702a7a23 */ /* 0x100fe20000010802 */
[----:B------:R-:W-:Y:S04]  /*64d0*/  MUFU.EX2 R26, R26 ;  /* 0x0000001a001a7308 */ /* 0x000fe80000000800 */
[--C-:B------:R-:W-:Y:S02]  /*64e0*/  FFMA.FTZ R39, R109, c[0x0][0x2d0], -R2.reuse ;  /* 0x0000b4006d277a23 */ /* 0x100fe40000010802 */
[----:B------:R-:W-:-:S07]  /*64f0*/  FFMA.FTZ R38, R108, c[0x0][0x2d0], -R2 ;  /* 0x0000b4006c267a23 */ /* 0x000fce0000010802 */
[----:B------:R-:W-:Y:S08]  /*6500*/  HMMA.16816.F32 R120, R16, R14, R4 ;  /* 0x0000000e1078723c */ /* 0x000ff00000001804 */
[----:B-1----:R-:W-:Y:S07]  /*6510*/  HMMA.16816.F32 R4, R20, R28, RZ ;  /* 0x0000001c1404723c */ /* 0x002fee00000018ff */
[----:B------:R-:W-:-:S06]  /*6520*/  FFMA.FTZ R28, R105, c[0x0][0x2d0], -R2 ;  /* 0x0000b400691c7a23 */ /* 0x000fcc0000010802 */
[----:B------:R-:W-:Y:S11]  /*6530*/  MUFU.EX2 R28, R28 ;  /* 0x0000001c001c7308 */ /* 0x000ff60000000800 */
[----:B--2---:R-:W-:Y:S07]  /*6540*/  HMMA.16816.F32 R144, R16, R8, R4 ;  /* 0x000000081090723c */ /* 0x004fee0000001804 */
[----:B------:R-:W-:Y:S01]  /*6550*/  FADD.FTZ R8, R124, R12 ;  /* 0x0000000c7c087221 */ /* 0x000fe20000010000 */
[----:B------:R-:W-:Y:S01]  /*6560*/  HMMA.16816.F32 R4, R20, R30, RZ ;  /* 0x0000001e1404723c */ /* 0x000fe200000018ff */
[----:B------:R-:W-:Y:S06]  /*6570*/  LDSM.16.MT88.4 R12, [R219+0x9800] ;  /* 0x00980000db0c783b */ /* 0x000fec0000004200 */
[----:B------:R-:W-:-:S02]  /*6580*/  FFMA.FTZ R30, R117, c[0x0][0x2d0], -R2 ;  /* 0x0000b400751e7a23 */ /* 0x000fc40000010802 */
[----:B------:R-:W-:Y:S02]  /*6590*/  FFMA.FTZ R31, R116, c[0x0][0x2d0], -R2 ;  /* 0x0000b400741f7a23 */ /* 0x000fe40000010802 */
[----:B------:R-:W-:-:S04]  /*65a0*/  FADD.FTZ R2, R131, R3 ;  /* 0x0000000383027221 */ /* 0x000fc80000010000 */
[----:B------:R-:W-:-:S09]  /*65b0*/  FADD.FTZ R2, R134, R2 ;  /* 0x0000000286027221 */ /* 0x000fd20000010000 */
[----:B------:R-:W-:Y:S07]  /*65c0*/  HMMA.16816.F32 R156, R16, R10, R4 ;  /* 0x0000000a109c723c */ /* 0x000fee0000001804 */
[----:B------:R-:W-:Y:S02]  /*65d0*/  FADD.FTZ R4, R126, R8 ;  /* 0x000000087e047221 */ /* 0x000fe40000010000 */
[----:B------:R-:W1:Y:S02]  /*65e0*/  LDSM.16.MT88.4 R8, [R219+0x9000] ;  /* 0x00900000db08783b */ /* 0x000e640000004200 */
[----:B------:R-:W-:-:S04]  /*65f0*/  FADD.FTZ R29, R130, R4 ;  /* 0x00000004821d7221 */ /* 0x000fc80000010000 */
[----:B------:R-:W-:-:S04]  /*6600*/  FADD.FTZ R3, R132, R29 ;  /* 0x0000001d84037221 */ /* 0x000fc80000010000 */
[----:B------:R-:W-:Y:S01]  /*6610*/  FADD.FTZ R3, R135, R3 ;  /* 0x0000000387037221 */ /* 0x000fe20000010000 */
[----:B-1----:R-:W-:Y:S01]  /*6620*/  HMMA.16816.F32 R4, R20, R8, RZ ;  /* 0x000000081404723c */ /* 0x002fe200000018ff */
[----:B------:R1:W2:Y:S06]  /*6630*/  MUFU.EX2 R8, R25 ;  /* 0x0000001900087308 */ /* 0x0002ac0000000800 */
[--C-:B------:R-:W-:Y:S02]  /*6640*/  FFMA.FTZ R9, R103, c[0x0][0x2d0], -R0.reuse ;  /* 0x0000b40067097a23 */ /* 0x100fe40000010800 */
[--C-:B-1----:R-:W-:Y:S11]  /*6650*/  FFMA.FTZ R25, R98, c[0x0][0x2d0], -R0.reuse ;  /* 0x0000b40062197a23 */ /* 0x102ff60000010800 */
[----:B------:R-:W-:Y:S04]  /*6660*/  @!UPT UIADD3 URZ, URZ, URZ, URZ ;  /* 0x0000003f3f3ff290 */ /* 0x000fe8000fffe03f */
[----:B------:R-:W-:Y:S01]  /*6670*/  HMMA.16816.F32 R164, R16, R12, R4 ;  /* 0x0000000c10a4723c */ /* 0x000fe20000001804 */
[----:B------:R-:W1:Y:S06]  /*6680*/  MUFU.EX2 R12, R27 ;  /* 0x0000001b000c7308 */ /* 0x000e6c0000000800 */
[--C-:B------:R-:W-:Y:S01]  /*6690*/  FFMA.FTZ R13, R100, c[0x0][0x2d0], -R0.reuse ;  /* 0x0000b400640d7a23 */ /* 0x100fe20000010800 */
[----:B------:R-:W-:Y:S01]  /*66a0*/  HMMA.16816.F32 R4, R20, R10, RZ ;  /* 0x0000000a1404723c */ /* 0x000fe200000018ff */
[----:B------:R-:W-:Y:S06]  /*66b0*/  MUFU.EX2 R27, R45 ;  /* 0x0000002d001b7308 */ /* 0x000fec0000000800 */
[----:B------:R-:W-:-:S02]  /*66c0*/  FFMA.FTZ R10, R102, c[0x0][0x2d0], -R0 ;  /* 0x0000b400660a7a23 */ /* 0x000fc40000010800 */
[----:B------:R-:W-:-:S06]  /*66d0*/  FFMA.FTZ R11, R101, c[0x0][0x2d0], -R0 ;  /* 0x0000b400650b7a23 */ /* 0x000fcc0000010800 */
[----:B------:R-:W-:Y:S09]  /*66e0*/  MUFU.EX2 R11, R11 ;  /* 0x0000000b000b7308 */ /* 0x000ff20000000800 */
[----:B------:R-:W-:Y:S01]  /*66f0*/  HMMA.16816.F32 R196, R16, R14, R4 ;  /* 0x0000000e10c4723c */ /* 0x000fe20000001804 */
[----:B------:R-:W3:Y:S06]  /*6700*/  MUFU.EX2 R5, R30 ;  /* 0x0000001e00057308 */ /* 0x000eec0000000800 */
[----:B------:R-:W-:Y:S01]  /*6710*/  FFMA.FTZ R15, R99, c[0x0][0x2d0], -R0 ;  /* 0x0000b400630f7a23 */ /* 0x000fe20000010800 */
[----:B--2---:R-:W-:Y:S01]  /*6720*/  F2FP.PACK_AB R14, R8, R26 ;  /* 0x0000001a080e723e */ /* 0x004fe200000000ff */
[----:B------:R-:W-:Y:S01]  /*6730*/  FADD.FTZ R0, R28, R2 ;  /* 0x000000021c007221 */ /* 0x000fe20000010000 */
[----:B------:R2:W4:Y:S01]  /*6740*/  MUFU.EX2 R4, R31 ;  /* 0x0000001f00047308 */ /* 0x0005220000000800 */
[----:B------:R-:W-:-:S02]  /*6750*/  FADD.FTZ R2, R136, R3 ;  /* 0x0000000388027221 */ /* 0x000fc40000010000 */
[C---:B-1----:R-:W-:Y:S01]  /*6760*/  FADD.FTZ R0, R12.reuse, R0 ;  /* 0x000000000c007221 */ /* 0x042fe20000010000 */
[----:B------:R-:W-:-:S03]  /*6770*/  F2FP.PACK_AB R12, R12, R28 ;  /* 0x0000001c0c0c723e */ /* 0x000fc600000000ff */
[----:B------:R-:W-:Y:S01]  /*6780*/  FADD.FTZ R0, R26, R0 ;  /* 0x000000001a007221 */ /* 0x000fe20000010000 */
[----:B------:R-:W1:Y:S03]  /*6790*/  MUFU.EX2 R3, R44 ;  /* 0x0000002c00037308 */ /* 0x000e660000000800 */
[----:B------:R-:W-:-:S04]  /*67a0*/  FADD.FTZ R0, R8, R0 ;  /* 0x0000000008007221 */ /* 0x000fc80000010000 */
[----:B---3--:R-:W-:Y:S01]  /*67b0*/  FADD.FTZ R0, R5, R0 ;  /* 0x0000000005007221 */ /* 0x008fe20000010000 */
[----:B--2---:R-:W2:Y:S01]  /*67c0*/  LDSM.16.MT88.4 R28, [R220+0x9800] ;  /* 0x00980000dc1c783b */ /* 0x004ea20000004200 */
[C---:B----4-:R-:W-:Y:S01]  /*67d0*/  F2FP.PACK_AB R8, R4.reuse, R5 ;  /* 0x000000050408723e */ /* 0x050fe200000000ff */
[----:B------:R-:W-:Y:S01]  /*67e0*/  MUFU.EX2 R26, R42 ;  /* 0x0000002a001a7308 */ /* 0x000fe20000000800 */
[----:B------:R-:W-:Y:S02]  /*67f0*/  FADD.FTZ R0, R4, R0 ;  /* 0x0000000004007221 */ /* 0x000fe40000010000 */
[----:B------:R-:W-:Y:S02]  /*6800*/  HMMA.16816.F32 R4, R20, R32, RZ ;  /* 0x000000201404723c */ /* 0x000fe400000018ff */
[----:B------:R-:W-:-:S03]  /*6810*/  FADD.FTZ R0, R27, R0 ;  /* 0x000000001b007221 */ /* 0x000fc60000010000 */
[----:B------:R-:W-:Y:S01]  /*6820*/  MUFU.EX2 R32, R41 ;  /* 0x0000002900207308 */ /* 0x000fe20000000800 */
[----:B-1----:R-:W-:-:S07]  /*6830*/  FADD.FTZ R0, R3, R0 ;  /* 0x0000000003007221 */ /* 0x002fce0000010000 */
[----:B------:R-:W-:Y:S08]  /*6840*/  MUFU.EX2 R33, R38 ;  /* 0x0000002600217308 */ /* 0x000ff00000000800 */
[----:B------:R-:W-:Y:S03]  /*6850*/  MUFU.EX2 R41, R37 ;  /* 0x0000002500297308 */ /* 0x000fe60000000800 */
[----:B--2---:R-:W-:Y:S05]  /*6860*/  HMMA.16816.F32 R140, R16, R28, R4 ;  /* 0x0000001c108c723c */ /* 0x004fea0000001804 */
[----:B------:R-:W1:Y:S03]  /*6870*/  MUFU.EX2 R28, R43 ;  /* 0x0000002b001c7308 */ /* 0x000e660000000800 */
[----:B------:R-:W-:Y:S05]  /*6880*/  HMMA.16816.F32 R4, R20, R34, RZ ;  /* 0x000000221404723c */ /* 0x000fea00000018ff */
[----:B------:R-:W2:Y:S08]  /*6890*/  MUFU.EX2 R29, R40 ;  /* 0x00000028001d7308 */ /* 0x000eb00000000800 */
[----:B------:R-:W3:Y:S01]  /*68a0*/  MUFU.EX2 R34, R39 ;  /* 0x0000002700227308 */ /* 0x000ee20000000800 */
[----:B-1----:R-:W-:-:S04]  /*68b0*/  FADD.FTZ R0, R28, R0 ;  /* 0x000000001c007221 */ /* 0x002fc80000010000 */
[----:B------:R-:W-:-:S03]  /*68c0*/  FADD.FTZ R0, R26, R0 ;  /* 0x000000001a007221 */ /* 0x000fc60000010000 */
[----:B------:R1:W4:Y:S01]  /*68d0*/  MUFU.EX2 R35, R36 ;  /* 0x0000002400237308 */ /* 0x0003220000000800 */
[----:B------:R-:W-:-:S04]  /*68e0*/  FADD.FTZ R0, R32, R0 ;  /* 0x0000000020007221 */ /* 0x000fc80000010000 */
[----:B--2---:R-:W-:Y:S01]  /*68f0*/  FADD.FTZ R0, R29, R0 ;  /* 0x000000001d007221 */ /* 0x004fe20000010000 */
[----:B------:R-:W-:Y:S01]  /*6900*/  HMMA.16816.F32 R136, R16, R30, R4 ;  /* 0x0000001e1088723c */ /* 0x000fe20000001804 */
[C---:B---3--:R-:W-:Y:S02]  /*6910*/  F2FP.PACK_AB R128, R33.reuse, R34 ;  /* 0x000000222180723e */ /* 0x048fe400000000ff */
[----:B------:R-:W-:Y:S01]  /*6920*/  FADD.FTZ R0, R34, R0 ;  /* 0x0000000022007221 */ /* 0x000fe20000010000 */
[----:B------:R-:W2:Y:S03]  /*6930*/  MUFU.EX2 R40, R9 ;  /* 0x0000000900287308 */ /* 0x000ea60000000800 */
[----:B------:R-:W-:Y:S01]  /*6940*/  FADD.FTZ R0, R33, R0 ;  /* 0x0000000021007221 */ /* 0x000fe20000010000 */
[----:B------:R-:W-:Y:S01]  /*6950*/  F2FP.PACK_AB R6, R29, R32 ;  /* 0x000000201d06723e */ /* 0x000fe200000000ff */
[----:B-1----:R-:W1:Y:S02]  /*6960*/  LDSM.16.MT88.4 R36, [R222+0x9000] ;  /* 0x00900000de24783b */ /* 0x002e640000004200 */
[----:B------:R-:W-:Y:S01]  /*6970*/  FADD.FTZ R0, R41, R0 ;  /* 0x0000000029007221 */ /* 0x000fe20000010000 */
[C---:B----4-:R-:W-:Y:S01]  /*6980*/  F2FP.PACK_AB R130, R35.reuse, R41 ;  /* 0x000000292382723e */ /* 0x050fe200000000ff */
[----:B------:R3:W4:Y:S01]  /*6990*/  MUFU.EX2 R9, R10 ;  /* 0x0000000a00097308 */ /* 0x0007220000000800 */
[----:B------:R-:W-:Y:S01]  /*69a0*/  F2FP.PACK_AB R4, R26, R28 ;  /* 0x0000001c1a04723e */ /* 0x000fe200000000ff */
[----:B------:R-:W-:-:S02]  /*69b0*/  FADD.FTZ R0, R35, R0 ;  /* 0x0000000023007221 */ /* 0x000fc40000010000 */
[----:B------:R-:W5:Y:S01]  /*69c0*/  LDSM.16.MT88.4 R32, [R222+0x9800] ;  /* 0x00980000de20783b */ /* 0x000f620000004200 */
[----:B--2---:R-:W-:-:S03]  /*69d0*/  FADD.FTZ R2, R40, R2 ;  /* 0x0000000228027221 */ /* 0x004fc60000010000 */
[----:B------:R2:W2:Y:S01]  /*69e0*/  MUFU.EX2 R7, R13 ;  /* 0x0000000d00077308 */ /* 0x0004a20000000800 */
[----:B------:R1:W-:Y:S01]  /*69f0*/  STL [R1+0x14], R0 ;  /* 0x0000140001007387 */ /* 0x0003e20000100800 */
[----:B---3--:R-:W-:-:S06]  /*6a00*/  F2FP.PACK_AB R10, R3, R27 ;  /* 0x0000001b030a723e */ /* 0x008fcc00000000ff */
[----:B------:R3:W1:Y:S01]  /*6a10*/  MUFU.EX2 R5, R15 ;  /* 0x0000000f00057308 */ /* 0x0006620000000800 */
[----:B----4-:R-:W-:-:S04]  /*6a20*/  FADD.FTZ R2, R9, R2 ;  /* 0x0000000209027221 */ /* 0x010fc80000010000 */
[----:B------:R-:W-:Y:S01]  /*6a30*/  FADD.FTZ R2, R11, R2 ;  /* 0x000000020b027221 */ /* 0x000fe20000010000 */
[----:B--2---:R-:W-:Y:S02]  /*6a40*/  F2FP.PACK_AB R13, R9, R40 ;  /* 0x00000028090d723e */ /* 0x004fe400000000ff */
[----:B------:R-:W2:Y:S01]  /*6a50*/  MUFU.EX2 R3, R25 ;  /* 0x0000001900037308 */ /* 0x000ea20000000800 */
[C---:B---3--:R-:W-:Y:S01]  /*6a60*/  F2FP.PACK_AB R15, R7.reuse, R11 ;  /* 0x0000000b070f723e */ /* 0x048fe200000000ff */
[----:B-1----:R-:W-:-:S06]  /*6a70*/  FADD.FTZ R0, R7, R2 ;  /* 0x0000000207007221 */ /* 0x002fcc0000010000 */
[----:B------:R-:W-:Y:S01]  /*6a80*/  MUFU.EX2 R26, R48 ;  /* 0x00000030001a7308 */ /* 0x000fe20000000800 */
[----:B------:R-:W-:Y:S01]  /*6a90*/  HMMA.16816.F32 R28, R20, R36, RZ ;  /* 0x00000024141c723c */ /* 0x000fe200000018ff */
[----:B------:R-:W-:Y:S01]  /*6aa0*/  FADD.FTZ R0, R5, R0 ;  /* 0x0000000005007221 */ /* 0x000fe20000010000 */
[----:B--2---:R-:W-:-:S03]  /*6ab0*/  F2FP.PACK_AB R9, R3, R5 ;  /* 0x000000050309723e */ /* 0x004fc600000000ff */
[----:B------:R-:W-:Y:S02]  /*6ac0*/  FADD.FTZ R0, R3, R0 ;  /* 0x0000000003007221 */ /* 0x000fe40000010000 */
[----:B------:R-:W1:Y:S08]  /*6ad0*/  MUFU.EX2 R7, R46 ;  /* 0x0000002e00077308 */ /* 0x000e700000000800 */
[----:B------:R-:W2:Y:S08]  /*6ae0*/  MUFU.EX2 R5, R47 ;  /* 0x0000002f00057308 */ /* 0x000eb00000000800 */
[----:B------:R-:W3:Y:S01]  /*6af0*/  MUFU.EX2 R25, R49 ;  /* 0x0000003100197308 */ /* 0x000ee20000000800 */
[----:B-1----:R-:W-:Y:S01]  /*6b00*/  FADD.FTZ R0, R7, R0 ;  /* 0x0000000007007221 */ /* 0x002fe20000010000 */
[----:B-----5:R-:W-:Y:S06]  /*6b10*/  HMMA.16816.F32 R124, R16, R32, R28 ;  /* 0x00000020107c723c */ /* 0x020fec000000181c */
[----:B------:R-:W1:Y:S01]  /*6b20*/  MUFU.EX2 R32, R50 ;  /* 0x0000003200207308 */ /* 0x000e620000000800 */
[C---:B--2---:R-:W-:Y:S01]  /*6b30*/  FADD.FTZ R0, R5.reuse, R0 ;  /* 0x0000000005007221 */ /* 0x044fe20000010000 */
[----:B------:R-:W-:Y:S01]  /*6b40*/  HMMA.16816.F32 R28, R20, R38, RZ ;  /* 0x00000026141c723c */ /* 0x000fe200000018ff */
[----:B------:R-:W-:-:S02]  /*6b50*/  F2FP.PACK_AB R11, R5, R7 ;  /* 0x00000007050b723e */ /* 0x000fc400000000ff */
[----:B------:R-:W-:-:S03]  /*6b60*/  FADD.FTZ R0, R26, R0 ;  /* 0x000000001a007221 */ /* 0x000fc60000010000 */
[----:B------:R-:W2:Y:S01]  /*6b70*/  MUFU.EX2 R27, R51 ;  /* 0x00000033001b7308 */ /* 0x000ea20000000800 */
[C---:B---3--:R-:W-:Y:S01]  /*6b80*/  FADD.FTZ R0, R25.reuse, R0 ;  /* 0x0000000019007221 */ /* 0x048fe20000010000 */
[----:B------:R-:W-:-:S03]  /*6b90*/  F2FP.PACK_AB R5, R25, R26 ;  /* 0x0000001a1905723e */ /* 0x000fc600000000ff */
[----:B-1----:R-:W-:-:S03]  /*6ba0*/  FADD.FTZ R0, R32, R0 ;  /* 0x0000000020007221 */ /* 0x002fc60000010000 */
[----:B------:R-:W1:Y:S01]  /*6bb0*/  MUFU.EX2 R3, R52 ;  /* 0x0000003400037308 */ /* 0x000e620000000800 */
[----:B--2---:R-:W-:-:S07]  /*6bc0*/  F2FP.PACK_AB R7, R27, R32 ;  /* 0x000000201b07723e */ /* 0x004fce00000000ff */
[----:B------:R-:W2:Y:S02]  /*6bd0*/  MUFU.EX2 R2, R53 ;  /* 0x0000003500027308 */ /* 0x000ea40000000800 */
[----:B------:R-:W-:Y:S01]  /*6be0*/  HMMA.16816.F32 R116, R16, R34, R28 ;  /* 0x000000221074723c */ /* 0x000fe2000000181c */
[----:B------:R-:W3:Y:S01]  /*6bf0*/  LDSM.16.MT88.4 R28, [R221+0x9000] ;  /* 0x00900000dd1c783b */ /* 0x000ee20000004200 */
[----:B------:R-:W-:-:S04]  /*6c00*/  FADD.FTZ R0, R27, R0 ;  /* 0x000000001b007221 */ /* 0x000fc80000010000 */
[----:B-1----:R-:W-:-:S04]  /*6c10*/  FADD.FTZ R0, R3, R0 ;  /* 0x0000000003007221 */ /* 0x002fc80000010000 */
[C---:B--2---:R-:W-:Y:S01]  /*6c20*/  FADD.FTZ R0, R2.reuse, R0 ;  /* 0x0000000002007221 */ /* 0x044fe20000010000 */
[----:B------:R-:W-:Y:S02]  /*6c30*/  F2FP.PACK_AB R129, R2, R3 ;  /* 0x000000030281723e */ /* 0x000fe400000000ff */
[----:B------:R-:W1:Y:S08]  /*6c40*/  MUFU.EX2 R3, R55 ;  /* 0x0000003700037308 */ /* 0x000e700000000800 */
[----:B------:R-:W2:Y:S01]  /*6c50*/  MUFU.EX2 R2, R54 ;  /* 0x0000003600027308 */ /* 0x000ea20000000800 */
[----:B-1----:R-:W-:Y:S01]  /*6c60*/  FADD.FTZ R0, R3, R0 ;  /* 0x0000000003007221 */ /* 0x002fe20000010000 */
[----:B---3--:R-:W-:Y:S03]  /*6c70*/  HMMA.16816.F32 R32, R20, R28, RZ ;  /* 0x0000001c1420723c */ /* 0x008fe600000018ff */
[C---:B--2---:R-:W-:Y:S01]  /*6c80*/  FADD.FTZ R0, R2.reuse, R0 ;  /* 0x0000000002007221 */ /* 0x044fe20000010000 */
[----:B------:R-:W-:-:S04]  /*6c90*/  F2FP.PACK_AB R131, R2, R3 ;  /* 0x000000030283723e */ /* 0x000fc800000000ff */
[----:B------:R-:W-:Y:S01]  /*6ca0*/  STL [R1+0x24], R0 ;  /* 0x0000240001007387 */ /* 0x000fe20000100800 */
[----:B------:R-:W-:Y:S03]  /*6cb0*/  HMMA.16816.F32 R20, R20, R30, RZ ;  /* 0x0000001e1414723c */ /* 0x000fe600000018ff */
[----:B------:R-:W1:Y:S11]  /*6cc0*/  LDSM.16.MT88.4 R28, [R221+0x9800] ;  /* 0x00980000dd1c783b */ /* 0x000e760000004200 */
[----:B------:R-:W-:Y:S01]  /*6cd0*/  @!UPT UIADD3 URZ, URZ, URZ, URZ ;  /* 0x0000003f3f3ff290 */ /* 0x000fe2000fffe03f */
[C---:B-1----:R-:W-:Y:S09]  /*6ce0*/  HMMA.16816.F32 R100, R16.reuse, R28, R32 ;  /* 0x0000001c1064723c */ /* 0x042ff20000001820 */
        /* <DEDUP_REMOVED lines=43> */
[----:B------:R-:W1:Y:S11]  /*6fa0*/  LDSM.16.MT88.4 R16, [R222+0xa000] ;  /* 0x00a00000de10783b */ /* 0x000e760000004200 */
[----:B------:R-:W-:Y:S04]  /*6fb0*/  @!UPT UIADD3 URZ, URZ, URZ, URZ ;  /* 0x0000003f3f3ff290 */ /* 0x000fe8000fffe03f */
[----:B------:R-:W-:Y:S01]  /*6fc0*/  IMAD.MOV.U32 R25, RZ, RZ, R140 ;  /* 0x000000ffff197224 */ /* 0x000fe200078e008c */
[----:B------:R-:W-:Y:S02]  /*6fd0*/  MOV R3, R141 ;  /* 0x0000008d00037202 */ /* 0x000fe40000000f00 */
[----:B------:R-:W-:Y:S02]  /*6fe0*/  MOV R2, R142 ;  /* 0x0000008e00027202 */ /* 0x000fe40000000f00 */
[----:B------:R-:W-:Y:S01]  /*6ff0*/  MOV R0, R143 ;  /* 0x0000008f00007202 */ /* 0x000fe20000000f00 */
[C---:B-1----:R-:W-:Y:S08]  /*7000*/  HMMA.16816.F32 R208, R12.reuse, R16, R124 ;  /* 0x000000100cd0723c */ /* 0x042ff0000000187c */
[C---:B------:R-:W-:Y:S01]  /*7010*/  HMMA.16816.F32 R192, R12.reuse, R18, R116 ;  /* 0x000000120cc0723c */ /* 0x040fe20000001874 */
[----:B------:R-:W1:Y:S07]  /*7020*/  LDSM.16.MT88.4 R16, [R221+0xa000] ;  /* 0x00a00000dd10783b */ /* 0x000e6e0000004200 */
[C---:B-1----:R-:W-:Y:S08]  /*7030*/  HMMA.16816.F32 R140, R12.reuse, R16, R100 ;  /* 0x000000100c8c723c */ /* 0x042ff00000001864 */
[----:B------:R-:W-:Y:S01]  /*7040*/  HMMA.16816.F32 R188, R12, R18, R44 ;  /* 0x000000120cbc723c */ /* 0x000fe2000000182c */
[----:B------:R-:W1:Y:S04]  /*7050*/  LDSM.16.MT88.4 R12, [R219+0x1800] ;  /* 0x00180000db0c783b */ /* 0x000e680000004200 */
[----:B------:R-:W2:Y:S11]  /*7060*/  LDSM.16.MT88.4 R16, [R220+0x1800] ;  /* 0x00180000dc10783b */ /* 0x000eb60000004200 */
[----:B------:R-:W-:-:S02]  /*7070*/  MOV R101, R140 ;  /* 0x0000008c00657202 */ /* 0x000fc40000000f00 */
[----:B------:R-:W-:Y:S02]  /*7080*/  MOV R100, R141 ;  /* 0x0000008d00647202 */ /* 0x000fe40000000f00 */
[----:B------:R-:W-:Y:S02]  /*7090*/  MOV R27, R142 ;  /* 0x0000008e001b7202 */ /* 0x000fe40000000f00 */
[----:B------:R-:W-:Y:S01]  /*70a0*/  MOV R26, R143 ;  /* 0x0000008f001a7202 */ /* 0x000fe20000000f00 */
        /* <DEDUP_REMOVED lines=8> */
[----:B------:R-:W-:Y:S01]  /*7130*/  HMMA.16816.F32 R176, R8, R14, R36 ;  /* 0x0000000e08b0723c */ /* 0x000fe20000001824 */
[----:B------:R-:W1:Y:S01]  /*7140*/  LDSM.16.MT88.4 R12, [R219+0x4800] ;  /* 0x00480000db0c783b */ /* 0x000e620000004200 */
[----:B------:R-:W-:-:S02]  /*7150*/  MOV R61, R3 ;  /* 0x00000003003d7202 */ /* 0x000fc40000000f00 */
[----:B------:R-:W-:Y:S02]  /*7160*/  MOV R62, R2 ;  /* 0x00000002003e7202 */ /* 0x000fe40000000f00 */
[----:B------:R-:W-:Y:S02]  /*7170*/  MOV R63, R0 ;  /* 0x00000000003f7202 */ /* 0x000fe40000000f00 */
[C---:B--2---:R-:W-:Y:S01]  /*7180*/  HMMA.16816.F32 R160, R8.reuse, R16, R92 ;  /* 0x0000001008a0723c */ /* 0x044fe2000000185c */
[----:B------:R-:W-:Y:S02]  /*7190*/  MOV R36, R101 ;  /* 0x0000006500247202 */ /* 0x000fe40000000f00 */
[----:B------:R-:W-:Y:S02]  /*71a0*/  MOV R37, R100 ;  /* 0x0000006400257202 */ /* 0x000fe40000000f00 */
[----:B------:R-:W-:Y:S02]  /*71b0*/  MOV R38, R27 ;  /* 0x0000001b00267202 */ /* 0x000fe40000000f00 */
[----:B------:R-:W-:Y:S01]  /*71c0*/  MOV R39, R26 ;  /* 0x0000001a00277202 */ /* 0x000fe20000000f00 */
        /* <DEDUP_REMOVED lines=31> */
[----:B------:R-:W2:Y:S11]  /*73c0*/  LDSM.16.MT88.4 R16, [R221+0xa800] ;  /* 0x00a80000dd10783b */ /* 0x000eb60000004200 */
[----:B------:R-:W-:Y:S04]  /*73d0*/  @!UPT UIADD3 URZ, URZ, URZ, URZ ;  /* 0x0000003f3f3ff290 */ /* 0x000fe8000fffe03f */
[----:B------:R-:W-:Y:S01]  /*73e0*/  MOV R25, R60 ;  /* 0x0000003c00197202 */ /* 0x000fe20000000f00 */
[----:B------:R-:W-:Y:S01]  /*73f0*/  IMAD.MOV.U32 R3, RZ, RZ, R61 ;  /* 0x000000ffff037224 */ /* 0x000fe200078e003d */
[----:B------:R-:W-:Y:S02]  /*7400*/  MOV R2, R62 ;  /* 0x0000003e00027202 */ /* 0x000fe40000000f00 */
[----:B------:R-:W-:Y:S02]  /*7410*/  MOV R0, R63 ;  /* 0x0000003f00007202 */ /* 0x000fe40000000f00 */
[C---:B-1----:R-:W-:Y:S08]  /*7420*/  HMMA.16816.F32 R60, R8.reuse, R12, R208 ;  /* 0x0000000c083c723c */ /* 0x042ff000000018d0 */
[C---:B------:R-:W-:Y:S01]  /*7430*/  HMMA.16816.F32 R48, R8.reuse, R14, R192 ;  /* 0x0000000e0830723c */ /* 0x040fe200000018c0 */
[----:B------:R-:W1:Y:S07]  /*7440*/  LDSM.16.MT88.4 R12, [R219+0x2000] ;  /* 0x00200000db0c783b */ /* 0x000e6e0000004200 */
[C---:B--2---:R-:W-:Y:S08]  /*7450*/  HMMA.16816.F32 R36, R8.reuse, R16, R36 ;  /* 0x000000100824723c */ /* 0x044ff00000001824 */
[----:B------:R-:W-:Y:S01]  /*7460*/  HMMA.16816.F32 R20, R8, R18, R188 ;  /* 0x000000120814723c */ /* 0x000fe200000018bc */
[----:B------:R-:W2:Y:S04]  /*7470*/  LDSM.16.MT88.4 R8, [R221+0x2000] ;  /* 0x00200000dd08783b */ /* 0x000ea80000004200 */
[----:B------:R-:W3:Y:S03]  /*7480*/  LDSM.16.MT88.4 R16, [R220+0x2000] ;  /* 0x00200000dc10783b */ /* 0x000ee60000004200 */
[C---:B-1----:R-:W-:Y:S08]  /*7490*/  HMMA.16816.F32 R144, R4.reuse, R12, R172 ;  /* 0x0000000c0490723c */ /* 0x042ff000000018ac */
[C---:B------:R-:W-:Y:S01]  /*74a0*/  HMMA.16816.F32 R84, R4.reuse, R14, R152 ;  /* 0x0000000e0454723c */ /* 0x040fe20000001898 */
[----:B------:R-:W1:Y:S06]  /*74b0*/  LDSM.16.MT88.4 R12, [R222+0x2000] ;  /* 0x00200000de0c783b */ /* 0x000e6c0000004200 */
[----:B------:R-:W-:Y:S01]  /*74c0*/  MOV R155, R0 ;  /* 0x00000000009b7202 */ /* 0x000fe20000000f00 */
[----:B--2---:R-:W-:Y:S01]  /*74d0*/  HMMA.16816.F32 R156, R4, R8, R160 ;  /* 0x00000008049c723c */ /* 0x004fe200000018a0 */
[----:B------:R-:W-:Y:S01]  /*74e0*/  MOV R153, R3 ;  /* 0x0000000300997202 */ /* 0x000fe20000000f00 */
[----:B------:R-:W-:Y:S01]  /*74f0*/  LDSM.16.MT88.4 R160, [R222+0x2800] ;  /* 0x00280000dea0783b */ /* 0x000fe20000004200 */
[----:B------:R-:W-:-:S02]  /*7500*/  MOV R154, R2 ;  /* 0x00000002009a7202 */ /* 0x000fc40000000f00 */
[----:B------:R-:W-:-:S03]  /*7510*/  MOV R152, R25 ;  /* 0x0000001900987202 */ /* 0x000fc60000000f00 */
[C---:B------:R-:W-:Y:S01]  /*7520*/  HMMA.16816.F32 R96, R4.reuse, R10, R96 ;  /* 0x0000000a0460723c */ /* 0x040fe20000001860 */
[----:B------:R-:W2:Y:S07]  /*7530*/  LDSM.16.MT88.4 R8, [R222+0x5000] ;  /* 0x00500000de08783b */ /* 0x000eae0000004200 */
[C---:B---3--:R-:W-:Y:S08]  /*7540*/  HMMA.16816.F32 R172, R4.reuse, R16, R204 ;  /* 0x0000001004ac723c */ /* 0x048ff000000018cc */
[C---:B------:R-:W-:Y:S01]  /*7550*/  HMMA.16816.F32 R88, R4.reuse, R18, R184 ;  /* 0x000000120458723c */ /* 0x040fe200000018b8 */
[----:B------:R-:W3:Y:S07]  /*7560*/  LDSM.16.MT88.4 R16, [R219+0x5000] ;  /* 0x00500000db10783b */ /* 0x000eee0000004200 */
[C---:B-1----:R-:W-:Y:S08]  /*7570*/  HMMA.16816.F32 R164, R4.reuse, R12, R180 ;  /* 0x0000000c04a4723c */ /* 0x042ff000000018b4 */
[C---:B------:R-:W-:Y:S01]  /*7580*/  HMMA.16816.F32 R92, R4.reuse, R14, R176 ;  /* 0x0000000e045c723c */ /* 0x040fe200000018b0 */
[----:B------:R-:W1:Y:S04]  /*7590*/  LDSM.16.MT88.4 R12, [R220+0x5000] ;  /* 0x00500000dc0c783b */ /* 0x000e680000004200 */
[----:B------:R-:W-:Y:S03]  /*75a0*/  LDSM.16.MT88.4 R176, [R219+0x2800] ;  /* 0x00280000dbb0783b */ /* 0x000fe60000004200 */
[C---:B--2---:R-:W-:Y:S01]  /*75b0*/  HMMA.16816.F32 R112, R4.reuse, R8, R136 ;  /* 0x000000080470723c */ /* 0x044fe20000001888 */
[----:B------:R-:W-:Y:S07]  /*75c0*/  LDSM.16.MT88.4 R136, [R220+0x5800] ;  /* 0x00580000dc88783b */ /* 0x000fee0000004200 */
[C---:B------:R-:W-:Y:S01]  /*75d0*/  HMMA.16816.F32 R116, R4.reuse, R10, R116 ;  /* 0x0000000a0474723c */ /* 0x040fe20000001874 */
[----:B------:R-:W2:Y:S07]  /*75e0*/  LDSM.16.MT88.4 R8, [R220+0x8000] ;  /* 0x00800000dc08783b */ /* 0x000eae0000004200 */
[C---:B---3--:R-:W-:Y:S08]  /*75f0*/  HMMA.16816.F32 R104, R4.reuse, R16, R200 ;  /* 0x000000100468723c */ /* 0x048ff000000018c8 */
[----:B------:R-:W-:Y:S01]  /*7600*/  HMMA.16816.F32 R200, R4, R18, R168 ;  /* 0x0000001204c8723c */ /* 0x000fe200000018a8 */
[----:B------:R-:W3:Y:S07]  /*7610*/  LDSM.16.MT88.4 R168, [R220+0x2800] ;  /* 0x00280000dca8783b */ /* 0x000eee0000004200 */
[----:B------:R-:W-:Y:S08]  /*7620*/  HMMA.16816.F32 R164, R128, R160, R164 ;  /* 0x000000a080a4723c */ /* 0x000ff000000018a4 */
[----:B------:R-:W-:Y:S01]  /*7630*/  MOV R0, R107 ;  /* 0x0000006b00007202 */ /* 0x000fe20000000f00 */
[----:B-1----:R-:W-:Y:S01]  /*7640*/  HMMA.16816.F32 R192, R4, R12, R148 ;  /* 0x0000000c04c0723c */ /* 0x002fe20000001894 */
[----:B------:R-:W-:-:S02]  /*7650*/  MOV R16, R104 ;  /* 0x0000006800107202 */ /* 0x000fc40000000f00 */
[----:B------:R-:W-:Y:S02]  /*7660*/  MOV R3, R105 ;  /* 0x0000006900037202 */ /* 0x000fe40000000f00 */
[----:B------:R-:W-:Y:S02]  /*7670*/  MOV R2, R106 ;  /* 0x0000006a00027202 */ /* 0x000fe40000000f00 */
[----:B------:R-:W-:Y:S01]  /*7680*/  MOV R151, R0 ;  /* 0x0000000000977202 */ /* 0x000fe20000000f00 */
[----:B--2---:R-:W-:Y:S01]  /*7690*/  HMMA.16816.F32 R188, R4, R8, R44 ;  /* 0x0000000804bc723c */ /* 0x004fe2000000182c */
[----:B------:R-:W2:Y:S01]  /*76a0*/  LDL R0, [R1+0x74] ;  /* 0x0000740001007983 */ /* 0x000ea20000100800 */
[----:B------:R-:W-:Y:S02]  /*76b0*/  MOV R148, R16 ;  /* 0x0000001000947202 */ /* 0x000fe40000000f00 */
[----:B------:R-:W-:Y:S01]  /*76c0*/  MOV R150, R2 ;  /* 0x0000000200967202 */ /* 0x000fe20000000f00 */
[----:B------:R-:W1:Y:S01]  /*76d0*/  LDSM.16.MT88.4 R16, [R221+0x5000] ;  /* 0x00500000dd10783b */ /* 0x000e620000004200 */
[----:B------:R-:W-:-:S02]  /*76e0*/  MOV R149, R3 ;  /* 0x0000000300957202 */ /* 0x000fc40000000f00 */
[C---:B------:R-:W-:Y:S01]  /*76f0*/  HMMA.16816.F32 R120, R4.reuse, R10, R32 ;  /* 0x0000000a0478723c */ /* 0x040fe20000001820 */
[----:B------:R-:W4:Y:S07]  /*7700*/  LDSM.16.MT88.4 R8, [R219+0xb000] ;  /* 0x00b00000db08783b */ /* 0x000f2e0000004200 */
[----:B------:R-:W-:Y:S01]  /*7710*/  HMMA.16816.F32 R184, R4, R14, R140 ;  /* 0x0000000e04b8723c */ /* 0x000fe2000000188c */
[----:B------:R-:W5:Y:S07]  /*7720*/  LDSM.16.MT88.4 R12, [R219+0x8000] ;  /* 0x00800000db0c783b */ /* 0x000f6e0000004200 */
[C---:B---3--:R-:W-:Y:S08]  /*7730*/  HMMA.16816.F32 R172, R128.reuse, R168, R172 ;  /* 0x000000a880ac723c */ /* 0x048ff000000018ac */
[C---:B------:R-:W-:Y:S01]  /*7740*/  HMMA.16816.F32 R168, R128.reuse, R170, R88 ;  /* 0x000000aa80a8723c */ /* 0x040fe20000001858 */
[----:B------:R-:W-:Y:S07]  /*7750*/  LDSM.16.MT88.4 R88, [R222+0x8800] ;  /* 0x00880000de58783b */ /* 0x000fee0000004200 */
[----:B------:R-:W-:Y:S08]  /*7760*/  HMMA.16816.F32 R180, R128, R176, R144 ;  /* 0x000000b080b4723c */ /* 0x000ff00000001890 */
[C---:B-1----:R-:W-:Y:S08]  /*7770*/  HMMA.16816.F32 R124, R4.reuse, R16, R124 ;  /* 0x00000010047c723c */ /* 0x042ff0000000187c */
[----:B------:R-:W-:Y:S01]  /*7780*/  HMMA.16816.F32 R100, R4, R18, R100 ;  /* 0x000000120464723c */ /* 0x000fe20000001864 */
[----:B------:R-:W1:Y:S01]  /*7790*/  LDSM.16.MT88.4 R16, [R222+0x8000] ;  /* 0x00800000de10783b */ /* 0x000e620000004200 */
[----:B------:R-:W-:-:S02]  /*77a0*/  MOV R2, c[0x0][0x2c4] ;  /* 0x0000b10000027a02 */ /* 0x000fc40000000f00 */
[----:B------:R-:W-:Y:S01]  /*77b0*/  MOV R3, c[0x0][0x2ac] ;  /* 0x0000ab0000037a02 */ /* 0x000fe20000000f00 */
[----:B------:R-:W-:Y:S03]  /*77c0*/  LDSM.16.MT88.4 R144, [R219+0x5800] ;  /* 0x00580000db90783b */ /* 0x000fe60000004200 */
[C---:B----4-:R-:W-:Y:S08]  /*77d0*/  HMMA.16816.F32 R208, R4.reuse, R8, R40 ;  /* 0x0000000804d0723c */ /* 0x050ff00000001828 */
[C---:B------:R-:W-:Y:S01]  /*77e0*/  HMMA.16816.F32 R40, R4.reuse, R10, R28 ;  /* 0x0000000a0428723c */ /* 0x040fe2000000181c */
[----:B------:R-:W3:Y:S07]  /*77f0*/  LDSM.16.MT88.4 R8, [R221+0xb000] ;  /* 0x00b00000dd08783b */ /* 0x000eee0000004200 */
[C---:B-----5:R-:W-:Y:S01]  /*7800*/  HMMA.16816.F32 R212, R4.reuse, R12, R80 ;  /* 0x0000000c04d4723c */ /* 0x060fe20000001850 */
[----:B------:R-:W-:Y:S07]  /*7810*/  LDSM.16.MT88.4 R80, [R220+0x8800] ;  /* 0x00880000dc50783b */ /* 0x000fee0000004200 */
[----:B------:R-:W-:Y:S01]  /*7820*/  HMMA.16816.F32 R196, R4, R14, R56 ;  /* 0x0000000e04c4723c */ /* 0x000fe20000001838 */
[----:B------:R-:W4:Y:S04]  /*7830*/  LDSM.16.MT88.4 R12, [R221+0x8000] ;  /* 0x00800000dd0c783b */ /* 0x000f280000004200 */
[----:B------:R-:W-:Y:S03]  /*7840*/  LDSM.16.MT88.4 R56, [R222+0x5800] ;  /* 0x00580000de38783b */ /* 0x000fe60000004200 */
[----:B------:R-:W-:Y:S08]  /*7850*/  HMMA.16816.F32 R176, R128, R178, R84 ;  /* 0x000000b280b0723c */ /* 0x000ff00000001854 */
[C---:B-1----:R-:W-:Y:S08]  /*7860*/  HMMA.16816.F32 R108, R4.reuse, R16, R76 ;  /* 0x00000010046c723c */ /* 0x042ff0000000184c */
[----:B------:R-:W-:Y:S01]  /*7870*/  HMMA.16816.F32 R104, R4, R18, R72 ;  /* 0x000000120468723c */ /* 0x000fe20000001848 */
[----:B------:R-:W1:Y:S01]  /*7880*/  LDSM.16.MT88.4 R16, [R220+0xb000] ;  /* 0x00b00000dc10783b */ /* 0x000e620000004200 */
[----:B------:R-:W-:Y:S01]  /*7890*/  ISETP.NE.AND P1, PT, R2, 0x1, PT ;  /* 0x000000010200780c */ /* 0x000fe20003f25270 */
[----:B------:R-:W-:-:S02]  /*78a0*/  IMAD R3, R3, c[0x0][0x1d0], RZ ;  /* 0x0000740003037a24 */ /* 0x000fc400078e02ff */
[----:B------:R-:W-:Y:S03]  /*78b0*/  LDSM.16.MT88.4 R72, [R219+0x8800] ;  /* 0x00880000db48783b */ /* 0x000fe60000004200 */
[C---:B---3--:R-:W-:Y:S01]  /*78c0*/  HMMA.16816.F32 R36, R4.reuse, R8, R36 ;  /* 0x000000080424723c */ /* 0x048fe20000001824 */
[----:B------:R-:W3:Y:S07]  /*78d0*/  LDL R8, [R1+0x2c] ;  /* 0x00002c0001087983 */ /* 0x000eee0000100800 */
[C---:B------:R-:W-:Y:S08]  /*78e0*/  HMMA.16816.F32 R20, R4.reuse, R10, R20 ;  /* 0x0000000a0414723c */ /* 0x040ff00000001814 */
[C---:B----4-:R-:W-:Y:S01]  /*78f0*/  HMMA.16816.F32 R44, R4.reuse, R12, R64 ;  /* 0x0000000c042c723c */ /* 0x050fe20000001840 */
[----:B------:R-:W-:Y:S07]  /*7900*/  LDSM.16.MT88.4 R64, [R221+0x5800] ;  /* 0x00580000dd40783b */ /* 0x000fee0000004200 */
[----:B------:R-:W-:Y:S01]  /*7910*/  HMMA.16816.F32 R32, R4, R14, R52 ;  /* 0x0000000e0420723c */ /* 0x000fe20000001834 */
[----:B------:R-:W4:Y:S07]  /*7920*/  LDSM.16.MT88.4 R12, [R222+0xb000] ;  /* 0x00b00000de0c783b */ /* 0x000f2e0000004200 */
[----:B------:R-:W-:Y:S08]  /*7930*/  HMMA.16816.F32 R160, R128, R162, R92 ;  /* 0x000000a280a0723c */ /* 0x000ff0000000185c */
[C---:B-1----:R-:W-:Y:S01]  /*7940*/  HMMA.16816.F32 R204, R4.reuse, R16, R152 ;  /* 0x0000001004cc723c */ /* 0x042fe20000001898 */
[----:B------:R-:W1:Y:S07]  /*7950*/  LDSM.16.MT88.4 R152, [R221+0x2800] ;  /* 0x00280000dd98783b */ /* 0x000e6e0000004200 */
[----:B------:R-:W-:Y:S08]  /*7960*/  HMMA.16816.F32 R28, R4, R18, R68 ;  /* 0x00000012041c723c */ /* 0x000ff00000001844 */
[----:B------:R-:W-:Y:S08]  /*7970*/  HMMA.16816.F32 R148, R128, R144, R148 ;  /* 0x000000908094723c */ /* 0x000ff00000001894 */
[C---:B----4-:R-:W-:Y:S08]  /*7980*/  HMMA.16816.F32 R16, R4.reuse, R12, R60 ;  /* 0x0000000c0410723c */ /* 0x050ff0000000183c */
[----:B------:R-:W-:Y:S01]  /*7990*/  HMMA.16816.F32 R48, R4, R14, R48 ;  /* 0x0000000e0430723c */ /* 0x000fe20000001830 */
[----:B------:R-:W4:Y:S07]  /*79a0*/  LDSM.16.MT88.4 R4, [R221+0xb800] ;  /* 0x00b80000dd04783b */ /* 0x000f2e0000004200 */
[C---:B-1----:R-:W-:Y:S08]  /*79b0*/  HMMA.16816.F32 R156, R128.reuse, R152, R156 ;  /* 0x00000098809c723c */ /* 0x042ff0000000189c */
[C---:B------:R-:W-:Y:S08]  /*79c0*/  HMMA.16816.F32 R76, R128.reuse, R80, R188 ;  /* 0x00000050804c723c */ /* 0x040ff000000018bc */
[C---:B------:R-:W-:Y:S08]  /*79d0*/  HMMA.16816.F32 R84, R128.reuse, R88, R108 ;  /* 0x000000588054723c */ /* 0x040ff0000000186c */
[C---:B------:R-:W-:Y:S01]  /*79e0*/  HMMA.16816.F32 R152, R128.reuse, R154, R96 ;  /* 0x0000009a8098723c */ /* 0x040fe20000001860 */
[----:B------:R-:W1:Y:S07]  /*79f0*/  LDSM.16.MT88.4 R96, [R221+0x8800] ;  /* 0x00880000dd60783b */ /* 0x000e6e0000004200 */
[C---:B------:R-:W-:Y:S01]  /*7a00*/  HMMA.16816.F32 R52, R128.reuse, R56, R112 ;  /* 0x000000388034723c */ /* 0x040fe20000001870 */
[----:B------:R-:W-:Y:S07]  /*7a10*/  LDSM.16.MT88.4 R112, [R220+0xb800] ;  /* 0x00b80000dc70783b */ /* 0x000fee0000004200 */
[C---:B------:R-:W-:Y:S01]  /*7a20*/  HMMA.16816.F32 R80, R128.reuse, R82, R120 ;  /* 0x000000528050723c */ /* 0x040fe20000001878 */
[----:B------:R-:W-:Y:S07]  /*7a30*/  LDSM.16.MT88.4 R120, [R222+0xb800] ;  /* 0x00b80000de78783b */ /* 0x000fee0000004200 */
[C---:B------:R-:W-:Y:S01]  /*7a40*/  HMMA.16816.F32 R88, R128.reuse, R90, R104 ;  /* 0x0000005a8058723c */ /* 0x040fe20000001868 */
[----:B------:R-:W5:Y:S07]  /*7a50*/  LDSM.16.MT88.4 R104, [R219+0xb800] ;  /* 0x00b80000db68783b */ /* 0x000f6e0000004200 */
[C---:B------:R-:W-:Y:S08]  /*7a60*/  HMMA.16816.F32 R60, R128.reuse, R64, R124 ;  /* 0x00000040803c723c */ /* 0x040ff0000000187c */
[----:B----4-:R-:W-:Y:S01]  /*7a70*/  HMMA.16816.F32 R124, R128, R4, R36 ;  /* 0x00000004807c723c */ /* 0x010fe20000001824 */
[----:B--2---:R-:W-:-:S05]  /*7a80*/  @P1 IMAD.HI.U32 R2, R0, c[0x0][0x2c8], RZ ;  /* 0x0000b20000021a27 */ /* 0x004fca00078e00ff */
[----:B------:R-:W-:-:S04]  /*7a90*/  @P1 SHF.R.U32.HI R0, RZ, c[0x0][0x2cc], R2 ;  /* 0x0000b300ff001a19 */ /* 0x000fc80000011602 */
[----:B------:R-:W-:-:S05]  /*7aa0*/  IADD3 R0, R0, -c[0x0][0x168], R3 ;  /* 0x80005a0000007a10 */ /* 0x000fca0007ffe003 */
[----:B------:R-:W-:-:S05]  /*7ab0*/  IMAD.HI R0, R0, 0x2aaaaaab, RZ ;  /* 0x2aaaaaab00007827 */ /* 0x000fca00078e02ff */
[----:B------:R-:W-:-:S04]  /*7ac0*/  SHF.R.U32.HI R2, RZ, 0x1f, R0 ;  /* 0x0000001fff027819 */ /* 0x000fc80000011600 */
[----:B------:R-:W-:Y:S02]  /*7ad0*/  LEA.HI.SX32 R0, R0, R2, 0x1c ;  /* 0x0000000200007211 */ /* 0x000fe400078fe2ff */
[----:B------:R-:W-:-:S05]  /*7ae0*/  IADD3 R3, R252, -0x2, RZ ;  /* 0xfffffffefc037810 */ /* 0x000fca0007ffe0ff */
[----:B------:R2:W-:Y:S01]  /*7af0*/  STL [R1+0x8], R3 ;  /* 0x0000080301007387 */ /* 0x0005e20000100800 */
[C---:B------:R-:W-:Y:S08]  /*7b00*/  HMMA.16816.F32 R56, R128.reuse, R58, R116 ;  /* 0x0000003a8038723c */ /* 0x040ff00000001874 */
[C---:B------:R-:W-:Y:S08]  /*7b10*/  HMMA.16816.F32 R64, R128.reuse, R66, R100 ;  /* 0x000000428040723c */ /* 0x040ff00000001864 */
[C---:B------:R-:W-:Y:S08]  /*7b20*/  HMMA.16816.F32 R140, R128.reuse, R136, R192 ;  /* 0x00000088808c723c */ /* 0x040ff000000018c0 */
[C---:B------:R-:W-:Y:S08]  /*7b30*/  HMMA.16816.F32 R68, R128.reuse, R72, R212 ;  /* 0x000000488044723c */ /* 0x040ff000000018d4 */
[C---:B-1----:R-:W-:Y:S08]  /*7b40*/  HMMA.16816.F32 R92, R128.reuse, R96, R44 ;  /* 0x00000060805c723c */ /* 0x042ff0000000182c */
[C---:B-----5:R-:W-:Y:S08]  /*7b50*/  HMMA.16816.F32 R100, R128.reuse, R104, R208 ;  /* 0x000000688064723c */ /* 0x060ff000000018d0 */
[C---:B------:R-:W-:Y:S08]  /*7b60*/  HMMA.16816.F32 R108, R128.reuse, R112, R204 ;  /* 0x00000070806c723c */ /* 0x040ff000000018cc */
[C---:B------:R-:W-:Y:S08]  /*7b70*/  HMMA.16816.F32 R116, R128.reuse, R120, R16 ;  /* 0x000000788074723c */ /* 0x040ff00000001810 */
[----:B------:R-:W-:Y:S01]  /*7b80*/  HMMA.16816.F32 R144, R128, R146, R200 ;  /* 0x000000928090723c */ /* 0x000fe200000018c8 */
[----:B---3--:R-:W-:-:S05]  /*7b90*/  IMNMX R4, R8, R0, !PT ;  /* 0x0000000008047217 */ /* 0x008fca0007800200 */
[----:B------:R2:W-:Y:S01]  /*7ba0*/  STL [R1+0x30], R4 ;  /* 0x0000300401007387 */ /* 0x0005e20000100800 */
[----:B------:R-:W-:Y:S01]  /*7bb0*/  ISETP.GE.AND P0, PT, R3, R4, PT ;  /* 0x000000040300720c */ /* 0x000fe20003f06270 */
[C---:B------:R-:W-:Y:S08]  /*7bc0*/  HMMA.16816.F32 R136, R128.reuse, R138, R184 ;  /* 0x0000008a8088723c */ /* 0x040ff000000018b8 */
[C---:B------:R-:W-:Y:S08]  /*7bd0*/  HMMA.16816.F32 R72, R128.reuse, R74, R196 ;  /* 0x0000004a8048723c */ /* 0x040ff000000018c4 */
[C---:B------:R-:W-:Y:S08]  /*7be0*/  HMMA.16816.F32 R96, R128.reuse, R98, R32 ;  /* 0x000000628060723c */ /* 0x040ff00000001820 */
[C---:B------:R-:W-:Y:S08]  /*7bf0*/  HMMA.16816.F32 R104, R128.reuse, R106, R40 ;  /* 0x0000006a8068723c */ /* 0x040ff00000001828 */
[C---:B------:R-:W-:Y:S08]  /*7c00*/  HMMA.16816.F32 R112, R128.reuse, R114, R28 ;  /* 0x000000728070723c */ /* 0x040ff0000000181c */
[C---:B------:R-:W-:Y:S08]  /*7c10*/  HMMA.16816.F32 R120, R128.reuse, R122, R48 ;  /* 0x0000007a8078723c */ /* 0x040ff00000001830 */
[----:B------:R-:W-:Y:S01]  /*7c20*/  HMMA.16816.F32 R128, R128, R6, R20 ;  /* 0x000000068080723c */ /* 0x000fe20000001814 */
[----:B------:R-:W-:Y:S01]  /*7c30*/  @!UPT UIADD3 URZ, URZ, URZ, URZ ;  /* 0x0000003f3f3ff290 */ /* 0x000fe2000fffe03f */
[----:B------:R-:W-:Y:S11]  /*7c40*/  @!P0 BRA `(.L_x_2698) ;  /* 0x0000553000008947 */ /* 0x000ff60003800000 */
[----:B--2---:R-:W-:Y:S02]  /*7c50*/  MOV R135, R24 ;  /* 0x0000001800877202 */ /* 0x004fe40000000f00 */
[----:B------:R-:W-:-:S02]  /*7c60*/  MOV R134, R133 ;  /* 0x0000008500867202 */ /* 0x000fc40000000f00 */
[----:B------:R-:W-:-:S07]  /*7c70*/  MOV R252, R3 ;  /* 0x0000000300fc7202 */ /* 0x000fce0000000f00 */
.L_x_2709:
[----:B------:R-:W2:Y:S01]  /*7c80*/  LDL R0, [R1+0x2c] ;  /* 0x00002c0001007983 */ /* 0x000ea20000100800 */
[----:B------:R-:W-:Y:S04]  /*7c90*/  DEPBAR.LE SB0, 0x0 ;  /* 0x000080000000791a */ /* 0x000fe80000000000 */
[----:B------:R-:W-:Y:S01]  /*7ca0*/  WARPSYNC 0xffffffff ;  /* 0xffffffff00007948 */ /* 0x000fe20003800000 */
[----:B------:R-:W-:Y:S06]  /*7cb0*/  BAR.SYNC.DEFER_BLOCKING 0x0 ;  /* 0x0000000000007b1d */ /* 0x000fec0000010000 */
[----:B------:R1:W3:Y:S01]  /*7cc0*/  LDSM.16.M88.4 R48, [R223] ;  /* 0x00000000df30783b */ /* 0x0002e20000000200 */
[----:B------:R-:W-:Y:S03]  /*7cd0*/  BSSY B0, `(.L_x_2699) ;  /* 0x000007a000007945 */ /* 0x000fe60003800000 */
[----:B------:R1:W4:Y:S04]  /*7ce0*/  LDSM.16.M88.4 R8, [R216] ;  /* 0x00000000d808783b */ /* 0x0003280000000200 */
[----:B------:R1:W1:Y:S04]  /*7cf0*/  LDSM.16.M88.4 R16, [R216+0x800] ;  /* 0x00080000d810783b */ /* 0x0002680000000200 */
[----:B------:R1:W1:Y:S04]  /*7d00*/  LDSM.16.M88.4 R24, [R216+0x1000] ;  /* 0x00100000d818783b */ /* 0x0002680000000200 */
[----:B------:R1:W1:Y:S04]  /*7d10*/  LDSM.16.M88.4 R32, [R216+0x1800] ;  /* 0x00180000d820783b */ /* 0x0002680000000200 */
[----:B------:R1:W1:Y:S04]  /*7d20*/  LDSM.16.M88.4 R40, [R216+0x2000] ;  /* 0x00200000d828783b */ /* 0x0002680000000200 */
[----:B------:R1:W1:Y:S04]  /*7d30*/  LDSM.16.M88.4 R184, [R216+0x2800] ;  /* 0x00280000d8b8783b */ /* 0x0002680000000200 */
[----:B------:R1:W1:Y:S04]  /*7d40*/  LDSM.16.M88.4 R188, [R224] ;  /* 0x00000000e0bc783b */ /* 0x0002680000000200 */
[----:B------:R1:W1:Y:S04]  /*7d50*/  LDSM.16.M88.4 R192, [R227] ;  /* 0x00000000e3c0783b */ /* 0x0002680000000200 */
[----:B------:R1:W1:Y:S04]  /*7d60*/  LDSM.16.M88.4 R196, [R246] ;  /* 0x00000000f6c4783b */ /* 0x0002680000000200 */
[----:B------:R1:W1:Y:S04]  /*7d70*/  LDSM.16.M88.4 R200, [R247] ;  /* 0x00000000f7c8783b */ /* 0x0002680000000200 */
[----:B------:R1:W1:Y:S04]  /*7d80*/  LDSM.16.M88.4 R204, [R248] ;  /* 0x00000000f8cc783b */ /* 0x0002680000000200 */
[----:B------:R1:W1:Y:S04]  /*7d90*/  LDSM.16.M88.4 R208, [R249] ;  /* 0x00000000f9d0783b */ /* 0x0002680000000200 */
[----:B------:R1:W1:Y:S01]  /*7da0*/  LDSM.16.M88.4 R212, [R250] ;  /* 0x00000000fad4783b */ /* 0x0002620000000200 */
[----:B--2---:R-:W-:Y:S11]  /*7db0*/  ISETP.GT.AND P0, PT, R0, R252, PT ;  /* 0x000000fc0000720c */ /* 0x004ff60003f04270 */
[----:B------:R-:W-:Y:S02]  /*7dc0*/  @!UPT UIADD3 URZ, URZ, URZ, URZ ;  /* 0x0000003f3f3ff290 */ /* 0x000fe4000fffe03f */
[----:B------:R-:W-:-:S05]  /*7dd0*/  @P0 BRA `(.L_x_2700) ;  /* 0x0000069000000947 */ /* 0x000fca0003800000 */
[----:B-1-34-:R-:W2:Y:S04]  /*7de0*/  LDL R4, [R1+0xc] ;  /* 0x00000c0001047983 */ /* 0x01aea80000100800 */
[----:B------:R-:W3:Y:S04]  /*7df0*/  LDL R5, [R1+0x4] ;  /* 0x0000040001057983 */ /* 0x000ee80000100800 */
[----:B------:R-:W4:Y:S04]  /*7e00*/  LDL.64 R28, [R1+0x50] ;  /* 0x00005000011c7983 */ /* 0x000f280000100a00 */
[----:B------:R-:W5:Y:S04]  /*7e10*/  LDL R6, [R1+0x5c] ;  /* 0x00005c0001067983 */ /* 0x000f680000100800 */
[----:B------:R-:W4:Y:S04]  /*7e20*/  LDL R14, [R1+0xf8] ;  /* 0x0000f800010e7983 */ /* 0x000f280000100800 */
[----:B------:R-:W4:Y:S04]  /*7e30*/  LDL R22, [R1+0x18] ;  /* 0x0000180001167983 */ /* 0x000f280000100800 */
[----:B------:R-:W5:Y:S04]  /*7e40*/  LDL R13, [R1+0xfc] ;  /* 0x0000fc00010d7983 */ /* 0x000f680000100800 */
[----:B------:R-:W5:Y:S04]  /*7e50*/  LDL R21, [R1+0x1c] ;  /* 0x00001c0001157983 */ /* 0x000f680000100800 */
[----:B------:R-:W5:Y:S04]  /*7e60*/  LDL R12, [R1+0x100] ;  /* 0x00010000010c7983 */ /* 0x000f680000100800 */
[----:B------:R-:W5:Y:S04]  /*7e70*/  LDL R20, [R1+0x20] ;  /* 0x0000200001147983 */ /* 0x000f680000100800 */
[----:B------:R-:W5:Y:S04]  /*7e80*/  LDL R7, [R1+0x104] ;  /* 0x0001040001077983 */ /* 0x000f680000100800 */
[----:B------:R-:W5:Y:S01]  /*7e90*/  LDL R15, [R1] ;  /* 0x00000000010f7983 */ /* 0x000f620000100800 */
[----:B--2---:R-:W-:Y:S01]  /*7ea0*/  SHF.R.S32.HI R0, RZ, 0x1f, R4 ;  /* 0x0000001fff007819 */ /* 0x004fe20000011404 */
[----:B------:R-:W-:Y:S04]  /*7eb0*/  IMAD.WIDE.U32 R2, R4, c[0x0][0x208], RZ ;  /* 0x0000820004027a25 */ /* 0x000fe800078e00ff */
[----:B------:R-:W-:Y:S04]  /*7ec0*/  IMAD R0, R0, c[0x0][0x208], RZ ;  /* 0x0000820000007a24 */ /* 0x000fe800078e02ff */
[----:B------:R-:W-:Y:S01]  /*7ed0*/  IMAD R0, R4, c[0x0][0x20c], R0 ;  /* 0x0000830004007a24 */ /* 0x000fe200078e0200 */
[----:B---3--:R-:W-:Y:S03]  /*7ee0*/  SHF.R.S32.HI R4, RZ, 0x1f, R5 ;  /* 0x0000001fff047819 */ /* 0x008fe60000011405 */
[----:B------:R-:W-:Y:S02]  /*7ef0*/  IMAD.IADD R3, R3, 0x1, R0 ;  /* 0x0000000103037824 */ /* 0x000fe400078e0200 */
[----:B------:R-:W-:Y:S02]  /*7f00*/  IMAD R0, R4, c[0x0][0x218], RZ ;  /* 0x0000860004007a24 */ /* 0x000fe400078e02ff */
[C---:B------:R-:W-:Y:S01]  /*7f10*/  IMAD.WIDE.U32 R2, R5.reuse, c[0x0][0x218], R2 ;  /* 0x0000860005027a25 */ /* 0x040fe200078e0002 */
[----:B----4-:R-:W-:Y:S03]  /*7f20*/  SHF.L.U64.HI R14, R22, 0x1, R14 ;  /* 0x00000001160e7819 */ /* 0x010fe6000001020e */
[----:B------:R-:W-:Y:S01]  /*7f30*/  IMAD R0, R5, c[0x0][0x21c], R0 ;  /* 0x0000870005007a24 */ /* 0x000fe200078e0200 */
[----:B------:R-:W-:Y:S01]  /*7f40*/  IADD3 R5, P0, R28, R2, RZ ;  /* 0x000000021c057210 */ /* 0x000fe20007f1e0ff */
[----:B------:R-:W-:Y:S03]  /*7f50*/  IMAD.SHL.U32 R36, R22, 0x2, RZ ;  /* 0x0000000216247824 */ /* 0x000fe600078e00ff */
[----:B-----5:R-:W-:Y:S02]  /*7f60*/  IADD3.X R0, R6, R3, R0, P0, !PT ;  /* 0x0000000306007210 */ /* 0x020fe400007fe400 */
        /* <DEDUP_REMOVED lines=9> */
[----:B------:R1:W2:Y:S02]  /*8000*/  SHFL.IDX PT, R4, R5, RZ, 0x181f ;  /* 0x00181fff05047589 */ /* 0x0002a400000e0000 */
.L_x_2742:
[----:B------:R-:W-:-:S05]  /*8010*/  BRA.DIV ~URZ, `(.L_x_2702) ;  /* 0x0000da027f007947 */ /* 0x000fca000b800000 */
[----:B------:R-:W3:Y:S04]  /*8020*/  LDL R20, [R1] ;  /* 0x0000000001147983 */ /* 0x000ee80000100800 */
[----:B------:R-:W4:Y:S04]  /*8030*/  LDL R38, [R1+0x20] ;  /* 0x0000200001267983 */ /* 0x000f280000100800 */
[----:B------:R-:W5:Y:S04]  /*8040*/  LDL R2, [R1+0x1c] ;  /* 0x00001c0001027983 */ /* 0x000f680000100800 */
[----:B--2---:R-:W2:Y:S04]  /*8050*/  LDL R37, [R1+0x18] ;  /* 0x0000180001257983 */ /* 0x004ea80000100800 */
[----:B------:R-:W1:Y:S04]  /*8060*/  SHFL.IDX PT, R3, R6, RZ, 0x181f ;  /* 0x00181fff06037589 */ /* 0x000e6800000e0000 */
[----:B------:R-:W1:Y:S01]  /*8070*/  SHFL.IDX PT, R0, R6, 0x1, 0x181f ;  /* 0x00381f0006007f89 */ /* 0x000e6200000e0000 */
[----:B--2---:R-:W-:Y:S02]  /*8080*/  ISETP.GE.AND P1, PT, R37, c[0x0][0x1d4], PT ;  /* 0x0000750025007a0c */ /* 0x004fe40003f26270 */
[----:B---3--:R-:W-:Y:S02]  /*8090*/  ISETP.GE.AND P4, PT, R20, c[0x0][0x1d4], PT ;  /* 0x0000750014007a0c */ /* 0x008fe40003f86270 */
[C---:B-1----:R-:W-:Y:S02]  /*80a0*/  IADD3 R20, P0, R3.reuse, R29, RZ ;  /* 0x0000001d03147210 */ /* 0x042fe40007f1e0ff */
[----:B----4-:R-:W-:Y:S02]  /*80b0*/  ISETP.GE.AND P3, PT, R38, c[0x0][0x1d4], PT ;  /* 0x0000750026007a0c */ /* 0x010fe40003f66270 */
[----:B-----5:R-:W-:Y:S01]  /*80c0*/  ISETP.GE.AND P2, PT, R2, c[0x0][0x1d4], PT ;  /* 0x0000750002007a0c */ /* 0x020fe20003f46270 */
[C---:B------:R-:W-:Y:S01]  /*80d0*/  IMAD.X R21, R4.reuse, 0x1, R7, P0 ;  /* 0x0000000104157824 */ /* 0x040fe200000e0607 */
[----:B------:R-:W1:Y:S01]  /*80e0*/  SHFL.IDX PT, R2, R5, 0x1, 0x181f ;  /* 0x00381f0005027f89 */ /* 0x000e6200000e0000 */
[C---:B------:R-:W-:Y:S02]  /*80f0*/  IADD3 R22, P0, R3.reuse, R30, RZ ;  /* 0x0000001e03167210 */ /* 0x040fe40007f1e0ff */
[----:B------:R-:W-:Y:S02]  /*8100*/  SEL R15, RZ, 0x10, P4 ;  /* 0x00000010ff0f7807 */ /* 0x000fe40002000000 */
[----:B------:R2:W-:Y:S01]  /*8110*/  LDGSTS.E.BYPASS.LTC128B.128 [R251+0x100], [R20.64], !P4 ;  /* 0x0010000014fb7fae */ /* 0x0005e2000e101d46 */
[C---:B------:R-:W-:Y:S01]  /*8120*/  IMAD.X R23, R4.reuse, 0x1, R12, P0 ;  /* 0x0000000104177824 */ /* 0x040fe200000e060c */
[----:B------:R-:W-:Y:S04]  /*8130*/  SEL R28, RZ, 0x10, P3 ;  /* 0x00000010ff1c7807 */ /* 0x000fe80001800000 */
[----:B------:R3:W-:Y:S01]  /*8140*/  LDGSTS.E.BYPASS.LTC128B.128 [R251+0x3100], [R22.64], !P3 ;  /* 0x0310000016fb7fae */ /* 0x0007e2000d901d46 */
[C---:B--2---:R-:W-:Y:S05]  /*8150*/  IADD3 R20, P0, R3.reuse, R31, RZ ;  /* 0x0000001f03147210 */ /* 0x044fea0007f1e0ff */
[C---:B------:R-:W-:Y:S01]  /*8160*/  IMAD.X R21, R4.reuse, 0x1, R13, P0 ;  /* 0x0000000104157824 */ /* 0x040fe200000e060d */
[----:B---3--:R-:W-:Y:S04]  /*8170*/  IADD3 R22, P0, R3, R36, RZ ;  /* 0x0000002403167210 */ /* 0x008fe80007f1e0ff */
[----:B------:R2:W-:Y:S01]  /*8180*/  LDGSTS.E.BYPASS.LTC128B.128 [R251+0x6100], [R20.64], !P2 ;  /* 0x0610000014fb7fae */ /* 0x0005e2000d101d46 */
[----:B------:R-:W-:Y:S03]  /*8190*/  IMAD.X R23, R4, 0x1, R14, P0 ;  /* 0x0000000104177824 */ /* 0x000fe600000e060e */
[----:B------:R3:W4:Y:S04]  /*81a0*/  SHFL.IDX PT, R4, R5, 0x2, 0x181f ;  /* 0x00581f0005047f89 */ /* 0x00072800000e0000 */
[----:B------:R5:W-:Y:S01]  /*81b0*/  LDGSTS.E.BYPASS.LTC128B.128 [R251+0x9100], [R22.64], !P1 ;  /* 0x0910000016fb7fae */ /* 0x000be2000c901d46 */
[----:B--2---:R-:W-:Y:S05]  /*81c0*/  IADD3 R20, P0, R0, R29, RZ ;  /* 0x0000001d00147210 */ /* 0x004fea0007f1e0ff */
[----:B-1----:R-:W-:Y:S05]  /*81d0*/  IMAD.X R21, R2, 0x1, R7, P0 ;  /* 0x0000000102157824 */ /* 0x002fea00000e0607 */
[----:B------:R1:W-:Y:S02]  /*81e0*/  LDGSTS.E.BYPASS.LTC128B.128 [R251+0x1100], [R20.64], !P4 ;  /* 0x0110000014fb7fae */ /* 0x0003e4000e101d46 */
[----:B-1----:R-:W-:Y:S05]  /*81f0*/  IADD3 R20, P0, R0, R30, RZ ;  /* 0x0000001e00147210 */ /* 0x002fea0007f1e0ff */
[----:B------:R-:W-:Y:S01]  /*8200*/  IMAD.X R21, R2, 0x1, R12, P0 ;  /* 0x0000000102157824 */ /* 0x000fe200000e060c */
[----:B-----5:R-:W-:Y:S04]  /*8210*/  IADD3 R22, P0, R0, R31, RZ ;  /* 0x0000001f00167210 */ /* 0x020fe80007f1e0ff */
[----:B------:R1:W-:Y:S01]  /*8220*/  LDGSTS.E.BYPASS.LTC128B.128 [R251+0x4100], [R20.64], !P3 ;  /* 0x0410000014fb7fae */ /* 0x0003e2000d901d46 */
[----:B------:R-:W-:Y:S05]  /*8230*/  IMAD.X R23, R2, 0x1, R13, P0 ;  /* 0x0000000102177824 */ /* 0x000fea00000e060d */
[----:B------:R2:W-:Y:S01]  /*8240*/  LDGSTS.E.BYPASS.LTC128B.128 [R251+0x7100], [R22.64], !P2 ;  /* 0x0710000016fb7fae */ /* 0x0005e2000d101d46 */
[----:B-1----:R-:W-:Y:S03]  /*8250*/  IADD3 R20, P0, R0, R36, RZ ;  /* 0x0000002400147210 */ /* 0x002fe60007f1e0ff */
[----:B------:R3:W1:Y:S02]  /*8260*/  SHFL.IDX PT, R0, R6, 0x2, 0x181f ;  /* 0x00581f0006007f89 */ /* 0x00066400000e0000 */
[----:B------:R-:W-:Y:S01]  /*8270*/  IMAD.X R21, R2, 0x1, R14, P0 ;  /* 0x0000000102157824 */ /* 0x000fe200000e060e */
[----:B--2---:R-:W-:Y:S02]  /*8280*/  SEL R23, RZ, 0x10, P2 ;  /* 0x00000010ff177807 */ /* 0x004fe40001000000 */
[----:B------:R-:W-:Y:S02]  /*8290*/  SEL R22, RZ, 0x10, P1 ;  /* 0x00000010ff167807 */ /* 0x000fe40000800000 */
[----:B------:R3:W-:Y:S04]  /*82a0*/  LDGSTS.E.BYPASS.LTC128B.128 [R251+0xa100], [R20.64], !P1 ;  /* 0x0a10000014fb7fae */ /* 0x0007e8000c901d46 */
.L_x_2743:
[C---:B----4-:R-:W-:Y:S02]  /*82b0*/  ISETP.NE.U32.AND P2, PT, R15.reuse, RZ, PT ;  /* 0x000000ff0f00720c */ /* 0x050fe40003f45070 */
[----:B------:R-:W-:Y:S02]  /*82c0*/  IADD3 R15, -R15, 0x10, RZ ;  /* 0x000000100f0f7810 */ /* 0x000fe40007ffe1ff */
[----:B---3--:R-:W-:Y:S02]  /*82d0*/  IADD3 R6, -R23, 0x10, RZ ;  /* 0x0000001017067810 */ /* 0x008fe40007ffe1ff */
[----:B------:R-:W-:Y:S02]  /*82e0*/  LOP3.LUT R15, R15, 0xf, RZ, 0xc0, !PT ;  /* 0x0000000f0f0f7812 */ /* 0x000fe400078ec0ff */
[----:B------:R-:W-:Y:S02]  /*82f0*/  IADD3 R20, -R28, 0x10, RZ ;  /* 0x000000101c147810 */ /* 0x000fe40007ffe1ff */
[----:B-1----:R-:W-:Y:S02]  /*8300*/  IADD3 R2, P1, P0, R15, R0, R29 ;  /* 0x000000000f027210 */ /* 0x002fe4000783e01d */
[----:B------:R-:W-:Y:S02]  /*8310*/  LOP3.LUT R6, R6, 0xf, RZ, 0xc0, !PT ;  /* 0x0000000f06067812 */ /* 0x000fe400078ec0ff */
[----:B------:R-:W-:Y:S02]  /*8320*/  IADD3.X R3, RZ, R4, R7, P1, P0 ;  /* 0x00000004ff037210 */ /* 0x000fe40000fe0407 */
[----:B------:R-:W-:Y:S03]  /*8330*/  LOP3.LUT R20, R20, 0xf, RZ, 0xc0, !PT ;  /* 0x0000000f14147812 */ /* 0x000fe600078ec0ff */
[----:B------:R-:W-:Y:S01]  /*8340*/  @!PT LDS RZ, [RZ] ;  /* 0x00000000fffff984 */ /* 0x000fe20000000800 */
[----:B------:R-:W-:Y:S01]  /*8350*/  @!PT LDS RZ, [RZ] ;  /* 0x00000000fffff984 */ /* 0x000fe20000000800 */
[----:B------:R-:W-:Y:S01]  /*8360*/  @!PT LDS RZ, [RZ] ;  /* 0x00000000fffff984 */ /* 0x000fe20000000800 */
[----:B------:R1:W-:Y:S01]  /*8370*/  LDGSTS.E.BYPASS.LTC128B.128.ZFILL [R251+0x2100], [R2.64], P2 ;  /* 0x0210000002fb7fae */ /* 0x0003e20009141d46 */
[-C--:B------:R-:W-:Y:S02]  /*8380*/  IADD3 R6, P3, P2, R6, R0.reuse, R31 ;  /* 0x0000000006067210 */ /* 0x080fe40007a7e01f */
[----:B------:R-:W-:Y:S02]  /*8390*/  IADD3 R20, P1, P0, R20, R0, R30 ;  /* 0x0000000014147210 */ /* 0x000fe4000783e01e */
[-C--:B------:R-:W-:Y:S02]  /*83a0*/  IADD3.X R7, RZ, R4.reuse, R13, P3, P2 ;  /* 0x00000004ff077210 */ /* 0x080fe40001fe440d */
[----:B------:R-:W-:Y:S02]  /*83b0*/  ISETP.NE.U32.AND P3, PT, R28, RZ, PT ;  /* 0x000000ff1c00720c */ /* 0x000fe40003f65070 */
[----:B------:R-:W-:Y:S02]  /*83c0*/  IADD3.X R21, RZ, R4, R12, P1, P0 ;  /* 0x00000004ff157210 */ /* 0x000fe40000fe040c */
[----:B------:R-:W-:Y:S09]  /*83d0*/  ISETP.NE.U32.AND P2, PT, R23, RZ, PT ;  /* 0x000000ff1700720c */ /* 0x000ff20003f45070 */
        /* <DEDUP_REMOVED lines=9> */
.L_x_2700:
[----:B-1-34-:R-:W-:Y:S05]  /*8470*/  BSYNC B0 ;  /* 0x0000000000007941 */ /* 0x01afea0003800000 */
.L_x_2699:
[----:B------:R-:W0:Y:S01]  /*8480*/  LDGDEPBAR ;  /* 0x00000000000079af */ /* 0x000e220000000000 */
[----:B------:R-:W-:Y:S01]  /*8490*/  WARPSYNC 0xffffffff ;  /* 0xffffffff00007948 */ /* 0x000fe20003800000 */
[C---:B--2---:R-:W-:Y:S01]  /*84a0*/  HMMA.16816.F32 R4, R48.reuse, R8, RZ ;  /* 0x000000083004723c */ /* 0x044fe200000018ff */
[----:B------:R-:W-:Y:S03]  /*84b0*/  BSSY B0, `(.L_x_2703) ;  /* 0x00001ac000007945 */ /* 0x000fe60003800000 */
[----:B------:R-:W2:Y:S04]  /*84c0*/  LDL R0, [R1+0x2c] ;  /* 0x00002c0001007983 */ /* 0x000ea80000100800 */
        /* <DEDUP_REMOVED lines=23> */
[----:B------:R-:W5:Y:S07]  /*8640*/  LDSM.16.M88.4 R204, [R218+0x1800] ;  /* 0x00180000dacc783b */ /* 0x000f6e0000000200 */
[C---:B------:R-:W-:Y:S08]  /*8650*/  HMMA.16816.F32 R36, R188.reuse, R208, R36 ;  /* 0x000000d0bc24723c */ /* 0x040ff00000001824 */
[C---:B------:R-:W-:Y:S01]  /*8660*/  HMMA.16816.F32 R40, R188.reuse, R210, R40 ;  /* 0x000000d2bc28723c */ /* 0x040fe20000001828 */
[----:B------:R-:W-:Y:S07]  /*8670*/  LDSM.16.M88.4 R208, [R218+0x2800] ;  /* 0x00280000dad0783b */ /* 0x000fee0000000200 */
[C---:B------:R-:W-:Y:S08]  /*8680*/  HMMA.16816.F32 R44, R188.reuse, R212, R44 ;  /* 0x000000d4bc2c723c */ /* 0x040ff0000000182c */
[----:B------:R-:W-:Y:S01]  /*8690*/  HMMA.16816.F32 R48, R188, R214, R48 ;  /* 0x000000d6bc30723c */ /* 0x000fe20000001830 */
[----:B------:R-:W5:Y:S07]  /*86a0*/  LDSM.16.M88.4 R188, [R218+0x2000] ;  /* 0x00200000dabc783b */ /* 0x000f6e0000000200 */
[C---:B-1----:R-:W-:Y:S08]  /*86b0*/  HMMA.16816.F32 R4, R184.reuse, R192, R4 ;  /* 0x000000c0b804723c */ /* 0x042ff00000001804 */
[C---:B------:R-:W-:Y:S01]  /*86c0*/  HMMA.16816.F32 R8, R184.reuse, R194, R8 ;  /* 0x000000c2b808723c */ /* 0x040fe20000001808 */
[----:B------:R-:W-:Y:S07]  /*86d0*/  LDSM.16.M88.4 R192, [R217+-0x9000] ;  /* 0xff700000d9c0783b */ /* 0x000fee0000000200 */
[C---:B---3--:R-:W-:Y:S08]  /*86e0*/  HMMA.16816.F32 R12, R184.reuse, R196, R12 ;  /* 0x000000c4b80c723c */ /* 0x048ff0000000180c */
[C---:B------:R-:W-:Y:S01]  /*86f0*/  HMMA.16816.F32 R16, R184.reuse, R198, R16 ;  /* 0x000000c6b810723c */ /* 0x040fe20000001810 */
[----:B------:R-:W-:Y:S07]  /*8700*/  LDSM.16.M88.4 R196, [R217+-0x8800] ;  /* 0xff780000d9c4783b */ /* 0x000fee0000000200 */
[C---:B----4-:R-:W-:Y:S08]  /*8710*/  HMMA.16816.F32 R20, R184.reuse, R200, R20 ;  /* 0x000000c8b814723c */ /* 0x050ff00000001814 */
[C---:B------:R-:W-:Y:S01]  /*8720*/  HMMA.16816.F32 R24, R184.reuse, R202, R24 ;  /* 0x000000cab818723c */ /* 0x040fe20000001818 */
[----:B------:R-:W-:Y:S07]  /*8730*/  LDSM.16.M88.4 R200, [R217+-0x8000] ;  /* 0xff800000d9c8783b */ /* 0x000fee0000000200 */
[C---:B-----5:R-:W-:Y:S08]  /*8740*/  HMMA.16816.F32 R28, R184.reuse, R204, R28 ;  /* 0x000000ccb81c723c */ /* 0x060ff0000000181c */
[C---:B------:R-:W-:Y:S01]  /*8750*/  HMMA.16816.F32 R32, R184.reuse, R206, R32 ;  /* 0x000000ceb820723c */ /* 0x040fe20000001820 */
[----:B------:R-:W-:Y:S07]  /*8760*/  LDSM.16.M88.4 R204, [R217+-0x7800] ;  /* 0xff880000d9cc783b */ /* 0x000fee0000000200 */
[C---:B------:R-:W-:Y:S08]  /*8770*/  HMMA.16816.F32 R36, R184.reuse, R188, R36 ;  /* 0x000000bcb824723c */ /* 0x040ff00000001824 */
[C---:B------:R-:W-:Y:S01]  /*8780*/  HMMA.16816.F32 R40, R184.reuse, R190, R40 ;  /* 0x000000beb828723c */ /* 0x040fe20000001828 */
[----:B------:R-:W1:Y:S07]  /*8790*/  LDSM.16.M88.4 R188, [R225] ;  /* 0x00000000e1bc783b */ /* 0x000e6e0000000200 */
[C---:B------:R-:W-:Y:S08]  /*87a0*/  HMMA.16816.F32 R44, R184.reuse, R208, R44 ;  /* 0x000000d0b82c723c */ /* 0x040ff0000000182c */
[----:B------:R-:W-:Y:S01]  /*87b0*/  HMMA.16816.F32 R48, R184, R210, R48 ;  /* 0x000000d2b830723c */ /* 0x000fe20000001830 */
[----:B------:R-:W3:Y:S06]  /*87c0*/  LDSM.16.M88.4 R184, [R217+-0x7000] ;  /* 0xff900000d9b8783b */ /* 0x000eec0000000200 */
[----:B------:R-:W4:Y:S01]  /*87d0*/  LDSM.16.M88.4 R208, [R217+-0x6800] ;  /* 0xff980000d9d0783b */ /* 0x000f220000000200 */
[----:B--2---:R-:W-:Y:S01]  /*87e0*/  ISETP.GT.AND P0, PT, R252, R0, PT ;  /* 0x00000000fc00720c */ /* 0x004fe20003f04270 */
        /* <DEDUP_REMOVED lines=12> */
[C---:B---3--:R-:W-:Y:S08]  /*88b0*/  HMMA.16816.F32 R36, R188.reuse, R184, R36 ;  /* 0x000000b8bc24723c */ /* 0x048ff00000001824 */
[C---:B------:R-:W-:Y:S01]  /*88c0*/  HMMA.16816.F32 R40, R188.reuse, R186, R40 ;  /* 0x000000babc28723c */ /* 0x040fe20000001828 */
[----:B------:R-:W1:Y:S07]  /*88d0*/  LDSM.16.M88.4 R184, [R223+0x4000] ;  /* 0x00400000dfb8783b */ /* 0x000e6e0000000200 */
[C---:B----4-:R-:W-:Y:S08]  /*88e0*/  HMMA.16816.F32 R44, R188.reuse, R208, R44 ;  /* 0x000000d0bc2c723c */ /* 0x050ff0000000182c */
        /* <DEDUP_REMOVED lines=20> */
[----:B------:R-:W2:Y:S06]  /*8a30*/  LDSM.16.M88.4 R184, [R232] ;  /* 0x00000000e8b8783b */ /* 0x000eac0000000200 */
[----:B------:R-:W3:Y:S01]  /*8a40*/  LDSM.16.M88.4 R208, [R233] ;  /* 0x00000000e9d0783b */ /* 0x000ee20000000200 */
        /* <DEDUP_REMOVED lines=206> */
[----:B------:R-:W1:Y:S01]  /*9730*/  S2R R132, SR_TID.X ;  /* 0x0000000000847919 */ /* 0x000e620000002100 */
[----:B------:R-:W-:Y:S02]  /*9740*/  IMAD.MOV.U32 R189, RZ, RZ, RZ ;  /* 0x000000ffffbd7224 */ /* 0x000fe400078e00ff */
[----:B------:R-:W-:Y:S01]  /*9750*/  IMAD.MOV.U32 R133, RZ, RZ, c[0x0][0x2b8] ;  /* 0x0000ae00ff857624 */ /* 0x000fe200078e00ff */
[----:B------:R-:W2:Y:S04]  /*9760*/  LDL R2, [R1+0x34] ;  /* 0x0000340001027983 */ /* 0x000ea80000100800 */
[----:B------:R-:W3:Y:S01]  /*9770*/  LDL.64 R192, [R1+0x48] ;  /* 0x0000480001c07983 */ /* 0x000ee20000100a00 */
[----:B------:R-:W-:Y:S03]  /*9780*/  ISETP.NE.AND P1, PT, R133, 0x1, PT ;  /* 0x000000018500780c */ /* 0x000fe60003f25270 */
[----:B------:R-:W4:Y:S04]  /*9790*/  LDL.64 R190, [R1+0x40] ;  /* 0x0000400001be7983 */ /* 0x000f280000100a00 */
[----:B------:R-:W5:Y:S04]  /*97a0*/  LDL R184, [R1+0x38] ;  /* 0x0000380001b87983 */ /* 0x000f680000100800 */
[----:B------:R-:W3:Y:S04]  /*97b0*/  LDL R188, [R1+0xf8] ;  /* 0x0000f80001bc7983 */ /* 0x000ee80000100800 */
        /* <DEDUP_REMOVED lines=13> */
[----:B------:R-:W5:Y:S04]  /*9890*/  LDL R212, [R1+0x20] ;  /* 0x0000200001d47983 */ /* 0x000f680000100800 */
[----:B------:R-:W5:Y:S04]  /*98a0*/  LDL R185, [R1+0x104] ;  /* 0x0001040001b97983 */ /* 0x000f680000100800 */
[----:B------:R-:W5:Y:S01]  /*98b0*/  LDL R213, [R1] ;  /* 0x0000000001d57983 */ /* 0x000f620000100800 */
[----:B--2---:R-:W-:Y:S05]  /*98c0*/  IMAD R2, R252, 0x60, R2 ;  /* 0x00000060fc027824 */ /* 0x004fea00078e0202 */
[----:B------:R-:W-:Y:S05]  /*98d0*/  IADD3 R2, R2, -0x60, R0 ;  /* 0xffffffa002027810 */ /* 0x000fea0007ffe000 */
[----:B------:R-:W-:Y:S04]  /*98e0*/  @P1 IMAD.HI.U32 R3, R2, c[0x0][0x2bc], RZ ;  /* 0x0000af0002031a27 */ /* 0x000fe800078e00ff */
[----:B------:R-:W-:Y:S01]  /*98f0*/  IMAD.MOV.U32 R0, RZ, RZ, R2 ;  /* 0x000000ffff007224 */ /* 0x000fe200078e0002 */
[----:B------:R-:W-:Y:S04]  /*9900*/  @P1 SHF.R.U32.HI R0, RZ, c[0x0][0x2c0], R3 ;  /* 0x0000b000ff001a19 */ /* 0x000fe80000011603 */
[----:B---3--:R-:W-:Y:S01]  /*9910*/  @!P6 IADD3 R3, P0, R0, R192, RZ ;  /* 0x000000c00003e210 */ /* 0x008fe20007f1e0ff */
[C---:B----4-:R-:W-:Y:S01]  /*9920*/  IMAD.SHL.U32 R198, R214.reuse, 0x2, RZ ;  /* 0x00000002d6c67824 */ /* 0x050fe200078e00ff */
[----:B------:R-:W-:Y:S01]  /*9930*/  SHF.L.U64.HI R188, R214, 0x1, R188 ;  /* 0x00000001d6bc7819 */ /* 0x000fe200000102bc */
[C---:B-----5:R-:W-:Y:S01]  /*9940*/  IMAD.SHL.U32 R197, R215.reuse, 0x2, RZ ;  /* 0x00000002d7c57824 */ /* 0x060fe200078e00ff */
[----:B------:R-:W-:Y:S02]  /*9950*/  SHF.L.U64.HI R187, R215, 0x1, R187 ;  /* 0x00000001d7bb7819 */ /* 0x000fe400000102bb */
[----:B------:R-:W-:Y:S01]  /*9960*/  @!P6 LEA.HI.X.SX32 R133, R0, R132, 0x1, P0 ;  /* 0x000000840085e211 */ /* 0x000fe200000f0eff */
[----:B------:R-:W-:Y:S01]  /*9970*/  IMAD.MOV R0, RZ, RZ, -R0 ;  /* 0x000000ffff007224 */ /* 0x000fe200078e0a00 */
[C---:B------:R-:W-:Y:S01]  /*9980*/  @!P6 LEA R132, P0, R3.reuse, c[0x0][0x2a0], 0x2 ;  /* 0x0000a8000384ea11 */ /* 0x040fe200078010ff */
[C---:B------:R-:W-:Y:S01]  /*9990*/  IMAD.SHL.U32 R196, R212.reuse, 0x2, RZ ;  /* 0x00000002d4c47824 */ /* 0x040fe200078e00ff */
[----:B------:R-:W-:Y:S01]  /*99a0*/  SHF.L.U64.HI R186, R212, 0x1, R186 ;  /* 0x00000001d4ba7819 */ /* 0x000fe200000102ba */
[----:B------:R-:W-:Y:S01]  /*99b0*/  IMAD R192, R0, c[0x0][0x2b8], R2 ;  /* 0x0000ae0000c07a24 */ /* 0x000fe200078e0202 */
[----:B------:R-:W-:Y:S03]  /*99c0*/  @!P6 LEA.HI.X R133, R3, c[0x0][0x2a4], R133, 0x2, P0 ;  /* 0x0000a9000385ea11 */ /* 0x000fe600000f1485 */
[----:B------:R-:W-:Y:S01]  /*99d0*/  IMAD.WIDE.U32 R2, R192, c[0x0][0x1e0], RZ ;  /* 0x00007800c0027a25 */ /* 0x000fe200078e00ff */
[----:B------:R-:W-:Y:S01]  /*99e0*/  SHF.R.S32.HI R0, RZ, 0x1f, R192 ;  /* 0x0000001fff007819 */ /* 0x000fe200000114c0 */
[----:B------:R-:W2:Y:S01]  /*99f0*/  @!P6 LDG.E R189, [R132.64] ;  /* 0x0000000684bde981 */ /* 0x000ea2000c1e1900 */
[C---:B------:R-:W-:Y:S01]  /*9a00*/  SHF.L.U64.HI R185, R213.reuse, 0x1, R185 ;  /* 0x00000001d5b97819 */ /* 0x040fe200000102b9 */
[----:B------:R-:W-:Y:S02]  /*9a10*/  IMAD.SHL.U32 R195, R213, 0x2, RZ ;  /* 0x00000002d5c37824 */ /* 0x000fe400078e00ff */
[----:B------:R-:W-:Y:S01]  /*9a20*/  IMAD R0, R0, c[0x0][0x1e0], RZ ;  /* 0x0000780000007a24 */ /* 0x000fe200078e02ff */
[----:B------:R1:W-:Y:S03]  /*9a30*/  STL [R1+0xc], R192 ;  /* 0x00000cc001007387 */ /* 0x0003e60000100800 */
[----:B------:R-:W-:Y:S04]  /*9a40*/  IMAD R0, R192, c[0x0][0x1e4], R0 ;  /* 0x00007900c0007a24 */ /* 0x000fe800078e0200 */
[----:B------:R-:W-:Y:S01]  /*9a50*/  IMAD.IADD R3, R3, 0x1, R0 ;  /* 0x0000000103037824 */ /* 0x000fe200078e0200 */
[----:B--2---:R-:W-:Y:S01]  /*9a60*/  SHF.R.S32.HI R0, RZ, 0x1f, R189 ;  /* 0x0000001fff007819 */ /* 0x004fe200000114bd */
[----:B------:R1:W-:Y:S02]  /*9a70*/  STL [R1+0x4], R189 ;  /* 0x000004bd01007387 */ /* 0x0003e40000100800 */
        /* <DEDUP_REMOVED lines=9> */
.L_x_2744:
[----:B------:R-:W-:-:S05]  /*9b10*/  BRA.DIV ~URZ, `(.L_x_2706) ;  /* 0x0000c4d27f007947 */ /* 0x000fca000b800000 */
[----:B------:R-:W4:Y:S04]  /*9b20*/  LDL R190, [R1] ;  /* 0x0000000001be7983 */ /* 0x000f280000100800 */
[----:B------:R-:W5:Y:S04]  /*9b30*/  LDL R200, [R1+0x20] ;  /* 0x0000200001c87983 */ /* 0x000f680000100800 */
[----:B--2---:R-:W2:Y:S04]  /*9b40*/  LDL R2, [R1+0x1c] ;  /* 0x00001c0001027983 */ /* 0x004ea80000100800 */
[----:B---3--:R-:W3:Y:S04]  /*9b50*/  LDL R199, [R1+0x18] ;  /* 0x0000180001c77983 */ /* 0x008ee80000100800 */
[----:B------:R-:W1:Y:S04]  /*9b60*/  SHFL.IDX PT, R3, R184, RZ, 0x181f ;  /* 0x00181fffb8037589 */ /* 0x000e6800000e0000 */
[----:B------:R-:W1:Y:S01]  /*9b70*/  SHFL.IDX PT, R0, R184, 0x1, 0x181f ;  /* 0x00381f00b8007f89 */ /* 0x000e6200000e0000 */
[----:B---3--:R-:W-:Y:S02]  /*9b80*/  ISETP.GE.AND P1, PT, R199, c[0x0][0x1d4], PT ;  /* 0x00007500c7007a0c */ /* 0x008fe40003f26270 */
[----:B----4-:R-:W-:Y:S02]  /*9b90*/  ISETP.GE.AND P4, PT, R190, c[0x0][0x1d4], PT ;  /* 0x00007500be007a0c */ /* 0x010fe40003f86270 */
[C---:B-1----:R-:W-:Y:S02]  /*9ba0*/  IADD3 R190, P0, R3.reuse, R195, RZ ;  /* 0x000000c303be7210 */ /* 0x042fe40007f1e0ff */
[----:B-----5:R-:W-:Y:S02]  /*9bb0*/  ISETP.GE.AND P3, PT, R200, c[0x0][0x1d4], PT ;  /* 0x00007500c8007a0c */ /* 0x020fe40003f66270 */
[----:B--2---:R-:W-:Y:S01]  /*9bc0*/  ISETP.GE.AND P2, PT, R2, c[0x0][0x1d4], PT ;  /* 0x0000750002007a0c */ /* 0x004fe20003f46270 */
        /* <DEDUP_REMOVED lines=30> */
.L_x_2745:
        /* <DEDUP_REMOVED lines=28> */
.L_x_2704:
[----:B------:R-:W-:Y:S05]  /*9f70*/  BSYNC B0 ;  /* 0x0000000000007941 */ /* 0x000fea0003800000 */
.L_x_2703:
[----:B--2---:R-:W2:Y:S01]  /*9f80*/  LDL R3, [R1+0x28] ;  /* 0x0000280001037983 */ /* 0x004ea20000100800 */
[----:B------:R-:W-:Y:S02]  /*9f90*/  IMAD.MOV.U32 R0, RZ, RZ, c[0x0][0x2c4] ;  /* 0x0000b100ff007624 */ /* 0x000fe400078e00ff */
[----:B------:R-:W-:Y:S01]  /*9fa0*/  IMAD R133, R252, -0x60, RZ ;  /* 0xffffffa0fc857824 */ /* 0x000fe200078e02ff */
[----:B------:R-:W3:Y:S02]  /*9fb0*/  LDL R2, [R1+0x60] ;  /* 0x0000600001027983 */ /* 0x000ee40000100800 */
[----:B------:R-:W-:Y:S02]  /*9fc0*/  ISETP.NE.AND P0, PT, R0, 0x1, PT ;  /* 0x000000010000780c */ /* 0x000fe40003f05270 */
[----:B------:R-:W0:Y:S01]  /*9fd0*/  LDGDEPBAR ;  /* 0x00000000000079af */ /* 0x000e220000000000 */
[----:B--2---:R-:W-:Y:S10]  /*9fe0*/  MOV R132, R3 ;  /* 0x0000000300847202 */ /* 0x004ff40000000f00 */
[----:B------:R-:W-:Y:S01]  /*9ff0*/  @P0 IMAD.HI.U32 R0, R3, c[0x0][0x2c8], RZ ;  /* 0x0000b20003000a27 */ /* 0x000fe200078e00ff */
[----:B---3--:R-:W-:Y:S04]  /*a000*/  IADD3 R133, -R2, 0x1, R133 ;  /* 0x0000000102857810 */ /* 0x008fe80007ffe185 */
[----:B------:R-:W-:Y:S01]  /*a010*/  @P0 SHF.R.U32.HI R132, RZ, c[0x0][0x2cc], R0 ;  /* 0x0000b300ff840a19 */ /* 0x000fe20000011600 */
[----:B------:R-:W-:Y:S04]  /*a020*/  IMAD.MOV.U32 R0, RZ, RZ, c[0x0][0x2ac] ;  /* 0x0000ab00ff007624 */ /* 0x000fe800078e00ff */
[----:B------:R-:W-:Y:S05]  /*a030*/  IMAD R133, R0, c[0x0][0x1d0], R133 ;  /* 0x0000740000857a24 */ /* 0x000fea00078e0285 */
[----:B------:R-:W-:Y:S01]  /*a040*/  IADD3 R133, R133, -c[0x0][0x168], RZ ;  /* 0x80005a0085857a10 */ /* 0x000fe20007ffe0ff */
[----:B------:R-:W-:-:S05]  /*a050*/  BRA.DIV ~URZ, `(.L_x_2707) ;  /* 0x0000c4f27f007947 */ /* 0x000fca000b800000 */
[----:B------:R1:W2:Y:S02]  /*a060*/  SHFL.IDX PT, R0, R132, RZ, 0x1c1f ;  /* 0x001c1fff84007589 */ /* 0x0002a400000e0000 */
.L_x_2746:
[----:B--2---:R-:W-:Y:S05]  /*a070*/  IMAD.IADD R0, R133, 0x1, R0 ;  /* 0x0000000185007824 */ /* 0x004fea00078e0200 */
[C---:B------:R-:W-:Y:S02]  /*a080*/  ISETP.GT.AND P0, PT, R0.reuse, RZ, PT ;  /* 0x000000ff0000720c */ /* 0x040fe40003f04270 */
[C---:B------:R-:W-:Y:S02]  /*a090*/  ISETP.GT.AND P1, PT, R0.reuse, 0x1, PT ;  /* 0x000000010000780c */ /* 0x040fe40003f24270 */
[----:B------:R-:W-:Y:S02]  /*a0a0*/  ISETP.GT.AND P4, PT, R0, 0x9, PT ;  /* 0x000000090000780c */ /* 0x000fe40003f84270 */
[----:B------:R-:W-:Y:S02]  /*a0b0*/  FSEL R4, R4, -INF , P0 ;  /* 0xff80000004047808 */ /* 0x000fe40000000000 */
[C---:B------:R-:W-:Y:S02]  /*a0c0*/  ISETP.GT.AND P0, PT, R0.reuse, 0x10, PT ;  /* 0x000000100000780c */ /* 0x040fe40003f04270 */
[C---:B------:R-:W-:Y:S02]  /*a0d0*/  ISETP.GT.AND P2, PT, R0.reuse, 0x8, PT ;  /* 0x000000080000780c */ /* 0x040fe40003f44270 */
[----:B------:R-:W-:Y:S02]  /*a0e0*/  FSEL R5, R5, -INF , P1 ;  /* 0xff80000005057808 */ /* 0x000fe40000800000 */
[C---:B------:R-:W-:Y:S02]  /*a0f0*/  ISETP.GT.AND P1, PT, R0.reuse, 0x11, PT ;  /* 0x000000110000780c */ /* 0x040fe40003f24270 */
[C---:B------:R-:W-:Y:S02]  /*a100*/  ISETP.GT.AND P3, PT, R0.reuse, 0x18, PT ;  /* 0x000000180000780c */ /* 0x040fe40003f64270 */
[----:B------:R-:W-:Y:S02]  /*a110*/  FSEL R9, R9, -INF , P4 ;  /* 0xff80000009097808 */ /* 0x000fe40002000000 */
[----:B------:R-:W-:Y:S02]  /*a120*/  ISETP.GT.AND P4, PT, R0, 0x19, PT ;  /* 0x000000190000780c */ /* 0x000fe40003f84270 */
[----:B------:R-:W-:Y:S02]  /*a130*/  FSEL R12, R12, -INF , P0 ;  /* 0xff8000000c0c7808 */ /* 0x000fe40000000000 */
        /* <DEDUP_REMOVED lines=142> */
.L_x_2747:
        /* <DEDUP_REMOVED lines=36> */
[----:B------:R-:W-:Y:S04]  /*ac60*/  FFMA.FTZ R9, R9, c[0x0][0x2d0], -R2 ;  /* 0x0000b40009097a23 */ /* 0x000fe80000010802 */
[----:B------:R-:W-:Y:S10]  /*ac70*/  MUFU.EX2 R8, R8 ;  /* 0x0000000800087308 */ /* 0x000ff40000000800 */
[----:B------:R-:W2:Y:S01]  /*ac80*/  MUFU.EX2 R9, R9 ;  /* 0x0000000900097308 */ /* 0x000ea20000000800 */
[C---:B---3--:R-:W-:Y:S01]  /*ac90*/  FFMA.FTZ R2, R0.reuse, R185, R4 ;  /* 0x000000b900027223 */ /* 0x048fe20000010004 */
[----:B--2---:R-:W-:Y:S01]  /*aca0*/  F2FP.PACK_AB R186, R9, R8 ;  /* 0x0000000809ba723e */ /* 0x004fe200000000ff */
[----:B------:R-:W-:Y:S02]  /*acb0*/  FMUL.FTZ R20, R0, R164 ;  /* 0x000000a400147220 */ /* 0x000fe40000410000 */
[----:B------:R-:W2:Y:S01]  /*acc0*/  LDL.LU R164, [R1+0x24] ;  /* 0x0000240001a47983 */ /* 0x000ea20000300800 */
[----:B------:R-:W-:Y:S01]  /*acd0*/  FADD.FTZ R5, R184, R2 ;  /* 0x00000002b8057221 */ /* 0x000fe20000010000 */
[C---:B------:R-:W-:Y:S01]  /*ace0*/  FSEL R2, R3.reuse, RZ, P0 ;  /* 0x000000ff03027208 */ /* 0x040fe20000000000 */
[----:B------:R-:W-:Y:S01]  /*acf0*/  FMUL.FTZ R13, R0, R173 ;  /* 0x000000ad000d7220 */ /* 0x000fe20000410000 */
[----:B------:R-:W-:Y:S01]  /*ad00*/  F2FP.PACK_AB R184, R184, R4 ;  /* 0x00000004b8b8723e */ /* 0x000fe200000000ff */
[----:B------:R-:W-:Y:S01]  /*ad10*/  FMUL.FTZ R4, R3, c[0x0][0x2d0] ;  /* 0x0000b40003047a20 */ /* 0x000fe20000410000 */
[----:B------:R-:W-:Y:S01]  /*ad20*/  MOV R173, R49 ;  /* 0x0000003100ad7202 */ /* 0x000fe20000000f00 */
[----:B------:R-:W-:Y:S01]  /*ad30*/  FADD.FTZ R2, -R2, R135 ;  /* 0x0000008702027221 */ /* 0x000fe20000010100 */
[----:B------:R-:W-:Y:S01]  /*ad40*/  MOV R135, R37 ;  /* 0x0000002500877202 */ /* 0x000fe20000000f00 */
[----:B------:R-:W-:Y:S01]  /*ad50*/  FMUL.FTZ R49, R0, R137 ;  /* 0x0000008900317220 */ /* 0x000fe20000410000 */
[----:B------:R-:W-:Y:S01]  /*ad60*/  FSEL R4, R4, RZ, P0 ;  /* 0x000000ff04047208 */ /* 0x000fe20000000000 */
[----:B------:R-:W-:Y:S02]  /*ad70*/  FMUL.FTZ R2, R2, c[0x0][0x2d0] ;  /* 0x0000b40002027a20 */ /* 0x000fe40000410000 */
[C---:B------:R-:W-:Y:S01]  /*ad80*/  FMUL.FTZ R16, R0.reuse, R168 ;  /* 0x000000a800107220 */ /* 0x040fe20000410000 */
[----:B------:R-:W-:Y:S01]  /*ad90*/  MOV R168, R48 ;  /* 0x0000003000a87202 */ /* 0x000fe20000000f00 */
[----:B------:R-:W-:Y:S02]  /*ada0*/  FMUL.FTZ R48, R0, R136 ;  /* 0x0000008800307220 */ /* 0x000fe40000410000 */
[----:B------:R-:W3:Y:S01]  /*adb0*/  MUFU.EX2 R2, R2 ;  /* 0x0000000200027308 */ /* 0x000ee20000000800 */
[--C-:B------:R-:W-:Y:S02]  /*adc0*/  FFMA.FTZ R33, R50, c[0x0][0x2d0], -R4.reuse ;  /* 0x0000b40032217a23 */ /* 0x100fe40000010804 */
[--C-:B------:R-:W-:Y:S02]  /*add0*/  FFMA.FTZ R36, R51, c[0x0][0x2d0], -R4.reuse ;  /* 0x0000b40033247a23 */ /* 0x100fe40000010804 */
[--C-:B------:R-:W-:Y:S02]  /*ade0*/  FFMA.FTZ R29, R46, c[0x0][0x2d0], -R4.reuse ;  /* 0x0000b4002e1d7a23 */ /* 0x100fe40000010804 */
[--C-:B-1----:R-:W-:Y:S02]  /*adf0*/  FFMA.FTZ R132, R10, c[0x0][0x2d0], -R4.reuse ;  /* 0x0000b4000a847a23 */ /* 0x102fe40000010804 */
        /* <DEDUP_REMOVED lines=8> */
[C---:B---3--:R-:W-:Y:S01]  /*ae80*/  FMUL.FTZ R50, R2.reuse, R138 ;  /* 0x0000008a02327220 */ /* 0x048fe20000410000 */
[----:B------:R-:W-:Y:S01]  /*ae90*/  MUFU.EX2 R199, R199 ;  /* 0x000000c700c77308 */ /* 0x000fe20000000800 */
        /* <DEDUP_REMOVED lines=11> */
[----:B------:R-:W-:Y:S01]  /*af50*/  FMUL.FTZ R21, R0, R165 ;  /* 0x000000a500157220 */ /* 0x000fe20000410000 */
[----:B------:R-:W-:Y:S01]  /*af60*/  MOV R165, R40 ;  /* 0x0000002800a57202 */ /* 0x000fe20000000f00 */
[--C-:B------:R-:W-:Y:S01]  /*af70*/  FFMA.FTZ R6, R6, c[0x0][0x2d0], -R4.reuse ;  /* 0x0000b40006067a23 */ /* 0x100fe20000010804 */
[----:B------:R-:W-:Y:S01]  /*af80*/  MUFU.EX2 R206, R206 ;  /* 0x000000ce00ce7308 */ /* 0x000fe20000000800 */
[--C-:B------:R-:W-:Y:S02]  /*af90*/  FFMA.FTZ R7, R7, c[0x0][0x2d0], -R4.reuse ;  /* 0x0000b40007077a23 */ /* 0x100fe40000010804 */
[--C-:B------:R-:W-:Y:S02]  /*afa0*/  FFMA.FTZ R198, R22, c[0x0][0x2d0], -R4.reuse ;  /* 0x0000b40016c67a23 */ /* 0x100fe40000010804 */
[----:B------:R-:W-:Y:S02]  /*afb0*/  FFMA.FTZ R197, R23, c[0x0][0x2d0], -R4 ;  /* 0x0000b40017c57a23 */ /* 0x000fe40000010804 */
[----:B------:R-:W-:Y:S02]  /*afc0*/  FADD.FTZ R4, R8, R5 ;  /* 0x0000000508047221 */ /* 0x000fe40000010000 */
[C---:B------:R-:W-:Y:S01]  /*afd0*/  FMUL.FTZ R12, R0.reuse, R172 ;  /* 0x000000ac000c7220 */ /* 0x040fe20000410000 */
[----:B------:R3:W-:Y:S01]  /*afe0*/  MUFU.EX2 R185, R6 ;  /* 0x0000000600b97308 */ /* 0x0007e20000000800 */
[----:B------:R-:W-:Y:S02]  /*aff0*/  FADD.FTZ R188, R9, R4 ;  /* 0x0000000409bc7221 */ /* 0x000fe40000010000 */
[C---:B------:R-:W-:Y:S01]  /*b000*/  FMUL.FTZ R9, R0.reuse, R177 ;  /* 0x000000b100097220 */ /* 0x040fe20000410000 */
[----:B------:R-:W-:Y:S01]  /*b010*/  MOV R177, R29 ;  /* 0x0000001d00b17202 */ /* 0x000fe20000000f00 */
[----:B------:R-:W-:Y:S01]  /*b020*/  FMUL.FTZ R29, R0, R157 ;  /* 0x0000009d001d7220 */ /* 0x000fe20000410000 */
[----:B------:R-:W-:Y:S01]  /*b030*/  MOV R157, R165 ;  /* 0x000000a5009d7202 */ /* 0x000fe20000000f00 */
[----:B------:R-:W-:Y:S02]  /*b040*/  FMUL.FTZ R22, R2, R166 ;  /* 0x000000a602167220 */ /* 0x000fe40000410000 */
[C---:B------:R-:W-:Y:S01]  /*b050*/  FMUL.FTZ R4, R0.reuse, R180 ;  /* 0x000000b400047220 */ /* 0x040fe20000410000 */
[----:B------:R4:W-:Y:S01]  /*b060*/  MUFU.EX2 R172, R7 ;  /* 0x0000000700ac7308 */ /* 0x0009e20000000800 */
[----:B------:R-:W-:Y:S01]  /*b070*/  FMUL.FTZ R5, R0, R181 ;  /* 0x000000b500057220 */ /* 0x000fe20000410000 */
[----:B------:R-:W-:Y:S01]  /*b080*/  MOV R181, R33 ;  /* 0x0000002100b57202 */ /* 0x000fe20000000f00 */
[C---:B------:R-:W-:Y:S01]  /*b090*/  FMUL.FTZ R10, R2.reuse, R178 ;  /* 0x000000b2020a7220 */ /* 0x040fe20000410000 */
[----:B------:R-:W-:Y:S01]  /*b0a0*/  MOV R180, R36 ;  /* 0x0000002400b47202 */ /* 0x000fe20000000f00 */
[----:B------:R-:W-:Y:S02]  /*b0b0*/  FMUL.FTZ R11, R2, R179 ;  /* 0x000000b3020b7220 */ /* 0x000fe40000410000 */
[----:B------:R-:W-:Y:S01]  /*b0c0*/  FMUL.FTZ R8, R0, R176 ;  /* 0x000000b000087220 */ /* 0x000fe20000410000 */
[----:B------:R-:W-:Y:S01]  /*b0d0*/  MOV R176, R32 ;  /* 0x0000002000b07202 */ /* 0x000fe20000000f00 */
[C---:B------:R-:W-:Y:S01]  /*b0e0*/  FMUL.FTZ R14, R2.reuse, R174 ;  /* 0x000000ae020e7220 */ /* 0x040fe20000410000 */
[----:B------:R-:W-:Y:S01]  /*b0f0*/  MUFU.EX2 R165, R132 ;  /* 0x0000008400a57308 */ /* 0x000fe20000000800 */
[C---:B------:R-:W-:Y:S02]  /*b100*/  FMUL.FTZ R15, R2.reuse, R175 ;  /* 0x000000af020f7220 */ /* 0x040fe40000410000 */
[C---:B------:R-:W-:Y:S02]  /*b110*/  FMUL.FTZ R18, R2.reuse, R170 ;  /* 0x000000aa02127220 */ /* 0x040fe40000410000 */
[C---:B---3--:R-:W-:Y:S01]  /*b120*/  FMUL.FTZ R6, R2.reuse, R182 ;  /* 0x000000b602067220 */ /* 0x048fe20000410000 */
[----:B------:R-:W-:Y:S01]  /*b130*/  MOV R182, R135 ;  /* 0x0000008700b67202 */ /* 0x000fe20000000f00 */
[----:B------:R-:W-:Y:S02]  /*b140*/  FMUL.FTZ R19, R2, R171 ;  /* 0x000000ab02137220 */ /* 0x000fe40000410000 */
[----:B------:R-:W-:Y:S01]  /*b150*/  FMUL.FTZ R17, R0, R169 ;  /* 0x000000a900117220 */ /* 0x000fe20000410000 */
[----:B------:R-:W3:Y:S01]  /*b160*/  MUFU.EX2 R166, R134 ;  /* 0x0000008600a67308 */ /* 0x000ee20000000800 */
[C---:B------:R-:W-:Y:S01]  /*b170*/  FMUL.FTZ R23, R2.reuse, R167 ;  /* 0x000000a702177220 */ /* 0x040fe20000410000 */
[----:B------:R-:W-:Y:S01]  /*b180*/  MOV R169, R45 ;  /* 0x0000002d00a97202 */ /* 0x000fe20000000f00 */
[C---:B------:R-:W-:Y:S02]  /*b190*/  FMUL.FTZ R26, R2.reuse, R162 ;  /* 0x000000a2021a7220 */ /* 0x040fe40000410000 */
[C---:B----4-:R-:W-:Y:S01]  /*b1a0*/  FMUL.FTZ R7, R2.reuse, R183 ;  /* 0x000000b702077220 */ /* 0x050fe20000410000 */
        /* <DEDUP_REMOVED lines=8> */
[----:B------:R-:W-:Y:S02]  /*b230*/  FMUL.FTZ R31, R2, R159 ;  /* 0x0000009f021f7220 */ /* 0x000fe40000410000 */
[C---:B------:R-:W-:Y:S01]  /*b240*/  FMUL.FTZ R28, R0.reuse, R156 ;  /* 0x0000009c001c7220 */ /* 0x040fe20000410000 */
[----:B------:R-:W-:Y:S01]  /*b250*/  MOV R156, R41 ;  /* 0x00000029009c7202 */ /* 0x000fe20000000f00 */
[C---:B------:R-:W-:Y:S02]  /*b260*/  FMUL.FTZ R32, R0.reuse, R152 ;  /* 0x0000009800207220 */ /* 0x040fe40000410000 */
[----:B------:R-:W-:Y:S02]  /*b270*/  FMUL.FTZ R33, R0, R153 ;  /* 0x0000009900217220 */ /* 0x000fe40000410000 */
[----:B------:R-:W-:Y:S01]  /*b280*/  FMUL.FTZ R34, R2, R154 ;  /* 0x0000009a02227220 */ /* 0x000fe20000410000 */
[----:B---3--:R-:W-:Y:S01]  /*b290*/  F2FP.PACK_AB R187, R166, R165 ;  /* 0x000000a5a6bb723e */ /* 0x008fe200000000ff */
        /* <DEDUP_REMOVED lines=8> */
[----:B------:R-:W-:Y:S01]  /*b320*/  LDSM.16.MT88.4 R148, [R222+0x1000] ;  /* 0x00100000de94783b */ /* 0x000fe20000004200 */
[----:B------:R-:W-:Y:S01]  /*b330*/  FMUL.FTZ R41, R0, R145 ;  /* 0x0000009100297220 */ /* 0x000fe20000410000 */
[----:B------:R-:W3:Y:S01]  /*b340*/  MUFU.EX2 R132, R196 ;  /* 0x000000c400847308 */ /* 0x000ee20000000800 */
[C---:B------:R-:W-:Y:S02]  /*b350*/  FMUL.FTZ R42, R2.reuse, R146 ;  /* 0x00000092022a7220 */ /* 0x040fe40000410000 */
[----:B------:R-:W-:Y:S02]  /*b360*/  FMUL.FTZ R43, R2, R147 ;  /* 0x00000093022b7220 */ /* 0x000fe40000410000 */
[C---:B------:R-:W-:Y:S01]  /*b370*/  FMUL.FTZ R44, R0.reuse, R140 ;  /* 0x0000008c002c7220 */ /* 0x040fe20000410000 */
[----:B------:R-:W-:Y:S01]  /*b380*/  LDSM.16.MT88.4 R144, [R220+0x800] ;  /* 0x00080000dc90783b */ /* 0x000fe20000004200 */
[----:B------:R-:W-:Y:S02]  /*b390*/  FMUL.FTZ R45, R0, R141 ;  /* 0x0000008d002d7220 */ /* 0x000fe40000410000 */
        /* <DEDUP_REMOVED lines=87> */
[----:B--2---:R-:W-:Y:S01]  /*b910*/  FFMA.FTZ R164, R2, R164, R185 ;  /* 0x000000a402a47223 */ /* 0x004fe200000100b9 */
[----:B------:R-:W-:Y:S01]  /*b920*/  F2FP.PACK_AB R185, R172, R185 ;  /* 0x000000b9acb9723e */ /* 0x000fe200000000ff */
[C---:B------:R-:W-:Y:S02]  /*b930*/  FMUL.FTZ R126, R2.reuse, R126 ;  /* 0x0000007e027e7220 */ /* 0x040fe40000410000 */
[C---:B------:R-:W-:Y:S02]  /*b940*/  FMUL.FTZ R127, R2.reuse, R127 ;  /* 0x0000007f027f7220 */ /* 0x040fe40000410000 */
[C---:B------:R-:W-:Y:S02]  /*b950*/  FMUL.FTZ R130, R2.reuse, R130 ;  /* 0x0000008202827220 */ /* 0x040fe40000410000 */
[C---:B-1----:R-:W-:Y:S05]  /*b960*/  HMMA.16816.F32 R4, R184.reuse, R136, R4 ;  /* 0x00000088b804723c */ /* 0x042fea0000001804 */
[----:B------:R-:W-:Y:S02]  /*b970*/  FMUL.FTZ R131, R2, R131 ;  /* 0x0000008302837220 */ /* 0x000fe40000410000 */
[----:B------:R-:W1:Y:S01]  /*b980*/  MUFU.EX2 R2, R195 ;  /* 0x000000c300027308 */ /* 0x000e620000000800 */
[C---:B------:R-:W-:Y:S01]  /*b990*/  HMMA.16816.F32 R8, R184.reuse, R138, R8 ;  /* 0x0000008ab808723c */ /* 0x040fe20000001808 */
[----:B------:R-:W2:Y:S03]  /*b9a0*/  LDSM.16.MT88.4 R136, [R220] ;  /* 0x00000000dc88783b */ /* 0x000ea60000004200 */
[C---:B------:R-:W-:Y:S02]  /*b9b0*/  FMUL.FTZ R124, R0.reuse, R124 ;  /* 0x0000007c007c7220 */ /* 0x040fe40000410000 */
[C---:B------:R-:W-:Y:S02]  /*b9c0*/  FMUL.FTZ R125, R0.reuse, R125 ;  /* 0x0000007d007d7220 */ /* 0x040fe40000410000 */
[C---:B------:R-:W-:Y:S01]  /*b9d0*/  FMUL.FTZ R128, R0.reuse, R128 ;  /* 0x0000008000807220 */ /* 0x040fe20000410000 */
[----:B------:R-:W4:Y:S03]  /*b9e0*/  MUFU.EX2 R195, R191 ;  /* 0x000000bf00c37308 */ /* 0x000f260000000800 */
[----:B------:R-:W-:Y:S02]  /*b9f0*/  FMUL.FTZ R129, R0, R129 ;  /* 0x0000008100817220 */ /* 0x000fe40000410000 */
[----:B---3--:R-:W-:Y:S05]  /*ba00*/  FADD.FTZ R0, R132, R188 ;  /* 0x000000bc84007221 */ /* 0x008fea0000010000 */
[----:B------:R3:W5:Y:S01]  /*ba10*/  MUFU.EX2 R188, R176 ;  /* 0x000000b000bc7308 */ /* 0x0007620000000800 */
[----:B-1----:R-:W-:Y:S04]  /*ba20*/  FADD.FTZ R0, R2, R0 ;  /* 0x0000000002007221 */ /* 0x002fe80000010000 */
[----:B------:R-:W-:Y:S05]  /*ba30*/  FADD.FTZ R0, R135, R0 ;  /* 0x0000000087007221 */ /* 0x000fea0000010000 */
[----:B------:R-:W-:Y:S01]  /*ba40*/  MUFU.EX2 R191, R215 ;  /* 0x000000d700bf7308 */ /* 0x000fe20000000800 */
[----:B------:R-:W-:Y:S01]  /*ba50*/  FADD.FTZ R0, R134, R0 ;  /* 0x0000000086007221 */ /* 0x000fe20000010000 */
[C---:B--2---:R-:W-:Y:S01]  /*ba60*/  HMMA.16816.F32 R12, R184.reuse, R136, R12 ;  /* 0x00000088b80c723c */ /* 0x044fe2000000180c */
[----:B---3--:R-:W-:Y:S07]  /*ba70*/  LDSM.16.MT88.4 R176, [R219+0x2800] ;  /* 0x00280000dbb0783b */ /* 0x008fee0000004200 */
        /* <DEDUP_REMOVED lines=47> */
[----:B----4-:R-:W-:Y:S02]  /*bd70*/  F2FP.PACK_AB R139, R194, R195 ;  /* 0x000000c3c28b723e */ /* 0x010fe400000000ff */
[----:B------:R-:W-:Y:S01]  /*bd80*/  MUFU.EX2 R186, R173 ;  /* 0x000000ad00ba7308 */ /* 0x000fe20000000800 */
[----:B-----5:R-:W-:Y:S04]  /*bd90*/  F2FP.PACK_AB R185, R188, R189 ;  /* 0x000000bdbcb9723e */ /* 0x020fe800000000ff */
[C---:B------:R-:W-:Y:S05]  /*bda0*/  HMMA.16816.F32 R4, R136.reuse, R140, R4 ;  /* 0x0000008c8804723c */ /* 0x040fea0000001804 */
[----:B------:R1:W2:Y:S03]  /*bdb0*/  MUFU.EX2 R132, R204 ;  /* 0x000000cc00847308 */ /* 0x0002a60000000800 */
[C---:B------:R-:W-:Y:S01]  /*bdc0*/  HMMA.16816.F32 R8, R136.reuse, R142, R8 ;  /* 0x0000008e8808723c */ /* 0x040fe20000001808 */
[----:B------:R-:W3:Y:S06]  /*bdd0*/  LDSM.16.MT88.4 R140, [R222+0x800] ;  /* 0x00080000de8c783b */ /* 0x000eec0000004200 */
[----:B------:R4:W5:Y:S01]  /*bde0*/  MUFU.EX2 R2, R203 ;  /* 0x000000cb00027308 */ /* 0x0009620000000800 */
[C---:B------:R-:W-:Y:S08]  /*bdf0*/  HMMA.16816.F32 R12, R136.reuse, R144, R12 ;  /* 0x00000090880c723c */ /* 0x040ff0000000180c */
[C---:B------:R-:W-:Y:S01]  /*be00*/  HMMA.16816.F32 R16, R136.reuse, R146, R16 ;  /* 0x000000928810723c */ /* 0x040fe20000001810 */
[----:B------:R-:W3:Y:S01]  /*be10*/  LDSM.16.MT88.4 R144, [R221+0x800] ;  /* 0x00080000dd90783b */ /* 0x000ee20000004200 */
[----:B------:R-:W3:Y:S02]  /*be20*/  MUFU.EX2 R135, R202 ;  /* 0x000000ca00877308 */ /* 0x000ee40000000800 */
[----:B-1----:R-:W-:Y:S01]  /*be30*/  MOV R204, R167 ;  /* 0x000000a700cc7202 */ /* 0x002fe20000000f00 */
[----:B--2---:R-:W-:Y:S07]  /*be40*/  FADD.FTZ R0, R132, R0 ;  /* 0x0000000084007221 */ /* 0x004fee0000010000 */
[----:B------:R-:W1:Y:S01]  /*be50*/  MUFU.EX2 R134, R201 ;  /* 0x000000c900867308 */ /* 0x000e620000000800 */
[----:B----4-:R-:W-:Y:S01]  /*be60*/  MOV R203, R166 ;  /* 0x000000a600cb7202 */ /* 0x010fe20000000f00 */
[----:B-----5:R-:W-:Y:S01]  /*be70*/  FADD.FTZ R0, R2, R0 ;  /* 0x0000000002007221 */ /* 0x020fe20000010000 */
[C---:B---3--:R-:W-:Y:S03]  /*be80*/  HMMA.16816.F32 R20, R136.reuse, R140, R20 ;  /* 0x0000008c8814723c */ /* 0x048fe60000001814 */
[----:B------:R-:W-:Y:S05]  /*be90*/  FADD.FTZ R0, R135, R0 ;  /* 0x0000000087007221 */ /* 0x000fea0000010000 */
[C---:B------:R-:W-:Y:S01]  /*bea0*/  HMMA.16816.F32 R24, R136.reuse, R142, R24 ;  /* 0x0000008e8818723c */ /* 0x040fe20000001818 */
[----:B------:R-:W2:Y:S03]  /*beb0*/  LDSM.16.MT88.4 R140, [R219+0x3800] ;  /* 0x00380000db8c783b */ /* 0x000ea60000004200 */
[----:B-1----:R-:W-:Y:S04]  /*bec0*/  FADD.FTZ R0, R134, R0 ;  /* 0x0000000086007221 */ /* 0x002fe80000010000 */
[C---:B------:R-:W-:Y:S08]  /*bed0*/  HMMA.16816.F32 R28, R136.reuse, R144, R28 ;  /* 0x00000090881c723c */ /* 0x040ff0000000181c */
        /* <DEDUP_REMOVED lines=39> */
[----:B------:R-:W-:Y:S01]  /*c150*/  F2FP.PACK_AB R138, R134, R135 ;  /* 0x00000087868a723e */ /* 0x000fe200000000ff */
[----:B------:R-:W3:Y:S02]  /*c160*/  MUFU.EX2 R132, R212 ;  /* 0x000000d400847308 */ /* 0x000ee40000000800 */
[----:B------:R-:W-:Y:S02]  /*c170*/  F2FP.PACK_AB R137, R197, R198 ;  /* 0x000000c6c589723e */ /* 0x000fe400000000ff */
[----:B------:R-:W-:Y:S06]  /*c180*/  F2FP.PACK_AB R139, R200, R199 ;  /* 0x000000c7c88b723e */ /* 0x000fec00000000ff */
[----:B------:R-:W-:Y:S01]  /*c190*/  MUFU.EX2 R135, R210 ;  /* 0x000000d200877308 */ /* 0x000fe20000000800 */
[C---:B--2---:R-:W-:Y:S09]  /*c1a0*/  HMMA.16816.F32 R4, R136.reuse, R140, R4 ;  /* 0x0000008c8804723c */ /* 0x044ff20000001804 */
[----:B------:R-:W-:Y:S01]  /*c1b0*/  MUFU.EX2 R134, R209 ;  /* 0x000000d100867308 */ /* 0x000fe20000000800 */
[C---:B------:R-:W-:Y:S01]  /*c1c0*/  HMMA.16816.F32 R8, R136.reuse, R142, R8 ;  /* 0x0000008e8808723c */ /* 0x040fe20000001808 */
[----:B------:R-:W2:Y:S02]  /*c1d0*/  LDSM.16.MT88.4 R140, [R221+0x1000] ;  /* 0x00100000dd8c783b */ /* 0x000ea40000004200 */
[----:B---3--:R-:W-:Y:S06]  /*c1e0*/  FADD.FTZ R0, R132, R0 ;  /* 0x0000000084007221 */ /* 0x008fec0000010000 */
[----:B------:R-:W3:Y:S01]  /*c1f0*/  MUFU.EX2 R2, R211 ;  /* 0x000000d300027308 */ /* 0x000ee20000000800 */
[C---:B-1----:R-:W-:Y:S08]  /*c200*/  HMMA.16816.F32 R12, R136.reuse, R144, R12 ;  /* 0x00000090880c723c */ /* 0x042ff0000000180c */
[C---:B------:R-:W-:Y:S01]  /*c210*/  HMMA.16816.F32 R16, R136.reuse, R146, R16 ;  /* 0x000000928810723c */ /* 0x040fe20000001810 */
[----:B------:R-:W1:Y:S07]  /*c220*/  LDSM.16.MT88.4 R144, [R219+0x4000] ;  /* 0x00400000db90783b */ /* 0x000e6e0000004200 */
[C---:B------:R-:W-:Y:S04]  /*c230*/  HMMA.16816.F32 R20, R136.reuse, R148, R20 ;  /* 0x000000948814723c */ /* 0x040fe80000001814 */
[----:B---3--:R-:W-:Y:S04]  /*c240*/  FADD.FTZ R0, R2, R0 ;  /* 0x0000000002007221 */ /* 0x008fe80000010000 */
[C---:B------:R-:W-:Y:S01]  /*c250*/  HMMA.16816.F32 R24, R136.reuse, R150, R24 ;  /* 0x000000968818723c */ /* 0x040fe20000001818 */
[----:B------:R-:W3:Y:S03]  /*c260*/  LDSM.16.MT88.4 R148, [R220+0x4000] ;  /* 0x00400000dc94783b */ /* 0x000ee60000004200 */
[----:B------:R-:W-:Y:S04]  /*c270*/  FADD.FTZ R0, R135, R0 ;  /* 0x0000000087007221 */ /* 0x000fe80000010000 */
[----:B------:R-:W-:Y:S01]  /*c280*/  FADD.FTZ R0, R134, R0 ;  /* 0x0000000086007221 */ /* 0x000fe20000010000 */
        /* <DEDUP_REMOVED lines=37> */
[----:B------:R-:W-:Y:S01]  /*c4e0*/  HMMA.16816.F32 R128, R136, R142, R128 ;  /* 0x0000008e8880723c */ /* 0x000fe20000001880 */
[----:B------:R-:W2:Y:S06]  /*c4f0*/  LDSM.16.MT88.4 R140, [R222+0x1800] ;  /* 0x00180000de8c783b */ /* 0x000eac0000004200 */
[----:B------:R-:W-:Y:S02]  /*c500*/  F2FP.PACK_AB R136, R2, R132 ;  /* 0x000000840288723e */ /* 0x000fe400000000ff */
[----:B------:R-:W-:Y:S01]  /*c510*/  F2FP.PACK_AB R138, R134, R135 ;  /* 0x00000087868a723e */ /* 0x000fe200000000ff */
[----:B------:R-:W4:Y:S02]  /*c520*/  MUFU.EX2 R132, R183 ;  /* 0x000000b700847308 */ /* 0x000f240000000800 */
[----:B------:R-:W-:Y:S02]  /*c530*/  F2FP.PACK_AB R137, R205, R206 ;  /* 0x000000cecd89723e */ /* 0x000fe400000000ff */
[----:B------:R-:W-:Y:S06]  /*c540*/  F2FP.PACK_AB R139, R208, R207 ;  /* 0x000000cfd08b723e */ /* 0x000fec00000000ff */
[----:B------:R-:W-:Y:S01]  /*c550*/  MUFU.EX2 R135, R157 ;  /* 0x0000009d00877308 */ /* 0x000fe20000000800 */
[C---:B-1----:R-:W-:Y:S08]  /*c560*/  HMMA.16816.F32 R4, R136.reuse, R144, R4 ;  /* 0x000000908804723c */ /* 0x042ff00000001804 */
[C---:B------:R-:W-:Y:S01]  /*c570*/  HMMA.16816.F32 R8, R136.reuse, R146, R8 ;  /* 0x000000928808723c */ /* 0x040fe20000001808 */
[----:B------:R-:W1:Y:S01]  /*c580*/  LDSM.16.MT88.4 R144, [R219+0x4800] ;  /* 0x00480000db90783b */ /* 0x000e620000004200 */
[----:B------:R5:W-:Y:S02]  /*c590*/  MUFU.EX2 R134, R156 ;  /* 0x0000009c00867308 */ /* 0x000be40000000800 */
[----:B----4-:R-:W-:Y:S04]  /*c5a0*/  FADD.FTZ R0, R132, R0 ;  /* 0x0000000084007221 */ /* 0x010fe80000010000 */
[C---:B---3--:R-:W-:Y:S04]  /*c5b0*/  HMMA.16816.F32 R12, R136.reuse, R148, R12 ;  /* 0x00000094880c723c */ /* 0x048fe8000000180c */
[----:B------:R-:W3:Y:S04]  /*c5c0*/  MUFU.EX2 R2, R182 ;  /* 0x000000b600027308 */ /* 0x000ee80000000800 */
[C---:B------:R-:W-:Y:S01]  /*c5d0*/  HMMA.16816.F32 R16, R136.reuse, R150, R16 ;  /* 0x000000968810723c */ /* 0x040fe20000001810 */
[----:B------:R-:W4:Y:S07]  /*c5e0*/  LDSM.16.MT88.4 R148, [R220+0x4800] ;  /* 0x00480000dc94783b */ /* 0x000f2e0000004200 */
[C---:B--2---:R-:W-:Y:S01]  /*c5f0*/  HMMA.16816.F32 R20, R136.reuse, R140, R20 ;  /* 0x0000008c8814723c */ /* 0x044fe20000001814 */
[----:B-----5:R-:W-:Y:S07]  /*c600*/  LDSM.16.MT88.4 R156, [R220+0x5000] ;  /* 0x00500000dc9c783b */ /* 0x020fee0000004200 */
[C---:B------:R-:W-:Y:S01]  /*c610*/  HMMA.16816.F32 R24, R136.reuse, R142, R24 ;  /* 0x0000008e8818723c */ /* 0x040fe20000001818 */
[----:B------:R-:W2:Y:S03]  /*c620*/  LDSM.16.MT88.4 R140, [R222+0x4800] ;  /* 0x00480000de8c783b */ /* 0x000ea60000004200 */
[----:B---3--:R-:W-:Y:S04]  /*c630*/  FADD.FTZ R0, R2, R0 ;  /* 0x0000000002007221 */ /* 0x008fe80000010000 */
[C---:B------:R-:W-:Y:S04]  /*c640*/  HMMA.16816.F32 R28, R136.reuse, R152, R28 ;  /* 0x00000098881c723c */ /* 0x040fe8000000181c */
[----:B------:R-:W-:Y:S04]  /*c650*/  FADD.FTZ R0, R135, R0 ;  /* 0x0000000087007221 */ /* 0x000fe80000010000 */
[C---:B------:R-:W-:Y:S01]  /*c660*/  HMMA.16816.F32 R32, R136.reuse, R154, R32 ;  /* 0x0000009a8820723c */ /* 0x040fe20000001820 */
[----:B------:R-:W-:Y:S03]  /*c670*/  LDSM.16.MT88.4 R152, [R219+0x7800] ;  /* 0x00780000db98783b */ /* 0x000fe60000004200 */
[----:B------:R-:W-:Y:S04]  /*c680*/  FADD.FTZ R0, R134, R0 ;  /* 0x0000000086007221 */ /* 0x000fe80000010000 */
[C---:B-1----:R-:W-:Y:S08]  /*c690*/  HMMA.16816.F32 R36, R136.reuse, R144, R36 ;  /* 0x000000908824723c */ /* 0x042ff00000001824 */
[C---:B------:R-:W-:Y:S01]  /*c6a0*/  HMMA.16816.F32 R40, R136.reuse, R146, R40 ;  /* 0x000000928828723c */ /* 0x040fe20000001828 */
[----:B------:R-:W1:Y:S07]  /*c6b0*/  LDSM.16.MT88.4 R144, [R221+0x4800] ;  /* 0x00480000dd90783b */ /* 0x000e6e0000004200 */
[C---:B----4-:R-:W-:Y:S08]  /*c6c0*/  HMMA.16816.F32 R44, R136.reuse, R148, R44 ;  /* 0x00000094882c723c */ /* 0x050ff0000000182c */
        /* <DEDUP_REMOVED lines=10> */
[----:B------:R-:W4:Y:S07]  /*c770*/  LDSM.16.MT88.4 R152, [R219+0xa800] ;  /* 0x00a80000db98783b */ /* 0x000f2e0000004200 */
[C---:B---3--:R-:W-:Y:S08]  /*c780*/  HMMA.16816.F32 R76, R136.reuse, R148, R76 ;  /* 0x00000094884c723c */ /* 0x048ff0000000184c */
        /* <DEDUP_REMOVED lines=16> */
[----:B------:R-:W3:Y:S07]  /*c890*/  LDSM.16.MT88.4 R148, [R222+0x2000] ;  /* 0x00200000de94783b */ /* 0x000eee0000004200 */
[C---:B-1----:R-:W-:Y:S08]  /*c8a0*/  HMMA.16816.F32 R124, R136.reuse, R144, R124 ;  /* 0x00000090887c723c */ /* 0x042ff0000000187c */
[----:B------:R-:W-:Y:S01]  /*c8b0*/  HMMA.16816.F32 R128, R136, R146, R128 ;  /* 0x000000928880723c */ /* 0x000fe20000001880 */
[----:B------:R-:W1:Y:S06]  /*c8c0*/  LDSM.16.MT88.4 R144, [R221+0x2000] ;  /* 0x00200000dd90783b */ /* 0x000e6c0000004200 */
[----:B------:R-:W-:Y:S02]  /*c8d0*/  F2FP.PACK_AB R136, R2, R132 ;  /* 0x000000840288723e */ /* 0x000fe400000000ff */
[----:B------:R-:W-:Y:S01]  /*c8e0*/  F2FP.PACK_AB R138, R134, R135 ;  /* 0x00000087868a723e */ /* 0x000fe200000000ff */
[----:B------:R-:W4:Y:S02]  /*c8f0*/  MUFU.EX2 R2, R160 ;  /* 0x000000a000027308 */ /* 0x000f240000000800 */
[----:B------:R-:W-:Y:S02]  /*c900*/  F2FP.PACK_AB R137, R192, R193 ;  /* 0x000000c1c089723e */ /* 0x000fe400000000ff */
[----:B------:R-:W-:Y:S06]  /*c910*/  F2FP.PACK_AB R139, R190, R191 ;  /* 0x000000bfbe8b723e */ /* 0x000fec00000000ff */
[----:B------:R-:W5:Y:S01]  /*c920*/  MUFU.EX2 R132, R168 ;  /* 0x000000a800847308 */ /* 0x000f620000000800 */
[C---:B--2---:R-:W-:Y:S08]  /*c930*/  HMMA.16816.F32 R4, R136.reuse, R140, R4 ;  /* 0x0000008c8804723c */ /* 0x044ff00000001804 */
[C---:B------:R-:W-:Y:S01]  /*c940*/  HMMA.16816.F32 R8, R136.reuse, R142, R8 ;  /* 0x0000008e8808723c */ /* 0x040fe20000001808 */
[----:B------:R-:W2:Y:S01]  /*c950*/  LDSM.16.MT88.4 R140, [R219+0x5000] ;  /* 0x00500000db8c783b */ /* 0x000ea20000004200 */
[----:B------:R-:W-:Y:S02]  /*c960*/  MUFU.EX2 R135, R181 ;  /* 0x000000b500877308 */ /* 0x000fe40000000800 */
[----:B----4-:R-:W-:Y:S04]  /*c970*/  FADD.FTZ R0, R2, R0 ;  /* 0x0000000002007221 */ /* 0x010fe80000010000 */
[C---:B------:R-:W-:Y:S01]  /*c980*/  HMMA.16816.F32 R12, R136.reuse, R152, R12 ;  /* 0x00000098880c723c */ /* 0x040fe2000000180c */
[----:B------:R-:W-:Y:S03]  /*c990*/  LDSM.16.MT88.4 R160, [R222+0x2800] ;  /* 0x00280000dea0783b */ /* 0x000fe60000004200 */
[----:B------:R-:W4:Y:S01]  /*c9a0*/  MUFU.EX2 R134, R180 ;  /* 0x000000b400867308 */ /* 0x000f220000000800 */
[C---:B------:R-:W-:Y:S01]  /*c9b0*/  FADD.FTZ R0, R184.reuse, R0 ;  /* 0x00000000b8007221 */ /* 0x040fe20000010000 */
[----:B------:R-:W-:Y:S01]  /*c9c0*/  F2FP.PACK_AB R184, R184, R2 ;  /* 0x00000002b8b8723e */ /* 0x000fe200000000ff */
[----:B------:R-:W-:Y:S01]  /*c9d0*/  FADD.FTZ R2, R172, R164 ;  /* 0x000000a4ac027221 */ /* 0x000fe20000010000 */
[C---:B------:R-:W-:Y:S01]  /*c9e0*/  HMMA.16816.F32 R16, R136.reuse, R154, R16 ;  /* 0x0000009a8810723c */ /* 0x040fe20000001810 */
[----:B------:R-:W2:Y:S03]  /*c9f0*/  LDSM.16.MT88.4 R152, [R222+0x5000] ;  /* 0x00500000de98783b */ /* 0x000ea60000004200 */
[----:B-----5:R-:W-:Y:S04]  /*ca00*/  FADD.FTZ R0, R132, R0 ;  /* 0x0000000084007221 */ /* 0x020fe80000010000 */
[C---:B---3--:R-:W-:Y:S01]  /*ca10*/  HMMA.16816.F32 R20, R136.reuse, R148, R20 ;  /* 0x000000948814723c */ /* 0x048fe20000001814 */
[----:B------:R-:W-:Y:S03]  /*ca20*/  LDSM.16.MT88.4 R168, [R220+0x2800] ;  /* 0x00280000dca8783b */ /* 0x000fe60000004200 */
[C---:B------:R-:W-:Y:S01]  /*ca30*/  FADD.FTZ R0, R186.reuse, R0 ;  /* 0x00000000ba007221 */ /* 0x040fe20000010000 */
[----:B------:R-:W-:Y:S03]  /*ca40*/  F2FP.PACK_AB R186, R186, R132 ;  /* 0x00000084baba723e */ /* 0x000fe600000000ff */
[C---:B------:R-:W-:Y:S01]  /*ca50*/  HMMA.16816.F32 R24, R136.reuse, R150, R24 ;  /* 0x000000968818723c */ /* 0x040fe20000001818 */
[----:B------:R-:W3:Y:S03]  /*ca60*/  LDSM.16.MT88.4 R148, [R221+0x5000] ;  /* 0x00500000dd94783b */ /* 0x000ee60000004200 */
[----:B----4-:R-:W-:Y:S04]  /*ca70*/  F2FP.PACK_AB R187, R134, R135 ;  /* 0x0000008786bb723e */ /* 0x010fe800000000ff */
[C---:B-1----:R-:W-:Y:S01]  /*ca80*/  HMMA.16816.F32 R28, R136.reuse, R144, R28 ;  /* 0x00000090881c723c */ /* 0x042fe2000000181c */
[----:B------:R1:W-:Y:S07]  /*ca90*/  STL [R1+0x14], R0 ;  /* 0x0000140001007387 */ /* 0x0003ee0000100800 */
[C---:B------:R-:W-:Y:S01]  /*caa0*/  HMMA.16816.F32 R32, R136.reuse, R146, R32 ;  /* 0x000000928820723c */ /* 0x040fe20000001820 */
[----:B------:R-:W-:Y:S07]  /*cab0*/  LDSM.16.MT88.4 R144, [R220+0x8000] ;  /* 0x00800000dc90783b */ /* 0x000fee0000004200 */
[C---:B--2---:R-:W-:Y:S08]  /*cac0*/  HMMA.16816.F32 R36, R136.reuse, R140, R36 ;  /* 0x0000008c8824723c */ /* 0x044ff00000001824 */
[C---:B------:R-:W-:Y:S01]  /*cad0*/  HMMA.16816.F32 R40, R136.reuse, R142, R40 ;  /* 0x0000008e8828723c */ /* 0x040fe20000001828 */
[----:B------:R-:W2:Y:S03]  /*cae0*/  LDSM.16.MT88.4 R140, [R219+0x8000] ;  /* 0x00800000db8c783b */ /* 0x000ea60000004200 */
[----:B-1----:R-:W-:Y:S04]  /*caf0*/  FADD.FTZ R0, R165, R2 ;  /* 0x00000002a5007221 */ /* 0x002fe80000010000 */
[C---:B------:R-:W-:Y:S01]  /*cb00*/  HMMA.16816.F32 R44, R136.reuse, R156, R44 ;  /* 0x0000009c882c723c */ /* 0x040fe2000000182c */
[----:B------:R-:W4:Y:S03]  /*cb10*/  LDL R2, [R1+0x30] ;  /* 0x0000300001027983 */ /* 0x000f260000100800 */
        /* <DEDUP_REMOVED lines=9> */
[C---:B---3--:R-:W-:Y:S04]  /*cbb0*/  HMMA.16816.F32 R60, R136.reuse, R148, R60 ;  /* 0x00000094883c723c */ /* 0x048fe8000000183c */
[----:B------:R-:W-:Y:S04]  /*cbc0*/  FADD.FTZ R0, R194, R0 ;  /* 0x00000000c2007221 */ /* 0x000fe80000010000 */
[C---:B------:R-:W-:Y:S01]  /*cbd0*/  HMMA.16816.F32 R64, R136.reuse, R150, R64 ;  /* 0x000000968840723c */ /* 0x040fe20000001840 */
[----:B------:R-:W-:Y:S03]  /*cbe0*/  LDSM.16.MT88.4 R148, [R222+0xb000] ;  /* 0x00b00000de94783b */ /* 0x000fe60000004200 */
[----:B------:R-:W-:Y:S04]  /*cbf0*/  FADD.FTZ R0, R198, R0 ;  /* 0x00000000c6007221 */ /* 0x000fe80000010000 */
[C---:B--2---:R-:W-:Y:S04]  /*cc00*/  HMMA.16816.F32 R68, R136.reuse, R140, R68 ;  /* 0x0000008c8844723c */ /* 0x044fe80000001844 */
[----:B------:R-:W-:Y:S04]  /*cc10*/  FADD.FTZ R0, R197, R0 ;  /* 0x00000000c5007221 */ /* 0x000fe80000010000 */
[C---:B------:R-:W-:Y:S01]  /*cc20*/  HMMA.16816.F32 R72, R136.reuse, R142, R72 ;  /* 0x0000008e8848723c */ /* 0x040fe20000001848 */
[----:B------:R-:W2:Y:S03]  /*cc30*/  LDSM.16.MT88.4 R140, [R219+0xb000] ;  /* 0x00b00000db8c783b */ /* 0x000ea60000004200 */
[----:B------:R-:W-:Y:S04]  /*cc40*/  FADD.FTZ R0, R199, R0 ;  /* 0x00000000c7007221 */ /* 0x000fe80000010000 */
[C---:B------:R-:W-:Y:S04]  /*cc50*/  HMMA.16816.F32 R76, R136.reuse, R144, R76 ;  /* 0x00000090884c723c */ /* 0x040fe8000000184c */
[----:B------:R-:W-:Y:S04]  /*cc60*/  FADD.FTZ R0, R200, R0 ;  /* 0x00000000c8007221 */ /* 0x000fe80000010000 */
        /* <DEDUP_REMOVED lines=8> */
[C---:B-----5:R-:W-:Y:S04]  /*ccf0*/  HMMA.16816.F32 R92, R136.reuse, R152, R92 ;  /* 0x00000098885c723c */ /* 0x060fe8000000185c */
[----:B------:R-:W-:Y:S04]  /*cd00*/  FADD.FTZ R0, R208, R0 ;  /* 0x00000000d0007221 */ /* 0x000fe80000010000 */
[C---:B------:R-:W-:Y:S01]  /*cd10*/  HMMA.16816.F32 R96, R136.reuse, R154, R96 ;  /* 0x0000009a8860723c */ /* 0x040fe20000001860 */
[----:B------:R-:W5:Y:S03]  /*cd20*/  LDSM.16.MT88.4 R152, [R221+0x2800] ;  /* 0x00280000dd98783b */ /* 0x000f660000004200 */
[----:B------:R-:W-:Y:S04]  /*cd30*/  FADD.FTZ R0, R193, R0 ;  /* 0x00000000c1007221 */ /* 0x000fe80000010000 */
[C---:B--2---:R-:W-:Y:S04]  /*cd40*/  HMMA.16816.F32 R100, R136.reuse, R140, R100 ;  /* 0x0000008c8864723c */ /* 0x044fe80000001864 */
[----:B------:R-:W-:Y:S04]  /*cd50*/  FADD.FTZ R0, R192, R0 ;  /* 0x00000000c0007221 */ /* 0x000fe80000010000 */
[C---:B------:R-:W-:Y:S04]  /*cd60*/  HMMA.16816.F32 R104, R136.reuse, R142, R104 ;  /* 0x0000008e8868723c */ /* 0x040fe80000001868 */
[----:B------:R-:W-:Y:S04]  /*cd70*/  FADD.FTZ R0, R191, R0 ;  /* 0x00000000bf007221 */ /* 0x000fe80000010000 */
[C---:B---3--:R-:W-:Y:S04]  /*cd80*/  HMMA.16816.F32 R108, R136.reuse, R144, R108 ;  /* 0x00000090886c723c */ /* 0x048fe8000000186c */
[----:B------:R-:W-:Y:S04]  /*cd90*/  FADD.FTZ R0, R190, R0 ;  /* 0x00000000be007221 */ /* 0x000fe80000010000 */
[C---:B------:R-:W-:Y:S01]  /*cda0*/  HMMA.16816.F32 R112, R136.reuse, R146, R112 ;  /* 0x000000928870723c */ /* 0x040fe20000001870 */
[----:B------:R-:W2:Y:S03]  /*cdb0*/  LDSM.16.MT88.4 R144, [R219+0x5800] ;  /* 0x00580000db90783b */ /* 0x000ea60000004200 */
[----:B------:R-:W-:Y:S04]  /*cdc0*/  FADD.FTZ R0, R189, R0 ;  /* 0x00000000bd007221 */ /* 0x000fe80000010000 */
[C---:B------:R-:W-:Y:S04]  /*cdd0*/  HMMA.16816.F32 R116, R136.reuse, R148, R116 ;  /* 0x000000948874723c */ /* 0x040fe80000001874 */
[----:B------:R-:W-:Y:S04]  /*cde0*/  FADD.FTZ R0, R188, R0 ;  /* 0x00000000bc007221 */ /* 0x000fe80000010000 */
[C---:B------:R-:W-:Y:S04]  /*cdf0*/  HMMA.16816.F32 R120, R136.reuse, R150, R120 ;  /* 0x000000968878723c */ /* 0x040fe80000001878 */
[----:B------:R-:W-:Y:S01]  /*ce00*/  FADD.FTZ R0, R135, R0 ;  /* 0x0000000087007221 */ /* 0x000fe20000010000 */
[----:B------:R-:W-:Y:S03]  /*ce10*/  MOV R135, R3 ;  /* 0x0000000300877202 */ /* 0x000fe60000000f00 */
[C---:B-1----:R-:W-:Y:S04]  /*ce20*/  HMMA.16816.F32 R124, R136.reuse, R156, R124 ;  /* 0x0000009c887c723c */ /* 0x042fe8000000187c */
[----:B------:R-:W-:Y:S01]  /*ce30*/  FADD.FTZ R0, R134, R0 ;  /* 0x0000000086007221 */ /* 0x000fe20000010000 */
[----:B------:R-:W-:Y:S03]  /*ce40*/  MOV R134, R133 ;  /* 0x0000008500867202 */ /* 0x000fe60000000f00 */
[----:B------:R-:W-:Y:S01]  /*ce50*/  HMMA.16816.F32 R128, R136, R158, R128 ;  /* 0x0000009e8880723c */ /* 0x000fe20000001880 */
[----:B------:R-:W1:Y:S07]  /*ce60*/  LDSM.16.MT88.4 R136, [R220+0x5800] ;  /* 0x00580000dc88783b */ /* 0x000e6e0000004200 */
[C---:B------:R-:W-:Y:S01]  /*ce70*/  HMMA.16816.F32 R180, R184.reuse, R176, R4 ;  /* 0x000000b0b8b4723c */ /* 0x040fe20000001804 */
[----:B------:R-:W3:Y:S07]  /*ce80*/  LDSM.16.MT88.4 R4, [R222+0x5800] ;  /* 0x00580000de04783b */ /* 0x000eee0000004200 */
[C---:B------:R-:W-:Y:S01]  /*ce90*/  HMMA.16816.F32 R176, R184.reuse, R178, R8 ;  /* 0x000000b2b8b0723c */ /* 0x040fe20000001808 */
[----:B------:R-:W1:Y:S07]  /*cea0*/  LDSM.16.MT88.4 R8, [R221+0x5800] ;  /* 0x00580000dd08783b */ /* 0x000e6e0000004200 */
[C---:B------:R-:W-:Y:S01]  /*ceb0*/  HMMA.16816.F32 R172, R184.reuse, R168, R12 ;  /* 0x000000a8b8ac723c */ /* 0x040fe2000000180c */
[----:B------:R-:W1:Y:S07]  /*cec0*/  LDSM.16.MT88.4 R12, [R219+0x8800] ;  /* 0x00880000db0c783b */ /* 0x000e6e0000004200 */
[C---:B------:R-:W-:Y:S01]  /*ced0*/  HMMA.16816.F32 R168, R184.reuse, R170, R16 ;  /* 0x000000aab8a8723c */ /* 0x040fe20000001810 */
[----:B------:R-:W1:Y:S07]  /*cee0*/  LDSM.16.MT88.4 R16, [R220+0x8800] ;  /* 0x00880000dc10783b */ /* 0x000e6e0000004200 */
[C---:B------:R-:W-:Y:S01]  /*cef0*/  HMMA.16816.F32 R164, R184.reuse, R160, R20 ;  /* 0x000000a0b8a4723c */ /* 0x040fe20000001814 */
[----:B------:R-:W1:Y:S07]  /*cf00*/  LDSM.16.MT88.4 R20, [R222+0x8800] ;  /* 0x00880000de14783b */ /* 0x000e6e0000004200 */
[C---:B------:R-:W-:Y:S01]  /*cf10*/  HMMA.16816.F32 R160, R184.reuse, R162, R24 ;  /* 0x000000a2b8a0723c */ /* 0x040fe20000001818 */
[----:B------:R-:W3:Y:S07]  /*cf20*/  LDSM.16.MT88.4 R24, [R221+0x8800] ;  /* 0x00880000dd18783b */ /* 0x000eee0000004200 */
[C---:B-----5:R-:W-:Y:S08]  /*cf30*/  HMMA.16816.F32 R156, R184.reuse, R152, R28 ;  /* 0x00000098b89c723c */ /* 0x060ff0000000181c */
[C---:B------:R-:W-:Y:S08]  /*cf40*/  HMMA.16816.F32 R152, R184.reuse, R154, R32 ;  /* 0x0000009ab898723c */ /* 0x040ff00000001820 */
[C---:B--2---:R-:W-:Y:S08]  /*cf50*/  HMMA.16816.F32 R148, R184.reuse, R144, R36 ;  /* 0x00000090b894723c */ /* 0x044ff00000001824 */
[C---:B------:R-:W-:Y:S08]  /*cf60*/  HMMA.16816.F32 R144, R184.reuse, R146, R40 ;  /* 0x00000092b890723c */ /* 0x040ff00000001828 */
[C---:B-1----:R-:W-:Y:S08]  /*cf70*/  HMMA.16816.F32 R140, R184.reuse, R136, R44 ;  /* 0x00000088b88c723c */ /* 0x042ff0000000182c */
[C---:B------:R-:W-:Y:S08]  /*cf80*/  HMMA.16816.F32 R136, R184.reuse, R138, R48 ;  /* 0x0000008ab888723c */ /* 0x040ff00000001830 */
[C---:B---3--:R-:W-:Y:S08]  /*cf90*/  HMMA.16816.F32 R52, R184.reuse, R4, R52 ;  /* 0x00000004b834723c */ /* 0x048ff00000001834 */
[C---:B------:R-:W-:Y:S01]  /*cfa0*/  HMMA.16816.F32 R56, R184.reuse, R6, R56 ;  /* 0x00000006b838723c */ /* 0x040fe20000001838 */
[----:B------:R-:W1:Y:S07]  /*cfb0*/  LDSM.16.MT88.4 R4, [R219+0xb800] ;  /* 0x00b80000db04783b */ /* 0x000e6e0000004200 */
[C---:B------:R-:W-:Y:S08]  /*cfc0*/  HMMA.16816.F32 R60, R184.reuse, R8, R60 ;  /* 0x00000008b83c723c */ /* 0x040ff0000000183c */
[C---:B------:R-:W-:Y:S01]  /*cfd0*/  HMMA.16816.F32 R64, R184.reuse, R10, R64 ;  /* 0x0000000ab840723c */ /* 0x040fe20000001840 */
[----:B------:R-:W2:Y:S02]  /*cfe0*/  LDSM.16.MT88.4 R8, [R220+0xb800] ;  /* 0x00b80000dc08783b */ /* 0x000ea40000004200 */
[C---:B----4-:R-:W-:Y:S02]  /*cff0*/  ISETP.GT.AND P0, PT, R252.reuse, R2, PT ;  /* 0x00000002fc00720c */ /* 0x050fe40003f04270 */
[----:B------:R-:W-:Y:S03]  /*d000*/  IADD3 R2, R252, -0x1, RZ ;  /* 0xfffffffffc027810 */ /* 0x000fe60007ffe0ff */
[C---:B------:R-:W-:Y:S02]  /*d010*/  HMMA.16816.F32 R68, R184.reuse, R12, R68 ;  /* 0x0000000cb844723c */ /* 0x040fe40000001844 */
[----:B------:R-:W-:Y:S02]  /*d020*/  STL [R1+0x8], R2 ;  /* 0x0000080201007387 */ /* 0x000fe40000100800 */
[----:B------:R-:W-:Y:S04]  /*d030*/  MOV R252, R2 ;  /* 0x0000000200fc7202 */ /* 0x000fe80000000f00 */
[C---:B------:R-:W-:Y:S01]  /*d040*/  HMMA.16816.F32 R72, R184.reuse, R14, R72 ;  /* 0x0000000eb848723c */ /* 0x040fe20000001848 */
[----:B------:R-:W3:Y:S07]  /*d050*/  LDSM.16.MT88.4 R12, [R222+0xb800] ;  /* 0x00b80000de0c783b */ /* 0x000eee0000004200 */
[C---:B------:R-:W-:Y:S01]  /*d060*/  HMMA.16816.F32 R76, R184.reuse, R16, R76 ;  /* 0x00000010b84c723c */ /* 0x040fe2000000184c */
[----:B------:R-:W-:Y:S07]  /*d070*/  STL [R1+0x24], R0 ;  /* 0x0000240001007387 */ /* 0x000fee0000100800 */
[C---:B------:R-:W-:Y:S08]  /*d080*/  HMMA.16816.F32 R80, R184.reuse, R18, R80 ;  /* 0x00000012b850723c */ /* 0x040ff00000001850 */
[C---:B------:R-:W-:Y:S08]  /*d090*/  HMMA.16816.F32 R84, R184.reuse, R20, R84 ;  /* 0x00000014b854723c */ /* 0x040ff00000001854 */
[C---:B------:R-:W-:Y:S08]  /*d0a0*/  HMMA.16816.F32 R88, R184.reuse, R22, R88 ;  /* 0x00000016b858723c */ /* 0x040ff00000001858 */
[C---:B------:R-:W-:Y:S07]  /*d0b0*/  HMMA.16816.F32 R92, R184.reuse, R24, R92 ;  /* 0x00000018b85c723c */ /* 0x040fee000000185c */
[----:B------:R-:W-:Y:S01]  /*d0c0*/  MOV R24, R3 ;  /* 0x0000000300187202 */ /* 0x000fe20000000f00 */
[C---:B------:R-:W-:Y:S08]  /*d0d0*/  HMMA.16816.F32 R96, R184.reuse, R26, R96 ;  /* 0x0000001ab860723c */ /* 0x040ff00000001860 */
        /* <DEDUP_REMOVED lines=9> */
[----:B------:R-:W-:-:S07]  /*d170*/  @P0 BRA `(.L_x_2709) ;  /* 0xffffab0000000947 */ /* 0x000fce000383ffff */
.L_x_2698:
[----:B--2---:R-:W2:Y:S04]  /*d180*/  LDL R2, [R1+0x2c] ;  /* 0x00002c0001027983 */ /* 0x004ea80000100800 */
[----:B------:R-:W2:Y:S02]  /*d190*/  LDL R0, [R1+0x8] ;  /* 0x0000080001007983 */ /* 0x000ea40000100800 */
[----:B--2---:R-:W-:-:S13]  /*d1a0*/  ISETP.GE.AND P0, PT, R0, R2, PT ;  /* 0x000000020000720c */ /* 0x004fda0003f06270 */
[----:B------:R-:W-:Y:S05]  /*d1b0*/  @!P0 BRA `(.L_x_2710) ;  /* 0x00004bc000008947 */ /* 0x000fea0003800000 */
[----:B------:R-:W-:Y:S02]  /*d1c0*/  MOV R135, R24 ;  /* 0x0000001800877202 */ /* 0x000fe40000000f00 */
[----:B------:R-:W-:Y:S02]  /*d1d0*/  MOV R134, R133 ;  /* 0x0000008500867202 */ /* 0x000fe40000000f00 */
.L_x_2717:
[----:B------:R-:W2:Y:S01]  /*d1e0*/  LDL R4, [R1+0xc] ;  /* 0x00000c0001047983 */ /* 0x000ea20000100800 */
[----:B------:R-:W-:Y:S04]  /*d1f0*/  DEPBAR.LE SB0, 0x0 ;  /* 0x000080000000791a */ /* 0x000fe80000000000 */
[----:B------:R-:W3:Y:S01]  /*d200*/  LDL R6, [R1+0x4] ;  /* 0x0000040001067983 */ /* 0x000ee20000100800 */
[----:B------:R-:W-:Y:S03]  /*d210*/  WARPSYNC 0xffffffff ;  /* 0xffffffff00007948 */ /* 0x000fe60003800000 */
        /* <DEDUP_REMOVED lines=9> */
[----:B------:R-:W-:Y:S06]  /*d2b0*/  BAR.SYNC.DEFER_BLOCKING 0x0 ;  /* 0x0000000000007b1d */ /* 0x000fec0000010000 */
[----:B------:R1:W1:Y:S04]  /*d2c0*/  LDSM.16.M88.4 R48, [R223] ;  /* 0x00000000df30783b */ /* 0x0002680000000200 */
[----:B------:R1:W1:Y:S04]  /*d2d0*/  LDSM.16.M88.4 R8, [R216] ;  /* 0x00000000d808783b */ /* 0x0002680000000200 */
        /* <DEDUP_REMOVED lines=12> */
[----:B--2---:R-:W-:Y:S01]  /*d3a0*/  SHF.R.S32.HI R0, RZ, 0x1f, R4 ;  /* 0x0000001fff007819 */ /* 0x004fe20000011404 */
[----:B------:R-:W-:Y:S04]  /*d3b0*/  IMAD.WIDE.U32 R2, R4, c[0x0][0x208], RZ ;  /* 0x0000820004027a25 */ /* 0x000fe800078e00ff */
[----:B------:R-:W-:Y:S04]  /*d3c0*/  IMAD R0, R0, c[0x0][0x208], RZ ;  /* 0x0000820000007a24 */ /* 0x000fe800078e02ff */
[----:B------:R-:W-:Y:S02]  /*d3d0*/  IMAD R0, R4, c[0x0][0x20c], R0 ;  /* 0x0000830004007a24 */ /* 0x000fe400078e0200 */
[----:B------:R-:W2:Y:S02]  /*d3e0*/  LDL R4, [R1] ;  /* 0x0000000001047983 */ /* 0x000ea40000100800 */
[----:B------:R-:W-:Y:S01]  /*d3f0*/  IMAD.IADD R3, R3, 0x1, R0 ;  /* 0x0000000103037824 */ /* 0x000fe200078e0200 */
[----:B---3--:R-:W-:Y:S03]  /*d400*/  SHF.R.S32.HI R0, RZ, 0x1f, R6 ;  /* 0x0000001fff007819 */ /* 0x008fe60000011406 */
[----:B------:R-:W-:Y:S01]  /*d410*/  IMAD.WIDE.U32 R2, R6, c[0x0][0x218], R2 ;  /* 0x0000860006027a25 */ /* 0x000fe200078e0002 */
[C---:B----4-:R-:W-:Y:S03]  /*d420*/  SHF.L.U64.HI R14, R21.reuse, 0x1, R14 ;  /* 0x00000001150e7819 */ /* 0x050fe6000001020e */
[----:B------:R-:W-:Y:S02]  /*d430*/  IMAD R0, R0, c[0x0][0x218], RZ ;  /* 0x0000860000007a24 */ /* 0x000fe400078e02ff */
[----:B------:R-:W-:Y:S02]  /*d440*/  IMAD.SHL.U32 R47, R21, 0x2, RZ ;  /* 0x00000002152f7824 */ /* 0x000fe400078e00ff */
[----:B------:R-:W-:Y:S01]  /*d450*/  IMAD R0, R6, c[0x0][0x21c], R0 ;  /* 0x0000870006007a24 */ /* 0x000fe200078e0200 */
[----:B------:R-:W-:Y:S02]  /*d460*/  IADD3 R6, P0, R22, R2, RZ ;  /* 0x0000000216067210 */ /* 0x000fe40007f1e0ff */
[----:B-----5:R-:W-:Y:S02]  /*d470*/  SHF.L.U64.HI R13, R20, 0x1, R13 ;  /* 0x00000001140d7819 */ /* 0x020fe4000001020d */
[----:B------:R-:W-:Y:S02]  /*d480*/  IADD3.X R2, R5, R3, R0, P0, !PT ;  /* 0x0000000305027210 */ /* 0x000fe400007fe400 */
[----:B------:R-:W-:Y:S02]  /*d490*/  LEA R5, P0, R6, c[0x0][0x1f8], 0x1 ;  /* 0x00007e0006057a11 */ /* 0x000fe400078008ff */
[----:B------:R-:W-:Y:S02]  /*d4a0*/  SHF.L.U32 R46, R20, 0x1, RZ ;  /* 0x00000001142e7819 */ /* 0x000fe400000006ff */
[----:B------:R-:W-:Y:S01]  /*d4b0*/  LEA.HI.X R6, R6, c[0x0][0x1fc], R2, 0x1, P0 ;  /* 0x00007f0006067a11 */ /* 0x000fe200000f0c02 */
[C---:B------:R-:W-:Y:S01]  /*d4c0*/  IMAD.SHL.U32 R39, R15.reuse, 0x2, RZ ;  /* 0x000000020f277824 */ /* 0x040fe200078e00ff */
[----:B------:R-:W-:Y:S02]  /*d4d0*/  SHF.L.U64.HI R12, R15, 0x1, R12 ;  /* 0x000000010f0c7819 */ /* 0x000fe4000001020c */
[C---:B--2---:R-:W-:Y:S02]  /*d4e0*/  SHF.L.U64.HI R7, R4.reuse, 0x1, R7 ;  /* 0x0000000104077819 */ /* 0x044fe40000010207 */
[----:B------:R-:W-:Y:S01]  /*d4f0*/  SHF.L.U32 R37, R4, 0x1, RZ ;  /* 0x0000000104257819 */ /* 0x000fe200000006ff */
[----:B------:R-:W-:-:S05]  /*d500*/  BRA.DIV ~URZ, `(.L_x_2711) ;  /* 0x000098227f007947 */ /* 0x000fca000b800000 */
[----:B-1----:R1:W2:Y:S02]  /*d510*/  SHFL.IDX PT, R0, R6, RZ, 0x181f ;  /* 0x00181fff06007589 */ /* 0x0022a400000e0000 */
.L_x_2748:
[----:B------:R-:W3:Y:S01]  /*d520*/  LDL R20, [R1] ;  /* 0x0000000001147983 */ /* 0x000ee20000100800 */
[----:B------:R-:W-:Y:S04]  /*d530*/  BSSY B0, `(.L_x_2712) ;  /* 0x00001de000007945 */ /* 0x000fe80003800000 */
[----:B------:R-:W4:Y:S05]  /*d540*/  LDL R23, [R1+0x20] ;  /* 0x0000200001177983 */ /* 0x000f2a0000100800 */
[----:B------:R-:W5:Y:S05]  /*d550*/  LDL R22, [R1+0x1c] ;  /* 0x00001c0001167983 */ /* 0x000f6a0000100800 */
[----:B--2---:R-:W2:Y:S05]  /*d560*/  LDL R15, [R1+0x18] ;  /* 0x00001800010f7983 */ /* 0x004eaa0000100800 */
[----:B------:R-:W1:Y:S05]  /*d570*/  SHFL.IDX PT, R2, R5, RZ, 0x181f ;  /* 0x00181fff05027589 */ /* 0x000e6a00000e0000 */
[----:B------:R-:W2:Y:S05]  /*d580*/  SHFL.IDX PT, R3, R5, 0x1, 0x181f ;  /* 0x00381f0005037f89 */ /* 0x000eaa00000e0000 */
[----:B------:R-:W2:Y:S05]  /*d590*/  SHFL.IDX PT, R4, R6, 0x1, 0x181f ;  /* 0x00381f0006047f89 */ /* 0x000eaa00000e0000 */
[----:B------:R-:W2:Y:S01]  /*d5a0*/  LDL R132, [R1+0x2c] ;  /* 0x00002c0001847983 */ /* 0x000ea20000100800 */
[C---:B-1----:R-:W-:Y:S02]  /*d5b0*/  IADD3 R28, P2, R2.reuse, R39, RZ ;  /* 0x00000027021c7210 */ /* 0x042fe40007f5e0ff */
[-C--:B------:R-:W-:Y:S03]  /*d5c0*/  IADD3 R30, P0, R2, R46.reuse, RZ ;  /* 0x0000002e021e7210 */ /* 0x080fe60007f1e0ff */
[C---:B------:R-:W-:Y:S02]  /*d5d0*/  IMAD.X R29, R0.reuse, 0x1, R12, P2 ;  /* 0x00000001001d7824 */ /* 0x040fe400010e060c */
[----:B------:R-:W-:Y:S01]  /*d5e0*/  IMAD.X R31, R0, 0x1, R13, P0 ;  /* 0x00000001001f7824 */ /* 0x000fe200000e060d */
[----:B---3--:R-:W-:Y:S02]  /*d5f0*/  ISETP.GE.AND P1, PT, R20, c[0x0][0x1d4], PT ;  /* 0x0000750014007a0c */ /* 0x008fe40003f26270 */
[----:B------:R-:W-:Y:S02]  /*d600*/  IADD3 R20, P3, R2, R37, RZ ;  /* 0x0000002502147210 */ /* 0x000fe40007f7e0ff */
[----:B------:R-:W-:Y:S02]  /*d610*/  SEL R252, RZ, 0x10, P1 ;  /* 0x00000010fffc7807 */ /* 0x000fe40000800000 */
[----:B----4-:R-:W-:Y:S01]  /*d620*/  ISETP.GE.AND P5, PT, R23, c[0x0][0x1d4], PT ;  /* 0x0000750017007a0c */ /* 0x010fe20003fa6270 */
[--C-:B------:R-:W-:Y:S01]  /*d630*/  IMAD.X R21, R0, 0x1, R7.reuse, P3 ;  /* 0x0000000100157824 */ /* 0x100fe200018e0607 */
[----:B------:R-:W-:Y:S02]  /*d640*/  IADD3 R36, -R252, 0x10, RZ ;  /* 0x00000010fc247810 */ /* 0x000fe40007ffe1ff */
[----:B-----5:R-:W-:Y:S02]  /*d650*/  ISETP.GE.AND P4, PT, R22, c[0x0][0x1d4], PT ;  /* 0x0000750016007a0c */ /* 0x020fe40003f86270 */
[----:B------:R-:W-:Y:S01]  /*d660*/  IADD3 R22, P0, R2, R47, RZ ;  /* 0x0000002f02167210 */ /* 0x000fe20007f1e0ff */
[----:B------:R1:W-:Y:S01]  /*d670*/  LDGSTS.E.BYPASS.LTC128B.128 [R251+0x100], [R20.64], !P1 ;  /* 0x0010000014fb7fae */ /* 0x0003e2000c901d46 */
[----:B------:R-:W-:Y:S02]  /*d680*/  SEL R44, RZ, 0x10, P4 ;  /* 0x00000010ff2c7807 */ /* 0x000fe40002000000 */
[----:B--2---:R-:W-:Y:S01]  /*d690*/  ISETP.GE.AND P3, PT, R15, c[0x0][0x1d4], PT ;  /* 0x000075000f007a0c */ /* 0x004fe20003f66270 */
[----:B------:R-:W-:Y:S01]  /*d6a0*/  IMAD.X R23, R0, 0x1, R14, P0 ;  /* 0x0000000100177824 */ /* 0x000fe200000e060e */
[----:B------:R-:W2:Y:S01]  /*d6b0*/  SHFL.IDX PT, R2, R5, 0x2, 0x181f ;  /* 0x00581f0005027f89 */ /* 0x000ea200000e0000 */
[----:B------:R-:W-:Y:S02]  /*d6c0*/  SEL R15, RZ, 0x10, P5 ;  /* 0x00000010ff0f7807 */ /* 0x000fe40002800000 */
[----:B------:R-:W-:Y:S02]  /*d6d0*/  LOP3.LUT R36, R36, 0xf, RZ, 0xc0, !PT ;  /* 0x0000000f24247812 */ /* 0x000fe400078ec0ff */
[----:B------:R3:W-:Y:S01]  /*d6e0*/  LDGSTS.E.BYPASS.LTC128B.128 [R251+0x3100], [R28.64], !P5 ;  /* 0x031000001cfb7fae */ /* 0x0007e2000e901d46 */
[----:B------:R-:W-:Y:S02]  /*d6f0*/  IADD3 R38, -R44, 0x10, RZ ;  /* 0x000000102c267810 */ /* 0x000fe40007ffe1ff */
[----:B------:R-:W-:Y:S02]  /*d700*/  SEL R45, RZ, 0x10, P3 ;  /* 0x00000010ff2d7807 */ /* 0x000fe40001800000 */
[----:B------:R4:W-:Y:S01]  /*d710*/  LDGSTS.E.BYPASS.LTC128B.128 [R251+0x6100], [R30.64], !P4 ;  /* 0x061000001efb7fae */ /* 0x0009e2000e101d46 */
[----:B------:R-:W-:Y:S02]  /*d720*/  LOP3.LUT R38, R38, 0xf, RZ, 0xc0, !PT ;  /* 0x0000000f26267812 */ /* 0x000fe400078ec0ff */
[----:B------:R-:W-:Y:S02]  /*d730*/  ISETP.NE.U32.AND P2, PT, R15, RZ, PT ;  /* 0x000000ff0f00720c */ /* 0x000fe40003f45070 */
[----:B------:R5:W-:Y:S05]  /*d740*/  LDGSTS.E.BYPASS.LTC128B.128 [R251+0x9100], [R22.64], !P3 ;  /* 0x0910000016fb7fae */ /* 0x000bea000d901d46 */
[----:B------:R-:W2:Y:S01]  /*d750*/  SHFL.IDX PT, R0, R6, 0x2, 0x181f ;  /* 0x00581f0006007f89 */ /* 0x000ea200000e0000 */
[----:B-1----:R-:W-:Y:S05]  /*d760*/  IADD3 R20, P0, R3, R37, RZ ;  /* 0x0000002503147210 */ /* 0x002fea0007f1e0ff */
[----:B------:R-:W-:Y:S05]  /*d770*/  IMAD.X R21, R4, 0x1, R7, P0 ;  /* 0x0000000104157824 */ /* 0x000fea00000e0607 */
[----:B------:R1:W-:Y:S01]  /*d780*/  LDGSTS.E.BYPASS.LTC128B.128 [R251+0x1100], [R20.64], !P1 ;  /* 0x0110000014fb7fae */ /* 0x0003e2000c901d46 */
[----:B----4-:R-:W-:Y:S04]  /*d790*/  IADD3 R30, -R15, 0x10, RZ ;  /* 0x000000100f1e7810 */ /* 0x010fe80007ffe1ff */
[----:B------:R-:W-:Y:S02]  /*d7a0*/  LOP3.LUT R30, R30, 0xf, RZ, 0xc0, !PT ;  /* 0x0000000f1e1e7812 */ /* 0x000fe400078ec0ff */
[C---:B-----5:R-:W-:Y:S05]  /*d7b0*/  IADD3 R22, P1, R3.reuse, R46, RZ ;  /* 0x0000002e03167210 */ /* 0x060fea0007f3e0ff */
[C---:B------:R-:W-:Y:S01]  /*d7c0*/  IMAD.X R23, R4.reuse, 0x1, R13, P1 ;  /* 0x0000000104177824 */ /* 0x040fe200008e060d */
[C---:B-1----:R-:W-:Y:S05]  /*d7d0*/  IADD3 R20, P0, R3.reuse, R39, RZ ;  /* 0x0000002703147210 */ /* 0x042fea0007f1e0ff */
[C---:B------:R-:W-:Y:S01]  /*d7e0*/  IMAD.X R21, R4.reuse, 0x1, R12, P0 ;  /* 0x0000000104157824 */ /* 0x040fe200000e060c */
[----:B---3--:R-:W-:Y:S02]  /*d7f0*/  IADD3 R28, P0, R3, R47, RZ ;  /* 0x0000002f031c7210 */ /* 0x008fe40007f1e0ff */
[----:B------:R-:W-:Y:S02]  /*d800*/  IADD3 R3, -R45, 0x10, RZ ;  /* 0x000000102d037810 */ /* 0x000fe40007ffe1ff */
[----:B------:R1:W-:Y:S01]  /*d810*/  LDGSTS.E.BYPASS.LTC128B.128 [R251+0x4100], [R20.64], !P5 ;  /* 0x0410000014fb7fae */ /* 0x0003e2000e901d46 */
[----:B------:R-:W-:Y:S01]  /*d820*/  IMAD.X R29, R4, 0x1, R14, P0 ;  /* 0x00000001041d7824 */ /* 0x000fe200000e060e */
[----:B--2---:R-:W-:Y:S02]  /*d830*/  IADD3 R36, P1, P0, R36, R2, R37 ;  /* 0x0000000224247210 */ /* 0x004fe4000783e025 */
[----:B------:R-:W-:Y:S01]  /*d840*/  LOP3.LUT R3, R3, 0xf, RZ, 0xc0, !PT ;  /* 0x0000000f03037812 */ /* 0x000fe200078ec0ff */
[----:B------:R1:W-:Y:S01]  /*d850*/  LDGSTS.E.BYPASS.LTC128B.128 [R251+0x7100], [R22.64], !P4 ;  /* 0x0710000016fb7fae */ /* 0x0003e2000e101d46 */
[----:B------:R-:W-:Y:S02]  /*d860*/  IADD3.X R37, RZ, R0, R7, P1, P0 ;  /* 0x00000000ff257210 */ /* 0x000fe40000fe0407 */
[C---:B------:R-:W-:Y:S02]  /*d870*/  HMMA.16816.F32 R4, R48.reuse, R8, RZ ;  /* 0x000000083004723c */ /* 0x040fe400000018ff */
[----:B------:R2:W-:Y:S01]  /*d880*/  LDGSTS.E.BYPASS.LTC128B.128 [R251+0xa100], [R28.64], !P3 ;  /* 0x0a1000001cfb7fae */ /* 0x0005e2000d901d46 */
[----:B------:R-:W-:Y:S04]  /*d890*/  IADD3 R30, P1, P0, R30, R2, R39 ;  /* 0x000000021e1e7210 */ /* 0x000fe8000783e027 */
[----:B------:R-:W-:Y:S01]  /*d8a0*/  IADD3.X R31, RZ, R0, R12, P1, P0 ;  /* 0x00000000ff1f7210 */ /* 0x000fe20000fe040c */
[C---:B------:R-:W-:Y:S01]  /*d8b0*/  HMMA.16816.F32 R8, R48.reuse, R10, RZ ;  /* 0x0000000a3008723c */ /* 0x040fe200000018ff */
[----:B------:R-:W-:Y:S04]  /*d8c0*/  IADD3 R38, P1, P0, R38, R2, R46 ;  /* 0x0000000226267210 */ /* 0x000fe8000783e02e */
[----:B------:R-:W-:Y:S02]  /*d8d0*/  IADD3.X R39, RZ, R0, R13, P1, P0 ;  /* 0x00000000ff277210 */ /* 0x000fe40000fe040d */
[----:B------:R-:W-:Y:S05]  /*d8e0*/  IADD3 R2, P1, P0, R3, R2, R47 ;  /* 0x0000000203027210 */ /* 0x000fea000783e02f */
[----:B------:R-:W-:Y:S02]  /*d8f0*/  IADD3.X R3, RZ, R0, R14, P1, P0 ;  /* 0x00000000ff037210 */ /* 0x000fe40000fe040e */
[C---:B------:R-:W-:Y:S01]  /*d900*/  HMMA.16816.F32 R12, R48.reuse, R16, RZ ;  /* 0x00000010300c723c */ /* 0x040fe200000018ff */
[----:B------:R-:W-:Y:S02]  /*d910*/  ISETP.NE.U32.AND P0, PT, R252, RZ, PT ;  /* 0x000000fffc00720c */ /* 0x000fe40003f05070 */
[----:B------:R-:W-:Y:S05]  /*d920*/  ISETP.NE.U32.AND P1, PT, R44, RZ, PT ;  /* 0x000000ff2c00720c */ /* 0x000fea0003f25070 */
[C---:B------:R-:W-:Y:S06]  /*d930*/  HMMA.16816.F32 R16, R48.reuse, R18, RZ ;  /* 0x000000123010723c */ /* 0x040fec00000018ff */
[----:B------:R3:W-:Y:S01]  /*d940*/  LDGSTS.E.BYPASS.LTC128B.128.ZFILL [R251+0x2100], [R36.64], P0 ;  /* 0x0210000024fb7fae */ /* 0x0007e20008141d46 */
[----:B------:R-:W-:Y:S01]  /*d950*/  ISETP.NE.U32.AND P0, PT, R45, RZ, PT ;  /* 0x000000ff2d00720c */ /* 0x000fe20003f05070 */
[C---:B-1----:R-:W-:Y:S03]  /*d960*/  HMMA.16816.F32 R20, R48.reuse, R24, RZ ;  /* 0x000000183014723c */ /* 0x042fe600000018ff */
[----:B------:R2:W-:Y:S05]  /*d970*/  LDGSTS.E.BYPASS.LTC128B.128.ZFILL [R251+0x5100], [R30.64], P2 ;  /* 0x051000001efb7fae */ /* 0x0005ea0009141d46 */
[C---:B------:R-:W-:Y:S01]  /*d980*/  HMMA.16816.F32 R24, R48.reuse, R26, RZ ;  /* 0x0000001a3018723c */ /* 0x040fe200000018ff */
[----:B------:R3:W-:Y:S05]  /*d990*/  LDGSTS.E.BYPASS.LTC128B.128.ZFILL [R251+0x8100], [R38.64], P1 ;  /* 0x0810000026fb7fae */ /* 0x0007ea0008941d46 */
[----:B------:R1:W-:Y:S05]  /*d9a0*/  LDGSTS.E.BYPASS.LTC128B.128.ZFILL [R251+0xb100], [R2.64], P0 ;  /* 0x0b10000002fb7fae */ /* 0x0003ea0008141d46 */
[----:B------:R-:W0:Y:S01]  /*d9b0*/  LDGDEPBAR ;  /* 0x00000000000079af */ /* 0x000e220000000000 */
[C---:B--2---:R-:W-:Y:S08]  /*d9c0*/  HMMA.16816.F32 R28, R48.reuse, R32, RZ ;  /* 0x00000020301c723c */ /* 0x044ff000000018ff */
[C---:B------:R-:W-:Y:S01]  /*d9d0*/  HMMA.16816.F32 R32, R48.reuse, R34, RZ ;  /* 0x000000223020723c */ /* 0x040fe200000018ff */
[----:B-1----:R-:W2:Y:S07]  /*d9e0*/  LDL R3, [R1+0x8] ;  /* 0x0000080001037983 */ /* 0x002eae0000100800 */
[C---:B---3--:R-:W-:Y:S08]  /*d9f0*/  HMMA.16816.F32 R36, R48.reuse, R40, RZ ;  /* 0x000000283024723c */ /* 0x048ff000000018ff */
        /* <DEDUP_REMOVED lines=39> */
[----:B------:R-:W3:Y:S05]  /*dc70*/  LDSM.16.M88.4 R184, [R217+-0x7000] ;  /* 0xff900000d9b8783b */ /* 0x000eea0000000200 */
[----:B------:R-:W4:Y:S02]  /*dc80*/  LDSM.16.M88.4 R208, [R217+-0x6800] ;  /* 0xff980000d9d0783b */ /* 0x000f240000000200 */
        /* <DEDUP_REMOVED lines=9> */
[C---:B------:R-:W-:Y:S03]  /*dd20*/  HMMA.16816.F32 R28, R188.reuse, R204, R28 ;  /* 0x000000ccbc1c723c */ /* 0x040fe6000000181c */
[----:B--2---:R-:W-:Y:S05]  /*dd30*/  ISETP.GT.AND P0, PT, R3, R132, PT ;  /* 0x000000840300720c */ /* 0x004fea0003f04270 */
[C---:B------:R-:W-:Y:S01]  /*dd40*/  HMMA.16816.F32 R32, R188.reuse, R206, R32 ;  /* 0x000000cebc20723c */ /* 0x040fe20000001820 */
[----:B------:R-:W-:Y:S07]  /*dd50*/  LDSM.16.M88.4 R204, [R216+0x4800] ;  /* 0x00480000d8cc783b */ /* 0x000fee0000000200 */
[C---:B---3--:R-:W-:Y:S08]  /*dd60*/  HMMA.16816.F32 R36, R188.reuse, R184, R36 ;  /* 0x000000b8bc24723c */ /* 0x048ff00000001824 */
[C---:B------:R-:W-:Y:S01]  /*dd70*/  HMMA.16816.F32 R40, R188.reuse, R186, R40 ;  /* 0x000000babc28723c */ /* 0x040fe20000001828 */
[----:B------:R-:W1:Y:S07]  /*dd80*/  LDSM.16.M88.4 R184, [R223+0x4000] ;  /* 0x00400000dfb8783b */ /* 0x000e6e0000000200 */
[C---:B----4-:R-:W-:Y:S08]  /*dd90*/  HMMA.16816.F32 R44, R188.reuse, R208, R44 ;  /* 0x000000d0bc2c723c */ /* 0x050ff0000000182c */
[----:B------:R-:W-:Y:S01]  /*dda0*/  HMMA.16816.F32 R48, R188, R210, R48 ;  /* 0x000000d2bc30723c */ /* 0x000fe20000001830 */
[----:B------:R-:W2:Y:S05]  /*ddb0*/  LDSM.16.M88.4 R188, [R216+0x5000] ;  /* 0x00500000d8bc783b */ /* 0x000eaa0000000200 */
[----:B------:R-:W3:Y:S02]  /*ddc0*/  LDSM.16.M88.4 R208, [R216+0x5800] ;  /* 0x00580000d8d0783b */ /* 0x000ee40000000200 */
        /* <DEDUP_REMOVED lines=55> */
[----:B------:R-:W2:Y:S05]  /*e140*/  LDSM.16.M88.4 R184, [R217+-0x4000] ;  /* 0xffc00000d9b8783b */ /* 0x000eaa0000000200 */
[----:B------:R-:W3:Y:S02]  /*e150*/  LDSM.16.M88.4 R208, [R217+-0x3800] ;  /* 0xffc80000d9d0783b */ /* 0x000ee40000000200 */
        /* <DEDUP_REMOVED lines=213> */
[----:B------:R-:W-:Y:S03]  /*eeb0*/  SHF.L.U64.HI R185, R213, 0x1, R185 ;  /* 0x00000001d5b97819 */ /* 0x000fe600000102b9 */
[----:B------:R-:W-:Y:S01]  /*eec0*/  IMAD R0, R0, c[0x0][0x1e0], RZ ;  /* 0x0000780000007a24 */ /* 0x000fe200078e02ff */
[----:B------:R-:W-:Y:S03]  /*eed0*/  STL [R1+0xc], R192 ;  /* 0x00000cc001007387 */ /* 0x000fe60000100800 */
[----:B------:R-:W-:Y:S04]  /*eee0*/  IMAD R0, R192, c[0x0][0x1e4], R0 ;  /* 0x00007900c0007a24 */ /* 0x000fe800078e0200 */
[----:B------:R-:W-:Y:S01]  /*eef0*/  IMAD.IADD R3, R3, 0x1, R0 ;  /* 0x0000000103037824 */ /* 0x000fe200078e0200 */
[----:B--2---:R-:W-:Y:S03]  /*ef00*/  SHF.R.S32.HI R0, RZ, 0x1f, R189 ;  /* 0x0000001fff007819 */ /* 0x004fe600000114bd */
[C---:B------:R-:W-:Y:S01]  /*ef10*/  IMAD.WIDE.U32 R2, R189.reuse, c[0x0][0x1f0], R2 ;  /* 0x00007c00bd027a25 */ /* 0x040fe200078e0002 */
[----:B------:R1:W-:Y:S03]  /*ef20*/  STL [R1+0x4], R189 ;  /* 0x000004bd01007387 */ /* 0x0003e60000100800 */
[----:B------:R-:W-:Y:S01]  /*ef30*/  IMAD R0, R0, c[0x0][0x1f0], RZ ;  /* 0x00007c0000007a24 */ /* 0x000fe200078e02ff */
[----:B------:R-:W-:Y:S03]  /*ef40*/  IADD3 R133, P0, R190, R2, RZ ;  /* 0x00000002be857210 */ /* 0x000fe60007f1e0ff */
[----:B------:R-:W-:Y:S05]  /*ef50*/  IMAD R0, R189, c[0x0][0x1f4], R0 ;  /* 0x00007d00bd007a24 */ /* 0x000fea00078e0200 */
[----:B------:R-:W-:Y:S02]  /*ef60*/  IADD3.X R2, R184, R3, R0, P0, !PT ;  /* 0x00000003b8027210 */ /* 0x000fe400007fe400 */
[C---:B------:R-:W-:Y:S04]  /*ef70*/  LEA R184, P0, R133.reuse, c[0x0][0x1c8], 0x1 ;  /* 0x0000720085b87a11 */ /* 0x040fe800078008ff */
[----:B------:R-:W-:Y:S01]  /*ef80*/  LEA.HI.X R133, R133, c[0x0][0x1cc], R2, 0x1, P0 ;  /* 0x0000730085857a11 */ /* 0x000fe200000f0c02 */
[----:B-1----:R-:W-:Y:S01]  /*ef90*/  IMAD.SHL.U32 R189, R213, 0x2, RZ ;  /* 0x00000002d5bd7824 */ /* 0x002fe200078e00ff */
[----:B------:R-:W-:-:S05]  /*efa0*/  BRA.DIV ~URZ, `(.L_x_2714) ;  /* 0x00007de27f007947 */ /* 0x000fca000b800000 */
[----:B------:R1:W2:Y:S02]  /*efb0*/  SHFL.IDX PT, R132, R133, RZ, 0x181f ;  /* 0x00181fff85847589 */ /* 0x0002a400000e0000 */
.L_x_2749:
[----:B------:R-:W-:-:S05]  /*efc0*/  BRA.DIV ~URZ, `(.L_x_2715) ;  /* 0x00007e327f007947 */ /* 0x000fca000b800000 */
[----:B------:R-:W3:Y:S01]  /*efd0*/  SHFL.IDX PT, R0, R184, RZ, 0x181f ;  /* 0x00181fffb8007589 */ /* 0x000ee200000e0000 */
[C---:B------:R-:W-:Y:S02]  /*efe0*/  IADD3 R190, -R252.reuse, 0x10, RZ ;  /* 0x00000010fcbe7810 */ /* 0x040fe40007ffe1ff */
[----:B------:R-:W-:Y:S02]  /*eff0*/  ISETP.NE.U32.AND P2, PT, R252, RZ, PT ;  /* 0x000000fffc00720c */ /* 0x000fe40003f45070 */
[----:B------:R-:W-:Y:S04]  /*f000*/  LOP3.LUT R190, R190, 0xf, RZ, 0xc0, !PT ;  /* 0x0000000fbebe7812 */ /* 0x000fe800078ec0ff */
[----:B---3--:R-:W-:Y:S04]  /*f010*/  IADD3 R2, P1, P0, R190, R0, R189 ;  /* 0x00000000be027210 */ /* 0x008fe8000783e0bd */
[----:B--2---:R-:W-:Y:S02]  /*f020*/  IADD3.X R3, RZ, R132, R185, P1, P0 ;  /* 0x00000084ff037210 */ /* 0x004fe40000fe04b9 */
[----:B------:R-:W-:Y:S03]  /*f030*/  IADD3 R192, P0, R0, R194, RZ ;  /* 0x000000c200c07210 */ /* 0x000fe60007f1e0ff */
[----:B------:R-:W-:Y:S01]  /*f040*/  @!PT LDS RZ, [RZ] ;  /* 0x00000000fffff984 */ /* 0x000fe20000000800 */
[----:B------:R-:W-:Y:S01]  /*f050*/  @!PT LDS RZ, [RZ] ;  /* 0x00000000fffff984 */ /* 0x000fe20000000800 */
[----:B------:R2:W-:Y:S02]  /*f060*/  LDGSTS.E.BYPASS.LTC128B.128.ZFILL [R251+0xc100], [R2.64], P2 ;  /* 0x0c10000002fb7fae */ /* 0x0005e40009141d46 */
[----:B------:R-:W-:Y:S05]  /*f070*/  IMAD.X R193, R132, 0x1, R186, P0 ;  /* 0x0000000184c17824 */ /* 0x000fea00000e06ba */
[----:B------:R3:W-:Y:S01]  /*f080*/  LDGSTS.E.BYPASS.LTC128B.128 [R251+0xf100], [R192.64], !P5 ;  /* 0x0f100000c0fb7fae */ /* 0x0007e2000e901d46 */
[-C--:B--2---:R-:W-:Y:S05]  /*f090*/  IADD3 R2, P0, R0, R195.reuse, RZ ;  /* 0x000000c300027210 */ /* 0x084fea0007f1e0ff */
[----:B------:R-:W-:Y:S05]  /*f0a0*/  IMAD.X R3, R132, 0x1, R187, P0 ;  /* 0x0000000184037824 */ /* 0x000fea00000e06bb */
[----:B------:R2:W-:Y:S02]  /*f0b0*/  LDGSTS.E.BYPASS.LTC128B.128 [R251+0x12100], [R2.64], !P4 ;  /* 0x1210000002fb7fae */ /* 0x0005e4000e101d46 */
[----:B--2---:R-:W-:Y:S02]  /*f0c0*/  IADD3 R2, P0, R0, R196, RZ ;  /* 0x000000c400027210 */ /* 0x004fe40007f1e0ff */
[----:B------:R-:W2:Y:S03]  /*f0d0*/  SHFL.IDX PT, R0, R184, 0x1, 0x181f ;  /* 0x00381f00b8007f89 */ /* 0x000ea600000e0000 */
[----:B------:R-:W-:Y:S02]  /*f0e0*/  IMAD.X R3, R132, 0x1, R188, P0 ;  /* 0x0000000184037824 */ /* 0x000fe400000e06bc */
[----:B------:R-:W-:Y:S04]  /*f0f0*/  SHFL.IDX PT, R132, R133, 0x2, 0x181f ;  /* 0x00581f0085847f89 */ /* 0x000fe800000e0000 */
[----:B------:R4:W-:Y:S01]  /*f100*/  LDGSTS.E.BYPASS.LTC128B.128 [R251+0x15100], [R2.64], !P3 ;  /* 0x1510000002fb7fae */ /* 0x0009e2000d901d46 */
[----:B--2---:R-:W-:Y:S03]  /*f110*/  IADD3 R190, P1, P0, R190, R0, R189 ;  /* 0x00000000bebe7210 */ /* 0x004fe6000783e0bd */
[----:B----4-:R-:W2:Y:S02]  /*f120*/  SHFL.IDX PT, R2, R133, 0x1, 0x181f ;  /* 0x00381f0085027f89 */ /* 0x010ea400000e0000 */
[----:B--2---:R-:W-:Y:S05]  /*f130*/  IADD3.X R191, RZ, R2, R185, P1, P0 ;  /* 0x00000002ffbf7210 */ /* 0x004fea0000fe04b9 */
[----:B------:R2:W-:Y:S02]  /*f140*/  LDGSTS.E.BYPASS.LTC128B.128.ZFILL [R251+0xd100], [R190.64], P2 ;  /* 0x0d100000befb7fae */ /* 0x0005e40009141d46 */
[----:B--2---:R-:W-:Y:S05]  /*f150*/  IADD3 R190, P0, R0, R194, RZ ;  /* 0x000000c200be7210 */ /* 0x004fea0007f1e0ff */
[----:B------:R-:W-:Y:S05]  /*f160*/  IMAD.X R191, R2, 0x1, R186, P0 ;  /* 0x0000000102bf7824 */ /* 0x000fea00000e06ba */
[----:B------:R2:W-:Y:S02]  /*f170*/  LDGSTS.E.BYPASS.LTC128B.128 [R251+0x10100], [R190.64], !P5 ;  /* 0x10100000befb7fae */ /* 0x0005e4000e901d46 */
[----:B--2---:R-:W-:Y:S05]  /*f180*/  IADD3 R190, P0, R0, R195, RZ ;  /* 0x000000c300be7210 */ /* 0x004fea0007f1e0ff */
[----:B------:R-:W-:Y:S01]  /*f190*/  IMAD.X R191, R2, 0x1, R187, P0 ;  /* 0x0000000102bf7824 */ /* 0x000fe200000e06bb */
[----:B---3--:R-:W-:Y:S02]  /*f1a0*/  IADD3 R192, P0, R0, R196, RZ ;  /* 0x000000c400c07210 */ /* 0x008fe40007f1e0ff */
[----:B------:R2:W3:Y:S03]  /*f1b0*/  SHFL.IDX PT, R0, R184, 0x2, 0x181f ;  /* 0x00581f00b8007f89 */ /* 0x0004e600000e0000 */
[----:B------:R-:W-:Y:S01]  /*f1c0*/  IMAD.X R193, R2, 0x1, R188, P0 ;  /* 0x0000000102c17824 */ /* 0x000fe200000e06bc */
[----:B------:R2:W-:Y:S04]  /*f1d0*/  LDGSTS.E.BYPASS.LTC128B.128 [R251+0x13100], [R190.64], !P4 ;  /* 0x13100000befb7fae */ /* 0x0005e8000e101d46 */
[----:B------:R2:W-:Y:S03]  /*f1e0*/  LDGSTS.E.BYPASS.LTC128B.128 [R251+0x16100], [R192.64], !P3 ;  /* 0x16100000c0fb7fae */ /* 0x0005e6000d901d46 */
.L_x_2750:
[C---:B------:R-:W-:Y:S02]  /*f1f0*/  IADD3 R2, -R252.reuse, 0x10, RZ ;  /* 0x00000010fc027810 */ /* 0x040fe40007ffe1ff */
[----:B------:R-:W-:Y:S02]  /*f200*/  ISETP.NE.U32.AND P0, PT, R252, RZ, PT ;  /* 0x000000fffc00720c */ /* 0x000fe40003f05070 */
[----:B------:R-:W-:Y:S04]  /*f210*/  LOP3.LUT R2, R2, 0xf, RZ, 0xc0, !PT ;  /* 0x0000000f02027812 */ /* 0x000fe800078ec0ff */
[----:B---3--:R-:W-:Y:S04]  /*f220*/  IADD3 R2, P2, P1, R2, R0, R189 ;  /* 0x0000000002027210 */ /* 0x008fe8000795e0bd */
[----:B------:R-:W-:Y:S02]  /*f230*/  IADD3.X R3, RZ, R132, R185, P2, P1 ;  /* 0x00000084ff037210 */ /* 0x000fe400017e24b9 */
[C---:B--2---:R-:W-:Y:S03]  /*f240*/  IADD3 R184, P1, R0.reuse, R195, RZ ;  /* 0x000000c300b87210 */ /* 0x044fe60007f3e0ff */
        /* <DEDUP_REMOVED lines=12> */
.L_x_2713:
[----:B------:R-:W-:Y:S05]  /*f310*/  BSYNC B0 ;  /* 0x0000000000007941 */ /* 0x000fea0003800000 */
.L_x_2712:
        /* <DEDUP_REMOVED lines=52> */
[----:B-1----:R-:W1:Y:S02]  /*f660*/  SHFL.BFLY PT, R133, R132, 0x1, 0x1f ;  /* 0x0c201f0084857f89 */ /* 0x002e6400000e0000 */
[----:B-1----:R-:W-:Y:S02]  /*f670*/  FMNMX.FTZ R133, R132, R133, !PT ;  /* 0x0000008584857209 */ /* 0x002fe40007810000 */
[----:B------:R-:W1:Y:S02]  /*f680*/  SHFL.BFLY PT, R132, R184, 0x2, 0x1f ;  /* 0x0c401f00b8847f89 */ /* 0x000e6400000e0000 */
[----:B-1----:R-:W-:Y:S05]  /*f690*/  FMNMX.FTZ R132, R184, R132, !PT ;  /* 0x00000084b8847209 */ /* 0x002fea0007810000 */
[----:B------:R1:W2:Y:S02]  /*f6a0*/  SHFL.BFLY PT, R0, R132, 0x1, 0x1f ;  /* 0x0c201f0084007f89 */ /* 0x0002a400000e0000 */
.L_x_2751:
        /* <DEDUP_REMOVED lines=34> */
[----:B------:R-:W-:Y:S07]  /*f8d0*/  FFMA.FTZ R132, R49, c[0x0][0x2d0], -R132 ;  /* 0x0000b40031847a23 */ /* 0x000fee0000010884 */
[----:B------:R-:W-:Y:S01]  /*f8e0*/  MUFU.EX2 R132, R132 ;  /* 0x0000008400847308 */ /* 0x000fe20000000800 */
[C---:B---3--:R-:W-:Y:S01]  /*f8f0*/  FFMA.FTZ R0, R2.reuse, R185, R4 ;  /* 0x000000b902007223 */ /* 0x048fe20000010004 */
[----:B-1----:R-:W-:Y:S01]  /*f900*/  F2FP.PACK_AB R186, R9, R8 ;  /* 0x0000000809ba723e */ /* 0x002fe200000000ff */
[----:B------:R-:W-:Y:S02]  /*f910*/  FMUL.FTZ R49, R2, R137 ;  /* 0x0000008902317220 */ /* 0x000fe40000410000 */
[C---:B------:R-:W-:Y:S01]  /*f920*/  FADD.FTZ R5, R184.reuse, R0 ;  /* 0x00000000b8057221 */ /* 0x040fe20000010000 */
[----:B------:R-:W-:Y:S01]  /*f930*/  F2FP.PACK_AB R184, R184, R4 ;  /* 0x00000004b8b8723e */ /* 0x000fe200000000ff */
[C---:B------:R-:W-:Y:S02]  /*f940*/  FADD.FTZ R0, -R3.reuse, R135 ;  /* 0x0000008703007221 */ /* 0x040fe40000010100 */
[----:B------:R-:W-:Y:S02]  /*f950*/  FMUL.FTZ R4, R3, c[0x0][0x2d0] ;  /* 0x0000b40003047a20 */ /* 0x000fe40000410000 */
[----:B------:R-:W-:Y:S02]  /*f960*/  FMUL.FTZ R0, R0, c[0x0][0x2d0] ;  /* 0x0000b40000007a20 */ /* 0x000fe40000410000 */
[--C-:B------:R-:W-:Y:S02]  /*f970*/  FFMA.FTZ R32, R50, c[0x0][0x2d0], -R4.reuse ;  /* 0x0000b40032207a23 */ /* 0x100fe40000010804 */
[--C-:B------:R-:W-:Y:S02]  /*f980*/  FFMA.FTZ R33, R51, c[0x0][0x2d0], -R4.reuse ;  /* 0x0000b40033217a23 */ /* 0x100fe40000010804 */
[----:B------:R-:W1:Y:S01]  /*f990*/  MUFU.EX2 R0, R0 ;  /* 0x0000000000007308 */ /* 0x000e620000000800 */
[C---:B------:R-:W-:Y:S01]  /*f9a0*/  FMUL.FTZ R13, R2.reuse, R173 ;  /* 0x000000ad020d7220 */ /* 0x040fe20000410000 */
[----:B------:R-:W-:Y:S01]  /*f9b0*/  MOV R173, R48 ;  /* 0x0000003000ad7202 */ /* 0x000fe20000000f00 */
[----:B------:R-:W-:Y:S02]  /*f9c0*/  FMUL.FTZ R48, R2, R136 ;  /* 0x0000008802307220 */ /* 0x000fe40000410000 */
[--C-:B------:R-:W-:Y:S02]  /*f9d0*/  FFMA.FTZ R28, R46, c[0x0][0x2d0], -R4.reuse ;  /* 0x0000b4002e1c7a23 */ /* 0x100fe40000010804 */
[----:B------:R-:W-:Y:S01]  /*f9e0*/  FMUL.FTZ R21, R2, R165 ;  /* 0x000000a502157220 */ /* 0x000fe20000410000 */
[----:B------:R-:W-:Y:S01]  /*f9f0*/  MOV R165, R37 ;  /* 0x0000002500a57202 */ /* 0x000fe20000000f00 */
[----:B------:R-:W-:Y:S02]  /*fa00*/  FADD.FTZ R5, R8, R5 ;  /* 0x0000000508057221 */ /* 0x000fe40000010000 */
[--C-:B------:R-:W-:Y:S02]  /*fa10*/  FFMA.FTZ R134, R10, c[0x0][0x2d0], -R4.reuse ;  /* 0x0000b4000a867a23 */ /* 0x100fe40000010804 */
[--C-:B------:R-:W-:Y:S02]  /*fa20*/  FFMA.FTZ R185, R11, c[0x0][0x2d0], -R4.reuse ;  /* 0x0000b4000bb97a23 */ /* 0x100fe40000010804 */
[--C-:B------:R-:W-:Y:S02]  /*fa30*/  FFMA.FTZ R6, R6, c[0x0][0x2d0], -R4.reuse ;  /* 0x0000b40006067a23 */ /* 0x100fe40000010804 */
[--C-:B------:R-:W-:Y:S02]  /*fa40*/  FFMA.FTZ R7, R7, c[0x0][0x2d0], -R4.reuse ;  /* 0x0000b40007077a23 */ /* 0x100fe40000010804 */
[----:B------:R-:W-:Y:S01]  /*fa50*/  FMUL.FTZ R12, R2, R172 ;  /* 0x000000ac020c7220 */ /* 0x000fe20000410000 */
[----:B------:R2:W-:Y:S01]  /*fa60*/  MUFU.EX2 R135, R6 ;  /* 0x0000000600877308 */ /* 0x0005e20000000800 */
[--C-:B------:R-:W-:Y:S02]  /*fa70*/  FFMA.FTZ R198, R22, c[0x0][0x2d0], -R4.reuse ;  /* 0x0000b40016c67a23 */ /* 0x100fe40000010804 */
[----:B------:R-:W-:Y:S02]  /*fa80*/  FADD.FTZ R192, R9, R5 ;  /* 0x0000000509c07221 */ /* 0x000fe40000010000 */
[C---:B-1----:R-:W-:Y:S02]  /*fa90*/  FMUL.FTZ R50, R0.reuse, R138 ;  /* 0x0000008a00327220 */ /* 0x042fe40000410000 */
[----:B------:R-:W-:Y:S02]  /*faa0*/  FMUL.FTZ R51, R0, R139 ;  /* 0x0000008b00337220 */ /* 0x000fe40000410000 */
[----:B------:R-:W1:Y:S01]  /*fab0*/  LDSM.16.MT88.4 R136, [R219] ;  /* 0x00000000db88783b */ /* 0x000e620000004200 */
[C---:B------:R-:W-:Y:S01]  /*fac0*/  FMUL.FTZ R9, R2.reuse, R177 ;  /* 0x000000b102097220 */ /* 0x040fe20000410000 */
[----:B------:R-:W-:Y:S01]  /*fad0*/  MOV R177, R28 ;  /* 0x0000001c00b17202 */ /* 0x000fe20000000f00 */
[----:B------:R-:W-:Y:S01]  /*fae0*/  FMUL.FTZ R28, R2, R156 ;  /* 0x0000009c021c7220 */ /* 0x000fe20000410000 */
[----:B------:R-:W-:Y:S01]  /*faf0*/  MOV R156, R165 ;  /* 0x000000a5009c7202 */ /* 0x000fe20000000f00 */
[----:B------:R-:W-:Y:S01]  /*fb00*/  FMUL.FTZ R22, R0, R166 ;  /* 0x000000a600167220 */ /* 0x000fe20000410000 */
[----:B------:R3:W4:Y:S01]  /*fb10*/  MUFU.EX2 R172, R7 ;  /* 0x0000000700ac7308 */ /* 0x0007220000000800 */
        /* <DEDUP_REMOVED lines=11> */
[----:B------:R4:W5:Y:S01]  /*fbd0*/  MUFU.EX2 R166, R185 ;  /* 0x000000b900a67308 */ /* 0x0009620000000800 */
[--C-:B------:R-:W-:Y:S02]  /*fbe0*/  FFMA.FTZ R208, R35, c[0x0][0x2d0], -R4.reuse ;  /* 0x0000b40023d07a23 */ /* 0x100fe40000010804 */
[--C-:B------:R-:W-:Y:S02]  /*fbf0*/  FFMA.FTZ R213, R38, c[0x0][0x2d0], -R4.reuse ;  /* 0x0000b40026d57a23 */ /* 0x100fe40000010804 */
[--C-:B------:R-:W-:Y:S02]  /*fc00*/  FFMA.FTZ R214, R39, c[0x0][0x2d0], -R4.reuse ;  /* 0x0000b40027d67a23 */ /* 0x100fe40000010804 */
[--C-:B------:R-:W-:Y:S02]  /*fc10*/  FFMA.FTZ R215, R42, c[0x0][0x2d0], -R4.reuse ;  /* 0x0000b4002ad77a23 */ /* 0x100fe40000010804 */
[--C-:B------:R-:W-:Y:S01]  /*fc20*/  FFMA.FTZ R252, R43, c[0x0][0x2d0], -R4.reuse ;  /* 0x0000b4002bfc7a23 */ /* 0x100fe20000010804 */
[----:B------:R-:W1:Y:S01]  /*fc30*/  MUFU.EX2 R134, R196 ;  /* 0x000000c400867308 */ /* 0x000e620000000800 */
[C---:B------:R-:W-:Y:S01]  /*fc40*/  FMUL.FTZ R5, R2.reuse, R181 ;  /* 0x000000b502057220 */ /* 0x040fe20000410000 */
[----:B------:R-:W-:Y:S01]  /*fc50*/  MOV R181, R32 ;  /* 0x0000002000b57202 */ /* 0x000fe20000000f00 */
[C---:B------:R-:W-:Y:S01]  /*fc60*/  FMUL.FTZ R8, R2.reuse, R176 ;  /* 0x000000b002087220 */ /* 0x040fe20000410000 */
[----:B------:R-:W-:Y:S01]  /*fc70*/  MOV R176, R29 ;  /* 0x0000001d00b07202 */ /* 0x000fe20000000f00 */
[----:B------:R-:W-:Y:S01]  /*fc80*/  FMUL.FTZ R29, R2, R157 ;  /* 0x0000009d021d7220 */ /* 0x000fe20000410000 */
[----:B------:R-:W-:Y:S01]  /*fc90*/  MOV R157, R187 ;  /* 0x000000bb009d7202 */ /* 0x000fe20000000f00 */
[C---:B--2---:R-:W-:Y:S02]  /*fca0*/  FMUL.FTZ R6, R0.reuse, R182 ;  /* 0x000000b600067220 */ /* 0x044fe40000410000 */
[----:B---3--:R-:W-:Y:S01]  /*fcb0*/  FMUL.FTZ R7, R0, R183 ;  /* 0x000000b700077220 */ /* 0x008fe20000410000 */
[----:B------:R-:W-:Y:S01]  /*fcc0*/  MUFU.EX2 R196, R188 ;  /* 0x000000bc00c47308 */ /* 0x000fe20000000800 */
[----:B------:R-:W-:Y:S02]  /*fcd0*/  FFMA.FTZ R197, R23, c[0x0][0x2d0], -R4 ;  /* 0x0000b40017c57a23 */ /* 0x000fe40000010804 */
[----:B------:R-:W-:Y:S01]  /*fce0*/  FMUL.FTZ R4, R2, R180 ;  /* 0x000000b402047220 */ /* 0x000fe20000410000 */
[----:B----4-:R-:W-:Y:S01]  /*fcf0*/  F2FP.PACK_AB R185, R172, R135 ;  /* 0x00000087acb9723e */ /* 0x010fe200000000ff */
[----:B------:R-:W-:Y:S01]  /*fd00*/  FMUL.FTZ R10, R0, R178 ;  /* 0x000000b2000a7220 */ /* 0x000fe20000410000 */
[----:B-----5:R-:W-:Y:S01]  /*fd10*/  F2FP.PACK_AB R187, R166, R165 ;  /* 0x000000a5a6bb723e */ /* 0x020fe200000000ff */
[C---:B------:R-:W-:Y:S01]  /*fd20*/  FMUL.FTZ R11, R0.reuse, R179 ;  /* 0x000000b3000b7220 */ /* 0x040fe20000410000 */
[----:B------:R-:W-:Y:S01]  /*fd30*/  MOV R180, R33 ;  /* 0x0000002100b47202 */ /* 0x000fe20000000f00 */
[C---:B------:R-:W-:Y:S01]  /*fd40*/  FMUL.FTZ R18, R0.reuse, R170 ;  /* 0x000000aa00127220 */ /* 0x040fe20000410000 */
[----:B------:R-:W-:Y:S01]  /*fd50*/  MUFU.EX2 R188, R176 ;  /* 0x000000b000bc7308 */ /* 0x000fe20000000800 */
[----:B------:R-:W-:Y:S02]  /*fd60*/  FMUL.FTZ R19, R0, R171 ;  /* 0x000000ab00137220 */ /* 0x000fe40000410000 */
[C---:B-1----:R-:W-:Y:S05]  /*fd70*/  HMMA.16816.F32 R4, R184.reuse, R136, R4 ;  /* 0x00000088b804723c */ /* 0x042fea0000001804 */
[----:B------:R-:W-:Y:S02]  /*fd80*/  FMUL.FTZ R20, R2, R164 ;  /* 0x000000a402147220 */ /* 0x000fe40000410000 */
[----:B------:R-:W2:Y:S01]  /*fd90*/  LDL.LU R164, [R1+0x24] ;  /* 0x0000240001a47983 */ /* 0x000ea20000300800 */
[C---:B------:R-:W-:Y:S01]  /*fda0*/  HMMA.16816.F32 R8, R184.reuse, R138, R8 ;  /* 0x0000008ab808723c */ /* 0x040fe20000001808 */
[----:B------:R-:W-:Y:S02]  /*fdb0*/  MUFU.EX2 R198, R198 ;  /* 0x000000c600c67308 */ /* 0x000fe40000000800 */
[----:B------:R-:W1:Y:S01]  /*fdc0*/  LDSM.16.MT88.4 R136, [R220] ;  /* 0x00000000dc88783b */ /* 0x000e620000004200 */
[C---:B------:R-:W-:Y:S02]  /*fdd0*/  FMUL.FTZ R14, R0.reuse, R174 ;  /* 0x000000ae000e7220 */ /* 0x040fe40000410000 */
[C---:B------:R-:W-:Y:S02]  /*fde0*/  FMUL.FTZ R15, R0.reuse, R175 ;  /* 0x000000af000f7220 */ /* 0x040fe40000410000 */
[C---:B------:R-:W-:Y:S03]  /*fdf0*/  FMUL.FTZ R26, R0.reuse, R162 ;  /* 0x000000a2001a7220 */ /* 0x040fe60000410000 */
[----:B------:R-:W-:Y:S01]  /*fe00*/  MUFU.EX2 R197, R197 ;  /* 0x000000c500c57308 */ /* 0x000fe20000000800 */
[C---:B------:R-:W-:Y:S02]  /*fe10*/  FMUL.FTZ R27, R0.reuse, R163 ;  /* 0x000000a3001b7220 */ /* 0x040fe40000410000 */
[C---:B------:R-:W-:Y:S02]  /*fe20*/  FMUL.FTZ R30, R0.reuse, R158 ;  /* 0x0000009e001e7220 */ /* 0x040fe40000410000 */
[----:B------:R-:W-:Y:S02]  /*fe30*/  FMUL.FTZ R31, R0, R159 ;  /* 0x0000009f001f7220 */ /* 0x000fe40000410000 */
[----:B------:R-:W-:Y:S02]  /*fe40*/  FMUL.FTZ R33, R2, R153 ;  /* 0x0000009902217220 */ /* 0x000fe40000410000 */
[C---:B------:R-:W-:Y:S01]  /*fe50*/  FMUL.FTZ R34, R0.reuse, R154 ;  /* 0x0000009a00227220 */ /* 0x040fe20000410000 */
[----:B------:R-:W-:Y:S01]  /*fe60*/  MUFU.EX2 R199, R199 ;  /* 0x000000c700c77308 */ /* 0x000fe20000000800 */
[----:B------:R-:W-:Y:S02]  /*fe70*/  FMUL.FTZ R35, R0, R155 ;  /* 0x0000009b00237220 */ /* 0x000fe40000410000 */
[----:B------:R-:W-:Y:S02]  /*fe80*/  FMUL.FTZ R37, R2, R149 ;  /* 0x0000009502257220 */ /* 0x000fe40000410000 */
[C---:B------:R-:W-:Y:S02]  /*fe90*/  FMUL.FTZ R38, R0.reuse, R150 ;  /* 0x0000009600267220 */ /* 0x040fe40000410000 */
[C---:B------:R-:W-:Y:S02]  /*fea0*/  FMUL.FTZ R39, R0.reuse, R151 ;  /* 0x0000009700277220 */ /* 0x040fe40000410000 */
[C---:B------:R-:W-:Y:S01]  /*feb0*/  FMUL.FTZ R42, R0.reuse, R146 ;  /* 0x00000092002a7220 */ /* 0x040fe20000410000 */
[----:B------:R-:W-:Y:S01]  /*fec0*/  MUFU.EX2 R200, R200 ;  /* 0x000000c800c87308 */ /* 0x000fe20000000800 */
[C---:B------:R-:W-:Y:S02]  /*fed0*/  FMUL.FTZ R43, R0.reuse, R147 ;  /* 0x00000093002b7220 */ /* 0x040fe40000410000 */
[C---:B------:R-:W-:Y:S02]  /*fee0*/  FMUL.FTZ R46, R0.reuse, R142 ;  /* 0x0000008e002e7220 */ /* 0x040fe40000410000 */
[----:B------:R-:W-:Y:S02]  /*fef0*/  FMUL.FTZ R47, R0, R143 ;  /* 0x0000008f002f7220 */ /* 0x000fe40000410000 */
[C---:B------:R-:W-:Y:S01]  /*ff00*/  FMUL.FTZ R16, R2.reuse, R168 ;  /* 0x000000a802107220 */ /* 0x040fe20000410000 */
[----:B------:R-:W-:Y:S01]  /*ff10*/  MOV R168, R45 ;  /* 0x0000002d00a87202 */ /* 0x000fe20000000f00 */
[C---:B------:R-:W-:Y:S01]  /*ff20*/  FMUL.FTZ R45, R2.reuse, R141 ;  /* 0x0000008d022d7220 */ /* 0x040fe20000410000 */
[----:B------:R-:W-:Y:S01]  /*ff30*/  MUFU.EX2 R206, R206 ;  /* 0x000000ce00ce7308 */ /* 0x000fe20000000800 */
[C---:B------:R-:W-:Y:S01]  /*ff40*/  FMUL.FTZ R17, R2.reuse, R169 ;  /* 0x000000a902117220 */ /* 0x040fe20000410000 */
[C---:B-1----:R-:W-:Y:S03]  /*ff50*/  HMMA.16816.F32 R12, R184.reuse, R136, R12 ;  /* 0x00000088b80c723c */ /* 0x042fe6000000180c */
[----:B------:R-:W-:Y:S01]  /*ff60*/  MOV R169, R44 ;  /* 0x0000002c00a97202 */ /* 0x000fe20000000f00 */
[----:B------:R-:W-:Y:S02]  /*ff70*/  FMUL.FTZ R44, R2, R140 ;  /* 0x0000008c022c7220 */ /* 0x000fe40000410000 */
[----:B------:R-:W-:Y:S01]  /*ff80*/  LDSM.16.MT88.4 R140, [R219+0x800] ;  /* 0x00080000db8c783b */ /* 0x000fe20000004200 */
[----:B------:R-:W-:Y:S01]  /*ff90*/  FMUL.FTZ R23, R0, R167 ;  /* 0x000000a700177220 */ /* 0x000fe20000410000 */
[C---:B------:R-:W-:Y:S01]  /*ffa0*/  HMMA.16816.F32 R16, R184.reuse, R138, R16 ;  /* 0x0000008ab810723c */ /* 0x040fe20000001810 */
[----:B------:R-:W-:Y:S03]  /*ffb0*/  MUFU.EX2 R167, R189 ;  /* 0x000000bd00a77308 */ /* 0x000fe60000000800 */
[C---:B------:R-:W-:Y:S01]  /*ffc0*/  FMUL.FTZ R24, R2.reuse, R160 ;  /* 0x000000a002187220 */ /* 0x040fe20000410000 */
[----:B------:R-:W-:Y:S01]  /*ffd0*/  MOV R160, R41 ;  /* 0x0000002900a07202 */ /* 0x000fe20000000f00 */
[----:B------:R-:W1:Y:S01]  /*ffe0*/  LDSM.16.MT88.4 R136, [R222] ;  /* 0x00000000de88783b */ /* 0x000e620000004200 */
[C---:B------:R-:W-:Y:S02]  /*fff0*/  FMUL.FTZ R41, R2.reuse, R145 ;  /* 0x0000009102297220 */ /* 0x040fe40000410000 */
[C---:B------:R-:W-:Y:S02]  /*10000*/  FMUL.FTZ R25, R2.reuse, R161 ;  /* 0x000000a102197220 */ /* 0x040fe40000410000 */
[----:B------:R3:W-:Y:S01]  /*10010*/  MUFU.EX2 R189, R177 ;  /* 0x000000b100bd7308 */ /* 0x0007e20000000800 */
[----:B------:R-:W-:Y:S01]  /*10020*/  MOV R161, R40 ;  /* 0x0000002800a17202 */ /* 0x000fe20000000f00 */
[C---:B------:R-:W-:Y:S02]  /*10030*/  FMUL.FTZ R32, R2.reuse, R152 ;  /* 0x0000009802207220 */ /* 0x040fe40000410000 */
[C---:B------:R-:W-:Y:S02]  /*10040*/  FMUL.FTZ R36, R2.reuse, R148 ;  /* 0x0000009402247220 */ /* 0x040fe40000410000 */
[C---:B------:R-:W-:Y:S02]  /*10050*/  FMUL.FTZ R40, R2.reuse, R144 ;  /* 0x0000009002287220 */ /* 0x040fe40000410000 */
[C---:B------:R-:W-:Y:S02]  /*10060*/  FMUL.FTZ R52, R2.reuse, R52 ;  /* 0x0000003402347220 */ /* 0x040fe40000410000 */
        /* <DEDUP_REMOVED lines=8> */
[----:B------:R-:W-:Y:S01]  /*100f0*/  FMUL.FTZ R59, R0, R59 ;  /* 0x0000003b003b7220 */ /* 0x000fe20000410000 */
[----:B---3--:R-:W-:Y:S01]  /*10100*/  LDSM.16.MT88.4 R176, [R219+0x2800] ;  /* 0x00280000dbb0783b */ /* 0x008fe20000004200 */
[C---:B------:R-:W-:Y:S02]  /*10110*/  FMUL.FTZ R60, R2.reuse, R60 ;  /* 0x0000003c023c7220 */ /* 0x040fe40000410000 */
[----:B------:R-:W-:Y:S02]  /*10120*/  FMUL.FTZ R61, R2, R61 ;  /* 0x0000003d023d7220 */ /* 0x000fe40000410000 */
[C---:B------:R-:W-:Y:S01]  /*10130*/  FMUL.FTZ R62, R0.reuse, R62 ;  /* 0x0000003e003e7220 */ /* 0x040fe20000410000 */
[----:B------:R-:W-:Y:S01]  /*10140*/  MUFU.EX2 R152, R210 ;  /* 0x000000d200987308 */ /* 0x000fe20000000800 */
[----:B------:R-:W-:Y:S02]  /*10150*/  FMUL.FTZ R63, R0, R63 ;  /* 0x0000003f003f7220 */ /* 0x000fe40000410000 */
[C---:B------:R-:W-:Y:S01]  /*10160*/  FMUL.FTZ R64, R2.reuse, R64 ;  /* 0x0000004002407220 */ /* 0x040fe20000410000 */
[C---:B-1----:R-:W-:Y:S03]  /*10170*/  HMMA.16816.F32 R20, R184.reuse, R136, R20 ;  /* 0x00000088b814723c */ /* 0x042fe60000001814 */
[----:B------:R-:W-:Y:S02]  /*10180*/  FMUL.FTZ R65, R2, R65 ;  /* 0x0000004102417220 */ /* 0x000fe40000410000 */
[C---:B------:R-:W-:Y:S01]  /*10190*/  FMUL.FTZ R66, R0.reuse, R66 ;  /* 0x0000004200427220 */ /* 0x040fe20000410000 */
[----:B------:R-:W-:Y:S01]  /*101a0*/  MUFU.EX2 R194, R191 ;  /* 0x000000bf00c27308 */ /* 0x000fe20000000800 */
[----:B------:R-:W-:Y:S01]  /*101b0*/  FMUL.FTZ R67, R0, R67 ;  /* 0x0000004300437220 */ /* 0x000fe20000410000 */
[C---:B------:R-:W-:Y:S01]  /*101c0*/  HMMA.16816.F32 R24, R184.reuse, R138, R24 ;  /* 0x0000008ab818723c */ /* 0x040fe20000001818 */
[----:B------:R-:W1:Y:S03]  /*101d0*/  LDSM.16.MT88.4 R136, [R221] ;  /* 0x00000000dd88783b */ /* 0x000e660000004200 */
        /* <DEDUP_REMOVED lines=69> */
[----:B------:R-:W-:Y:S01]  /*10630*/  FMUL.FTZ R129, R2, R129 ;  /* 0x0000008102817220 */ /* 0x000fe20000410000 */
[C---:B-1----:R-:W-:Y:S01]  /*10640*/  HMMA.16816.F32 R44, R184.reuse, R136, R44 ;  /* 0x00000088b82c723c */ /* 0x042fe2000000182c */
[----:B------:R-:W1:Y:S02]  /*10650*/  MUFU.EX2 R2, R195 ;  /* 0x000000c300027308 */ /* 0x000e640000000800 */
[C---:B------:R-:W-:Y:S02]  /*10660*/  FMUL.FTZ R126, R0.reuse, R126 ;  /* 0x0000007e007e7220 */ /* 0x040fe40000410000 */
[C---:B------:R-:W-:Y:S02]  /*10670*/  FMUL.FTZ R127, R0.reuse, R127 ;  /* 0x0000007f007f7220 */ /* 0x040fe40000410000 */
[C---:B------:R-:W-:Y:S01]  /*10680*/  FMUL.FTZ R130, R0.reuse, R130 ;  /* 0x0000008200827220 */ /* 0x040fe20000410000 */
[C---:B------:R-:W-:Y:S01]  /*10690*/  HMMA.16816.F32 R48, R184.reuse, R138, R48 ;  /* 0x0000008ab830723c */ /* 0x040fe20000001830 */
[----:B------:R-:W3:Y:S02]  /*106a0*/  LDSM.16.MT88.4 R136, [R222+0x3000] ;  /* 0x00300000de88783b */ /* 0x000ee40000004200 */
[----:B------:R-:W-:Y:S01]  /*106b0*/  MUFU.EX2 R195, R190 ;  /* 0x000000be00c37308 */ /* 0x000fe20000000800 */
[C---:B------:R-:W-:Y:S09]  /*106c0*/  FMUL.FTZ R131, R0.reuse, R131 ;  /* 0x0000008300837220 */ /* 0x040ff20000410000 */
[----:B------:R-:W-:Y:S01]  /*106d0*/  MUFU.EX2 R190, R252 ;  /* 0x000000fc00be7308 */ /* 0x000fe20000000800 */
[C---:B---3--:R-:W-:Y:S03]  /*106e0*/  HMMA.16816.F32 R52, R184.reuse, R136, R52 ;  /* 0x00000088b834723c */ /* 0x048fe60000001834 */
[----:B--2---:R-:W-:Y:S05]  /*106f0*/  FFMA.FTZ R164, R0, R164, R135 ;  /* 0x000000a400a47223 */ /* 0x004fea0000010087 */
[C---:B------:R-:W-:Y:S01]  /*10700*/  HMMA.16816.F32 R56, R184.reuse, R138, R56 ;  /* 0x0000008ab838723c */ /* 0x040fe20000001838 */
[----:B------:R-:W2:Y:S01]  /*10710*/  LDSM.16.MT88.4 R136, [R221+0x3000] ;  /* 0x00300000dd88783b */ /* 0x000ea20000004200 */
[----:B------:R-:W3:Y:S02]  /*10720*/  MUFU.EX2 R135, R193 ;  /* 0x000000c100877308 */ /* 0x000ee40000000800 */
[----:B------:R-:W-:Y:S04]  /*10730*/  FADD.FTZ R0, R134, R192 ;  /* 0x000000c086007221 */ /* 0x000fe80000010000 */
[----:B-1----:R-:W-:Y:S04]  /*10740*/  FADD.FTZ R0, R2, R0 ;  /* 0x0000000002007221 */ /* 0x002fe80000010000 */
[----:B------:R-:W-:Y:S01]  /*10750*/  FADD.FTZ R0, R144, R0 ;  /* 0x0000000090007221 */ /* 0x000fe20000010000 */
[----:B------:R-:W-:Y:S10]  /*10760*/  MUFU.EX2 R193, R213 ;  /* 0x000000d500c17308 */ /* 0x000ff40000000800 */
[----:B------:R-:W-:Y:S01]  /*10770*/  MUFU.EX2 R192, R214 ;  /* 0x000000d600c07308 */ /* 0x000fe20000000800 */
[C---:B---3--:R-:W-:Y:S01]  /*10780*/  FADD.FTZ R0, R135.reuse, R0 ;  /* 0x0000000087007221 */ /* 0x048fe20000010000 */
        /* <DEDUP_REMOVED lines=27> */
[----:B------:R1:W2:Y:S03]  /*10940*/  MUFU.EX2 R134, R204 ;  /* 0x000000cc00867308 */ /* 0x0002a60000000800 */
[----:B------:R-:W-:Y:S03]  /*10950*/  F2FP.PACK_AB R137, R196, R167 ;  /* 0x000000a7c489723e */ /* 0x000fe600000000ff */
[----:B------:R-:W-:Y:S02]  /*10960*/  F2FP.PACK_AB R138, R135, R144 ;  /* 0x00000090878a723e */ /* 0x000fe400000000ff */
[----:B------:R-:W3:Y:S02]  /*10970*/  LDSM.16.MT88.4 R144, [R220+0x800] ;  /* 0x00080000dc90783b */ /* 0x000ee40000004200 */
[----:B------:R-:W4:Y:S01]  /*10980*/  MUFU.EX2 R2, R203 ;  /* 0x000000cb00027308 */ /* 0x000f220000000800 */
[----:B------:R-:W-:Y:S02]  /*10990*/  F2FP.PACK_AB R139, R194, R195 ;  /* 0x000000c3c28b723e */ /* 0x000fe400000000ff */
[----:B------:R-:W-:Y:S05]  /*109a0*/  F2FP.PACK_AB R185, R188, R189 ;  /* 0x000000bdbcb9723e */ /* 0x000fea00000000ff */
[C---:B------:R-:W-:Y:S02]  /*109b0*/  HMMA.16816.F32 R4, R136.reuse, R140, R4 ;  /* 0x0000008c8804723c */ /* 0x040fe40000001804 */
[----:B------:R-:W-:Y:S03]  /*109c0*/  MUFU.EX2 R184, R168 ;  /* 0x000000a800b87308 */ /* 0x000fe60000000800 */
[----:B-1----:R-:W-:Y:S01]  /*109d0*/  MOV R204, R167 ;  /* 0x000000a700cc7202 */ /* 0x002fe20000000f00 */
[----:B--2---:R-:W-:Y:S02]  /*109e0*/  FADD.FTZ R0, R134, R0 ;  /* 0x0000000086007221 */ /* 0x004fe40000010000 */
[C---:B------:R-:W-:Y:S01]  /*109f0*/  HMMA.16816.F32 R8, R136.reuse, R142, R8 ;  /* 0x0000008e8808723c */ /* 0x040fe20000001808 */
[----:B------:R-:W1:Y:S03]  /*10a00*/  LDSM.16.MT88.4 R140, [R222+0x800] ;  /* 0x00080000de8c783b */ /* 0x000e660000004200 */
[----:B------:R-:W2:Y:S01]  /*10a10*/  MUFU.EX2 R135, R201 ;  /* 0x000000c900877308 */ /* 0x000ea20000000800 */
[----:B----4-:R-:W-:Y:S01]  /*10a20*/  FADD.FTZ R0, R2, R0 ;  /* 0x0000000002007221 */ /* 0x010fe20000010000 */
[----:B------:R-:W-:Y:S03]  /*10a30*/  MOV R203, R166 ;  /* 0x000000a600cb7202 */ /* 0x000fe60000000f00 */
        /* <DEDUP_REMOVED lines=54> */
[----:B------:R-:W4:Y:S03]  /*10da0*/  MUFU.EX2 R134, R212 ;  /* 0x000000d400867308 */ /* 0x000f260000000800 */
[C---:B-1----:R-:W-:Y:S07]  /*10db0*/  HMMA.16816.F32 R4, R136.reuse, R140, R4 ;  /* 0x0000008c8804723c */ /* 0x042fee0000001804 */
[----:B------:R-:W1:Y:S01]  /*10dc0*/  MUFU.EX2 R2, R211 ;  /* 0x000000d300027308 */ /* 0x000e620000000800 */
[C---:B------:R-:W-:Y:S01]  /*10dd0*/  HMMA.16816.F32 R8, R136.reuse, R142, R8 ;  /* 0x0000008e8808723c */ /* 0x040fe20000001808 */
[----:B------:R-:W5:Y:S07]  /*10de0*/  LDSM.16.MT88.4 R140, [R221+0x1000] ;  /* 0x00100000dd8c783b */ /* 0x000f6e0000004200 */
[C---:B--2---:R-:W-:Y:S04]  /*10df0*/  HMMA.16816.F32 R12, R136.reuse, R144, R12 ;  /* 0x00000090880c723c */ /* 0x044fe8000000180c */
[----:B----4-:R-:W-:Y:S04]  /*10e00*/  FADD.FTZ R0, R134, R0 ;  /* 0x0000000086007221 */ /* 0x010fe80000010000 */
[C---:B------:R-:W-:Y:S01]  /*10e10*/  HMMA.16816.F32 R16, R136.reuse, R146, R16 ;  /* 0x000000928810723c */ /* 0x040fe20000001810 */
[----:B------:R-:W2:Y:S03]  /*10e20*/  LDSM.16.MT88.4 R144, [R219+0x4000] ;  /* 0x00400000db90783b */ /* 0x000ea60000004200 */
[----:B-1----:R-:W-:Y:S04]  /*10e30*/  FADD.FTZ R0, R2, R0 ;  /* 0x0000000002007221 */ /* 0x002fe80000010000 */
[C---:B---3--:R-:W-:Y:S04]  /*10e40*/  HMMA.16816.F32 R20, R136.reuse, R148, R20 ;  /* 0x000000948814723c */ /* 0x048fe80000001814 */
[----:B------:R-:W-:Y:S04]  /*10e50*/  FADD.FTZ R0, R152, R0 ;  /* 0x0000000098007221 */ /* 0x000fe80000010000 */
[C---:B------:R-:W-:Y:S01]  /*10e60*/  HMMA.16816.F32 R24, R136.reuse, R150, R24 ;  /* 0x000000968818723c */ /* 0x040fe20000001818 */
[----:B------:R-:W1:Y:S03]  /*10e70*/  LDSM.16.MT88.4 R148, [R220+0x4000] ;  /* 0x00400000dc94783b */ /* 0x000e660000004200 */
[C---:B------:R-:W-:Y:S04]  /*10e80*/  FADD.FTZ R0, R135.reuse, R0 ;  /* 0x0000000087007221 */ /* 0x040fe80000010000 */
[C---:B-----5:R-:W-:Y:S08]  /*10e90*/  HMMA.16816.F32 R28, R136.reuse, R140, R28 ;  /* 0x0000008c881c723c */ /* 0x060ff0000000181c */
        /* <DEDUP_REMOVED lines=36> */
[----:B------:R-:W-:Y:S01]  /*110e0*/  HMMA.16816.F32 R128, R136, R142, R128 ;  /* 0x0000008e8880723c */ /* 0x000fe20000001880 */
[----:B------:R-:W3:Y:S06]  /*110f0*/  LDSM.16.MT88.4 R140, [R222+0x1800] ;  /* 0x00180000de8c783b */ /* 0x000eec0000004200 */
[----:B------:R-:W-:Y:S02]  /*11100*/  F2FP.PACK_AB R138, R135, R152 ;  /* 0x00000098878a723e */ /* 0x000fe400000000ff */
[----:B------:R-:W-:Y:S01]  /*11110*/  F2FP.PACK_AB R136, R2, R134 ;  /* 0x000000860288723e */ /* 0x000fe200000000ff */
[----:B------:R-:W4:Y:S01]  /*11120*/  LDSM.16.MT88.4 R152, [R221+0x1800] ;  /* 0x00180000dd98783b */ /* 0x000f220000004200 */
[----:B------:R-:W5:Y:S01]  /*11130*/  MUFU.EX2 R134, R157 ;  /* 0x0000009d00867308 */ /* 0x000f620000000800 */
[----:B------:R-:W-:Y:S02]  /*11140*/  F2FP.PACK_AB R137, R205, R206 ;  /* 0x000000cecd89723e */ /* 0x000fe400000000ff */
[----:B------:R-:W-:Y:S07]  /*11150*/  F2FP.PACK_AB R139, R208, R207 ;  /* 0x000000cfd08b723e */ /* 0x000fee00000000ff */
[C---:B--2---:R-:W-:Y:S01]  /*11160*/  HMMA.16816.F32 R4, R136.reuse, R144, R4 ;  /* 0x000000908804723c */ /* 0x044fe20000001804 */
[----:B------:R-:W-:Y:S07]  /*11170*/  MUFU.EX2 R135, R160 ;  /* 0x000000a000877308 */ /* 0x000fee0000000800 */
[C---:B------:R-:W-:Y:S01]  /*11180*/  HMMA.16816.F32 R8, R136.reuse, R146, R8 ;  /* 0x000000928808723c */ /* 0x040fe20000001808 */
[----:B------:R-:W2:Y:S02]  /*11190*/  LDSM.16.MT88.4 R144, [R219+0x4800] ;  /* 0x00480000db90783b */ /* 0x000ea40000004200 */
[----:B------:R-:W4:Y:S01]  /*111a0*/  MUFU.EX2 R2, R156 ;  /* 0x0000009c00027308 */ /* 0x000f220000000800 */
[----:B-----5:R-:W-:Y:S04]  /*111b0*/  FADD.FTZ R0, R134, R0 ;  /* 0x0000000086007221 */ /* 0x020fe80000010000 */
[C---:B-1----:R-:W-:Y:S05]  /*111c0*/  HMMA.16816.F32 R12, R136.reuse, R148, R12 ;  /* 0x00000094880c723c */ /* 0x042fea000000180c */
[----:B------:R-:W1:Y:S03]  /*111d0*/  MUFU.EX2 R156, R161 ;  /* 0x000000a1009c7308 */ /* 0x000e660000000800 */
[C---:B------:R-:W-:Y:S01]  /*111e0*/  HMMA.16816.F32 R16, R136.reuse, R150, R16 ;  /* 0x000000968810723c */ /* 0x040fe20000001810 */
[----:B------:R-:W5:Y:S07]  /*111f0*/  LDSM.16.MT88.4 R148, [R220+0x4800] ;  /* 0x00480000dc94783b */ /* 0x000f6e0000004200 */
[C---:B---3--:R-:W-:Y:S04]  /*11200*/  HMMA.16816.F32 R20, R136.reuse, R140, R20 ;  /* 0x0000008c8814723c */ /* 0x048fe80000001814 */
[----:B----4-:R-:W-:Y:S04]  /*11210*/  FADD.FTZ R0, R2, R0 ;  /* 0x0000000002007221 */ /* 0x010fe80000010000 */
[C---:B------:R-:W-:Y:S01]  /*11220*/  HMMA.16816.F32 R24, R136.reuse, R142, R24 ;  /* 0x0000008e8818723c */ /* 0x040fe20000001818 */
[----:B------:R-:W3:Y:S03]  /*11230*/  LDSM.16.MT88.4 R140, [R222+0x4800] ;  /* 0x00480000de8c783b */ /* 0x000ee60000004200 */
[----:B-1----:R-:W-:Y:S04]  /*11240*/  FADD.FTZ R0, R156, R0 ;  /* 0x000000009c007221 */ /* 0x002fe80000010000 */
[C---:B------:R-:W-:Y:S01]  /*11250*/  HMMA.16816.F32 R28, R136.reuse, R152, R28 ;  /* 0x00000098881c723c */ /* 0x040fe2000000181c */
[----:B------:R-:W-:Y:S03]  /*11260*/  LDSM.16.MT88.4 R160, [R222+0x2800] ;  /* 0x00280000dea0783b */ /* 0x000fe60000004200 */
[C---:B------:R-:W-:Y:S04]  /*11270*/  FADD.FTZ R0, R135.reuse, R0 ;  /* 0x0000000087007221 */ /* 0x040fe80000010000 */
[C---:B------:R-:W-:Y:S01]  /*11280*/  HMMA.16816.F32 R32, R136.reuse, R154, R32 ;  /* 0x0000009a8820723c */ /* 0x040fe20000001820 */
[----:B------:R-:W-:Y:S07]  /*11290*/  LDSM.16.MT88.4 R152, [R219+0x7800] ;  /* 0x00780000db98783b */ /* 0x000fee0000004200 */
[C---:B--2---:R-:W-:Y:S08]  /*112a0*/  HMMA.16816.F32 R36, R136.reuse, R144, R36 ;  /* 0x000000908824723c */ /* 0x044ff00000001824 */
[C---:B------:R-:W-:Y:S01]  /*112b0*/  HMMA.16816.F32 R40, R136.reuse, R146, R40 ;  /* 0x000000928828723c */ /* 0x040fe20000001828 */
[----:B------:R-:W1:Y:S07]  /*112c0*/  LDSM.16.MT88.4 R144, [R221+0x4800] ;  /* 0x00480000dd90783b */ /* 0x000e6e0000004200 */
[C---:B-----5:R-:W-:Y:S08]  /*112d0*/  HMMA.16816.F32 R44, R136.reuse, R148, R44 ;  /* 0x00000094882c723c */ /* 0x060ff0000000182c */
        /* <DEDUP_REMOVED lines=13> */
[----:B------:R-:W-:Y:S07]  /*113b0*/  LDSM.16.MT88.4 R148, [R222+0xa800] ;  /* 0x00a80000de94783b */ /* 0x000fee0000004200 */
[C---:B---3--:R-:W-:Y:S08]  /*113c0*/  HMMA.16816.F32 R84, R136.reuse, R140, R84 ;  /* 0x0000008c8854723c */ /* 0x048ff00000001854 */
        /* <DEDUP_REMOVED lines=19> */
[----:B------:R-:W4:Y:S01]  /*11500*/  MUFU.EX2 R2, R169 ;  /* 0x000000a900027308 */ /* 0x000f220000000800 */
[----:B------:R-:W-:Y:S01]  /*11510*/  LDSM.16.MT88.4 R156, [R220+0x5000] ;  /* 0x00500000dc9c783b */ /* 0x000fe20000004200 */
[----:B------:R-:W-:Y:S02]  /*11520*/  F2FP.PACK_AB R137, R192, R193 ;  /* 0x000000c1c089723e */ /* 0x000fe400000000ff */
[----:B------:R-:W-:Y:S06]  /*11530*/  F2FP.PACK_AB R139, R190, R191 ;  /* 0x000000bfbe8b723e */ /* 0x000fec00000000ff */
[----:B------:R-:W-:Y:S01]  /*11540*/  MUFU.EX2 R135, R181 ;  /* 0x000000b500877308 */ /* 0x000fe20000000800 */
[C---:B--2---:R-:W-:Y:S08]  /*11550*/  HMMA.16816.F32 R4, R136.reuse, R140, R4 ;  /* 0x0000008c8804723c */ /* 0x044ff00000001804 */
[C---:B------:R-:W-:Y:S01]  /*11560*/  HMMA.16816.F32 R8, R136.reuse, R142, R8 ;  /* 0x0000008e8808723c */ /* 0x040fe20000001808 */
[----:B------:R-:W2:Y:S01]  /*11570*/  LDSM.16.MT88.4 R140, [R219+0x5000] ;  /* 0x00500000db8c783b */ /* 0x000ea20000004200 */
[----:B------:R-:W5:Y:S02]  /*11580*/  MUFU.EX2 R134, R180 ;  /* 0x000000b400867308 */ /* 0x000f640000000800 */
[----:B----4-:R-:W-:Y:S04]  /*11590*/  FADD.FTZ R0, R2, R0 ;  /* 0x0000000002007221 */ /* 0x010fe80000010000 */
[C---:B------:R-:W-:Y:S01]  /*115a0*/  HMMA.16816.F32 R12, R136.reuse, R152, R12 ;  /* 0x00000098880c723c */ /* 0x040fe2000000180c */
[----:B------:R-:W-:Y:S03]  /*115b0*/  LDSM.16.MT88.4 R168, [R220+0x2800] ;  /* 0x00280000dca8783b */ /* 0x000fe60000004200 */
[C---:B------:R-:W-:Y:S01]  /*115c0*/  FADD.FTZ R0, R184.reuse, R0 ;  /* 0x00000000b8007221 */ /* 0x040fe20000010000 */
[----:B------:R-:W-:Y:S01]  /*115d0*/  F2FP.PACK_AB R184, R184, R2 ;  /* 0x00000002b8b8723e */ /* 0x000fe200000000ff */
[----:B------:R-:W-:Y:S02]  /*115e0*/  FADD.FTZ R2, R172, R164 ;  /* 0x000000a4ac027221 */ /* 0x000fe40000010000 */
[C---:B------:R-:W-:Y:S01]  /*115f0*/  HMMA.16816.F32 R16, R136.reuse, R154, R16 ;  /* 0x0000009a8810723c */ /* 0x040fe20000001810 */
[----:B------:R-:W4:Y:S03]  /*11600*/  LDSM.16.MT88.4 R152, [R222+0x5000] ;  /* 0x00500000de98783b */ /* 0x000f260000004200 */
[----:B------:R-:W-:Y:S01]  /*11610*/  FADD.FTZ R0, R186, R0 ;  /* 0x00000000ba007221 */ /* 0x000fe20000010000 */
[C---:B------:R-:W-:Y:S03]  /*11620*/  F2FP.PACK_AB R186, R132.reuse, R186 ;  /* 0x000000ba84ba723e */ /* 0x040fe600000000ff */
[C---:B---3--:R-:W-:Y:S04]  /*11630*/  HMMA.16816.F32 R20, R136.reuse, R148, R20 ;  /* 0x000000948814723c */ /* 0x048fe80000001814 */
[----:B------:R-:W-:Y:S01]  /*11640*/  FADD.FTZ R0, R132, R0 ;  /* 0x0000000084007221 */ /* 0x000fe20000010000 */
[----:B-----5:R-:W-:Y:S03]  /*11650*/  F2FP.PACK_AB R187, R134, R135 ;  /* 0x0000008786bb723e */ /* 0x020fe600000000ff */
[C---:B------:R-:W-:Y:S01]  /*11660*/  HMMA.16816.F32 R24, R136.reuse, R150, R24 ;  /* 0x000000968818723c */ /* 0x040fe20000001818 */
[----:B------:R-:W3:Y:S07]  /*11670*/  LDSM.16.MT88.4 R148, [R221+0x5000] ;  /* 0x00500000dd94783b */ /* 0x000eee0000004200 */
        /* <DEDUP_REMOVED lines=8> */
[C---:B------:R-:W-:Y:S04]  /*11700*/  HMMA.16816.F32 R44, R136.reuse, R156, R44 ;  /* 0x0000009c882c723c */ /* 0x040fe8000000182c */
[----:B------:R-:W-:Y:S04]  /*11710*/  FADD.FTZ R0, R203, R0 ;  /* 0x00000000cb007221 */ /* 0x000fe80000010000 */
[C---:B------:R-:W-:Y:S01]  /*11720*/  HMMA.16816.F32 R48, R136.reuse, R158, R48 ;  /* 0x0000009e8830723c */ /* 0x040fe20000001830 */
[----:B------:R-:W1:Y:S03]  /*11730*/  LDSM.16.MT88.4 R156, [R222+0x8000] ;  /* 0x00800000de9c783b */ /* 0x000e660000004200 */
[----:B------:R-:W-:Y:S04]  /*11740*/  FADD.FTZ R0, R204, R0 ;  /* 0x00000000cc007221 */ /* 0x000fe80000010000 */
[C---:B----4-:R-:W-:Y:S04]  /*11750*/  HMMA.16816.F32 R52, R136.reuse, R152, R52 ;  /* 0x000000988834723c */ /* 0x050fe80000001834 */
[----:B------:R-:W-:Y:S04]  /*11760*/  FADD.FTZ R0, R196, R0 ;  /* 0x00000000c4007221 */ /* 0x000fe80000010000 */
[C---:B------:R-:W-:Y:S01]  /*11770*/  HMMA.16816.F32 R56, R136.reuse, R154, R56 ;  /* 0x0000009a8838723c */ /* 0x040fe20000001838 */
[----:B------:R-:W4:Y:S03]  /*11780*/  LDSM.16.MT88.4 R152, [R221+0x8000] ;  /* 0x00800000dd98783b */ /* 0x000f260000004200 */
        /* <DEDUP_REMOVED lines=48> */
[----:B------:R-:W5:Y:S07]  /*11a90*/  LDSM.16.MT88.4 R8, [R221+0x5800] ;  /* 0x00580000dd08783b */ /* 0x000f6e0000004200 */
        /* <DEDUP_REMOVED lines=8> */
[C---:B----4-:R-:W-:Y:S08]  /*11b20*/  HMMA.16816.F32 R156, R184.reuse, R152, R28 ;  /* 0x00000098b89c723c */ /* 0x050ff0000000181c */
        /* <DEDUP_REMOVED lines=8> */
[C---:B-----5:R-:W-:Y:S08]  /*11bb0*/  HMMA.16816.F32 R60, R184.reuse, R8, R60 ;  /* 0x00000008b83c723c */ /* 0x060ff0000000183c */
[C---:B------:R-:W-:Y:S01]  /*11bc0*/  HMMA.16816.F32 R64, R184.reuse, R10, R64 ;  /* 0x0000000ab840723c */ /* 0x040fe20000001840 */
[----:B------:R-:W2:Y:S07]  /*11bd0*/  LDSM.16.MT88.4 R8, [R220+0xb800] ;  /* 0x00b80000dc08783b */ /* 0x000eae0000004200 */
[C---:B------:R-:W-:Y:S08]  /*11be0*/  HMMA.16816.F32 R68, R184.reuse, R12, R68 ;  /* 0x0000000cb844723c */ /* 0x040ff00000001844 */
[C---:B------:R-:W-:Y:S01]  /*11bf0*/  HMMA.16816.F32 R72, R184.reuse, R14, R72 ;  /* 0x0000000eb848723c */ /* 0x040fe20000001848 */
[----:B------:R-:W3:Y:S07]  /*11c00*/  LDSM.16.MT88.4 R12, [R222+0xb800] ;  /* 0x00b80000de0c783b */ /* 0x000eee0000004200 */
[C---:B------:R-:W-:Y:S01]  /*11c10*/  HMMA.16816.F32 R76, R184.reuse, R16, R76 ;  /* 0x00000010b84c723c */ /* 0x040fe2000000184c */
[----:B------:R-:W4:Y:S04]  /*11c20*/  LDL R17, [R1+0x2c] ;  /* 0x00002c0001117983 */ /* 0x000f280000100800 */
[----:B------:R-:W5:Y:S03]  /*11c30*/  LDL.LU R16, [R1+0x8] ;  /* 0x0000080001107983 */ /* 0x000f660000300800 */
        /* <DEDUP_REMOVED lines=14> */
[----:B------:R-:W-:Y:S04]  /*11d20*/  HMMA.16816.F32 R128, R184, R6, R128 ;  /* 0x00000006b880723c */ /* 0x000fe80000001880 */
[C---:B-----5:R-:W-:Y:S02]  /*11d30*/  IADD3 R0, R16.reuse, -0x1, RZ ;  /* 0xffffffff10007810 */ /* 0x060fe40007ffe0ff */
[----:B----4-:R-:W-:Y:S03]  /*11d40*/  ISETP.GT.AND P0, PT, R16, R17, PT ;  /* 0x000000111000720c */ /* 0x010fe60003f04270 */
[----:B------:R1:W-:Y:S04]  /*11d50*/  STL [R1+0x8], R0 ;  /* 0x0000080001007387 */ /* 0x0003e80000100800 */
[----:B------:R1:W-:Y:S06]  /*11d60*/  STL [R1+0x24], R2 ;  /* 0x0000240201007387 */ /* 0x0003ec0000100800 */
[----:B-1----:R-:W-:-:S05]  /*11d70*/  @P0 BRA `(.L_x_2717) ;  /* 0xffffb46000000947 */ /* 0x002fca000383ffff */
.L_x_2710:
[----:B------:R-:W-:Y:S05]  /*11d80*/  BRA.DIV ~URZ, `(.L_x_2718) ;  /* 0x000055e27f007947 */ /* 0x000fea000b800000 */
[----:B------:R-:W2:Y:S04]  /*11d90*/  LDL R0, [R1+0x14] ;  /* 0x0000140001007983 */ /* 0x000ea80000100800 */
[----:B--2---:R1:W2:Y:S02]  /*11da0*/  SHFL.BFLY PT, R4, R0, 0x2, 0x1f ;  /* 0x0c401f0000047f89 */ /* 0x0042a400000e0000 */
.L_x_2752:
        /* <DEDUP_REMOVED lines=9> */
.L_x_2753:
        /* <DEDUP_REMOVED lines=149> */
.L_x_2679:
[----:B--2---:R-:W2:Y:S04]  /*12790*/  LDL.LU R2, [R1+0x70] ;  /* 0x0000700001027983 */ /* 0x004ea80000300800 */
[----:B------:R-:W3:Y:S04]  /*127a0*/  S2R R6, SR_TID.X ;  /* 0x0000000000067919 */ /* 0x000ee80000002100 */
[----:B------:R4:W5:Y:S01]  /*127b0*/  LDL R7, [R1+0x78] ;  /* 0x0000780001077983 */ /* 0x0009620000100800 */
[----:B------:R-:W-:Y:S01]  /*127c0*/  BSSY B0, `(.L_x_2720) ;  /* 0x0000014000007945 */ /* 0x000fe20003800000 */
[----:B---3--:R-:W-:-:S02]  /*127d0*/  LOP3.LUT P0, RZ, R6, 0xff, RZ, 0xc0, !PT ;  /* 0x000000ff06ff7812 */ /* 0x008fc4000780c0ff */
[----:B--2---:R-:W-:-:S11]  /*127e0*/  LOP3.LUT R2, R2, 0xfffffffd, RZ, 0xc0, !PT ;  /* 0xfffffffd02027812 */ /* 0x004fd600078ec0ff */
[----:B------:R-:W-:-:S05]  /*127f0*/  @P0 LOP3.LUT R2, R2, 0x2, RZ, 0xfc, !PT ;  /* 0x0000000202020812 */ /* 0x000fca00078efcff */
[----:B------:R4:W-:Y:S01]  /*12800*/  STL [R1+0x70], R2 ;  /* 0x0000700201007387 */ /* 0x0009e20000100800 */
[----:B------:R-:W-:Y:S05]  /*12810*/  @P0 BRA `(.L_x_2721) ;  /* 0x000000e000000947 */ /* 0x000fea0003800000 */
[----:B------:R-:W2:Y:S01]  /*12820*/  S2R R4, SR_LANEID ;  /* 0x0000000000047919 */ /* 0x000ea20000000000 */
[----:B------:R-:W-:Y:S01]  /*12830*/  VOTEU.ANY UR4, UPT, PT ;  /* 0x0000000000047886 */ /* 0x000fe200038e0100 */
[----:B-1----:R-:W-:Y:S01]  /*12840*/  IMAD.MOV.U32 R5, RZ, RZ, c[0x0][0x584] ;  /* 0x00016100ff057624 */ /* 0x002fe200078e00ff */
[----:B------:R-:W2:Y:S08]  /*12850*/  FLO.U32 R3, UR4 ;  /* 0x0000000400037d00 */ /* 0x000eb000080e0000 */
[----:B----4-:R-:W1:Y:S01]  /*12860*/  POPC R2, UR4 ;  /* 0x0000000400027d09 */ /* 0x010e620008000000 */
[----:B--2---:R-:W-:Y:S01]  /*12870*/  ISETP.EQ.U32.AND P0, PT, R3, R4, PT ;  /* 0x000000040300720c */ /* 0x004fe20003f02070 */
[----:B------:R-:W-:-:S12]  /*12880*/  IMAD.MOV.U32 R4, RZ, RZ, c[0x0][0x580] ;  /* 0x00016000ff047624 */ /* 0x000fd800078e00ff */
[----:B-1----:R1:W2:Y:S04]  /*12890*/  @P0 ATOMG.E.ADD.STRONG.GPU PT, R2, [R4.64], R2 ;  /* 0x00000002040209a8 */ /* 0x0022a800081ee1c6 */
[----:B-1----:R-:W1:Y:S04]  /*128a0*/  S2R R4, SR_LTMASK ;  /* 0x0000000000047919 */ /* 0x002e680000003900 */
[----:B--2---:R1:W2:Y:S02]  /*128b0*/  SHFL.IDX PT, R3, R2, R3, 0x1f ;  /* 0x00001f0302037589 */ /* 0x0042a400000e0000 */
[----:B-1----:R-:W-:-:S06]  /*128c0*/  LOP3.LUT R2, R4, UR4, RZ, 0xc0, !PT ;  /* 0x0000000404027c12 */ /* 0x002fcc000f8ec0ff */
[----:B------:R-:W2:Y:S02]  /*128d0*/  POPC R2, R2 ;  /* 0x0000000200027309 */ /* 0x000ea40000000000 */
[----:B--2--5:R-:W-:-:S05]  /*128e0*/  IADD3 R7, R3, c[0x0][0xc], R2 ;  /* 0x0000030003077a10 */ /* 0x024fca0007ffe002 */
[----:B------:R1:W-:Y:S02]  /*128f0*/  STL [R1+0x78], R7 ;  /* 0x0000780701007387 */ /* 0x0003e40000100800 */
.L_x_2721:
[----:B------:R-:W-:Y:S05]  /*12900*/  BSYNC B0 ;  /* 0x0000000000007941 */ /* 0x000fea0003800000 */
.L_x_2720:
        /* <DEDUP_REMOVED lines=9> */
[----:B----4-:R-:W-:Y:S01]  /*129a0*/  SHF.R.S32.HI R2, RZ, 0x1f, R6 ;  /* 0x0000001fff027819 */ /* 0x010fe20000011406 */
[----:B------:R-:W-:-:S03]  /*129b0*/  IMAD.MOV.U32 R3, RZ, RZ, 0x1f ;  /* 0x0000001fff037424 */ /* 0x000fc600078e00ff */
[----:B------:R-:W-:-:S04]  /*129c0*/  LEA.HI R2, R2, R6, RZ, 0x7 ;  /* 0x0000000602027211 */ /* 0x000fc800078f38ff */
[----:B------:R-:W-:-:S05]  /*129d0*/  SHF.R.S32.HI R2, RZ, 0x7, R2 ;  /* 0x00000007ff027819 */ /* 0x000fca0000011402 */
[----:B------:R-:W-:Y:S01]  /*129e0*/  IMAD.MOV.U32 R0, RZ, RZ, R2 ;  /* 0x000000ffff007224 */ /* 0x000fe200078e0002 */
[----:B------:R-:W-:Y:S02]  /*129f0*/  MOV R2, 0x12a10 ;  /* 0x00012a1000027802 */ /* 0x000fe40000000f00 */
[----:B-12---:R-:W-:Y:S05]  /*12a00*/  CALL.REL.NOINC `($__internal_44_$__cuda_sm70_shflsync_idx_p) ;  /* 0x00004b9000007944 */ /* 0x006fea0003c00000 */
.L_x_2724:
[----:B-1---5:R-:W2:Y:S04]  /*12a10*/  LDL R5, [R1+0x184] ;  /* 0x0001840001057983 */ /* 0x022ea80000100800 */
[----:B------:R-:W3:Y:S04]  /*12a20*/  LDL.LU R18, [R1+0x68] ;  /* 0x0000680001127983 */ /* 0x000ee80000300800 */
[----:B----4-:R-:W4:Y:S04]  /*12a30*/  LDL.LU R16, [R1+0x64] ;  /* 0x0000640001107983 */ /* 0x010f280000300800 */
[----:B------:R-:W2:Y:S04]  /*12a40*/  LDL.LU R15, [R1+0x6c] ;  /* 0x00006c00010f7983 */ /* 0x000ea80000300800 */
[----:B------:R-:W2:Y:S01]  /*12a50*/  LDL.LU R17, [R1+0x74] ;  /* 0x0000740001117983 */ /* 0x000ea20000300800 */
[----:B------:R-:W-:-:S03]  /*12a60*/  MOV R4, 0x1 ;  /* 0x0000000100047802 */ /* 0x000fc60000000f00 */
        /* <DEDUP_REMOVED lines=59> */
[----:B------:R1:W5:Y:S01]  /*12e20*/  LDL R19, [R1+0x84] ;  /* 0x0000840001137983 */ /* 0x0003620000100800 */
[----:B---3--:R-:W-:Y:S01]  /*12e30*/  SHF.R.S32.HI R7, RZ, 0x1f, R18 ;  /* 0x0000001fff077819 */ /* 0x008fe20000011412 */
[----:B------:R-:W-:Y:S01]  /*12e40*/  IMAD.WIDE.U32 R2, R18, c[0x0][0x4d0], RZ ;  /* 0x0001340012027a25 */ /* 0x000fe200078e00ff */
[----:B----4-:R-:W-:-:S03]  /*12e50*/  SHF.R.S32.HI R10, RZ, 0x1f, R16 ;  /* 0x0000001fff0a7819 */ /* 0x010fc60000011410 */
[----:B------:R-:W-:Y:S01]  /*12e60*/  IMAD R0, R7, c[0x0][0x4d0], RZ ;  /* 0x0001340007007a24 */ /* 0x000fe200078e02ff */
[----:B--2---:R-:W-:-:S03]  /*12e70*/  SHF.R.S32.HI R11, RZ, 0x1f, R15 ;  /* 0x0000001fff0b7819 */ /* 0x004fc6000001140f */
[----:B------:R-:W-:Y:S02]  /*12e80*/  IMAD R0, R18, c[0x0][0x4d4], R0 ;  /* 0x0001350012007a24 */ /* 0x000fe400078e0200 */
[----:B------:R-:W-:-:S03]  /*12e90*/  IMAD.IADD R6, R5, 0x1, R17 ;  /* 0x0000000105067824 */ /* 0x000fc600078e0211 */
[----:B------:R-:W-:Y:S01]  /*12ea0*/  IADD3 R3, R3, R0, RZ ;  /* 0x0000000003037210 */ /* 0x000fe20007ffe0ff */
[----:B------:R-:W-:Y:S02]  /*12eb0*/  IMAD R0, R10, c[0x0][0x4d8], RZ ;  /* 0x000136000a007a24 */ /* 0x000fe400078e02ff */
[----:B------:R-:W-:-:S04]  /*12ec0*/  @P0 IMAD.HI.U32 R5, R6, c[0x0][0x4ec], RZ ;  /* 0x00013b0006050a27 */ /* 0x000fc800078e00ff */
[C---:B------:R-:W-:Y:S01]  /*12ed0*/  IMAD R4, R16.reuse, c[0x0][0x4dc], R0 ;  /* 0x0001370010047a24 */ /* 0x040fe200078e0200 */
[----:B------:R-:W-:Y:S01]  /*12ee0*/  MOV R0, R6 ;  /* 0x0000000600007202 */ /* 0x000fe20000000f00 */
[----:B------:R-:W-:Y:S01]  /*12ef0*/  IMAD.WIDE.U32 R2, R16, c[0x0][0x4d8], R2 ;  /* 0x0001360010027a25 */ /* 0x000fe200078e0002 */
[----:B------:R-:W-:-:S03]  /*12f00*/  @P0 SHF.R.U32.HI R0, RZ, c[0x0][0x4f0], R5 ;  /* 0x00013c00ff000a19 */ /* 0x000fc60000011605 */
[----:B------:R-:W-:Y:S01]  /*12f10*/  IMAD.IADD R3, R3, 0x1, R4 ;  /* 0x0000000103037824 */ /* 0x000fe200078e0204 */
[----:B------:R-:W-:Y:S01]  /*12f20*/  SHF.R.S32.HI R5, RZ, 0x1f, R0 ;  /* 0x0000001fff057819 */ /* 0x000fe20000011400 */
[----:B------:R-:W-:Y:S02]  /*12f30*/  IMAD R4, R11, c[0x0][0x4e0], RZ ;  /* 0x000138000b047a24 */ /* 0x000fe400078e02ff */
[----:B------:R-:W-:-:S04]  /*12f40*/  IMAD.WIDE.U32 R2, R15, c[0x0][0x4e0], R2 ;  /* 0x000138000f027a25 */ /* 0x000fc800078e0002 */
[----:B------:R-:W-:Y:S01]  /*12f50*/  IMAD R4, R15, c[0x0][0x4e4], R4 ;  /* 0x000139000f047a24 */ /* 0x000fe200078e0204 */
[----:B------:R-:W-:Y:S01]  /*12f60*/  IADD3 R8, P1, R0, R2, RZ ;  /* 0x0000000200087210 */ /* 0x000fe20007f3e0ff */
[----:B------:R-:W-:-:S03]  /*12f70*/  IMAD R2, R7, c[0x0][0x438], RZ ;  /* 0x00010e0007027a24 */ /* 0x000fc600078e02ff */
[----:B------:R-:W-:Y:S01]  /*12f80*/  IADD3.X R9, R5, R3, R4, P1, !PT ;  /* 0x0000000305097210 */ /* 0x000fe20000ffe404 */
[C---:B------:R-:W-:Y:S02]  /*12f90*/  IMAD R4, R18.reuse, c[0x0][0x43c], R2 ;  /* 0x00010f0012047a24 */ /* 0x040fe400078e0202 */
[----:B------:R-:W-:-:S04]  /*12fa0*/  IMAD.WIDE.U32 R2, R18, c[0x0][0x438], RZ ;  /* 0x00010e0012027a25 */ /* 0x000fc800078e00ff */
[----:B------:R-:W-:Y:S01]  /*12fb0*/  IMAD R5, R10, c[0x0][0x440], RZ ;  /* 0x000110000a057a24 */ /* 0x000fe200078e02ff */
[----:B------:R-:W-:Y:S01]  /*12fc0*/  IADD3 R3, R3, R4, RZ ;  /* 0x0000000403037210 */ /* 0x000fe20007ffe0ff */
[----:B------:R-:W2:Y:S01]  /*12fd0*/  S2R R18, SR_TID.X ;  /* 0x0000000000127919 */ /* 0x000ea20000002100 */
[----:B------:R-:W-:Y:S01]  /*12fe0*/  IADD3 R4, -R0, RZ, RZ ;  /* 0x000000ff00047210 */ /* 0x000fe20007ffe1ff */
[C---:B------:R-:W-:Y:S02]  /*12ff0*/  IMAD R7, R16.reuse, c[0x0][0x444], R5 ;  /* 0x0001110010077a24 */ /* 0x040fe400078e0205 */
[----:B------:R-:W-:Y:S02]  /*13000*/  IMAD.WIDE.U32 R2, R16, c[0x0][0x440], R2 ;  /* 0x0001100010027a25 */ /* 0x000fe400078e0002 */
[----:B------:R-:W3:Y:S02]  /*13010*/  LDL R16, [R1+0x18c] ;  /* 0x00018c0001107983 */ /* 0x000ee40000100800 */
[----:B------:R-:W-:Y:S01]  /*13020*/  IMAD R4, R4, c[0x0][0x4e8], R6 ;  /* 0x00013a0004047a24 */ /* 0x000fe200078e0206 */
[----:B------:R-:W-:Y:S01]  /*13030*/  IADD3 R3, R3, R7, RZ ;  /* 0x0000000703037210 */ /* 0x000fe20007ffe0ff */
[----:B------:R-:W-:-:S03]  /*13040*/  @P0 IMAD.HI.U32 R5, R6, c[0x0][0x4ec], RZ ;  /* 0x00013b0006050a27 */ /* 0x000fc600078e00ff */
[----:B------:R-:W-:Y:S01]  /*13050*/  SHF.R.S32.HI R10, RZ, 0x1f, R4 ;  /* 0x0000001fff0a7819 */ /* 0x000fe20000011404 */
[----:B------:R-:W-:Y:S02]  /*13060*/  IMAD R7, R11, c[0x0][0x448], RZ ;  /* 0x000112000b077a24 */ /* 0x000fe400078e02ff */
[----:B------:R-:W-:Y:S01]  /*13070*/  IMAD.MOV.U32 R0, RZ, RZ, R6 ;  /* 0x000000ffff007224 */ /* 0x000fe200078e0006 */
[----:B------:R-:W-:Y:S01]  /*13080*/  @P0 SHF.R.U32.HI R0, RZ, c[0x0][0x4f0], R5 ;  /* 0x00013c00ff000a19 */ /* 0x000fe20000011605 */
[C---:B------:R-:W-:Y:S02]  /*13090*/  IMAD R11, R15.reuse, c[0x0][0x44c], R7 ;  /* 0x000113000f0b7a24 */ /* 0x040fe400078e0207 */
[----:B------:R-:W-:Y:S01]  /*130a0*/  IMAD.WIDE.U32 R2, R15, c[0x0][0x448], R2 ;  /* 0x000112000f027a25 */ /* 0x000fe200078e0002 */
[----:B--2---:R-:W-:-:S03]  /*130b0*/  SHF.R.S32.HI R15, RZ, 0x1f, R18 ;  /* 0x0000001fff0f7819 */ /* 0x004fc60000011412 */
[----:B------:R-:W-:Y:S01]  /*130c0*/  IMAD R5, R10, c[0x0][0x4c8], RZ ;  /* 0x000132000a057a24 */ /* 0x000fe200078e02ff */
[----:B------:R-:W-:-:S03]  /*130d0*/  LEA.HI R15, R15, R18, RZ, 0x5 ;  /* 0x000000120f0f7211 */ /* 0x000fc600078f28ff */
[C---:B------:R-:W-:Y:S01]  /*130e0*/  IMAD R7, R4.reuse, c[0x0][0x4cc], R5 ;  /* 0x0001330004077a24 */ /* 0x040fe200078e0205 */
[----:B------:R-:W-:Y:S01]  /*130f0*/  SHF.R.S32.HI R10, RZ, 0x1f, R0 ;  /* 0x0000001fff0a7819 */ /* 0x000fe20000011400 */
[----:B------:R-:W-:Y:S01]  /*13100*/  IMAD.WIDE.U32 R4, R4, c[0x0][0x4c8], R8 ;  /* 0x0001320004047a25 */ /* 0x000fe200078e0008 */
[----:B------:R-:W-:-:S03]  /*13110*/  LOP3.LUT R15, R15, 0xffffffe0, RZ, 0xc0, !PT ;  /* 0xffffffe00f0f7812 */ /* 0x000fc600078ec0ff */
[----:B------:R-:W-:Y:S01]  /*13120*/  IMAD.IADD R3, R3, 0x1, R11 ;  /* 0x0000000103037824 */ /* 0x000fe200078e020b */
[----:B------:R-:W-:Y:S01]  /*13130*/  IADD3 R7, R5, R7, RZ ;  /* 0x0000000705077210 */ /* 0x000fe20007ffe0ff */
[----:B------:R-:W-:Y:S01]  /*13140*/  IMAD R5, R10, c[0x0][0x430], RZ ;  /* 0x00010c000a057a24 */ /* 0x000fe200078e02ff */
[----:B------:R-:W-:Y:S02]  /*13150*/  LEA R9, P0, R4, c[0x0][0x4a8], 0x2 ;  /* 0x00012a0004097a11 */ /* 0x000fe400078010ff */
[----:B------:R-:W-:Y:S01]  /*13160*/  IADD3 R15, -R15, R18, RZ ;  /* 0x000000120f0f7210 */ /* 0x000fe20007ffe1ff */
[C---:B------:R-:W-:Y:S01]  /*13170*/  IMAD R10, R0.reuse, c[0x0][0x434], R5 ;  /* 0x00010d00000a7a24 */ /* 0x040fe200078e0205 */
[C---:B------:R-:W-:Y:S01]  /*13180*/  IADD3 R8, -R0.reuse, RZ, RZ ;  /* 0x000000ff00087210 */ /* 0x040fe20007ffe1ff */
[----:B------:R-:W-:Y:S01]  /*13190*/  IMAD.WIDE.U32 R2, R0, c[0x0][0x430], R2 ;  /* 0x00010c0000027a25 */ /* 0x000fe200078e0002 */
[----:B------:R-:W-:Y:S01]  /*131a0*/  LEA.HI.X R7, R4, c[0x0][0x4ac], R7, 0x2, P0 ;  /* 0x00012b0004077a11 */ /* 0x000fe200000f1407 */
[----:B------:R1:W5:Y:S01]  /*131b0*/  LDL R18, [R1+0x10c] ;  /* 0x00010c0001127983 */ /* 0x0003620000100800 */
[----:B------:R-:W-:-:S03]  /*131c0*/  LOP3.LUT P0, RZ, R15, 0x3, RZ, 0xc0, !PT ;  /* 0x000000030fff7812 */ /* 0x000fc6000780c0ff */
[----:B------:R1:W5:Y:S01]  /*131d0*/  LDL R15, [R1+0x7c] ;  /* 0x00007c00010f7983 */ /* 0x0003620000100800 */
[----:B---3--:R-:W-:-:S03]  /*131e0*/  IADD3 R0, R16, R17, RZ ;  /* 0x0000001110007210 */ /* 0x008fc60007ffe0ff */
[----:B------:R1:W5:Y:S04]  /*131f0*/  LDL R17, [R1+0x80] ;  /* 0x0000800001117983 */ /* 0x0003680000100800 */
[----:B------:R1:W5:Y:S01]  /*13200*/  LDL R16, [R1+0x108] ;  /* 0x0001080001107983 */ /* 0x0003620000100800 */
[----:B------:R-:W-:-:S03]  /*13210*/  IMAD R8, R8, c[0x0][0x4e8], R6 ;  /* 0x00013a0008087a24 */ /* 0x000fc600078e0206 */
[----:B------:R-:W-:Y:S04]  /*13220*/  SHFL.IDX PT, R4, R9, RZ, 0x1c1f ;  /* 0x001c1fff09047589 */ /* 0x000fe800000e0000 */
[----:B------:R2:W-:Y:S01]  /*13230*/  SHFL.IDX PT, R6, R9, 0x1, 0x1c1f ;  /* 0x003c1f0009067f89 */ /* 0x0005e200000e0000 */
[----:B------:R-:W-:Y:S01]  /*13240*/  IMAD.IADD R3, R3, 0x1, R10 ;  /* 0x0000000103037824 */ /* 0x000fe200078e020a */
[----:B------:R-:W-:Y:S02]  /*13250*/  ULDC UR5, c[0x0][0x4e8] ;  /* 0x00013a0000057ab9 */ /* 0x000fe40000000800 */
[----:B------:R-:W3:Y:S01]  /*13260*/  SHFL.IDX PT, R5, R7, RZ, 0x1c1f ;  /* 0x001c1fff07057589 */ /* 0x000ee200000e0000 */
[----:B------:R-:W-:-:S03]  /*13270*/  ULDC UR4, c[0x0][0x388] ;  /* 0x0000e20000047ab9 */ /* 0x000fc60000000800 */
[----:B------:R-:W4:Y:S01]  /*13280*/  SHFL.IDX PT, R7, R7, 0x1, 0x1c1f ;  /* 0x003c1f0007077f89 */ /* 0x000f2200000e0000 */
[----:B------:R-:W-:Y:S01]  /*13290*/  UIMAD UR4, UR5, UR4, URZ ;  /* 0x00000004050472a4 */ /* 0x000fe2000f8e023f */
[----:B------:R-:W-:Y:S01]  /*132a0*/  IMAD.WIDE.U32 R2, R8, c[0x0][0x428], R2 ;  /* 0x00010a0008027a25 */ /* 0x000fe200078e0002 */
[----:B--2---:R-:W-:-:S05]  /*132b0*/  SHF.R.S32.HI R9, RZ, 0x1f, R8 ;  /* 0x0000001fff097819 */ /* 0x004fca0000011408 */
[----:B------:R-:W-:Y:S01]  /*132c0*/  IMAD R10, R9, c[0x0][0x428], RZ ;  /* 0x00010a00090a7a24 */ /* 0x000fe200078e02ff */
[----:B------:R-:W-:-:S03]  /*132d0*/  IADD3 R9, R0, 0x8, RZ ;  /* 0x0000000800097810 */ /* 0x000fc60007ffe0ff */
[----:B------:R-:W-:Y:S01]  /*132e0*/  IMAD R10, R8, c[0x0][0x42c], R10 ;  /* 0x00010b00080a7a24 */ /* 0x000fe200078e020a */
[----:B------:R-:W-:Y:S02]  /*132f0*/  ISETP.GE.OR P2, PT, R0, UR4, P0 ;  /* 0x0000000400007c0c */ /* 0x000fe40008746670 */
[----:B------:R-:W-:Y:S02]  /*13300*/  ISETP.GE.OR P1, PT, R9, UR4, P0 ;  /* 0x0000000409007c0c */ /* 0x000fe40008726670 */
[----:B------:R-:W-:Y:S02]  /*13310*/  IADD3 R3, R3, R10, RZ ;  /* 0x0000000a03037210 */ /* 0x000fe40007ffe0ff */
[----:B------:R-:W-:-:S04]  /*13320*/  LEA R11, P0, R2, c[0x0][0x400], 0x2 ;  /* 0x00010000020b7a11 */ /* 0x000fc800078010ff */
[----:B------:R-:W-:Y:S02]  /*13330*/  LEA.HI.X R10, R2, c[0x0][0x404], R3, 0x2, P0 ;  /* 0x00010100020a7a11 */ /* 0x000fe400000f1403 */
[----:B------:R-:W-:Y:S01]  /*13340*/  ISETP.GE.AND P0, PT, R0, UR4, PT ;  /* 0x0000000400007c0c */ /* 0x000fe2000bf06270 */
[----:B---3--:R1:W-:Y:S01]  /*13350*/  @!P2 ST.E [R4.64], R13 ;  /* 0x0000000d0400a985 */ /* 0x0083e2000c101906 */
[----:B------:R-:W-:Y:S03]  /*13360*/  BSSY B0, `(.L_x_2725) ;  /* 0x0000086000007945 */ /* 0x000fe60003800000 */
[----:B----4-:R1:W-:Y:S01]  /*13370*/  @!P1 ST.E [R6.64], R12 ;  /* 0x0000000c06009985 */ /* 0x0103e2000c101906 */
[----:B------:R-:W-:-:S03]  /*13380*/  ISETP.GE.AND P1, PT, R9, UR4, PT ;  /* 0x0000000409007c0c */ /* 0x000fc6000bf26270 */
[----:B------:R1:W2:Y:S01]  /*13390*/  SHFL.IDX PT, R2, R11, RZ, 0x1c1f ;  /* 0x001c1fff0b027589 */ /* 0x0002a200000e0000 */
        /* <DEDUP_REMOVED lines=130> */
.L_x_2726:
[----:B------:R-:W-:Y:S05]  /*13bc0*/  BSYNC B0 ;  /* 0x0000000000007941 */ /* 0x000fea0003800000 */
.L_x_2725:
[----:B------:R-:W-:Y:S01]  /*13bd0*/  ISETP.NE.AND P0, PT, R0, RZ, PT ;  /* 0x000000ff0000720c */ /* 0x000fe20003f05270 */
[----:B---3--:R3:W4:Y:S04]  /*13be0*/  SHFL.IDX PT, R3, R10, 0x1, 0x1c1f ;  /* 0x003c1f000a037f89 */ /* 0x00872800000e0000 */
[----:B--2---:R3:W2:Y:S08]  /*13bf0*/  SHFL.IDX PT, R2, R11, 0x1, 0x1c1f ;  /* 0x003c1f000b027f89 */ /* 0x0046b000000e0000 */
        /* <DEDUP_REMOVED lines=130> */
.L_x_2723:
[----:B------:R-:W2:Y:S02]  /*14420*/  S2R R4, SR_TID.X ;  /* 0x0000000000047919 */ /* 0x000ea40000002100 */
[----:B--2---:R-:W-:-:S13]  /*14430*/  ISETP.GT.AND P0, PT, R4, 0x7f, PT ;  /* 0x0000007f0400780c */ /* 0x004fda0003f04270 */
[----:B------:R-:W-:Y:S05]  /*14440*/  @P0 BRA `(.L_x_2727) ;  /* 0x0000029000000947 */ /* 0x000fea0003800000 */
[----:B------:R-:W2:Y:S01]  /*14450*/  LDL.LU R3, [R1+0x74] ;  /* 0x0000740001037983 */ /* 0x000ea20000300800 */
[----:B----4-:R-:W-:-:S05]  /*14460*/  MOV R2, c[0x0][0x4e8] ;  /* 0x00013a0000027a02 */ /* 0x010fca0000000f00 */
        /* <DEDUP_REMOVED lines=39> */
.L_x_2727:
[----:B------:R-:W-:Y:S05]  /*146e0*/  BSYNC B1 ;  /* 0x0000000000017941 */ /* 0x000fea0003800000 */
.L_x_2722:
[----:B-1-3--:R-:W3:Y:S02]  /*146f0*/  LDL R0, [R1+0x188] ;  /* 0x0001880001007983 */ /* 0x00aee40000100800 */
[----:B---3--:R-:W-:-:S13]  /*14700*/  ISETP.NE.AND P0, PT, R0, RZ, PT ;  /* 0x000000ff0000720c */ /* 0x008fda0003f05270 */
[----:B------:R-:W-:Y:S01]  /*14710*/  @P0 WARPSYNC 0xffffffff ;  /* 0xffffffff00000948 */ /* 0x000fe20003800000 */
[----:B------:R-:W-:Y:S06]  /*14720*/  @P0 BAR.SYNC.DEFER_BLOCKING 0x5, 0x100 ;  /* 0x0144000000000b1d */ /* 0x000fec0000010000 */
[----:B------:R-:W1:Y:S04]  /*14730*/  @P0 LDS R0, [0x28100] ;  /* 0x02810000ff000984 */ /* 0x000e680000000800 */
[----:B-1----:R1:W-:Y:S04]  /*14740*/  @P0 STL [R1+0x78], R0 ;  /* 0x0000780001000387 */ /* 0x0023e80000100800 */
[----:B------:R-:W-:Y:S06]  /*14750*/  @P0 BAR.ARV 0x4, 0x100 ;  /* 0x0104000000000b1d */ /* 0x000fec0000002000 */
[----:B------:R-:W-:Y:S05]  /*14760*/  @P0 BRA `(.L_x_2728) ;  /* 0x0000009000000947 */ /* 0x000fea0003800000 */
[----:B------:R-:W-:Y:S05]  /*14770*/  BRA.DIV ~URZ, `(.L_x_2729) ;  /* 0x00002d627f007947 */ /* 0x000fea000b800000 */
[----:B-1----:R1:W3:Y:S02]  /*14780*/  SHFL.IDX PT, R0, R14, RZ, 0x1f ;  /* 0x00001fff0e007589 */ /* 0x0022e400000e0000 */
.L_x_2754:
[----:B--2-4-:R-:W2:Y:S01]  /*14790*/  S2R R2, SR_TID.X ;  /* 0x0000000000027919 */ /* 0x014ea20000002100 */
[----:B------:R-:W-:Y:S03]  /*147a0*/  WARPSYNC 0xffffffff ;  /* 0xffffffff00007948 */ /* 0x000fe60003800000 */
[----:B------:R-:W-:Y:S06]  /*147b0*/  BAR.SYNC.DEFER_BLOCKING 0x4, 0x100 ;  /* 0x0104000000007b1d */ /* 0x000fec0000010000 */
[----:B---3--:R3:W-:Y:S01]  /*147c0*/  STL [R1+0x78], R0 ;  /* 0x0000780001007387 */ /* 0x0087e20000100800 */
[----:B--2---:R-:W-:-:S13]  /*147d0*/  LOP3.LUT P0, RZ, R2, 0xff, RZ, 0xc0, !PT ;  /* 0x000000ff02ff7812 */ /* 0x004fda000780c0ff */
[----:B------:R3:W-:Y:S04]  /*147e0*/  @!P0 STS [0x28100], R14 ;  /* 0x0281000eff008388 */ /* 0x0007e80000000800 */
[----:B------:R-:W-:Y:S06]  /*147f0*/  BAR.ARV 0x5, 0x100 ;  /* 0x0144000000007b1d */ /* 0x000fec0000002000 */
.L_x_2728:
[----:B-1-3--:R-:W3:Y:S02]  /*14800*/  LDL R0, [R1+0x78] ;  /* 0x0000780001007983 */ /* 0x00aee40000100800 */
[----:B---3--:R-:W-:-:S13]  /*14810*/  ISETP.GE.AND P0, PT, R0, c[0x0][0x538], PT ;  /* 0x00014e0000007a0c */ /* 0x008fda0003f06270 */
[----:B--2-45:R-:W-:Y:S01]  /*14820*/  @P0 CALL.REL.NOINC `(.L_x_2730) ;  /* 0x0000001000000944 */ /* 0x034fe20003c00000 */
[----:B------:R-:W-:Y:S05]  /*14830*/  BRA `(.L_x_2731) ;  /* 0xfffec68000007947 */ /* 0x000fea000383ffff */
.L_x_2730:
[----:B------:R-:W-:Y:S05]  /*14840*/  EXIT ;  /* 0x000000000000794d */ /* 0x000fea0003800000 */
.L_x_2680:
[----:B------:R2:W-:Y:S01]  /*14850*/  STL [R1+0x10], RZ ;  /* 0x000010ff01007387 */ /* 0x0005e20000100800 */
[----:B------:R-:W-:Y:S01]  /*14860*/  IMAD.MOV.U32 R0, RZ, RZ, R5 ;  /* 0x000000ffff007224 */ /* 0x000fe200078e0005 */
[----:B------:R-:W-:Y:S02]  /*14870*/  MOV R3, 0x181f ;  /* 0x0000181f00037802 */ /* 0x000fe40000000f00 */
[----:B------:R-:W-:Y:S02]  /*14880*/  MOV R2, 0x148a0 ;  /* 0x000148a000027802 */ /* 0x000fe40000000f00 */
[----:B-12--5:R-:W-:Y:S05]  /*14890*/  CALL.REL.NOINC `($__internal_44_$__cuda_sm70_shflsync_idx_p) ;  /* 0x00002d0000007944 */ /* 0x026fea0003c00000 */
[----:B-----5:R-:W-:Y:S01]  /*148a0*/  MOV R4, R0 ;  /* 0x0000000000047202 */ /* 0x020fe20000000f00 */
[----:B-1----:R-:W-:Y:S05]  /*148b0*/  BRA `(.L_x_2732) ;  /* 0xfffed51000007947 */ /* 0x002fea000383ffff */
.L_x_2681:
[----:B------:R4:W-:Y:S01]  /*148c0*/  STL [R1+0x10], RZ ;  /* 0x000010ff01007387 */ /* 0x0009e20000100800 */
[----:B------:R-:W-:Y:S01]  /*148d0*/  IMAD.MOV.U32 R0, RZ, RZ, R13 ;  /* 0x000000ffff007224 */ /* 0x000fe200078e000d */
[----:B------:R-:W-:Y:S02]  /*148e0*/  MOV R3, 0x181f ;  /* 0x0000181f00037802 */ /* 0x000fe40000000f00 */
[----:B------:R-:W-:Y:S02]  /*148f0*/  MOV R2, 0x14910 ;  /* 0x0001491000027802 */ /* 0x000fe40000000f00 */
[----:B-12345:R-:W-:Y:S05]  /*14900*/  CALL.REL.NOINC `($__internal_44_$__cuda_sm70_shflsync_idx_p) ;  /* 0x00002c9000007944 */ /* 0x03efea0003c00000 */
[----:B-1---5:R-:W-:Y:S05]  /*14910*/  BRA `(.L_x_2733) ;  /* 0xfffed4d000007947 */ /* 0x022fea000383ffff */
.L_x_2684:
[----:B-1----:R-:W-:Y:S01]  /*14920*/  MOV R2, 0x1 ;  /* 0x0000000100027802 */ /* 0x002fe20000000f00 */
[----:B------:R-:W-:-:S02]  /*14930*/  IMAD.MOV.U32 R0, RZ, RZ, R5 ;  /* 0x000000ffff007224 */ /* 0x000fc400078e0005 */
[----:B------:R-:W-:Y:S02]  /*14940*/  IMAD.MOV.U32 R3, RZ, RZ, 0x181f ;  /* 0x0000181fff037424 */ /* 0x000fe400078e00ff */
[----:B------:R1:W-:Y:S02]  /*14950*/  STL [R1+0x10], R2 ;  /* 0x0000100201007387 */ /* 0x0003e40000100800 */
[----:B-1----:R-:W-:Y:S02]  /*14960*/  MOV R2, 0x14980 ;  /* 0x0001498000027802 */ /* 0x002fe40000000f00 */
[----:B---3-5:R-:W-:Y:S05]  /*14970*/  CALL.REL.NOINC `($__internal_44_$__cuda_sm70_shflsync_idx_p) ;  /* 0x00002c2000007944 */ /* 0x028fea0003c00000 */
[----:B------:R-:W-:Y:S01]  /*14980*/  MOV R2, 0x1 ;  /* 0x0000000100027802 */ /* 0x000fe20000000f00 */
[----:B-----5:R-:W-:Y:S01]  /*14990*/  IMAD.MOV.U32 R4, RZ, RZ, R0 ;  /* 0x000000ffff047224 */ /* 0x020fe200078e0000 */
[----:B------:R-:W-:Y:S01]  /*149a0*/  MOV R3, 0x181f ;  /* 0x0000181f00037802 */ /* 0x000fe20000000f00 */
[----:B------:R-:W-:Y:S02]  /*149b0*/  IMAD.MOV.U32 R0, RZ, RZ, R13 ;  /* 0x000000ffff007224 */ /* 0x000fe400078e000d */
[----:B------:R2:W-:Y:S02]  /*149c0*/  STL [R1+0x10], R2 ;  /* 0x0000100201007387 */ /* 0x0005e40000100800 */
[----:B--2---:R-:W-:-:S02]  /*149d0*/  MOV R2, 0x149f0 ;  /* 0x000149f000027802 */ /* 0x004fc40000000f00 */
[----:B-1----:R-:W-:Y:S05]  /*149e0*/  CALL.REL.NOINC `($__internal_44_$__cuda_sm70_shflsync_idx_p) ;  /* 0x00002bb000007944 */ /* 0x002fea0003c00000 */
[----:B-1---5:R-:W-:Y:S05]  /*149f0*/  BRA `(.L_x_2734) ;  /* 0xfffed65000007947 */ /* 0x022fea000383ffff */
.L_x_2687:
[----:B-1----:R-:W-:Y:S01]  /*14a00*/  MOV R2, 0x2 ;  /* 0x0000000200027802 */ /* 0x002fe20000000f00 */
[----:B----4-:R-:W-:-:S02]  /*14a10*/  IMAD.MOV.U32 R0, RZ, RZ, R5 ;  /* 0x000000ffff007224 */ /* 0x010fc400078e0005 */
[----:B------:R-:W-:Y:S02]  /*14a20*/  IMAD.MOV.U32 R3, RZ, RZ, 0x181f ;  /* 0x0000181fff037424 */ /* 0x000fe400078e00ff */
[----:B------:R1:W-:Y:S02]  /*14a30*/  STL [R1+0x10], R2 ;  /* 0x0000100201007387 */ /* 0x0003e40000100800 */
[----:B-1----:R-:W-:Y:S02]  /*14a40*/  MOV R2, 0x14a60 ;  /* 0x00014a6000027802 */ /* 0x002fe40000000f00 */
[----:B--23-5:R-:W-:Y:S05]  /*14a50*/  CALL.REL.NOINC `($__internal_44_$__cuda_sm70_shflsync_idx_p) ;  /* 0x00002b4000007944 */ /* 0x02cfea0003c00000 */
[----:B-----5:R-:W-:Y:S01]  /*14a60*/  MOV R4, R0 ;  /* 0x0000000000047202 */ /* 0x020fe20000000f00 */
[----:B-1----:R-:W-:Y:S05]  /*14a70*/  BRA `(.L_x_2735) ;  /* 0xfffed7b000007947 */ /* 0x002fea000383ffff */
.L_x_2688:
[----:B-1----:R-:W-:Y:S01]  /*14a80*/  MOV R2, 0x2 ;  /* 0x0000000200027802 */ /* 0x002fe20000000f00 */
[----:B----4-:R-:W-:Y:S02]  /*14a90*/  IMAD.MOV.U32 R0, RZ, RZ, R13 ;  /* 0x000000ffff007224 */ /* 0x010fe400078e000d */
[----:B------:R-:W-:Y:S02]  /*14aa0*/  IMAD.MOV.U32 R3, RZ, RZ, 0x181f ;  /* 0x0000181fff037424 */ /* 0x000fe400078e00ff */
[----:B------:R1:W-:Y:S02]  /*14ab0*/  STL [R1+0x10], R2 ;  /* 0x0000100201007387 */ /* 0x0003e40000100800 */
[----:B-1----:R-:W-:-:S02]  /*14ac0*/  MOV R2, 0x14ae0 ;  /* 0x00014ae000027802 */ /* 0x002fc40000000f00 */
[----:B--23-5:R-:W-:Y:S05]  /*14ad0*/  CALL.REL.NOINC `($__internal_44_$__cuda_sm70_shflsync_idx_p) ;  /* 0x00002ac000007944 */ /* 0x02cfea0003c00000 */
[----:B-1---5:R-:W-:Y:S05]  /*14ae0*/  BRA `(.L_x_2736) ;  /* 0xfffed76000007947 */ /* 0x022fea000383ffff */
.L_x_2691:
[----:B-1----:R-:W-:Y:S01]  /*14af0*/  MOV R2, 0x3 ;  /* 0x0000000300027802 */ /* 0x002fe20000000f00 */
[----:B--2---:R-:W-:-:S02]  /*14b00*/  IMAD.MOV.U32 R0, RZ, RZ, R5 ;  /* 0x000000ffff007224 */ /* 0x004fc400078e0005 */
[----:B------:R-:W-:Y:S02]  /*14b10*/  IMAD.MOV.U32 R3, RZ, RZ, 0x181f ;  /* 0x0000181fff037424 */ /* 0x000fe400078e00ff */
[----:B------:R1:W-:Y:S02]  /*14b20*/  STL [R1+0x10], R2 ;  /* 0x0000100201007387 */ /* 0x0003e40000100800 */
[----:B-1----:R-:W-:Y:S02]  /*14b30*/  MOV R2, 0x14b50 ;  /* 0x00014b5000027802 */ /* 0x002fe40000000f00 */
[----:B---345:R-:W-:Y:S05]  /*14b40*/  CALL.REL.NOINC `($__internal_44_$__cuda_sm70_shflsync_idx_p) ;  /* 0x00002a5000007944 */ /* 0x038fea0003c00000 */
        /* <DEDUP_REMOVED lines=8> */
.L_x_2694:
[----:B------:R2:W-:Y:S01]  /*14bd0*/  STL [R1+0x10], RZ ;  /* 0x000010ff01007387 */ /* 0x0005e20000100800 */
[----:B------:R-:W-:Y:S01]  /*14be0*/  IMAD.MOV.U32 R0, RZ, RZ, R5 ;  /* 0x000000ffff007224 */ /* 0x000fe200078e0005 */
[----:B------:R-:W-:-:S02]  /*14bf0*/  MOV R3, 0x181f ;  /* 0x0000181f00037802 */ /* 0x000fc40000000f00 */
[----:B------:R-:W-:Y:S02]  /*14c00*/  MOV R2, 0x14c20 ;  /* 0x00014c2000027802 */ /* 0x000fe40000000f00 */
[----:B-12---:R-:W-:Y:S05]  /*14c10*/  CALL.REL.NOINC `($__internal_44_$__cuda_sm70_shflsync_idx_p) ;  /* 0x0000298000007944 */ /* 0x006fea0003c00000 */
[----:B-----5:R-:W-:Y:S01]  /*14c20*/  MOV R4, R0 ;  /* 0x0000000000047202 */ /* 0x020fe20000000f00 */
[----:B-1----:R-:W-:Y:S05]  /*14c30*/  BRA `(.L_x_2738) ;  /* 0xfffefe9000007947 */ /* 0x002fea000383ffff */
.L_x_2695:
[----:B------:R4:W-:Y:S01]  /*14c40*/  STL [R1+0x10], RZ ;  /* 0x000010ff01007387 */ /* 0x0009e20000100800 */
[----:B------:R-:W-:Y:S01]  /*14c50*/  IMAD.MOV.U32 R0, RZ, RZ, R22 ;  /* 0x000000ffff007224 */ /* 0x000fe200078e0016 */
[----:B------:R-:W-:Y:S02]  /*14c60*/  MOV R3, 0x181f ;  /* 0x0000181f00037802 */ /* 0x000fe40000000f00 */
[----:B------:R-:W-:Y:S02]  /*14c70*/  MOV R2, 0x14c90 ;  /* 0x00014c9000027802 */ /* 0x000fe40000000f00 */
[----:B-1234-:R-:W-:Y:S05]  /*14c80*/  CALL.REL.NOINC `($__internal_44_$__cuda_sm70_shflsync_idx_p) ;  /* 0x0000291000007944 */ /* 0x01efea0003c00000 */
[----:B------:R-:W2:Y:S04]  /*14c90*/  LDL R2, [R1] ;  /* 0x0000000001027983 */ /* 0x000ea80000100800 */
[----:B------:R-:W3:Y:S04]  /*14ca0*/  LDL R14, [R1+0x20] ;  /* 0x00002000010e7983 */ /* 0x000ee80000100800 */
[----:B------:R-:W4:Y:S04]  /*14cb0*/  LDL R13, [R1+0x1c] ;  /* 0x00001c00010d7983 */ /* 0x000f280000100800 */
[----:B------:R-:W4:Y:S01]  /*14cc0*/  LDL R12, [R1+0x18] ;  /* 0x00001800010c7983 */ /* 0x000f220000100800 */
[----:B------:R-:W-:-:S02]  /*14cd0*/  IADD3 R10, P1, R0, R140, RZ ;  /* 0x0000008c000a7210 */ /* 0x000fc40007f3e0ff */
[C---:B------:R-:W-:Y:S02]  /*14ce0*/  IADD3 R8, P0, R0.reuse, R141, RZ ;  /* 0x0000008d00087210 */ /* 0x040fe40007f1e0ff */
[----:B------:R-:W-:Y:S01]  /*14cf0*/  IADD3 R6, P5, R0, R142, RZ ;  /* 0x0000008e00067210 */ /* 0x000fe20007fbe0ff */
[C---:B-----5:R-:W-:Y:S02]  /*14d00*/  IMAD.X R11, R4.reuse, 0x1, R132, P1 ;  /* 0x00000001040b7824 */ /* 0x060fe400008e0684 */
[C---:B------:R-:W-:Y:S02]  /*14d10*/  IMAD.X R9, R4.reuse, 0x1, R133, P0 ;  /* 0x0000000104097824 */ /* 0x040fe400000e0685 */
[----:B------:R-:W-:Y:S01]  /*14d20*/  IMAD.X R7, R4, 0x1, R134, P5 ;  /* 0x0000000104077824 */ /* 0x000fe200028e0686 */
[----:B--2---:R-:W-:Y:S02]  /*14d30*/  ISETP.GE.AND P3, PT, R2, c[0x0][0x1d4], PT ;  /* 0x0000750002007a0c */ /* 0x004fe40003f66270 */
[----:B------:R-:W-:Y:S01]  /*14d40*/  IADD3 R2, P4, R0, R143, RZ ;  /* 0x0000008f00027210 */ /* 0x000fe20007f9e0ff */
[----:B------:R-:W-:Y:S01]  /*14d50*/  IMAD.MOV.U32 R0, RZ, RZ, R5 ;  /* 0x000000ffff007224 */ /* 0x000fe200078e0005 */
[----:B---3--:R-:W-:-:S03]  /*14d60*/  ISETP.GE.AND P2, PT, R14, c[0x0][0x1d4], PT ;  /* 0x000075000e007a0c */ /* 0x008fc60003f46270 */
[----:B------:R-:W-:Y:S01]  /*14d70*/  IMAD.X R3, R4, 0x1, R135, P4 ;  /* 0x0000000104037824 */ /* 0x000fe200020e0687 */
[----:B----4-:R-:W-:Y:S02]  /*14d80*/  ISETP.GE.AND P1, PT, R13, c[0x0][0x1d4], PT ;  /* 0x000075000d007a0c */ /* 0x010fe40003f26270 */
[----:B------:R-:W-:Y:S02]  /*14d90*/  SEL R14, RZ, 0x10, P2 ;  /* 0x00000010ff0e7807 */ /* 0x000fe40001000000 */
[----:B------:R-:W-:Y:S01]  /*14da0*/  ISETP.GE.AND P0, PT, R12, c[0x0][0x1d4], PT ;  /* 0x000075000c007a0c */ /* 0x000fe20003f06270 */
[----:B------:R-:W-:Y:S01]  /*14db0*/  @!PT LDS RZ, [RZ] ;  /* 0x00000000fffff984 */ /* 0x000fe20000000800 */
[----:B------:R-:W-:Y:S01]  /*14dc0*/  @!PT LDS RZ, [RZ] ;  /* 0x00000000fffff984 */ /* 0x000fe20000000800 */
[----:B------:R-:W-:Y:S01]  /*14dd0*/  @!PT LDS RZ, [RZ] ;  /* 0x00000000fffff984 */ /* 0x000fe20000000800 */
[----:B------:R2:W-:Y:S01]  /*14de0*/  LDGSTS.E.BYPASS.LTC128B.128 [R251+0xc100], [R10.64], !P3 ;  /* 0x0c1000000afb7fae */ /* 0x0005e2000d901d46 */
[----:B------:R-:W-:Y:S02]  /*14df0*/  SEL R13, RZ, 0x10, P1 ;  /* 0x00000010ff0d7807 */ /* 0x000fe40000800000 */
[----:B------:R-:W-:Y:S01]  /*14e00*/  SEL R12, RZ, 0x10, P0 ;  /* 0x00000010ff0c7807 */ /* 0x000fe20000000000 */
[----:B------:R2:W-:Y:S04]  /*14e10*/  LDGSTS.E.BYPASS.LTC128B.128 [R251+0xf100], [R8.64], !P2 ;  /* 0x0f10000008fb7fae */ /* 0x0005e8000d101d46 */
[----:B------:R3:W-:Y:S04]  /*14e20*/  LDGSTS.E.BYPASS.LTC128B.128 [R251+0x12100], [R6.64], !P1 ;  /* 0x1210000006fb7fae */ /* 0x0007e8000c901d46 */
[----:B------:R4:W-:Y:S01]  /*14e30*/  LDGSTS.E.BYPASS.LTC128B.128 [R251+0x15100], [R2.64], !P0 ;  /* 0x1510000002fb7fae */ /* 0x0009e2000c101d46 */
[----:B---3--:R-:W-:Y:S01]  /*14e40*/  SEL R7, RZ, 0x10, P3 ;  /* 0x00000010ff077807 */ /* 0x008fe20001800000 */
[----:B----4-:R-:W-:-:S02]  /*14e50*/  IMAD.MOV.U32 R2, RZ, RZ, 0x1 ;  /* 0x00000001ff027424 */ /* 0x010fc400078e00ff */
[----:B------:R-:W-:-:S03]  /*14e60*/  IMAD.MOV.U32 R3, RZ, RZ, 0x181f ;  /* 0x0000181fff037424 */ /* 0x000fc600078e00ff */
[----:B------:R3:W-:Y:S02]  /*14e70*/  STL [R1+0x10], R2 ;  /* 0x0000100201007387 */ /* 0x0007e40000100800 */
[----:B---3--:R-:W-:Y:S02]  /*14e80*/  MOV R2, 0x14ea0 ;  /* 0x00014ea000027802 */ /* 0x008fe40000000f00 */
[----:B-12---:R-:W-:Y:S05]  /*14e90*/  CALL.REL.NOINC `($__internal_44_$__cuda_sm70_shflsync_idx_p) ;  /* 0x0000270000007944 */ /* 0x006fea0003c00000 */
[----:B------:R-:W-:Y:S01]  /*14ea0*/  MOV R2, 0x1 ;  /* 0x0000000100027802 */ /* 0x000fe20000000f00 */
[----:B-----5:R-:W-:Y:S01]  /*14eb0*/  IMAD.MOV.U32 R4, RZ, RZ, R0 ;  /* 0x000000ffff047224 */ /* 0x020fe200078e0000 */
[----:B------:R-:W-:Y:S01]  /*14ec0*/  MOV R3, 0x181f ;  /* 0x0000181f00037802 */ /* 0x000fe20000000f00 */
[----:B------:R-:W-:Y:S02]  /*14ed0*/  IMAD.MOV.U32 R0, RZ, RZ, R22 ;  /* 0x000000ffff007224 */ /* 0x000fe400078e0016 */
[----:B------:R2:W-:Y:S02]  /*14ee0*/  STL [R1+0x10], R2 ;  /* 0x0000100201007387 */ /* 0x0005e40000100800 */
[----:B--2---:R-:W-:Y:S02]  /*14ef0*/  MOV R2, 0x14f10 ;  /* 0x00014f1000027802 */ /* 0x004fe40000000f00 */
[----:B-1----:R-:W-:Y:S05]  /*14f00*/  CALL.REL.NOINC `($__internal_44_$__cuda_sm70_shflsync_idx_p) ;  /* 0x0000269000007944 */ /* 0x002fea0003c00000 */
[C---:B------:R-:W-:Y:S02]  /*14f10*/  IADD3 R2, -R7.reuse, 0x10, RZ ;  /* 0x0000001007027810 */ /* 0x040fe40007ffe1ff */
[----:B------:R-:W-:-:S02]  /*14f20*/  ISETP.NE.U32.AND P2, PT, R7, RZ, PT ;  /* 0x000000ff0700720c */ /* 0x000fc40003f45070 */
[----:B------:R-:W-:Y:S02]  /*14f30*/  LOP3.LUT R2, R2, 0xf, RZ, 0xc0, !PT ;  /* 0x0000000f02027812 */ /* 0x000fe400078ec0ff */
[----:B------:R-:W-:Y:S02]  /*14f40*/  IADD3 R8, -R13, 0x10, RZ ;  /* 0x000000100d087810 */ /* 0x000fe40007ffe1ff */
[----:B------:R-:W-:Y:S02]  /*14f50*/  IADD3 R2, P1, P0, R2, R0, R140 ;  /* 0x0000000002027210 */ /* 0x000fe4000783e08c */
[----:B------:R-:W-:Y:S02]  /*14f60*/  LOP3.LUT R8, R8, 0xf, RZ, 0xc0, !PT ;  /* 0x0000000f08087812 */ /* 0x000fe400078ec0ff */
[----:B-----5:R-:W-:Y:S02]  /*14f70*/  IADD3.X R3, RZ, R4, R132, P1, P0 ;  /* 0x00000004ff037210 */ /* 0x020fe40000fe0484 */
[----:B------:R-:W-:-:S02]  /*14f80*/  IADD3 R6, -R12, 0x10, RZ ;  /* 0x000000100c067810 */ /* 0x000fc40007ffe1ff */
[----:B------:R-:W-:Y:S01]  /*14f90*/  ISETP.NE.U32.AND P3, PT, R13, RZ, PT ;  /* 0x000000ff0d00720c */ /* 0x000fe20003f65070 */
[----:B------:R-:W-:Y:S01]  /*14fa0*/  @!PT LDS RZ, [RZ] ;  /* 0x00000000fffff984 */ /* 0x000fe20000000800 */
[----:B------:R-:W-:Y:S01]  /*14fb0*/  @!PT LDS RZ, [RZ] ;  /* 0x00000000fffff984 */ /* 0x000fe20000000800 */
[----:B------:R-:W-:Y:S01]  /*14fc0*/  @!PT LDS RZ, [RZ] ;  /* 0x00000000fffff984 */ /* 0x000fe20000000800 */
[----:B------:R2:W-:Y:S01]  /*14fd0*/  LDGSTS.E.BYPASS.LTC128B.128.ZFILL [R251+0xd100], [R2.64], P2 ;  /* 0x0d10000002fb7fae */ /* 0x0005e20009141d46 */
[C---:B------:R-:W-:Y:S02]  /*14fe0*/  ISETP.NE.U32.AND P2, PT, R14.reuse, RZ, PT ;  /* 0x000000ff0e00720c */ /* 0x040fe40003f45070 */
[----:B--2---:R-:W-:-:S04]  /*14ff0*/  IADD3 R2, -R14, 0x10, RZ ;  /* 0x000000100e027810 */ /* 0x004fc80007ffe1ff */
[----:B------:R-:W-:-:S04]  /*15000*/  LOP3.LUT R2, R2, 0xf, RZ, 0xc0, !PT ;  /* 0x0000000f02027812 */ /* 0x000fc800078ec0ff */
[----:B------:R-:W-:-:S04]  /*15010*/  IADD3 R2, P1, P0, R2, R0, R141 ;  /* 0x0000000002027210 */ /* 0x000fc8000783e08d */
[----:B------:R-:W-:Y:S02]  /*15020*/  IADD3.X R3, RZ, R4, R133, P1, P0 ;  /* 0x00000004ff037210 */ /* 0x000fe40000fe0485 */
[----:B------:R-:W-:-:S03]  /*15030*/  IADD3 R8, P1, P0, R8, R0, R142 ;  /* 0x0000000008087210 */ /* 0x000fc6000783e08e */
[----:B------:R2:W-:Y:S01]  /*15040*/  LDGSTS.E.BYPASS.LTC128B.128.ZFILL [R251+0x10100], [R2.64], P2 ;  /* 0x1010000002fb7fae */ /* 0x0005e20009141d46 */
[----:B------:R-:W-:Y:S02]  /*15050*/  ISETP.NE.U32.AND P2, PT, R12, RZ, PT ;  /* 0x000000ff0c00720c */ /* 0x000fe40003f45070 */
[----:B------:R-:W-:-:S05]  /*15060*/  IADD3.X R9, RZ, R4, R134, P1, P0 ;  /* 0x00000004ff097210 */ /* 0x000fca0000fe0486 */
[----:B------:R3:W-:Y:S01]  /*15070*/  LDGSTS.E.BYPASS.LTC128B.128.ZFILL [R251+0x13100], [R8.64], P3 ;  /* 0x1310000008fb7fae */ /* 0x0007e20009941d46 */
[----:B--2---:R-:W-:-:S04]  /*15080*/  LOP3.LUT R2, R6, 0xf, RZ, 0xc0, !PT ;  /* 0x0000000f06027812 */ /* 0x004fc800078ec0ff */
[----:B------:R-:W-:Y:S01]  /*15090*/  IADD3 R2, P1, P0, R2, R0, R143 ;  /* 0x0000000002027210 */ /* 0x000fe2000783e08f */
[----:B------:R-:W-:-:S03]  /*150a0*/  IMAD.MOV.U32 R0, RZ, RZ, R5 ;  /* 0x000000ffff007224 */ /* 0x000fc600078e0005 */
[----:B------:R-:W-:-:S05]  /*150b0*/  IADD3.X R3, RZ, R4, R135, P1, P0 ;  /* 0x00000004ff037210 */ /* 0x000fca0000fe0487 */
[----:B------:R2:W-:Y:S02]  /*150c0*/  LDGSTS.E.BYPASS.LTC128B.128.ZFILL [R251+0x16100], [R2.64], P2 ;  /* 0x1610000002fb7fae */ /* 0x0005e40009141d46 */
[----:B--2---:R-:W-:Y:S02]  /*150d0*/  IMAD.MOV.U32 R2, RZ, RZ, 0x2 ;  /* 0x00000002ff027424 */ /* 0x004fe400078e00ff */
[----:B------:R-:W-:-:S03]  /*150e0*/  IMAD.MOV.U32 R3, RZ, RZ, 0x181f ;  /* 0x0000181fff037424 */ /* 0x000fc600078e00ff */
[----:B------:R2:W-:Y:S02]  /*150f0*/  STL [R1+0x10], R2 ;  /* 0x0000100201007387 */ /* 0x0005e40000100800 */
[----:B--2---:R-:W-:Y:S02]  /*15100*/  MOV R2, 0x15120 ;  /* 0x0001512000027802 */ /* 0x004fe40000000f00 */
[----:B-1-3--:R-:W-:Y:S05]  /*15110*/  CALL.REL.NOINC `($__internal_44_$__cuda_sm70_shflsync_idx_p) ;  /* 0x0000248000007944 */ /* 0x00afea0003c00000 */
[----:B------:R-:W-:Y:S01]  /*15120*/  MOV R2, 0x2 ;  /* 0x0000000200027802 */ /* 0x000fe20000000f00 */
[----:B-----5:R-:W-:Y:S01]  /*15130*/  IMAD.MOV.U32 R4, RZ, RZ, R0 ;  /* 0x000000ffff047224 */ /* 0x020fe200078e0000 */
[----:B------:R-:W-:Y:S01]  /*15140*/  MOV R3, 0x181f ;  /* 0x0000181f00037802 */ /* 0x000fe20000000f00 */
[----:B------:R-:W-:Y:S02]  /*15150*/  IMAD.MOV.U32 R0, RZ, RZ, R22 ;  /* 0x000000ffff007224 */ /* 0x000fe400078e0016 */
[----:B------:R2:W-:Y:S02]  /*15160*/  STL [R1+0x10], R2 ;  /* 0x0000100201007387 */ /* 0x0005e40000100800 */
[----:B--2---:R-:W-:Y:S02]  /*15170*/  MOV R2, 0x15190 ;  /* 0x0001519000027802 */ /* 0x004fe40000000f00 */
[----:B-1----:R-:W-:Y:S05]  /*15180*/  CALL.REL.NOINC `($__internal_44_$__cuda_sm70_shflsync_idx_p) ;  /* 0x0000241000007944 */ /* 0x002fea0003c00000 */
[----:B-1---5:R-:W-:Y:S05]  /*15190*/  BRA `(.L_x_2739) ;  /* 0xfffefbd000007947 */ /* 0x022fea000383ffff */
.L_x_2696:
[----:B------:R1:W-:Y:S01]  /*151a0*/  STL [R1+0x10], RZ ;  /* 0x000010ff01007387 */ /* 0x0003e20000100800 */
[----:B------:R-:W-:Y:S01]  /*151b0*/  IMAD.MOV.U32 R0, RZ, RZ, R4 ;  /* 0x000000ffff007224 */ /* 0x000fe200078e0004 */
[----:B------:R-:W-:-:S02]  /*151c0*/  MOV R3, 0x1c1f ;  /* 0x00001c1f00037802 */ /* 0x000fc40000000f00 */
[----:B------:R-:W-:Y:S02]  /*151d0*/  MOV R2, 0x151f0 ;  /* 0x000151f000027802 */ /* 0x000fe40000000f00 */
[----:B-1----:R-:W-:Y:S05]  /*151e0*/  CALL.REL.NOINC `($__internal_44_$__cuda_sm70_shflsync_idx_p) ;  /* 0x000023b000007944 */ /* 0x002fea0003c00000 */
[----:B-1---5:R-:W-:Y:S05]  /*151f0*/  BRA `(.L_x_2740) ;  /* 0xfffefe3000007947 */ /* 0x022fea000383ffff */
.L_x_2697:
[----:B------:R-:W-:Y:S01]  /*15200*/  MOV R2, 0x1 ;  /* 0x0000000100027802 */ /* 0x000fe20000000f00 */
[----:B------:R-:W-:Y:S02]  /*15210*/  IMAD.MOV.U32 R0, RZ, RZ, R4 ;  /* 0x000000ffff007224 */ /* 0x000fe400078e0004 */
[----:B------:R-:W-:Y:S02]  /*15220*/  IMAD.MOV.U32 R3, RZ, RZ, 0x1c1f ;  /* 0x00001c1fff037424 */ /* 0x000fe400078e00ff */
[----:B------:R2:W-:Y:S02]  /*15230*/  STL [R1+0x10], R2 ;  /* 0x0000100201007387 */ /* 0x0005e40000100800 */
[----:B--2---:R-:W-:Y:S02]  /*15240*/  MOV R2, 0x15260 ;  /* 0x0001526000027802 */ /* 0x004fe40000000f00 */
[----:B-1----:R-:W-:Y:S05]  /*15250*/  CALL.REL.NOINC `($__internal_44_$__cuda_sm70_shflsync_idx_p) ;  /* 0x0000234000007944 */ /* 0x002fea0003c00000 */
[----:B-----5:R-:W-:Y:S01]  /*15260*/  IMAD.IADD R0, R5, 0x1, R0 ;  /* 0x0000000105007824 */ /* 0x020fe200078e0200 */
[----:B------:R-:W-:Y:S02]  /*15270*/  FMNMX.FTZ R133, R7, R8, !PT ;  /* 0x0000000807857209 */ /* 0x000fe40007810000 */
[----:B------:R-:W-:-:S02]  /*15280*/  MOV R2, 0x158a0 ;  /* 0x000158a000027802 */ /* 0x000fc40000000f00 */
[----:B------:R-:W-:Y:S01]  /*15290*/  IMNMX R6, R6, R0, PT ;  /* 0x0000000006067217 */ /* 0x000fe20003800200 */
[----:B------:R-:W-:Y:S01]  /*152a0*/  IMAD.MOV.U32 R0, RZ, RZ, 0x2 ;  /* 0x00000002ff007424 */ /* 0x000fe200078e00ff */
[----:B------:R-:W-:Y:S02]  /*152b0*/  FMNMX.FTZ R133, R12, R133, !PT ;  /* 0x000000850c857209 */ /* 0x000fe40007810000 */
[C---:B------:R-:W-:Y:S02]  /*152c0*/  ISETP.GT.AND P1, PT, R6.reuse, RZ, PT ;  /* 0x000000ff0600720c */ /* 0x040fe40003f24270 */
[C---:B------:R-:W-:Y:S02]  /*152d0*/  ISETP.GT.AND P0, PT, R6.reuse, 0x1, PT ;  /* 0x000000010600780c */ /* 0x040fe40003f04270 */
[----:B------:R-:W-:Y:S02]  /*152e0*/  ISETP.GT.AND P2, PT, R6, 0x8, PT ;  /* 0x000000080600780c */ /* 0x000fe40003f44270 */
[----:B------:R-:W-:-:S02]  /*152f0*/  FSEL R4, R82, -INF , P1 ;  /* 0xff80000052047808 */ /* 0x000fc40000800000 */
[----:B------:R-:W-:Y:S02]  /*15300*/  FSEL R5, R83, -INF , P0 ;  /* 0xff80000053057808 */ /* 0x000fe40000000000 */
[----:B------:R-:W-:Y:S02]  /*15310*/  ISETP.GT.AND P0, PT, R6, 0x9, PT ;  /* 0x000000090600780c */ /* 0x000fe40003f04270 */
[----:B------:R-:W-:Y:S02]  /*15320*/  FSEL R11, R74, -INF , P2 ;  /* 0xff8000004a0b7808 */ /* 0x000fe40001000000 */
[----:B------:R-:W-:Y:S02]  /*15330*/  FMNMX.FTZ R24, R4, R5, !PT ;  /* 0x0000000504187209 */ /* 0x000fe40007810000 */
[----:B------:R-:W-:Y:S02]  /*15340*/  FMNMX.FTZ R133, R14, R133, !PT ;  /* 0x000000850e857209 */ /* 0x000fe40007810000 */
[----:B------:R-:W-:-:S02]  /*15350*/  FSEL R10, R75, -INF , P0 ;  /* 0xff8000004b0a7808 */ /* 0x000fc40000000000 */
[C---:B------:R-:W-:Y:S02]  /*15360*/  ISETP.GT.AND P1, PT, R6.reuse, 0x10, PT ;  /* 0x000000100600780c */ /* 0x040fe40003f24270 */
[----:B------:R-:W-:Y:S02]  /*15370*/  FMNMX.FTZ R24, R11, R24, !PT ;  /* 0x000000180b187209 */ /* 0x000fe40007810000 */
[----:B------:R-:W-:Y:S02]  /*15380*/  FMNMX.FTZ R133, R15, R133, !PT ;  /* 0x000000850f857209 */ /* 0x000fe40007810000 */
[----:B------:R-:W-:Y:S02]  /*15390*/  ISETP.GT.AND P0, PT, R6, 0x11, PT ;  /* 0x000000110600780c */ /* 0x000fe40003f04270 */
[----:B------:R-:W-:Y:S02]  /*153a0*/  FSEL R9, R70, -INF , P1 ;  /* 0xff80000046097808 */ /* 0x000fe40000800000 */
[----:B------:R-:W-:-:S02]  /*153b0*/  FMNMX.FTZ R24, R10, R24, !PT ;  /* 0x000000180a187209 */ /* 0x000fc40007810000 */
[----:B------:R-:W-:Y:S02]  /*153c0*/  FMNMX.FTZ R133, R16, R133, !PT ;  /* 0x0000008510857209 */ /* 0x000fe40007810000 */
[----:B------:R-:W-:Y:S02]  /*153d0*/  FSEL R13, R71, -INF , P0 ;  /* 0xff800000470d7808 */ /* 0x000fe40000000000 */
[----:B------:R-:W-:Y:S02]  /*153e0*/  ISETP.GT.AND P1, PT, R6, 0x18, PT ;  /* 0x000000180600780c */ /* 0x000fe40003f24270 */
[----:B------:R-:W-:Y:S02]  /*153f0*/  FMNMX.FTZ R24, R9, R24, !PT ;  /* 0x0000001809187209 */ /* 0x000fe40007810000 */
[----:B------:R-:W-:Y:S02]  /*15400*/  FMNMX.FTZ R133, R18, R133, !PT ;  /* 0x0000008512857209 */ /* 0x000fe40007810000 */
[----:B------:R-:W-:-:S02]  /*15410*/  ISETP.GT.AND P0, PT, R6, 0x19, PT ;  /* 0x000000190600780c */ /* 0x000fc40003f04270 */
[----:B------:R-:W-:Y:S02]  /*15420*/  FSEL R17, R62, -INF , P1 ;  /* 0xff8000003e117808 */ /* 0x000fe40000800000 */
[----:B------:R-:W-:Y:S02]  /*15430*/  FMNMX.FTZ R24, R13, R24, !PT ;  /* 0x000000180d187209 */ /* 0x000fe40007810000 */
[----:B------:R-:W-:Y:S02]  /*15440*/  FMNMX.FTZ R133, R20, R133, !PT ;  /* 0x0000008514857209 */ /* 0x000fe40007810000 */
[----:B------:R-:W-:Y:S02]  /*15450*/  FSEL R19, R63, -INF , P0 ;  /* 0xff8000003f137808 */ /* 0x000fe40000000000 */
[----:B------:R-:W-:Y:S02]  /*15460*/  ISETP.GT.AND P1, PT, R6, 0x20, PT ;  /* 0x000000200600780c */ /* 0x000fe40003f24270 */
[----:B------:R-:W-:-:S02]  /*15470*/  FMNMX.FTZ R24, R17, R24, !PT ;  /* 0x0000001811187209 */ /* 0x000fc40007810000 */
[----:B------:R-:W-:Y:S02]  /*15480*/  FMNMX.FTZ R133, R105, R133, !PT ;  /* 0x0000008569857209 */ /* 0x000fe40007810000 */
        /* <DEDUP_REMOVED lines=13> */
[C---:B------:R-:W-:Y:S02]  /*15560*/  ISETP.GT.AND P1, PT, R6.reuse, 0x30, PT ;  /* 0x000000300600780c */ /* 0x040fe40003f24270 */
        /* <DEDUP_REMOVED lines=47> */
[----:B------:R-:W-:Y:S01]  /*15860*/  FMNMX.FTZ R24, R89, R24, !PT ;  /* 0x0000001859187209 */ /* 0x000fe20007810000 */
[----:B------:R-:W-:-:S03]  /*15870*/  IMAD.MOV.U32 R132, RZ, RZ, R133 ;  /* 0x000000ffff847224 */ /* 0x000fc600078e0085 */
[----:B------:R-:W-:Y:S02]  /*15880*/  FMNMX.FTZ R24, R88, R24, !PT ;  /* 0x0000001858187209 */ /* 0x000fe40007810000 */
[----:B-1----:R-:W-:Y:S05]  /*15890*/  CALL.REL.NOINC `($__internal_43_$__cuda_sm70_shflsync_bfly_p) ;  /* 0x00001ca000007944 */ /* 0x002fea0003c00000 */
[----:B------:R-:W-:Y:S01]  /*158a0*/  FMNMX.FTZ R133, R133, R0, !PT ;  /* 0x0000000085857209 */ /* 0x000fe20007810000 */
[----:B------:R-:W-:Y:S01]  /*158b0*/  IMAD.MOV.U32 R0, RZ, RZ, 0x1 ;  /* 0x00000001ff007424 */ /* 0x000fe200078e00ff */
[----:B------:R-:W-:-:S03]  /*158c0*/  MOV R2, 0x158f0 ;  /* 0x000158f000027802 */ /* 0x000fc60000000f00 */
[----:B------:R-:W-:Y:S02]  /*158d0*/  IMAD.MOV.U32 R132, RZ, RZ, R133 ;  /* 0x000000ffff847224 */ /* 0x000fe400078e0085 */
[----:B------:R-:W-:Y:S05]  /*158e0*/  CALL.REL.NOINC `($__internal_43_$__cuda_sm70_shflsync_bfly_p) ;  /* 0x00001c5000007944 */ /* 0x000fea0003c00000 */
[----:B------:R-:W-:Y:S01]  /*158f0*/  FMNMX.FTZ R133, R133, R0, !PT ;  /* 0x0000000085857209 */ /* 0x000fe20007810000 */
[----:B------:R-:W-:Y:S01]  /*15900*/  IMAD.MOV.U32 R132, RZ, RZ, R24 ;  /* 0x000000ffff847224 */ /* 0x000fe200078e0018 */
[----:B------:R-:W-:Y:S01]  /*15910*/  MOV R2, 0x15940 ;  /* 0x0001594000027802 */ /* 0x000fe20000000f00 */
[----:B------:R-:W-:Y:S02]  /*15920*/  IMAD.MOV.U32 R0, RZ, RZ, 0x2 ;  /* 0x00000002ff007424 */ /* 0x000fe400078e00ff */
[----:B------:R-:W-:Y:S05]  /*15930*/  CALL.REL.NOINC `($__internal_43_$__cuda_sm70_shflsync_bfly_p) ;  /* 0x00001c0000007944 */ /* 0x000fea0003c00000 */
[----:B------:R-:W-:Y:S01]  /*15940*/  FMNMX.FTZ R24, R24, R0, !PT ;  /* 0x0000000018187209 */ /* 0x000fe20007810000 */
[----:B------:R-:W-:Y:S01]  /*15950*/  IMAD.MOV.U32 R0, RZ, RZ, 0x1 ;  /* 0x00000001ff007424 */ /* 0x000fe200078e00ff */
[----:B------:R-:W-:-:S03]  /*15960*/  MOV R2, 0x15990 ;  /* 0x0001599000027802 */ /* 0x000fc60000000f00 */
[----:B------:R-:W-:Y:S02]  /*15970*/  IMAD.MOV.U32 R132, RZ, RZ, R24 ;  /* 0x000000ffff847224 */ /* 0x000fe400078e0018 */
[----:B------:R-:W-:Y:S05]  /*15980*/  CALL.REL.NOINC `($__internal_43_$__cuda_sm70_shflsync_bfly_p) ;  /* 0x00001bb000007944 */ /* 0x000fea0003c00000 */
[----:B------:R-:W-:Y:S01]  /*15990*/  MOV R3, R0 ;  /* 0x0000000000037202 */ /* 0x000fe20000000f00 */
[----:B------:R-:W-:Y:S05]  /*159a0*/  BRA `(.L_x_2741) ;  /* 0xffff003000007947 */ /* 0x000fea000383ffff */
.L_x_2701:
[----:B------:R-:W-:Y:S01]  /*159b0*/  MOV R3, 0x181f ;  /* 0x0000181f00037802 */ /* 0x000fe20000000f00 */
[----:B------:R1:W-:Y:S01]  /*159c0*/  STL [R1+0x10], RZ ;  /* 0x000010ff01007387 */ /* 0x0003e20000100800 */
[----:B------:R-:W-:Y:S01]  /*159d0*/  MOV R2, 0x15a00 ;  /* 0x00015a0000027802 */ /* 0x000fe20000000f00 */
[----:B------:R-:W-:Y:S02]  /*159e0*/  IMAD.MOV.U32 R0, RZ, RZ, R5 ;  /* 0x000000ffff007224 */ /* 0x000fe400078e0005 */
[----:B-1----:R-:W-:Y:S05]  /*159f0*/  CALL.REL.NOINC `($__internal_44_$__cuda_sm70_shflsync_idx_p) ;  /* 0x00001ba000007944 */ /* 0x002fea0003c00000 */
[----:B-----5:R-:W-:Y:S01]  /*15a00*/  MOV R4, R0 ;  /* 0x0000000000047202 */ /* 0x020fe20000000f00 */
[----:B-1----:R-:W-:-:S05]  /*15a10*/  BRA `(.L_x_2742) ;  /* 0xffff25f000007947 */ /* 0x002fca000383ffff */
.L_x_2702:
[----:B------:R-:W-:Y:S01]  /*15a20*/  MOV R3, 0x181f ;  /* 0x0000181f00037802 */ /* 0x000fe20000000f00 */
[----:B------:R3:W-:Y:S01]  /*15a30*/  STL [R1+0x10], RZ ;  /* 0x000010ff01007387 */ /* 0x0007e20000100800 */
[----:B------:R-:W-:Y:S01]  /*15a40*/  MOV R2, 0x15a70 ;  /* 0x00015a7000027802 */ /* 0x000fe20000000f00 */
[----:B------:R-:W-:Y:S02]  /*15a50*/  IMAD.MOV.U32 R0, RZ, RZ, R6 ;  /* 0x000000ffff007224 */ /* 0x000fe400078e0006 */
[----:B-123--:R-:W-:Y:S05]  /*15a60*/  CALL.REL.NOINC `($__internal_44_$__cuda_sm70_shflsync_idx_p) ;  /* 0x00001b3000007944 */ /* 0x00efea0003c00000 */
[----:B------:R-:W2:Y:S01]  /*15a70*/  LDL R3, [R1] ;  /* 0x0000000001037983 */ /* 0x000ea20000100800 */
[----:B------:R-:W-:Y:S03]  /*15a80*/  IADD3 R20, P0, R0, R29, RZ ;  /* 0x0000001d00147210 */ /* 0x000fe60007f1e0ff */
[----:B------:R-:W3:Y:S02]  /*15a90*/  LDL R2, [R1+0x20] ;  /* 0x0000200001027983 */ /* 0x000ee40000100800 */
[----:B-----5:R-:W-:Y:S02]  /*15aa0*/  IMAD.X R21, R4, 0x1, R7, P0 ;  /* 0x0000000104157824 */ /* 0x020fe400000e0607 */
[----:B------:R-:W4:Y:S04]  /*15ab0*/  LDL R22, [R1+0x1c] ;  /* 0x00001c0001167983 */ /* 0x000f280000100800 */
[----:B------:R-:W4:Y:S01]  /*15ac0*/  LDL R15, [R1+0x18] ;  /* 0x00001800010f7983 */ /* 0x000f220000100800 */
[----:B--2---:R-:W-:Y:S02]  /*15ad0*/  ISETP.GE.AND P3, PT, R3, c[0x0][0x1d4], PT ;  /* 0x0000750003007a0c */ /* 0x004fe40003f66270 */
[----:B---3--:R-:W-:Y:S02]  /*15ae0*/  ISETP.GE.AND P2, PT, R2, c[0x0][0x1d4], PT ;  /* 0x0000750002007a0c */ /* 0x008fe40003f46270 */
[----:B------:R-:W-:Y:S02]  /*15af0*/  IADD3 R2, P0, R0, R30, RZ ;  /* 0x0000001e00027210 */ /* 0x000fe40007f1e0ff */
[----:B----4-:R-:W-:Y:S02]  /*15b00*/  ISETP.GE.AND P1, PT, R22, c[0x0][0x1d4], PT ;  /* 0x0000750016007a0c */ /* 0x010fe40003f26270 */
[----:B------:R-:W-:Y:S01]  /*15b10*/  SEL R28, RZ, 0x10, P2 ;  /* 0x00000010ff1c7807 */ /* 0x000fe20001000000 */
[----:B------:R-:W-:Y:S01]  /*15b20*/  IMAD.X R3, R4, 0x1, R12, P0 ;  /* 0x0000000104037824 */ /* 0x000fe200000e060c */
[----:B------:R-:W-:Y:S03]  /*15b30*/  SEL R23, RZ, 0x10, P1 ;  /* 0x00000010ff177807 */ /* 0x000fe60000800000 */
        /* <DEDUP_REMOVED lines=8> */
[----:B---3--:R-:W-:Y:S01]  /*15bc0*/  IADD3 R2, P0, R0, R36, RZ ;  /* 0x0000002400027210 */ /* 0x008fe20007f1e0ff */
[----:B------:R-:W-:Y:S04]  /*15bd0*/  IMAD.MOV.U32 R0, RZ, RZ, R5 ;  /* 0x000000ffff007224 */ /* 0x000fe800078e0005 */
[----:B------:R-:W-:Y:S01]  /*15be0*/  IMAD.X R3, R4, 0x1, R14, P0 ;  /* 0x0000000104037824 */ /* 0x000fe200000e060e */
[----:B------:R-:W-:Y:S02]  /*15bf0*/  ISETP.GE.AND P0, PT, R15, c[0x0][0x1d4], PT ;  /* 0x000075000f007a0c */ /* 0x000fe40003f06270 */
[----:B------:R-:W-:Y:S02]  /*15c00*/  SEL R15, RZ, 0x10, P3 ;  /* 0x00000010ff0f7807 */ /* 0x000fe40001800000 */
[----:B------:R-:W-:Y:S09]  /*15c10*/  SEL R22, RZ, 0x10, P0 ;  /* 0x00000010ff167807 */ /* 0x000ff20000000000 */
[----:B------:R3:W-:Y:S02]  /*15c20*/  LDGSTS.E.BYPASS.LTC128B.128 [R251+0x9100], [R2.64], !P0 ;  /* 0x0910000002fb7fae */ /* 0x0007e4000c101d46 */
[----:B---3--:R-:W-:Y:S02]  /*15c30*/  IMAD.MOV.U32 R2, RZ, RZ, 0x1 ;  /* 0x00000001ff027424 */ /* 0x008fe400078e00ff */
[----:B------:R-:W-:Y:S03]  /*15c40*/  IMAD.MOV.U32 R3, RZ, RZ, 0x181f ;  /* 0x0000181fff037424 */ /* 0x000fe600078e00ff */
        /* <DEDUP_REMOVED lines=11> */
[----:B------:R-:W-:Y:S02]  /*15d00*/  ISETP.NE.U32.AND P2, PT, R15, RZ, PT ;  /* 0x000000ff0f00720c */ /* 0x000fe40003f45070 */
[----:B------:R-:W-:Y:S04]  /*15d10*/  LOP3.LUT R2, R2, 0xf, RZ, 0xc0, !PT ;  /* 0x0000000f02027812 */ /* 0x000fe800078ec0ff */
[----:B------:R-:W-:Y:S04]  /*15d20*/  IADD3 R2, P1, P0, R2, R0, R29 ;  /* 0x0000000002027210 */ /* 0x000fe8000783e01d */
[----:B-----5:R-:W-:Y:S05]  /*15d30*/  IADD3.X R3, RZ, R4, R7, P1, P0 ;  /* 0x00000004ff037210 */ /* 0x020fea0000fe0407 */
[----:B------:R-:W-:Y:S01]  /*15d40*/  @!PT LDS RZ, [RZ] ;  /* 0x00000000fffff984 */ /* 0x000fe20000000800 */
[----:B------:R-:W-:Y:S01]  /*15d50*/  @!PT LDS RZ, [RZ] ;  /* 0x00000000fffff984 */ /* 0x000fe20000000800 */
[----:B------:R-:W-:Y:S01]  /*15d60*/  @!PT LDS RZ, [RZ] ;  /* 0x00000000fffff984 */ /* 0x000fe20000000800 */
[----:B------:R2:W-:Y:S01]  /*15d70*/  LDGSTS.E.BYPASS.LTC128B.128.ZFILL [R251+0x1100], [R2.64], P2 ;  /* 0x0110000002fb7fae */ /* 0x0005e20009141d46 */
[C---:B------:R-:W-:Y:S02]  /*15d80*/  ISETP.NE.U32.AND P2, PT, R28.reuse, RZ, PT ;  /* 0x000000ff1c00720c */ /* 0x040fe40003f45070 */
[----:B--2---:R-:W-:Y:S04]  /*15d90*/  IADD3 R2, -R28, 0x10, RZ ;  /* 0x000000101c027810 */ /* 0x004fe80007ffe1ff */
[----:B------:R-:W-:Y:S04]  /*15da0*/  LOP3.LUT R2, R2, 0xf, RZ, 0xc0, !PT ;  /* 0x0000000f02027812 */ /* 0x000fe800078ec0ff */
[----:B------:R-:W-:Y:S04]  /*15db0*/  IADD3 R2, P1, P0, R2, R0, R30 ;  /* 0x0000000002027210 */ /* 0x000fe8000783e01e */
[----:B------:R-:W-:Y:S05]  /*15dc0*/  IADD3.X R3, RZ, R4, R12, P1, P0 ;  /* 0x00000004ff037210 */ /* 0x000fea0000fe040c */
        /* <DEDUP_REMOVED lines=10> */
[----:B------:R-:W-:Y:S01]  /*15e70*/  IADD3 R2, P1, P0, R2, R0, R36 ;  /* 0x0000000002027210 */ /* 0x000fe2000783e024 */
[----:B------:R-:W-:Y:S03]  /*15e80*/  IMAD.MOV.U32 R0, RZ, RZ, R5 ;  /* 0x000000ffff007224 */ /* 0x000fe600078e0005 */
[----:B------:R-:W-:Y:S05]  /*15e90*/  IADD3.X R3, RZ, R4, R14, P1, P0 ;  /* 0x00000004ff037210 */ /* 0x000fea0000fe040e */
[----:B------:R2:W-:Y:S02]  /*15ea0*/  LDGSTS.E.BYPASS.LTC128B.128.ZFILL [R251+0xa100], [R2.64], P2 ;  /* 0x0a10000002fb7fae */ /* 0x0005e40009141d46 */
[----:B--2---:R-:W-:Y:S02]  /*15eb0*/  IMAD.MOV.U32 R2, RZ, RZ, 0x2 ;  /* 0x00000002ff027424 */ /* 0x004fe400078e00ff */
[----:B------:R-:W-:Y:S03]  /*15ec0*/  IMAD.MOV.U32 R3, RZ, RZ, 0x181f ;  /* 0x0000181fff037424 */ /* 0x000fe600078e00ff */
[----:B------:R2:W-:Y:S02]  /*15ed0*/  STL [R1+0x10], R2 ;  /* 0x0000100201007387 */ /* 0x0005e40000100800 */
[----:B--2---:R-:W-:Y:S02]  /*15ee0*/  MOV R2, 0x15f00 ;  /* 0x00015f0000027802 */ /* 0x004fe40000000f00 */
[----:B-1----:R-:W-:Y:S05]  /*15ef0*/  CALL.REL.NOINC `($__internal_44_$__cuda_sm70_shflsync_idx_p) ;  /* 0x000016a000007944 */ /* 0x002fea0003c00000 */
[----:B------:R-:W-:Y:S01]  /*15f00*/  MOV R2, 0x2 ;  /* 0x0000000200027802 */ /* 0x000fe20000000f00 */
[----:B-----5:R-:W-:Y:S01]  /*15f10*/  IMAD.MOV.U32 R4, RZ, RZ, R0 ;  /* 0x000000ffff047224 */ /* 0x020fe200078e0000 */
[----:B------:R-:W-:Y:S01]  /*15f20*/  MOV R3, 0x181f ;  /* 0x0000181f00037802 */ /* 0x000fe20000000f00 */
[----:B------:R-:W-:Y:S02]  /*15f30*/  IMAD.MOV.U32 R0, RZ, RZ, R6 ;  /* 0x000000ffff007224 */ /* 0x000fe400078e0006 */
[----:B------:R2:W-:Y:S02]  /*15f40*/  STL [R1+0x10], R2 ;  /* 0x0000100201007387 */ /* 0x0005e40000100800 */
[----:B--2---:R-:W-:Y:S02]  /*15f50*/  MOV R2, 0x15f70 ;  /* 0x00015f7000027802 */ /* 0x004fe40000000f00 */
[----:B-1----:R-:W-:Y:S05]  /*15f60*/  CALL.REL.NOINC `($__internal_44_$__cuda_sm70_shflsync_idx_p) ;  /* 0x0000163000007944 */ /* 0x002fea0003c00000 */
[----:B-1---5:R-:W-:-:S05]  /*15f70*/  BRA `(.L_x_2743) ;  /* 0xffff233000007947 */ /* 0x022fca000383ffff */
.L_x_2705:
[----:B------:R-:W-:Y:S01]  /*15f80*/  MOV R3, 0x181f ;  /* 0x0000181f00037802 */ /* 0x000fe20000000f00 */
[----:B------:R2:W-:Y:S01]  /*15f90*/  STL [R1+0x10], RZ ;  /* 0x000010ff01007387 */ /* 0x0005e20000100800 */
[----:B------:R-:W-:Y:S01]  /*15fa0*/  MOV R2, 0x15fd0 ;  /* 0x00015fd000027802 */ /* 0x000fe20000000f00 */
[----:B------:R-:W-:Y:S02]  /*15fb0*/  IMAD.MOV.U32 R0, RZ, RZ, R133 ;  /* 0x000000ffff007224 */ /* 0x000fe400078e0085 */
[----:B-12---:R-:W-:Y:S05]  /*15fc0*/  CALL.REL.NOINC `($__internal_44_$__cuda_sm70_shflsync_idx_p) ;  /* 0x000015d000007944 */ /* 0x006fea0003c00000 */
[----:B------:R-:W-:Y:S01]  /*15fd0*/  MOV R132, R0 ;  /* 0x0000000000847202 */ /* 0x000fe20000000f00 */
[----:B-1---5:R-:W-:-:S05]  /*15fe0*/  BRA `(.L_x_2744) ;  /* 0xffff3b2000007947 */ /* 0x022fca000383ffff */
.L_x_2706:
[----:B------:R-:W-:Y:S01]  /*15ff0*/  MOV R3, 0x181f ;  /* 0x0000181f00037802 */ /* 0x000fe20000000f00 */
[----:B------:R4:W-:Y:S01]  /*16000*/  STL [R1+0x10], RZ ;  /* 0x000010ff01007387 */ /* 0x0009e20000100800 */
[----:B------:R-:W-:Y:S01]  /*16010*/  MOV R2, 0x16040 ;  /* 0x0001604000027802 */ /* 0x000fe20000000f00 */
[----:B------:R-:W-:Y:S02]  /*16020*/  IMAD.MOV.U32 R0, RZ, RZ, R184 ;  /* 0x000000ffff007224 */ /* 0x000fe400078e00b8 */
[----:B-1234-:R-:W-:Y:S05]  /*16030*/  CALL.REL.NOINC `($__internal_44_$__cuda_sm70_shflsync_idx_p) ;  /* 0x0000156000007944 */ /* 0x01efea0003c00000 */
[----:B------:R-:W2:Y:S01]  /*16040*/  LDL R3, [R1] ;  /* 0x0000000001037983 */ /* 0x000ea20000100800 */
[----:B------:R-:W-:Y:S03]  /*16050*/  IADD3 R190, P0, R0, R195, RZ ;  /* 0x000000c300be7210 */ /* 0x000fe60007f1e0ff */
[----:B------:R-:W3:Y:S02]  /*16060*/  LDL R2, [R1+0x20] ;  /* 0x0000200001027983 */ /* 0x000ee40000100800 */
[----:B------:R-:W-:Y:S02]  /*16070*/  IMAD.X R191, R132, 0x1, R185, P0 ;  /* 0x0000000184bf7824 */ /* 0x000fe400000e06b9 */
        /* <DEDUP_REMOVED lines=28> */
[----:B-12--5:R-:W-:Y:S05]  /*16240*/  CALL.REL.NOINC `($__internal_44_$__cuda_sm70_shflsync_idx_p) ;  /* 0x0000135000007944 */ /* 0x026fea0003c00000 */
[----:B------:R-:W-:Y:S01]  /*16250*/  MOV R2, 0x1 ;  /* 0x0000000100027802 */ /* 0x000fe20000000f00 */
[----:B------:R-:W-:Y:S01]  /*16260*/  IMAD.MOV.U32 R132, RZ, RZ, R0 ;  /* 0x000000ffff847224 */ /* 0x000fe200078e0000 */
[----:B------:R-:W-:Y:S01]  /*16270*/  MOV R3, 0x181f ;  /* 0x0000181f00037802 */ /* 0x000fe20000000f00 */
[----:B------:R-:W-:Y:S02]  /*16280*/  IMAD.MOV.U32 R0, RZ, RZ, R184 ;  /* 0x000000ffff007224 */ /* 0x000fe400078e00b8 */
[----:B------:R2:W-:Y:S02]  /*16290*/  STL [R1+0x10], R2 ;  /* 0x0000100201007387 */ /* 0x0005e40000100800 */
[----:B--2---:R-:W-:Y:S02]  /*162a0*/  MOV R2, 0x162c0 ;  /* 0x000162c000027802 */ /* 0x004fe40000000f00 */
[----:B-1---5:R-:W-:Y:S05]  /*162b0*/  CALL.REL.NOINC `($__internal_44_$__cuda_sm70_shflsync_idx_p) ;  /* 0x000012e000007944 */ /* 0x022fea0003c00000 */
[C---:B------:R-:W-:Y:S02]  /*162c0*/  IADD3 R2, -R189.reuse, 0x10, RZ ;  /* 0x00000010bd027810 */ /* 0x040fe40007ffe1ff */
        /* <DEDUP_REMOVED lines=31> */
[----:B-1---5:R-:W-:Y:S05]  /*164c0*/  CALL.REL.NOINC `($__internal_44_$__cuda_sm70_shflsync_idx_p) ;  /* 0x000010d000007944 */ /* 0x022fea0003c00000 */
[----:B------:R-:W-:Y:S01]  /*164d0*/  MOV R2, 0x2 ;  /* 0x0000000200027802 */ /* 0x000fe20000000f00 */
[----:B------:R-:W-:Y:S01]  /*164e0*/  IMAD.MOV.U32 R132, RZ, RZ, R0 ;  /* 0x000000ffff847224 */ /* 0x000fe200078e0000 */
[----:B------:R-:W-:Y:S01]  /*164f0*/  MOV R3, 0x181f ;  /* 0x0000181f00037802 */ /* 0x000fe20000000f00 */
[----:B------:R-:W-:Y:S02]  /*16500*/  IMAD.MOV.U32 R0, RZ, RZ, R184 ;  /* 0x000000ffff007224 */ /* 0x000fe400078e00b8 */
[----:B------:R2:W-:Y:S02]  /*16510*/  STL [R1+0x10], R2 ;  /* 0x0000100201007387 */ /* 0x0005e40000100800 */
[----:B--2---:R-:W-:Y:S02]  /*16520*/  MOV R2, 0x16540 ;  /* 0x0001654000027802 */ /* 0x004fe40000000f00 */
[----:B-1---5:R-:W-:Y:S05]  /*16530*/  CALL.REL.NOINC `($__internal_44_$__cuda_sm70_shflsync_idx_p) ;  /* 0x0000106000007944 */ /* 0x022fea0003c00000 */
[----:B-1---5:R-:W-:-:S05]  /*16540*/  BRA `(.L_x_2745) ;  /* 0xffff386000007947 */ /* 0x022fca000383ffff */
.L_x_2707:
[----:B------:R-:W-:Y:S01]  /*16550*/  MOV R3, 0x1c1f ;  /* 0x00001c1f00037802 */ /* 0x000fe20000000f00 */
[----:B------:R1:W-:Y:S01]  /*16560*/  STL [R1+0x10], RZ ;  /* 0x000010ff01007387 */ /* 0x0003e20000100800 */
[----:B------:R-:W-:Y:S01]  /*16570*/  MOV R2, 0x165a0 ;  /* 0x000165a000027802 */ /* 0x000fe20000000f00 */
[----:B------:R-:W-:Y:S02]  /*16580*/  IMAD.MOV.U32 R0, RZ, RZ, R132 ;  /* 0x000000ffff007224 */ /* 0x000fe400078e0084 */
[----:B-1----:R-:W-:Y:S05]  /*16590*/  CALL.REL.NOINC `($__internal_44_$__cuda_sm70_shflsync_idx_p) ;  /* 0x0000100000007944 */ /* 0x002fea0003c00000 */
[----:B-1---5:R-:W-:-:S05]  /*165a0*/  BRA `(.L_x_2746) ;  /* 0xffff3ac000007947 */ /* 0x022fca000383ffff */
.L_x_2708:
[----:B------:R-:W-:Y:S01]  /*165b0*/  MOV R2, 0x1 ;  /* 0x0000000100027802 */ /* 0x000fe20000000f00 */
[----:B------:R-:W-:Y:S02]  /*165c0*/  IMAD.MOV.U32 R0, RZ, RZ, R132 ;  /* 0x000000ffff007224 */ /* 0x000fe400078e0084 */
[----:B------:R-:W-:Y:S02]  /*165d0*/  IMAD.MOV.U32 R3, RZ, RZ, 0x1c1f ;  /* 0x00001c1fff037424 */ /* 0x000fe400078e00ff */
[----:B------:R2:W-:Y:S02]  /*165e0*/  STL [R1+0x10], R2 ;  /* 0x0000100201007387 */ /* 0x0005e40000100800 */
[----:B--2---:R-:W-:Y:S02]  /*165f0*/  MOV R2, 0x16610 ;  /* 0x0001661000027802 */ /* 0x004fe40000000f00 */
[----:B-1----:R-:W-:Y:S05]  /*16600*/  CALL.REL.NOINC `($__internal_44_$__cuda_sm70_shflsync_idx_p) ;  /* 0x00000f9000007944 */ /* 0x002fea0003c00000 */
        /* <DEDUP_REMOVED lines=99> */
[----:B-1----:R-:W-:Y:S05]  /*16c40*/  CALL.REL.NOINC `($__internal_43_$__cuda_sm70_shflsync_bfly_p) ;  /* 0x000008f000007944 */ /* 0x002fea0003c00000 */
[----:B------:R-:W-:Y:S01]  /*16c50*/  FMNMX.FTZ R132, R132, R0, !PT ;  /* 0x0000000084847209 */ /* 0x000fe20007810000 */
[----:B------:R-:W-:Y:S01]  /*16c60*/  IMAD.MOV.U32 R0, RZ, RZ, 0x1 ;  /* 0x00000001ff007424 */ /* 0x000fe200078e00ff */
[----:B------:R-:W-:Y:S02]  /*16c70*/  MOV R2, 0x16c90 ;  /* 0x00016c9000027802 */ /* 0x000fe40000000f00 */
        /* <DEDUP_REMOVED lines=8> */
[----:B------:R-:W-:Y:S02]  /*16d00*/  MOV R2, 0x16d20 ;  /* 0x00016d2000027802 */ /* 0x000fe40000000f00 */
[----:B------:R-:W-:Y:S05]  /*16d10*/  CALL.REL.NOINC `($__internal_43_$__cuda_sm70_shflsync_bfly_p) ;  /* 0x0000082000007944 */ /* 0x000fea0003c00000 */
[----:B------:R-:W-:-:S05]  /*16d20*/  BRA `(.L_x_2747) ;  /* 0xffff3cf000007947 */ /* 0x000fca000383ffff */
.L_x_2711:
[----:B-1----:R-:W-:Y:S01]  /*16d30*/  MOV R3, 0x181f ;  /* 0x0000181f00037802 */ /* 0x002fe20000000f00 */
[----:B------:R1:W-:Y:S01]  /*16d40*/  STL [R1+0x10], RZ ;  /* 0x000010ff01007387 */ /* 0x0003e20000100800 */
[----:B------:R-:W-:Y:S01]  /*16d50*/  MOV R2, 0x16d80 ;  /* 0x00016d8000027802 */ /* 0x000fe20000000f00 */
[----:B------:R-:W-:Y:S02]  /*16d60*/  IMAD.MOV.U32 R0, RZ, RZ, R6 ;  /* 0x000000ffff007224 */ /* 0x000fe400078e0006 */
[----:B-1----:R-:W-:Y:S05]  /*16d70*/  CALL.REL.NOINC `($__internal_44_$__cuda_sm70_shflsync_idx_p) ;  /* 0x0000082000007944 */ /* 0x002fea0003c00000 */
[----:B-1---5:R-:W-:-:S05]  /*16d80*/  BRA `(.L_x_2748) ;  /* 0xffff679000007947 */ /* 0x022fca000383ffff */
.L_x_2714:
[----:B------:R-:W-:Y:S01]  /*16d90*/  MOV R3, 0x181f ;  /* 0x0000181f00037802 */ /* 0x000fe20000000f00 */
[----:B------:R1:W-:Y:S01]  /*16da0*/  STL [R1+0x10], RZ ;  /* 0x000010ff01007387 */ /* 0x0003e20000100800 */
[----:B------:R-:W-:Y:S01]  /*16db0*/  MOV R2, 0x16de0 ;  /* 0x00016de000027802 */ /* 0x000fe20000000f00 */
[----:B------:R-:W-:Y:S02]  /*16dc0*/  IMAD.MOV.U32 R0, RZ, RZ, R133 ;  /* 0x000000ffff007224 */ /* 0x000fe400078e0085 */
[----:B-1----:R-:W-:Y:S05]  /*16dd0*/  CALL.REL.NOINC `($__internal_44_$__cuda_sm70_shflsync_idx_p) ;  /* 0x000007c000007944 */ /* 0x002fea0003c00000 */
[----:B------:R-:W-:Y:S01]  /*16de0*/  MOV R132, R0 ;  /* 0x0000000000847202 */ /* 0x000fe20000000f00 */
[----:B-1---5:R-:W-:-:S05]  /*16df0*/  BRA `(.L_x_2749) ;  /* 0xffff81c000007947 */ /* 0x022fca000383ffff */
.L_x_2715:
[----:B------:R-:W-:Y:S01]  /*16e00*/  MOV R3, 0x181f ;  /* 0x0000181f00037802 */ /* 0x000fe20000000f00 */
[----:B------:R3:W-:Y:S01]  /*16e10*/  STL [R1+0x10], RZ ;  /* 0x000010ff01007387 */ /* 0x0007e20000100800 */
[----:B------:R-:W-:Y:S01]  /*16e20*/  MOV R2, 0x16e50 ;  /* 0x00016e5000027802 */ /* 0x000fe20000000f00 */
[----:B------:R-:W-:Y:S02]  /*16e30*/  IMAD.MOV.U32 R0, RZ, RZ, R184 ;  /* 0x000000ffff007224 */ /* 0x000fe400078e00b8 */
[----:B-123--:R-:W-:Y:S05]  /*16e40*/  CALL.REL.NOINC `($__internal_44_$__cuda_sm70_shflsync_idx_p) ;  /* 0x0000075000007944 */ /* 0x00efea0003c00000 */
[----:B------:R-:W-:Y:S04]  /*16e50*/  IADD3 R2, -R252, 0x10, RZ ;  /* 0x00000010fc027810 */ /* 0x000fe80007ffe1ff */
        /* <DEDUP_REMOVED lines=23> */
[----:B-1-3-5:R-:W-:Y:S05]  /*16fd0*/  CALL.REL.NOINC `($__internal_44_$__cuda_sm70_shflsync_idx_p) ;  /* 0x000005c000007944 */ /* 0x02afea0003c00000 */
[----:B------:R-:W-:Y:S01]  /*16fe0*/  MOV R2, 0x1 ;  /* 0x0000000100027802 */ /* 0x000fe20000000f00 */
[----:B------:R-:W-:Y:S01]  /*16ff0*/  IMAD.MOV.U32 R132, RZ, RZ, R0 ;  /* 0x000000ffff847224 */ /* 0x000fe200078e0000 */
[----:B------:R-:W-:Y:S01]  /*17000*/  MOV R3, 0x181f ;  /* 0x0000181f00037802 */ /* 0x000fe20000000f00 */
[----:B------:R-:W-:Y:S02]  /*17010*/  IMAD.MOV.U32 R0, RZ, RZ, R184 ;  /* 0x000000ffff007224 */ /* 0x000fe400078e00b8 */
[----:B------:R2:W-:Y:S02]  /*17020*/  STL [R1+0x10], R2 ;  /* 0x0000100201007387 */ /* 0x0005e40000100800 */
[----:B--2---:R-:W-:Y:S02]  /*17030*/  MOV R2, 0x17050 ;  /* 0x0001705000027802 */ /* 0x004fe40000000f00 */
[----:B-1---5:R-:W-:Y:S05]  /*17040*/  CALL.REL.NOINC `($__internal_44_$__cuda_sm70_shflsync_idx_p) ;  /* 0x0000055000007944 */ /* 0x022fea0003c00000 */
        /* <DEDUP_REMOVED lines=33> */
.L_x_2716:
[----:B------:R-:W-:Y:S02]  /*17260*/  MOV R0, 0x2 ;  /* 0x0000000200007802 */ /* 0x000fe40000000f00 */
        /* <DEDUP_REMOVED lines=16> */
.L_x_2718:
[----:B------:R1:W5:Y:S01]  /*17370*/  LDL R132, [R1+0x14] ;  /* 0x0000140001847983 */ /* 0x0003620000100800 */
[----:B------:R-:W-:-:S02]  /*17380*/  MOV R0, 0x2 ;  /* 0x0000000200007802 */ /* 0x000fc40000000f00 */
[----:B------:R-:W-:Y:S02]  /*17390*/  MOV R2, 0x173b0 ;  /* 0x000173b000027802 */ /* 0x000fe40000000f00 */
[----:B-1---5:R-:W-:Y:S05]  /*173a0*/  CALL.REL.NOINC `($__internal_43_$__cuda_sm70_shflsync_bfly_p) ;  /* 0x0000019000007944 */ /* 0x022fea0003c00000 */
[----:B------:R-:W-:Y:S01]  /*173b0*/  MOV R4, R0 ;  /* 0x0000000000047202 */ /* 0x000fe20000000f00 */
[----:B------:R-:W-:Y:S05]  /*173c0*/  BRA `(.L_x_2752) ;  /* 0xffffa9e000007947 */ /* 0x000fea000383ffff */
.L_x_2719:
[----:B------:R-:W-:Y:S01]  /*173d0*/  IMAD.MOV.U32 R132, RZ, RZ, R4 ;  /* 0x000000ffff847224 */ /* 0x000fe200078e0004 */
[----:B------:R-:W-:Y:S02]  /*173e0*/  MOV R0, 0x1 ;  /* 0x0000000100007802 */ /* 0x000fe40000000f00 */
[----:B------:R-:W-:Y:S02]  /*173f0*/  MOV R2, 0x17410 ;  /* 0x0001741000027802 */ /* 0x000fe40000000f00 */
[----:B------:R-:W-:Y:S05]  /*17400*/  CALL.REL.NOINC `($__internal_43_$__cuda_sm70_shflsync_bfly_p) ;  /* 0x0000013000007944 */ /* 0x000fea0003c00000 */
[----:B------:R1:W5:Y:S01]  /*17410*/  LDL R132, [R1+0x24] ;  /* 0x0000240001847983 */ /* 0x0003620000100800 */
[----:B------:R-:W-:Y:S01]  /*17420*/  FADD.FTZ R4, R4, R0 ;  /* 0x0000000004047221 */ /* 0x000fe20000010000 */
[----:B------:R-:W-:Y:S02]  /*17430*/  MOV R0, 0x2 ;  /* 0x0000000200007802 */ /* 0x000fe40000000f00 */
[----:B------:R-:W-:Y:S02]  /*17440*/  MOV R2, 0x17460 ;  /* 0x0001746000027802 */ /* 0x000fe40000000f00 */
[----:B-1---5:R-:W-:Y:S05]  /*17450*/  CALL.REL.NOINC `($__internal_43_$__cuda_sm70_shflsync_bfly_p) ;  /* 0x000000e000007944 */ /* 0x022fea0003c00000 */
[----:B------:R-:W2:Y:S02]  /*17460*/  LDL.LU R2, [R1+0x24] ;  /* 0x0000240001027983 */ /* 0x000ea40000300800 */
[----:B--2---:R-:W-:Y:S01]  /*17470*/  FADD.FTZ R5, R2, R0 ;  /* 0x0000000002057221 */ /* 0x004fe20000010000 */
[----:B------:R-:W-:-:S02]  /*17480*/  MOV R0, 0x1 ;  /* 0x0000000100007802 */ /* 0x000fc40000000f00 */
[----:B------:R-:W-:Y:S02]  /*17490*/  MOV R2, 0x174c0 ;  /* 0x000174c000027802 */ /* 0x000fe40000000f00 */
[----:B------:R-:W-:Y:S02]  /*174a0*/  MOV R132, R5 ;  /* 0x0000000500847202 */ /* 0x000fe40000000f00 */
[----:B------:R-:W-:Y:S05]  /*174b0*/  CALL.REL.NOINC `($__internal_43_$__cuda_sm70_shflsync_bfly_p) ;  /* 0x0000008000007944 */ /* 0x000fea0003c00000 */
[----:B------:R-:W-:Y:S01]  /*174c0*/  MOV R3, R0 ;  /* 0x0000000000037202 */ /* 0x000fe20000000f00 */
[----:B------:R-:W-:Y:S05]  /*174d0*/  BRA `(.L_x_2753) ;  /* 0xffffa96000007947 */ /* 0x000fea000383ffff */
.L_x_2729:
[----:B------:R3:W-:Y:S01]  /*174e0*/  STL [R1+0x10], RZ ;  /* 0x000010ff01007387 */ /* 0x0007e20000100800 */
[----:B-1----:R-:W-:Y:S01]  /*174f0*/  IMAD.MOV.U32 R0, RZ, RZ, R14 ;  /* 0x000000ffff007224 */ /* 0x002fe200078e000e */
[----:B----4-:R-:W-:Y:S02]  /*17500*/  MOV R3, 0x1f ;  /* 0x0000001f00037802 */ /* 0x010fe40000000f00 */
[----:B--2---:R-:W-:Y:S02]  /*17510*/  MOV R2, 0x17530 ;  /* 0x0001753000027802 */ /* 0x004fe40000000f00 */
[----:B---3-5:R-:W-:Y:S05]  /*17520*/  CALL.REL.NOINC `($__internal_44_$__cuda_sm70_shflsync_idx_p) ;  /* 0x0000007000007944 */ /* 0x028fea0003c00000 */
[----:B-1---5:R-:W-:Y:S05]  /*17530*/  BRA `(.L_x_2754) ;  /* 0xffffd25000007947 */ /* 0x022fea000383ffff */
        .weak           $__internal_43_$__cuda_sm70_shflsync_bfly_p
        .type           $__internal_43_$__cuda_sm70_shflsync_bfly_p,@function
        .size           $__internal_43_$__cuda_sm70_shflsync_bfly_p,($__internal_44_$__cuda_sm70_shflsync_idx_p - $__internal_43_$__cuda_sm70_shflsync_bfly_p)
$__internal_43_$__cuda_sm70_shflsync_bfly_p:
[----:B------:R-:W-:Y:S02]  /*17540*/  MOV R185, 0xffffffff ;  /* 0xffffffff00b97802 */ /* 0x000fe40000000f00 */
[----:B------:R-:W-:Y:S02]  /*17550*/  MOV R3, 0x1f ;  /* 0x0000001f00037802 */ /* 0x000fe40000000f00 */
[----:B------:R-:W-:Y:S04]  /*17560*/  WARPSYNC R185 ;  /* 0x000000b900007348 */ /* 0x000fe80003800000 */
[----:B------:R1:W2:Y:S02]  /*17570*/  SHFL.BFLY PT, R0, R132, R0, R3 ;  /* 0x0c00000084007389 */ /* 0x0002a400000e0003 */
[----:B-1----:R-:W-:-:S04]  /*17580*/  MOV R3, 0x0 ;  /* 0x0000000000037802 */ /* 0x002fc80000000f00 */
[----:B--2---:R-:W-:Y:S05]  /*17590*/  RET.REL.NODEC R2 `(_ZN7cutlass13device_kernelIN5flash19enable_sm80_to_sm89INS1_16FlashAttnFwdSm80INS1_25CollectiveMainloopFwdSm80ILi8ELi1ELb0EN4cute5tupleIJNS5_1CILi128EEENS7_ILi96EEENS7_ILi256EEEEEELi256ENS_6half_tEfNS_4arch4Sm80ELb1ELb0ELb0ELb0ELb1ELb0ELb1ELb1EEENS1_21CollectiveEpilogueFwdINS6_IJS8_SA_S9_EEENS6_IJNS7_ILi1EEESI_SI_EEESC_SE_Li256ELb0ELb1ELb1ELb0EEENS1_30DynamicPersistentTileSchedulerILi256ELi256ELb1ELb1ELb0EEEEEEEEEvNT_6ParamsE) ;  /* 0xfffe8a6002007950 */ /* 0x004fea0003c3ffff */
        .weak           $__internal_44_$__cuda_sm70_shflsync_idx_p
        .type           $__internal_44_$__cuda_sm70_shflsync_idx_p,@function
        .size           $__internal_44_$__cuda_sm70_shflsync_idx_p,(.L_x_3287 - $__internal_44_$__cuda_sm70_shflsync_idx_p)
$__internal_44_$__cuda_sm70_shflsync_idx_p:
        /* <DEDUP_REMOVED lines=9> */
[----:B--2---:R-:W-:Y:S05]  /*17630*/  RET.REL.NODEC R2 `(_ZN7cutlass13device_kernelIN5flash19enable_sm80_to_sm89INS1_16FlashAttnFwdSm80INS1_25CollectiveMainloopFwdSm80ILi8ELi1ELb0EN4cute5tupleIJNS5_1CILi128EEENS7_ILi96EEENS7_ILi256EEEEEELi256ENS_6half_tEfNS_4arch4Sm80ELb1ELb0ELb0ELb0ELb1ELb0ELb1ELb1EEENS1_21CollectiveEpilogueFwdINS6_IJS8_SA_S9_EEENS6_IJNS7_ILi1EEESI_SI_EEESC_SE_Li256ELb0ELb1ELb1ELb0EEENS1_30DynamicPersistentTileSchedulerILi256ELi256ELb1ELb1ELb0EEEEEEEEEvNT_6ParamsE) ;  /* 0xfffe89c002007950 */ /* 0x004fea0003c3ffff */
.L_x_2755:
        /* <DEDUP_REMOVED lines=12> */
.L_x_3287:


//--------------------- .text._ZN7cutlass13device_kernelIN5flash19enable_sm80_to_sm89INS1_16FlashAttnFwdSm80INS1_25CollectiveMainloopFwdSm80ILi8ELi1ELb0EN4cute5tupleIJNS5_1CILi128EEENS7_ILi64EEENS7_ILi256EEEEEELi256ENS_6half_tEfNS_4arch4Sm80ELb1ELb0ELb0ELb1ELb1ELb0ELb1ELb1EEENS1_21CollectiveEpilogueFwdINS6_IJS8_SA_S9_EEENS6_IJNS7_ILi1EEESI_SI_EEESC_SE_Li256ELb1ELb1ELb1ELb0EEENS1_36VarlenDynamicPersistentTileSchedulerILi128ELi64ELi256ELi256ELb1ELb1ELb0ELb1ELb1ELb1EEEEEEEEEvNT_6ParamsE --------------------------
	.section	.text._ZN7cutlass13device_kernelIN5flash19enable_sm80_to_sm89INS1_16FlashAttnFwdSm80INS1_25CollectiveMainloopFwdSm80ILi8ELi1ELb0EN4cute5tupleIJNS5_1CILi128EEENS7_ILi64EEENS7_ILi256EEEEEELi256ENS_6half_tEfNS_4arch4Sm80ELb1ELb0ELb0ELb1ELb1ELb0ELb1ELb1EEENS1_21CollectiveEpilogueFwdINS6_IJS8_SA_S9_EEENS6_IJNS7_ILi1EEESI_SI_EEESC_SE_Li256ELb1ELb1ELb1ELb0EEENS1_36VarlenDynamicPersistentTileSchedulerILi128ELi64ELi256ELi256ELb1ELb1ELb0ELb1ELb1ELb1EEEEEEEEEvNT_6ParamsE,"ax",@progbits
	.sectioninfo	@"SHI_REGISTERS=255"
	.align	128
.text._ZN7cutlass13device_kernelIN5flash19enable_sm80_to_sm89INS1_16FlashAttnFwdSm80INS1_25CollectiveMainloopFwdSm80ILi8ELi1ELb0EN4cute5tupleIJNS5_1CILi128EEENS7_ILi64EEENS7_ILi256EEEEEELi256ENS_6half_tEfNS_4arch4Sm80ELb1ELb0ELb0ELb1ELb1ELb0ELb1ELb1EEENS1_21CollectiveEpilogueFwdINS6_IJS8_SA_S9_EEENS6_IJNS7_ILi1EEESI_SI_EEESC_SE_Li256ELb1ELb1ELb1ELb0EEENS1_36VarlenDynamicPersistentTileSchedulerILi128ELi64ELi256ELi256ELb1ELb1ELb0ELb1ELb1ELb1EEEEEEEEEvNT_6ParamsE:
        .type           _ZN7cutlass13device_kernelIN5flash19enable_sm80_to_sm89INS1_16FlashAttnFwdSm80INS1_25CollectiveMainloopFwdSm80ILi8ELi1ELb0EN4cute5tupleIJNS5_1CILi128EEENS7_ILi64EEENS7_ILi256EEEEEELi256ENS_6half_tEfNS_4arch4Sm80ELb1ELb0ELb0ELb1ELb1ELb0ELb1ELb1EEENS1_21CollectiveEpilogueFwdINS6_IJS8_SA_S9_EEENS6_IJNS7_ILi1EEESI_SI_EEESC_SE_Li256ELb1ELb1ELb1ELb0EEENS1_36VarlenDynamicPersistentTileSchedulerILi128ELi64ELi256ELi256ELb1ELb1ELb0ELb1ELb1ELb1EEEEEEEEEvNT_6ParamsE,@function
        .size           _ZN7cutlass13device_kernelIN5flash19enable_sm80_to_sm89INS1_16FlashAttnFwdSm80INS1_25CollectiveMainloopFwdSm80ILi8ELi1ELb0EN4cute5tupleIJNS5_1CILi128EEENS7_ILi64EEENS7_ILi256EEEEEELi256ENS_6half_tEfNS_4arch4Sm80ELb1ELb0ELb0ELb1ELb1ELb0ELb1ELb1EEENS1_21CollectiveEpilogueFwdINS6_IJS8_SA_S9_EEENS6_IJNS7_ILi1EEESI_SI_EEESC_SE_Li256ELb1ELb1ELb1ELb0EEENS1_36VarlenDynamicPersistentTileSchedulerILi128ELi64ELi256ELi256ELb1ELb1ELb0ELb1ELb1ELb1EEEEEEEEEvNT_6ParamsE,(.L_x_3290 - _ZN7cutlass13device_kernelIN5flash19enable_sm80_to_sm89INS1_16FlashAttnFwdSm80INS1_25CollectiveMainloopFwdSm80ILi8ELi1ELb0EN4cute5tupleIJNS5_1CILi128EEENS7_ILi64EEENS7_ILi256EEEEEELi256ENS_6half_tEfNS_4arch4Sm80ELb1ELb0ELb0ELb1ELb1ELb0ELb1ELb1EEENS1_21CollectiveEpilogueFwdINS6_IJS8_SA_S9_EEENS6_IJNS7_ILi1EEESI_SI_EEESC_SE_Li256ELb1ELb1ELb1ELb0EEENS1_36VarlenDynamicPersistentTileSchedulerILi128ELi64ELi256ELi256ELb1ELb1ELb0ELb1ELb1ELb1EEEEEEEEEvNT_6ParamsE)
        .other          _ZN7cutlass13device_kernelIN5flash19enable_sm80_to_sm89INS1_16FlashAttnFwdSm80INS1_25CollectiveMainloopFwdSm80ILi8ELi1ELb0EN4cute5tupleIJNS5_1CILi128EEENS7_ILi64EEENS7_ILi256EEEEEELi256ENS_6half_tEfNS_4arch4Sm80ELb1ELb0ELb0ELb1ELb1ELb0ELb1ELb1EEENS1_21CollectiveEpilogueFwdINS6_IJS8_SA_S9_EEENS6_IJNS7_ILi1EEESI_SI_EEESC_SE_Li256ELb1ELb1ELb1ELb0EEENS1_36VarlenDynamicPersistentTileSchedulerILi128ELi64ELi256ELi256ELb1ELb1ELb0ELb1ELb1ELb1EEEEEEEEEvNT_6ParamsE,@"STO_CUDA_ENTRY STV_DEFAULT"
_ZN7cutlass13device_kernelIN5flash19enable_sm80_to_sm89INS1_16FlashAttnFwdSm80INS1_25CollectiveMainloopFwdSm80ILi8ELi1ELb0EN4cute5tupleIJNS5_1CILi128EEENS7_ILi64EEENS7_ILi256EEEEEELi256ENS_6half_tEfNS_4arch4Sm80ELb1ELb0ELb0ELb1ELb1ELb0ELb1ELb1EEENS1_21CollectiveEpilogueFwdINS6_IJS8_SA_S9_EEENS6_IJNS7_ILi1EEESI_SI_EEESC_SE_Li256ELb1ELb1ELb1ELb0EEENS1_36VarlenDynamicPersistentTileSchedulerILi128ELi64ELi256ELi256ELb1ELb1ELb0ELb1ELb1ELb1EEEEEEEEEvNT_6ParamsE:
        /* <DEDUP_REMOVED lines=52> */
.L_x_2761:
        /* <DEDUP_REMOVED lines=16> */
.L_x_2878:
        /* <DEDUP_REMOVED lines=16> */
.L_x_2879:
[----:B---3--:R-:W-:-:S05]  /*0540*/  IMAD R0, R0, c[0x0][0x538], RZ ;  /* 0x00014e0000007a24 */ /* 0x008fca00078e02ff */
[----:B------:R-:W-:-:S04]  /*0550*/  IADD3 R6, R0, R6, RZ ;  /* 0x0000000600067210 */ /* 0x000fc80007ffe0ff */
[----:B------:R-:W-:-:S13]  /*0560*/  ISETP.GT.AND P0, PT, R6, UR4, PT ;  /* 0x0000000406007c0c */ /* 0x000fda000bf04270 */
[----:B-12---:R-:W-:Y:S05]  /*0570*/  @!P0 BRA `(.L_x_2761) ;  /* 0xfffffdc000008947 */ /* 0x006fea000383ffff */
.L_x_2757:
[----:B------:R-:W-:-:S05]  /*0580*/  IADD3 R10, -R0, R6, RZ ;  /* 0x00000006000a7210 */ /* 0x000fca0007ffe1ff */
[----:B------:R-:W-:-:S05]  /*0590*/  IMAD R0, R4, c[0x0][0x538], R10 ;  /* 0x00014e0004007a24 */ /* 0x000fca00078e020a */
[----:B------:R-:W-:Y:S01]  /*05a0*/  ISETP.GT.AND P0, PT, R0, UR4, PT ;  /* 0x0000000400007c0c */ /* 0x000fe2000bf04270 */
[----:B------:R-:W-:-:S12]  /*05b0*/  BRA.DIV ~URZ, `(.L_x_2762) ;  /* 0x000138c27f007947 */ /* 0x000fd8000b800000 */
[----:B------:R-:W-:-:S04]  /*05c0*/  VOTE.ANY R6, PT, !P0 ;  /* 0x0000000000067806 */ /* 0x000fc800040e0100 */
.L_x_2880:
[----:B------:R-:W1:Y:S02]  /*05d0*/  POPC R0, R6 ;  /* 0x0000000600007309 */ /* 0x000e640000000000 */
[----:B-12---:R-:W-:Y:S01]  /*05e0*/  IADD3 R243, R0, R7, RZ ;  /* 0x0000000700f37210 */ /* 0x006fe20007ffe0ff */
[----:B------:R-:W-:Y:S05]  /*05f0*/  BRA.DIV ~URZ, `(.L_x_2763) ;  /* 0x000138d27f007947 */ /* 0x000fea000b800000 */
[----:B------:R1:W2:Y:S01]  /*0600*/  SHFL.IDX PT, R12, R9, R0, 0x1f ;  /* 0x00001f00090c7589 */ /* 0x0002a200000e0000 */
[----:B------:R-:W-:-:S03]  /*0610*/  MOV R5, RZ ;  /* 0x000000ff00057202 */ /* 0x000fc60000000f00 */
[----:B------:R1:W3:Y:S04]  /*0620*/  SHFL.IDX PT, R9, R8, R0, 0x1f ;  /* 0x00001f0008097589 */ /* 0x0002e800000e0000 */
.L_x_2881:
[----:B------:R-:W-:Y:S01]  /*0630*/  ISETP.NE.AND P0, PT, R6, RZ, PT ;  /* 0x000000ff0600720c */ /* 0x000fe20003f05270 */
[----:B------:R-:W-:-:S12]  /*0640*/  BSSY B0, `(.L_x_2764) ;  /* 0x0000005000007945 */ /* 0x000fd80003800000 */
[----:B------:R-:W-:Y:S05]  /*0650*/  @!P0 BRA `(.L_x_2765) ;  /* 0x0000003000008947 */ /* 0x000fea0003800000 */
[----:B-1----:R-:W-:Y:S01]  /*0660*/  IADD3 R0, R0, -0x1, RZ ;  /* 0xffffffff00007810 */ /* 0x002fe20007ffe0ff */
[----:B------:R-:W-:Y:S05]  /*0670*/  BRA.DIV ~URZ, `(.L_x_2766) ;  /* 0x000139327f007947 */ /* 0x000fea000b800000 */
[----:B------:R1:W4:Y:S02]  /*0680*/  SHFL.IDX PT, R5, R4, R0, 0x1f ;  /* 0x00001f0004057589 */ /* 0x00032400000e0000 */
.L_x_2765:
[----:B------:R-:W-:Y:S05]  /*0690*/  BSYNC B0 ;  /* 0x0000000000007941 */ /* 0x000fea0003800000 */
.L_x_2764:
        /* <DEDUP_REMOVED lines=67> */
.L_x_2768:
        /* <DEDUP_REMOVED lines=68> */
.L_x_2769:
[----:B------:R-:W-:Y:S05]  /*0f10*/  BSYNC B0 ;  /* 0x0000000000007941 */ /* 0x000fea0003800000 */
.L_x_2767:
[----:B------:R-:W-:-:S04]  /*0f20*/  LOP3.LUT R0, RZ, R0, RZ, 0x33, !PT ;  /* 0x00000000ff007212 */ /* 0x000fc800078e33ff */
[----:B------:R-:W-:Y:S01]  /*0f30*/  IADD3 R241, R0, R12, RZ ;  /* 0x0000000c00f17210 */ /* 0x000fe20007ffe0ff */
[----:B------:R-:W-:Y:S05]  /*0f40*/  BRA `(.L_x_2770) ;  /* 0x0000004000007947 */ /* 0x000fea0003800000 */
.L_x_2758:
[----:B--2---:R-:W-:Y:S01]  /*0f50*/  IMAD.MOV.U32 R241, RZ, RZ, RZ ;  /* 0x000000fffff17224 */ /* 0x004fe200078e00ff */
[----:B------:R-:W-:Y:S01]  /*0f60*/  MOV R242, RZ ;  /* 0x000000ff00f27202 */ /* 0x000fe20000000f00 */
[----:B------:R-:W-:Y:S01]  /*0f70*/  IMAD.U32 R240, RZ, RZ, UR4 ;  /* 0x00000004fff07e24 */ /* 0x000fe2000f8e00ff */
[----:B------:R-:W-:Y:S02]  /*0f80*/  MOV R243, c[0x0][0x53c] ;  /* 0x00014f0000f37a02 */ /* 0x000fe40000000f00 */
.L_x_2770:
[----:B------:R-:W-:Y:S01]  /*0f90*/  ISETP.NE.AND P0, PT, R13, RZ, PT ;  /* 0x000000ff0d00720c */ /* 0x000fe20003f05270 */
[----:B------:R-:W-:-:S12]  /*0fa0*/  WARPSYNC 0xffffffff ;  /* 0xffffffff00007948 */ /* 0x000fd80003800000 */
[----:B------:R1:W-:Y:S04]  /*0fb0*/  @!P0 STS.128 [0x20100], R240 ;  /* 0x020100f0ff008388 */ /* 0x0003e80000000c00 */
[----:B------:R-:W-:Y:S06]  /*0fc0*/  BAR.ARV 0x5, 0x100 ;  /* 0x0144000000007b1d */ /* 0x000fec0000002000 */
.L_x_2756:
        /* <DEDUP_REMOVED lines=78> */
[----:B------:R-:W-:Y:S01]  /*14b0*/  IMAD.SHL.U32 R215, R11, 0x2, RZ ;  /* 0x000000020bd77824 */ /* 0x000fe200078e00ff */
[----:B------:R-:W-:Y:S01]  /*14c0*/  LOP3.LUT R2, R6, R2, RZ, 0x3c, !PT ;  /* 0x0000000206027212 */ /* 0x000fe200078e3cff */
[----:B------:R-:W-:Y:S01]  /*14d0*/  IMAD R250, R9, 0x8, R15 ;  /* 0x0000000809fa7824 */ /* 0x000fe200078e020f */
        /* <DEDUP_REMOVED lines=8> */
[----:B------:R-:W-:Y:S02]  /*1560*/  SHF.R.S32.HI R5, RZ, 0x1f, R218 ;  /* 0x0000001fff057819 */ /* 0x000fe400000114da */
[----:B------:R-:W-:Y:S01]  /*1570*/  SHF.R.S32.HI R5, RZ, 0x1f, R224 ;  /* 0x0000001fff057819 */ /* 0x000fe200000114e0 */
[----:B------:R-:W-:Y:S01]  /*1580*/  IMAD.IADD R2, R16, 0x1, -R2 ;  /* 0x0000000110027824 */ /* 0x000fe200078e0a02 */
[----:B------:R-:W-:Y:S02]  /*1590*/  SEL R5, R8, 0xffffffe0, !P1 ;  /* 0xffffffe008057807 */ /* 0x000fe40004800000 */
[----:B------:R-:W-:Y:S01]  /*15a0*/  LEA R11, R7, 0x80, 0x1 ;  /* 0x00000080070b7811 */ /* 0x000fe200078e08ff */
[----:B------:R-:W-:Y:S01]  /*15b0*/  IMAD.SHL.U32 R248, R2, 0x2, RZ ;  /* 0x0000000202f87824 */ /* 0x000fe200078e00ff */
[----:B------:R-:W-:-:S02]  /*15c0*/  SEL R2, R8, 0xffffffe0, !P4 ;  /* 0xffffffe008027807 */ /* 0x000fc40006000000 */
[----:B------:R-:W-:Y:S01]  /*15d0*/  IADD3 R225, R218, 0xc0, RZ ;  /* 0x000000c0dae17810 */ /* 0x000fe20007ffe0ff */
[----:B------:R-:W-:Y:S01]  /*15e0*/  STL [R1+0x4], R11 ;  /* 0x0000040b01007387 */ /* 0x000fe20000100800 */
        /* <DEDUP_REMOVED lines=8> */
[C---:B------:R-:W-:Y:S02]  /*1670*/  IADD3 R32, R248.reuse, 0x58, RZ ;  /* 0x00000058f8207810 */ /* 0x040fe40007ffe0ff */
[----:B------:R-:W-:Y:S02]  /*1680*/  SHF.R.S32.HI R8, RZ, 0x1f, R42 ;  /* 0x0000001fff087819 */ /* 0x000fe4000001142a */
[----:B------:R-:W-:-:S02]  /*1690*/  IADD3 R30, R248, 0x68, RZ ;  /* 0x00000068f81e7810 */ /* 0x000fc40007ffe0ff */
[C---:B------:R-:W-:Y:S02]  /*16a0*/  IADD3 R29, R248.reuse, 0x70, RZ ;  /* 0x00000070f81d7810 */ /* 0x040fe40007ffe0ff */
[----:B------:R-:W-:Y:S02]  /*16b0*/  SHF.R.S32.HI R7, RZ, 0x1f, R41 ;  /* 0x0000001fff077819 */ /* 0x000fe40000011429 */
[----:B------:R-:W-:Y:S02]  /*16c0*/  SHF.R.S32.HI R8, RZ, 0x1f, R40 ;  /* 0x0000001fff087819 */ /* 0x000fe40000011428 */
[C---:B------:R-:W-:Y:S02]  /*16d0*/  IADD3 R27, R248.reuse, 0x80, RZ ;  /* 0x00000080f81b7810 */ /* 0x040fe40007ffe0ff */
[----:B------:R-:W-:Y:S02]  /*16e0*/  IADD3 R26, R248, 0x88, RZ ;  /* 0x00000088f81a7810 */ /* 0x000fe40007ffe0ff */
[----:B------:R-:W-:-:S02]  /*16f0*/  SHF.R.S32.HI R7, RZ, 0x1f, R39 ;  /* 0x0000001fff077819 */ /* 0x000fc40000011427 */
[----:B------:R-:W-:Y:S02]  /*1700*/  SHF.R.S32.HI R8, RZ, 0x1f, R38 ;  /* 0x0000001fff087819 */ /* 0x000fe40000011426 */
[C---:B------:R-:W-:Y:S02]  /*1710*/  IADD3 R37, R248.reuse, 0x30, RZ ;  /* 0x00000030f8257810 */ /* 0x040fe40007ffe0ff */
[C---:B------:R-:W-:Y:S02]  /*1720*/  IADD3 R24, R248.reuse, 0x98, RZ ;  /* 0x00000098f8187810 */ /* 0x040fe40007ffe0ff */
[----:B------:R-:W-:Y:S02]  /*1730*/  IADD3 R23, R248, 0xa0, RZ ;  /* 0x000000a0f8177810 */ /* 0x000fe40007ffe0ff */
[----:B------:R-:W-:Y:S02]  /*1740*/  SHF.R.S32.HI R7, RZ, 0x1f, R36 ;  /* 0x0000001fff077819 */ /* 0x000fe40000011424 */
[----:B------:R-:W-:-:S02]  /*1750*/  SHF.R.S32.HI R8, RZ, 0x1f, R35 ;  /* 0x0000001fff087819 */ /* 0x000fc40000011423 */
[C---:B------:R-:W-:Y:S02]  /*1760*/  IADD3 R34, R248.reuse, 0x48, RZ ;  /* 0x00000048f8227810 */ /* 0x040fe40007ffe0ff */
[C---:B------:R-:W-:Y:S02]  /*1770*/  IADD3 R21, R248.reuse, 0xb0, RZ ;  /* 0x000000b0f8157810 */ /* 0x040fe40007ffe0ff */
[C---:B------:R-:W-:Y:S02]  /*1780*/  IADD3 R20, R248.reuse, 0xb8, RZ ;  /* 0x000000b8f8147810 */ /* 0x040fe40007ffe0ff */
[----:B------:R-:W-:Y:S02]  /*1790*/  SHF.R.S32.HI R7, RZ, 0x1f, R33 ;  /* 0x0000001fff077819 */ /* 0x000fe40000011421 */
[----:B------:R-:W-:Y:S02]  /*17a0*/  SHF.R.S32.HI R8, RZ, 0x1f, R32 ;  /* 0x0000001fff087819 */ /* 0x000fe40000011420 */
[----:B------:R-:W-:-:S02]  /*17b0*/  IADD3 R31, R248, 0x60, RZ ;  /* 0x00000060f81f7810 */ /* 0x000fc40007ffe0ff */
[C---:B------:R-:W-:Y:S02]  /*17c0*/  IADD3 R18, R248.reuse, 0xc8, RZ ;  /* 0x000000c8f8127810 */ /* 0x040fe40007ffe0ff */
[C---:B------:R-:W-:Y:S02]  /*17d0*/  IADD3 R17, R248.reuse, 0xd0, RZ ;  /* 0x000000d0f8117810 */ /* 0x040fe40007ffe0ff */
[----:B------:R-:W-:Y:S02]  /*17e0*/  SHF.R.S32.HI R7, RZ, 0x1f, R30 ;  /* 0x0000001fff077819 */ /* 0x000fe4000001141e */
[----:B------:R-:W-:Y:S02]  /*17f0*/  SHF.R.S32.HI R8, RZ, 0x1f, R29 ;  /* 0x0000001fff087819 */ /* 0x000fe4000001141d */
[C---:B------:R-:W-:Y:S02]  /*1800*/  IADD3 R28, R248.reuse, 0x78, RZ ;  /* 0x00000078f81c7810 */ /* 0x040fe40007ffe0ff */
[----:B-1----:R-:W-:-:S02]  /*1810*/  IADD3 R15, R248, 0xe0, RZ ;  /* 0x000000e0f80f7810 */ /* 0x002fc40007ffe0ff */
[C---:B------:R-:W-:Y:S02]  /*1820*/  IADD3 R14, R248.reuse, 0xe8, RZ ;  /* 0x000000e8f80e7810 */ /* 0x040fe40007ffe0ff */
[----:B------:R-:W-:Y:S02]  /*1830*/  SHF.R.S32.HI R7, RZ, 0x1f, R27 ;  /* 0x0000001fff077819 */ /* 0x000fe4000001141b */
[----:B------:R-:W-:Y:S02]  /*1840*/  SHF.R.S32.HI R8, RZ, 0x1f, R26 ;  /* 0x0000001fff087819 */ /* 0x000fe4000001141a */
[----:B------:R-:W-:Y:S02]  /*1850*/  IADD3 R25, R248, 0x90, RZ ;  /* 0x00000090f8197810 */ /* 0x000fe40007ffe0ff */
[----:B------:R-:W-:Y:S02]  /*1860*/  SHF.R.S32.HI R9, RZ, 0x1f, R37 ;  /* 0x0000001fff097819 */ /* 0x000fe40000011425 */
[----:B------:R-:W-:-:S02]  /*1870*/  SHF.R.S32.HI R7, RZ, 0x1f, R24 ;  /* 0x0000001fff077819 */ /* 0x000fc40000011418 */
[----:B------:R-:W-:Y:S02]  /*1880*/  SHF.R.S32.HI R8, RZ, 0x1f, R23 ;  /* 0x0000001fff087819 */ /* 0x000fe40000011417 */
[C---:B------:R-:W-:Y:S02]  /*1890*/  IADD3 R22, R248.reuse, 0xa8, RZ ;  /* 0x000000a8f8167810 */ /* 0x040fe40007ffe0ff */
[----:B------:R-:W-:Y:S02]  /*18a0*/  SHF.R.S32.HI R9, RZ, 0x1f, R34 ;  /* 0x0000001fff097819 */ /* 0x000fe40000011422 */
[----:B------:R-:W-:Y:S02]  /*18b0*/  SHF.R.S32.HI R7, RZ, 0x1f, R21 ;  /* 0x0000001fff077819 */ /* 0x000fe40000011415 */
[----:B------:R-:W-:Y:S02]  /*18c0*/  SHF.R.S32.HI R8, RZ, 0x1f, R20 ;  /* 0x0000001fff087819 */ /* 0x000fe40000011414 */
[----:B------:R-:W-:-:S02]  /*18d0*/  IADD3 R19, R248, 0xc0, RZ ;  /* 0x000000c0f8137810 */ /* 0x000fc40007ffe0ff */
[----:B------:R-:W-:Y:S02]  /*18e0*/  SHF.R.S32.HI R9, RZ, 0x1f, R31 ;  /* 0x0000001fff097819 */ /* 0x000fe4000001141f */
[----:B------:R-:W-:Y:S02]  /*18f0*/  SHF.R.S32.HI R7, RZ, 0x1f, R18 ;  /* 0x0000001fff077819 */ /* 0x000fe40000011412 */
[----:B------:R-:W-:Y:S02]  /*1900*/  SHF.R.S32.HI R8, RZ, 0x1f, R17 ;  /* 0x0000001fff087819 */ /* 0x000fe40000011411 */
[----:B------:R-:W-:Y:S02]  /*1910*/  SHF.R.S32.HI R6, RZ, 0x1f, R225 ;  /* 0x0000001fff067819 */ /* 0x000fe400000114e1 */
[----:B------:R-:W-:Y:S02]  /*1920*/  IADD3 R16, R248, 0xd8, RZ ;  /* 0x000000d8f8107810 */ /* 0x000fe40007ffe0ff */
[----:B------:R-:W-:-:S02]  /*1930*/  SHF.R.S32.HI R9, RZ, 0x1f, R28 ;  /* 0x0000001fff097819 */ /* 0x000fc4000001141c */
[----:B------:R-:W-:Y:S02]  /*1940*/  SHF.R.S32.HI R7, RZ, 0x1f, R15 ;  /* 0x0000001fff077819 */ /* 0x000fe4000001140f */
[----:B------:R-:W-:Y:S01]  /*1950*/  SHF.R.S32.HI R8, RZ, 0x1f, R14 ;  /* 0x0000001fff087819 */ /* 0x000fe2000001140e */
[C---:B------:R-:W-:Y:S01]  /*1960*/  IMAD.IADD R8, R11.reuse, 0x1, R5 ;  /* 0x000000010b087824 */ /* 0x040fe200078e0205 */
[----:B------:R-:W-:Y:S02]  /*1970*/  SEL R6, R10, 0xffffffc0, !P2 ;  /* 0xffffffc00a067807 */ /* 0x000fe40005000000 */
[----:B------:R-:W-:Y:S02]  /*1980*/  IADD3 R13, R248, 0xf0, RZ ;  /* 0x000000f0f80d7810 */ /* 0x000fe40007ffe0ff */
[----:B------:R-:W-:Y:S01]  /*1990*/  SHF.R.S32.HI R9, RZ, 0x1f, R25 ;  /* 0x0000001fff097819 */ /* 0x000fe20000011419 */
[----:B------:R1:W-:Y:S01]  /*19a0*/  STL [R1+0x10], R8 ;  /* 0x0000100801007387 */ /* 0x0003e20000100800 */
[----:B------:R-:W-:-:S02]  /*19b0*/  IADD3 R7, R11, -0x10, RZ ;  /* 0xfffffff00b077810 */ /* 0x000fc40007ffe0ff */
[----:B------:R-:W-:Y:S02]  /*19c0*/  SHF.R.S32.HI R9, RZ, 0x1f, R22 ;  /* 0x0000001fff097819 */ /* 0x000fe40000011416 */
[----:B------:R-:W-:Y:S02]  /*19d0*/  @P0 IADD3 R7, R11, 0x10, RZ ;  /* 0x000000100b070810 */ /* 0x000fe40007ffe0ff */
[----:B------:R-:W-:Y:S02]  /*19e0*/  SHF.R.S32.HI R9, RZ, 0x1f, R19 ;  /* 0x0000001fff097819 */ /* 0x000fe40000011413 */
[----:B------:R-:W-:Y:S01]  /*19f0*/  SHF.R.S32.HI R9, RZ, 0x1f, R16 ;  /* 0x0000001fff097819 */ /* 0x000fe20000011410 */
[----:B------:R-:W-:Y:S01]  /*1a00*/  IMAD.IADD R5, R5, 0x1, R7 ;  /* 0x0000000105057824 */ /* 0x000fe200078e0207 */
[----:B------:R-:W-:Y:S01]  /*1a10*/  SHF.R.S32.HI R9, RZ, 0x1f, R13 ;  /* 0x0000001fff097819 */ /* 0x000fe2000001140d */
[----:B------:R-:W-:Y:S01]  /*1a20*/  IMAD.IADD R9, R11, 0x1, R6 ;  /* 0x000000010b097824 */ /* 0x000fe200078e0206 */
[----:B------:R-:W-:Y:S01]  /*1a30*/  LEA R208, R3, 0x10100, 0x1 ;  /* 0x0001010003d07811 */ /* 0x000fe200078e08ff */
[----:B------:R-:W-:Y:S01]  /*1a40*/  IMAD.IADD R3, R6, 0x1, R7 ;  /* 0x0000000106037824 */ /* 0x000fe200078e0207 */
[----:B------:R-:W-:-:S02]  /*1a50*/  LEA R204, R4, 0x100, 0x1 ;  /* 0x0000010004cc7811 */ /* 0x000fc400078e08ff */
[----:B------:R2:W-:Y:S01]  /*1a60*/  STL [R1+0x20], R9 ;  /* 0x0000200901007387 */ /* 0x0005e20000100800 */
[----:B------:R-:W-:Y:S01]  /*1a70*/  IMAD.IADD R209, R208, 0x1, R2 ;  /* 0x00000001d0d17824 */ /* 0x000fe200078e0202 */
[----:B------:R-:W-:Y:S01]  /*1a80*/  IADD3 R223, R218, 0x40, RZ ;  /* 0x00000040dadf7810 */ /* 0x000fe20007ffe0ff */
[----:B------:R-:W-:Y:S01]  /*1a90*/  IMAD.IADD R205, R2, 0x1, R204 ;  /* 0x0000000102cd7824 */ /* 0x000fe200078e02cc */
[----:B------:R-:W-:Y:S01]  /*1aa0*/  LEA R201, R0, 0x8100, 0x1 ;  /* 0x0000810000c97811 */ /* 0x000fe200078e08ff */
[--C-:B------:R-:W-:Y:S01]  /*1ab0*/  IMAD.IADD R2, R5, 0x1, R6.reuse ;  /* 0x0000000105027824 */ /* 0x100fe200078e0206 */
[----:B------:R-:W-:Y:S01]  /*1ac0*/  SHF.R.S32.HI R12, RZ, 0x1f, R223 ;  /* 0x0000001fff0c7819 */ /* 0x000fe200000114df */
[----:B-1----:R-:W-:Y:S01]  /*1ad0*/  IMAD.IADD R8, R8, 0x1, R6 ;  /* 0x0000000108087824 */ /* 0x002fe200078e0206 */
[----:B------:R-:W-:Y:S02]  /*1ae0*/  SEL R0, R10, 0xffffffc0, !P3 ;  /* 0xffffffc00a007807 */ /* 0x000fe40005800000 */
[----:B------:R-:W-:-:S02]  /*1af0*/  IADD3 R12, R248, 0xf8, RZ ;  /* 0x000000f8f80c7810 */ /* 0x000fc40007ffe0ff */
[----:B------:R2:W-:Y:S01]  /*1b00*/  STL [R1+0x1c], R8 ;  /* 0x00001c0801007387 */ /* 0x0005e20000100800 */
[----:B------:R-:W-:Y:S01]  /*1b10*/  IMAD.IADD R211, R208, 0x1, R0 ;  /* 0x00000001d0d37824 */ /* 0x000fe200078e0200 */
[----:B------:R-:W-:Y:S01]  /*1b20*/  SHF.R.S32.HI R10, RZ, 0x1f, R12 ;  /* 0x0000001fff0a7819 */ /* 0x000fe2000001140c */
[C---:B------:R-:W-:Y:S01]  /*1b30*/  IMAD.IADD R207, R0.reuse, 0x1, R204 ;  /* 0x0000000100cf7824 */ /* 0x040fe200078e02cc */
[----:B------:R2:W-:Y:S01]  /*1b40*/  STL [R1+0x8], R7 ;  /* 0x0000080701007387 */ /* 0x0005e20000100800 */
[----:B------:R-:W-:Y:S02]  /*1b50*/  IMAD.IADD R210, R209, 0x1, R0 ;  /* 0x00000001d1d27824 */ /* 0x000fe400078e0200 */
[----:B------:R-:W-:Y:S01]  /*1b60*/  IMAD.IADD R206, R0, 0x1, R205 ;  /* 0x0000000100ce7824 */ /* 0x000fe200078e02cd */
[----:B------:R2:W-:Y:S04]  /*1b70*/  STL [R1+0x18], R3 ;  /* 0x0000180301007387 */ /* 0x0005e80000100800 */
[----:B------:R2:W-:Y:S04]  /*1b80*/  STL [R1+0xc], R5 ;  /* 0x00000c0501007387 */ /* 0x0005e80000100800 */
[----:B------:R2:W-:Y:S02]  /*1b90*/  STL [R1+0x14], R2 ;  /* 0x0000140201007387 */ /* 0x0005e40000100800 */
.L_x_2877:
[----:B--2---:R-:W-:-:S04]  /*1ba0*/  IMAD.MOV.U32 R8, RZ, RZ, 0x4 ;  /* 0x00000004ff087424 */ /* 0x004fc800078e00ff */
[----:B------:R-:W-:-:S05]  /*1bb0*/  IMAD.WIDE R2, R243, R8, c[0x0][0x588] ;  /* 0x00016200f3027625 */ /* 0x000fca00078e0208 */
[----:B------:R-:W2:Y:S01]  /*1bc0*/  LDG.E R251, [R2.64] ;  /* 0x0000000602fb7981 */ /* 0x000ea2000c1e1900 */
[----:B------:R-:W-:Y:S01]  /*1bd0*/  ISETP.NE.U32.AND P4, PT, RZ, c[0x0][0x370], PT ;  /* 0x0000dc00ff007a0c */ /* 0x000fe20003f85070 */
[----:B------:R-:W-:Y:S01]  /*1be0*/  IMAD.MOV.U32 R229, RZ, RZ, RZ ;  /* 0x000000ffffe57224 */ /* 0x000fe200078e00ff */
[----:B------:R-:W-:Y:S01]  /*1bf0*/  ISETP.NE.U32.AND P3, PT, RZ, c[0x0][0x360], PT ;  /* 0x0000d800ff007a0c */ /* 0x000fe20003f65070 */
[----:B------:R-:W-:Y:S01]  /*1c00*/  IMAD.MOV.U32 R11, RZ, RZ, RZ ;  /* 0x000000ffff0b7224 */ /* 0x000fe200078e00ff */
[----:B------:R-:W-:Y:S02]  /*1c10*/  ISETP.NE.AND.EX P4, PT, RZ, c[0x0][0x374], PT, P4 ;  /* 0x0000dd00ff007a0c */ /* 0x000fe40003f85340 */
[----:B------:R-:W-:Y:S02]  /*1c20*/  ISETP.NE.AND.EX P3, PT, RZ, c[0x0][0x364], PT, P3 ;  /* 0x0000d900ff007a0c */ /* 0x000fe40003f65330 */
[----:B------:R-:W-:-:S04]  /*1c30*/  ISETP.NE.U32.AND P0, PT, RZ, c[0x0][0x348], PT ;  /* 0x0000d200ff007a0c */ /* 0x000fc80003f05070 */
[----:B------:R-:W-:Y:S02]  /*1c40*/  ISETP.NE.AND.EX P0, PT, RZ, c[0x0][0x34c], PT, P0 ;  /* 0x0000d300ff007a0c */ /* 0x000fe40003f05300 */
[----:B--2---:R-:W-:Y:S01]  /*1c50*/  SHF.R.S32.HI R12, RZ, 0x1f, R251 ;  /* 0x0000001fff0c7819 */ /* 0x004fe200000114fb */
[C---:B------:R-:W-:Y:S02]  /*1c60*/  IMAD.SHL.U32 R252, R251.reuse, 0x4, RZ ;  /* 0x00000004fbfc7824 */ /* 0x040fe400078e00ff */
[C---:B------:R-:W-:Y:S02]  /*1c70*/  @P4 LEA R6, P2, R251.reuse, c[0x0][0x370], 0x2 ;  /* 0x0000dc00fb064a11 */ /* 0x040fe400078410ff */
[C-C-:B------:R-:W-:Y:S01]  /*1c80*/  SHF.L.U64.HI R13, R251.reuse, 0x2, R12.reuse ;  /* 0x00000002fb0d7819 */ /* 0x140fe2000001020c */
[----:B------:R1:W-:Y:S01]  /*1c90*/  STL [R1+0x28], R12 ;  /* 0x0000280c01007387 */ /* 0x0003e20000100800 */
[----:B------:R-:W-:Y:S02]  /*1ca0*/  @P4 LEA.HI.X R7, R251, c[0x0][0x374], R12, 0x2, P2 ;  /* 0x0000dd00fb074a11 */ /* 0x000fe400010f140c */
[C---:B------:R-:W-:Y:S01]  /*1cb0*/  @P3 IADD3 R4, P1, R252.reuse, c[0x0][0x360], RZ ;  /* 0x0000d800fc043a10 */ /* 0x040fe20007f3e0ff */
[----:B------:R1:W-:Y:S01]  /*1cc0*/  STL [R1], R13 ;  /* 0x0000000d01007387 */ /* 0x0003e20000100800 */
[----:B------:R-:W-:-:S02]  /*1cd0*/  IADD3 R2, P2, R252, c[0x0][0x348], RZ ;  /* 0x0000d200fc027a10 */ /* 0x000fc40007f5e0ff */
[C---:B------:R-:W-:Y:S01]  /*1ce0*/  @P3 IADD3.X R5, R13.reuse, c[0x0][0x364], RZ, P1, !PT ;  /* 0x0000d9000d053a10 */ /* 0x040fe20000ffe4ff */
[----:B------:R1:W5:Y:S01]  /*1cf0*/  @P4 LDG.E R229, [R6.64] ;  /* 0x0000000606e54981 */ /* 0x000362000c1e1900 */
[----:B------:R-:W-:-:S03]  /*1d00*/  IADD3.X R3, R13, c[0x0][0x34c], RZ, P2, !PT ;  /* 0x0000d3000d037a10 */ /* 0x000fc600017fe4ff */
        /* <DEDUP_REMOVED lines=9> */
.L_x_2771:
[----:B------:R-:W-:-:S04]  /*1da0*/  ISETP.NE.U32.AND P1, PT, RZ, c[0x0][0x368], PT ;  /* 0x0000da00ff007a0c */ /* 0x000fc80003f25070 */
[----:B------:R-:W-:-:S13]  /*1db0*/  ISETP.NE.AND.EX P1, PT, RZ, c[0x0][0x36c], PT, P1 ;  /* 0x0000db00ff007a0c */ /* 0x000fda0003f25310 */
[----:B------:R-:W-:Y:S05]  /*1dc0*/  @!P1 BRA `(.L_x_2772) ;  /* 0x0000004000009947 */ /* 0x000fea0003800000 */
[----:B-1----:R-:W-:-:S04]  /*1dd0*/  IADD3 R2, P1, R252, c[0x0][0x368], RZ ;  /* 0x0000da00fc027a10 */ /* 0x002fc80007f3e0ff */
[----:B------:R-:W-:-:S05]  /*1de0*/  IADD3.X R3, R13, c[0x0][0x36c], RZ, P1, !PT ;  /* 0x0000db000d037a10 */ /* 0x000fca0000ffe4ff */
[----:B------:R1:W5:Y:S01]  /*1df0*/  LDG.E R0, [R2.64] ;  /* 0x0000000602007981 */ /* 0x000362000c1e1900 */
[----:B------:R-:W-:Y:S05]  /*1e00*/  BRA `(.L_x_2773) ;  /* 0x0000008000007947 */ /* 0x000fea0003800000 */
.L_x_2772:
        /* <DEDUP_REMOVED lines=8> */
.L_x_2773:
[----:B-1----:R-:W-:Y:S01]  /*1e90*/  IMAD.MOV.U32 R2, RZ, RZ, c[0x0][0x2c4] ;  /* 0x0000b100ff027624 */ /* 0x002fe200078e00ff */
[----:B------:R-:W-:Y:S01]  /*1ea0*/  BSSY B0, `(.L_x_2774) ;  /* 0x000003a000007945 */ /* 0x000fe20003800000 */
[----:B------:R-:W-:Y:S02]  /*1eb0*/  IMAD.SHL.U32 R239, R241, 0x80, RZ ;  /* 0x00000080f1ef7824 */ /* 0x000fe400078e00ff */
[----:B-----5:R-:W-:Y:S01]  /*1ec0*/  IMAD.IADD R213, R0, 0x1, -R229 ;  /* 0x0000000100d57824 */ /* 0x020fe200078e0ae5 */
[----:B------:R-:W-:-:S02]  /*1ed0*/  ISETP.NE.AND P4, PT, R2, 0x1, PT ;  /* 0x000000010200780c */ /* 0x000fc40003f85270 */
[----:B------:R-:W-:Y:S02]  /*1ee0*/  IADD3 R2, R239, 0x7f, RZ ;  /* 0x0000007fef027810 */ /* 0x000fe40007ffe0ff */
[----:B------:R-:W-:-:S03]  /*1ef0*/  IADD3 R3, R213, 0x40, -R214 ;  /* 0x00000040d5037810 */ /* 0x000fc60007ffe8d6 */
[----:B------:R-:W-:-:S06]  /*1f00*/  IMAD.MOV.U32 R0, RZ, RZ, R2 ;  /* 0x000000ffff007224 */ /* 0x000fcc00078e0002 */
[----:B------:R-:W-:Y:S01]  /*1f10*/  @P4 IMAD.HI.U32 R4, R2, c[0x0][0x2c8], RZ ;  /* 0x0000b20002044a27 */ /* 0x000fe200078e00ff */
[----:B------:R-:W-:-:S04]  /*1f20*/  IADD3 R2, R213, 0x3f, RZ ;  /* 0x0000003fd5027810 */ /* 0x000fc80007ffe0ff */
[----:B------:R-:W-:-:S05]  /*1f30*/  @P4 SHF.R.U32.HI R0, RZ, c[0x0][0x2cc], R4 ;  /* 0x0000b300ff004a19 */ /* 0x000fca0000011604 */
[----:B------:R-:W-:Y:S01]  /*1f40*/  IMAD.IADD R0, R3, 0x1, R0 ;  /* 0x0000000103007824 */ /* 0x000fe200078e0200 */
[----:B------:R-:W-:-:S04]  /*1f50*/  SHF.R.S32.HI R3, RZ, 0x1f, R2 ;  /* 0x0000001fff037819 */ /* 0x000fc80000011402 */
[----:B------:R-:W-:Y:S02]  /*1f60*/  SHF.R.S32.HI R4, RZ, 0x1f, R0 ;  /* 0x0000001fff047819 */ /* 0x000fe40000011400 */
[----:B------:R-:W-:Y:S02]  /*1f70*/  LEA.HI R2, R3, R2, RZ, 0x6 ;  /* 0x0000000203027211 */ /* 0x000fe400078f30ff */
[----:B------:R-:W-:Y:S02]  /*1f80*/  LEA.HI R0, R4, R0, RZ, 0x6 ;  /* 0x0000000004007211 */ /* 0x000fe400078f30ff */
[----:B------:R-:W-:Y:S02]  /*1f90*/  SHF.R.S32.HI R3, RZ, 0x6, R2 ;  /* 0x00000006ff037819 */ /* 0x000fe40000011402 */
[----:B------:R-:W-:Y:S02]  /*1fa0*/  SHF.R.S32.HI R0, RZ, 0x6, R0 ;  /* 0x00000006ff007819 */ /* 0x000fe40000011400 */
[----:B------:R-:W-:-:S02]  /*1fb0*/  LOP3.LUT R2, R242, 0xff000000, RZ, 0xc0, !PT ;  /* 0xff000000f2027812 */ /* 0x000fc400078ec0ff */
[----:B------:R-:W-:Y:S02]  /*1fc0*/  IMNMX R7, R3, R0, PT ;  /* 0x0000000003077217 */ /* 0x000fe40003800200 */
[----:B------:R-:W-:Y:S02]  /*1fd0*/  LOP3.LUT R4, R242, 0xff0000, RZ, 0xc0, !PT ;  /* 0x00ff0000f2047812 */ /* 0x000fe400078ec0ff */
[----:B------:R-:W-:Y:S01]  /*1fe0*/  SHF.R.U32.HI R0, RZ, 0x8, R2 ;  /* 0x00000008ff007819 */ /* 0x000fe20000011602 */
[----:B------:R-:W-:Y:S01]  /*1ff0*/  IMAD.MOV.U32 R2, RZ, RZ, RZ ;  /* 0x000000ffff027224 */ /* 0x000fe200078e00ff */
[----:B------:R-:W-:Y:S02]  /*2000*/  ISETP.GE.AND P1, PT, R7, 0x1, PT ;  /* 0x000000010700780c */ /* 0x000fe40003f26270 */
        /* <DEDUP_REMOVED lines=35> */
.L_x_2775:
[----:B------:R-:W-:Y:S05]  /*2240*/  BSYNC B0 ;  /* 0x0000000000007941 */ /* 0x000fea0003800000 */
.L_x_2774:
[----:B------:R-:W-:Y:S01]  /*2250*/  IMAD R226, R14, R2, RZ ;  /* 0x000000020ee27224 */ /* 0x000fe200078e02ff */
        /* <DEDUP_REMOVED lines=76> */
[----:B------:R-:W-:Y:S01]  /*2720*/  IMAD.IADD R5, R227, 0x1, R239 ;  /* 0x00000001e3057824 */ /* 0x000fe200078e02ef */
[----:B------:R-:W-:Y:S02]  /*2730*/  LOP3.LUT R16, R242, 0xffff, RZ, 0xc0, !PT ;  /* 0x0000fffff2107812 */ /* 0x000fe400078ec0ff */
[----:B------:R-:W-:Y:S01]  /*2740*/  SEL R6, R12, RZ, !P0 ;  /* 0x000000ff0c067207 */ /* 0x000fe20004000000 */
[----:B------:R-:W-:Y:S01]  /*2750*/  IMAD R0, R0, c[0x0][0x178], RZ ;  /* 0x00005e0000007a24 */ /* 0x000fe200078e02ff */
[----:B------:R-:W-:Y:S01]  /*2760*/  SEL R4, R251, RZ, !P0 ;  /* 0x000000fffb047207 */ /* 0x000fe20004000000 */
[----:B------:R-:W-:Y:S01]  /*2770*/  @P4 IMAD.HI.U32 R7, R5, c[0x0][0x2c8], RZ ;  /* 0x0000b20005074a27 */ /* 0x000fe200078e00ff */
[----:B------:R-:W-:Y:S02]  /*2780*/  ISETP.GE.AND P6, PT, R218, c[0x0][0x198], PT ;  /* 0x00006600da007a0c */ /* 0x000fe40003fc6270 */
[----:B------:R-:W-:Y:S01]  /*2790*/  ISETP.GE.AND P5, PT, R223, c[0x0][0x198], PT ;  /* 0x00006600df007a0c */ /* 0x000fe20003fa6270 */
[----:B------:R-:W-:Y:S01]  /*27a0*/  IMAD R0, R11, c[0x0][0x17c], R0 ;  /* 0x00005f000b007a24 */ /* 0x000fe200078e0200 */
[----:B------:R-:W-:Y:S01]  /*27b0*/  ISETP.GE.AND P3, PT, R224, c[0x0][0x198], PT ;  /* 0x00006600e0007a0c */ /* 0x000fe20003f66270 */
[----:B------:R-:W-:Y:S01]  /*27c0*/  IMAD R6, R6, c[0x0][0x1c0], RZ ;  /* 0x0000700006067a24 */ /* 0x000fe200078e02ff */
[----:B------:R-:W-:-:S02]  /*27d0*/  ISETP.GE.AND P2, PT, R225, c[0x0][0x198], PT ;  /* 0x00006600e1007a0c */ /* 0x000fc40003f46270 */
[----:B------:R-:W-:Y:S01]  /*27e0*/  IADD3 R92, R217, -0x1, RZ ;  /* 0xffffffffd95c7810 */ /* 0x000fe20007ffe0ff */
[----:B------:R-:W-:Y:S02]  /*27f0*/  IMAD R6, R4, c[0x0][0x1c4], R6 ;  /* 0x0000710004067a24 */ /* 0x000fe400078e0206 */
[----:B--2---:R-:W-:-:S04]  /*2800*/  IMAD.WIDE.U32 R2, R11, c[0x0][0x178], RZ ;  /* 0x00005e000b027a25 */ /* 0x004fc800078e00ff */
[----:B------:R-:W-:Y:S01]  /*2810*/  IMAD.IADD R3, R3, 0x1, R0 ;  /* 0x0000000103037824 */ /* 0x000fe200078e0200 */
[----:B------:R-:W-:Y:S02]  /*2820*/  MOV R0, R5 ;  /* 0x0000000500007202 */ /* 0x000fe40000000f00 */
[----:B------:R-:W-:Y:S01]  /*2830*/  @P4 SHF.R.U32.HI R0, RZ, c[0x0][0x2cc], R7 ;  /* 0x0000b300ff004a19 */ /* 0x000fe20000011607 */
[----:B------:R-:W-:-:S03]  /*2840*/  IMAD.WIDE.U32 R2, R16, c[0x0][0x1b8], R2 ;  /* 0x00006e0010027a25 */ /* 0x000fc600078e0002 */
        /* <DEDUP_REMOVED lines=16> */
[----:B------:R-:W-:Y:S01]  /*2950*/  LEA.HI.X R5, R2, c[0x0][0x164], R0, 0x1, P0 ;  /* 0x0000590002057a11 */ /* 0x000fe200000f0c00 */
[----:B------:R-:W-:Y:S01]  /*2960*/  @!P1 IMAD.MOV.U32 R15, RZ, RZ, R251 ;  /* 0x000000ffff0f9224 */ /* 0x000fe200078e00fb */
[----:B------:R-:W-:Y:S05]  /*2970*/  BRA.DIV ~URZ, `(.L_x_2777) ;  /* 0x000116a27f007947 */ /* 0x000fea000b800000 */
[----:B------:R1:W2:Y:S02]  /*2980*/  SHFL.IDX PT, R4, R5, RZ, 0x181f ;  /* 0x00181fff05047589 */ /* 0x0002a400000e0000 */
.L_x_2882:
[----:B------:R-:W-:Y:S05]  /*2990*/  BRA.DIV ~URZ, `(.L_x_2778) ;  /* 0x000116f27f007947 */ /* 0x000fea000b800000 */
[----:B------:R3:W4:Y:S02]  /*29a0*/  SHFL.IDX PT, R0, R14, RZ, 0x181f ;  /* 0x00181fff0e007589 */ /* 0x00072400000e0000 */
.L_x_2883:
[----:B------:R-:W-:Y:S01]  /*29b0*/  IMAD R13, R214, c[0x0][0x2c4], RZ ;  /* 0x0000b100d60d7a24 */ /* 0x000fe200078e02ff */
[----:B------:R-:W-:Y:S01]  /*29c0*/  IADD3 R12, R249, R239, RZ ;  /* 0x000000eff90c7210 */ /* 0x000fe20007ffe0ff */
[----:B------:R-:W-:Y:S03]  /*29d0*/  BSSY B0, `(.L_x_2779) ;  /* 0x0000016000007945 */ /* 0x000fe60003800000 */
[----:B------:R-:W-:-:S13]  /*29e0*/  ISETP.GE.AND P0, PT, R12, R13, PT ;  /* 0x0000000d0c00720c */ /* 0x000fda0003f06270 */
[----:B------:R-:W-:Y:S05]  /*29f0*/  @P0 BRA `(.L_x_2780) ;  /* 0x0000013000000947 */ /* 0x000fea0003800000 */
[----:B------:R-:W-:Y:S02]  /*2a00*/  SHF.R.S32.HI R2, RZ, 0x1f, R218 ;  /* 0x0000001fff027819 */ /* 0x000fe400000114da */
[CC--:B----4-:R-:W-:Y:S02]  /*2a10*/  LEA R10, P1, R218.reuse, R0.reuse, 0x1 ;  /* 0x00000000da0a7211 */ /* 0x0d0fe400078208ff */
[----:B------:R-:W-:Y:S02]  /*2a20*/  LEA R8, P0, R223, R0, 0x1 ;  /* 0x00000000df087211 */ /* 0x000fe400078008ff */
[----:B--2---:R-:W-:Y:S02]  /*2a30*/  LEA.HI.X R11, R218, R4, R2, 0x1, P1 ;  /* 0x00000004da0b7211 */ /* 0x004fe400008f0c02 */
[----:B------:R-:W-:Y:S02]  /*2a40*/  SHF.R.S32.HI R2, RZ, 0x1f, R223 ;  /* 0x0000001fff027819 */ /* 0x000fe400000114df */
[----:B------:R-:W-:Y:S01]  /*2a50*/  LEA R6, P1, R224, R0, 0x1 ;  /* 0x00000000e0067211 */ /* 0x000fe200078208ff */
[----:B------:R-:W-:Y:S01]  /*2a60*/  @!PT LDS RZ, [RZ] ;  /* 0x00000000fffff984 */ /* 0x000fe20000000800 */
[----:B------:R-:W-:Y:S01]  /*2a70*/  @!PT LDS RZ, [RZ] ;  /* 0x00000000fffff984 */ /* 0x000fe20000000800 */
[----:B------:R-:W-:Y:S01]  /*2a80*/  @!PT LDS RZ, [RZ] ;  /* 0x00000000fffff984 */ /* 0x000fe20000000800 */
[----:B------:R2:W-:Y:S01]  /*2a90*/  LDGSTS.E.BYPASS.LTC128B.128 [R215+0x10100], [R10.64], !P6 ;  /* 0x101000000ad77fae */ /* 0x0005e2000f101d46 */
[----:B------:R-:W-:-:S02]  /*2aa0*/  SHF.R.S32.HI R18, RZ, 0x1f, R224 ;  /* 0x0000001fff127819 */ /* 0x000fc400000114e0 */
[----:B------:R-:W-:Y:S02]  /*2ab0*/  LEA.HI.X R9, R223, R4, R2, 0x1, P0 ;  /* 0x00000004df097211 */ /* 0x000fe400000f0c02 */
[----:B------:R-:W-:Y:S02]  /*2ac0*/  SHF.R.S32.HI R17, RZ, 0x1f, R225 ;  /* 0x0000001fff117819 */ /* 0x000fe400000114e1 */
[C---:B------:R-:W-:Y:S01]  /*2ad0*/  LEA R2, P0, R225.reuse, R0, 0x1 ;  /* 0x00000000e1027211 */ /* 0x040fe200078008ff */
[----:B------:R2:W-:Y:S01]  /*2ae0*/  LDGSTS.E.BYPASS.LTC128B.128 [R215+0x14100], [R8.64], !P5 ;  /* 0x1410000008d77fae */ /* 0x0005e2000e901d46 */
[-C--:B------:R-:W-:Y:S02]  /*2af0*/  LEA.HI.X R7, R224, R4.reuse, R18, 0x1, P1 ;  /* 0x00000004e0077211 */ /* 0x080fe400008f0c12 */
[----:B------:R-:W-:-:S03]  /*2b00*/  LEA.HI.X R3, R225, R4, R17, 0x1, P0 ;  /* 0x00000004e1037211 */ /* 0x000fc600000f0c11 */
[----:B------:R2:W-:Y:S04]  /*2b10*/  LDGSTS.E.BYPASS.LTC128B.128 [R215+0x18100], [R6.64], !P3 ;  /* 0x1810000006d77fae */ /* 0x0005e8000d901d46 */
[----:B------:R2:W-:Y:S02]  /*2b20*/  LDGSTS.E.BYPASS.LTC128B.128 [R215+0x1c100], [R2.64], !P2 ;  /* 0x1c10000002d77fae */ /* 0x0005e4000d101d46 */
.L_x_2780:
[----:B------:R-:W-:Y:S05]  /*2b30*/  BSYNC B0 ;  /* 0x0000000000007941 */ /* 0x000fea0003800000 */
.L_x_2779:
[----:B------:R-:W-:Y:S05]  /*2b40*/  BRA.DIV ~URZ, `(.L_x_2781) ;  /* 0x000115b27f007947 */ /* 0x000fea000b800000 */
[----:B--2---:R2:W1:Y:S04]  /*2b50*/  SHFL.IDX PT, R4, R5, 0x1, 0x181f ;  /* 0x00381f0005047f89 */ /* 0x00446800000e0000 */
[----:B----4-:R2:W4:Y:S02]  /*2b60*/  SHFL.IDX PT, R0, R14, 0x1, 0x181f ;  /* 0x00381f000e007f89 */ /* 0x01052400000e0000 */
.L_x_2884:
[----:B------:R-:W-:Y:S01]  /*2b70*/  IADD3 R2, R12, 0x20, RZ ;  /* 0x000000200c027810 */ /* 0x000fe20007ffe0ff */
[----:B------:R-:W-:Y:S03]  /*2b80*/  BSSY B0, `(.L_x_2782) ;  /* 0x0000016000007945 */ /* 0x000fe60003800000 */
[----:B------:R-:W-:-:S13]  /*2b90*/  ISETP.GE.AND P0, PT, R2, R13, PT ;  /* 0x0000000d0200720c */ /* 0x000fda0003f06270 */
[----:B------:R-:W-:Y:S05]  /*2ba0*/  @P0 BRA `(.L_x_2783) ;  /* 0x0000013000000947 */ /* 0x000fea0003800000 */
[----:B------:R-:W-:Y:S02]  /*2bb0*/  SHF.R.S32.HI R3, RZ, 0x1f, R218 ;  /* 0x0000001fff037819 */ /* 0x000fe400000114da */
[CC--:B----4-:R-:W-:Y:S02]  /*2bc0*/  LEA R10, P1, R218.reuse, R0.reuse, 0x1 ;  /* 0x00000000da0a7211 */ /* 0x0d0fe400078208ff */
[----:B------:R-:W-:Y:S02]  /*2bd0*/  LEA R8, P0, R223, R0, 0x1 ;  /* 0x00000000df087211 */ /* 0x000fe400078008ff */
[----:B-1----:R-:W-:Y:S02]  /*2be0*/  LEA.HI.X R11, R218, R4, R3, 0x1, P1 ;  /* 0x00000004da0b7211 */ /* 0x002fe400008f0c03 */
        /* <DEDUP_REMOVED lines=15> */
.L_x_2783:
[----:B------:R-:W-:Y:S05]  /*2ce0*/  BSYNC B0 ;  /* 0x0000000000007941 */ /* 0x000fea0003800000 */
.L_x_2782:
[----:B------:R-:W-:Y:S05]  /*2cf0*/  BRA.DIV ~URZ, `(.L_x_2784) ;  /* 0x000114d27f007947 */ /* 0x000fea000b800000 */
[----:B-1----:R1:W2:Y:S02]  /*2d00*/  SHFL.IDX PT, R4, R5, 0x2, 0x181f ;  /* 0x00581f0005047f89 */ /* 0x0022a400000e0000 */
.L_x_2885:
[----:B------:R-:W-:Y:S05]  /*2d10*/  BRA.DIV ~URZ, `(.L_x_2785) ;  /* 0x000115227f007947 */ /* 0x000fea000b800000 */
[----:B----4-:R4:W1:Y:S02]  /*2d20*/  SHFL.IDX PT, R0, R14, 0x2, 0x181f ;  /* 0x00581f000e007f89 */ /* 0x01086400000e0000 */
.L_x_2886:
[----:B------:R-:W-:Y:S01]  /*2d30*/  IADD3 R2, R12, 0x40, RZ ;  /* 0x000000400c027810 */ /* 0x000fe20007ffe0ff */
[----:B------:R-:W-:Y:S03]  /*2d40*/  BSSY B0, `(.L_x_2786) ;  /* 0x0000016000007945 */ /* 0x000fe60003800000 */
[----:B------:R-:W-:-:S13]  /*2d50*/  ISETP.GE.AND P0, PT, R2, R13, PT ;  /* 0x0000000d0200720c */ /* 0x000fda0003f06270 */
[----:B------:R-:W-:Y:S05]  /*2d60*/  @P0 BRA `(.L_x_2787) ;  /* 0x0000013000000947 */ /* 0x000fea0003800000 */
[----:B------:R-:W-:Y:S02]  /*2d70*/  SHF.R.S32.HI R3, RZ, 0x1f, R218 ;  /* 0x0000001fff037819 */ /* 0x000fe400000114da */
[CC--:B-1----:R-:W-:Y:S02]  /*2d80*/  LEA R10, P1, R218.reuse, R0.reuse, 0x1 ;  /* 0x00000000da0a7211 */ /* 0x0c2fe400078208ff */
        /* <DEDUP_REMOVED lines=17> */
.L_x_2787:
[----:B------:R-:W-:Y:S05]  /*2ea0*/  BSYNC B0 ;  /* 0x0000000000007941 */ /* 0x000fea0003800000 */
.L_x_2786:
[----:B------:R-:W-:Y:S05]  /*2eb0*/  BRA.DIV ~URZ, `(.L_x_2788) ;  /* 0x000113f27f007947 */ /* 0x000fea000b800000 */
[----:B--2---:R2:W3:Y:S04]  /*2ec0*/  SHFL.IDX PT, R4, R5, 0x3, 0x181f ;  /* 0x00781f0005047f89 */ /* 0x0044e800000e0000 */
[----:B-1----:R2:W1:Y:S02]  /*2ed0*/  SHFL.IDX PT, R0, R14, 0x3, 0x181f ;  /* 0x00781f000e007f89 */ /* 0x00246400000e0000 */
.L_x_2887:
[----:B------:R-:W-:Y:S01]  /*2ee0*/  IADD3 R2, R12, 0x60, RZ ;  /* 0x000000600c027810 */ /* 0x000fe20007ffe0ff */
[----:B-----5:R-:W-:Y:S01]  /*2ef0*/  IMAD.WIDE.U32 R232, R15, c[0x0][0x2b0], RZ ;  /* 0x0000ac000fe87a25 */ /* 0x020fe200078e00ff */
[----:B------:R-:W-:-:S02]  /*2f00*/  SHF.R.S32.HI R20, RZ, 0x1f, R218 ;  /* 0x0000001fff147819 */ /* 0x000fc400000114da */
[----:B------:R-:W-:Y:S02]  /*2f10*/  ISETP.GE.AND P1, PT, R2, R13, PT ;  /* 0x0000000d0200720c */ /* 0x000fe40003f26270 */
[----:B------:R-:W-:Y:S02]  /*2f20*/  SHF.R.S32.HI R19, RZ, 0x1f, R223 ;  /* 0x0000001fff137819 */ /* 0x000fe400000114df */
[----:B------:R-:W-:Y:S02]  /*2f30*/  SHF.R.S32.HI R18, RZ, 0x1f, R224 ;  /* 0x0000001fff127819 */ /* 0x000fe400000114e0 */
[----:B------:R-:W-:-:S07]  /*2f40*/  SHF.R.S32.HI R17, RZ, 0x1f, R225 ;  /* 0x0000001fff117819 */ /* 0x000fce00000114e1 */
        /* <DEDUP_REMOVED lines=36> */
[----:B------:R1:W2:Y:S01]  /*3190*/  @!P1 LDG.E R216, [R4.64] ;  /* 0x0000000604d89981 */ /* 0x0002a2000c1e1900 */
        /* <DEDUP_REMOVED lines=10> */
[----:B------:R-:W-:-:S04]  /*3240*/  IMAD.WIDE.U32 R2, R219, c[0x0][0x1e0], RZ ;  /* 0x00007800db027a25 */ /* 0x000fc800078e00ff */
[----:B------:R-:W-:Y:S02]  /*3250*/  IMAD R97, R92, -0x40, R213 ;  /* 0xffffffc05c617824 */ /* 0x000fe400078e02d5 */
[----:B------:R-:W-:-:S04]  /*3260*/  IMAD.WIDE.U32 R234, R16, c[0x0][0x210], RZ ;  /* 0x0000840010ea7a25 */ /* 0x000fc800078e00ff */
[----:B------:R-:W-:Y:S02]  /*3270*/  IMAD.IADD R13, R97, 0x1, -R249 ;  /* 0x00000001610d7824 */ /* 0x000fe400078e0af9 */
[----:B------:R-:W-:Y:S01]  /*3280*/  IMAD R238, R16, c[0x0][0x214], R235 ;  /* 0x0000850010ee7a24 */ /* 0x000fe200078e02eb */
[----:B-1----:R-:W-:Y:S01]  /*3290*/  SHF.R.S32.HI R5, RZ, 0x1f, R219 ;  /* 0x0000001fff057819 */ /* 0x002fe200000114db */
[----:B------:R-:W-:Y:S01]  /*32a0*/  IMAD.SHL.U32 R98, R218, 0x2, RZ ;  /* 0x00000002da627824 */ /* 0x000fe200078e00ff */
[----:B------:R-:W-:Y:S01]  /*32b0*/  ISETP.GE.AND P5, PT, R13, 0x1, PT ;  /* 0x000000010d00780c */ /* 0x000fe20003fa6270 */
[----:B------:R-:W-:Y:S02]  /*32c0*/  IMAD.SHL.U32 R99, R223, 0x2, RZ ;  /* 0x00000002df637824 */ /* 0x000fe400078e00ff */
[C---:B------:R-:W-:Y:S02]  /*32d0*/  IMAD R0, R5.reuse, c[0x0][0x1e0], RZ ;  /* 0x0000780005007a24 */ /* 0x040fe400078e02ff */
[----:B------:R-:W-:-:S02]  /*32e0*/  IMAD R6, R5, c[0x0][0x208], RZ ;  /* 0x0000820005067a24 */ /* 0x000fc400078e02ff */
[C---:B------:R-:W-:Y:S02]  /*32f0*/  IMAD R0, R219.reuse, c[0x0][0x1e4], R0 ;  /* 0x00007900db007a24 */ /* 0x040fe400078e0200 */
[----:B------:R-:W-:Y:S02]  /*3300*/  IMAD R7, R219, c[0x0][0x20c], R6 ;  /* 0x00008300db077a24 */ /* 0x000fe400078e0206 */
[----:B------:R-:W-:Y:S02]  /*3310*/  IMAD.IADD R3, R3, 0x1, R0 ;  /* 0x0000000103037824 */ /* 0x000fe400078e0200 */
[----:B------:R-:W-:Y:S01]  /*3320*/  @P5 ISETP.GE.AND P2, PT, R223, c[0x0][0x1d4], PT ;  /* 0x00007500df005a0c */ /* 0x000fe20003f46270 */
[C---:B------:R-:W-:Y:S01]  /*3330*/  IMAD.SHL.U32 R100, R224.reuse, 0x2, RZ ;  /* 0x00000002e0647824 */ /* 0x040fe200078e00ff */
[----:B------:R-:W-:Y:S01]  /*3340*/  @P5 ISETP.GE.AND P1, PT, R224, c[0x0][0x1d4], PT ;  /* 0x00007500e0005a0c */ /* 0x000fe20003f26270 */
        /* <DEDUP_REMOVED lines=10> */
[----:B------:R-:W-:-:S03]  /*33f0*/  @P5 ISETP.GE.AND P0, PT, R218, c[0x0][0x1d4], PT ;  /* 0x00007500da005a0c */ /* 0x000fc60003f06270 */
[----:B------:R1:W2:Y:S04]  /*3400*/  SHFL.IDX PT, R0, R2, RZ, 0x181f ;  /* 0x00181fff02007589 */ /* 0x0002a800000e0000 */
[----:B------:R-:W3:Y:S04]  /*3410*/  SHFL.IDX PT, R8, R11, RZ, 0x181f ;  /* 0x00181fff0b087589 */ /* 0x000ee800000e0000 */
[----:B------:R-:W5:Y:S01]  /*3420*/  SHFL.IDX PT, R11, R11, 0x1, 0x181f ;  /* 0x00381f000b0b7f89 */ /* 0x000f6200000e0000 */
[----:B-1----:R-:W-:Y:S01]  /*3430*/  IMAD.WIDE.U32 R2, R219, c[0x0][0x208], RZ ;  /* 0x00008200db027a25 */ /* 0x002fe200078e00ff */
[----:B--2---:R-:W-:-:S03]  /*3440*/  @P5 LEA R4, P6, R218, R0, 0x1 ;  /* 0x00000000da045211 */ /* 0x004fc600078c08ff */
[----:B------:R-:W-:Y:S01]  /*3450*/  IMAD.IADD R3, R3, 0x1, R7 ;  /* 0x0000000103037824 */ /* 0x000fe200078e0207 */
[----:B---3--:R-:W-:Y:S02]  /*3460*/  @P5 LEA.HI.X R5, R218, R8, R20, 0x1, P6 ;  /* 0x00000008da055211 */ /* 0x008fe400030f0c14 */
[C---:B------:R-:W-:Y:S01]  /*3470*/  @P5 LEA R6, P6, R223.reuse, R0, 0x1 ;  /* 0x00000000df065211 */ /* 0x040fe200078c08ff */
[----:B------:R-:W-:Y:S02]  /*3480*/  IMAD.WIDE.U32 R2, R216, c[0x0][0x218], R2 ;  /* 0x00008600d8027a25 */ /* 0x000fe400078e0002 */
[----:B------:R1:W-:Y:S01]  /*3490*/  @P5 LDGSTS.E.BYPASS.LTC128B.128 [R215+0x8100], [R4.64], !P0 ;  /* 0x0810000004d75fae */ /* 0x0003e2000c101d46 */
[----:B------:R-:W-:Y:S02]  /*34a0*/  @P5 LEA.HI.X R7, R223, R8, R19, 0x1, P6 ;  /* 0x00000008df075211 */ /* 0x000fe400030f0c13 */
[----:B------:R-:W-:-:S03]  /*34b0*/  ISETP.GE.AND P6, PT, R13, 0x21, PT ;  /* 0x000000210d00780c */ /* 0x000fc60003fc6270 */
[----:B------:R2:W-:Y:S01]  /*34c0*/  @P5 LDGSTS.E.BYPASS.LTC128B.128 [R215+0xa100], [R6.64], !P2 ;  /* 0x0a10000006d75fae */ /* 0x0005e2000d101d46 */
[----:B------:R-:W-:Y:S02]  /*34d0*/  @P5 ISETP.GE.AND P2, PT, R225, c[0x0][0x1d4], PT ;  /* 0x00007500e1005a0c */ /* 0x000fe40003f46270 */
[----:B-1----:R-:W-:-:S04]  /*34e0*/  @P5 LEA R4, P0, R224, R0, 0x1 ;  /* 0x00000000e0045211 */ /* 0x002fc800078008ff */
[----:B------:R-:W-:Y:S02]  /*34f0*/  @P5 LEA.HI.X R5, R224, R8, R18, 0x1, P0 ;  /* 0x00000008e0055211 */ /* 0x000fe400000f0c12 */
[----:B--2---:R-:W-:Y:S01]  /*3500*/  @P5 LEA R6, P0, R225, R0, 0x1 ;  /* 0x00000000e1065211 */ /* 0x004fe200078008ff */
[----:B------:R-:W-:Y:S02]  /*3510*/  IMAD R0, R9, c[0x0][0x218], RZ ;  /* 0x0000860009007a24 */ /* 0x000fe400078e02ff */
[----:B------:R1:W-:Y:S01]  /*3520*/  @P5 LDGSTS.E.BYPASS.LTC128B.128 [R215+0xc100], [R4.64], !P1 ;  /* 0x0c10000004d75fae */ /* 0x0003e2000c901d46 */
[----:B------:R-:W-:Y:S01]  /*3530*/  @P5 LEA.HI.X R7, R225, R8, R17, 0x1, P0 ;  /* 0x00000008e1075211 */ /* 0x000fe200000f0c11 */
[----:B------:R-:W-:Y:S01]  /*3540*/  IMAD R8, R216, c[0x0][0x21c], R0 ;  /* 0x00008700d8087a24 */ /* 0x000fe200078e0200 */
[----:B------:R-:W-:-:S03]  /*3550*/  @P6 ISETP.GE.AND P0, PT, R218, c[0x0][0x1d4], PT ;  /* 0x00007500da006a0c */ /* 0x000fc60003f06270 */
[----:B------:R2:W-:Y:S01]  /*3560*/  @P5 LDGSTS.E.BYPASS.LTC128B.128 [R215+0xe100], [R6.64], !P2 ;  /* 0x0e10000006d75fae */ /* 0x0005e2000d101d46 */
[----:B------:R-:W-:Y:S02]  /*3570*/  @P6 ISETP.GE.AND P2, PT, R223, c[0x0][0x1d4], PT ;  /* 0x00007500df006a0c */ /* 0x000fe40003f46270 */
[----:B-1----:R-:W-:-:S04]  /*3580*/  @P6 LEA R4, P1, R218, R10, 0x1 ;  /* 0x0000000ada046211 */ /* 0x002fc800078208ff */
[----:B-----5:R-:W-:Y:S02]  /*3590*/  @P6 LEA.HI.X R5, R218, R11, R20, 0x1, P1 ;  /* 0x0000000bda056211 */ /* 0x020fe400008f0c14 */
[----:B------:R-:W-:-:S03]  /*35a0*/  IADD3 R0, P1, R2, R234, RZ ;  /* 0x000000ea02007210 */ /* 0x000fc60007f3e0ff */
[----:B------:R1:W-:Y:S01]  /*35b0*/  @P6 LDGSTS.E.BYPASS.LTC128B.128 [R215+0x9100], [R4.64], !P0 ;  /* 0x0910000004d76fae */ /* 0x0003e2000c101d46 */
[----:B------:R-:W-:Y:S02]  /*35c0*/  IADD3.X R2, R238, R3, R8, P1, !PT ;  /* 0x00000003ee027210 */ /* 0x000fe40000ffe408 */
[----:B------:R-:W-:Y:S02]  /*35d0*/  LEA R3, P1, R0, c[0x0][0x1f8], 0x1 ;  /* 0x00007e0000037a11 */ /* 0x000fe400078208ff */
[-C--:B--2---:R-:W-:Y:S02]  /*35e0*/  @P6 LEA R6, P0, R224, R10.reuse, 0x1 ;  /* 0x0000000ae0066211 */ /* 0x084fe400078008ff */
[----:B----4-:R-:W-:Y:S01]  /*35f0*/  LEA.HI.X R14, R0, c[0x0][0x1fc], R2, 0x1, P1 ;  /* 0x00007f00000e7a11 */ /* 0x010fe200008f0c02 */
[----:B------:R-:W-:Y:S01]  /*3600*/  SHFL.IDX PT, R12, R3, 0x1, 0x181f ;  /* 0x00381f00030c7f89 */ /* 0x000fe200000e0000 */
[----:B------:R-:W-:Y:S02]  /*3610*/  @P6 LEA R8, P5, R223, R10, 0x1 ;  /* 0x0000000adf086211 */ /* 0x000fe400078a08ff */
[C---:B------:R-:W-:Y:S01]  /*3620*/  @P6 ISETP.GE.AND P1, PT, R224.reuse, c[0x0][0x1d4], PT ;  /* 0x00007500e0006a0c */ /* 0x040fe20003f26270 */
[----:B------:R-:W2:Y:S01]  /*3630*/  SHFL.IDX PT, R0, R3, RZ, 0x181f ;  /* 0x00181fff03007589 */ /* 0x000ea200000e0000 */
[----:B------:R-:W-:-:S02]  /*3640*/  @P6 LEA.HI.X R7, R224, R11, R18, 0x1, P0 ;  /* 0x0000000be0076211 */ /* 0x000fc400000f0c12 */
[----:B------:R-:W-:Y:S01]  /*3650*/  @P6 ISETP.GE.AND P0, PT, R225, c[0x0][0x1d4], PT ;  /* 0x00007500e1006a0c */ /* 0x000fe20003f06270 */
[----:B------:R-:W3:Y:S01]  /*3660*/  SHFL.IDX PT, R2, R14, RZ, 0x181f ;  /* 0x00181fff0e027589 */ /* 0x000ee200000e0000 */
[----:B------:R-:W-:-:S03]  /*3670*/  @P6 LEA.HI.X R9, R223, R11, R19, 0x1, P5 ;  /* 0x0000000bdf096211 */ /* 0x000fc600028f0c13 */
[----:B------:R4:W5:Y:S04]  /*3680*/  SHFL.IDX PT, R3, R14, 0x1, 0x181f ;  /* 0x00381f000e037f89 */ /* 0x00096800000e0000 */
[----:B------:R4:W-:Y:S01]  /*3690*/  @P6 LDGSTS.E.BYPASS.LTC128B.128 [R215+0xb100], [R8.64], !P2 ;  /* 0x0b10000008d76fae */ /* 0x0009e2000d101d46 */
[----:B-1----:R-:W-:-:S03]  /*36a0*/  @P6 LEA R4, P5, R225, R10, 0x1 ;  /* 0x0000000ae1046211 */ /* 0x002fc600078a08ff */
[----:B------:R1:W-:Y:S01]  /*36b0*/  @P6 LDGSTS.E.BYPASS.LTC128B.128 [R215+0xd100], [R6.64], !P1 ;  /* 0x0d10000006d76fae */ /* 0x0003e2000c901d46 */
[----:B------:R-:W-:-:S05]  /*36c0*/  @P6 LEA.HI.X R5, R225, R11, R17, 0x1, P5 ;  /* 0x0000000be1056211 */ /* 0x000fca00028f0c11 */
[----:B------:R1:W-:Y:S04]  /*36d0*/  @P6 LDGSTS.E.BYPASS.LTC128B.128 [R215+0xf100], [R4.64], !P0 ;  /* 0x0f10000004d76fae */ /* 0x0003e8000c101d46 */
[----:B------:R-:W0:Y:S01]  /*36e0*/  LDGDEPBAR ;  /* 0x00000000000079af */ /* 0x000e220000000000 */
[----:B------:R-:W-:Y:S02]  /*36f0*/  R2P PR, R228, 0x6 ;  /* 0x00000006e4007804 */ /* 0x000fe40000000000 */
[CC--:B--2---:R-:W-:Y:S02]  /*3700*/  IADD3 R22, P0, R0.reuse, R98.reuse, RZ ;  /* 0x0000006200167210 */ /* 0x0c4fe40007f1e0ff */
[----:B------:R-:W-:Y:S02]  /*3710*/  IADD3 R20, P6, R0, R99, RZ ;  /* 0x0000006300147210 */ /* 0x000fe40007fde0ff */
[----:B------:R-:W-:Y:S01]  /*3720*/  ISETP.GE.AND P5, PT, R218, c[0x0][0x1d4], PT ;  /* 0x00007500da007a0c */ /* 0x000fe20003fa6270 */
[----:B---3--:R-:W-:Y:S01]  /*3730*/  IMAD.X R23, R2, 0x1, R93, P0 ;  /* 0x0000000102177824 */ /* 0x008fe200000e065d */
[----:B------:R-:W-:Y:S01]  /*3740*/  IADD3 R16, P0, R0, R101, RZ ;  /* 0x0000006500107210 */ /* 0x000fe20007f1e0ff */
[----:B------:R-:W-:Y:S01]  /*3750*/  IMAD.X R21, R2, 0x1, R94, P6 ;  /* 0x0000000102157824 */ /* 0x000fe200030e065e */
[----:B----4-:R-:W-:-:S03]  /*3760*/  IADD3 R14, P6, R12, R98, RZ ;  /* 0x000000620c0e7210 */ /* 0x010fc60007fde0ff */
[----:B------:R-:W-:Y:S01]  /*3770*/  @P1 IADD3 R200, R201, -0x20, RZ ;  /* 0xffffffe0c9c81810 */ /* 0x000fe20007ffe0ff */
[----:B------:R-:W-:Y:S01]  /*3780*/  IMAD.X R17, R2, 0x1, R96, P0 ;  /* 0x0000000102117824 */ /* 0x000fe200000e0660 */
[----:B------:R-:W-:Y:S01]  /*3790*/  IADD3 R18, P1, R0, R100, RZ ;  /* 0x0000006400127210 */ /* 0x000fe20007f3e0ff */
[----:B-----5:R-:W-:Y:S01]  /*37a0*/  IMAD.X R15, R3, 0x1, R93, P6 ;  /* 0x00000001030f7824 */ /* 0x020fe200030e065d */
[----:B------:R-:W-:Y:S01]  /*37b0*/  ISETP.GE.AND P0, PT, R223, c[0x0][0x1d4], PT ;  /* 0x00007500df007a0c */ /* 0x000fe20003f06270 */
[----:B------:R-:W-:Y:S01]  /*37c0*/  IMAD.MOV.U32 R0, RZ, RZ, 0x40 ;  /* 0x00000040ff007424 */ /* 0x000fe200078e00ff */
[----:B------:R-:W-:Y:S01]  /*37d0*/  ISETP.LT.OR P6, PT, R13, 0x1, P5 ;  /* 0x000000010d00780c */ /* 0x000fe20002fc1670 */
[----:B------:R-:W-:Y:S01]  /*37e0*/  IMAD.X R19, R2, 0x1, R95, P1 ;  /* 0x0000000102137824 */ /* 0x000fe200008e065f */
[----:B------:R-:W-:Y:S01]  /*37f0*/  IADD3 R24, P1, R12, R99, RZ ;  /* 0x000000630c187210 */ /* 0x000fe20007f3e0ff */
[----:B------:R-:W-:-:S04]  /*3800*/  DEPBAR.LE SB0, 0x1 ;  /* 0x000080400000791a */ /* 0x000fc80000000000 */
[----:B------:R-:W-:-:S04]  /*3810*/  DEPBAR.LE SB0, 0x0 ;  /* 0x000080000000791a */ /* 0x000fc80000000000 */
[----:B------:R-:W-:Y:S01]  /*3820*/  BAR.SYNC.DEFER_BLOCKING 0x0 ;  /* 0x0000000000007b1d */ /* 0x000fe20000010000 */
[----:B------:R-:W-:Y:S01]  /*3830*/  IMAD.X R25, R3, 0x1, R94, P1 ;  /* 0x0000000103197824 */ /* 0x000fe200008e065e */
[C---:B------:R-:W-:Y:S02]  /*3840*/  ISETP.LT.OR P1, PT, R13.reuse, 0x1, P0 ;  /* 0x000000010d00780c */ /* 0x040fe40000721670 */
[C---:B------:R-:W-:Y:S02]  /*3850*/  ISETP.LT.OR P5, PT, R13.reuse, 0x21, P5 ;  /* 0x000000210d00780c */ /* 0x040fe40002fa1670 */
[----:B------:R-:W-:Y:S02]  /*3860*/  ISETP.LT.OR P0, PT, R13, 0x21, P0 ;  /* 0x000000210d00780c */ /* 0x000fe40000701670 */
[----:B------:R-:W-:-:S05]  /*3870*/  SEL R0, R0, 0xffffffc0, !P2 ;  /* 0xffffffc000007807 */ /* 0x000fca0005000000 */
[----:B------:R-:W-:Y:S01]  /*3880*/  IMAD.IADD R203, R201, 0x1, R0 ;  /* 0x00000001c9cb7824 */ /* 0x000fe200078e0200 */
[----:B-1----:R-:W-:Y:S04]  /*3890*/  LDSM.16.M88.4 R4, [R208] ;  /* 0x00000000d004783b */ /* 0x002fe80000000200 */
[----:B------:R-:W1:Y:S04]  /*38a0*/  LDSM.16.M88.4 R36, [R201+0x800] ;  /* 0x00080000c924783b */ /* 0x000e680000000200 */
[----:B------:R-:W2:Y:S04]  /*38b0*/  LDSM.16.M88.4 R32, [R201] ;  /* 0x00000000c920783b */ /* 0x000ea80000000200 */
[----:B------:R-:W-:Y:S04]  /*38c0*/  LDSM.16.M88.4 R44, [R201+0x1000] ;  /* 0x00100000c92c783b */ /* 0x000fe80000000200 */
[----:B------:R-:W3:Y:S04]  /*38d0*/  LDSM.16.M88.4 R56, [R201+0x1800] ;  /* 0x00180000c938783b */ /* 0x000ee80000000200 */
[----:B------:R-:W-:Y:S04]  /*38e0*/  LDSM.16.M88.4 R8, [R209] ;  /* 0x00000000d108783b */ /* 0x000fe80000000200 */
[----:B------:R-:W-:Y:S04]  /*38f0*/  LDSM.16.M88.4 R52, [R200] ;  /* 0x00000000c834783b */ /* 0x000fe80000000200 */
[----:B------:R-:W4:Y:S04]  /*3900*/  LDSM.16.M88.4 R48, [R200+0x800] ;  /* 0x00080000c830783b */ /* 0x000f280000000200 */
[----:B------:R-:W5:Y:S04]  /*3910*/  LDSM.16.M88.4 R68, [R200+0x1000] ;  /* 0x00100000c844783b */ /* 0x000f680000000200 */
[----:B------:R-:W4:Y:S04]  /*3920*/  LDSM.16.M88.4 R76, [R200+0x1800] ;  /* 0x00180000c84c783b */ /* 0x000f280000000200 */
[----:B------:R-:W-:Y:S01]  /*3930*/  @!PT LDS RZ, [RZ] ;  /* 0x00000000fffff984 */ /* 0x000fe20000000800 */
[----:B------:R-:W-:Y:S01]  /*3940*/  @!PT LDS RZ, [RZ] ;  /* 0x00000000fffff984 */ /* 0x000fe20000000800 */
[----:B------:R-:W-:Y:S01]  /*3950*/  @!PT LDS RZ, [RZ] ;  /* 0x00000000fffff984 */ /* 0x000fe20000000800 */
[----:B------:R3:W-:Y:S01]  /*3960*/  LDGSTS.E.BYPASS.LTC128B.128 [R215+0x100], [R22.64], !P6 ;  /* 0x0010000016d77fae */ /* 0x0007e2000f101d46 */
[----:B------:R-:W-:-:S03]  /*3970*/  ISETP.GE.AND P6, PT, R224, c[0x0][0x1d4], PT ;  /* 0x00007500e0007a0c */ /* 0x000fc60003fc6270 */
[----:B------:R4:W-:Y:S01]  /*3980*/  LDGSTS.E.BYPASS.LTC128B.128 [R215+0x2100], [R20.64], !P1 ;  /* 0x0210000014d77fae */ /* 0x0009e2000c901d46 */
[----:B------:R-:W-:Y:S01]  /*3990*/  ISETP.LT.OR P1, PT, R13, 0x1, P6 ;  /* 0x000000010d00780c */ /* 0x000fe20003721670 */
[----:B-1----:R-:W-:Y:S01]  /*39a0*/  HMMA.16816.F32 R28, R4, R36, RZ ;  /* 0x00000024041c723c */ /* 0x002fe200000018ff */
[----:B------:R-:W-:-:S07]  /*39b0*/  ISETP.GE.AND P6, PT, R225, c[0x0][0x1d4], PT ;  /* 0x00007500e1007a0c */ /* 0x000fce0003fc6270 */
[C---:B--2---:R-:W-:Y:S04]  /*39c0*/  HMMA.16816.F32 R40, R4.reuse, R32, RZ ;  /* 0x000000200428723c */ /* 0x044fe800000018ff */
[----:B------:R1:W-:Y:S01]  /*39d0*/  LDGSTS.E.BYPASS.LTC128B.128 [R215+0x4100], [R18.64], !P1 ;  /* 0x0410000012d77fae */ /* 0x0003e2000c901d46 */
[C---:B------:R-:W-:Y:S02]  /*39e0*/  ISETP.LT.OR P1, PT, R13.reuse, 0x1, P6 ;  /* 0x000000010d00780c */ /* 0x040fe40003721670 */
[----:B------:R-:W-:Y:S01]  /*39f0*/  ISETP.LT.OR P6, PT, R13, 0x21, P6 ;  /* 0x000000210d00780c */ /* 0x000fe200037c1670 */
[C---:B------:R-:W-:Y:S08]  /*3a00*/  HMMA.16816.F32 R32, R4.reuse, R34, RZ ;  /* 0x000000220420723c */ /* 0x040ff000000018ff */
[C---:B---3--:R-:W-:Y:S02]  /*3a10*/  HMMA.16816.F32 R60, R4.reuse, R56, RZ ;  /* 0x00000038043c723c */ /* 0x048fe400000018ff */
[----:B------:R2:W-:Y:S04]  /*3a20*/  LDGSTS.E.BYPASS.LTC128B.128 [R215+0x6100], [R16.64], !P1 ;  /* 0x0610000010d77fae */ /* 0x0005e8000c901d46 */
[----:B------:R3:W-:Y:S01]  /*3a30*/  LDGSTS.E.BYPASS.LTC128B.128 [R215+0x1100], [R14.64], !P5 ;  /* 0x011000000ed77fae */ /* 0x0007e2000e901d46 */
[----:B------:R-:W-:Y:S01]  /*3a40*/  IADD3 R2, P5, R12, R101, RZ ;  /* 0x000000650c027210 */ /* 0x000fe20007fbe0ff */
[----:B----4-:R-:W-:Y:S02]  /*3a50*/  HMMA.16816.F32 R20, R4, R38, RZ ;  /* 0x000000260414723c */ /* 0x010fe400000018ff */
[----:B------:R4:W-:Y:S01]  /*3a60*/  LDGSTS.E.BYPASS.LTC128B.128 [R215+0x3100], [R24.64], !P0 ;  /* 0x0310000018d77fae */ /* 0x0009e2000c101d46 */
[----:B------:R-:W-:-:S05]  /*3a70*/  ISETP.GT.AND P0, PT, R92, R226, PT ;  /* 0x000000e25c00720c */ /* 0x000fca0003f04270 */
[C---:B------:R-:W-:Y:S08]  /*3a80*/  HMMA.16816.F32 R36, R4.reuse, R44, RZ ;  /* 0x0000002c0424723c */ /* 0x040ff000000018ff */
[----:B------:R-:W-:Y:S01]  /*3a90*/  HMMA.16816.F32 R44, R4, R46, RZ ;  /* 0x0000002e042c723c */ /* 0x000fe200000018ff */
[----:B--2---:R-:W-:-:S07]  /*3aa0*/  IADD3 R16, P1, R12, R100, RZ ;  /* 0x000000640c107210 */ /* 0x004fce0007f3e0ff */
[----:B------:R-:W-:Y:S01]  /*3ab0*/  HMMA.16816.F32 R56, R4, R58, RZ ;  /* 0x0000003a0438723c */ /* 0x000fe200000018ff */
[C---:B------:R-:W-:Y:S01]  /*3ac0*/  IMAD.X R17, R3.reuse, 0x1, R95, P1 ;  /* 0x0000000103117824 */ /* 0x040fe200008e065f */
[----:B------:R-:W-:Y:S01]  /*3ad0*/  ISETP.GE.AND P1, PT, R224, c[0x0][0x1d4], PT ;  /* 0x00007500e0007a0c */ /* 0x000fe20003f26270 */
[----:B------:R-:W-:-:S03]  /*3ae0*/  IMAD.X R3, R3, 0x1, R96, P5 ;  /* 0x0000000103037824 */ /* 0x000fc600028e0660 */
[----:B------:R-:W-:Y:S02]  /*3af0*/  ISETP.LT.OR P1, PT, R13, 0x21, P1 ;  /* 0x000000210d00780c */ /* 0x000fe40000f21670 */
[C---:B------:R-:W-:Y:S08]  /*3b00*/  HMMA.16816.F32 R64, R8.reuse, R48, R28 ;  /* 0x000000300840723c */ /* 0x040ff0000000181c */
[----:B------:R-:W-:Y:S03]  /*3b10*/  HMMA.16816.F32 R48, R8, R50, R20 ;  /* 0x000000320830723c */ /* 0x000fe60000001814 */
[----:B------:R1:W-:Y:S01]  /*3b20*/  LDGSTS.E.BYPASS.LTC128B.128 [R215+0x5100], [R16.64], !P1 ;  /* 0x0510000010d77fae */ /* 0x0003e2000c901d46 */
[----:B------:R-:W-:-:S03]  /*3b30*/  ISETP.GT.AND P1, PT, R227, 0x3f, PT ;  /* 0x0000003fe300780c */ /* 0x000fc60003f24270 */
[----:B------:R2:W-:Y:S01]  /*3b40*/  LDGSTS.E.BYPASS.LTC128B.128 [R215+0x7100], [R2.64], !P6 ;  /* 0x0710000002d77fae */ /* 0x0005e2000f101d46 */
[C---:B------:R-:W-:Y:S03]  /*3b50*/  HMMA.16816.F32 R72, R8.reuse, R52, R40 ;  /* 0x000000340848723c */ /* 0x040fe60000001828 */
[----:B------:R-:W-:Y:S04]  /*3b60*/  LDSM.16.M88.4 R4, [R211] ;  /* 0x00000000d304783b */ /* 0x000fe80000000200 */
[----:B----4-:R-:W4:Y:S01]  /*3b70*/  LDSM.16.M88.4 R24, [R203] ;  /* 0x00000000cb18783b */ /* 0x010f220000000200 */
[C---:B-----5:R-:W-:Y:S03]  /*3b80*/  HMMA.16816.F32 R40, R8.reuse, R68, R36 ;  /* 0x000000440828723c */ /* 0x060fe60000001824 */
[----:B------:R-:W5:Y:S04]  /*3b90*/  LDSM.16.M88.4 R20, [R203+0x800] ;  /* 0x00080000cb14783b */ /* 0x000f680000000200 */
[----:B------:R-:W-:Y:S01]  /*3ba0*/  LDSM.16.M88.4 R36, [R203+0x1800] ;  /* 0x00180000cb24783b */ /* 0x000fe20000000200 */
[C---:B------:R-:W-:Y:S03]  /*3bb0*/  HMMA.16816.F32 R52, R8.reuse, R54, R32 ;  /* 0x000000360834723c */ /* 0x040fe60000001820 */
[----:B------:R-:W-:Y:S04]  /*3bc0*/  LDSM.16.M88.4 R84, [R201+0x3800] ;  /* 0x00380000c954783b */ /* 0x000fe80000000200 */
[----:B-1----:R-:W1:Y:S01]  /*3bd0*/  LDSM.16.M88.4 R16, [R203+0x1000] ;  /* 0x00100000cb10783b */ /* 0x002e620000000200 */
[----:B---3--:R-:W-:Y:S01]  /*3be0*/  HMMA.16816.F32 R12, R8, R70, R44 ;  /* 0x00000046080c723c */ /* 0x008fe2000000182c */
[----:B--2---:R-:W-:-:S02]  /*3bf0*/  IADD3 R2, R200, 0x6000, RZ ;  /* 0x00006000c8027810 */ /* 0x004fc40007ffe0ff */
[----:B------:R-:W-:Y:S03]  /*3c00*/  LDSM.16.M88.4 R68, [R201+0x3000] ;  /* 0x00300000c944783b */ /* 0x000fe60000000200 */
[----:B------:R-:W-:Y:S02]  /*3c10*/  IMAD.IADD R202, R2, 0x1, R0 ;  /* 0x0000000102ca7824 */ /* 0x000fe400078e0200 */
[C---:B------:R-:W-:Y:S01]  /*3c20*/  HMMA.16816.F32 R32, R8.reuse, R76, R60 ;  /* 0x0000004c0820723c */ /* 0x040fe2000000183c */
[----:B------:R-:W0:Y:S04]  /*3c30*/  LDGDEPBAR ;  /* 0x00000000000079af */ /* 0x000e280000000000 */
[----:B------:R-:W-:Y:S03]  /*3c40*/  LDSM.16.M88.4 R60, [R202+-0x6000] ;  /* 0xffa00000ca3c783b */ /* 0x000fe60000000200 */
[----:B------:R-:W-:Y:S01]  /*3c50*/  HMMA.16816.F32 R28, R8, R78, R56 ;  /* 0x0000004e081c723c */ /* 0x000fe20000001838 */
[----:B------:R-:W2:Y:S04]  /*3c60*/  LDSM.16.M88.4 R8, [R210] ;  /* 0x00000000d208783b */ /* 0x000ea80000000200 */
[----:B------:R-:W3:Y:S03]  /*3c70*/  LDSM.16.M88.4 R76, [R202+-0x5800] ;  /* 0xffa80000ca4c783b */ /* 0x000ee60000000200 */
[C---:B----4-:R-:W-:Y:S01]  /*3c80*/  HMMA.16816.F32 R44, R4.reuse, R24, R72 ;  /* 0x00000018042c723c */ /* 0x050fe20000001848 */
[----:B------:R-:W4:Y:S04]  /*3c90*/  LDSM.16.M88.4 R80, [R202+-0x5000] ;  /* 0xffb00000ca50783b */ /* 0x000f280000000200 */
[----:B------:R-:W2:Y:S03]  /*3ca0*/  LDSM.16.M88.4 R88, [R202+-0x4800] ;  /* 0xffb80000ca58783b */ /* 0x000ea60000000200 */
[C---:B------:R-:W-:Y:S01]  /*3cb0*/  HMMA.16816.F32 R52, R4.reuse, R26, R52 ;  /* 0x0000001a0434723c */ /* 0x040fe20000001834 */
[----:B------:R-:W-:Y:S07]  /*3cc0*/  LDSM.16.M88.4 R72, [R200+0x3000] ;  /* 0x00300000c848783b */ /* 0x000fee0000000200 */
[C---:B-----5:R-:W-:Y:S01]  /*3cd0*/  HMMA.16816.F32 R56, R4.reuse, R20, R64 ;  /* 0x000000140438723c */ /* 0x060fe20000001840 */
[----:B------:R-:W-:Y:S07]  /*3ce0*/  LDSM.16.M88.4 R64, [R201+0x2800] ;  /* 0x00280000c940783b */ /* 0x000fee0000000200 */
[C---:B------:R-:W-:Y:S08]  /*3cf0*/  HMMA.16816.F32 R48, R4.reuse, R22, R48 ;  /* 0x000000160430723c */ /* 0x040ff00000001830 */
[C---:B-1----:R-:W-:Y:S08]  /*3d00*/  HMMA.16816.F32 R40, R4.reuse, R16, R40 ;  /* 0x000000100428723c */ /* 0x042ff00000001828 */
[C---:B------:R-:W-:Y:S08]  /*3d10*/  HMMA.16816.F32 R20, R4.reuse, R18, R12 ;  /* 0x000000120414723c */ /* 0x040ff0000000180c */
[C---:B------:R-:W-:Y:S08]  /*3d20*/  HMMA.16816.F32 R16, R4.reuse, R36, R32 ;  /* 0x000000240410723c */ /* 0x040ff00000001820 */
[----:B------:R-:W-:Y:S01]  /*3d30*/  HMMA.16816.F32 R12, R4, R38, R28 ;  /* 0x00000026040c723c */ /* 0x000fe2000000181c */
[----:B------:R-:W-:Y:S04]  /*3d40*/  LDSM.16.M88.4 R4, [R208+0x4000] ;  /* 0x00400000d004783b */ /* 0x000fe80000000200 */
[----:B------:R-:W1:Y:S03]  /*3d50*/  LDSM.16.M88.4 R28, [R201+0x2000] ;  /* 0x00200000c91c783b */ /* 0x000e660000000200 */
[C---:B--2---:R-:W-:Y:S08]  /*3d60*/  HMMA.16816.F32 R24, R8.reuse, R60, R44 ;  /* 0x0000003c0818723c */ /* 0x044ff0000000182c */
[C---:B------:R-:W-:Y:S01]  /*3d70*/  HMMA.16816.F32 R32, R8.reuse, R62, R52 ;  /* 0x0000003e0820723c */ /* 0x040fe20000001834 */
[----:B------:R-:W-:Y:S07]  /*3d80*/  LDSM.16.M88.4 R60, [R200+0x2800] ;  /* 0x00280000c83c783b */ /* 0x000fee0000000200 */
[C---:B---3--:R-:W-:Y:S01]  /*3d90*/  HMMA.16816.F32 R44, R8.reuse, R76, R56 ;  /* 0x0000004c082c723c */ /* 0x048fe20000001838 */
[----:B------:R-:W-:Y:S07]  /*3da0*/  LDSM.16.M88.4 R56, [R200+0x2000] ;  /* 0x00200000c838783b */ /* 0x000fee0000000200 */
[C---:B------:R-:W-:Y:S01]  /*3db0*/  HMMA.16816.F32 R48, R8.reuse, R78, R48 ;  /* 0x0000004e0830723c */ /* 0x040fe20000001830 */
[----:B------:R-:W-:Y:S07]  /*3dc0*/  LDSM.16.M88.4 R76, [R203+0x3800] ;  /* 0x00380000cb4c783b */ /* 0x000fee0000000200 */
[C---:B----4-:R-:W-:Y:S08]  /*3dd0*/  HMMA.16816.F32 R40, R8.reuse, R80, R40 ;  /* 0x000000500828723c */ /* 0x050ff00000001828 */
[C---:B------:R-:W-:Y:S01]  /*3de0*/  HMMA.16816.F32 R36, R8.reuse, R82, R20 ;  /* 0x000000520824723c */ /* 0x040fe20000001814 */
[----:B------:R-:W-:Y:S07]  /*3df0*/  LDSM.16.M88.4 R80, [R200+0x3800] ;  /* 0x00380000c850783b */ /* 0x000fee0000000200 */
[C---:B------:R-:W-:Y:S08]  /*3e00*/  HMMA.16816.F32 R16, R8.reuse, R88, R16 ;  /* 0x000000580810723c */ /* 0x040ff00000001810 */
[----:B------:R-:W-:Y:S01]  /*3e10*/  HMMA.16816.F32 R12, R8, R90, R12 ;  /* 0x0000005a080c723c */ /* 0x000fe2000000180c */
[----:B------:R-:W2:Y:S07]  /*3e20*/  LDSM.16.M88.4 R8, [R209+0x4000] ;  /* 0x00400000d108783b */ /* 0x000eae0000000200 */
[C---:B-1----:R-:W-:Y:S01]  /*3e30*/  HMMA.16816.F32 R20, R4.reuse, R28, R24 ;  /* 0x0000001c0414723c */ /* 0x042fe20000001818 */
[----:B------:R-:W-:Y:S07]  /*3e40*/  LDSM.16.M88.4 R24, [R203+0x2000] ;  /* 0x00200000cb18783b */ /* 0x000fee0000000200 */
[C---:B------:R-:W-:Y:S08]  /*3e50*/  HMMA.16816.F32 R28, R4.reuse, R30, R32 ;  /* 0x0000001e041c723c */ /* 0x040ff00000001820 */
[C---:B------:R-:W-:Y:S08]  /*3e60*/  HMMA.16816.F32 R32, R4.reuse, R64, R44 ;  /* 0x000000400420723c */ /* 0x040ff0000000182c */
[C---:B------:R-:W-:Y:S01]  /*3e70*/  HMMA.16816.F32 R44, R4.reuse, R66, R48 ;  /* 0x00000042042c723c */ /* 0x040fe20000001830 */
[----:B------:R-:W-:Y:S04]  /*3e80*/  LDSM.16.M88.4 R48, [R203+0x2800] ;  /* 0x00280000cb30783b */ /* 0x000fe80000000200 */
[----:B------:R-:W-:Y:S03]  /*3e90*/  LDSM.16.M88.4 R64, [R203+0x3000] ;  /* 0x00300000cb40783b */ /* 0x000fe60000000200 */
[C---:B------:R-:W-:Y:S01]  /*3ea0*/  HMMA.16816.F32 R52, R4.reuse, R68, R40 ;  /* 0x000000440434723c */ /* 0x040fe20000001828 */
[----:B------:R-:W-:Y:S07]  /*3eb0*/  LDSM.16.M88.4 R40, [R202+-0x4000] ;  /* 0xffc00000ca28783b */ /* 0x000fee0000000200 */
[C---:B------:R-:W-:Y:S01]  /*3ec0*/  HMMA.16816.F32 R36, R4.reuse, R70, R36 ;  /* 0x000000460424723c */ /* 0x040fe20000001824 */
[----:B------:R-:W-:Y:S07]  /*3ed0*/  LDSM.16.M88.4 R68, [R202+-0x3000] ;  /* 0xffd00000ca44783b */ /* 0x000fee0000000200 */
[C---:B------:R-:W-:Y:S08]  /*3ee0*/  HMMA.16816.F32 R16, R4.reuse, R84, R16 ;  /* 0x000000540410723c */ /* 0x040ff00000001810 */
[----:B------:R-:W-:Y:S01]  /*3ef0*/  HMMA.16816.F32 R12, R4, R86, R12 ;  /* 0x00000056040c723c */ /* 0x000fe2000000180c */
[----:B------:R-:W1:Y:S04]  /*3f00*/  LDSM.16.M88.4 R4, [R211+0x4000] ;  /* 0x00400000d304783b */ /* 0x000e680000000200 */
[----:B------:R-:W-:Y:S03]  /*3f10*/  LDSM.16.M88.4 R84, [R202+-0x800] ;  /* 0xfff80000ca54783b */ /* 0x000fe60000000200 */
[C---:B--2---:R-:W-:Y:S08]  /*3f20*/  HMMA.16816.F32 R20, R8.reuse, R56, R20 ;  /* 0x000000380814723c */ /* 0x044ff00000001814 */
[C---:B------:R-:W-:Y:S01]  /*3f30*/  HMMA.16816.F32 R28, R8.reuse, R58, R28 ;  /* 0x0000003a081c723c */ /* 0x040fe2000000181c */
[----:B------:R-:W-:Y:S07]  /*3f40*/  LDSM.16.M88.4 R56, [R201+0x4800] ;  /* 0x00480000c938783b */ /* 0x000fee0000000200 */
[C---:B------:R-:W-:Y:S08]  /*3f50*/  HMMA.16816.F32 R32, R8.reuse, R60, R32 ;  /* 0x0000003c0820723c */ /* 0x040ff00000001820 */
[C---:B------:R-:W-:Y:S01]  /*3f60*/  HMMA.16816.F32 R44, R8.reuse, R62, R44 ;  /* 0x0000003e082c723c */ /* 0x040fe2000000182c */
[----:B------:R-:W-:Y:S07]  /*3f70*/  LDSM.16.M88.4 R60, [R202+-0x3800] ;  /* 0xffc80000ca3c783b */ /* 0x000fee0000000200 */
[C---:B------:R-:W-:Y:S08]  /*3f80*/  HMMA.16816.F32 R52, R8.reuse, R72, R52 ;  /* 0x000000480834723c */ /* 0x040ff00000001834 */
[C---:B------:R-:W-:Y:S01]  /*3f90*/  HMMA.16816.F32 R36, R8.reuse, R74, R36 ;  /* 0x0000004a0824723c */ /* 0x040fe20000001824 */
[----:B------:R-:W-:Y:S07]  /*3fa0*/  LDSM.16.M88.4 R72, [R202+-0x2800] ;  /* 0xffd80000ca48783b */ /* 0x000fee0000000200 */
        /* <DEDUP_REMOVED lines=29> */
[----:B------:R-:W4:Y:S03]  /*4180*/  LDSM.16.M88.4 R72, [R200+0x5000] ;  /* 0x00500000c848783b */ /* 0x000f260000000200 */
[C---:B-1----:R-:W-:Y:S08]  /*4190*/  HMMA.16816.F32 R20, R4.reuse, R24, R20 ;  /* 0x000000180414723c */ /* 0x042ff00000001814 */
[C---:B------:R-:W-:Y:S08]  /*41a0*/  HMMA.16816.F32 R28, R4.reuse, R26, R28 ;  /* 0x0000001a041c723c */ /* 0x040ff0000000181c */
[C---:B------:R-:W-:Y:S08]  /*41b0*/  HMMA.16816.F32 R32, R4.reuse, R56, R32 ;  /* 0x000000380420723c */ /* 0x040ff00000001820 */
[C---:B------:R-:W-:Y:S01]  /*41c0*/  HMMA.16816.F32 R44, R4.reuse, R58, R44 ;  /* 0x0000003a042c723c */ /* 0x040fe2000000182c */
[----:B------:R-:W-:Y:S07]  /*41d0*/  LDSM.16.M88.4 R56, [R203+0x4800] ;  /* 0x00480000cb38783b */ /* 0x000fee0000000200 */
[C---:B------:R-:W-:Y:S08]  /*41e0*/  HMMA.16816.F32 R52, R4.reuse, R64, R52 ;  /* 0x000000400434723c */ /* 0x040ff00000001834 */
[C---:B------:R-:W-:Y:S01]  /*41f0*/  HMMA.16816.F32 R36, R4.reuse, R66, R36 ;  /* 0x000000420424723c */ /* 0x040fe20000001824 */
[----:B------:R-:W-:Y:S07]  /*4200*/  LDSM.16.M88.4 R64, [R202+-0x1800] ;  /* 0xffe80000ca40783b */ /* 0x000fee0000000200 */
[C---:B---3--:R-:W-:Y:S08]  /*4210*/  HMMA.16816.F32 R24, R4.reuse, R76, R16 ;  /* 0x0000004c0418723c */ /* 0x048ff00000001810 */
[----:B------:R-:W-:Y:S01]  /*4220*/  HMMA.16816.F32 R12, R4, R78, R12 ;  /* 0x0000004e040c723c */ /* 0x000fe2000000180c */
[----:B------:R-:W1:Y:S04]  /*4230*/  LDSM.16.M88.4 R4, [R211+0x8000] ;  /* 0x00800000d304783b */ /* 0x000e680000000200 */
[----:B------:R-:W3:Y:S03]  /*4240*/  LDSM.16.M88.4 R76, [R203+0x5800] ;  /* 0x00580000cb4c783b */ /* 0x000ee60000000200 */
[C---:B--2---:R-:W-:Y:S08]  /*4250*/  HMMA.16816.F32 R20, R8.reuse, R48, R20 ;  /* 0x000000300814723c */ /* 0x044ff00000001814 */
[C---:B------:R-:W-:Y:S01]  /*4260*/  HMMA.16816.F32 R16, R8.reuse, R50, R28 ;  /* 0x000000320810723c */ /* 0x040fe2000000181c */
[----:B------:R-:W-:Y:S07]  /*4270*/  LDSM.16.M88.4 R48, [R202+-0x2000] ;  /* 0xffe00000ca30783b */ /* 0x000fee0000000200 */
[C---:B------:R-:W-:Y:S08]  /*4280*/  HMMA.16816.F32 R32, R8.reuse, R60, R32 ;  /* 0x0000003c0820723c */ /* 0x040ff00000001820 */
[C---:B------:R-:W-:Y:S01]  /*4290*/  HMMA.16816.F32 R44, R8.reuse, R62, R44 ;  /* 0x0000003e082c723c */ /* 0x040fe2000000182c */
[----:B------:R-:W-:Y:S07]  /*42a0*/  LDSM.16.M88.4 R60, [R201+0x6000] ;  /* 0x00600000c93c783b */ /* 0x000fee0000000200 */
[C---:B----4-:R-:W-:Y:S08]  /*42b0*/  HMMA.16816.F32 R52, R8.reuse, R72, R52 ;  /* 0x000000480834723c */ /* 0x050ff00000001834 */
[C---:B------:R-:W-:Y:S01]  /*42c0*/  HMMA.16816.F32 R28, R8.reuse, R74, R36 ;  /* 0x0000004a081c723c */ /* 0x040fe20000001824 */
[----:B------:R-:W-:Y:S07]  /*42d0*/  LDSM.16.M88.4 R72, [R202+-0x1000] ;  /* 0xfff00000ca48783b */ /* 0x000fee0000000200 */
        /* <DEDUP_REMOVED lines=30> */
[C---:B------:R-:W-:Y:S01]  /*44c0*/  HMMA.16816.F32 R36, R4.reuse, R62, R24 ;  /* 0x0000003e0424723c */ /* 0x040fe20000001818 */
[----:B------:R-:W-:Y:S07]  /*44d0*/  LDSM.16.M88.4 R60, [R203+0x6000] ;  /* 0x00600000cb3c783b */ /* 0x000fee0000000200 */
[C---:B------:R-:W-:Y:S01]  /*44e0*/  HMMA.16816.F32 R28, R4.reuse, R70, R16 ;  /* 0x00000046041c723c */ /* 0x040fe20000001810 */
[----:B------:R-:W-:Y:S07]  /*44f0*/  LDSM.16.M88.4 R68, [R203+0x6800] ;  /* 0x00680000cb44783b */ /* 0x000fee0000000200 */
[C---:B---3--:R-:W-:Y:S01]  /*4500*/  HMMA.16816.F32 R24, R4.reuse, R76, R52 ;  /* 0x0000004c0418723c */ /* 0x048fe20000001834 */
        /* <DEDUP_REMOVED lines=14> */
[----:B------:R-:W-:Y:S07]  /*45f0*/  LDSM.16.M88.4 R56, [R202] ;  /* 0x00000000ca38783b */ /* 0x000fee0000000200 */
[C---:B------:R-:W-:Y:S08]  /*4600*/  HMMA.16816.F32 R20, R12.reuse, R74, R20 ;  /* 0x0000004a0c14723c */ /* 0x040ff00000001814 */
[C---:B----4-:R-:W-:Y:S08]  /*4610*/  HMMA.16816.F32 R16, R12.reuse, R84, R16 ;  /* 0x000000540c10723c */ /* 0x050ff00000001810 */
        /* <DEDUP_REMOVED lines=22> */
[----:B------:R-:W-:Y:S01]  /*4780*/  IMAD R2, R92, 0x40, R229 ;  /* 0x000000405c027824 */ /* 0x000fe200078e02e5 */
[----:B------:R-:W-:-:S04]  /*4790*/  MOV R216, RZ ;  /* 0x000000ff00d87202 */ /* 0x000fc80000000f00 */
        /* <DEDUP_REMOVED lines=14> */
[----:B------:R-:W-:-:S05]  /*4880*/  IMAD R0, R219, c[0x0][0x1e4], R0 ;  /* 0x00007900db007a24 */ /* 0x000fca00078e0200 */
[----:B------:R-:W-:Y:S02]  /*4890*/  IADD3 R3, R3, R0, RZ ;  /* 0x0000000003037210 */ /* 0x000fe40007ffe0ff */
        /* <DEDUP_REMOVED lines=10> */
.L_x_2888:
[----:B------:R-:W-:Y:S05]  /*4940*/  BRA.DIV ~URZ, `(.L_x_2792) ;  /* 0x0000faa27f007947 */ /* 0x000fea000b800000 */
[----:B------:R-:W3:Y:S01]  /*4950*/  SHFL.IDX PT, R0, R15, RZ, 0x181f ;  /* 0x00181fff0f007589 */ /* 0x000ee200000e0000 */
[----:B------:R-:W-:Y:S02]  /*4960*/  ISETP.GE.AND P6, PT, R218, c[0x0][0x1d4], PT ;  /* 0x00007500da007a0c */ /* 0x000fe40003fc6270 */
[C---:B---3--:R-:W-:Y:S02]  /*4970*/  IADD3 R6, P0, R0.reuse, R99, RZ ;  /* 0x0000006300067210 */ /* 0x048fe40007f1e0ff */
[C---:B------:R-:W-:Y:S02]  /*4980*/  IADD3 R8, P5, R0.reuse, R98, RZ ;  /* 0x0000006200087210 */ /* 0x040fe40007fbe0ff */
[----:B------:R-:W-:Y:S01]  /*4990*/  IADD3 R2, P2, R0, R100, RZ ;  /* 0x0000006400027210 */ /* 0x000fe20007f5e0ff */
[----:B--2---:R-:W-:Y:S01]  /*49a0*/  IMAD.X R7, R4, 0x1, R94, P0 ;  /* 0x0000000104077824 */ /* 0x004fe200000e065e */
[----:B------:R-:W-:Y:S01]  /*49b0*/  IADD3 R10, P0, R0, R101, RZ ;  /* 0x00000065000a7210 */ /* 0x000fe20007f1e0ff */
[C---:B------:R-:W-:Y:S01]  /*49c0*/  IMAD.X R9, R4.reuse, 0x1, R93, P5 ;  /* 0x0000000104097824 */ /* 0x040fe200028e065d */
[----:B------:R-:W-:Y:S01]  /*49d0*/  ISETP.GE.AND P5, PT, R223, c[0x0][0x1d4], PT ;  /* 0x00007500df007a0c */ /* 0x000fe20003fa6270 */
[----:B------:R-:W-:Y:S01]  /*49e0*/  IMAD.X R3, R4, 0x1, R95, P2 ;  /* 0x0000000104037824 */ /* 0x000fe200010e065f */
[----:B------:R-:W-:Y:S01]  /*49f0*/  ISETP.GE.AND P2, PT, R224, c[0x0][0x1d4], PT ;  /* 0x00007500e0007a0c */ /* 0x000fe20003f46270 */
[----:B------:R-:W-:Y:S01]  /*4a00*/  IMAD.X R11, R4, 0x1, R96, P0 ;  /* 0x00000001040b7824 */ /* 0x000fe200000e0660 */
[----:B------:R-:W-:Y:S01]  /*4a10*/  ISETP.GE.AND P0, PT, R225, c[0x0][0x1d4], PT ;  /* 0x00007500e1007a0c */ /* 0x000fe20003f06270 */
[----:B------:R-:W-:Y:S01]  /*4a20*/  @!PT LDS RZ, [RZ] ;  /* 0x00000000fffff984 */ /* 0x000fe20000000800 */
[----:B------:R-:W-:Y:S01]  /*4a30*/  @!PT LDS RZ, [RZ] ;  /* 0x00000000fffff984 */ /* 0x000fe20000000800 */
[----:B------:R2:W-:Y:S01]  /*4a40*/  LDGSTS.E.BYPASS.LTC128B.128 [R215+0x8100], [R8.64], !P6 ;  /* 0x0810000008d77fae */ /* 0x0005e2000f101d46 */
[----:B------:R-:W-:-:S02]  /*4a50*/  SEL R14, RZ, 0x10, P5 ;  /* 0x00000010ff0e7807 */ /* 0x000fc40002800000 */
[----:B------:R-:W-:Y:S01]  /*4a60*/  SEL R13, RZ, 0x10, P2 ;  /* 0x00000010ff0d7807 */ /* 0x000fe20001000000 */
[----:B------:R-:W3:Y:S01]  /*4a70*/  SHFL.IDX PT, R0, R15, 0x1, 0x181f ;  /* 0x00381f000f007f89 */ /* 0x000ee200000e0000 */
[----:B------:R-:W-:-:S03]  /*4a80*/  SEL R12, RZ, 0x10, P0 ;  /* 0x00000010ff0c7807 */ /* 0x000fc60000000000 */
[----:B------:R2:W-:Y:S04]  /*4a90*/  LDGSTS.E.BYPASS.LTC128B.128 [R215+0xa100], [R6.64], !P5 ;  /* 0x0a10000006d77fae */ /* 0x0005e8000e901d46 */
[----:B------:R2:W-:Y:S04]  /*4aa0*/  LDGSTS.E.BYPASS.LTC128B.128 [R215+0xc100], [R2.64], !P2 ;  /* 0x0c10000002d77fae */ /* 0x0005e8000d101d46 */
[----:B------:R2:W-:Y:S04]  /*4ab0*/  LDGSTS.E.BYPASS.LTC128B.128 [R215+0xe100], [R10.64], !P0 ;  /* 0x0e1000000ad77fae */ /* 0x0005e8000c101d46 */
[----:B------:R4:W1:Y:S02]  /*4ac0*/  SHFL.IDX PT, R4, R5, 0x1, 0x181f ;  /* 0x00381f0005047f89 */ /* 0x00086400000e0000 */
[----:B-1--4-:R-:W-:-:S04]  /*4ad0*/  SEL R5, RZ, 0x10, P6 ;  /* 0x00000010ff057807 */ /* 0x012fc80003000000 */
.L_x_2889:
[----:B--23--:R-:W-:Y:S02]  /*4ae0*/  IADD3 R2, -R5, 0x10, RZ ;  /* 0x0000001005027810 */ /* 0x00cfe40007ffe1ff */
[----:B------:R-:W-:-:S02]  /*4af0*/  IADD3 R6, -R13, 0x10, RZ ;  /* 0x000000100d067810 */ /* 0x000fc40007ffe1ff */
[----:B------:R-:W-:Y:S02]  /*4b00*/  LOP3.LUT R2, R2, 0xf, RZ, 0xc0, !PT ;  /* 0x0000000f02027812 */ /* 0x000fe400078ec0ff */
[----:B------:R-:W-:Y:S02]  /*4b10*/  IADD3 R3, -R14, 0x10, RZ ;  /* 0x000000100e037810 */ /* 0x000fe40007ffe1ff */
[----:B------:R-:W-:Y:S02]  /*4b20*/  IADD3 R10, P2, P0, R2, R0, R98 ;  /* 0x00000000020a7210 */ /* 0x000fe4000785e062 */
[----:B------:R-:W-:Y:S02]  /*4b30*/  LOP3.LUT R2, R6, 0xf, RZ, 0xc0, !PT ;  /* 0x0000000f06027812 */ /* 0x000fe400078ec0ff */
[----:B------:R-:W-:Y:S02]  /*4b40*/  IADD3 R7, -R12, 0x10, RZ ;  /* 0x000000100c077810 */ /* 0x000fe40007ffe1ff */
[----:B------:R-:W-:-:S02]  /*4b50*/  LOP3.LUT R3, R3, 0xf, RZ, 0xc0, !PT ;  /* 0x0000000f03037812 */ /* 0x000fc400078ec0ff */
[----:B------:R-:W-:Y:S02]  /*4b60*/  IADD3.X R11, RZ, R4, R93, P2, P0 ;  /* 0x00000004ff0b7210 */ /* 0x000fe400017e045d */
[-C--:B------:R-:W-:Y:S02]  /*4b70*/  IADD3 R6, P2, P0, R2, R0.reuse, R100 ;  /* 0x0000000002067210 */ /* 0x080fe4000785e064 */
[----:B------:R-:W-:Y:S02]  /*4b80*/  LOP3.LUT R2, R7, 0xf, RZ, 0xc0, !PT ;  /* 0x0000000f07027812 */ /* 0x000fe400078ec0ff */
[----:B------:R-:W-:Y:S02]  /*4b90*/  IADD3 R8, P6, P5, R3, R0, R99 ;  /* 0x0000000003087210 */ /* 0x000fe40007dde063 */
[----:B------:R-:W-:Y:S02]  /*4ba0*/  IADD3.X R7, RZ, R4, R95, P2, P0 ;  /* 0x00000004ff077210 */ /* 0x000fe400017e045f */
[----:B------:R-:W-:-:S02]  /*4bb0*/  IADD3 R2, P2, P0, R2, R0, R101 ;  /* 0x0000000002027210 */ /* 0x000fc4000785e065 */
[-C--:B------:R-:W-:Y:S02]  /*4bc0*/  IADD3.X R9, RZ, R4.reuse, R94, P6, P5 ;  /* 0x00000004ff097210 */ /* 0x080fe400037ea45e */
[----:B------:R-:W-:Y:S02]  /*4bd0*/  ISETP.NE.U32.AND P5, PT, R5, RZ, PT ;  /* 0x000000ff0500720c */ /* 0x000fe40003fa5070 */
[----:B------:R-:W-:Y:S02]  /*4be0*/  ISETP.NE.U32.AND P6, PT, R14, RZ, PT ;  /* 0x000000ff0e00720c */ /* 0x000fe40003fc5070 */
[----:B------:R-:W-:Y:S02]  /*4bf0*/  IADD3.X R3, RZ, R4, R96, P2, P0 ;  /* 0x00000004ff037210 */ /* 0x000fe400017e0460 */
[----:B------:R-:W-:Y:S02]  /*4c00*/  ISETP.NE.U32.AND P2, PT, R13, RZ, PT ;  /* 0x000000ff0d00720c */ /* 0x000fe40003f45070 */
[----:B------:R-:W-:-:S05]  /*4c10*/  ISETP.NE.U32.AND P0, PT, R12, RZ, PT ;  /* 0x000000ff0c00720c */ /* 0x000fca0003f05070 */
[----:B------:R-:W-:Y:S01]  /*4c20*/  @!PT LDS RZ, [RZ] ;  /* 0x00000000fffff984 */ /* 0x000fe20000000800 */
[----:B------:R-:W-:Y:S01]  /*4c30*/  @!PT LDS RZ, [RZ] ;  /* 0x00000000fffff984 */ /* 0x000fe20000000800 */
[----:B------:R-:W-:Y:S01]  /*4c40*/  @!PT LDS RZ, [RZ] ;  /* 0x00000000fffff984 */ /* 0x000fe20000000800 */
[----:B------:R1:W-:Y:S04]  /*4c50*/  LDGSTS.E.BYPASS.LTC128B.128.ZFILL [R215+0x9100], [R10.64], P5 ;  /* 0x091000000ad77fae */ /* 0x0003e8000a941d46 */
[----:B------:R1:W-:Y:S04]  /*4c60*/  LDGSTS.E.BYPASS.LTC128B.128.ZFILL [R215+0xb100], [R8.64], P6 ;  /* 0x0b10000008d77fae */ /* 0x0003e8000b141d46 */
[----:B------:R1:W-:Y:S04]  /*4c70*/  LDGSTS.E.BYPASS.LTC128B.128.ZFILL [R215+0xd100], [R6.64], P2 ;  /* 0x0d10000006d77fae */ /* 0x0003e80009141d46 */
[----:B------:R1:W-:Y:S02]  /*4c80*/  LDGSTS.E.BYPASS.LTC128B.128.ZFILL [R215+0xf100], [R2.64], P0 ;  /* 0x0f10000002d77fae */ /* 0x0003e40008141d46 */
.L_x_2790:
[----:B------:R-:W-:Y:S05]  /*4c90*/  BSYNC B0 ;  /* 0x0000000000007941 */ /* 0x000fea0003800000 */
.L_x_2789:
[----:B-1----:R-:W-:Y:S01]  /*4ca0*/  MOV R2, 0x1 ;  /* 0x0000000100027802 */ /* 0x002fe20000000f00 */
[----:B------:R-:W0:Y:S01]  /*4cb0*/  LDGDEPBAR ;  /* 0x00000000000079af */ /* 0x000e220000000000 */
[----:B------:R-:W-:-:S02]  /*4cc0*/  IADD3 R0, R250, R239, RZ ;  /* 0x000000effa007210 */ /* 0x000fc40007ffe0ff */
[----:B------:R-:W-:Y:S01]  /*4cd0*/  IADD3 R6, -R248, R97, RZ ;  /* 0x00000061f8067210 */ /* 0x000fe20007ffe1ff */
[----:B------:R-:W-:Y:S02]  /*4ce0*/  IMAD R2, R92, -0x40, R2 ;  /* 0xffffffc05c027824 */ /* 0x000fe400078e0202 */
[----:B------:R-:W-:-:S04]  /*4cf0*/  @P4 IMAD.HI.U32 R3, R0, c[0x0][0x2c8], RZ ;  /* 0x0000b20000034a27 */ /* 0x000fc800078e00ff */
[----:B------:R-:W-:Y:S01]  /*4d00*/  IMAD.MOV.U32 R4, RZ, RZ, R0 ;  /* 0x000000ffff047224 */ /* 0x000fe200078e0000 */
[----:B------:R-:W-:Y:S02]  /*4d10*/  IADD3 R0, -R248, R2, R213 ;  /* 0x00000002f8007210 */ /* 0x000fe40007ffe1d5 */
[----:B------:R-:W-:-:S03]  /*4d20*/  @P4 SHF.R.U32.HI R4, RZ, c[0x0][0x2cc], R3 ;  /* 0x0000b300ff044a19 */ /* 0x000fc60000011603 */
[----:B------:R-:W-:Y:S01]  /*4d30*/  IMAD.IADD R5, R0, 0x1, -R214 ;  /* 0x0000000100057824 */ /* 0x000fe200078e0ad6 */
[----:B------:R-:W-:Y:S05]  /*4d40*/  BRA.DIV ~URZ, `(.L_x_2793) ;  /* 0x0000f9327f007947 */ /* 0x000fea000b800000 */
[----:B------:R1:W2:Y:S02]  /*4d50*/  SHFL.IDX PT, R0, R4, RZ, 0x1c1f ;  /* 0x001c1fff04007589 */ /* 0x0002a400000e0000 */
.L_x_2890:
        /* <DEDUP_REMOVED lines=30> */
[----:B------:R-:W-:Y:S02]  /*4f40*/  FSEL R95, R24, -INF , P6 ;  /* 0xff800000185f7808 */ /* 0x000fe40003000000 */
[----:B------:R-:W-:-:S02]  /*4f50*/  FSEL R94, R25, -INF , P5 ;  /* 0xff800000195e7808 */ /* 0x000fc40002800000 */
[----:B------:R-:W-:Y:S02]  /*4f60*/  FSEL R93, R44, -INF , P2 ;  /* 0xff8000002c5d7808 */ /* 0x000fe40001000000 */
[----:B------:R-:W-:Y:S01]  /*4f70*/  FSEL R92, R45, -INF , P0 ;  /* 0xff8000002d5c7808 */ /* 0x000fe20000000000 */
[----:B------:R-:W-:Y:S05]  /*4f80*/  BRA.DIV ~URZ, `(.L_x_2794) ;  /* 0x0000f7627f007947 */ /* 0x000fea000b800000 */
[----:B------:R-:W2:Y:S02]  /*4f90*/  SHFL.IDX PT, R0, R4, 0x1, 0x1c1f ;  /* 0x003c1f0004007f89 */ /* 0x000ea400000e0000 */
[----:B--2---:R-:W-:-:S05]  /*4fa0*/  IMAD.IADD R0, R5, 0x1, R0 ;  /* 0x0000000105007824 */ /* 0x004fca00078e0200 */
[----:B------:R-:W-:Y:S02]  /*4fb0*/  IMNMX R3, R6, R0, PT ;  /* 0x0000000006037217 */ /* 0x000fe40003800200 */
[----:B------:R-:W-:Y:S02]  /*4fc0*/  FMNMX.FTZ R0, R7, R8, !PT ;  /* 0x0000000807007209 */ /* 0x000fe40007810000 */
[C---:B------:R-:W-:Y:S02]  /*4fd0*/  ISETP.GT.AND P5, PT, R3.reuse, RZ, PT ;  /* 0x000000ff0300720c */ /* 0x040fe40003fa4270 */
[C---:B------:R-:W-:Y:S02]  /*4fe0*/  ISETP.GT.AND P2, PT, R3.reuse, 0x1, PT ;  /* 0x000000010300780c */ /* 0x040fe40003f44270 */
[----:B------:R-:W-:Y:S02]  /*4ff0*/  ISETP.GT.AND P0, PT, R3, 0x8, PT ;  /* 0x000000080300780c */ /* 0x000fe40003f04270 */
[----:B------:R-:W-:-:S02]  /*5000*/  FSEL R6, R42, -INF , P5 ;  /* 0xff8000002a067808 */ /* 0x000fc40002800000 */
[----:B------:R-:W-:Y:S02]  /*5010*/  FSEL R9, R43, -INF , P2 ;  /* 0xff8000002b097808 */ /* 0x000fe40001000000 */
[----:B------:R-:W-:Y:S02]  /*5020*/  ISETP.GT.AND P2, PT, R3, 0x9, PT ;  /* 0x000000090300780c */ /* 0x000fe40003f44270 */
[----:B------:R-:W-:Y:S02]  /*5030*/  FMNMX.FTZ R0, R10, R0, !PT ;  /* 0x000000000a007209 */ /* 0x000fe40007810000 */
[----:B------:R-:W-:Y:S02]  /*5040*/  FSEL R14, R38, -INF , P0 ;  /* 0xff800000260e7808 */ /* 0x000fe40000000000 */
[----:B------:R-:W-:Y:S02]  /*5050*/  FMNMX.FTZ R2, R6, R9, !PT ;  /* 0x0000000906027209 */ /* 0x000fe40007810000 */
[----:B------:R-:W-:-:S02]  /*5060*/  FSEL R13, R39, -INF , P2 ;  /* 0xff800000270d7808 */ /* 0x000fc40001000000 */
[----:B------:R-:W-:Y:S02]  /*5070*/  FMNMX.FTZ R0, R11, R0, !PT ;  /* 0x000000000b007209 */ /* 0x000fe40007810000 */
        /* <DEDUP_REMOVED lines=48> */
[----:B------:R-:W-:Y:S01]  /*5380*/  FMNMX.FTZ R2, R85, R2, !PT ;  /* 0x0000000255027209 */ /* 0x000fe20007810000 */
[----:B------:R-:W2:Y:S03]  /*5390*/  SHFL.BFLY PT, R3, R0, 0x2, 0x1f ;  /* 0x0c401f0000037f89 */ /* 0x000ea600000e0000 */
[----:B------:R-:W-:-:S05]  /*53a0*/  FMNMX.FTZ R2, R84, R2, !PT ;  /* 0x0000000254027209 */ /* 0x000fca0007810000 */
[----:B-1----:R-:W1:Y:S01]  /*53b0*/  SHFL.BFLY PT, R4, R2, 0x2, 0x1f ;  /* 0x0c401f0002047f89 */ /* 0x002e6200000e0000 */
[----:B--2---:R-:W-:-:S05]  /*53c0*/  FMNMX.FTZ R0, R3, R0, !PT ;  /* 0x0000000003007209 */ /* 0x004fca0007810000 */
[----:B------:R-:W2:Y:S01]  /*53d0*/  SHFL.BFLY PT, R3, R0, 0x1, 0x1f ;  /* 0x0c201f0000037f89 */ /* 0x000ea200000e0000 */
[----:B-1----:R-:W-:-:S05]  /*53e0*/  FMNMX.FTZ R4, R2, R4, !PT ;  /* 0x0000000402047209 */ /* 0x002fca0007810000 */
[----:B------:R1:W3:Y:S01]  /*53f0*/  SHFL.BFLY PT, R5, R4, 0x1, 0x1f ;  /* 0x0c201f0004057f89 */ /* 0x0002e200000e0000 */
[----:B--2---:R-:W-:-:S05]  /*5400*/  FMNMX.FTZ R133, R0, R3, !PT ;  /* 0x0000000300857209 */ /* 0x004fca0007810000 */
.L_x_2891:
[C---:B------:R-:W-:Y:S01]  /*5410*/  FMUL.FTZ R2, R133.reuse, c[0x0][0x2d0] ;  /* 0x0000b40085027a20 */ /* 0x040fe20000410000 */
[----:B------:R-:W-:Y:S01]  /*5420*/  FSETP.NEU.FTZ.AND P0, PT, R133, -INF , PT ;  /* 0xff8000008500780b */ /* 0x000fe20003f1d000 */
[----:B------:R-:W-:Y:S01]  /*5430*/  WARPSYNC 0xffffffff ;  /* 0xffffffff00007948 */ /* 0x000fe20003800000 */
[----:B------:R-:W-:Y:S01]  /*5440*/  LDSM.16.MT88.4 R36, [R204+0x800] ;  /* 0x00080000cc24783b */ /* 0x000fe20000004200 */
[----:B------:R-:W-:Y:S02]  /*5450*/  IADD3 R217, R217, -0x2, RZ ;  /* 0xfffffffed9d97810 */ /* 0x000fe40007ffe0ff */
[----:B------:R-:W-:Y:S01]  /*5460*/  FSEL R2, R2, RZ, P0 ;  /* 0x000000ff02027208 */ /* 0x000fe20000000000 */
[----:B------:R-:W-:Y:S04]  /*5470*/  LDSM.16.MT88.4 R44, [R207] ;  /* 0x00000000cf2c783b */ /* 0x000fe80000004200 */
[--C-:B------:R-:W-:Y:S01]  /*5480*/  FFMA.FTZ R0, R7, c[0x0][0x2d0], -R2.reuse ;  /* 0x0000b40007007a23 */ /* 0x100fe20000010802 */
[----:B------:R-:W-:Y:S01]  /*5490*/  LDSM.16.MT88.4 R40, [R205+0x800] ;  /* 0x00080000cd28783b */ /* 0x000fe20000004200 */
[----:B------:R-:W-:-:S02]  /*54a0*/  FFMA.FTZ R3, R19, c[0x0][0x2d0], -R2 ;  /* 0x0000b40013037a23 */ /* 0x000fc40000010802 */
[----:B------:R2:W-:Y:S01]  /*54b0*/  MUFU.EX2 R113, R0 ;  /* 0x0000000000717308 */ /* 0x0005e20000000800 */
[----:B------:R-:W-:Y:S04]  /*54c0*/  LDSM.16.MT88.4 R28, [R206] ;  /* 0x00000000ce1c783b */ /* 0x000fe80000004200 */
[----:B------:R-:W-:Y:S03]  /*54d0*/  LDSM.16.MT88.4 R68, [R205+0x2000] ;  /* 0x00200000cd44783b */ /* 0x000fe60000004200 */
[----:B------:R4:W-:Y:S01]  /*54e0*/  MUFU.EX2 R131, R3 ;  /* 0x0000000300837308 */ /* 0x0009e20000000800 */
[----:B------:R-:W-:Y:S04]  /*54f0*/  LDSM.16.MT88.4 R60, [R207+0x800] ;  /* 0x00080000cf3c783b */ /* 0x000fe80000004200 */
[----:B------:R-:W-:Y:S01]  /*5500*/  LDSM.16.MT88.4 R64, [R206+0x800] ;  /* 0x00080000ce40783b */ /* 0x000fe20000004200 */
[----:B--2---:R-:W-:-:S03]  /*5510*/  FFMA.FTZ R0, R8, c[0x0][0x2d0], -R2 ;  /* 0x0000b40008007a23 */ /* 0x004fc60000010802 */
[----:B------:R-:W-:Y:S01]  /*5520*/  LDSM.16.MT88.4 R72, [R207+0x2000] ;  /* 0x00200000cf48783b */ /* 0x000fe20000004200 */
[----:B------:R2:W-:Y:S03]  /*5530*/  MUFU.EX2 R112, R0 ;  /* 0x0000000000707308 */ /* 0x0005e60000000800 */
[----:B------:R-:W-:Y:S01]  /*5540*/  LDSM.16.MT88.4 R48, [R204+0x2800] ;  /* 0x00280000cc30783b */ /* 0x000fe20000004200 */
[----:B----4-:R-:W-:-:S03]  /*5550*/  FFMA.FTZ R3, R20, c[0x0][0x2d0], -R2 ;  /* 0x0000b40014037a23 */ /* 0x010fc60000010802 */
[----:B------:R-:W-:Y:S01]  /*5560*/  LDSM.16.MT88.4 R56, [R206+0x2000] ;  /* 0x00200000ce38783b */ /* 0x000fe20000004200 */
[----:B------:R-:W-:Y:S03]  /*5570*/  MUFU.EX2 R135, R3 ;  /* 0x0000000300877308 */ /* 0x000fe60000000800 */
[----:B------:R-:W-:Y:S04]  /*5580*/  LDSM.16.MT88.4 R20, [R205] ;  /* 0x00000000cd14783b */ /* 0x000fe80000004200 */
[----:B------:R-:W-:Y:S01]  /*5590*/  LDSM.16.MT88.4 R76, [R207+0x2800] ;  /* 0x00280000cf4c783b */ /* 0x000fe20000004200 */
[----:B--2---:R-:W-:-:S03]  /*55a0*/  FFMA.FTZ R0, R10, c[0x0][0x2d0], -R2 ;  /* 0x0000b4000a007a23 */ /* 0x004fc60000010802 */
[----:B------:R-:W-:Y:S01]  /*55b0*/  LDSM.16.MT88.4 R80, [R204+0x4000] ;  /* 0x00400000cc50783b */ /* 0x000fe20000004200 */
[----:B------:R2:W-:Y:S02]  /*55c0*/  MUFU.EX2 R117, R0 ;  /* 0x0000000000757308 */ /* 0x0005e40000000800 */
[----:B--2---:R-:W-:-:S06]  /*55d0*/  FFMA.FTZ R0, R11, c[0x0][0x2d0], -R2 ;  /* 0x0000b4000b007a23 */ /* 0x004fcc0000010802 */
[----:B------:R2:W4:Y:S02]  /*55e0*/  MUFU.EX2 R119, R0 ;  /* 0x0000000000777308 */ /* 0x0005240000000800 */
[----:B--2---:R-:W-:Y:S01]  /*55f0*/  FFMA.FTZ R0, R16, c[0x0][0x2d0], -R2 ;  /* 0x0000b40010007a23 */ /* 0x004fe20000010802 */
[----:B---3--:R-:W-:-:S05]  /*5600*/  FMNMX.FTZ R16, R5, R4, !PT ;  /* 0x0000000405107209 */ /* 0x008fca0007810000 */
[----:B------:R2:W-:Y:S01]  /*5610*/  MUFU.EX2 R129, R0 ;  /* 0x0000000000817308 */ /* 0x0005e20000000800 */
[----:B------:R-:W-:Y:S01]  /*5620*/  FSETP.NEU.FTZ.AND P0, PT, R16, -INF , PT ;  /* 0xff8000001000780b */ /* 0x000fe20003f1d000 */
[----:B--2---:R-:W-:-:S06]  /*5630*/  FFMA.FTZ R0, R17, c[0x0][0x2d0], -R2 ;  /* 0x0000b40011007a23 */ /* 0x004fcc0000010802 */
[----:B------:R2:W-:Y:S02]  /*5640*/  MUFU.EX2 R130, R0 ;  /* 0x0000000000827308 */ /* 0x0005e40000000800 */
[----:B--2---:R-:W-:-:S05]  /*5650*/  FMUL.FTZ R0, R16, c[0x0][0x2d0] ;  /* 0x0000b40010007a20 */ /* 0x004fca0000410000 */
[----:B------:R-:W-:-:S05]  /*5660*/  FSEL R0, R0, RZ, P0 ;  /* 0x000000ff00007208 */ /* 0x000fca0000000000 */
[----:B------:R-:W-:-:S04]  /*5670*/  FFMA.FTZ R3, R6, c[0x0][0x2d0], -R0 ;  /* 0x0000b40006037a23 */ /* 0x000fc80000010800 */
[----:B------:R2:W-:Y:S02]  /*5680*/  MUFU.EX2 R19, R3 ;  /* 0x0000000300137308 */ /* 0x0005e40000000800 */
[--C-:B--2---:R-:W-:Y:S02]  /*5690*/  FFMA.FTZ R3, R9, c[0x0][0x2d0], -R0.reuse ;  /* 0x0000b40009037a23 */ /* 0x104fe40000010800 */
[----:B------:R-:W2:Y:S04]  /*56a0*/  LDSM.16.MT88.4 R8, [R204] ;  /* 0x00000000cc08783b */ /* 0x000ea80000004200 */
[----:B------:R3:W5:Y:S02]  /*56b0*/  MUFU.EX2 R17, R3 ;  /* 0x0000000300117308 */ /* 0x0007640000000800 */
[----:B---3--:R-:W-:Y:S01]  /*56c0*/  FFMA.FTZ R3, R14, c[0x0][0x2d0], -R0 ;  /* 0x0000b4000e037a23 */ /* 0x008fe20000010800 */
[----:B----4-:R-:W-:-:S05]  /*56d0*/  F2FP.PACK_AB R14, R119, R117 ;  /* 0x00000075770e723e */ /* 0x010fca00000000ff */
[----:B------:R3:W4:Y:S02]  /*56e0*/  MUFU.EX2 R116, R3 ;  /* 0x0000000300747308 */ /* 0x0007240000000800 */
[----:B---3--:R-:W-:Y:S01]  /*56f0*/  FFMA.FTZ R3, R13, c[0x0][0x2d0], -R0 ;  /* 0x0000b4000d037a23 */ /* 0x008fe20000010800 */
[----:B-----5:R-:W-:Y:S01]  /*5700*/  F2FP.PACK_AB R13, R17, R19 ;  /* 0x00000013110d723e */ /* 0x020fe200000000ff */
[----:B------:R-:W-:-:S04]  /*5710*/  FADD.FTZ R17, R19, R17 ;  /* 0x0000001113117221 */ /* 0x000fc80000010000 */
[----:B------:R3:W5:Y:S01]  /*5720*/  MUFU.EX2 R118, R3 ;  /* 0x0000000300767308 */ /* 0x0007620000000800 */
[----:B------:R-:W-:Y:S02]  /*5730*/  FFMA.FTZ R19, R97, c[0x0][0x2d0], -R2 ;  /* 0x0000b40061137a23 */ /* 0x000fe40000010802 */
[----:B----4-:R-:W-:Y:S02]  /*5740*/  FADD.FTZ R17, R116, R17 ;  /* 0x0000001174117221 */ /* 0x010fe40000010000 */
[----:B---3--:R-:W-:Y:S01]  /*5750*/  FFMA.FTZ R3, R12, c[0x0][0x2d0], -R0 ;  /* 0x0000b4000c037a23 */ /* 0x008fe20000010800 */
[----:B------:R-:W-:-:S03]  /*5760*/  F2FP.PACK_AB R12, R112, R113 ;  /* 0x00000071700c723e */ /* 0x000fc600000000ff */
[----:B------:R3:W-:Y:S02]  /*5770*/  MUFU.EX2 R128, R3 ;  /* 0x0000000300807308 */ /* 0x0007e40000000800 */
[----:B---3--:R-:W-:Y:S01]  /*5780*/  FFMA.FTZ R3, R15, c[0x0][0x2d0], -R0 ;  /* 0x0000b4000f037a23 */ /* 0x008fe20000010800 */
[----:B-----5:R-:W-:-:S05]  /*5790*/  F2FP.PACK_AB R15, R118, R116 ;  /* 0x00000074760f723e */ /* 0x020fca00000000ff */
[----:B------:R3:W4:Y:S02]  /*57a0*/  MUFU.EX2 R132, R3 ;  /* 0x0000000300847308 */ /* 0x0007240000000800 */
[C---:B-12---:R-:W-:Y:S07]  /*57b0*/  HMMA.16816.F32 R4, R12.reuse, R8, RZ ;  /* 0x000000080c04723c */ /* 0x046fee00000018ff */
[----:B------:R-:W-:Y:S01]  /*57c0*/  F2FP.PACK_AB R8, R130, R129 ;  /* 0x000000818208723e */ /* 0x000fe200000000ff */
[----:B------:R-:W-:Y:S01]  /*57d0*/  HMMA.16816.F32 R32, R12, R20, RZ ;  /* 0x000000140c20723c */ /* 0x000fe200000018ff */
[----:B---3--:R-:W-:Y:S01]  /*57e0*/  FFMA.FTZ R3, R18, c[0x0][0x2d0], -R0 ;  /* 0x0000b40012037a23 */ /* 0x008fe20000010800 */
[----:B----4-:R-:W-:Y:S01]  /*57f0*/  F2FP.PACK_AB R9, R132, R128 ;  /* 0x000000808409723e */ /* 0x010fe200000000ff */
[----:B------:R-:W-:-:S02]  /*5800*/  FFMA.FTZ R18, R96, c[0x0][0x2d0], -R2 ;  /* 0x0000b40060127a23 */ /* 0x000fc40000010802 */
[----:B------:R1:W-:Y:S03]  /*5810*/  MUFU.EX2 R134, R3 ;  /* 0x0000000300867308 */ /* 0x0003e60000000800 */
[C---:B------:R-:W-:Y:S08]  /*5820*/  HMMA.16816.F32 R20, R12.reuse, R22, RZ ;  /* 0x000000160c14723c */ /* 0x040ff000000018ff */
        /* <DEDUP_REMOVED lines=150> */
[----:B------:R-:W-:-:S04]  /*6190*/  @P4 SHF.R.U32.HI R0, RZ, c[0x0][0x2cc], R2 ;  /* 0x0000b300ff004a19 */ /* 0x000fc80000011602 */
[----:B------:R-:W-:Y:S01]  /*61a0*/  IADD3 R0, R0, R213, -R214 ;  /* 0x000000d500007210 */ /* 0x000fe20007ffe8d6 */
[----:B----4-:R-:W-:Y:S03]  /*61b0*/  HMMA.16816.F32 R24, R12, R20, RZ ;  /* 0x000000140c18723c */ /* 0x010fe600000018ff */
[----:B------:R-:W-:-:S04]  /*61c0*/  SHF.R.S32.HI R2, RZ, 0x1f, R0 ;  /* 0x0000001fff027819 */ /* 0x000fc80000011400 */
[----:B------:R-:W-:Y:S01]  /*61d0*/  LEA.HI R0, R2, R0, RZ, 0x6 ;  /* 0x0000000002007211 */ /* 0x000fe200078f30ff */
[----:B------:R-:W-:Y:S01]  /*61e0*/  HMMA.16816.F32 R12, R12, R22, RZ ;  /* 0x000000160c0c723c */ /* 0x000fe200000018ff */
[----:B------:R-:W1:Y:S02]  /*61f0*/  LDSM.16.MT88.4 R20, [R206+0x6800] ;  /* 0x00680000ce14783b */ /* 0x000e640000004200 */
[----:B------:R-:W-:-:S04]  /*6200*/  SHF.R.S32.HI R0, RZ, 0x6, R0 ;  /* 0x00000006ff007819 */ /* 0x000fc80000011400 */
[----:B------:R-:W-:-:S04]  /*6210*/  IMNMX R212, R226, R0, !PT ;  /* 0x00000000e2d47217 */ /* 0x000fc80007800200 */
[----:B------:R-:W-:-:S05]  /*6220*/  ISETP.GE.AND P0, PT, R217, R212, PT ;  /* 0x000000d4d900720c */ /* 0x000fca0003f06270 */
        /* <DEDUP_REMOVED lines=98> */
[----:B------:R-:W-:Y:S03]  /*6850*/  @!UPT UIADD3 URZ, URZ, URZ, URZ ;  /* 0x0000003f3f3ff290 */ /* 0x000fe6000fffe03f */
[----:B------:R-:W-:Y:S11]  /*6860*/  @!P0 BRA `(.L_x_2795) ;  /* 0x00003cb000008947 */ /* 0x000ff60003800000 */
[----:B------:R-:W-:Y:S02]  /*6870*/  MOV R135, R16 ;  /* 0x0000001000877202 */ /* 0x000fe40000000f00 */
[----:B------:R-:W-:-:S07]  /*6880*/  MOV R134, R133 ;  /* 0x0000008500867202 */ /* 0x000fce0000000f00 */
.L_x_2806:
        /* <DEDUP_REMOVED lines=26> */
[C---:B------:R-:W-:Y:S01]  /*6a30*/  IMAD R4, R216.reuse, c[0x0][0x21c], R4 ;  /* 0x00008700d8047a24 */ /* 0x040fe200078e0204 */
[----:B------:R-:W-:Y:S01]  /*6a40*/  SHF.R.S32.HI R6, RZ, 0x1f, R218 ;  /* 0x0000001fff067819 */ /* 0x000fe200000114da */
[----:B------:R-:W-:Y:S01]  /*6a50*/  IMAD.IADD R3, R3, 0x1, R0 ;  /* 0x0000000103037824 */ /* 0x000fe200078e0200 */
[C---:B------:R-:W-:Y:S01]  /*6a60*/  SHF.L.U64.HI R29, R225.reuse, 0x1, R5 ;  /* 0x00000001e11d7819 */ /* 0x040fe20000010205 */
[----:B------:R-:W-:Y:S01]  /*6a70*/  IMAD.SHL.U32 R133, R225, 0x2, RZ ;  /* 0x00000002e1857824 */ /* 0x000fe200078e00ff */
[C---:B------:R-:W-:Y:S01]  /*6a80*/  SHF.L.U64.HI R23, R223.reuse, 0x1, R7 ;  /* 0x00000001df177819 */ /* 0x040fe20000010207 */
        /* <DEDUP_REMOVED lines=11> */
.L_x_2892:
[----:B------:R-:W-:-:S05]  /*6b40*/  BRA.DIV ~URZ, `(.L_x_2799) ;  /* 0x0000e1b27f007947 */ /* 0x000fca000b800000 */
[----:B------:R-:W5:Y:S01]  /*6b50*/  SHFL.IDX PT, R0, R21, RZ, 0x181f ;  /* 0x00181fff15007589 */ /* 0x000f6200000e0000 */
[----:B------:R-:W-:Y:S02]  /*6b60*/  ISETP.GE.AND P6, PT, R218, c[0x0][0x1d4], PT ;  /* 0x00007500da007a0c */ /* 0x000fe40003fc6270 */
[----:B------:R-:W-:Y:S04]  /*6b70*/  ISETP.GE.AND P5, PT, R223, c[0x0][0x1d4], PT ;  /* 0x00007500df007a0c */ /* 0x000fe80003fa6270 */
[----:B------:R-:W-:Y:S02]  /*6b80*/  SEL R20, RZ, 0x10, P5 ;  /* 0x00000010ff147807 */ /* 0x000fe40002800000 */
[----:B-----5:R-:W-:Y:S05]  /*6b90*/  IADD3 R2, P0, R0, R30, RZ ;  /* 0x0000001e00027210 */ /* 0x020fea0007f1e0ff */
[----:B---3--:R-:W-:Y:S01]  /*6ba0*/  IMAD.X R3, R4, 0x1, R22, P0 ;  /* 0x0000000104037824 */ /* 0x008fe200000e0616 */
[----:B------:R-:W-:Y:S04]  /*6bb0*/  IADD3 R12, P0, R0, R31, RZ ;  /* 0x0000001f000c7210 */ /* 0x000fe80007f1e0ff */
[----:B------:R-:W-:Y:S01]  /*6bc0*/  @!PT LDS RZ, [RZ] ;  /* 0x00000000fffff984 */ /* 0x000fe20000000800 */
[----:B------:R-:W-:Y:S01]  /*6bd0*/  @!PT LDS RZ, [RZ] ;  /* 0x00000000fffff984 */ /* 0x000fe20000000800 */
[----:B------:R3:W-:Y:S01]  /*6be0*/  LDGSTS.E.BYPASS.LTC128B.128 [R215+0x100], [R2.64], !P6 ;  /* 0x0010000002d77fae */ /* 0x0007e2000f101d46 */
[----:B------:R-:W-:Y:S01]  /*6bf0*/  IMAD.X R13, R4, 0x1, R23, P0 ;  /* 0x00000001040d7824 */ /* 0x000fe200000e0617 */
[----:B------:R-:W-:Y:S04]  /*6c00*/  IADD3 R6, P0, R0, R133, RZ ;  /* 0x0000008500067210 */ /* 0x000fe80007f1e0ff */
[----:B------:R4:W-:Y:S01]  /*6c10*/  LDGSTS.E.BYPASS.LTC128B.128 [R215+0x2100], [R12.64], !P5 ;  /* 0x021000000cd77fae */ /* 0x0009e2000e901d46 */
[----:B------:R-:W-:Y:S01]  /*6c20*/  IMAD.X R7, R4, 0x1, R29, P0 ;  /* 0x0000000104077824 */ /* 0x000fe200000e061d */
[----:B------:R-:W-:Y:S04]  /*6c30*/  ISETP.GE.AND P0, PT, R225, c[0x0][0x1d4], PT ;  /* 0x00007500e1007a0c */ /* 0x000fe80003f06270 */
[----:B------:R-:W-:Y:S02]  /*6c40*/  SEL R14, RZ, 0x10, P0 ;  /* 0x00000010ff0e7807 */ /* 0x000fe40000000000 */
[----:B---3--:R-:W-:Y:S02]  /*6c50*/  IADD3 R2, P2, R0, R132, RZ ;  /* 0x0000008400027210 */ /* 0x008fe40007f5e0ff */
[----:B------:R-:W3:Y:S03]  /*6c60*/  SHFL.IDX PT, R0, R21, 0x1, 0x181f ;  /* 0x00381f0015007f89 */ /* 0x000ee600000e0000 */
[----:B------:R-:W-:Y:S01]  /*6c70*/  IMAD.X R3, R4, 0x1, R28, P2 ;  /* 0x0000000104037824 */ /* 0x000fe200010e061c */
[----:B------:R-:W-:Y:S01]  /*6c80*/  ISETP.GE.AND P2, PT, R224, c[0x0][0x1d4], PT ;  /* 0x00007500e0007a0c */ /* 0x000fe20003f46270 */
[----:B------:R5:W2:Y:S03]  /*6c90*/  SHFL.IDX PT, R4, R5, 0x1, 0x181f ;  /* 0x00381f0005047f89 */ /* 0x000aa600000e0000 */
[----:B------:R-:W-:Y:S09]  /*6ca0*/  SEL R15, RZ, 0x10, P2 ;  /* 0x00000010ff0f7807 */ /* 0x000ff20001000000 */
[----:B------:R4:W-:Y:S04]  /*6cb0*/  LDGSTS.E.BYPASS.LTC128B.128 [R215+0x4100], [R2.64], !P2 ;  /* 0x0410000002d77fae */ /* 0x0009e8000d101d46 */
[----:B------:R4:W-:Y:S02]  /*6cc0*/  LDGSTS.E.BYPASS.LTC128B.128 [R215+0x6100], [R6.64], !P0 ;  /* 0x0610000006d77fae */ /* 0x0009e4000c101d46 */
[----:B----45:R-:W-:Y:S04]  /*6cd0*/  SEL R5, RZ, 0x10, P6 ;  /* 0x00000010ff057807 */ /* 0x030fe80003000000 */
.L_x_2893:
[C---:B---3--:R-:W-:Y:S02]  /*6ce0*/  IADD3 R2, -R5.reuse, 0x10, RZ ;  /* 0x0000001005027810 */ /* 0x048fe40007ffe1ff */
[----:B------:R-:W-:Y:S02]  /*6cf0*/  ISETP.NE.U32.AND P5, PT, R5, RZ, PT ;  /* 0x000000ff0500720c */ /* 0x000fe40003fa5070 */
[----:B------:R-:W-:Y:S04]  /*6d00*/  LOP3.LUT R2, R2, 0xf, RZ, 0xc0, !PT ;  /* 0x0000000f02027812 */ /* 0x000fe800078ec0ff */
[----:B------:R-:W-:Y:S04]  /*6d10*/  IADD3 R2, P2, P0, R2, R0, R30 ;  /* 0x0000000002027210 */ /* 0x000fe8000785e01e */
[----:B--2---:R-:W-:Y:S05]  /*6d20*/  IADD3.X R3, RZ, R4, R22, P2, P0 ;  /* 0x00000004ff037210 */ /* 0x004fea00017e0416 */
[----:B------:R-:W-:Y:S01]  /*6d30*/  @!PT LDS RZ, [RZ] ;  /* 0x00000000fffff984 */ /* 0x000fe20000000800 */
[----:B------:R-:W-:Y:S01]  /*6d40*/  @!PT LDS RZ, [RZ] ;  /* 0x00000000fffff984 */ /* 0x000fe20000000800 */
[----:B------:R-:W-:Y:S01]  /*6d50*/  @!PT LDS RZ, [RZ] ;  /* 0x00000000fffff984 */ /* 0x000fe20000000800 */
[----:B------:R2:W-:Y:S02]  /*6d60*/  LDGSTS.E.BYPASS.LTC128B.128.ZFILL [R215+0x1100], [R2.64], P5 ;  /* 0x0110000002d77fae */ /* 0x0005e4000a941d46 */
[----:B--2---:R-:W-:Y:S04]  /*6d70*/  IADD3 R2, -R20, 0x10, RZ ;  /* 0x0000001014027810 */ /* 0x004fe80007ffe1ff */
[----:B------:R-:W-:Y:S04]  /*6d80*/  LOP3.LUT R2, R2, 0xf, RZ, 0xc0, !PT ;  /* 0x0000000f02027812 */ /* 0x000fe800078ec0ff */
[----:B------:R-:W-:Y:S02]  /*6d90*/  IADD3 R12, P2, P0, R2, R0, R31 ;  /* 0x00000000020c7210 */ /* 0x000fe4000785e01f */
[C---:B------:R-:W-:Y:S02]  /*6da0*/  IADD3 R2, -R15.reuse, 0x10, RZ ;  /* 0x000000100f027810 */ /* 0x040fe40007ffe1ff */
[----:B------:R-:W-:Y:S02]  /*6db0*/  IADD3.X R13, RZ, R4, R23, P2, P0 ;  /* 0x00000004ff0d7210 */ /* 0x000fe400017e0417 */
[----:B------:R-:W-:Y:S04]  /*6dc0*/  LOP3.LUT R2, R2, 0xf, RZ, 0xc0, !PT ;  /* 0x0000000f02027812 */ /* 0x000fe800078ec0ff */
[----:B------:R-:W-:Y:S02]  /*6dd0*/  IADD3 R6, P6, P5, R2, R0, R132 ;  /* 0x0000000002067210 */ /* 0x000fe40007dde084 */
[----:B------:R-:W-:Y:S02]  /*6de0*/  IADD3 R2, -R14, 0x10, RZ ;  /* 0x000000100e027810 */ /* 0x000fe40007ffe1ff */
[----:B------:R-:W-:Y:S02]  /*6df0*/  IADD3.X R7, RZ, R4, R28, P6, P5 ;  /* 0x00000004ff077210 */ /* 0x000fe400037ea41c */
[----:B------:R-:W-:Y:S02]  /*6e00*/  ISETP.NE.U32.AND P6, PT, R20, RZ, PT ;  /* 0x000000ff1400720c */ /* 0x000fe40003fc5070 */
[----:B------:R-:W-:Y:S02]  /*6e10*/  LOP3.LUT R2, R2, 0xf, RZ, 0xc0, !PT ;  /* 0x0000000f02027812 */ /* 0x000fe400078ec0ff */
[----:B------:R-:W-:Y:S02]  /*6e20*/  ISETP.NE.U32.AND P5, PT, R15, RZ, PT ;  /* 0x000000ff0f00720c */ /* 0x000fe40003fa5070 */
[----:B------:R-:W-:Y:S04]  /*6e30*/  IADD3 R2, P2, P0, R2, R0, R133 ;  /* 0x0000000002027210 */ /* 0x000fe8000785e085 */
[----:B------:R-:W-:Y:S02]  /*6e40*/  IADD3.X R3, RZ, R4, R29, P2, P0 ;  /* 0x00000004ff037210 */ /* 0x000fe400017e041d */
[----:B------:R-:W-:Y:S01]  /*6e50*/  ISETP.NE.U32.AND P0, PT, R14, RZ, PT ;  /* 0x000000ff0e00720c */ /* 0x000fe20003f05070 */
[----:B------:R2:W-:Y:S04]  /*6e60*/  LDGSTS.E.BYPASS.LTC128B.128.ZFILL [R215+0x3100], [R12.64], P6 ;  /* 0x031000000cd77fae */ /* 0x0005e8000b141d46 */
[----:B------:R2:W-:Y:S08]  /*6e70*/  LDGSTS.E.BYPASS.LTC128B.128.ZFILL [R215+0x5100], [R6.64], P5 ;  /* 0x0510000006d77fae */ /* 0x0005f0000a941d46 */
[----:B------:R2:W-:Y:S02]  /*6e80*/  LDGSTS.E.BYPASS.LTC128B.128.ZFILL [R215+0x7100], [R2.64], P0 ;  /* 0x0710000002d77fae */ /* 0x0005e40008141d46 */
.L_x_2797:
[----:B------:R-:W-:Y:S05]  /*6e90*/  BSYNC B0 ;  /* 0x0000000000007941 */ /* 0x000fea0003800000 */
.L_x_2796:
        /* <DEDUP_REMOVED lines=207> */
[----:B------:R-:W-:Y:S01]  /*7b90*/  IMAD R2, R217, 0x40, R229 ;  /* 0x00000040d9027824 */ /* 0x000fe200078e02e5 */
[----:B------:R-:W-:Y:S01]  /*7ba0*/  SHF.R.S32.HI R193, RZ, 0x1f, R223 ;  /* 0x0000001fffc17819 */ /* 0x000fe200000114df */
[----:B------:R-:W-:Y:S01]  /*7bb0*/  IMAD.MOV.U32 R216, RZ, RZ, RZ ;  /* 0x000000ffffd87224 */ /* 0x000fe200078e00ff */
[C---:B------:R-:W-:Y:S01]  /*7bc0*/  SHF.L.U64.HI R176, R225.reuse, 0x1, R192 ;  /* 0x00000001e1b07819 */ /* 0x040fe200000102c0 */
[----:B------:R-:W-:Y:S01]  /*7bd0*/  IMAD.SHL.U32 R180, R225, 0x2, RZ ;  /* 0x00000002e1b47824 */ /* 0x000fe200078e00ff */
[----:B------:R-:W-:Y:S01]  /*7be0*/  IADD3 R2, R2, -0x40, R227 ;  /* 0xffffffc002027810 */ /* 0x000fe20007ffe0e3 */
[----:B------:R-:W-:Y:S01]  /*7bf0*/  IMAD.SHL.U32 R179, R224, 0x2, RZ ;  /* 0x00000002e0b37824 */ /* 0x000fe200078e00ff */
[----:B------:R-:W-:Y:S01]  /*7c00*/  SHF.R.S32.HI R192, RZ, 0x1f, R224 ;  /* 0x0000001fffc07819 */ /* 0x000fe200000114e0 */
[C---:B------:R-:W-:Y:S01]  /*7c10*/  IMAD.SHL.U32 R178, R223.reuse, 0x2, RZ ;  /* 0x00000002dfb27824 */ /* 0x040fe200078e00ff */
[----:B------:R-:W-:Y:S01]  /*7c20*/  SHF.L.U64.HI R174, R223, 0x1, R193 ;  /* 0x00000001dfae7819 */ /* 0x000fe200000102c1 */
[----:B------:R-:W-:Y:S01]  /*7c30*/  @P3 IMAD.HI.U32 R3, R2, c[0x0][0x2bc], RZ ;  /* 0x0000af0002033a27 */ /* 0x000fe200078e00ff */
[----:B------:R-:W-:Y:S02]  /*7c40*/  SHF.L.U64.HI R175, R224, 0x1, R192 ;  /* 0x00000001e0af7819 */ /* 0x000fe400000102c0 */
[----:B------:R-:W-:Y:S01]  /*7c50*/  SHF.R.S32.HI R192, RZ, 0x1f, R218 ;  /* 0x0000001fffc07819 */ /* 0x000fe200000114da */
[----:B------:R-:W-:Y:S01]  /*7c60*/  IMAD.MOV.U32 R0, RZ, RZ, R2 ;  /* 0x000000ffff007224 */ /* 0x000fe200078e0002 */
[----:B------:R-:W-:Y:S01]  /*7c70*/  @P3 SHF.R.U32.HI R0, RZ, c[0x0][0x2c0], R3 ;  /* 0x0000b000ff003a19 */ /* 0x000fe20000011603 */
[C---:B------:R-:W-:Y:S01]  /*7c80*/  IMAD.SHL.U32 R177, R218.reuse, 0x2, RZ ;  /* 0x00000002dab17824 */ /* 0x040fe200078e00ff */
[----:B------:R-:W-:Y:S02]  /*7c90*/  SHF.L.U64.HI R171, R218, 0x1, R192 ;  /* 0x00000001daab7819 */ /* 0x000fe400000102c0 */
        /* <DEDUP_REMOVED lines=22> */
.L_x_2894:
[----:B------:R-:W-:-:S05]  /*7e00*/  BRA.DIV ~URZ, `(.L_x_2803) ;  /* 0x0000d1f27f007947 */ /* 0x000fca000b800000 */
[----:B------:R-:W3:Y:S01]  /*7e10*/  SHFL.IDX PT, R0, R170, RZ, 0x181f ;  /* 0x00181fffaa007589 */ /* 0x000ee200000e0000 */
[----:B------:R-:W-:Y:S02]  /*7e20*/  ISETP.GE.AND P6, PT, R218, c[0x0][0x1d4], PT ;  /* 0x00007500da007a0c */ /* 0x000fe40003fc6270 */
[----:B------:R-:W-:Y:S02]  /*7e30*/  ISETP.GE.AND P5, PT, R223, c[0x0][0x1d4], PT ;  /* 0x00007500df007a0c */ /* 0x000fe40003fa6270 */
[----:B---3--:R-:W-:Y:S05]  /*7e40*/  IADD3 R2, P0, R0, R177, RZ ;  /* 0x000000b100027210 */ /* 0x008fea0007f1e0ff */
[----:B--2---:R-:W-:Y:S05]  /*7e50*/  IMAD.X R3, R132, 0x1, R171, P0 ;  /* 0x0000000184037824 */ /* 0x004fea00000e06ab */
        /* <DEDUP_REMOVED lines=8> */
[----:B------:R-:W-:Y:S04]  /*7ee0*/  ISETP.GE.AND P0, PT, R225, c[0x0][0x1d4], PT ;  /* 0x00007500e1007a0c */ /* 0x000fe80003f06270 */
[----:B------:R-:W-:Y:S02]  /*7ef0*/  SEL R172, RZ, 0x10, P0 ;  /* 0x00000010ffac7807 */ /* 0x000fe40000000000 */
[----:B--2---:R-:W-:Y:S02]  /*7f00*/  IADD3 R2, P2, R0, R179, RZ ;  /* 0x000000b300027210 */ /* 0x004fe40007f5e0ff */
[----:B------:R-:W2:Y:S03]  /*7f10*/  SHFL.IDX PT, R0, R170, 0x1, 0x181f ;  /* 0x00381f00aa007f89 */ /* 0x000ea600000e0000 */
[----:B------:R-:W-:Y:S01]  /*7f20*/  IMAD.X R3, R132, 0x1, R175, P2 ;  /* 0x0000000184037824 */ /* 0x000fe200010e06af */
[----:B------:R-:W-:Y:S01]  /*7f30*/  ISETP.GE.AND P2, PT, R224, c[0x0][0x1d4], PT ;  /* 0x00007500e0007a0c */ /* 0x000fe20003f46270 */
[----:B------:R3:W4:Y:S03]  /*7f40*/  SHFL.IDX PT, R132, R133, 0x1, 0x181f ;  /* 0x00381f0085847f89 */ /* 0x00072600000e0000 */
[----:B------:R-:W-:Y:S09]  /*7f50*/  SEL R173, RZ, 0x10, P2 ;  /* 0x00000010ffad7807 */ /* 0x000ff20001000000 */
[----:B------:R1:W-:Y:S04]  /*7f60*/  LDGSTS.E.BYPASS.LTC128B.128 [R215+0xc100], [R2.64], !P2 ;  /* 0x0c10000002d77fae */ /* 0x0003e8000d101d46 */
[----:B------:R5:W-:Y:S01]  /*7f70*/  LDGSTS.E.BYPASS.LTC128B.128 [R215+0xe100], [R168.64], !P0 ;  /* 0x0e100000a8d77fae */ /* 0x000be2000c101d46 */
[----:B-1-3--:R-:W-:Y:S02]  /*7f80*/  SEL R133, RZ, 0x10, P6 ;  /* 0x00000010ff857807 */ /* 0x00afe40003000000 */
[----:B-----5:R-:W-:Y:S02]  /*7f90*/  SEL R168, RZ, 0x10, P5 ;  /* 0x00000010ffa87807 */ /* 0x020fe40002800000 */
.L_x_2895:
[C---:B--2-4-:R-:W-:Y:S02]  /*7fa0*/  IADD3 R2, -R133.reuse, 0x10, RZ ;  /* 0x0000001085027810 */ /* 0x054fe40007ffe1ff */
[----:B------:R-:W-:Y:S02]  /*7fb0*/  ISETP.NE.U32.AND P5, PT, R133, RZ, PT ;  /* 0x000000ff8500720c */ /* 0x000fe40003fa5070 */
[----:B------:R-:W-:Y:S02]  /*7fc0*/  LOP3.LUT R2, R2, 0xf, RZ, 0xc0, !PT ;  /* 0x0000000f02027812 */ /* 0x000fe400078ec0ff */
[----:B------:R-:W-:Y:S02]  /*7fd0*/  ISETP.NE.U32.AND P6, PT, R168, RZ, PT ;  /* 0x000000ffa800720c */ /* 0x000fe40003fc5070 */
[----:B------:R-:W-:Y:S04]  /*7fe0*/  IADD3 R2, P2, P0, R2, R0, R177 ;  /* 0x0000000002027210 */ /* 0x000fe8000785e0b1 */
[----:B------:R-:W-:Y:S05]  /*7ff0*/  IADD3.X R3, RZ, R132, R171, P2, P0 ;  /* 0x00000084ff037210 */ /* 0x000fea00017e04ab */
        /* <DEDUP_REMOVED lines=8> */
[----:B------:R-:W-:Y:S02]  /*8080*/  IADD3 R2, -R173, 0x10, RZ ;  /* 0x00000010ad027810 */ /* 0x000fe40007ffe1ff */
[----:B------:R-:W-:Y:S02]  /*8090*/  IADD3.X R171, RZ, R132, R174, P2, P0 ;  /* 0x00000084ffab7210 */ /* 0x000fe400017e04ae */
[----:B------:R-:W-:Y:S03]  /*80a0*/  LOP3.LUT R2, R2, 0xf, RZ, 0xc0, !PT ;  /* 0x0000000f02027812 */ /* 0x000fe600078ec0ff */
[----:B------:R1:W-:Y:S01]  /*80b0*/  LDGSTS.E.BYPASS.LTC128B.128.ZFILL [R215+0xb100], [R170.64], P6 ;  /* 0x0b100000aad77fae */ /* 0x0003e2000b141d46 */
[----:B------:R-:W-:Y:S02]  /*80c0*/  IADD3 R168, P2, P0, R2, R0, R179 ;  /* 0x0000000002a87210 */ /* 0x000fe4000785e0b3 */
[----:B------:R-:W-:Y:S02]  /*80d0*/  IADD3 R2, -R172, 0x10, RZ ;  /* 0x00000010ac027810 */ /* 0x000fe40007ffe1ff */
[----:B------:R-:W-:Y:S02]  /*80e0*/  IADD3.X R169, RZ, R132, R175, P2, P0 ;  /* 0x00000084ffa97210 */ /* 0x000fe400017e04af */
[----:B------:R-:W-:Y:S03]  /*80f0*/  LOP3.LUT R2, R2, 0xf, RZ, 0xc0, !PT ;  /* 0x0000000f02027812 */ /* 0x000fe600078ec0ff */
[----:B------:R1:W-:Y:S01]  /*8100*/  LDGSTS.E.BYPASS.LTC128B.128.ZFILL [R215+0xd100], [R168.64], P5 ;  /* 0x0d100000a8d77fae */ /* 0x0003e2000a941d46 */
[----:B------:R-:W-:Y:S04]  /*8110*/  IADD3 R2, P2, P0, R2, R0, R180 ;  /* 0x0000000002027210 */ /* 0x000fe8000785e0b4 */
[----:B------:R-:W-:Y:S02]  /*8120*/  IADD3.X R3, RZ, R132, R176, P2, P0 ;  /* 0x00000084ff037210 */ /* 0x000fe400017e04b0 */
[----:B------:R-:W-:Y:S11]  /*8130*/  ISETP.NE.U32.AND P0, PT, R172, RZ, PT ;  /* 0x000000ffac00720c */ /* 0x000ff60003f05070 */
[----:B------:R-:W-:Y:S02]  /*8140*/  @!UPT UIADD3 URZ, URZ, URZ, URZ ;  /* 0x0000003f3f3ff290 */ /* 0x000fe4000fffe03f */
[----:B------:R1:W-:Y:S02]  /*8150*/  LDGSTS.E.BYPASS.LTC128B.128.ZFILL [R215+0xf100], [R2.64], P0 ;  /* 0x0f10000002d77fae */ /* 0x0003e40008141d46 */
.L_x_2801:
[----:B------:R-:W-:Y:S05]  /*8160*/  BSYNC B0 ;  /* 0x0000000000007941 */ /* 0x000fea0003800000 */
.L_x_2800:
[----:B------:R-:W-:Y:S01]  /*8170*/  IADD3 R132, R250, R239, RZ ;  /* 0x000000effa847210 */ /* 0x000fe20007ffe0ff */
[----:B------:R-:W0:Y:S04]  /*8180*/  LDGDEPBAR ;  /* 0x00000000000079af */ /* 0x000e280000000000 */
[----:B------:R-:W-:Y:S05]  /*8190*/  @P4 IMAD.HI.U32 R0, R132, c[0x0][0x2c8], RZ ;  /* 0x0000b20084004a27 */ /* 0x000fea00078e00ff */
[----:B------:R-:W-:Y:S02]  /*81a0*/  @P4 SHF.R.U32.HI R132, RZ, c[0x0][0x2cc], R0 ;  /* 0x0000b300ff844a19 */ /* 0x000fe40000011600 */
[----:B------:R-:W-:Y:S05]  /*81b0*/  MOV R0, 0x1 ;  /* 0x0000000100007802 */ /* 0x000fea0000000f00 */
[----:B------:R-:W-:Y:S05]  /*81c0*/  IMAD R0, R217, -0x40, R0 ;  /* 0xffffffc0d9007824 */ /* 0x000fea00078e0200 */
[----:B------:R-:W-:Y:S04]  /*81d0*/  IADD3 R0, R213, R0, -R248 ;  /* 0x00000000d5007210 */ /* 0x000fe80007ffe8f8 */
[----:B------:R-:W-:Y:S01]  /*81e0*/  IADD3 R133, R0, -R214, RZ ;  /* 0x800000d600857210 */ /* 0x000fe20007ffe0ff */
[----:B------:R-:W-:-:S05]  /*81f0*/  BRA.DIV ~URZ, `(.L_x_2804) ;  /* 0x0000d0927f007947 */ /* 0x000fca000b800000 */
[----:B------:R2:W3:Y:S02]  /*8200*/  SHFL.IDX PT, R0, R132, RZ, 0x1c1f ;  /* 0x001c1fff84007589 */ /* 0x0004e400000e0000 */
.L_x_2896:
        /* <DEDUP_REMOVED lines=21> */
[----:B-1----:R-:W-:Y:S02]  /*8360*/  FSEL R171, R20, -INF , P6 ;  /* 0xff80000014ab7808 */ /* 0x002fe40003000000 */
        /* <DEDUP_REMOVED lines=8> */
[----:B------:R-:W-:Y:S02]  /*83f0*/  FSEL R29, R29, -INF , P5 ;  /* 0xff8000001d1d7808 */ /* 0x000fe40002800000 */
[----:B------:R-:W-:Y:S02]  /*8400*/  FSEL R25, R32, -INF , P2 ;  /* 0xff80000020197808 */ /* 0x000fe40001000000 */
[----:B------:R-:W-:Y:S01]  /*8410*/  FSEL R4, R33, -INF , P0 ;  /* 0xff80000021047808 */ /* 0x000fe20000000000 */
[----:B------:R-:W-:-:S05]  /*8420*/  BRA.DIV ~URZ, `(.L_x_2805) ;  /* 0x0000ced27f007947 */ /* 0x000fca000b800000 */
[----:B------:R-:W1:Y:S02]  /*8430*/  SHFL.IDX PT, R0, R132, 0x1, 0x1c1f ;  /* 0x003c1f0084007f89 */ /* 0x000e6400000e0000 */
[----:B-1----:R-:W-:Y:S05]  /*8440*/  IMAD.IADD R0, R133, 0x1, R0 ;  /* 0x0000000185007824 */ /* 0x002fea00078e0200 */
        /* <DEDUP_REMOVED lines=51> */
[----:B-1----:R-:W-:Y:S02]  /*8780*/  FMNMX.FTZ R133, R0, R2, !PT ;  /* 0x0000000200857209 */ /* 0x002fe40007810000 */
        /* <DEDUP_REMOVED lines=17> */
[----:B-12---:R-:W-:Y:S06]  /*88a0*/  FMNMX.FTZ R132, R0, R2, !PT ;  /* 0x0000000200847209 */ /* 0x006fec0007810000 */
[----:B------:R1:W2:Y:S02]  /*88b0*/  SHFL.BFLY PT, R0, R132, 0x1, 0x1f ;  /* 0x0c201f0084007f89 */ /* 0x0002a400000e0000 */
.L_x_2897:
        /* <DEDUP_REMOVED lines=43> */
[C---:B------:R-:W-:Y:S01]  /*8b70*/  ISETP.GT.AND P0, PT, R217.reuse, R212, PT ;  /* 0x000000d4d900720c */ /* 0x040fe20003f04270 */
        /* <DEDUP_REMOVED lines=410> */
.L_x_2795:
[----:B------:R-:W-:-:S13]  /*a520*/  ISETP.GE.AND P0, PT, R217, R226, PT ;  /* 0x000000e2d900720c */ /* 0x000fda0003f06270 */
[----:B------:R-:W-:Y:S05]  /*a530*/  @!P0 BRA `(.L_x_2807) ;  /* 0x0000370000008947 */ /* 0x000fea0003800000 */
[----:B------:R-:W-:Y:S02]  /*a540*/  MOV R135, R16 ;  /* 0x0000001000877202 */ /* 0x000fe40000000f00 */
[----:B------:R-:W-:Y:S02]  /*a550*/  MOV R134, R133 ;  /* 0x0000008500867202 */ /* 0x000fe40000000f00 */
.L_x_2814:
        /* <DEDUP_REMOVED lines=9> */
[C---:B------:R-:W-:Y:S01]  /*a5f0*/  IMAD.WIDE.U32 R2, R219.reuse, c[0x0][0x208], RZ ;  /* 0x00008200db027a25 */ /* 0x040fe200078e00ff */
[----:B------:R-:W-:Y:S02]  /*a600*/  SHF.R.S32.HI R6, RZ, 0x1f, R223 ;  /* 0x0000001fff067819 */ /* 0x000fe400000114df */
[----:B------:R-:W-:Y:S01]  /*a610*/  SHF.L.U64.HI R21, R224, 0x1, R5 ;  /* 0x00000001e0157819 */ /* 0x000fe20000010205 */
[----:B------:R-:W-:Y:S01]  /*a620*/  IMAD R0, R219, c[0x0][0x20c], R0 ;  /* 0x00008300db007a24 */ /* 0x000fe200078e0200 */
[----:B------:R-:W-:Y:S01]  /*a630*/  SHF.R.S32.HI R5, RZ, 0x1f, R218 ;  /* 0x0000001fff057819 */ /* 0x000fe200000114da */
[----:B------:R-:W-:Y:S01]  /*a640*/  IMAD R4, R4, c[0x0][0x218], RZ ;  /* 0x0000860004047a24 */ /* 0x000fe200078e02ff */
[C---:B------:R-:W-:Y:S01]  /*a650*/  IADD3 R213, R200.reuse, 0x7800, RZ ;  /* 0x00007800c8d57810 */ /* 0x040fe20007ffe0ff */
[----:B------:R-:W-:Y:S01]  /*a660*/  IMAD.IADD R3, R3, 0x1, R0 ;  /* 0x0000000103037824 */ /* 0x000fe200078e0200 */
[----:B------:R-:W-:Y:S01]  /*a670*/  IADD3 R212, R200, 0x7000, RZ ;  /* 0x00007000c8d47810 */ /* 0x000fe20007ffe0ff */
[----:B------:R-:W-:Y:S01]  /*a680*/  IMAD R4, R216, c[0x0][0x21c], R4 ;  /* 0x00008700d8047a24 */ /* 0x000fe200078e0204 */
[----:B------:R-:W-:Y:S01]  /*a690*/  IADD3 R199, R200, 0x6800, RZ ;  /* 0x00006800c8c77810 */ /* 0x000fe20007ffe0ff */
        /* <DEDUP_REMOVED lines=9> */
[C---:B------:R-:W-:Y:S01]  /*a730*/  IMAD.SHL.U32 R28, R223.reuse, 0x2, RZ ;  /* 0x00000002df1c7824 */ /* 0x040fe200078e00ff */
        /* <DEDUP_REMOVED lines=22> */
.L_x_2898:
[----:B------:R-:W5:Y:S01]  /*a8a0*/  SHFL.IDX PT, R5, R14, RZ, 0x181f ;  /* 0x00181fff0e057589 */ /* 0x000f6200000e0000 */
[----:B------:R-:W-:Y:S01]  /*a8b0*/  ISETP.GE.AND P0, PT, R218, c[0x0][0x1d4], PT ;  /* 0x00007500da007a0c */ /* 0x000fe20003f06270 */
[----:B------:R-:W-:Y:S01]  /*a8c0*/  BSSY B0, `(.L_x_2809) ;  /* 0x000014c000007945 */ /* 0x000fe20003800000 */
[----:B------:R-:W-:Y:S02]  /*a8d0*/  ISETP.GE.AND P5, PT, R223, c[0x0][0x1d4], PT ;  /* 0x00007500df007a0c */ /* 0x000fe40003fa6270 */
[----:B------:R-:W-:Y:S01]  /*a8e0*/  ISETP.GE.AND P4, PT, R224, c[0x0][0x1d4], PT ;  /* 0x00007500e0007a0c */ /* 0x000fe20003f86270 */
[----:B------:R-:W4:Y:S01]  /*a8f0*/  SHFL.IDX PT, R3, R14, 0x1, 0x181f ;  /* 0x00381f000e037f89 */ /* 0x000f2200000e0000 */
[----:B------:R-:W-:Y:S04]  /*a900*/  SEL R214, RZ, 0x10, P0 ;  /* 0x00000010ffd67807 */ /* 0x000fe80000000000 */
[----:B----4-:R-:W4:Y:S01]  /*a910*/  SHFL.IDX PT, R4, R4, 0x1, 0x181f ;  /* 0x00381f0004047f89 */ /* 0x010f2200000e0000 */
[C---:B-----5:R-:W-:Y:S05]  /*a920*/  IADD3 R6, P2, R5.reuse, R23, RZ ;  /* 0x0000001705067210 */ /* 0x060fea0007f5e0ff */
[C---:B---3--:R-:W-:Y:S05]  /*a930*/  IMAD.X R7, R2.reuse, 0x1, R15, P2 ;  /* 0x0000000102077824 */ /* 0x048fea00010e060f */
[----:B------:R3:W-:Y:S02]  /*a940*/  LDGSTS.E.BYPASS.LTC128B.128 [R215+0x100], [R6.64], !P0 ;  /* 0x0010000006d77fae */ /* 0x0007e4000c101d46 */
[C---:B---3--:R-:W-:Y:S05]  /*a950*/  IADD3 R6, P2, R5.reuse, R28, RZ ;  /* 0x0000001c05067210 */ /* 0x048fea0007f5e0ff */
[C---:B------:R-:W-:Y:S01]  /*a960*/  IMAD.X R7, R2.reuse, 0x1, R20, P2 ;  /* 0x0000000102077824 */ /* 0x040fe200010e0614 */
[----:B------:R-:W-:Y:S04]  /*a970*/  IADD3 R12, P2, R5, R29, RZ ;  /* 0x0000001d050c7210 */ /* 0x000fe80007f5e0ff */
[----:B------:R3:W-:Y:S01]  /*a980*/  LDGSTS.E.BYPASS.LTC128B.128 [R215+0x2100], [R6.64], !P5 ;  /* 0x0210000006d77fae */ /* 0x0007e2000e901d46 */
[C---:B------:R-:W-:Y:S01]  /*a990*/  IMAD.X R13, R2.reuse, 0x1, R21, P2 ;  /* 0x00000001020d7824 */ /* 0x040fe200010e0615 */
[----:B------:R-:W-:Y:S04]  /*a9a0*/  ISETP.GE.AND P2, PT, R225, c[0x0][0x1d4], PT ;  /* 0x00007500e1007a0c */ /* 0x000fe80003f46270 */
[----:B------:R5:W-:Y:S01]  /*a9b0*/  LDGSTS.E.BYPASS.LTC128B.128 [R215+0x4100], [R12.64], !P4 ;  /* 0x041000000cd77fae */ /* 0x000be2000e101d46 */
[----:B---3--:R-:W-:Y:S05]  /*a9c0*/  IADD3 R6, P6, R5, R30, RZ ;  /* 0x0000001e05067210 */ /* 0x008fea0007fde0ff */
[----:B------:R-:W-:Y:S01]  /*a9d0*/  IMAD.X R7, R2, 0x1, R22, P6 ;  /* 0x0000000102077824 */ /* 0x000fe200030e0616 */
[----:B------:R-:W-:Y:S02]  /*a9e0*/  IADD3 R2, -R214, 0x10, RZ ;  /* 0x00000010d6027810 */ /* 0x000fe40007ffe1ff */
[----:B-----5:R-:W-:Y:S02]  /*a9f0*/  SEL R12, RZ, 0x10, P4 ;  /* 0x00000010ff0c7807 */ /* 0x020fe40002000000 */
[----:B------:R3:W-:Y:S01]  /*aa00*/  LDGSTS.E.BYPASS.LTC128B.128 [R215+0x6100], [R6.64], !P2 ;  /* 0x0610000006d77fae */ /* 0x0007e2000d101d46 */
[----:B------:R-:W-:Y:S02]  /*aa10*/  LOP3.LUT R2, R2, 0xf, RZ, 0xc0, !PT ;  /* 0x0000000f02027812 */ /* 0x000fe400078ec0ff */
[----:B------:R-:W-:Y:S02]  /*aa20*/  SEL R13, RZ, 0x10, P2 ;  /* 0x00000010ff0d7807 */ /* 0x000fe40001000000 */
[-C--:B---3--:R-:W-:Y:S02]  /*aa30*/  IADD3 R6, P6, P0, R2, R3.reuse, R23 ;  /* 0x0000000302067210 */ /* 0x088fe400078de017 */
[----:B------:R-:W-:Y:S02]  /*aa40*/  SEL R2, RZ, 0x10, P5 ;  /* 0x00000010ff027807 */ /* 0x000fe40002800000 */
[-C--:B----4-:R-:W-:Y:S02]  /*aa50*/  IADD3.X R7, RZ, R4.reuse, R15, P6, P0 ;  /* 0x00000004ff077210 */ /* 0x090fe400037e040f */
[----:B------:R-:W-:Y:S02]  /*aa60*/  ISETP.NE.U32.AND P0, PT, R214, RZ, PT ;  /* 0x000000ffd600720c */ /* 0x000fe40003f05070 */
[----:B------:R-:W-:Y:S04]  /*aa70*/  IADD3 R5, -R2, 0x10, RZ ;  /* 0x0000001002057810 */ /* 0x000fe80007ffe1ff */
[----:B------:R-:W-:Y:S07]  /*aa80*/  LOP3.LUT R5, R5, 0xf, RZ, 0xc0, !PT ;  /* 0x0000000f05057812 */ /* 0x000fee00078ec0ff */
[----:B------:R3:W-:Y:S01]  /*aa90*/  LDGSTS.E.BYPASS.LTC128B.128.ZFILL [R215+0x1100], [R6.64], P0 ;  /* 0x0110000006d77fae */ /* 0x0007e20008141d46 */
[-C--:B------:R-:W-:Y:S04]  /*aaa0*/  IADD3 R14, P6, P0, R5, R3.reuse, R28 ;  /* 0x00000003050e7210 */ /* 0x080fe800078de01c */
[-C--:B------:R-:W-:Y:S02]  /*aab0*/  IADD3.X R15, RZ, R4.reuse, R20, P6, P0 ;  /* 0x00000004ff0f7210 */ /* 0x080fe400037e0414 */
[----:B---3--:R-:W-:Y:S04]  /*aac0*/  IADD3 R6, -R12, 0x10, RZ ;  /* 0x000000100c067810 */ /* 0x008fe80007ffe1ff */
[----:B------:R-:W-:Y:S04]  /*aad0*/  LOP3.LUT R5, R6, 0xf, RZ, 0xc0, !PT ;  /* 0x0000000f06057812 */ /* 0x000fe800078ec0ff */
[-C--:B------:R-:W-:Y:S02]  /*aae0*/  IADD3 R20, P6, P0, R5, R3.reuse, R29 ;  /* 0x0000000305147210 */ /* 0x080fe400078de01d */
[----:B------:R-:W-:Y:S02]  /*aaf0*/  IADD3 R5, -R13, 0x10, RZ ;  /* 0x000000100d057810 */ /* 0x000fe40007ffe1ff */
[-C--:B------:R-:W-:Y:S02]  /*ab00*/  IADD3.X R21, RZ, R4.reuse, R21, P6, P0 ;  /* 0x00000004ff157210 */ /* 0x080fe400037e0415 */
[----:B------:R-:W-:Y:S04]  /*ab10*/  LOP3.LUT R5, R5, 0xf, RZ, 0xc0, !PT ;  /* 0x0000000f05057812 */ /* 0x000fe800078ec0ff */
[----:B------:R-:W-:Y:S04]  /*ab20*/  IADD3 R28, P6, P0, R5, R3, R30 ;  /* 0x00000003051c7210 */ /* 0x000fe800078de01e */
[----:B------:R-:W-:Y:S02]  /*ab30*/  IADD3.X R29, RZ, R4, R22, P6, P0 ;  /* 0x00000004ff1d7210 */ /* 0x000fe400037e0416 */
[C---:B--2---:R-:W-:Y:S03]  /*ab40*/  HMMA.16816.F32 R4, R32.reuse, R8, RZ ;  /* 0x000000082004723c */ /* 0x044fe600000018ff */
[----:B------:R-:W-:Y:S02]  /*ab50*/  ISETP.NE.U32.AND P0, PT, R2, RZ, PT ;  /* 0x000000ff0200720c */ /* 0x000fe40003f05070 */
[----:B------:R-:W-:Y:S03]  /*ab60*/  ISETP.NE.U32.AND P6, PT, R12, RZ, PT ;  /* 0x000000ff0c00720c */ /* 0x000fe60003fc5070 */
[C---:B------:R-:W-:Y:S08]  /*ab70*/  HMMA.16816.F32 R8, R32.reuse, R10, RZ ;  /* 0x0000000a2008723c */ /* 0x040ff000000018ff */
[----:B------:R2:W-:Y:S01]  /*ab80*/  LDGSTS.E.BYPASS.LTC128B.128.ZFILL [R215+0x3100], [R14.64], P0 ;  /* 0x031000000ed77fae */ /* 0x0005e20008141d46 */
[----:B------:R-:W-:Y:S04]  /*ab90*/  ISETP.NE.U32.AND P0, PT, R13, RZ, PT ;  /* 0x000000ff0d00720c */ /* 0x000fe80003f05070 */
[----:B------:R3:W-:Y:S09]  /*aba0*/  LDGSTS.E.BYPASS.LTC128B.128.ZFILL [R215+0x5100], [R20.64], P6 ;  /* 0x0510000014d77fae */ /* 0x0007f2000b141d46 */
[----:B------:R4:W-:Y:S01]  /*abb0*/  LDGSTS.E.BYPASS.LTC128B.128.ZFILL [R215+0x7100], [R28.64], P0 ;  /* 0x071000001cd77fae */ /* 0x0009e20008141d46 */
[----:B------:R-:W-:Y:S04]  /*abc0*/  ISETP.GT.AND P0, PT, R217, R226, PT ;  /* 0x000000e2d900720c */ /* 0x000fe80003f04270 */
[----:B------:R-:W0:Y:S01]  /*abd0*/  LDGDEPBAR ;  /* 0x00000000000079af */ /* 0x000e220000000000 */
[C---:B--2---:R-:W-:Y:S08]  /*abe0*/  HMMA.16816.F32 R12, R32.reuse, R16, RZ ;  /* 0x00000010200c723c */ /* 0x044ff000000018ff */
[C---:B------:R-:W-:Y:S08]  /*abf0*/  HMMA.16816.F32 R16, R32.reuse, R18, RZ ;  /* 0x000000122010723c */ /* 0x040ff000000018ff */
[C---:B-1-3--:R-:W-:Y:S08]  /*ac00*/  HMMA.16816.F32 R20, R32.reuse, R24, RZ ;  /* 0x000000182014723c */ /* 0x04aff000000018ff */
[C---:B------:R-:W-:Y:S08]  /*ac10*/  HMMA.16816.F32 R24, R32.reuse, R26, RZ ;  /* 0x0000001a2018723c */ /* 0x040ff000000018ff */
[C---:B----4-:R-:W-:Y:S08]  /*ac20*/  HMMA.16816.F32 R28, R32.reuse, R168, RZ ;  /* 0x000000a8201c723c */ /* 0x050ff000000018ff */
        /* <DEDUP_REMOVED lines=235> */
.L_x_2899:
        /* <DEDUP_REMOVED lines=22> */
.L_x_2900:
[C---:B---3--:R-:W-:Y:S02]  /*bc40*/  IADD3 R2, -R214.reuse, 0x10, RZ ;  /* 0x00000010d6027810 */ /* 0x048fe40007ffe1ff */
[----:B------:R-:W-:Y:S02]  /*bc50*/  ISETP.NE.U32.AND P0, PT, R214, RZ, PT ;  /* 0x000000ffd600720c */ /* 0x000fe40003f05070 */
[----:B------:R-:W-:Y:S02]  /*bc60*/  LOP3.LUT R2, R2, 0xf, RZ, 0xc0, !PT ;  /* 0x0000000f02027812 */ /* 0x000fe400078ec0ff */
[----:B-1----:R-:W-:Y:S02]  /*bc70*/  P2R R133, PR, RZ, 0x2 ;  /* 0x00000002ff857803 */ /* 0x002fe40000000000 */
[----:B--2---:R-:W-:Y:S04]  /*bc80*/  IADD3 R2, P1, P6, R2, R0, R175 ;  /* 0x0000000002027210 */ /* 0x004fe80007e3e0af */
[----:B----4-:R-:W-:Y:S02]  /*bc90*/  IADD3.X R3, RZ, R132, R171, P1, P6 ;  /* 0x00000084ff037210 */ /* 0x010fe40000fec4ab */
[C---:B------:R-:W-:Y:S02]  /*bca0*/  IADD3 R168, P6, R0.reuse, R177, RZ ;  /* 0x000000b100a87210 */ /* 0x040fe40007fde0ff */
[----:B------:R-:W-:Y:S01]  /*bcb0*/  ISETP.NE.AND P1, PT, R133, RZ, PT ;  /* 0x000000ff8500720c */ /* 0x000fe20003f25270 */
        /* <DEDUP_REMOVED lines=12> */
.L_x_2810:
[----:B------:R-:W-:Y:S05]  /*bd80*/  BSYNC B0 ;  /* 0x0000000000007941 */ /* 0x000fea0003800000 */
.L_x_2809:
        /* <DEDUP_REMOVED lines=41> */
.L_x_2901:
        /* <DEDUP_REMOVED lines=450> */
.L_x_2807:
[----:B------:R-:W-:Y:S05]  /*dc40*/  BRA.DIV ~URZ, `(.L_x_2815) ;  /* 0x000080627f007947 */ /* 0x000fea000b800000 */
[----:B------:R1:W2:Y:S02]  /*dc50*/  SHFL.BFLY PT, R0, R222, 0x2, 0x1f ;  /* 0x0c401f00de007f89 */ /* 0x0002a400000e0000 */
.L_x_2902:
[----:B--2---:R-:W-:Y:S01]  /*dc60*/  FADD.FTZ R4, R0, R222 ;  /* 0x000000de00047221 */ /* 0x004fe20000010000 */
[----:B------:R-:W-:Y:S05]  /*dc70*/  BRA.DIV ~URZ, `(.L_x_2816) ;  /* 0x000080827f007947 */ /* 0x000fea000b800000 */
[----:B------:R-:W2:Y:S02]  /*dc80*/  SHFL.BFLY PT, R0, R221, 0x2, 0x1f ;  /* 0x0c401f00dd007f89 */ /* 0x000ea400000e0000 */
[----:B--2---:R-:W-:-:S02]  /*dc90*/  FADD.FTZ R5, R0, R221 ;  /* 0x000000dd00057221 */ /* 0x004fc40000010000 */
[----:B------:R-:W2:Y:S04]  /*dca0*/  SHFL.BFLY PT, R0, R4, 0x1, 0x1f ;  /* 0x0c201f0004007f89 */ /* 0x000ea800000e0000 */
[----:B------:R3:W4:Y:S01]  /*dcb0*/  SHFL.BFLY PT, R3, R5, 0x1, 0x1f ;  /* 0x0c201f0005037f89 */ /* 0x00072200000e0000 */
[----:B--2---:R-:W-:-:S05]  /*dcc0*/  FADD.FTZ R4, R4, R0 ;  /* 0x0000000004047221 */ /* 0x004fca0000010000 */
.L_x_2903:
        /* <DEDUP_REMOVED lines=33> */
[C---:B--2---:R-:W-:Y:S02]  /*dee0*/  FMUL.FTZ R120, R0.reuse, R154 ;  /* 0x0000009a00787220 */ /* 0x044fe40000410000 */
[----:B------:R-:W-:Y:S02]  /*def0*/  FMUL.FTZ R121, R0, R155 ;  /* 0x0000009b00797220 */ /* 0x000fe40000410000 */
[----:B------:R-:W-:-:S02]  /*df00*/  FMUL.FTZ R34, R2, R140 ;  /* 0x0000008c02227220 */ /* 0x000fc40000410000 */
[C---:B------:R-:W-:Y:S02]  /*df10*/  FMUL.FTZ R35, R2.reuse, R141 ;  /* 0x0000008d02237220 */ /* 0x040fe40000410000 */
[C---:B------:R-:W-:Y:S02]  /*df20*/  FMUL.FTZ R112, R2.reuse, R124 ;  /* 0x0000007c02707220 */ /* 0x040fe40000410000 */
[----:B------:R-:W-:Y:S02]  /*df30*/  FMUL.FTZ R113, R2, R125 ;  /* 0x0000007d02717220 */ /* 0x000fe40000410000 */
[C---:B------:R-:W-:Y:S02]  /*df40*/  FMUL.FTZ R128, R0.reuse, R158 ;  /* 0x0000009e00807220 */ /* 0x040fe40000410000 */
[C---:B------:R-:W-:Y:S02]  /*df50*/  FMUL.FTZ R129, R0.reuse, R159 ;  /* 0x0000009f00817220 */ /* 0x040fe40000410000 */
[----:B------:R-:W-:-:S02]  /*df60*/  FMUL.FTZ R154, R0, R46 ;  /* 0x0000002e009a7220 */ /* 0x000fc40000410000 */
        /* <DEDUP_REMOVED lines=106> */
.L_x_2776:
        /* <DEDUP_REMOVED lines=17> */
.L_x_2818:
[----:B------:R-:W-:Y:S05]  /*e720*/  BSYNC B0 ;  /* 0x0000000000007941 */ /* 0x000fea0003800000 */
.L_x_2817:
        /* <DEDUP_REMOVED lines=17> */
[----:B--2---:R2:W-:Y:S04]  /*e840*/  STS [R4], R2 ;  /* 0x0000000204007388 */ /* 0x0045e80000000800 */
[----:B------:R1:W-:Y:S01]  /*e850*/  STS [R4+0x400], R0 ;  /* 0x0004000004007388 */ /* 0x0003e20000000800 */
[----:B--2---:R-:W-:Y:S02]  /*e860*/  F2FP.PACK_AB R2, R25, R24 ;  /* 0x000000181902723e */ /* 0x004fe400000000ff */
[----:B-1----:R-:W-:-:S03]  /*e870*/  F2FP.PACK_AB R0, R153, R152 ;  /* 0x000000989900723e */ /* 0x002fc600000000ff */
        /* <DEDUP_REMOVED lines=94> */
[----:B-1----:R-:W2:Y:S01]  /*ee60*/  LDL.LU R4, [R1] ;  /* 0x0000000001047983 */ /* 0x002ea20000300800 */
[----:B------:R-:W-:Y:S01]  /*ee70*/  F2FP.PACK_AB R2, R101, R100 ;  /* 0x000000646502723e */ /* 0x000fe200000000ff */
[----:B------:R-:W-:Y:S01]  /*ee80*/  IMAD.MOV.U32 R14, RZ, RZ, c[0x0][0x388] ;  /* 0x0000e200ff0e7624 */ /* 0x000fe200078e00ff */
[----:B------:R-:W-:-:S02]  /*ee90*/  F2FP.PACK_AB R0, R83, R82 ;  /* 0x000000525300723e */ /* 0x000fc400000000ff */
[----:B------:R-:W-:Y:S01]  /*eea0*/  ISETP.NE.U32.AND P2, PT, RZ, c[0x0][0x508], PT ;  /* 0x00014200ff007a0c */ /* 0x000fe20003f45070 */
[----:B------:R1:W-:Y:S03]  /*eeb0*/  STS [R10+0xc000], R2 ;  /* 0x00c000020a007388 */ /* 0x0003e60000000800 */
[----:B------:R-:W-:Y:S01]  /*eec0*/  ISETP.NE.AND.EX P2, PT, RZ, c[0x0][0x50c], PT, P2 ;  /* 0x00014300ff007a0c */ /* 0x000fe20003f45320 */
        /* <DEDUP_REMOVED lines=26> */
[----:B------:R-:W-:-:S04]  /*f070*/  ISETP.NE.U32.AND P1, PT, RZ, c[0x0][0x500], PT ;  /* 0x00014000ff007a0c */ /* 0x000fc80003f25070 */
        /* <DEDUP_REMOVED lines=15> */
.L_x_2821:
[----:B-1----:R-:W2:Y:S04]  /*f170*/  LDL.LU R2, [R1+0x28] ;  /* 0x0000280001027983 */ /* 0x002ea80000300800 */
[----:B------:R-:W3:Y:S01]  /*f180*/  LDL R9, [R1+0x24] ;  /* 0x0000240001097983 */ /* 0x000ee20000100800 */
[----:B------:R-:W-:Y:S01]  /*f190*/  IMAD.MOV.U32 R15, RZ, RZ, 0x368 ;  /* 0x00000368ff0f7424 */ /* 0x000fe200078e00ff */
[----:B------:R-:W-:-:S02]  /*f1a0*/  ISETP.GT.AND P3, PT, R5, 0x1, PT ;  /* 0x000000010500780c */ /* 0x000fc40003f64270 */
[----:B------:R-:W4:Y:S01]  /*f1b0*/  LDL R110, [R1+0x30] ;  /* 0x00003000016e7983 */ /* 0x000f220000100800 */
[----:B------:R-:W-:Y:S02]  /*f1c0*/  ISETP.NE.U32.AND P0, PT, RZ, c[0x0][0x500], PT ;  /* 0x00014000ff007a0c */ /* 0x000fe40003f05070 */
[----:B------:R-:W-:Y:S02]  /*f1d0*/  SEL R15, R15, 0x328, P3 ;  /* 0x000003280f0f7807 */ /* 0x000fe40001800000 */
[----:B------:R-:W-:Y:S02]  /*f1e0*/  ISETP.NE.AND.EX P0, PT, RZ, c[0x0][0x504], PT, P0 ;  /* 0x00014100ff007a0c */ /* 0x000fe40003f05300 */
[----:B------:R-:W1:Y:S01]  /*f1f0*/  LDC.64 R4, c[0x0][R15+0x170] ;  /* 0x00005c000f047b82 */ /* 0x000e620000000a00 */
[----:B------:R-:W-:Y:S02]  /*f200*/  LOP3.LUT R11, R242, 0xffff, RZ, 0xc0, !PT ;  /* 0x0000fffff20b7812 */ /* 0x000fe400078ec0ff */
[----:B------:R-:W-:-:S05]  /*f210*/  SEL R8, R251, RZ, !P0 ;  /* 0x000000fffb087207 */ /* 0x000fca0004000000 */
[----:B------:R-:W1:Y:S08]  /*f220*/  LDC.64 R12, c[0x0][R15+0x168] ;  /* 0x00005a000f0c7b82 */ /* 0x000e700000000a00 */
[----:B------:R-:W2:Y:S01]  /*f230*/  LDC.64 R16, c[0x0][R15+0x178] ;  /* 0x00005e000f107b82 */ /* 0x000ea20000000a00 */
[----:B-----5:R-:W-:Y:S01]  /*f240*/  SHF.R.S32.HI R10, RZ, 0x1f, R0 ;  /* 0x0000001fff0a7819 */ /* 0x020fe20000011400 */
[----:B-1----:R-:W-:-:S02]  /*f250*/  IMAD R6, R13, R11, RZ ;  /* 0x0000000b0d067224 */ /* 0x002fc400078e02ff */
[----:B------:R-:W1:Y:S02]  /*f260*/  S2R R13, SR_TID.X ;  /* 0x00000000000d7919 */ /* 0x000e640000002100 */
[----:B-1----:R-:W-:-:S04]  /*f270*/  SHF.R.S32.HI R107, RZ, 0x1f, R13 ;  /* 0x0000001fff6b7819 */ /* 0x002fc8000001140d */
[----:B------:R-:W-:-:S04]  /*f280*/  LEA.HI R107, R107, R13, RZ, 0x5 ;  /* 0x0000000d6b6b7211 */ /* 0x000fc800078f28ff */
[----:B------:R-:W-:-:S05]  /*f290*/  LOP3.LUT R107, R107, 0xffffffe0, RZ, 0xc0, !PT ;  /* 0xffffffe06b6b7812 */ /* 0x000fca00078ec0ff */
[----:B------:R-:W-:Y:S02]  /*f2a0*/  IMAD.IADD R107, R13, 0x1, -R107 ;  /* 0x000000010d6b7824 */ /* 0x000fe400078e0a6b */
[----:B------:R-:W-:Y:S01]  /*f2b0*/  IMAD R13, R14, c[0x0][0x4e8], RZ ;  /* 0x00013a000e0d7a24 */ /* 0x000fe200078e02ff */
[----:B--2---:R-:W-:Y:S01]  /*f2c0*/  SEL R3, R2, RZ, !P0 ;  /* 0x000000ff02037207 */ /* 0x004fe20004000000 */
[----:B------:R-:W-:-:S04]  /*f2d0*/  IMAD R2, R5, R8, RZ ;  /* 0x0000000805027224 */ /* 0x000fc800078e02ff */
[C---:B------:R-:W-:Y:S02]  /*f2e0*/  IMAD R7, R4.reuse, R3, R2 ;  /* 0x0000000304077224 */ /* 0x040fe400078e0202 */
[----:B------:R-:W-:-:S04]  /*f2f0*/  IMAD.WIDE.U32 R2, R4, R8, RZ ;  /* 0x0000000804027225 */ /* 0x000fc800078e00ff */
[----:B------:R-:W-:-:S04]  /*f300*/  IMAD.WIDE.U32 R4, R12, R11, RZ ;  /* 0x0000000b0c047225 */ /* 0x000fc800078e00ff */
[----:B------:R-:W-:Y:S01]  /*f310*/  IMAD.IADD R3, R3, 0x1, R7 ;  /* 0x0000000103037824 */ /* 0x000fe200078e0207 */
[----:B------:R-:W-:Y:S01]  /*f320*/  IADD3 R12, P1, P0, R2, R4, R0 ;  /* 0x00000004020c7210 */ /* 0x000fe2000783e000 */
[----:B------:R-:W-:Y:S02]  /*f330*/  IMAD.MOV.U32 R2, RZ, RZ, c[0x0][0x4e8] ;  /* 0x00013a00ff027624 */ /* 0x000fe400078e00ff */
[----:B------:R-:W-:-:S03]  /*f340*/  IMAD.IADD R6, R5, 0x1, R6 ;  /* 0x0000000105067824 */ /* 0x000fc600078e0206 */
[----:B------:R-:W-:Y:S02]  /*f350*/  ISETP.NE.AND P2, PT, R2, 0x1, PT ;  /* 0x000000010200780c */ /* 0x000fe40003f45270 */
[----:B---3--:R-:W-:-:S05]  /*f360*/  SEL R2, R9, RZ, P3 ;  /* 0x000000ff09027207 */ /* 0x008fca0001800000 */
[-C--:B------:R-:W-:Y:S02]  /*f370*/  IMAD R7, R17, R2.reuse, RZ ;  /* 0x0000000211077224 */ /* 0x080fe400078e02ff */
[----:B------:R-:W-:Y:S02]  /*f380*/  IMAD.WIDE.U32 R4, R16, R2, RZ ;  /* 0x0000000210047225 */ /* 0x000fe400078e00ff */
[----:B------:R-:W1:Y:S02]  /*f390*/  LDC.64 R16, c[0x0][R15+0x160] ;  /* 0x000058000f107b82 */ /* 0x000e640000000a00 */
[----:B------:R-:W-:Y:S01]  /*f3a0*/  IMAD.IADD R9, R250, 0x1, R239 ;  /* 0x00000001fa097824 */ /* 0x000fe200078e02ef */
[----:B------:R-:W-:-:S03]  /*f3b0*/  IADD3.X R6, R3, R6, R10, P1, P0 ;  /* 0x0000000603067210 */ /* 0x000fc60000fe040a */
[----:B------:R-:W-:-:S04]  /*f3c0*/  @P2 IMAD.HI.U32 R3, R9, c[0x0][0x4ec], RZ ;  /* 0x00013b0009032a27 */ /* 0x000fc800078e00ff */
[----:B------:R-:W-:Y:S01]  /*f3d0*/  IMAD.MOV.U32 R2, RZ, RZ, R9 ;  /* 0x000000ffff027224 */ /* 0x000fe200078e0009 */
[----:B------:R-:W-:-:S04]  /*f3e0*/  @P2 SHF.R.U32.HI R2, RZ, c[0x0][0x4f0], R3 ;  /* 0x00013c00ff022a19 */ /* 0x000fc80000011603 */
[----:B------:R-:W-:Y:S02]  /*f3f0*/  IADD3 R4, P1, P0, R2, R12, R4 ;  /* 0x0000000c02047210 */ /* 0x000fe4000783e004 */
        /* <DEDUP_REMOVED lines=17> */
[----:B------:R-:W1:Y:S04]  /*f510*/  SHFL.IDX PT, R7, R2, RZ, 0x1c1f ;  /* 0x001c1fff02077589 */ /* 0x000e6800000e0000 */
[----:B------:R-:W-:Y:S04]  /*f520*/  SHFL.IDX PT, R4, R4, 0x1, 0x1c1f ;  /* 0x003c1f0004047f89 */ /* 0x000fe800000e0000 */
[----:B------:R4:W2:Y:S01]  /*f530*/  SHFL.IDX PT, R5, R2, 0x1, 0x1c1f ;  /* 0x003c1f0002057f89 */ /* 0x0008a200000e0000 */
[----:B------:R-:W-:Y:S01]  /*f540*/  LOP3.LUT P0, RZ, R107, 0x3, RZ, 0xc0, !PT ;  /* 0x000000036bff7812 */ /* 0x000fe2000780c0ff */
[----:B----4-:R-:W-:-:S05]  /*f550*/  IMAD.IADD R2, R110, 0x1, R239 ;  /* 0x000000016e027824 */ /* 0x010fca00078e02ef */
[C---:B------:R-:W-:Y:S02]  /*f560*/  IADD3 R3, R2.reuse, 0x8, RZ ;  /* 0x0000000802037810 */ /* 0x040fe40007ffe0ff */
[-C--:B------:R-:W-:Y:S02]  /*f570*/  ISETP.GE.OR P1, PT, R2, R13.reuse, P0 ;  /* 0x0000000d0200720c */ /* 0x080fe40000726670 */
[----:B------:R-:W-:-:S11]  /*f580*/  ISETP.GE.OR P0, PT, R3, R13, P0 ;  /* 0x0000000d0300720c */ /* 0x000fd60000706670 */
[----:B-1----:R1:W-:Y:S01]  /*f590*/  @!P1 ST.E [R6.64], R18 ;  /* 0x0000001206009985 */ /* 0x0023e2000c101906 */
[----:B------:R-:W-:-:S03]  /*f5a0*/  ISETP.GE.AND P1, PT, R2, R13, PT ;  /* 0x0000000d0200720c */ /* 0x000fc60003f26270 */
[----:B--2---:R1:W-:Y:S01]  /*f5b0*/  @!P0 ST.E [R4.64], R19 ;  /* 0x0000001304008985 */ /* 0x0043e2000c101906 */
[----:B------:R-:W-:Y:S01]  /*f5c0*/  ISETP.GE.AND P0, PT, R3, R13, PT ;  /* 0x0000000d0300720c */ /* 0x000fe20003f06270 */
        /* <DEDUP_REMOVED lines=48> */
.L_x_2904:
[----:B------:R-:W-:Y:S05]  /*f8d0*/  BRA.DIV ~URZ, `(.L_x_2824) ;  /* 0x000065927f007947 */ /* 0x000fea000b800000 */
[----:B------:R4:W2:Y:S02]  /*f8e0*/  SHFL.IDX PT, R0, R14, RZ, 0x181f ;  /* 0x00181fff0e007589 */ /* 0x0008a400000e0000 */
.L_x_2905:
        /* <DEDUP_REMOVED lines=24> */
.L_x_2826:
[----:B------:R-:W-:Y:S05]  /*fa70*/  BSYNC B0 ;  /* 0x0000000000007941 */ /* 0x000fea0003800000 */
.L_x_2825:
[----:B------:R-:W-:Y:S05]  /*fa80*/  BRA.DIV ~URZ, `(.L_x_2827) ;  /* 0x000064527f007947 */ /* 0x000fea000b800000 */
[----:B---3--:R3:W4:Y:S04]  /*fa90*/  SHFL.IDX PT, R4, R5, 0x1, 0x181f ;  /* 0x00381f0005047f89 */ /* 0x00872800000e0000 */
[----:B--2---:R3:W2:Y:S02]  /*faa0*/  SHFL.IDX PT, R0, R14, 0x1, 0x181f ;  /* 0x00381f000e007f89 */ /* 0x0046a400000e0000 */
.L_x_2906:
        /* <DEDUP_REMOVED lines=24> */
.L_x_2829:
[----:B------:R-:W-:Y:S05]  /*fc30*/  BSYNC B0 ;  /* 0x0000000000007941 */ /* 0x000fea0003800000 */
.L_x_2828:
[----:B------:R-:W-:Y:S05]  /*fc40*/  BRA.DIV ~URZ, `(.L_x_2830) ;  /* 0x000063627f007947 */ /* 0x000fea000b800000 */
[----:B----4-:R4:W3:Y:S02]  /*fc50*/  SHFL.IDX PT, R4, R5, 0x2, 0x181f ;  /* 0x00581f0005047f89 */ /* 0x0108e400000e0000 */
.L_x_2907:
[----:B------:R-:W-:Y:S05]  /*fc60*/  BRA.DIV ~URZ, `(.L_x_2831) ;  /* 0x000063b27f007947 */ /* 0x000fea000b800000 */
[----:B--2---:R2:W4:Y:S02]  /*fc70*/  SHFL.IDX PT, R0, R14, 0x2, 0x181f ;  /* 0x00581f000e007f89 */ /* 0x00452400000e0000 */
.L_x_2908:
        /* <DEDUP_REMOVED lines=24> */
.L_x_2833:
[----:B------:R-:W-:Y:S05]  /*fe00*/  BSYNC B0 ;  /* 0x0000000000007941 */ /* 0x000fea0003800000 */
.L_x_2832:
[----:B------:R-:W-:Y:S05]  /*fe10*/  BRA.DIV ~URZ, `(.L_x_2834) ;  /* 0x000062727f007947 */ /* 0x000fea000b800000 */
[----:B---3--:R3:W1:Y:S04]  /*fe20*/  SHFL.IDX PT, R4, R5, 0x3, 0x181f ;  /* 0x00781f0005047f89 */ /* 0x00866800000e0000 */
[----:B----4-:R3:W4:Y:S02]  /*fe30*/  SHFL.IDX PT, R0, R14, 0x3, 0x181f ;  /* 0x00781f000e007f89 */ /* 0x01072400000e0000 */
.L_x_2909:
        /* <DEDUP_REMOVED lines=25> */
.L_x_2822:
        /* <DEDUP_REMOVED lines=33> */
.L_x_2910:
[----:B------:R-:W-:Y:S05]  /*101e0*/  BRA.DIV ~URZ, `(.L_x_2837) ;  /* 0x00005fe27f007947 */ /* 0x000fea000b800000 */
[----:B------:R3:W4:Y:S02]  /*101f0*/  SHFL.IDX PT, R0, R12, RZ, 0x1c1f ;  /* 0x001c1fff0c007589 */ /* 0x00072400000e0000 */
.L_x_2911:
[----:B------:R-:W-:Y:S01]  /*10200*/  BSSY B0, `(.L_x_2838) ;  /* 0x00000e0000007945 */ /* 0x000fe20003800000 */
[----:B------:R-:W-:Y:S05]  /*10210*/  @P1 BRA `(.L_x_2839) ;  /* 0x00000de000001947 */ /* 0x000fea0003800000 */
[C---:B------:R-:W-:Y:S02]  /*10220*/  ISETP.GE.AND P1, PT, R248.reuse, c[0x0][0x3c8], PT ;  /* 0x0000f200f8007a0c */ /* 0x040fe40003f26270 */
[C---:B------:R-:W-:Y:S02]  /*10230*/  IADD3 R7, R248.reuse, 0x8, RZ ;  /* 0x00000008f8077810 */ /* 0x040fe40007ffe0ff */
[C---:B------:R-:W-:Y:S02]  /*10240*/  IADD3 R6, R248.reuse, 0x10, RZ ;  /* 0x00000010f8067810 */ /* 0x040fe40007ffe0ff */
[----:B------:R-:W-:Y:S02]  /*10250*/  ISETP.GE.AND P3, PT, R7, c[0x0][0x3c8], PT ;  /* 0x0000f20007007a0c */ /* 0x000fe40003f66270 */
[----:B------:R-:W-:-:S02]  /*10260*/  IADD3 R9, R248, 0x8, RZ ;  /* 0x00000008f8097810 */ /* 0x000fc40007ffe0ff */
[----:B------:R-:W-:Y:S02]  /*10270*/  ISETP.GE.AND P4, PT, R6, c[0x0][0x3c8], PT ;  /* 0x0000f20006007a0c */ /* 0x000fe40003f86270 */
[C---:B------:R-:W-:Y:S01]  /*10280*/  IADD3 R8, R248.reuse, 0x18, RZ ;  /* 0x00000018f8087810 */ /* 0x040fe20007ffe0ff */
[----:B----4-:R-:W-:Y:S01]  /*10290*/  @!P1 IMAD.MOV.U32 R2, RZ, RZ, R0 ;  /* 0x000000ffff029224 */ /* 0x010fe200078e0000 */
[----:B------:R-:W-:Y:S01]  /*102a0*/  SHF.R.S32.HI R9, RZ, 0x1f, R9 ;  /* 0x0000001fff097819 */ /* 0x000fe20000011409 */
[----:B--2---:R-:W-:Y:S01]  /*102b0*/  @!P1 IMAD.MOV.U32 R3, RZ, RZ, R4 ;  /* 0x000000ffff039224 */ /* 0x004fe200078e0004 */
[C---:B------:R-:W-:Y:S02]  /*102c0*/  IADD3 R13, R248.reuse, 0x20, RZ ;  /* 0x00000020f80d7810 */ /* 0x040fe40007ffe0ff */
[C---:B------:R-:W-:Y:S01]  /*102d0*/  IADD3 R11, R248.reuse, 0x18, RZ ;  /* 0x00000018f80b7810 */ /* 0x040fe20007ffe0ff */
[----:B------:R-:W-:Y:S01]  /*102e0*/  @!P1 IMAD.WIDE R2, R248, 0x4, R2 ;  /* 0x00000004f8029825 */ /* 0x000fe200078e0202 */
[----:B------:R-:W-:-:S02]  /*102f0*/  ISETP.GE.AND P6, PT, R13, c[0x0][0x3c8], PT ;  /* 0x0000f2000d007a0c */ /* 0x000fc40003fc6270 */
[----:B------:R-:W-:Y:S02]  /*10300*/  SHF.R.S32.HI R11, RZ, 0x1f, R11 ;  /* 0x0000001fff0b7819 */ /* 0x000fe4000001140b */
[----:B------:R2:W-:Y:S01]  /*10310*/  @!P1 ST.E.64 [R2.64], R22 ;  /* 0x0000001602009985 */ /* 0x0005e2000c101b06 */
[----:B------:R-:W-:Y:S02]  /*10320*/  ISETP.GE.AND P1, PT, R8, c[0x0][0x3c8], PT ;  /* 0x0000f20008007a0c */ /* 0x000fe40003f26270 */
[C---:B------:R-:W-:Y:S02]  /*10330*/  IADD3 R10, R248.reuse, 0x30, RZ ;  /* 0x00000030f80a7810 */ /* 0x040fe40007ffe0ff */
[----:B------:R-:W-:Y:S02]  /*10340*/  IADD3 R14, R248, 0x20, RZ ;  /* 0x00000020f80e7810 */ /* 0x000fe40007ffe0ff */
[----:B------:R-:W-:Y:S02]  /*10350*/  ISETP.GE.AND P5, PT, R10, c[0x0][0x3c8], PT ;  /* 0x0000f2000a007a0c */ /* 0x000fe40003fa6270 */
[----:B------:R-:W-:-:S02]  /*10360*/  SHF.R.S32.HI R14, RZ, 0x1f, R14 ;  /* 0x0000001fff0e7819 */ /* 0x000fc4000001140e */
[C---:B------:R-:W-:Y:S02]  /*10370*/  IADD3 R15, R248.reuse, 0xa0, RZ ;  /* 0x000000a0f80f7810 */ /* 0x040fe40007ffe0ff */
[C---:B------:R-:W-:Y:S02]  /*10380*/  IADD3 R16, R248.reuse, 0xb0, RZ ;  /* 0x000000b0f8107810 */ /* 0x040fe40007ffe0ff */
[C---:B------:R-:W-:Y:S02]  /*10390*/  IADD3 R17, R248.reuse, 0xa0, RZ ;  /* 0x000000a0f8117810 */ /* 0x040fe40007ffe0ff */
[----:B------:R-:W-:Y:S02]  /*103a0*/  IADD3 R18, R248, 0xe8, RZ ;  /* 0x000000e8f8127810 */ /* 0x000fe40007ffe0ff */
[----:B------:R-:W-:Y:S02]  /*103b0*/  SHF.R.S32.HI R17, RZ, 0x1f, R17 ;  /* 0x0000001fff117819 */ /* 0x000fe40000011411 */
[----:B------:R-:W-:-:S02]  /*103c0*/  SHF.R.S32.HI R18, RZ, 0x1f, R18 ;  /* 0x0000001fff127819 */ /* 0x000fc40000011412 */
[----:B--2---:R-:W-:-:S04]  /*103d0*/  @!P3 LEA R2, P2, R7, R0, 0x2 ;  /* 0x000000000702b211 */ /* 0x004fc800078410ff */
[----:B------:R-:W-:Y:S02]  /*103e0*/  @!P3 LEA.HI.X R3, R7, R4, R9, 0x2, P2 ;  /* 0x000000040703b211 */ /* 0x000fe400010f1409 */
[C---:B------:R-:W-:Y:S02]  /*103f0*/  IADD3 R7, R248.reuse, 0x10, RZ ;  /* 0x00000010f8077810 */ /* 0x040fe40007ffe0ff */
[----:B------:R-:W-:Y:S01]  /*10400*/  IADD3 R9, R248, 0x28, RZ ;  /* 0x00000028f8097810 */ /* 0x000fe20007ffe0ff */
[----:B------:R2:W-:Y:S01]  /*10410*/  @!P3 ST.E.64 [R2.64], R24 ;  /* 0x000000180200b985 */ /* 0x0005e2000c101b06 */
[----:B------:R-:W-:Y:S02]  /*10420*/  SHF.R.S32.HI R7, RZ, 0x1f, R7 ;  /* 0x0000001fff077819 */ /* 0x000fe40000011407 */
[----:B--2---:R-:W-:-:S04]  /*10430*/  @!P4 LEA R2, P2, R6, R0, 0x2 ;  /* 0x000000000602c211 */ /* 0x004fc800078410ff */
[----:B------:R-:W-:Y:S02]  /*10440*/  @!P4 LEA.HI.X R3, R6, R4, R7, 0x2, P2 ;  /* 0x000000040603c211 */ /* 0x000fe400010f1407 */
[----:B------:R-:W-:Y:S02]  /*10450*/  ISETP.GE.AND P2, PT, R9, c[0x0][0x3c8], PT ;  /* 0x0000f20009007a0c */ /* 0x000fe40003f46270 */
[C---:B------:R-:W-:Y:S01]  /*10460*/  @!P1 LEA R6, P3, R8.reuse, R0, 0x2 ;  /* 0x0000000008069211 */ /* 0x040fe200078610ff */
[----:B------:R2:W-:Y:S03]  /*10470*/  @!P4 ST.E.64 [R2.64], R26 ;  /* 0x0000001a0200c985 */ /* 0x0005e6000c101b06 */
        /* <DEDUP_REMOVED lines=9> */
[C---:B----4-:R-:W-:Y:S01]  /*10510*/  @!P2 LEA R6, P3, R9.reuse, R0, 0x2 ;  /* 0x000000000906a211 */ /* 0x050fe200078610ff */
[----:B------:R2:W-:Y:S01]  /*10520*/  @!P6 ST.E.64 [R2.64], R30 ;  /* 0x0000001e0200e985 */ /* 0x0005e2000c101b06 */
[C---:B------:R-:W-:Y:S02]  /*10530*/  IADD3 R14, R248.reuse, 0x30, RZ ;  /* 0x00000030f80e7810 */ /* 0x040fe40007ffe0ff */
[----:B------:R-:W-:Y:S02]  /*10540*/  @!P2 LEA.HI.X R7, R9, R4, R11, 0x2, P3 ;  /* 0x000000040907a211 */ /* 0x000fe400018f140b */
[----:B------:R-:W-:-:S02]  /*10550*/  IADD3 R9, R248, 0x48, RZ ;  /* 0x00000048f8097810 */ /* 0x000fc40007ffe0ff */
[----:B------:R-:W-:Y:S01]  /*10560*/  IADD3 R11, R248, 0x38, RZ ;  /* 0x00000038f80b7810 */ /* 0x000fe20007ffe0ff */
[----:B------:R4:W-:Y:S01]  /*10570*/  @!P2 ST.E.64 [R6.64], R32 ;  /* 0x000000200600a985 */ /* 0x0009e2000c101b06 */
[----:B------:R-:W-:Y:S02]  /*10580*/  ISETP.GE.AND P6, PT, R13, c[0x0][0x3c8], PT ;  /* 0x0000f2000d007a0c */ /* 0x000fe40003fc6270 */
[----:B------:R-:W-:Y:S02]  /*10590*/  ISETP.GE.AND P2, PT, R9, c[0x0][0x3c8], PT ;  /* 0x0000f20009007a0c */ /* 0x000fe40003f46270 */
[----:B------:R-:W-:Y:S02]  /*105a0*/  SHF.R.S32.HI R14, RZ, 0x1f, R14 ;  /* 0x0000001fff0e7819 */ /* 0x000fe4000001140e */
        /* <DEDUP_REMOVED lines=74> */
[----:B----4-:R-:W-:Y:S01]  /*10a50*/  @!P2 LEA R6, P3, R9, R0, 0x2 ;  /* 0x000000000906a211 */ /* 0x010fe200078610ff */
[----:B------:R2:W-:Y:S01]  /*10a60*/  @!P6 ST.E.64 [R2.64], R68 ;  /* 0x000000440200e985 */ /* 0x0005e2000c101b06 */
[----:B------:R-:W-:Y:S02]  /*10a70*/  ISETP.GE.AND P6, PT, R15, c[0x0][0x3c8], PT ;  /* 0x0000f2000f007a0c */ /* 0x000fe40003fc6270 */
[----:B------:R-:W-:Y:S02]  /*10a80*/  @!P2 LEA.HI.X R7, R9, R4, R11, 0x2, P3 ;  /* 0x000000040907a211 */ /* 0x000fe400018f140b */
[----:B------:R-:W-:-:S02]  /*10a90*/  IADD3 R11, R248, 0xa8, RZ ;  /* 0x000000a8f80b7810 */ /* 0x000fc40007ffe0ff */
[C---:B------:R-:W-:Y:S01]  /*10aa0*/  IADD3 R9, R248.reuse, 0x98, RZ ;  /* 0x00000098f8097810 */ /* 0x040fe20007ffe0ff */
[----:B------:R4:W-:Y:S01]  /*10ab0*/  @!P2 ST.E.64 [R6.64], R72 ;  /* 0x000000480600a985 */ /* 0x0009e2000c101b06 */
[----:B------:R-:W-:Y:S02]  /*10ac0*/  ISETP.GE.AND P2, PT, R11, c[0x0][0x3c8], PT ;  /* 0x0000f2000b007a0c */ /* 0x000fe40003f46270 */
[----:B------:R-:W-:Y:S02]  /*10ad0*/  SHF.R.S32.HI R13, RZ, 0x1f, R13 ;  /* 0x0000001fff0d7819 */ /* 0x000fe4000001140d */
[----:B------:R-:W-:Y:S02]  /*10ae0*/  SHF.R.S32.HI R9, RZ, 0x1f, R9 ;  /* 0x0000001fff097819 */ /* 0x000fe40000011409 */
[----:B------:R-:W-:Y:S02]  /*10af0*/  IADD3 R14, R248, 0xc0, RZ ;  /* 0x000000c0f80e7810 */ /* 0x000fe40007ffe0ff */
        /* <DEDUP_REMOVED lines=11> */
[----:B------:R-:W-:-:S04]  /*10bb0*/  @!P2 LEA R8, P3, R11, R0, 0x2 ;  /* 0x000000000b08a211 */ /* 0x000fc800078610ff */
[----:B------:R-:W-:Y:S02]  /*10bc0*/  @!P2 LEA.HI.X R9, R11, R4, R13, 0x2, P3 ;  /* 0x000000040b09a211 */ /* 0x000fe400018f140d */
[C---:B------:R-:W-:Y:S02]  /*10bd0*/  IADD3 R13, R248.reuse, 0xc8, RZ ;  /* 0x000000c8f80d7810 */ /* 0x040fe40007ffe0ff */
[----:B------:R-:W-:Y:S02]  /*10be0*/  IADD3 R11, R248, 0xd0, RZ ;  /* 0x000000d0f80b7810 */ /* 0x000fe40007ffe0ff */
[----:B--2---:R-:W-:-:S04]  /*10bf0*/  @!P6 LEA R2, P4, R15, R0, 0x2 ;  /* 0x000000000f02e211 */ /* 0x004fc800078810ff */
[----:B------:R-:W-:Y:S02]  /*10c00*/  @!P6 LEA.HI.X R3, R15, R4, R17, 0x2, P4 ;  /* 0x000000040f03e211 */ /* 0x000fe400020f1411 */
[C---:B------:R-:W-:Y:S02]  /*10c10*/  IADD3 R17, R248.reuse, 0xb0, RZ ;  /* 0x000000b0f8117810 */ /* 0x040fe40007ffe0ff */
[----:B------:R-:W-:Y:S01]  /*10c20*/  IADD3 R15, R248, 0xb8, RZ ;  /* 0x000000b8f80f7810 */ /* 0x000fe20007ffe0ff */
[----:B------:R2:W-:Y:S01]  /*10c30*/  @!P6 ST.E.64 [R2.64], R84 ;  /* 0x000000540200e985 */ /* 0x0005e2000c101b06 */
[----:B------:R-:W-:Y:S02]  /*10c40*/  ISETP.GE.AND P6, PT, R14, c[0x0][0x3c8], PT ;  /* 0x0000f2000e007a0c */ /* 0x000fe40003fc6270 */
[----:B------:R-:W-:Y:S01]  /*10c50*/  ISETP.GE.AND P4, PT, R13, c[0x0][0x3c8], PT ;  /* 0x0000f2000d007a0c */ /* 0x000fe20003f86270 */
[----:B------:R5:W-:Y:S01]  /*10c60*/  @!P2 ST.E.64 [R8.64], R88 ;  /* 0x000000580800a985 */ /* 0x000be2000c101b06 */
[----:B----4-:R-:W-:-:S02]  /*10c70*/  @!P5 LEA R6, P3, R16, R0, 0x2 ;  /* 0x000000001006d211 */ /* 0x010fc400078610ff */
[----:B------:R-:W-:Y:S02]  /*10c80*/  SHF.R.S32.HI R17, RZ, 0x1f, R17 ;  /* 0x0000001fff117819 */ /* 0x000fe40000011411 */
[----:B------:R-:W-:Y:S02]  /*10c90*/  SHF.R.S32.HI R15, RZ, 0x1f, R15 ;  /* 0x0000001fff0f7819 */ /* 0x000fe4000001140f */
[----:B------:R-:W-:Y:S02]  /*10ca0*/  @!P5 LEA.HI.X R7, R16, R4, R17, 0x2, P3 ;  /* 0x000000041007d211 */ /* 0x000fe400018f1411 */
[----:B------:R-:W-:Y:S02]  /*10cb0*/  ISETP.GE.AND P3, PT, R11, c[0x0][0x3c8], PT ;  /* 0x0000f2000b007a0c */ /* 0x000fe40003f66270 */
[C---:B------:R-:W-:Y:S01]  /*10cc0*/  IADD3 R16, R248.reuse, 0xc0, RZ ;  /* 0x000000c0f8107810 */ /* 0x040fe20007ffe0ff */
[----:B------:R4:W-:Y:S01]  /*10cd0*/  @!P5 ST.E.64 [R6.64], R92 ;  /* 0x0000005c0600d985 */ /* 0x0009e2000c101b06 */
[----:B------:R-:W-:-:S02]  /*10ce0*/  IADD3 R17, R248, 0xe8, RZ ;  /* 0x000000e8f8117810 */ /* 0x000fc40007ffe0ff */
[----:B------:R-:W-:Y:S02]  /*10cf0*/  SHF.R.S32.HI R16, RZ, 0x1f, R16 ;  /* 0x0000001fff107819 */ /* 0x000fe40000011410 */
[----:B--2---:R-:W-:-:S04]  /*10d00*/  @!P1 LEA R2, P2, R10, R0, 0x2 ;  /* 0x000000000a029211 */ /* 0x004fc800078410ff */
[----:B------:R-:W-:Y:S02]  /*10d10*/  @!P1 LEA.HI.X R3, R10, R4, R15, 0x2, P2 ;  /* 0x000000040a039211 */ /* 0x000fe400010f140f */
[----:B------:R-:W-:Y:S02]  /*10d20*/  IADD3 R15, R248, 0xc8, RZ ;  /* 0x000000c8f80f7810 */ /* 0x000fe40007ffe0ff */
[----:B-----5:R-:W-:Y:S01]  /*10d30*/  @!P6 LEA R8, P2, R14, R0, 0x2 ;  /* 0x000000000e08e211 */ /* 0x020fe200078410ff */
[----:B------:R2:W-:Y:S01]  /*10d40*/  @!P1 ST.E.64 [R2.64], R96 ;  /* 0x0000006002009985 */ /* 0x0005e2000c101b06 */
[----:B------:R-:W-:Y:S02]  /*10d50*/  SHF.R.S32.HI R15, RZ, 0x1f, R15 ;  /* 0x0000001fff0f7819 */ /* 0x000fe4000001140f */
[----:B------:R-:W-:Y:S02]  /*10d60*/  IADD3 R10, R248, 0xd8, RZ ;  /* 0x000000d8f80a7810 */ /* 0x000fe40007ffe0ff */
[----:B------:R-:W-:-:S02]  /*10d70*/  @!P6 LEA.HI.X R9, R14, R4, R16, 0x2, P2 ;  /* 0x000000040e09e211 */ /* 0x000fc400010f1410 */
[----:B------:R-:W-:Y:S02]  /*10d80*/  ISETP.GE.AND P1, PT, R10, c[0x0][0x3c8], PT ;  /* 0x0000f2000a007a0c */ /* 0x000fe40003f26270 */
[----:B------:R-:W-:Y:S01]  /*10d90*/  IADD3 R14, R248, 0xe0, RZ ;  /* 0x000000e0f80e7810 */ /* 0x000fe20007ffe0ff */
[----:B------:R-:W-:Y:S01]  /*10da0*/  @!P6 ST.E.64 [R8.64], R134 ;  /* 0x000000860800e985 */ /* 0x000fe2000c101b06 */
[----:B----4-:R-:W-:Y:S02]  /*10db0*/  @!P3 LEA R6, P2, R11, R0, 0x2 ;  /* 0x000000000b06b211 */ /* 0x010fe400078410ff */
        /* <DEDUP_REMOVED lines=19> */
[----:B------:R-:W-:-:S03]  /*10ef0*/  @!P6 LEA R10, P2, R14, R0, 0x2 ;  /* 0x000000000e0ae211 */ /* 0x000fc600078410ff */
[----:B------:R2:W-:Y:S01]  /*10f00*/  @!P1 ST.E.64 [R2.64], R108 ;  /* 0x0000006c02009985 */ /* 0x0005e2000c101b06 */
[----:B------:R-:W-:Y:S02]  /*10f10*/  @!P6 LEA.HI.X R11, R14, R4, R16, 0x2, P2 ;  /* 0x000000040e0be211 */ /* 0x000fe400010f1410 */
[-C--:B------:R-:W-:Y:S02]  /*10f20*/  @!P5 LEA R8, P1, R17, R0.reuse, 0x2 ;  /* 0x000000001108d211 */ /* 0x080fe400078210ff */
[C---:B------:R-:W-:Y:S01]  /*10f30*/  IADD3 R16, R248.reuse, 0xf0, RZ ;  /* 0x000000f0f8107810 */ /* 0x040fe20007ffe0ff */
[----:B------:R1:W-:Y:S01]  /*10f40*/  @!P6 ST.E.64 [R10.64], R148 ;  /* 0x000000940a00e985 */ /* 0x0003e2000c101b06 */
[----:B------:R-:W-:Y:S02]  /*10f50*/  IADD3 R14, R248, 0xf8, RZ ;  /* 0x000000f8f80e7810 */ /* 0x000fe40007ffe0ff */
[----:B----4-:R-:W-:Y:S02]  /*10f60*/  @!P4 LEA R6, P2, R15, R0, 0x2 ;  /* 0x000000000f06c211 */ /* 0x010fe400078410ff */
[----:B------:R-:W-:-:S02]  /*10f70*/  SHF.R.S32.HI R16, RZ, 0x1f, R16 ;  /* 0x0000001fff107819 */ /* 0x000fc40000011410 */
        /* <DEDUP_REMOVED lines=8> */
.L_x_2839:
[----:B------:R-:W-:Y:S05]  /*11000*/  BSYNC B0 ;  /* 0x0000000000007941 */ /* 0x000fea0003800000 */
.L_x_2838:
[----:B------:R-:W-:Y:S05]  /*11010*/  BRA.DIV ~URZ, `(.L_x_2840) ;  /* 0x000052227f007947 */ /* 0x000fea000b800000 */
[----:B--2---:R2:W1:Y:S04]  /*11020*/  SHFL.IDX PT, R4, R5, 0x1, 0x1c1f ;  /* 0x003c1f0005047f89 */ /* 0x00446800000e0000 */
[----:B----4-:R2:W4:Y:S02]  /*11030*/  SHFL.IDX PT, R0, R12, 0x1, 0x1c1f ;  /* 0x003c1f000c007f89 */ /* 0x01052400000e0000 */
.L_x_2912:
[----:B------:R-:W-:Y:S05]  /*11040*/  @P0 BRA `(.L_x_2835) ;  /* 0x00001bf000000947 */ /* 0x000fea0003800000 */
[C---:B-1----:R-:W-:Y:S02]  /*11050*/  IADD3 R11, R248.reuse, 0x8, RZ ;  /* 0x00000008f80b7810 */ /* 0x042fe40007ffe0ff */
[C---:B------:R-:W-:Y:S02]  /*11060*/  ISETP.GE.AND P0, PT, R248.reuse, c[0x0][0x3c8], PT ;  /* 0x0000f200f8007a0c */ /* 0x040fe40003f06270 */
[----:B------:R-:W-:Y:S02]  /*11070*/  ISETP.GE.AND P5, PT, R11, c[0x0][0x3c8], PT ;  /* 0x0000f2000b007a0c */ /* 0x000fe40003fa6270 */
[----:B------:R-:W-:-:S02]  /*11080*/  IADD3 R13, R248, 0x10, RZ ;  /* 0x00000010f80d7810 */ /* 0x000fc40007ffe0ff */
[C---:B------:R-:W-:Y:S02]  /*11090*/  IADD3 R15, R248.reuse, 0x8, RZ ;  /* 0x00000008f80f7810 */ /* 0x040fe40007ffe0ff */
[----:B------:R-:W-:Y:S02]  /*110a0*/  ISETP.GE.AND P4, PT, R13, c[0x0][0x3c8], PT ;  /* 0x0000f2000d007a0c */ /* 0x000fe40003f86270 */
[----:B------:R-:W-:Y:S02]  /*110b0*/  IADD3 R10, R248, 0x18, RZ ;  /* 0x00000018f80a7810 */ /* 0x000fe40007ffe0ff */
[----:B------:R-:W-:Y:S01]  /*110c0*/  SHF.R.S32.HI R15, RZ, 0x1f, R15 ;  /* 0x0000001fff0f7819 */ /* 0x000fe2000001140f */
[----:B----4-:R-:W-:Y:S01]  /*110d0*/  @!P0 IMAD.MOV.U32 R2, RZ, RZ, R0 ;  /* 0x000000ffff028224 */ /* 0x010fe200078e0000 */
[----:B------:R-:W-:Y:S01]  /*110e0*/  ISETP.GE.AND P3, PT, R10, c[0x0][0x3c8], PT ;  /* 0x0000f2000a007a0c */ /* 0x000fe20003f66270 */
[----:B------:R-:W-:Y:S01]  /*110f0*/  @!P0 IMAD.MOV.U32 R3, RZ, RZ, R4 ;  /* 0x000000ffff038224 */ /* 0x000fe200078e0004 */
[----:B------:R-:W-:-:S02]  /*11100*/  @!P5 LEA R8, P6, R11, R0, 0x2 ;  /* 0x000000000b08d211 */ /* 0x000fc400078c10ff */
[C---:B--23--:R-:W-:Y:S01]  /*11110*/  IADD3 R12, R248.reuse, 0x20, RZ ;  /* 0x00000020f80c7810 */ /* 0x04cfe20007ffe0ff */
[C---:B------:R-:W-:Y:S01]  /*11120*/  @!P0 IMAD.WIDE R2, R248.reuse, 0x4, R2 ;  /* 0x00000004f8028825 */ /* 0x040fe200078e0202 */
[----:B------:R-:W-:Y:S02]  /*11130*/  @!P5 LEA.HI.X R9, R11, R4, R15, 0x2, P6 ;  /* 0x000000040b09d211 */ /* 0x000fe400030f140f */
[----:B------:R-:W-:Y:S02]  /*11140*/  IADD3 R15, R248, 0x10, RZ ;  /* 0x00000010f80f7810 */ /* 0x000fe40007ffe0ff */
[----:B------:R-:W-:Y:S01]  /*11150*/  ISETP.GE.AND P2, PT, R12, c[0x0][0x3c8], PT ;  /* 0x0000f2000c007a0c */ /* 0x000fe20003f46270 */
[----:B------:R1:W-:Y:S01]  /*11160*/  @!P0 ST.E.64 [R2.64], R116 ;  /* 0x0000007402008985 */ /* 0x0003e2000c101b06 */
[----:B------:R-:W-:Y:S02]  /*11170*/  @!P4 LEA R6, P0, R13, R0, 0x2 ;  /* 0x000000000d06c211 */ /* 0x000fe400078010ff */
[----:B------:R-:W-:Y:S01]  /*11180*/  SHF.R.S32.HI R15, RZ, 0x1f, R15 ;  /* 0x0000001fff0f7819 */ /* 0x000fe2000001140f */
[----:B------:R2:W-:Y:S01]  /*11190*/  @!P5 ST.E.64 [R8.64], R152 ;  /* 0x000000980800d985 */ /* 0x0005e2000c101b06 */
[----:B------:R-:W-:-:S02]  /*111a0*/  IADD3 R14, R248, 0x28, RZ ;  /* 0x00000028f80e7810 */ /* 0x000fc40007ffe0ff */
[----:B------:R-:W-:Y:S02]  /*111b0*/  IADD3 R11, R248, 0x18, RZ ;  /* 0x00000018f80b7810 */ /* 0x000fe40007ffe0ff */
[----:B------:R-:W-:Y:S02]  /*111c0*/  @!P4 LEA.HI.X R7, R13, R4, R15, 0x2, P0 ;  /* 0x000000040d07c211 */ /* 0x000fe400000f140f */
[----:B------:R-:W-:Y:S02]  /*111d0*/  ISETP.GE.AND P1, PT, R14, c[0x0][0x3c8], PT ;  /* 0x0000f2000e007a0c */ /* 0x000fe40003f26270 */
[C---:B------:R-:W-:Y:S01]  /*111e0*/  IADD3 R5, R248.reuse, 0x30, RZ ;  /* 0x00000030f8057810 */ /* 0x040fe20007ffe0ff */
[----:B------:R3:W-:Y:S01]  /*111f0*/  @!P4 ST.E.64 [R6.64], R128 ;  /* 0x000000800600c985 */ /* 0x0007e2000c101b06 */
[----:B------:R-:W-:Y:S02]  /*11200*/  SHF.R.S32.HI R11, RZ, 0x1f, R11 ;  /* 0x0000001fff0b7819 */ /* 0x000fe4000001140b */
[----:B------:R-:W-:-:S02]  /*11210*/  IADD3 R15, R248, 0x20, RZ ;  /* 0x00000020f80f7810 */ /* 0x000fc40007ffe0ff */
[----:B------:R-:W-:Y:S02]  /*11220*/  ISETP.GE.AND P0, PT, R5, c[0x0][0x3c8], PT ;  /* 0x0000f20005007a0c */ /* 0x000fe40003f06270 */
[----:B------:R-:W-:Y:S02]  /*11230*/  SHF.R.S32.HI R15, RZ, 0x1f, R15 ;  /* 0x0000001fff0f7819 */ /* 0x000fe4000001140f */
[C---:B------:R-:W-:Y:S02]  /*11240*/  IADD3 R13, R248.reuse, 0x40, RZ ;  /* 0x00000040f80d7810 */ /* 0x040fe40007ffe0ff */
[----:B------:R-:W-:Y:S02]  /*11250*/  IADD3 R16, R248, 0xb0, RZ ;  /* 0x000000b0f8107810 */ /* 0x000fe40007ffe0ff */
[----:B-1----:R-:W-:Y:S02]  /*11260*/  @!P3 LEA R2, P6, R10, R0, 0x2 ;  /* 0x000000000a02b211 */ /* 0x002fe400078c10ff */
[----:B------:R-:W-:-:S02]  /*11270*/  SHF.R.S32.HI R16, RZ, 0x1f, R16 ;  /* 0x0000001fff107819 */ /* 0x000fc40000011410 */
[----:B------:R-:W-:Y:S02]  /*11280*/  @!P3 LEA.HI.X R3, R10, R4, R11, 0x2, P6 ;  /* 0x000000040a03b211 */ /* 0x000fe400030f140b */
[----:B--2---:R-:W-:Y:S02]  /*11290*/  @!P2 LEA R8, P4, R12, R0, 0x2 ;  /* 0x000000000c08a211 */ /* 0x004fe400078810ff */
[----:B------:R-:W-:Y:S01]  /*112a0*/  IADD3 R11, R248, 0x38, RZ ;  /* 0x00000038f80b7810 */ /* 0x000fe20007ffe0ff */
[----:B------:R1:W-:Y:S01]  /*112b0*/  @!P3 ST.E.64 [R2.64], R120 ;  /* 0x000000780200b985 */ /* 0x0003e2000c101b06 */
[----:B------:R-:W-:Y:S02]  /*112c0*/  @!P2 LEA.HI.X R9, R12, R4, R15, 0x2, P4 ;  /* 0x000000040c09a211 */ /* 0x000fe400020f140f */
[----:B------:R-:W-:Y:S02]  /*112d0*/  ISETP.GE.AND P5, PT, R11, c[0x0][0x3c8], PT ;  /* 0x0000f2000b007a0c */ /* 0x000fe40003fa6270 */
[----:B------:R-:W-:Y:S01]  /*112e0*/  IADD3 R15, R248, 0x28, RZ ;  /* 0x00000028f80f7810 */ /* 0x000fe20007ffe0ff */
[----:B------:R2:W-:Y:S01]  /*112f0*/  @!P2 ST.E.64 [R8.64], R150 ;  /* 0x000000960800a985 */ /* 0x0005e2000c101b06 */
[----:B---3--:R-:W-:-:S02]  /*11300*/  @!P1 LEA R6, P3, R14, R0, 0x2 ;  /* 0x000000000e069211 */ /* 0x008fc400078610ff */
[----:B------:R-:W-:Y:S02]  /*11310*/  SHF.R.S32.HI R15, RZ, 0x1f, R15 ;  /* 0x0000001fff0f7819 */ /* 0x000fe4000001140f */
[----:B------:R-:W-:Y:S02]  /*11320*/  IADD3 R12, R248, 0x30, RZ ;  /* 0x00000030f80c7810 */ /* 0x000fe40007ffe0ff */
[----:B------:R-:W-:Y:S02]  /*11330*/  @!P1 LEA.HI.X R7, R14, R4, R15, 0x2, P3 ;  /* 0x000000040e079211 */ /* 0x000fe400018f140f */
[----:B------:R-:W-:Y:S02]  /*11340*/  SHF.R.S32.HI R12, RZ, 0x1f, R12 ;  /* 0x0000001fff0c7819 */ /* 0x000fe4000001140c */
[----:B------:R-:W-:Y:S01]  /*11350*/  IADD3 R10, R248, 0x48, RZ ;  /* 0x00000048f80a7810 */ /* 0x000fe20007ffe0ff */
[----:B------:R3:W-:Y:S01]  /*11360*/  @!P1 ST.E.64 [R6.64], R140 ;  /* 0x0000008c06009985 */ /* 0x0007e2000c101b06 */
[----:B------:R-:W-:-:S02]  /*11370*/  ISETP.GE.AND P4, PT, R13, c[0x0][0x3c8], PT ;  /* 0x0000f2000d007a0c */ /* 0x000fc40003f86270 */
[----:B------:R-:W-:Y:S02]  /*11380*/  IADD3 R15, R248, 0x38, RZ ;  /* 0x00000038f80f7810 */ /* 0x000fe40007ffe0ff */
[----:B------:R-:W-:Y:S02]  /*11390*/  ISETP.GE.AND P3, PT, R10, c[0x0][0x3c8], PT ;  /* 0x0000f2000a007a0c */ /* 0x000fe40003f66270 */
[----:B------:R-:W-:Y:S02]  /*113a0*/  SHF.R.S32.HI R15, RZ, 0x1f, R15 ;  /* 0x0000001fff0f7819 */ /* 0x000fe4000001140f */
[----:B------:R-:W-:Y:S02]  /*113b0*/  IADD3 R14, R248, 0x58, RZ ;  /* 0x00000058f80e7810 */ /* 0x000fe40007ffe0ff */
[----:B-1----:R-:W-:Y:S02]  /*113c0*/  @!P0 LEA R2, P6, R5, R0, 0x2 ;  /* 0x0000000005028211 */ /* 0x002fe400078c10ff */
[----:B------:R-:W-:-:S02]  /*113d0*/  ISETP.GE.AND P1, PT, R14, c[0x0][0x3c8], PT ;  /* 0x0000f2000e007a0c */ /* 0x000fc40003f26270 */
[----:B------:R-:W-:Y:S02]  /*113e0*/  @!P0 LEA.HI.X R3, R5, R4, R12, 0x2, P6 ;  /* 0x0000000405038211 */ /* 0x000fe400030f140c */
[C---:B--2---:R-:W-:Y:S02]  /*113f0*/  @!P5 LEA R8, P6, R11.reuse, R0, 0x2 ;  /* 0x000000000b08d211 */ /* 0x044fe400078c10ff */
[----:B------:R-:W-:Y:S01]  /*11400*/  IADD3 R12, R248, 0x50, RZ ;  /* 0x00000050f80c7810 */ /* 0x000fe20007ffe0ff */
[----:B------:R1:W-:Y:S01]  /*11410*/  @!P0 ST.E.64 [R2.64], R124 ;  /* 0x0000007c02008985 */ /* 0x0003e2000c101b06 */
[----:B------:R-:W-:Y:S02]  /*11420*/  @!P5 LEA.HI.X R9, R11, R4, R15, 0x2, P6 ;  /* 0x000000040b09d211 */ /* 0x000fe400030f140f */
[----:B------:R-:W-:Y:S02]  /*11430*/  ISETP.GE.AND P2, PT, R12, c[0x0][0x3c8], PT ;  /* 0x0000f2000c007a0c */ /* 0x000fe40003f46270 */
[C---:B------:R-:W-:Y:S01]  /*11440*/  IADD3 R15, R248.reuse, 0x40, RZ ;  /* 0x00000040f80f7810 */ /* 0x040fe20007ffe0ff */
[----:B------:R2:W-:Y:S01]  /*11450*/  @!P5 ST.E.64 [R8.64], R146 ;  /* 0x000000920800d985 */ /* 0x0005e2000c101b06 */
[----:B------:R-:W-:-:S02]  /*11460*/  IADD3 R11, R248, 0x48, RZ ;  /* 0x00000048f80b7810 */ /* 0x000fc40007ffe0ff */
[C---:B---3--:R-:W-:Y:S02]  /*11470*/  @!P4 LEA R6, P0, R13.reuse, R0, 0x2 ;  /* 0x000000000d06c211 */ /* 0x048fe400078010ff */
[----:B------:R-:W-:Y:S02]  /*11480*/  SHF.R.S32.HI R15, RZ, 0x1f, R15 ;  /* 0x0000001fff0f7819 */ /* 0x000fe4000001140f */
[----:B------:R-:W-:Y:S02]  /*11490*/  SHF.R.S32.HI R11, RZ, 0x1f, R11 ;  /* 0x0000001fff0b7819 */ /* 0x000fe4000001140b */
[----:B------:R-:W-:Y:S02]  /*114a0*/  @!P4 LEA.HI.X R7, R13, R4, R15, 0x2, P0 ;  /* 0x000000040d07c211 */ /* 0x000fe400000f140f */
[C---:B------:R-:W-:Y:S02]  /*114b0*/  IADD3 R15, R248.reuse, 0x50, RZ ;  /* 0x00000050f80f7810 */ /* 0x040fe40007ffe0ff */
[----:B------:R-:W-:Y:S01]  /*114c0*/  IADD3 R5, R248, 0x60, RZ ;  /* 0x00000060f8057810 */ /* 0x000fe20007ffe0ff */
[----:B------:R3:W-:Y:S01]  /*114d0*/  @!P4 ST.E.64 [R6.64], R138 ;  /* 0x0000008a0600c985 */ /* 0x0007e2000c101b06 */
[----:B------:R-:W-:-:S02]  /*114e0*/  SHF.R.S32.HI R15, RZ, 0x1f, R15 ;  /* 0x0000001fff0f7819 */ /* 0x000fc4000001140f */
[----:B------:R-:W-:Y:S02]  /*114f0*/  ISETP.GE.AND P0, PT, R5, c[0x0][0x3c8], PT ;  /* 0x0000f20005007a0c */ /* 0x000fe40003f06270 */
[----:B------:R-:W-:Y:S02]  /*11500*/  IADD3 R13, R248, 0x70, RZ ;  /* 0x00000070f80d7810 */ /* 0x000fe40007ffe0ff */
[C---:B-1----:R-:W-:Y:S02]  /*11510*/  @!P3 LEA R2, P6, R10.reuse, R0, 0x2 ;  /* 0x000000000a02b211 */ /* 0x042fe400078c10ff */
[----:B------:R-:W-:Y:S02]  /*11520*/  ISETP.GE.AND P4, PT, R13, c[0x0][0x3c8], PT ;  /* 0x0000f2000d007a0c */ /* 0x000fe40003f86270 */
[----:B------:R-:W-:Y:S02]  /*11530*/  @!P3 LEA.HI.X R3, R10, R4, R11, 0x2, P6 ;  /* 0x000000040a03b211 */ /* 0x000fe400030f140b */
[----:B--2---:R-:W-:-:S02]  /*11540*/  @!P2 LEA R8, P6, R12, R0, 0x2 ;  /* 0x000000000c08a211 */ /* 0x004fc400078c10ff */
[----:B------:R-:W-:Y:S01]  /*11550*/  IADD3 R11, R248, 0x68, RZ ;  /* 0x00000068f80b7810 */ /* 0x000fe20007ffe0ff */
[----:B------:R1:W-:Y:S01]  /*11560*/  @!P3 ST.E.64 [R2.64], R42 ;  /* 0x0000002a0200b985 */ /* 0x0003e2000c101b06 */
[----:B------:R-:W-:Y:S02]  /*11570*/  @!P2 LEA.HI.X R9, R12, R4, R15, 0x2, P6 ;  /* 0x000000040c09a211 */ /* 0x000fe400030f140f */
[C---:B------:R-:W-:Y:S02]  /*11580*/  IADD3 R15, R248.reuse, 0x58, RZ ;  /* 0x00000058f80f7810 */ /* 0x040fe40007ffe0ff */
[----:B------:R-:W-:Y:S01]  /*11590*/  ISETP.GE.AND P5, PT, R11, c[0x0][0x3c8], PT ;  /* 0x0000f2000b007a0c */ /* 0x000fe20003fa6270 */
[----:B------:R2:W-:Y:S01]  /*115a0*/  @!P2 ST.E.64 [R8.64], R154 ;  /* 0x0000009a0800a985 */ /* 0x0005e2000c101b06 */
[----:B------:R-:W-:Y:S02]  /*115b0*/  SHF.R.S32.HI R15, RZ, 0x1f, R15 ;  /* 0x0000001fff0f7819 */ /* 0x000fe4000001140f */
[----:B------:R-:W-:-:S02]  /*115c0*/  IADD3 R12, R248, 0x60, RZ ;  /* 0x00000060f80c7810 */ /* 0x000fc40007ffe0ff */
[----:B---3--:R-:W-:Y:S02]  /*115d0*/  @!P1 LEA R6, P3, R14, R0, 0x2 ;  /* 0x000000000e069211 */ /* 0x008fe400078610ff */
[----:B------:R-:W-:Y:S02]  /*115e0*/  IADD3 R10, R248, 0x78, RZ ;  /* 0x00000078f80a7810 */ /* 0x000fe40007ffe0ff */
[----:B------:R-:W-:Y:S02]  /*115f0*/  @!P1 LEA.HI.X R7, R14, R4, R15, 0x2, P3 ;  /* 0x000000040e079211 */ /* 0x000fe400018f140f */
[----:B------:R-:W-:Y:S02]  /*11600*/  SHF.R.S32.HI R12, RZ, 0x1f, R12 ;  /* 0x0000001fff0c7819 */ /* 0x000fe4000001140c */
[----:B------:R-:W-:Y:S01]  /*11610*/  IADD3 R15, R248, 0x68, RZ ;  /* 0x00000068f80f7810 */ /* 0x000fe20007ffe0ff */
[----:B------:R3:W-:Y:S01]  /*11620*/  @!P1 ST.E.64 [R6.64], R142 ;  /* 0x0000008e06009985 */ /* 0x0007e2000c101b06 */
[----:B------:R-:W-:-:S02]  /*11630*/  ISETP.GE.AND P3, PT, R10, c[0x0][0x3c8], PT ;  /* 0x0000f2000a007a0c */ /* 0x000fc40003f66270 */
[----:B------:R-:W-:Y:S02]  /*11640*/  SHF.R.S32.HI R15, RZ, 0x1f, R15 ;  /* 0x0000001fff0f7819 */ /* 0x000fe4000001140f */
[----:B------:R-:W-:Y:S02]  /*11650*/  IADD3 R14, R248, 0x88, RZ ;  /* 0x00000088f80e7810 */ /* 0x000fe40007ffe0ff */
[----:B-1----:R-:W-:-:S04]  /*11660*/  @!P0 LEA R2, P6, R5, R0, 0x2 ;  /* 0x0000000005028211 */ /* 0x002fc800078c10ff */
        /* <DEDUP_REMOVED lines=9> */
[----:B------:R-:W-:Y:S02]  /*11700*/  SHF.R.S32.HI R15, RZ, 0x1f, R15 ;  /* 0x0000001fff0f7819 */ /* 0x000fe4000001140f */
[C---:B---3--:R-:W-:Y:S02]  /*11710*/  @!P4 LEA R6, P0, R13.reuse, R0, 0x2 ;  /* 0x000000000d06c211 */ /* 0x048fe400078010ff */
[----:B------:R-:W-:Y:S02]  /*11720*/  SHF.R.S32.HI R11, RZ, 0x1f, R11 ;  /* 0x0000001fff0b7819 */ /* 0x000fe4000001140b */
[----:B------:R-:W-:Y:S02]  /*11730*/  @!P4 LEA.HI.X R7, R13, R4, R15, 0x2, P0 ;  /* 0x000000040d07c211 */ /* 0x000fe400000f140f */
[----:B------:R-:W-:Y:S02]  /*11740*/  IADD3 R5, R248, 0x90, RZ ;  /* 0x00000090f8057810 */ /* 0x000fe40007ffe0ff */
[----:B------:R-:W-:Y:S01]  /*11750*/  ISETP.GE.AND P1, PT, R14, c[0x0][0x3c8], PT ;  /* 0x0000f2000e007a0c */ /* 0x000fe20003f26270 */
[----:B------:R3:W-:Y:S01]  /*11760*/  @!P4 ST.E.64 [R6.64], R144 ;  /* 0x000000900600c985 */ /* 0x0007e2000c101b06 */
[----:B------:R-:W-:-:S02]  /*11770*/  IADD3 R15, R248, 0x80, RZ ;  /* 0x00000080f80f7810 */ /* 0x000fc40007ffe0ff */
[----:B------:R-:W-:Y:S02]  /*11780*/  ISETP.GE.AND P0, PT, R5, c[0x0][0x3c8], PT ;  /* 0x0000f20005007a0c */ /* 0x000fe40003f06270 */
[----:B------:R-:W-:Y:S02]  /*11790*/  SHF.R.S32.HI R15, RZ, 0x1f, R15 ;  /* 0x0000001fff0f7819 */ /* 0x000fe4000001140f */
[----:B------:R-:W-:Y:S02]  /*117a0*/  IADD3 R13, R248, 0xa0, RZ ;  /* 0x000000a0f80d7810 */ /* 0x000fe40007ffe0ff */
[C---:B-1----:R-:W-:Y:S02]  /*117b0*/  @!P3 LEA R2, P6, R10.reuse, R0, 0x2 ;  /* 0x000000000a02b211 */ /* 0x042fe400078c10ff */
[----:B------:R-:W-:Y:S02]  /*117c0*/  ISETP.GE.AND P4, PT, R13, c[0x0][0x3c8], PT ;  /* 0x0000f2000d007a0c */ /* 0x000fe40003f86270 */
[----:B------:R-:W-:-:S02]  /*117d0*/  @!P3 LEA.HI.X R3, R10, R4, R11, 0x2, P6 ;  /* 0x000000040a03b211 */ /* 0x000fc400030f140b */
[----:B--2---:R-:W-:Y:S02]  /*117e0*/  @!P2 LEA R8, P6, R12, R0, 0x2 ;  /* 0x000000000c08a211 */ /* 0x004fe400078c10ff */
        /* <DEDUP_REMOVED lines=17> */
[----:B-1----:R-:W-:Y:S02]  /*11900*/  @!P0 LEA R2, P6, R5, R0, 0x2 ;  /* 0x0000000005028211 */ /* 0x002fe400078c10ff */
[----:B------:R-:W-:Y:S02]  /*11910*/  ISETP.GE.AND P2, PT, R15, c[0x0][0x3c8], PT ;  /* 0x0000f2000f007a0c */ /* 0x000fe40003f46270 */
[----:B------:R-:W-:Y:S02]  /*11920*/  @!P0 LEA.HI.X R3, R5, R4, R12, 0x2, P6 ;  /* 0x0000000405038211 */ /* 0x000fe400030f140c */
[----:B--2---:R-:W-:-:S02]  /*11930*/  @!P5 LEA R8, P6, R11, R0, 0x2 ;  /* 0x000000000b08d211 */ /* 0x004fc400078c10ff */
[C---:B------:R-:W-:Y:S01]  /*11940*/  IADD3 R12, R248.reuse, 0xb8, RZ ;  /* 0x000000b8f80c7810 */ /* 0x040fe20007ffe0ff */
[----:B------:R1:W-:Y:S01]  /*11950*/  @!P0 ST.E.64 [R2.64], R54 ;  /* 0x0000003602008985 */ /* 0x0003e2000c101b06 */
[----:B------:R-:W-:Y:S02]  /*11960*/  @!P5 LEA.HI.X R9, R11, R4, R14, 0x2, P6 ;  /* 0x000000040b09d211 */ /* 0x000fe400030f140e */
[C---:B------:R-:W-:Y:S02]  /*11970*/  IADD3 R14, R248.reuse, 0xa0, RZ ;  /* 0x000000a0f80e7810 */ /* 0x040fe40007ffe0ff */
[----:B------:R-:W-:Y:S01]  /*11980*/  IADD3 R5, R248, 0xc0, RZ ;  /* 0x000000c0f8057810 */ /* 0x000fe20007ffe0ff */
[----:B------:R2:W-:Y:S01]  /*11990*/  @!P5 ST.E.64 [R8.64], R160 ;  /* 0x000000a00800d985 */ /* 0x0005e2000c101b06 */
[----:B------:R-:W-:Y:S02]  /*119a0*/  SHF.R.S32.HI R14, RZ, 0x1f, R14 ;  /* 0x0000001fff0e7819 */ /* 0x000fe4000001140e */
[----:B------:R-:W-:-:S02]  /*119b0*/  ISETP.GE.AND P1, PT, R12, c[0x0][0x3c8], PT ;  /* 0x0000f2000c007a0c */ /* 0x000fc40003f26270 */
[C---:B---3--:R-:W-:Y:S02]  /*119c0*/  @!P4 LEA R6, P0, R13.reuse, R0, 0x2 ;  /* 0x000000000d06c211 */ /* 0x048fe400078010ff */
[C---:B------:R-:W-:Y:S02]  /*119d0*/  IADD3 R11, R248.reuse, 0xa8, RZ ;  /* 0x000000a8f80b7810 */ /* 0x040fe40007ffe0ff */
[----:B------:R-:W-:Y:S02]  /*119e0*/  @!P4 LEA.HI.X R7, R13, R4, R14, 0x2, P0 ;  /* 0x000000040d07c211 */ /* 0x000fe400000f140e */
[----:B------:R-:W-:Y:S02]  /*119f0*/  ISETP.GE.AND P0, PT, R5, c[0x0][0x3c8], PT ;  /* 0x0000f20005007a0c */ /* 0x000fe40003f06270 */
[----:B------:R-:W-:Y:S01]  /*11a00*/  SHF.R.S32.HI R11, RZ, 0x1f, R11 ;  /* 0x0000001fff0b7819 */ /* 0x000fe2000001140b */
[----:B------:R3:W-:Y:S01]  /*11a10*/  @!P4 ST.E.64 [R6.64], R74 ;  /* 0x0000004a0600c985 */ /* 0x0007e2000c101b06 */
[----:B------:R-:W-:-:S02]  /*11a20*/  IADD3 R14, R248, 0xc8, RZ ;  /* 0x000000c8f80e7810 */ /* 0x000fc40007ffe0ff */
[----:B------:R-:W-:Y:S02]  /*11a30*/  IADD3 R13, R248, 0xb8, RZ ;  /* 0x000000b8f80d7810 */ /* 0x000fe40007ffe0ff */
[----:B------:R-:W-:Y:S02]  /*11a40*/  ISETP.GE.AND P4, PT, R14, c[0x0][0x3c8], PT ;  /* 0x0000f2000e007a0c */ /* 0x000fe40003f86270 */
[----:B------:R-:W-:Y:S02]  /*11a50*/  SHF.R.S32.HI R13, RZ, 0x1f, R13 ;  /* 0x0000001fff0d7819 */ /* 0x000fe4000001140d */
[----:B-1----:R-:W-:-:S04]  /*11a60*/  @!P3 LEA R2, P6, R10, R0, 0x2 ;  /* 0x000000000a02b211 */ /* 0x002fc800078c10ff */
[----:B------:R-:W-:Y:S02]  /*11a70*/  @!P3 LEA.HI.X R3, R10, R4, R11, 0x2, P6 ;  /* 0x000000040a03b211 */ /* 0x000fe400030f140b */
[C---:B------:R-:W-:Y:S02]  /*11a80*/  IADD3 R11, R248.reuse, 0xc0, RZ ;  /* 0x000000c0f80b7810 */ /* 0x040fe40007ffe0ff */
[C---:B--2---:R-:W-:Y:S01]  /*11a90*/  @!P2 LEA R8, P5, R15.reuse, R0, 0x2 ;  /* 0x000000000f08a211 */ /* 0x044fe200078a10ff */
[----:B------:R1:W-:Y:S01]  /*11aa0*/  @!P3 ST.E.64 [R2.64], R58 ;  /* 0x0000003a0200b985 */ /* 0x0003e2000c101b06 */
[----:B------:R-:W-:Y:S02]  /*11ab0*/  IADD3 R10, R248, 0xd0, RZ ;  /* 0x000000d0f80a7810 */ /* 0x000fe40007ffe0ff */
[----:B------:R-:W-:Y:S02]  /*11ac0*/  SHF.R.S32.HI R11, RZ, 0x1f, R11 ;  /* 0x0000001fff0b7819 */ /* 0x000fe4000001140b */
[----:B------:R-:W-:-:S02]  /*11ad0*/  @!P2 LEA.HI.X R9, R15, R4, R16, 0x2, P5 ;  /* 0x000000040f09a211 */ /* 0x000fc400028f1410 */
[----:B------:R-:W-:Y:S02]  /*11ae0*/  ISETP.GE.AND P5, PT, R10, c[0x0][0x3c8], PT ;  /* 0x0000f2000a007a0c */ /* 0x000fe40003fa6270 */
[----:B------:R-:W-:Y:S01]  /*11af0*/  IADD3 R16, R248, 0xc8, RZ ;  /* 0x000000c8f8107810 */ /* 0x000fe20007ffe0ff */
[----:B------:R-:W-:Y:S01]  /*11b00*/  @!P2 ST.E.64 [R8.64], R94 ;  /* 0x0000005e0800a985 */ /* 0x000fe2000c101b06 */
[C---:B---3--:R-:W-:Y:S02]  /*11b10*/  @!P1 LEA R6, P6, R12.reuse, R0, 0x2 ;  /* 0x000000000c069211 */ /* 0x048fe400078c10ff */
[----:B------:R-:W-:Y:S02]  /*11b20*/  SHF.R.S32.HI R16, RZ, 0x1f, R16 ;  /* 0x0000001fff107819 */ /* 0x000fe40000011410 */
[----:B------:R-:W-:Y:S02]  /*11b30*/  @!P1 LEA.HI.X R7, R12, R4, R13, 0x2, P6 ;  /* 0x000000040c079211 */ /* 0x000fe400030f140d */
[----:B------:R-:W-:-:S02]  /*11b40*/  IADD3 R12, R248, 0xd8, RZ ;  /* 0x000000d8f80c7810 */ /* 0x000fc40007ffe0ff */
[C---:B------:R-:W-:Y:S01]  /*11b50*/  IADD3 R15, R248.reuse, 0xe0, RZ ;  /* 0x000000e0f80f7810 */ /* 0x040fe20007ffe0ff */
[----:B------:R2:W-:Y:S01]  /*11b60*/  @!P1 ST.E.64 [R6.64], R78 ;  /* 0x0000004e06009985 */ /* 0x0005e2000c101b06 */
[----:B------:R-:W-:Y:S02]  /*11b70*/  IADD3 R13, R248, 0xe8, RZ ;  /* 0x000000e8f80d7810 */ /* 0x000fe40007ffe0ff */
[----:B------:R-:W-:Y:S02]  /*11b80*/  ISETP.GE.AND P2, PT, R15, c[0x0][0x3c8], PT ;  /* 0x0000f2000f007a0c */ /* 0x000fe40003f46270 */
[----:B------:R-:W-:Y:S02]  /*11b90*/  ISETP.GE.AND P1, PT, R13, c[0x0][0x3c8], PT ;  /* 0x0000f2000d007a0c */ /* 0x000fe40003f26270 */
[----:B-1----:R-:W-:-:S04]  /*11ba0*/  @!P0 LEA R2, P3, R5, R0, 0x2 ;  /* 0x0000000005028211 */ /* 0x002fc800078610ff */
[----:B------:R-:W-:Y:S02]  /*11bb0*/  @!P0 LEA.HI.X R3, R5, R4, R11, 0x2, P3 ;  /* 0x0000000405038211 */ /* 0x000fe400018f140b */
[----:B------:R-:W-:Y:S02]  /*11bc0*/  ISETP.GE.AND P3, PT, R12, c[0x0][0x3c8], PT ;  /* 0x0000f2000c007a0c */ /* 0x000fe40003f66270 */
[C---:B------:R-:W-:Y:S01]  /*11bd0*/  IADD3 R11, R248.reuse, 0xd0, RZ ;  /* 0x000000d0f80b7810 */ /* 0x040fe20007ffe0ff */
[----:B------:R1:W-:Y:S01]  /*11be0*/  @!P0 ST.E.64 [R2.64], R62 ;  /* 0x0000003e02008985 */ /* 0x0003e2000c101b06 */
[----:B------:R-:W-:Y:S02]  /*11bf0*/  IADD3 R5, R248, 0xf0, RZ ;  /* 0x000000f0f8057810 */ /* 0x000fe40007ffe0ff */
        /* <DEDUP_REMOVED lines=8> */
[----:B------:R-:W-:Y:S02]  /*11c80*/  SHF.R.S32.HI R16, RZ, 0x1f, R16 ;  /* 0x0000001fff107819 */ /* 0x000fe40000011410 */
[----:B-1----:R-:W-:-:S04]  /*11c90*/  @!P5 LEA R2, P6, R10, R0, 0x2 ;  /* 0x000000000a02d211 */ /* 0x002fc800078c10ff */
        /* <DEDUP_REMOVED lines=8> */
[----:B------:R-:W-:-:S02]  /*11d20*/  SHF.R.S32.HI R14, RZ, 0x1f, R14 ;  /* 0x0000001fff0e7819 */ /* 0x000fc4000001140e */
[----:B------:R-:W-:Y:S02]  /*11d30*/  SHF.R.S32.HI R12, RZ, 0x1f, R12 ;  /* 0x0000001fff0c7819 */ /* 0x000fe4000001140c */
[----:B--2---:R-:W-:Y:S02]  /*11d40*/  @!P1 LEA R6, P5, R13, R0, 0x2 ;  /* 0x000000000d069211 */ /* 0x004fe400078a10ff */
[-C--:B------:R-:W-:Y:S02]  /*11d50*/  @!P2 LEA.HI.X R9, R15, R4.reuse, R16, 0x2, P6 ;  /* 0x000000040f09a211 */ /* 0x080fe400030f1410 */
[----:B------:R-:W-:-:S03]  /*11d60*/  @!P1 LEA.HI.X R7, R13, R4, R14, 0x2, P5 ;  /* 0x000000040d079211 */ /* 0x000fc600028f140e */
[----:B------:R3:W-:Y:S04]  /*11d70*/  @!P2 ST.E.64 [R8.64], R98 ;  /* 0x000000620800a985 */ /* 0x0007e8000c101b06 */
[----:B------:R3:W-:Y:S01]  /*11d80*/  @!P1 ST.E.64 [R6.64], R90 ;  /* 0x0000005a06009985 */ /* 0x0007e2000c101b06 */
[----:B-1----:R-:W-:-:S04]  /*11d90*/  @!P0 LEA R2, P4, R5, R0, 0x2 ;  /* 0x0000000005028211 */ /* 0x002fc800078810ff */
[----:B------:R-:W-:Y:S02]  /*11da0*/  @!P0 LEA.HI.X R3, R5, R4, R12, 0x2, P4 ;  /* 0x0000000405038211 */ /* 0x000fe400020f140c */
[----:B------:R-:W-:-:S03]  /*11db0*/  IADD3 R5, R248, 0xf8, RZ ;  /* 0x000000f8f8057810 */ /* 0x000fc60007ffe0ff */
[----:B------:R3:W-:Y:S01]  /*11dc0*/  @!P0 ST.E.64 [R2.64], R66 ;  /* 0x0000004202008985 */ /* 0x0007e2000c101b06 */
[----:B------:R-:W-:-:S13]  /*11dd0*/  ISETP.GE.AND P0, PT, R5, c[0x0][0x3c8], PT ;  /* 0x0000f20005007a0c */ /* 0x000fda0003f06270 */
[----:B------:R-:W-:Y:S05]  /*11de0*/  @P0 BRA `(.L_x_2835) ;  /* 0x00000e5000000947 */ /* 0x000fea0003800000 */
[----:B------:R-:W-:Y:S02]  /*11df0*/  IADD3 R12, R248, 0xf8, RZ ;  /* 0x000000f8f80c7810 */ /* 0x000fe40007ffe0ff */
[----:B---3--:R-:W-:Y:S02]  /*11e00*/  LEA R2, P0, R5, R0, 0x2 ;  /* 0x0000000005027211 */ /* 0x008fe400078010ff */
[----:B------:R-:W-:-:S04]  /*11e10*/  SHF.R.S32.HI R12, RZ, 0x1f, R12 ;  /* 0x0000001fff0c7819 */ /* 0x000fc8000001140c */
[----:B------:R-:W-:-:S05]  /*11e20*/  LEA.HI.X R3, R5, R4, R12, 0x2, P0 ;  /* 0x0000000405037211 */ /* 0x000fca00000f140c */
[----:B------:R1:W-:Y:S01]  /*11e30*/  ST.E.64 [R2.64], R38 ;  /* 0x0000002602007985 */ /* 0x0003e2000c101b06 */
[----:B------:R-:W-:Y:S05]  /*11e40*/  BRA `(.L_x_2835) ;  /* 0x00000df000007947 */ /* 0x000fea0003800000 */
.L_x_2820:
[----:B------:R-:W2:Y:S01]  /*11e50*/  LDL.LU R0, [R1] ;  /* 0x0000000001007983 */ /* 0x000ea20000300800 */
[----:B------:R-:W-:Y:S01]  /*11e60*/  ISETP.NE.U32.AND P1, PT, RZ, c[0x0][0x508], PT ;  /* 0x00014200ff007a0c */ /* 0x000fe20003f25070 */
[----:B------:R-:W-:Y:S01]  /*11e70*/  IMAD.MOV.U32 R8, RZ, RZ, RZ ;  /* 0x000000ffff087224 */ /* 0x000fe200078e00ff */
[----:B------:R-:W-:Y:S01]  /*11e80*/  ISETP.NE.U32.AND P3, PT, RZ, c[0x0][0x500], PT ;  /* 0x00014000ff007a0c */ /* 0x000fe20003f65070 */
[----:B------:R-:W-:Y:S01]  /*11e90*/  IMAD.MOV.U32 R20, RZ, RZ, c[0x0][0x388] ;  /* 0x0000e200ff147624 */ /* 0x000fe200078e00ff */
[----:B------:R-:W-:Y:S02]  /*11ea0*/  ISETP.NE.AND.EX P1, PT, RZ, c[0x0][0x50c], PT, P1 ;  /* 0x00014300ff007a0c */ /* 0x000fe40003f25310 */
[----:B------:R-:W-:Y:S02]  /*11eb0*/  ISETP.NE.AND.EX P3, PT, RZ, c[0x0][0x504], PT, P3 ;  /* 0x00014100ff007a0c */ /* 0x000fe40003f65330 */
[----:B------:R-:W-:-:S09]  /*11ec0*/  IADD3 R2, P2, R252, c[0x0][0x500], RZ ;  /* 0x00014000fc027a10 */ /* 0x000fd20007f5e0ff */
[----:B------:R-:W-:Y:S02]  /*11ed0*/  @P1 IADD3 R4, P0, R252, c[0x0][0x508], RZ ;  /* 0x00014200fc041a10 */ /* 0x000fe40007f1e0ff */
[C---:B--2---:R-:W-:Y:S02]  /*11ee0*/  IADD3.X R3, R0.reuse, c[0x0][0x504], RZ, P2, !PT ;  /* 0x0001410000037a10 */ /* 0x044fe400017fe4ff */
[----:B---3--:R-:W-:-:S03]  /*11ef0*/  @P1 IADD3.X R5, R0, c[0x0][0x50c], RZ, P0, !PT ;  /* 0x0001430000051a10 */ /* 0x008fc600007fe4ff */
        /* <DEDUP_REMOVED lines=9> */
.L_x_2841:
[----:B------:R-:W3:Y:S01]  /*11f90*/  LDL.LU R0, [R1+0x28] ;  /* 0x0000280001007983 */ /* 0x000ee20000300800 */
[----:B------:R-:W-:Y:S01]  /*11fa0*/  BSSY B0, `(.L_x_2842) ;  /* 0x0000038000007945 */ /* 0x000fe20003800000 */
[----:B-1----:R-:W-:Y:S02]  /*11fb0*/  LOP3.LUT R14, R242, 0xffff, RZ, 0xc0, !PT ;  /* 0x0000fffff20e7812 */ /* 0x002fe400078ec0ff */
[----:B--2---:R-:W1:Y:S01]  /*11fc0*/  S2R R2, SR_TID.X ;  /* 0x0000000000027919 */ /* 0x004e620000002100 */
[----:B------:R-:W-:-:S02]  /*11fd0*/  SEL R15, R251, RZ, !P3 ;  /* 0x000000fffb0f7207 */ /* 0x000fc40005800000 */
[----:B-----5:R-:W-:Y:S02]  /*11fe0*/  SHF.R.S32.HI R18, RZ, 0x1f, R8 ;  /* 0x0000001fff127819 */ /* 0x020fe40000011408 */
[----:B-1----:R-:W-:Y:S02]  /*11ff0*/  ISETP.GT.AND P0, PT, R2, 0x7f, PT ;  /* 0x0000007f0200780c */ /* 0x002fe40003f04270 */
[----:B---3--:R-:W-:-:S11]  /*12000*/  SEL R21, R0, RZ, !P3 ;  /* 0x000000ff00157207 */ /* 0x008fd60005800000 */
        /* <DEDUP_REMOVED lines=49> */
.L_x_2843:
[----:B------:R-:W-:Y:S05]  /*12320*/  BSYNC B0 ;  /* 0x0000000000007941 */ /* 0x000fea0003800000 */
.L_x_2842:
        /* <DEDUP_REMOVED lines=34> */
.L_x_2913:
[----:B------:R-:W-:Y:S05]  /*12550*/  BRA.DIV ~URZ, `(.L_x_2845) ;  /* 0x00003e227f007947 */ /* 0x000fea000b800000 */
[----:B------:R3:W4:Y:S02]  /*12560*/  SHFL.IDX PT, R0, R14, RZ, 0x181f ;  /* 0x00181fff0e007589 */ /* 0x00072400000e0000 */
.L_x_2914:
        /* <DEDUP_REMOVED lines=25> */
.L_x_2847:
[----:B------:R-:W-:Y:S05]  /*12700*/  BSYNC B0 ;  /* 0x0000000000007941 */ /* 0x000fea0003800000 */
.L_x_2846:
[----:B------:R-:W-:Y:S05]  /*12710*/  BRA.DIV ~URZ, `(.L_x_2848) ;  /* 0x00003cd27f007947 */ /* 0x000fea000b800000 */
[----:B--2---:R2:W1:Y:S04]  /*12720*/  SHFL.IDX PT, R4, R5, 0x1, 0x181f ;  /* 0x00381f0005047f89 */ /* 0x00446800000e0000 */
[----:B----4-:R2:W4:Y:S02]  /*12730*/  SHFL.IDX PT, R0, R14, 0x1, 0x181f ;  /* 0x00381f000e007f89 */ /* 0x01052400000e0000 */
.L_x_2915:
        /* <DEDUP_REMOVED lines=24> */
.L_x_2850:
[----:B------:R-:W-:Y:S05]  /*128c0*/  BSYNC B0 ;  /* 0x0000000000007941 */ /* 0x000fea0003800000 */
.L_x_2849:
[----:B------:R-:W-:Y:S05]  /*128d0*/  BRA.DIV ~URZ, `(.L_x_2851) ;  /* 0x00003be27f007947 */ /* 0x000fea000b800000 */
[----:B-1----:R1:W2:Y:S02]  /*128e0*/  SHFL.IDX PT, R4, R5, 0x2, 0x181f ;  /* 0x00581f0005047f89 */ /* 0x0022a400000e0000 */
.L_x_2916:
[----:B------:R-:W-:Y:S05]  /*128f0*/  BRA.DIV ~URZ, `(.L_x_2852) ;  /* 0x00003c327f007947 */ /* 0x000fea000b800000 */
[----:B----4-:R4:W1:Y:S02]  /*12900*/  SHFL.IDX PT, R0, R14, 0x2, 0x181f ;  /* 0x00581f000e007f89 */ /* 0x01086400000e0000 */
.L_x_2917:
        /* <DEDUP_REMOVED lines=24> */
.L_x_2854:
[----:B------:R-:W-:Y:S05]  /*12a90*/  BSYNC B0 ;  /* 0x0000000000007941 */ /* 0x000fea0003800000 */
.L_x_2853:
[----:B------:R-:W-:Y:S05]  /*12aa0*/  BRA.DIV ~URZ, `(.L_x_2855) ;  /* 0x00003af27f007947 */ /* 0x000fea000b800000 */
[----:B--2---:R2:W3:Y:S04]  /*12ab0*/  SHFL.IDX PT, R4, R5, 0x3, 0x181f ;  /* 0x00781f0005047f89 */ /* 0x0044e800000e0000 */
[----:B-1----:R2:W1:Y:S02]  /*12ac0*/  SHFL.IDX PT, R0, R14, 0x3, 0x181f ;  /* 0x00781f000e007f89 */ /* 0x00246400000e0000 */
.L_x_2918:
        /* <DEDUP_REMOVED lines=23> */
.L_x_2835:
[----:B------:R-:W-:Y:S05]  /*12c40*/  BSYNC B1 ;  /* 0x0000000000017941 */ /* 0x000fea0003800000 */
.L_x_2819:
        /* <DEDUP_REMOVED lines=8> */
[----:B---3--:R-:W-:Y:S01]  /*12cd0*/  IMAD.MOV.U32 R7, RZ, RZ, RZ ;  /* 0x000000ffff077224 */ /* 0x008fe200078e00ff */
[----:B--2-4-:R-:W-:-:S04]  /*12ce0*/  LOP3.LUT R12, R0, 0x1f, RZ, 0xc0, !PT ;  /* 0x0000001f000c7812 */ /* 0x014fc800078ec0ff */
[----:B------:R-:W-:Y:S01]  /*12cf0*/  ISETP.NE.AND P5, PT, R12, 0x1f, PT ;  /* 0x0000001f0c00780c */ /* 0x000fe20003fa5270 */
[----:B------:R-:W-:Y:S10]  /*12d00*/  BRA.DIV ~URZ, `(.L_x_2857) ;  /* 0x000039627f007947 */ /* 0x000ff4000b800000 */
[----:B------:R2:W3:Y:S02]  /*12d10*/  SHFL.IDX PT, R9, R106, RZ, 0x1f ;  /* 0x00001fff6a097589 */ /* 0x0004e400000e0000 */
.L_x_2919:
[----:B------:R-:W-:Y:S05]  /*12d20*/  BRA.DIV ~URZ, `(.L_x_2858) ;  /* 0x000039b27f007947 */ /* 0x000fea000b800000 */
[----:B------:R4:W2:Y:S02]  /*12d30*/  SHFL.IDX PT, R8, R106, 0x1, 0x1f ;  /* 0x00201f006a087f89 */ /* 0x0008a400000e0000 */
.L_x_2920:
        /* <DEDUP_REMOVED lines=18> */
.L_x_2921:
        /* <DEDUP_REMOVED lines=16> */
.L_x_2922:
[----:B----4-:R-:W-:Y:S01]  /*12f60*/  IMAD R0, R0, c[0x0][0x538], RZ ;  /* 0x00014e0000007a24 */ /* 0x010fe200078e02ff */
[----:B------:R-:W-:Y:S04]  /*12f70*/  BSSY B1, `(.L_x_2861) ;  /* 0x00000c5000017945 */ /* 0x000fe80003800000 */
[----:B--2---:R-:W-:-:S04]  /*12f80*/  IADD3 R8, R0, R8, RZ ;  /* 0x0000000800087210 */ /* 0x004fc80007ffe0ff */
[----:B---3--:R-:W-:-:S13]  /*12f90*/  ISETP.GT.AND P6, PT, R8, R9, PT ;  /* 0x000000090800720c */ /* 0x008fda0003fc4270 */
[----:B------:R-:W-:Y:S05]  /*12fa0*/  @P6 BRA `(.L_x_2862) ;  /* 0x0000024000006947 */ /* 0x000fea0003800000 */
.L_x_2866:
        /* <DEDUP_REMOVED lines=16> */
.L_x_2923:
        /* <DEDUP_REMOVED lines=16> */
.L_x_2924:
[----:B--2---:R-:W-:-:S05]  /*131b0*/  IMAD R0, R0, c[0x0][0x538], RZ ;  /* 0x00014e0000007a24 */ /* 0x004fca00078e02ff */
[----:B------:R-:W-:-:S04]  /*131c0*/  IADD3 R8, R0, R8, RZ ;  /* 0x0000000800087210 */ /* 0x000fc80007ffe0ff */
[----:B------:R-:W-:-:S13]  /*131d0*/  ISETP.GT.AND P6, PT, R8, R9, PT ;  /* 0x000000090800720c */ /* 0x000fda0003fc4270 */
[----:B-1----:R-:W-:Y:S05]  /*131e0*/  @!P6 BRA `(.L_x_2866) ;  /* 0xfffffdc00000e947 */ /* 0x002fea000383ffff */
.L_x_2862:
[----:B------:R-:W-:-:S05]  /*131f0*/  IADD3 R8, -R0, R8, RZ ;  /* 0x0000000800087210 */ /* 0x000fca0007ffe1ff */
[----:B------:R-:W-:-:S05]  /*13200*/  IMAD R0, R4, c[0x0][0x538], R8 ;  /* 0x00014e0004007a24 */ /* 0x000fca00078e0208 */
[----:B------:R-:W-:Y:S01]  /*13210*/  ISETP.GT.AND P0, PT, R0, R9, PT ;  /* 0x000000090000720c */ /* 0x000fe20003f04270 */
[----:B------:R-:W-:-:S12]  /*13220*/  BRA.DIV ~URZ, `(.L_x_2867) ;  /* 0x000039127f007947 */ /* 0x000fd8000b800000 */
[----:B------:R-:W-:-:S04]  /*13230*/  VOTE.ANY R5, PT, !P0 ;  /* 0x0000000000057806 */ /* 0x000fc800040e0100 */
.L_x_2925:
[----:B------:R-:W2:Y:S02]  /*13240*/  POPC R0, R5 ;  /* 0x0000000500007309 */ /* 0x000ea40000000000 */
[----:B--2---:R-:W-:Y:S01]  /*13250*/  IADD3 R243, R0, R243, RZ ;  /* 0x000000f300f37210 */ /* 0x004fe20007ffe0ff */
[----:B------:R-:W-:Y:S05]  /*13260*/  BRA.DIV ~URZ, `(.L_x_2868) ;  /* 0x000039227f007947 */ /* 0x000fea000b800000 */
[----:B------:R2:W3:Y:S04]  /*13270*/  SHFL.IDX PT, R10, R6, R0, 0x1f ;  /* 0x00001f00060a7589 */ /* 0x0004e800000e0000 */
[----:B------:R2:W4:Y:S02]  /*13280*/  SHFL.IDX PT, R7, R7, R0, 0x1f ;  /* 0x00001f0007077589 */ /* 0x00052400000e0000 */
.L_x_2926:
[----:B------:R-:W-:Y:S01]  /*13290*/  ISETP.NE.AND P0, PT, R5, RZ, PT ;  /* 0x000000ff0500720c */ /* 0x000fe20003f05270 */
[----:B------:R-:W-:-:S12]  /*132a0*/  BSSY B0, `(.L_x_2869) ;  /* 0x0000005000007945 */ /* 0x000fd80003800000 */
[----:B------:R-:W-:Y:S05]  /*132b0*/  @!P0 BRA `(.L_x_2870) ;  /* 0x0000003000008947 */ /* 0x000fea0003800000 */
[----:B--2---:R-:W-:Y:S01]  /*132c0*/  IADD3 R0, R0, -0x1, RZ ;  /* 0xffffffff00007810 */ /* 0x004fe20007ffe0ff */
[----:B------:R-:W-:Y:S05]  /*132d0*/  BRA.DIV ~URZ, `(.L_x_2871) ;  /* 0x000039827f007947 */ /* 0x000fea000b800000 */
[----:B------:R2:W1:Y:S02]  /*132e0*/  SHFL.IDX PT, R11, R4, R0, 0x1f ;  /* 0x00001f00040b7589 */ /* 0x00046400000e0000 */
.L_x_2870:
[----:B------:R-:W-:Y:S05]  /*132f0*/  BSYNC B0 ;  /* 0x0000000000007941 */ /* 0x000fea0003800000 */
.L_x_2869:
        /* <DEDUP_REMOVED lines=66> */
.L_x_2873:
        /* <DEDUP_REMOVED lines=66> */
.L_x_2874:
[----:B------:R-:W-:Y:S05]  /*13b40*/  BSYNC B0 ;  /* 0x0000000000007941 */ /* 0x000fea0003800000 */
.L_x_2872:
[----:B------:R-:W-:-:S04]  /*13b50*/  LOP3.LUT R0, RZ, R0, RZ, 0x33, !PT ;  /* 0x00000000ff007212 */ /* 0x000fc800078e33ff */
[----:B------:R-:W-:Y:S01]  /*13b60*/  IADD3 R241, R0, R10, RZ ;  /* 0x0000000a00f17210 */ /* 0x000fe20007ffe0ff */
[----:B------:R-:W-:Y:S05]  /*13b70*/  BRA `(.L_x_2875) ;  /* 0x0000004000007947 */ /* 0x000fea0003800000 */
.L_x_2863:
[----:B------:R-:W-:Y:S01]  /*13b80*/  IMAD.MOV.U32 R240, RZ, RZ, R9 ;  /* 0x000000fffff07224 */ /* 0x000fe200078e0009 */
[----:B------:R-:W-:Y:S01]  /*13b90*/  MOV R242, RZ ;  /* 0x000000ff00f27202 */ /* 0x000fe20000000f00 */
[----:B------:R-:W-:Y:S01]  /*13ba0*/  IMAD.MOV.U32 R241, RZ, RZ, RZ ;  /* 0x000000fffff17224 */ /* 0x000fe200078e00ff */
[----:B------:R-:W-:Y:S02]  /*13bb0*/  MOV R243, c[0x0][0x53c] ;  /* 0x00014f0000f37a02 */ /* 0x000fe40000000f00 */
.L_x_2875:
[----:B------:R-:W-:Y:S05]  /*13bc0*/  BSYNC B1 ;  /* 0x0000000000017941 */ /* 0x000fea0003800000 */
.L_x_2861:
[----:B------:R-:W-:Y:S01]  /*13bd0*/  WARPSYNC 0xffffffff ;  /* 0xffffffff00007948 */ /* 0x000fe20003800000 */
[----:B------:R-:W-:Y:S01]  /*13be0*/  BAR.SYNC.DEFER_BLOCKING 0x4, 0x100 ;  /* 0x0104000000007b1d */ /* 0x000fe20000010000 */
[----:B------:R-:W-:-:S13]  /*13bf0*/  ISETP.NE.AND P0, PT, R12, RZ, PT ;  /* 0x000000ff0c00720c */ /* 0x000fda0003f05270 */
[----:B------:R2:W-:Y:S04]  /*13c00*/  @!P0 STS.128 [0x20100], R240 ;  /* 0x020100f0ff008388 */ /* 0x0005e80000000c00 */
[----:B------:R-:W-:Y:S06]  /*13c10*/  BAR.ARV 0x5, 0x100 ;  /* 0x0144000000007b1d */ /* 0x000fec0000002000 */
.L_x_2856:
[----:B-1----:R-:W-:-:S13]  /*13c20*/  ISETP.GE.AND P0, PT, R243, c[0x0][0x53c], PT ;  /* 0x00014f00f3007a0c */ /* 0x002fda0003f06270 */
[----:B--23--:R-:W-:Y:S01]  /*13c30*/  @P0 CALL.REL.NOINC `(.L_x_2876) ;  /* 0x0000001000000944 */ /* 0x00cfe20003c00000 */
[----:B------:R-:W-:Y:S05]  /*13c40*/  BRA `(.L_x_2877) ;  /* 0xfffedf5000007947 */ /* 0x000fea000383ffff */
.L_x_2876:
[----:B------:R-:W-:Y:S05]  /*13c50*/  EXIT ;  /* 0x000000000000794d */ /* 0x000fea0003800000 */
.L_x_2759:
[----:B------:R-:W-:Y:S01]  /*13c60*/  IMAD.MOV.U32 R0, RZ, RZ, R5 ;  /* 0x000000ffff007224 */ /* 0x000fe200078e0005 */
[----:B------:R-:W-:Y:S02]  /*13c70*/  MOV R3, 0x1 ;  /* 0x0000000100037802 */ /* 0x000fe40000000f00 */
[----:B------:R-:W-:Y:S02]  /*13c80*/  MOV R2, 0x13ca0 ;  /* 0x00013ca000027802 */ /* 0x000fe40000000f00 */
[----:B--2---:R-:W-:Y:S05]  /*13c90*/  CALL.REL.NOINC `($__internal_47_$__cuda_sm70_shflsync_up_p) ;  /* 0x000030f000007944 */ /* 0x004fea0003c00000 */
[----:B------:R-:W-:Y:S01]  /*13ca0*/  MOV R0, R4 ;  /* 0x0000000400007202 */ /* 0x000fe20000000f00 */
[----:B------:R-:W-:Y:S05]  /*13cb0*/  BRA `(.L_x_2878) ;  /* 0xfffec78000007947 */ /* 0x000fea000383ffff */
.L_x_2760:
[----:B------:R-:W-:Y:S01]  /*13cc0*/  IMAD.MOV.U32 R0, RZ, RZ, R5 ;  /* 0x000000ffff007224 */ /* 0x000fe200078e0005 */
[----:B------:R-:W-:Y:S02]  /*13cd0*/  MOV R3, 0x2 ;  /* 0x0000000200037802 */ /* 0x000fe40000000f00 */
[----:B------:R-:W-:Y:S02]  /*13ce0*/  MOV R2, 0x13d00 ;  /* 0x00013d0000027802 */ /* 0x000fe40000000f00 */
[----:B--2---:R-:W-:Y:S05]  /*13cf0*/  CALL.REL.NOINC `($__internal_47_$__cuda_sm70_shflsync_up_p) ;  /* 0x0000309000007944 */ /* 0x004fea0003c00000 */
[----:B------:R-:W-:Y:S01]  /*13d00*/  SEL R4, R4, RZ, P4 ;  /* 0x000000ff04047207 */ /* 0x000fe20002000000 */
[----:B------:R-:W-:Y:S01]  /*13d10*/  IMAD.MOV.U32 R3, RZ, RZ, 0x4 ;  /* 0x00000004ff037424 */ /* 0x000fe200078e00ff */
[----:B------:R-:W-:-:S03]  /*13d20*/  MOV R2, 0x13d50 ;  /* 0x00013d5000027802 */ /* 0x000fc60000000f00 */
[----:B------:R-:W-:Y:S02]  /*13d30*/  IMAD.IADD R0, R5, 0x1, R4 ;  /* 0x0000000105007824 */ /* 0x000fe400078e0204 */
[----:B------:R-:W-:Y:S05]  /*13d40*/  CALL.REL.NOINC `($__internal_47_$__cuda_sm70_shflsync_up_p) ;  /* 0x0000304000007944 */ /* 0x000fea0003c00000 */
        /* <DEDUP_REMOVED lines=12> */
[----:B------:R-:W-:Y:S02]  /*13e10*/  MOV R220, 0x1f ;  /* 0x0000001f00dc7802 */ /* 0x000fe40000000f00 */
[----:B------:R-:W-:Y:S01]  /*13e20*/  MOV R3, 0x13e60 ;  /* 0x00013e6000037802 */ /* 0x000fe20000000f00 */
[----:B------:R-:W-:-:S04]  /*13e30*/  IMAD.IADD R4, R0, 0x1, R4 ;  /* 0x0000000100047824 */ /* 0x000fc800078e0204 */
[----:B------:R-:W-:Y:S02]  /*13e40*/  IMAD.MOV.U32 R195, RZ, RZ, R4 ;  /* 0x000000ffffc37224 */ /* 0x000fe400078e0004 */
[----:B------:R-:W-:Y:S05]  /*13e50*/  CALL.REL.NOINC `($__internal_46_$__cuda_sm70_shflsync_idx_p) ;  /* 0x00002ed000007944 */ /* 0x000fea0003c00000 */
[----:B------:R-:W-:Y:S01]  /*13e60*/  MOV R0, R220 ;  /* 0x000000dc00007202 */ /* 0x000fe20000000f00 */
[----:B------:R-:W-:Y:S05]  /*13e70*/  BRA `(.L_x_2879) ;  /* 0xfffec6c000007947 */ /* 0x000fea000383ffff */
.L_x_2762:
[----:B------:R-:W-:Y:S02]  /*13e80*/  SEL R0, RZ, 0x1, P0 ;  /* 0x00000001ff007807 */ /* 0x000fe40000000000 */
[----:B------:R-:W-:Y:S02]  /*13e90*/  MOV R2, 0x13eb0 ;  /* 0x00013eb000027802 */ /* 0x000fe40000000f00 */
[----:B--2---:R-:W-:Y:S05]  /*13ea0*/  CALL.REL.NOINC `($__internal_48_$__cuda_sm70_votesync_ballot) ;  /* 0x00002f4000007944 */ /* 0x004fea0003c00000 */
[----:B------:R-:W-:Y:S01]  /*13eb0*/  MOV R6, R0 ;  /* 0x0000000000067202 */ /* 0x000fe20000000f00 */
[----:B------:R-:W-:Y:S05]  /*13ec0*/  BRA `(.L_x_2880) ;  /* 0xfffec70000007947 */ /* 0x000fea000383ffff */
.L_x_2763:
[----:B------:R-:W-:Y:S01]  /*13ed0*/  IMAD.MOV.U32 R195, RZ, RZ, R9 ;  /* 0x000000ffffc37224 */ /* 0x000fe200078e0009 */
[----:B------:R-:W-:Y:S01]  /*13ee0*/  MOV R2, R0 ;  /* 0x0000000000027202 */ /* 0x000fe20000000f00 */
[----:B------:R-:W-:Y:S01]  /*13ef0*/  IMAD.MOV.U32 R220, RZ, RZ, 0x1f ;  /* 0x0000001fffdc7424 */ /* 0x000fe200078e00ff */
[----:B------:R-:W-:Y:S02]  /*13f00*/  MOV R3, 0x13f20 ;  /* 0x00013f2000037802 */ /* 0x000fe40000000f00 */
[----:B------:R-:W-:Y:S05]  /*13f10*/  CALL.REL.NOINC `($__internal_46_$__cuda_sm70_shflsync_idx_p) ;  /* 0x00002e1000007944 */ /* 0x000fea0003c00000 */
[----:B------:R-:W-:Y:S01]  /*13f20*/  IMAD.MOV.U32 R12, RZ, RZ, R220 ;  /* 0x000000ffff0c7224 */ /* 0x000fe200078e00dc */
[----:B------:R-:W-:Y:S01]  /*13f30*/  MOV R195, R8 ;  /* 0x0000000800c37202 */ /* 0x000fe20000000f00 */
[----:B------:R-:W-:Y:S01]  /*13f40*/  IMAD.MOV.U32 R5, RZ, RZ, RZ ;  /* 0x000000ffff057224 */ /* 0x000fe200078e00ff */
[----:B------:R-:W-:Y:S01]  /*13f50*/  MOV R2, R0 ;  /* 0x0000000000027202 */ /* 0x000fe20000000f00 */
[----:B------:R-:W-:Y:S01]  /*13f60*/  IMAD.MOV.U32 R220, RZ, RZ, 0x1f ;  /* 0x0000001fffdc7424 */ /* 0x000fe200078e00ff */
[----:B------:R-:W-:-:S02]  /*13f70*/  MOV R3, 0x13f90 ;  /* 0x00013f9000037802 */ /* 0x000fc40000000f00 */
[----:B------:R-:W-:Y:S05]  /*13f80*/  CALL.REL.NOINC `($__internal_46_$__cuda_sm70_shflsync_idx_p) ;  /* 0x00002da000007944 */ /* 0x000fea0003c00000 */
[----:B------:R-:W-:Y:S01]  /*13f90*/  MOV R9, R220 ;  /* 0x000000dc00097202 */ /* 0x000fe20000000f00 */
[----:B------:R-:W-:Y:S05]  /*13fa0*/  BRA `(.L_x_2881) ;  /* 0xfffec68000007947 */ /* 0x000fea000383ffff */
.L_x_2766:
[----:B------:R-:W-:Y:S01]  /*13fb0*/  IMAD.MOV.U32 R195, RZ, RZ, R4 ;  /* 0x000000ffffc37224 */ /* 0x000fe200078e0004 */
[----:B------:R-:W-:Y:S01]  /*13fc0*/  MOV R2, R0 ;  /* 0x0000000000027202 */ /* 0x000fe20000000f00 */
[----:B------:R-:W-:Y:S01]  /*13fd0*/  IMAD.MOV.U32 R220, RZ, RZ, 0x1f ;  /* 0x0000001fffdc7424 */ /* 0x000fe200078e00ff */
[----:B------:R-:W-:-:S02]  /*13fe0*/  MOV R3, 0x14000 ;  /* 0x0001400000037802 */ /* 0x000fc40000000f00 */
[----:B--23--:R-:W-:Y:S05]  /*13ff0*/  CALL.REL.NOINC `($__internal_46_$__cuda_sm70_shflsync_idx_p) ;  /* 0x00002d3000007944 */ /* 0x00cfea0003c00000 */
[----:B------:R-:W-:Y:S01]  /*14000*/  MOV R5, R220 ;  /* 0x000000dc00057202 */ /* 0x000fe20000000f00 */
[----:B------:R-:W-:Y:S05]  /*14010*/  BRA `(.L_x_2765) ;  /* 0xfffec67000007947 */ /* 0x000fea000383ffff */
.L_x_2777:
[----:B------:R-:W-:Y:S01]  /*14020*/  IMAD.MOV.U32 R195, RZ, RZ, R5 ;  /* 0x000000ffffc37224 */ /* 0x000fe200078e0005 */
[----:B------:R-:W-:Y:S01]  /*14030*/  MOV R2, RZ ;  /* 0x000000ff00027202 */ /* 0x000fe20000000f00 */
[----:B------:R-:W-:Y:S01]  /*14040*/  IMAD.MOV.U32 R220, RZ, RZ, 0x181f ;  /* 0x0000181fffdc7424 */ /* 0x000fe200078e00ff */
[----:B------:R-:W-:-:S02]  /*14050*/  MOV R3, 0x14070 ;  /* 0x0001407000037802 */ /* 0x000fc40000000f00 */
[----:B-----5:R-:W-:Y:S05]  /*14060*/  CALL.REL.NOINC `($__internal_46_$__cuda_sm70_shflsync_idx_p) ;  /* 0x00002cc000007944 */ /* 0x020fea0003c00000 */
[----:B------:R-:W-:Y:S01]  /*14070*/  MOV R4, R220 ;  /* 0x000000dc00047202 */ /* 0x000fe20000000f00 */
[----:B------:R-:W-:Y:S05]  /*14080*/  BRA `(.L_x_2882) ;  /* 0xfffee90000007947 */ /* 0x000fea000383ffff */
.L_x_2778:
[----:B------:R-:W-:Y:S01]  /*14090*/  IMAD.MOV.U32 R195, RZ, RZ, R14 ;  /* 0x000000ffffc37224 */ /* 0x000fe200078e000e */
[----:B------:R-:W-:Y:S01]  /*140a0*/  MOV R2, RZ ;  /* 0x000000ff00027202 */ /* 0x000fe20000000f00 */
[----:B------:R-:W-:Y:S01]  /*140b0*/  IMAD.MOV.U32 R220, RZ, RZ, 0x181f ;  /* 0x0000181fffdc7424 */ /* 0x000fe200078e00ff */
[----:B------:R-:W-:-:S02]  /*140c0*/  MOV R3, 0x140e0 ;  /* 0x000140e000037802 */ /* 0x000fc40000000f00 */
[----:B-12--5:R-:W-:Y:S05]  /*140d0*/  CALL.REL.NOINC `($__internal_46_$__cuda_sm70_shflsync_idx_p) ;  /* 0x00002c5000007944 */ /* 0x026fea0003c00000 */
[----:B------:R-:W-:Y:S01]  /*140e0*/  MOV R0, R220 ;  /* 0x000000dc00007202 */ /* 0x000fe20000000f00 */
[----:B------:R-:W-:Y:S05]  /*140f0*/  BRA `(.L_x_2883) ;  /* 0xfffee8b000007947 */ /* 0x000fea000383ffff */
.L_x_2781:
[----:B------:R-:W-:Y:S01]  /*14100*/  IMAD.MOV.U32 R195, RZ, RZ, R5 ;  /* 0x000000ffffc37224 */ /* 0x000fe200078e0005 */
[----:B--2---:R-:W-:Y:S01]  /*14110*/  MOV R2, 0x1 ;  /* 0x0000000100027802 */ /* 0x004fe20000000f00 */
[----:B------:R-:W-:Y:S01]  /*14120*/  IMAD.MOV.U32 R220, RZ, RZ, 0x181f ;  /* 0x0000181fffdc7424 */ /* 0x000fe200078e00ff */
[----:B------:R-:W-:-:S02]  /*14130*/  MOV R3, 0x14150 ;  /* 0x0001415000037802 */ /* 0x000fc40000000f00 */
[----:B-1-345:R-:W-:Y:S05]  /*14140*/  CALL.REL.NOINC `($__internal_46_$__cuda_sm70_shflsync_idx_p) ;  /* 0x00002be000007944 */ /* 0x03afea0003c00000 */
[----:B------:R-:W-:Y:S01]  /*14150*/  IMAD.MOV.U32 R4, RZ, RZ, R220 ;  /* 0x000000ffff047224 */ /* 0x000fe200078e00dc */
[----:B------:R-:W-:Y:S01]  /*14160*/  MOV R2, 0x1 ;  /* 0x0000000100027802 */ /* 0x000fe20000000f00 */
[----:B------:R-:W-:Y:S01]  /*14170*/  IMAD.MOV.U32 R195, RZ, RZ, R14 ;  /* 0x000000ffffc37224 */ /* 0x000fe200078e000e */
[----:B------:R-:W-:-:S02]  /*14180*/  MOV R220, 0x181f ;  /* 0x0000181f00dc7802 */ /* 0x000fc40000000f00 */
[----:B------:R-:W-:Y:S02]  /*14190*/  MOV R3, 0x141b0 ;  /* 0x000141b000037802 */ /* 0x000fe40000000f00 */
[----:B------:R-:W-:Y:S05]  /*141a0*/  CALL.REL.NOINC `($__internal_46_$__cuda_sm70_shflsync_idx_p) ;  /* 0x00002b8000007944 */ /* 0x000fea0003c00000 */
[----:B------:R-:W-:Y:S01]  /*141b0*/  MOV R0, R220 ;  /* 0x000000dc00007202 */ /* 0x000fe20000000f00 */
[----:B------:R-:W-:Y:S05]  /*141c0*/  BRA `(.L_x_2884) ;  /* 0xfffee9a000007947 */ /* 0x000fea000383ffff */
.L_x_2784:
[----:B------:R-:W-:Y:S01]  /*141d0*/  IMAD.MOV.U32 R195, RZ, RZ, R5 ;  /* 0x000000ffffc37224 */ /* 0x000fe200078e0005 */
[----:B-1----:R-:W-:Y:S01]  /*141e0*/  MOV R2, 0x2 ;  /* 0x0000000200027802 */ /* 0x002fe20000000f00 */
[----:B------:R-:W-:Y:S01]  /*141f0*/  IMAD.MOV.U32 R220, RZ, RZ, 0x181f ;  /* 0x0000181fffdc7424 */ /* 0x000fe200078e00ff */
[----:B------:R-:W-:Y:S02]  /*14200*/  MOV R3, 0x14220 ;  /* 0x0001422000037802 */ /* 0x000fe40000000f00 */
[----:B--2345:R-:W-:Y:S05]  /*14210*/  CALL.REL.NOINC `($__internal_46_$__cuda_sm70_shflsync_idx_p) ;  /* 0x00002b1000007944 */ /* 0x03cfea0003c00000 */
[----:B------:R-:W-:Y:S01]  /*14220*/  MOV R4, R220 ;  /* 0x000000dc00047202 */ /* 0x000fe20000000f00 */
[----:B------:R-:W-:Y:S05]  /*14230*/  BRA `(.L_x_2885) ;  /* 0xfffeead000007947 */ /* 0x000fea000383ffff */
.L_x_2785:
[----:B------:R-:W-:Y:S01]  /*14240*/  IMAD.MOV.U32 R195, RZ, RZ, R14 ;  /* 0x000000ffffc37224 */ /* 0x000fe200078e000e */
[----:B------:R-:W-:Y:S01]  /*14250*/  MOV R2, 0x2 ;  /* 0x0000000200027802 */ /* 0x000fe20000000f00 */
[----:B------:R-:W-:Y:S01]  /*14260*/  IMAD.MOV.U32 R220, RZ, RZ, 0x181f ;  /* 0x0000181fffdc7424 */ /* 0x000fe200078e00ff */
[----:B------:R-:W-:Y:S02]  /*14270*/  MOV R3, 0x14290 ;  /* 0x0001429000037802 */ /* 0x000fe40000000f00 */
[----:B-12345:R-:W-:Y:S05]  /*14280*/  CALL.REL.NOINC `($__internal_46_$__cuda_sm70_shflsync_idx_p) ;  /* 0x00002aa000007944 */ /* 0x03efea0003c00000 */
[----:B------:R-:W-:Y:S01]  /*14290*/  MOV R0, R220 ;  /* 0x000000dc00007202 */ /* 0x000fe20000000f00 */
[----:B------:R-:W-:Y:S05]  /*142a0*/  BRA `(.L_x_2886) ;  /* 0xfffeea8000007947 */ /* 0x000fea000383ffff */
.L_x_2788:
[----:B------:R-:W-:Y:S01]  /*142b0*/  IMAD.MOV.U32 R195, RZ, RZ, R5 ;  /* 0x000000ffffc37224 */ /* 0x000fe200078e0005 */
[----:B-1----:R-:W-:Y:S01]  /*142c0*/  MOV R2, 0x3 ;  /* 0x0000000300027802 */ /* 0x002fe20000000f00 */
[----:B------:R-:W-:Y:S01]  /*142d0*/  IMAD.MOV.U32 R220, RZ, RZ, 0x181f ;  /* 0x0000181fffdc7424 */ /* 0x000fe200078e00ff */
[----:B------:R-:W-:-:S02]  /*142e0*/  MOV R3, 0x14300 ;  /* 0x0001430000037802 */ /* 0x000fc40000000f00 */
[----:B--2345:R-:W-:Y:S05]  /*142f0*/  CALL.REL.NOINC `($__internal_46_$__cuda_sm70_shflsync_idx_p) ;  /* 0x00002a3000007944 */ /* 0x03cfea0003c00000 */
        /* <DEDUP_REMOVED lines=8> */
.L_x_2791:
[----:B------:R-:W-:Y:S01]  /*14380*/  IMAD.MOV.U32 R195, RZ, RZ, R5 ;  /* 0x000000ffffc37224 */ /* 0x000fe200078e0005 */
[----:B------:R-:W-:Y:S01]  /*14390*/  MOV R2, RZ ;  /* 0x000000ff00027202 */ /* 0x000fe20000000f00 */
[----:B------:R-:W-:Y:S01]  /*143a0*/  IMAD.MOV.U32 R220, RZ, RZ, 0x181f ;  /* 0x0000181fffdc7424 */ /* 0x000fe200078e00ff */
[----:B------:R-:W-:Y:S02]  /*143b0*/  MOV R3, 0x143d0 ;  /* 0x000143d000037802 */ /* 0x000fe40000000f00 */
[----:B------:R-:W-:Y:S05]  /*143c0*/  CALL.REL.NOINC `($__internal_46_$__cuda_sm70_shflsync_idx_p) ;  /* 0x0000296000007944 */ /* 0x000fea0003c00000 */
[----:B------:R-:W-:Y:S01]  /*143d0*/  MOV R4, R220 ;  /* 0x000000dc00047202 */ /* 0x000fe20000000f00 */
[----:B------:R-:W-:Y:S05]  /*143e0*/  BRA `(.L_x_2888) ;  /* 0xffff055000007947 */ /* 0x000fea000383ffff */
.L_x_2792:
[----:B------:R-:W-:Y:S01]  /*143f0*/  IMAD.MOV.U32 R195, RZ, RZ, R15 ;  /* 0x000000ffffc37224 */ /* 0x000fe200078e000f */
[----:B------:R-:W-:Y:S01]  /*14400*/  MOV R2, RZ ;  /* 0x000000ff00027202 */ /* 0x000fe20000000f00 */
[----:B------:R-:W-:Y:S01]  /*14410*/  IMAD.MOV.U32 R220, RZ, RZ, 0x181f ;  /* 0x0000181fffdc7424 */ /* 0x000fe200078e00ff */
[----:B------:R-:W-:Y:S02]  /*14420*/  MOV R3, 0x14440 ;  /* 0x0001444000037802 */ /* 0x000fe40000000f00 */
[----:B-12---:R-:W-:Y:S05]  /*14430*/  CALL.REL.NOINC `($__internal_46_$__cuda_sm70_shflsync_idx_p) ;  /* 0x000028f000007944 */ /* 0x006fea0003c00000 */
[C---:B------:R-:W-:Y:S01]  /*14440*/  IADD3 R10, P0, R220.reuse, R98, RZ ;  /* 0x00000062dc0a7210 */ /* 0x040fe20007f1e0ff */
[----:B------:R-:W-:Y:S01]  /*14450*/  IMAD.MOV.U32 R195, RZ, RZ, R5 ;  /* 0x000000ffffc37224 */ /* 0x000fe200078e0005 */
[----:B------:R-:W-:-:S02]  /*14460*/  IADD3 R8, P5, R220, R99, RZ ;  /* 0x00000063dc087210 */ /* 0x000fc40007fbe0ff */
[----:B------:R-:W-:Y:S01]  /*14470*/  IADD3 R6, P2, R220, R100, RZ ;  /* 0x00000064dc067210 */ /* 0x000fe20007f5e0ff */
[----:B------:R-:W-:Y:S01]  /*14480*/  IMAD.X R11, R4, 0x1, R93, P0 ;  /* 0x00000001040b7824 */ /* 0x000fe200000e065d */
[----:B------:R-:W-:Y:S01]  /*14490*/  IADD3 R2, P0, R220, R101, RZ ;  /* 0x00000065dc027210 */ /* 0x000fe20007f1e0ff */
[----:B------:R-:W-:Y:S01]  /*144a0*/  IMAD.X R9, R4, 0x1, R94, P5 ;  /* 0x0000000104097824 */ /* 0x000fe200028e065e */
[----:B------:R-:W-:Y:S01]  /*144b0*/  ISETP.GE.AND P6, PT, R218, c[0x0][0x1d4], PT ;  /* 0x00007500da007a0c */ /* 0x000fe20003fc6270 */
[C---:B------:R-:W-:Y:S01]  /*144c0*/  IMAD.X R7, R4.reuse, 0x1, R95, P2 ;  /* 0x0000000104077824 */ /* 0x040fe200010e065f */
[----:B------:R-:W-:Y:S01]  /*144d0*/  ISETP.GE.AND P5, PT, R223, c[0x0][0x1d4], PT ;  /* 0x00007500df007a0c */ /* 0x000fe20003fa6270 */
[----:B------:R-:W-:Y:S01]  /*144e0*/  IMAD.X R3, R4, 0x1, R96, P0 ;  /* 0x0000000104037824 */ /* 0x000fe200000e0660 */
[----:B------:R-:W-:Y:S01]  /*144f0*/  ISETP.GE.AND P2, PT, R224, c[0x0][0x1d4], PT ;  /* 0x00007500e0007a0c */ /* 0x000fe20003f46270 */
[----:B------:R-:W-:Y:S01]  /*14500*/  IMAD.MOV.U32 R220, RZ, RZ, 0x181f ;  /* 0x0000181fffdc7424 */ /* 0x000fe200078e00ff */
[----:B------:R-:W-:-:S02]  /*14510*/  ISETP.GE.AND P0, PT, R225, c[0x0][0x1d4], PT ;  /* 0x00007500e1007a0c */ /* 0x000fc40003f06270 */
[----:B------:R-:W-:Y:S02]  /*14520*/  SEL R5, RZ, 0x10, P6 ;  /* 0x00000010ff057807 */ /* 0x000fe40003000000 */
[----:B------:R-:W-:Y:S02]  /*14530*/  SEL R14, RZ, 0x10, P5 ;  /* 0x00000010ff0e7807 */ /* 0x000fe40002800000 */
[----:B------:R-:W-:Y:S01]  /*14540*/  SEL R13, RZ, 0x10, P2 ;  /* 0x00000010ff0d7807 */ /* 0x000fe20001000000 */
[----:B------:R-:W-:Y:S01]  /*14550*/  @!PT LDS RZ, [RZ] ;  /* 0x00000000fffff984 */ /* 0x000fe20000000800 */
[----:B------:R-:W-:Y:S01]  /*14560*/  @!PT LDS RZ, [RZ] ;  /* 0x00000000fffff984 */ /* 0x000fe20000000800 */
[----:B------:R-:W-:Y:S01]  /*14570*/  @!PT LDS RZ, [RZ] ;  /* 0x00000000fffff984 */ /* 0x000fe20000000800 */
[----:B------:R1:W-:Y:S01]  /*14580*/  LDGSTS.E.BYPASS.LTC128B.128 [R215+0x8100], [R10.64], !P6 ;  /* 0x081000000ad77fae */ /* 0x0003e2000f101d46 */
[----:B------:R-:W-:-:S03]  /*14590*/  SEL R12, RZ, 0x10, P0 ;  /* 0x00000010ff0c7807 */ /* 0x000fc60000000000 */
[----:B------:R1:W-:Y:S04]  /*145a0*/  LDGSTS.E.BYPASS.LTC128B.128 [R215+0xa100], [R8.64], !P5 ;  /* 0x0a10000008d77fae */ /* 0x0003e8000e901d46 */
[----:B------:R1:W-:Y:S04]  /*145b0*/  LDGSTS.E.BYPASS.LTC128B.128 [R215+0xc100], [R6.64], !P2 ;  /* 0x0c10000006d77fae */ /* 0x0003e8000d101d46 */
[----:B------:R2:W-:Y:S02]  /*145c0*/  LDGSTS.E.BYPASS.LTC128B.128 [R215+0xe100], [R2.64], !P0 ;  /* 0x0e10000002d77fae */ /* 0x0005e4000c101d46 */
[----:B--2---:R-:W-:Y:S01]  /*145d0*/  IMAD.MOV.U32 R2, RZ, RZ, 0x1 ;  /* 0x00000001ff027424 */ /* 0x004fe200078e00ff */
[----:B------:R-:W-:-:S02]  /*145e0*/  MOV R3, 0x14600 ;  /* 0x0001460000037802 */ /* 0x000fc40000000f00 */
[----:B-1----:R-:W-:Y:S05]  /*145f0*/  CALL.REL.NOINC `($__internal_46_$__cuda_sm70_shflsync_idx_p) ;  /* 0x0000273000007944 */ /* 0x002fea0003c00000 */
        /* <DEDUP_REMOVED lines=8> */
.L_x_2793:
[----:B------:R-:W-:Y:S01]  /*14680*/  IMAD.MOV.U32 R195, RZ, RZ, R4 ;  /* 0x000000ffffc37224 */ /* 0x000fe200078e0004 */
[----:B------:R-:W-:Y:S01]  /*14690*/  MOV R2, RZ ;  /* 0x000000ff00027202 */ /* 0x000fe20000000f00 */
[----:B------:R-:W-:Y:S01]  /*146a0*/  IMAD.MOV.U32 R220, RZ, RZ, 0x1c1f ;  /* 0x00001c1fffdc7424 */ /* 0x000fe200078e00ff */
[----:B------:R-:W-:Y:S02]  /*146b0*/  MOV R3, 0x146d0 ;  /* 0x000146d000037802 */ /* 0x000fe40000000f00 */
[----:B------:R-:W-:Y:S05]  /*146c0*/  CALL.REL.NOINC `($__internal_46_$__cuda_sm70_shflsync_idx_p) ;  /* 0x0000266000007944 */ /* 0x000fea0003c00000 */
[----:B------:R-:W-:Y:S01]  /*146d0*/  MOV R0, R220 ;  /* 0x000000dc00007202 */ /* 0x000fe20000000f00 */
[----:B------:R-:W-:Y:S05]  /*146e0*/  BRA `(.L_x_2890) ;  /* 0xffff067000007947 */ /* 0x000fea000383ffff */
.L_x_2794:
[----:B------:R-:W-:Y:S01]  /*146f0*/  IMAD.MOV.U32 R195, RZ, RZ, R4 ;  /* 0x000000ffffc37224 */ /* 0x000fe200078e0004 */
[----:B------:R-:W-:Y:S01]  /*14700*/  MOV R2, 0x1 ;  /* 0x0000000100027802 */ /* 0x000fe20000000f00 */
[----:B------:R-:W-:Y:S01]  /*14710*/  IMAD.MOV.U32 R220, RZ, RZ, 0x1c1f ;  /* 0x00001c1fffdc7424 */ /* 0x000fe200078e00ff */
[----:B------:R-:W-:Y:S02]  /*14720*/  MOV R3, 0x14740 ;  /* 0x0001474000037802 */ /* 0x000fe40000000f00 */
[----:B-1----:R-:W-:Y:S05]  /*14730*/  CALL.REL.NOINC `($__internal_46_$__cuda_sm70_shflsync_idx_p) ;  /* 0x000025f000007944 */ /* 0x002fea0003c00000 */
[----:B------:R-:W-:Y:S01]  /*14740*/  IMAD.IADD R0, R5, 0x1, R220 ;  /* 0x0000000105007824 */ /* 0x000fe200078e02dc */
[----:B------:R-:W-:Y:S02]  /*14750*/  FMNMX.FTZ R133, R7, R8, !PT ;  /* 0x0000000807857209 */ /* 0x000fe40007810000 */
[----:B------:R-:W-:-:S02]  /*14760*/  MOV R2, 0x14b80 ;  /* 0x00014b8000027802 */ /* 0x000fc40000000f00 */
        /* <DEDUP_REMOVED lines=55> */
[----:B------:R-:W-:Y:S01]  /*14ae0*/  ISETP.GT.AND P0, PT, R0, 0x39, PT ;  /* 0x000000390000780c */ /* 0x000fe20003f04270 */
[----:B------:R-:W-:Y:S01]  /*14af0*/  IMAD.MOV.U32 R0, RZ, RZ, 0x2 ;  /* 0x00000002ff007424 */ /* 0x000fe200078e00ff */
[----:B------:R-:W-:Y:S02]  /*14b00*/  FSEL R85, R46, -INF , P2 ;  /* 0xff8000002e557808 */ /* 0x000fe40001000000 */
[----:B------:R-:W-:Y:S02]  /*14b10*/  FMNMX.FTZ R4, R86, R4, !PT ;  /* 0x0000000456047209 */ /* 0x000fe40007810000 */
[----:B------:R-:W-:Y:S02]  /*14b20*/  FMNMX.FTZ R133, R92, R133, !PT ;  /* 0x000000855c857209 */ /* 0x000fe40007810000 */
[----:B------:R-:W-:-:S02]  /*14b30*/  FSEL R84, R47, -INF , P0 ;  /* 0xff8000002f547808 */ /* 0x000fc40000000000 */
[----:B------:R-:W-:Y:S01]  /*14b40*/  FMNMX.FTZ R4, R85, R4, !PT ;  /* 0x0000000455047209 */ /* 0x000fe20007810000 */
[----:B------:R-:W-:-:S03]  /*14b50*/  IMAD.MOV.U32 R132, RZ, RZ, R133 ;  /* 0x000000ffff847224 */ /* 0x000fc600078e0085 */
[----:B------:R-:W-:Y:S02]  /*14b60*/  FMNMX.FTZ R4, R84, R4, !PT ;  /* 0x0000000454047209 */ /* 0x000fe40007810000 */
[----:B------:R-:W-:Y:S05]  /*14b70*/  CALL.REL.NOINC `($__internal_45_$__cuda_sm70_shflsync_bfly_p) ;  /* 0x0000215000007944 */ /* 0x000fea0003c00000 */
[----:B------:R-:W-:Y:S01]  /*14b80*/  FMNMX.FTZ R133, R133, R0, !PT ;  /* 0x0000000085857209 */ /* 0x000fe20007810000 */
[----:B------:R-:W-:Y:S01]  /*14b90*/  IMAD.MOV.U32 R0, RZ, RZ, 0x1 ;  /* 0x00000001ff007424 */ /* 0x000fe200078e00ff */
[----:B------:R-:W-:-:S03]  /*14ba0*/  MOV R2, 0x14bd0 ;  /* 0x00014bd000027802 */ /* 0x000fc60000000f00 */
[----:B------:R-:W-:Y:S02]  /*14bb0*/  IMAD.MOV.U32 R132, RZ, RZ, R133 ;  /* 0x000000ffff847224 */ /* 0x000fe400078e0085 */
[----:B------:R-:W-:Y:S05]  /*14bc0*/  CALL.REL.NOINC `($__internal_45_$__cuda_sm70_shflsync_bfly_p) ;  /* 0x0000210000007944 */ /* 0x000fea0003c00000 */
[----:B------:R-:W-:Y:S01]  /*14bd0*/  FMNMX.FTZ R133, R133, R0, !PT ;  /* 0x0000000085857209 */ /* 0x000fe20007810000 */
[----:B------:R-:W-:Y:S01]  /*14be0*/  IMAD.MOV.U32 R132, RZ, RZ, R4 ;  /* 0x000000ffff847224 */ /* 0x000fe200078e0004 */
[----:B------:R-:W-:Y:S01]  /*14bf0*/  MOV R2, 0x14c20 ;  /* 0x00014c2000027802 */ /* 0x000fe20000000f00 */
[----:B------:R-:W-:Y:S02]  /*14c00*/  IMAD.MOV.U32 R0, RZ, RZ, 0x2 ;  /* 0x00000002ff007424 */ /* 0x000fe400078e00ff */
[----:B------:R-:W-:Y:S05]  /*14c10*/  CALL.REL.NOINC `($__internal_45_$__cuda_sm70_shflsync_bfly_p) ;  /* 0x000020b000007944 */ /* 0x000fea0003c00000 */
[----:B------:R-:W-:Y:S01]  /*14c20*/  FMNMX.FTZ R4, R4, R0, !PT ;  /* 0x0000000004047209 */ /* 0x000fe20007810000 */
[----:B------:R-:W-:Y:S01]  /*14c30*/  IMAD.MOV.U32 R0, RZ, RZ, 0x1 ;  /* 0x00000001ff007424 */ /* 0x000fe200078e00ff */
[----:B------:R-:W-:-:S03]  /*14c40*/  MOV R2, 0x14c70 ;  /* 0x00014c7000027802 */ /* 0x000fc60000000f00 */
[----:B------:R-:W-:Y:S02]  /*14c50*/  IMAD.MOV.U32 R132, RZ, RZ, R4 ;  /* 0x000000ffff847224 */ /* 0x000fe400078e0004 */
[----:B------:R-:W-:Y:S05]  /*14c60*/  CALL.REL.NOINC `($__internal_45_$__cuda_sm70_shflsync_bfly_p) ;  /* 0x0000206000007944 */ /* 0x000fea0003c00000 */
[----:B------:R-:W-:Y:S01]  /*14c70*/  MOV R5, R0 ;  /* 0x0000000000057202 */ /* 0x000fe20000000f00 */
[----:B------:R-:W-:Y:S05]  /*14c80*/  BRA `(.L_x_2891) ;  /* 0xffff078000007947 */ /* 0x000fea000383ffff */
.L_x_2798:
[----:B------:R-:W-:Y:S01]  /*14c90*/  MOV R2, RZ ;  /* 0x000000ff00027202 */ /* 0x000fe20000000f00 */
[----:B------:R-:W-:Y:S01]  /*14ca0*/  IMAD.MOV.U32 R195, RZ, RZ, R5 ;  /* 0x000000ffffc37224 */ /* 0x000fe200078e0005 */
[----:B------:R-:W-:Y:S01]  /*14cb0*/  MOV R3, 0x14ce0 ;  /* 0x00014ce000037802 */ /* 0x000fe20000000f00 */
[----:B------:R-:W-:Y:S02]  /*14cc0*/  IMAD.MOV.U32 R220, RZ, RZ, 0x181f ;  /* 0x0000181fffdc7424 */ /* 0x000fe400078e00ff */
[----:B-1234-:R-:W-:Y:S05]  /*14cd0*/  CALL.REL.NOINC `($__internal_46_$__cuda_sm70_shflsync_idx_p) ;  /* 0x0000205000007944 */ /* 0x01efea0003c00000 */
[----:B------:R-:W-:Y:S01]  /*14ce0*/  MOV R4, R220 ;  /* 0x000000dc00047202 */ /* 0x000fe20000000f00 */
[----:B------:R-:W-:-:S05]  /*14cf0*/  BRA `(.L_x_2892) ;  /* 0xffff1e4000007947 */ /* 0x000fca000383ffff */
.L_x_2799:
[----:B------:R-:W-:Y:S01]  /*14d00*/  MOV R2, RZ ;  /* 0x000000ff00027202 */ /* 0x000fe20000000f00 */
[----:B------:R-:W-:Y:S01]  /*14d10*/  IMAD.MOV.U32 R195, RZ, RZ, R21 ;  /* 0x000000ffffc37224 */ /* 0x000fe200078e0015 */
[----:B------:R-:W-:Y:S01]  /*14d20*/  MOV R3, 0x14d50 ;  /* 0x00014d5000037802 */ /* 0x000fe20000000f00 */
[----:B------:R-:W-:Y:S02]  /*14d30*/  IMAD.MOV.U32 R220, RZ, RZ, 0x181f ;  /* 0x0000181fffdc7424 */ /* 0x000fe400078e00ff */
[----:B-1234-:R-:W-:Y:S05]  /*14d40*/  CALL.REL.NOINC `($__internal_46_$__cuda_sm70_shflsync_idx_p) ;  /* 0x00001fe000007944 */ /* 0x01efea0003c00000 */
[----:B------:R-:W-:Y:S01]  /*14d50*/  ISETP.GE.AND P6, PT, R218, c[0x0][0x1d4], PT ;  /* 0x00007500da007a0c */ /* 0x000fe20003fc6270 */
[----:B------:R-:W-:Y:S01]  /*14d60*/  IMAD.MOV.U32 R195, RZ, RZ, R5 ;  /* 0x000000ffffc37224 */ /* 0x000fe200078e0005 */
[----:B------:R-:W-:Y:S02]  /*14d70*/  IADD3 R2, P0, R220, R30, RZ ;  /* 0x0000001edc027210 */ /* 0x000fe40007f1e0ff */
[----:B------:R-:W-:Y:S02]  /*14d80*/  ISETP.GE.AND P5, PT, R223, c[0x0][0x1d4], PT ;  /* 0x00007500df007a0c */ /* 0x000fe40003fa6270 */
[----:B------:R-:W-:Y:S01]  /*14d90*/  ISETP.GE.AND P2, PT, R224, c[0x0][0x1d4], PT ;  /* 0x00007500e0007a0c */ /* 0x000fe20003f46270 */
[----:B------:R-:W-:Y:S01]  /*14da0*/  IMAD.X R3, R4, 0x1, R22, P0 ;  /* 0x0000000104037824 */ /* 0x000fe200000e0616 */
[----:B------:R-:W-:Y:S02]  /*14db0*/  IADD3 R6, P0, R220, R31, RZ ;  /* 0x0000001fdc067210 */ /* 0x000fe40007f1e0ff */
[----:B------:R-:W-:Y:S02]  /*14dc0*/  SEL R5, RZ, 0x10, P6 ;  /* 0x00000010ff057807 */ /* 0x000fe40003000000 */
[----:B------:R-:W-:Y:S01]  /*14dd0*/  SEL R20, RZ, 0x10, P5 ;  /* 0x00000010ff147807 */ /* 0x000fe20002800000 */
[----:B------:R-:W-:Y:S01]  /*14de0*/  @!PT LDS RZ, [RZ] ;  /* 0x00000000fffff984 */ /* 0x000fe20000000800 */
[----:B------:R-:W-:Y:S01]  /*14df0*/  @!PT LDS RZ, [RZ] ;  /* 0x00000000fffff984 */ /* 0x000fe20000000800 */
[----:B------:R-:W-:Y:S01]  /*14e00*/  @!PT LDS RZ, [RZ] ;  /* 0x00000000fffff984 */ /* 0x000fe20000000800 */
[----:B------:R1:W-:Y:S01]  /*14e10*/  LDGSTS.E.BYPASS.LTC128B.128 [R215+0x100], [R2.64], !P6 ;  /* 0x0010000002d77fae */ /* 0x0003e2000f101d46 */
[----:B------:R-:W-:Y:S01]  /*14e20*/  IMAD.X R7, R4, 0x1, R23, P0 ;  /* 0x0000000104077824 */ /* 0x000fe200000e0617 */
[----:B------:R-:W-:Y:S04]  /*14e30*/  SEL R15, RZ, 0x10, P2 ;  /* 0x00000010ff0f7807 */ /* 0x000fe80001000000 */
[----:B------:R2:W-:Y:S01]  /*14e40*/  LDGSTS.E.BYPASS.LTC128B.128 [R215+0x2100], [R6.64], !P5 ;  /* 0x0210000006d77fae */ /* 0x0005e2000e901d46 */
[----:B-1----:R-:W-:Y:S05]  /*14e50*/  IADD3 R2, P0, R220, R132, RZ ;  /* 0x00000084dc027210 */ /* 0x002fea0007f1e0ff */
[----:B------:R-:W-:Y:S05]  /*14e60*/  IMAD.X R3, R4, 0x1, R28, P0 ;  /* 0x0000000104037824 */ /* 0x000fea00000e061c */
[----:B------:R1:W-:Y:S02]  /*14e70*/  LDGSTS.E.BYPASS.LTC128B.128 [R215+0x4100], [R2.64], !P2 ;  /* 0x0410000002d77fae */ /* 0x0003e4000d101d46 */
[----:B-1----:R-:W-:Y:S01]  /*14e80*/  IADD3 R2, P0, R220, R133, RZ ;  /* 0x00000085dc027210 */ /* 0x002fe20007f1e0ff */
[----:B------:R-:W-:Y:S04]  /*14e90*/  IMAD.MOV.U32 R220, RZ, RZ, 0x181f ;  /* 0x0000181fffdc7424 */ /* 0x000fe800078e00ff */
[----:B------:R-:W-:Y:S01]  /*14ea0*/  IMAD.X R3, R4, 0x1, R29, P0 ;  /* 0x0000000104037824 */ /* 0x000fe200000e061d */
[----:B------:R-:W-:Y:S04]  /*14eb0*/  ISETP.GE.AND P0, PT, R225, c[0x0][0x1d4], PT ;  /* 0x00007500e1007a0c */ /* 0x000fe80003f06270 */
[----:B------:R-:W-:Y:S09]  /*14ec0*/  SEL R14, RZ, 0x10, P0 ;  /* 0x00000010ff0e7807 */ /* 0x000ff20000000000 */
[----:B------:R1:W-:Y:S02]  /*14ed0*/  LDGSTS.E.BYPASS.LTC128B.128 [R215+0x6100], [R2.64], !P0 ;  /* 0x0610000002d77fae */ /* 0x0003e4000c101d46 */
[----:B-1----:R-:W-:Y:S01]  /*14ee0*/  MOV R3, 0x14f10 ;  /* 0x00014f1000037802 */ /* 0x002fe20000000f00 */
[----:B------:R-:W-:Y:S02]  /*14ef0*/  IMAD.MOV.U32 R2, RZ, RZ, 0x1 ;  /* 0x00000001ff027424 */ /* 0x000fe400078e00ff */
[----:B--2---:R-:W-:Y:S05]  /*14f00*/  CALL.REL.NOINC `($__internal_46_$__cuda_sm70_shflsync_idx_p) ;  /* 0x00001e2000007944 */ /* 0x004fea0003c00000 */
[----:B------:R-:W-:Y:S01]  /*14f10*/  MOV R2, 0x1 ;  /* 0x0000000100027802 */ /* 0x000fe20000000f00 */
[----:B------:R-:W-:Y:S01]  /*14f20*/  IMAD.MOV.U32 R4, RZ, RZ, R220 ;  /* 0x000000ffff047224 */ /* 0x000fe200078e00dc */
[----:B------:R-:W-:Y:S01]  /*14f30*/  MOV R220, 0x181f ;  /* 0x0000181f00dc7802 */ /* 0x000fe20000000f00 */
[----:B------:R-:W-:Y:S01]  /*14f40*/  IMAD.MOV.U32 R195, RZ, RZ, R21 ;  /* 0x000000ffffc37224 */ /* 0x000fe200078e0015 */
[----:B------:R-:W-:Y:S02]  /*14f50*/  MOV R3, 0x14f70 ;  /* 0x00014f7000037802 */ /* 0x000fe40000000f00 */
[----:B------:R-:W-:Y:S05]  /*14f60*/  CALL.REL.NOINC `($__internal_46_$__cuda_sm70_shflsync_idx_p) ;  /* 0x00001dc000007944 */ /* 0x000fea0003c00000 */
[----:B------:R-:W-:Y:S01]  /*14f70*/  MOV R0, R220 ;  /* 0x000000dc00007202 */ /* 0x000fe20000000f00 */
[----:B------:R-:W-:-:S05]  /*14f80*/  BRA `(.L_x_2893) ;  /* 0xffff1d5000007947 */ /* 0x000fca000383ffff */
.L_x_2802:
[----:B------:R-:W-:Y:S01]  /*14f90*/  MOV R2, RZ ;  /* 0x000000ff00027202 */ /* 0x000fe20000000f00 */
[----:B------:R-:W-:Y:S01]  /*14fa0*/  IMAD.MOV.U32 R195, RZ, RZ, R133 ;  /* 0x000000ffffc37224 */ /* 0x000fe200078e0085 */
[----:B------:R-:W-:Y:S01]  /*14fb0*/  MOV R3, 0x14fe0 ;  /* 0x00014fe000037802 */ /* 0x000fe20000000f00 */
[----:B------:R-:W-:Y:S02]  /*14fc0*/  IMAD.MOV.U32 R220, RZ, RZ, 0x181f ;  /* 0x0000181fffdc7424 */ /* 0x000fe400078e00ff */
[----:B------:R-:W-:Y:S05]  /*14fd0*/  CALL.REL.NOINC `($__internal_46_$__cuda_sm70_shflsync_idx_p) ;  /* 0x00001d5000007944 */ /* 0x000fea0003c00000 */
[----:B------:R-:W-:Y:S01]  /*14fe0*/  MOV R132, R220 ;  /* 0x000000dc00847202 */ /* 0x000fe20000000f00 */
[----:B------:R-:W-:-:S05]  /*14ff0*/  BRA `(.L_x_2894) ;  /* 0xffff2e0000007947 */ /* 0x000fca000383ffff */
.L_x_2803:
[----:B------:R-:W-:Y:S01]  /*15000*/  MOV R2, RZ ;  /* 0x000000ff00027202 */ /* 0x000fe20000000f00 */
[----:B------:R-:W-:Y:S01]  /*15010*/  IMAD.MOV.U32 R195, RZ, RZ, R170 ;  /* 0x000000ffffc37224 */ /* 0x000fe200078e00aa */
[----:B------:R-:W-:Y:S01]  /*15020*/  MOV R3, 0x15050 ;  /* 0x0001505000037802 */ /* 0x000fe20000000f00 */
[----:B------:R-:W-:Y:S02]  /*15030*/  IMAD.MOV.U32 R220, RZ, RZ, 0x181f ;  /* 0x0000181fffdc7424 */ /* 0x000fe400078e00ff */
[----:B-12---:R-:W-:Y:S05]  /*15040*/  CALL.REL.NOINC `($__internal_46_$__cuda_sm70_shflsync_idx_p) ;  /* 0x00001ce000007944 */ /* 0x006fea0003c00000 */
        /* <DEDUP_REMOVED lines=13> */
[----:B------:R-:W-:Y:S05]  /*15120*/  IMAD.X R169, R132, 0x1, R174, P0 ;  /* 0x0000000184a97824 */ /* 0x000fea00000e06ae */
[----:B------:R2:W-:Y:S01]  /*15130*/  LDGSTS.E.BYPASS.LTC128B.128 [R215+0xa100], [R168.64], !P5 ;  /* 0x0a100000a8d77fae */ /* 0x0005e2000e901d46 */
[----:B-1----:R-:W-:Y:S05]  /*15140*/  IADD3 R2, P0, R220, R179, RZ ;  /* 0x000000b3dc027210 */ /* 0x002fea0007f1e0ff */
[----:B------:R-:W-:Y:S01]  /*15150*/  IMAD.X R3, R132, 0x1, R175, P0 ;  /* 0x0000000184037824 */ /* 0x000fe200000e06af */
[----:B--2---:R-:W-:Y:S04]  /*15160*/  SEL R168, RZ, 0x10, P5 ;  /* 0x00000010ffa87807 */ /* 0x004fe80002800000 */
        /* <DEDUP_REMOVED lines=9> */
[----:B------:R-:W-:Y:S05]  /*15200*/  CALL.REL.NOINC `($__internal_46_$__cuda_sm70_shflsync_idx_p) ;  /* 0x00001b2000007944 */ /* 0x000fea0003c00000 */
        /* <DEDUP_REMOVED lines=8> */
.L_x_2804:
[----:B-1----:R-:W-:Y:S01]  /*15290*/  MOV R2, RZ ;  /* 0x000000ff00027202 */ /* 0x002fe20000000f00 */
[----:B------:R-:W-:Y:S01]  /*152a0*/  IMAD.MOV.U32 R195, RZ, RZ, R132 ;  /* 0x000000ffffc37224 */ /* 0x000fe200078e0084 */
[----:B------:R-:W-:Y:S01]  /*152b0*/  MOV R3, 0x152e0 ;  /* 0x000152e000037802 */ /* 0x000fe20000000f00 */
[----:B------:R-:W-:Y:S02]  /*152c0*/  IMAD.MOV.U32 R220, RZ, RZ, 0x1c1f ;  /* 0x00001c1fffdc7424 */ /* 0x000fe400078e00ff */
[----:B------:R-:W-:Y:S05]  /*152d0*/  CALL.REL.NOINC `($__internal_46_$__cuda_sm70_shflsync_idx_p) ;  /* 0x00001a5000007944 */ /* 0x000fea0003c00000 */
[----:B------:R-:W-:Y:S01]  /*152e0*/  MOV R0, R220 ;  /* 0x000000dc00007202 */ /* 0x000fe20000000f00 */
[----:B------:R-:W-:-:S05]  /*152f0*/  BRA `(.L_x_2896) ;  /* 0xffff2f1000007947 */ /* 0x000fca000383ffff */
.L_x_2805:
[----:B------:R-:W-:Y:S01]  /*15300*/  MOV R2, 0x1 ;  /* 0x0000000100027802 */ /* 0x000fe20000000f00 */
[----:B------:R-:W-:Y:S01]  /*15310*/  IMAD.MOV.U32 R195, RZ, RZ, R132 ;  /* 0x000000ffffc37224 */ /* 0x000fe200078e0084 */
[----:B------:R-:W-:Y:S01]  /*15320*/  MOV R3, 0x15350 ;  /* 0x0001535000037802 */ /* 0x000fe20000000f00 */
[----:B------:R-:W-:Y:S02]  /*15330*/  IMAD.MOV.U32 R220, RZ, RZ, 0x1c1f ;  /* 0x00001c1fffdc7424 */ /* 0x000fe400078e00ff */
[----:B--2---:R-:W-:Y:S05]  /*15340*/  CALL.REL.NOINC `($__internal_46_$__cuda_sm70_shflsync_idx_p) ;  /* 0x000019e000007944 */ /* 0x004fea0003c00000 */
[----:B------:R-:W-:Y:S01]  /*15350*/  FMNMX.FTZ R0, R175, R134, !PT ;  /* 0x00000086af007209 */ /* 0x000fe20007810000 */
[----:B------:R-:W-:Y:S03]  /*15360*/  IMAD.IADD R133, R133, 0x1, R220 ;  /* 0x0000000185857824 */ /* 0x000fe600078e02dc */
[----:B------:R-:W-:Y:S02]  /*15370*/  FMNMX.FTZ R0, R179, R0, !PT ;  /* 0x00000000b3007209 */ /* 0x000fe40007810000 */
[C---:B------:R-:W-:Y:S02]  /*15380*/  ISETP.GT.AND P6, PT, R133.reuse, RZ, PT ;  /* 0x000000ff8500720c */ /* 0x040fe40003fc4270 */
[C---:B------:R-:W-:Y:S02]  /*15390*/  ISETP.GT.AND P5, PT, R133.reuse, 0x1, PT ;  /* 0x000000018500780c */ /* 0x040fe40003fa4270 */
[----:B------:R-:W-:Y:S02]  /*153a0*/  FSEL R16, R6, -INF , P6 ;  /* 0xff80000006107808 */ /* 0x000fe40003000000 */
[----:B------:R-:W-:Y:S02]  /*153b0*/  ISETP.GT.AND P2, PT, R133, 0x8, PT ;  /* 0x000000088500780c */ /* 0x000fe40003f44270 */
[----:B------:R-:W-:Y:S02]  /*153c0*/  FSEL R24, R7, -INF , P5 ;  /* 0xff80000007187808 */ /* 0x000fe40002800000 */
[----:B------:R-:W-:Y:S02]  /*153d0*/  FMNMX.FTZ R2, R16, R135, !PT ;  /* 0x0000008710027209 */ /* 0x000fe40007810000 */
[----:B------:R-:W-:Y:S02]  /*153e0*/  ISETP.GT.AND P0, PT, R133, 0x9, PT ;  /* 0x000000098500780c */ /* 0x000fe40003f04270 */
[----:B------:R-:W-:Y:S02]  /*153f0*/  FSEL R21, R10, -INF , P2 ;  /* 0xff8000000a157808 */ /* 0x000fe40001000000 */
[----:B------:R-:W-:Y:S02]  /*15400*/  FMNMX.FTZ R2, R24, R2, !PT ;  /* 0x0000000218027209 */ /* 0x000fe40007810000 */
[----:B------:R-:W-:Y:S02]  /*15410*/  FSEL R20, R11, -INF , P0 ;  /* 0xff8000000b147808 */ /* 0x000fe40000000000 */
[----:B------:R-:W-:Y:S02]  /*15420*/  ISETP.GT.AND P6, PT, R133, 0x10, PT ;  /* 0x000000108500780c */ /* 0x000fe40003fc4270 */
[----:B------:R-:W-:Y:S02]  /*15430*/  FMNMX.FTZ R0, R178, R0, !PT ;  /* 0x00000000b2007209 */ /* 0x000fe40007810000 */
[----:B------:R-:W-:Y:S02]  /*15440*/  FMNMX.FTZ R2, R21, R2, !PT ;  /* 0x0000000215027209 */ /* 0x000fe40007810000 */
[----:B------:R-:W-:Y:S02]  /*15450*/  ISETP.GT.AND P5, PT, R133, 0x11, PT ;  /* 0x000000118500780c */ /* 0x000fe40003fa4270 */
[----:B------:R-:W-:Y:S02]  /*15460*/  FSEL R17, R14, -INF , P6 ;  /* 0xff8000000e117808 */ /* 0x000fe40003000000 */
        /* <DEDUP_REMOVED lines=31> */
[----:B------:R-:W-:Y:S02]  /*15660*/  FMNMX.FTZ R0, R168, R0, !PT ;  /* 0x00000000a8007209 */ /* 0x000fe40007810000 */
[----:B------:R-:W-:Y:S02]  /*15670*/  FSEL R8, R30, -INF , P6 ;  /* 0xff8000001e087808 */ /* 0x000fe40003000000 */
[----:B------:R-:W-:Y:S02]  /*15680*/  FMNMX.FTZ R18, R9, R2, !PT ;  /* 0x0000000209127209 */ /* 0x000fe40007810000 */
[----:B------:R-:W-:Y:S02]  /*15690*/  ISETP.GT.AND P2, PT, R133, 0x38, PT ;  /* 0x000000388500780c */ /* 0x000fe40003f44270 */
[----:B------:R-:W-:Y:S01]  /*156a0*/  FMNMX.FTZ R132, R28, R0, !PT ;  /* 0x000000001c847209 */ /* 0x000fe20007810000 */
[----:B------:R-:W-:Y:S01]  /*156b0*/  IMAD.MOV.U32 R0, RZ, RZ, 0x2 ;  /* 0x00000002ff007424 */ /* 0x000fe200078e00ff */
[----:B------:R-:W-:Y:S02]  /*156c0*/  FSEL R7, R31, -INF , P5 ;  /* 0xff8000001f077808 */ /* 0x000fe40002800000 */
[----:B------:R-:W-:Y:S02]  /*156d0*/  FMNMX.FTZ R18, R8, R18, !PT ;  /* 0x0000001208127209 */ /* 0x000fe40007810000 */
[----:B------:R-:W-:Y:S02]  /*156e0*/  ISETP.GT.AND P0, PT, R133, 0x39, PT ;  /* 0x000000398500780c */ /* 0x000fe40003f04270 */
        /* <DEDUP_REMOVED lines=9> */
[----:B------:R-:W-:Y:S05]  /*15780*/  CALL.REL.NOINC `($__internal_45_$__cuda_sm70_shflsync_bfly_p) ;  /* 0x0000154000007944 */ /* 0x000fea0003c00000 */
[----:B------:R-:W-:Y:S01]  /*15790*/  FMNMX.FTZ R132, R132, R0, !PT ;  /* 0x0000000084847209 */ /* 0x000fe20007810000 */
[----:B------:R-:W-:Y:S01]  /*157a0*/  IMAD.MOV.U32 R0, RZ, RZ, 0x1 ;  /* 0x00000001ff007424 */ /* 0x000fe200078e00ff */
[----:B------:R-:W-:Y:S02]  /*157b0*/  MOV R2, 0x157d0 ;  /* 0x000157d000027802 */ /* 0x000fe40000000f00 */
        /* <DEDUP_REMOVED lines=8> */
[----:B------:R-:W-:Y:S02]  /*15840*/  MOV R2, 0x15860 ;  /* 0x0001586000027802 */ /* 0x000fe40000000f00 */
[----:B------:R-:W-:Y:S05]  /*15850*/  CALL.REL.NOINC `($__internal_45_$__cuda_sm70_shflsync_bfly_p) ;  /* 0x0000147000007944 */ /* 0x000fea0003c00000 */
[----:B------:R-:W-:-:S05]  /*15860*/  BRA `(.L_x_2897) ;  /* 0xffff305000007947 */ /* 0x000fca000383ffff */
.L_x_2808:
[----:B------:R-:W-:Y:S01]  /*15870*/  MOV R2, RZ ;  /* 0x000000ff00027202 */ /* 0x000fe20000000f00 */
[----:B------:R-:W-:Y:S01]  /*15880*/  IMAD.MOV.U32 R195, RZ, RZ, R4 ;  /* 0x000000ffffc37224 */ /* 0x000fe200078e0004 */
[----:B------:R-:W-:Y:S01]  /*15890*/  MOV R3, 0x158c0 ;  /* 0x000158c000037802 */ /* 0x000fe20000000f00 */
[----:B------:R-:W-:Y:S02]  /*158a0*/  IMAD.MOV.U32 R220, RZ, RZ, 0x181f ;  /* 0x0000181fffdc7424 */ /* 0x000fe400078e00ff */
[----:B-1234-:R-:W-:Y:S05]  /*158b0*/  CALL.REL.NOINC `($__internal_46_$__cuda_sm70_shflsync_idx_p) ;  /* 0x0000147000007944 */ /* 0x01efea0003c00000 */
[----:B------:R-:W-:Y:S01]  /*158c0*/  MOV R2, R220 ;  /* 0x000000dc00027202 */ /* 0x000fe20000000f00 */
[----:B------:R-:W-:-:S05]  /*158d0*/  BRA `(.L_x_2898) ;  /* 0xffff4fc000007947 */ /* 0x000fca000383ffff */
.L_x_2811:
[----:B------:R-:W-:Y:S01]  /*158e0*/  MOV R2, RZ ;  /* 0x000000ff00027202 */ /* 0x000fe20000000f00 */
[----:B------:R-:W-:Y:S01]  /*158f0*/  IMAD.MOV.U32 R195, RZ, RZ, R133 ;  /* 0x000000ffffc37224 */ /* 0x000fe200078e0085 */
[----:B------:R-:W-:Y:S01]  /*15900*/  MOV R3, 0x15930 ;  /* 0x0001593000037802 */ /* 0x000fe20000000f00 */
[----:B------:R-:W-:Y:S02]  /*15910*/  IMAD.MOV.U32 R220, RZ, RZ, 0x181f ;  /* 0x0000181fffdc7424 */ /* 0x000fe400078e00ff */
[----:B------:R-:W-:Y:S05]  /*15920*/  CALL.REL.NOINC `($__internal_46_$__cuda_sm70_shflsync_idx_p) ;  /* 0x0000140000007944 */ /* 0x000fea0003c00000 */
[----:B------:R-:W-:Y:S01]  /*15930*/  MOV R132, R220 ;  /* 0x000000dc00847202 */ /* 0x000fe20000000f00 */
[----:B------:R-:W-:-:S05]  /*15940*/  BRA `(.L_x_2899) ;  /* 0xffff619000007947 */ /* 0x000fca000383ffff */
.L_x_2812:
[----:B------:R-:W-:Y:S01]  /*15950*/  MOV R2, RZ ;  /* 0x000000ff00027202 */ /* 0x000fe20000000f00 */
[----:B------:R-:W-:Y:S01]  /*15960*/  IMAD.MOV.U32 R195, RZ, RZ, R170 ;  /* 0x000000ffffc37224 */ /* 0x000fe200078e00aa */
[----:B------:R-:W-:Y:S01]  /*15970*/  MOV R3, 0x159a0 ;  /* 0x000159a000037802 */ /* 0x000fe20000000f00 */
[----:B------:R-:W-:Y:S02]  /*15980*/  IMAD.MOV.U32 R220, RZ, RZ, 0x181f ;  /* 0x0000181fffdc7424 */ /* 0x000fe400078e00ff */
[----:B-12---:R-:W-:Y:S05]  /*15990*/  CALL.REL.NOINC `($__internal_46_$__cuda_sm70_shflsync_idx_p) ;  /* 0x0000139000007944 */ /* 0x006fea0003c00000 */
[----:B------:R-:W-:Y:S01]  /*159a0*/  IADD3 R2, -R214, 0x10, RZ ;  /* 0x00000010d6027810 */ /* 0x000fe20007ffe1ff */
        /* <DEDUP_REMOVED lines=10> */
[----:B-1----:R-:W-:Y:S05]  /*15a50*/  IADD3 R2, P0, R220, R176, RZ ;  /* 0x000000b0dc027210 */ /* 0x002fea0007f1e0ff */
[----:B------:R-:W-:Y:S01]  /*15a60*/  IMAD.X R3, R132, 0x1, R172, P0 ;  /* 0x0000000184037824 */ /* 0x000fe200000e06ac */
[----:B------:R-:W-:Y:S04]  /*15a70*/  IADD3 R168, P0, R220, R177, RZ ;  /* 0x000000b1dca87210 */ /* 0x000fe80007f1e0ff */
[----:B------:R1:W-:Y:S01]  /*15a80*/  LDGSTS.E.BYPASS.LTC128B.128 [R215+0xa100], [R2.64], !P5 ;  /* 0x0a10000002d77fae */ /* 0x0003e2000e901d46 */
[----:B------:R-:W-:Y:S05]  /*15a90*/  IMAD.X R169, R132, 0x1, R173, P0 ;  /* 0x0000000184a97824 */ /* 0x000fea00000e06ad */
[----:B------:R2:W-:Y:S01]  /*15aa0*/  LDGSTS.E.BYPASS.LTC128B.128 [R215+0xc100], [R168.64], !P4 ;  /* 0x0c100000a8d77fae */ /* 0x0005e2000e101d46 */
[----:B-1----:R-:W-:Y:S01]  /*15ab0*/  IADD3 R2, P0, R220, R178, RZ ;  /* 0x000000b2dc027210 */ /* 0x002fe20007f1e0ff */
[----:B------:R-:W-:Y:S04]  /*15ac0*/  IMAD.MOV.U32 R220, RZ, RZ, 0x181f ;  /* 0x0000181fffdc7424 */ /* 0x000fe800078e00ff */
[----:B------:R-:W-:Y:S05]  /*15ad0*/  IMAD.X R3, R132, 0x1, R174, P0 ;  /* 0x0000000184037824 */ /* 0x000fea00000e06ae */
        /* <DEDUP_REMOVED lines=12> */
.L_x_2813:
[----:B------:R-:W-:Y:S02]  /*15ba0*/  MOV R0, 0x2 ;  /* 0x0000000200007802 */ /* 0x000fe40000000f00 */
        /* <DEDUP_REMOVED lines=16> */
.L_x_2815:
[----:B------:R-:W-:Y:S01]  /*15cb0*/  IMAD.MOV.U32 R132, RZ, RZ, R222 ;  /* 0x000000ffff847224 */ /* 0x000fe200078e00de */
[----:B------:R-:W-:-:S02]  /*15cc0*/  MOV R0, 0x2 ;  /* 0x0000000200007802 */ /* 0x000fc40000000f00 */
[----:B------:R-:W-:Y:S02]  /*15cd0*/  MOV R2, 0x15cf0 ;  /* 0x00015cf000027802 */ /* 0x000fe40000000f00 */
[----:B------:R-:W-:Y:S05]  /*15ce0*/  CALL.REL.NOINC `($__internal_45_$__cuda_sm70_shflsync_bfly_p) ;  /* 0x00000fe000007944 */ /* 0x000fea0003c00000 */
[----:B------:R-:W-:Y:S05]  /*15cf0*/  BRA `(.L_x_2902) ;  /* 0xffff7f6000007947 */ /* 0x000fea000383ffff */
.L_x_2816:
[----:B------:R-:W-:Y:S01]  /*15d00*/  IMAD.MOV.U32 R132, RZ, RZ, R4 ;  /* 0x000000ffff847224 */ /* 0x000fe200078e0004 */
[----:B------:R-:W-:Y:S02]  /*15d10*/  MOV R0, 0x1 ;  /* 0x0000000100007802 */ /* 0x000fe40000000f00 */
[----:B------:R-:W-:Y:S02]  /*15d20*/  MOV R2, 0x15d40 ;  /* 0x00015d4000027802 */ /* 0x000fe40000000f00 */
[----:B-1----:R-:W-:Y:S05]  /*15d30*/  CALL.REL.NOINC `($__internal_45_$__cuda_sm70_shflsync_bfly_p) ;  /* 0x00000f9000007944 */ /* 0x002fea0003c00000 */
[----:B------:R-:W-:Y:S01]  /*15d40*/  FADD.FTZ R4, R4, R0 ;  /* 0x0000000004047221 */ /* 0x000fe20000010000 */
[----:B------:R-:W-:Y:S02]  /*15d50*/  MOV R132, R221 ;  /* 0x000000dd00847202 */ /* 0x000fe40000000f00 */
[----:B------:R-:W-:Y:S02]  /*15d60*/  MOV R0, 0x2 ;  /* 0x0000000200007802 */ /* 0x000fe40000000f00 */
[----:B------:R-:W-:Y:S02]  /*15d70*/  MOV R2, 0x15d90 ;  /* 0x00015d9000027802 */ /* 0x000fe40000000f00 */
[----:B------:R-:W-:Y:S05]  /*15d80*/  CALL.REL.NOINC `($__internal_45_$__cuda_sm70_shflsync_bfly_p) ;  /* 0x00000f4000007944 */ /* 0x000fea0003c00000 */
[----:B------:R-:W-:Y:S01]  /*15d90*/  FADD.FTZ R5, R221, R0 ;  /* 0x00000000dd057221 */ /* 0x000fe20000010000 */
[----:B------:R-:W-:Y:S02]  /*15da0*/  MOV R0, 0x1 ;  /* 0x0000000100007802 */ /* 0x000fe40000000f00 */
[----:B------:R-:W-:-:S02]  /*15db0*/  MOV R2, 0x15de0 ;  /* 0x00015de000027802 */ /* 0x000fc40000000f00 */
[----:B------:R-:W-:Y:S02]  /*15dc0*/  MOV R132, R5 ;  /* 0x0000000500847202 */ /* 0x000fe40000000f00 */
[----:B------:R-:W-:Y:S05]  /*15dd0*/  CALL.REL.NOINC `($__internal_45_$__cuda_sm70_shflsync_bfly_p) ;  /* 0x00000ef000007944 */ /* 0x000fea0003c00000 */
[----:B------:R-:W-:Y:S01]  /*15de0*/  MOV R3, R0 ;  /* 0x0000000000037202 */ /* 0x000fe20000000f00 */
[----:B------:R-:W-:Y:S05]  /*15df0*/  BRA `(.L_x_2903) ;  /* 0xffff7ed000007947 */ /* 0x000fea000383ffff */
.L_x_2823:
[----:B--234-:R-:W-:Y:S01]  /*15e00*/  IMAD.MOV.U32 R195, RZ, RZ, R5 ;  /* 0x000000ffffc37224 */ /* 0x01cfe200078e0005 */
[----:B------:R-:W-:Y:S01]  /*15e10*/  MOV R2, RZ ;  /* 0x000000ff00027202 */ /* 0x000fe20000000f00 */
[----:B------:R-:W-:Y:S01]  /*15e20*/  IMAD.MOV.U32 R220, RZ, RZ, 0x181f ;  /* 0x0000181fffdc7424 */ /* 0x000fe200078e00ff */
[----:B------:R-:W-:Y:S02]  /*15e30*/  MOV R3, 0x15e50 ;  /* 0x00015e5000037802 */ /* 0x000fe40000000f00 */
[----:B-1----:R-:W-:Y:S05]  /*15e40*/  CALL.REL.NOINC `($__internal_46_$__cuda_sm70_shflsync_idx_p) ;  /* 0x00000ee000007944 */ /* 0x002fea0003c00000 */
[----:B------:R-:W-:Y:S01]  /*15e50*/  MOV R4, R220 ;  /* 0x000000dc00047202 */ /* 0x000fe20000000f00 */
[----:B------:R-:W-:Y:S05]  /*15e60*/  BRA `(.L_x_2904) ;  /* 0xffff9a6000007947 */ /* 0x000fea000383ffff */
.L_x_2824:
[----:B------:R-:W-:Y:S01]  /*15e70*/  IMAD.MOV.U32 R195, RZ, RZ, R14 ;  /* 0x000000ffffc37224 */ /* 0x000fe200078e000e */
[----:B------:R-:W-:Y:S01]  /*15e80*/  MOV R2, RZ ;  /* 0x000000ff00027202 */ /* 0x000fe20000000f00 */
[----:B------:R-:W-:Y:S01]  /*15e90*/  IMAD.MOV.U32 R220, RZ, RZ, 0x181f ;  /* 0x0000181fffdc7424 */ /* 0x000fe200078e00ff */
[----:B------:R-:W-:Y:S02]  /*15ea0*/  MOV R3, 0x15ec0 ;  /* 0x00015ec000037802 */ /* 0x000fe40000000f00 */
[----:B-123--:R-:W-:Y:S05]  /*15eb0*/  CALL.REL.NOINC `($__internal_46_$__cuda_sm70_shflsync_idx_p) ;  /* 0x00000e7000007944 */ /* 0x00efea0003c00000 */
[----:B------:R-:W-:Y:S01]  /*15ec0*/  MOV R0, R220 ;  /* 0x000000dc00007202 */ /* 0x000fe20000000f00 */
[----:B------:R-:W-:Y:S05]  /*15ed0*/  BRA `(.L_x_2905) ;  /* 0xffff9a1000007947 */ /* 0x000fea000383ffff */
.L_x_2827:
[----:B------:R-:W-:Y:S01]  /*15ee0*/  IMAD.MOV.U32 R195, RZ, RZ, R5 ;  /* 0x000000ffffc37224 */ /* 0x000fe200078e0005 */
[----:B--2---:R-:W-:Y:S01]  /*15ef0*/  MOV R2, 0x1 ;  /* 0x0000000100027802 */ /* 0x004fe20000000f00 */
[----:B------:R-:W-:Y:S01]  /*15f00*/  IMAD.MOV.U32 R220, RZ, RZ, 0x181f ;  /* 0x0000181fffdc7424 */ /* 0x000fe200078e00ff */
[----:B------:R-:W-:-:S02]  /*15f10*/  MOV R3, 0x15f30 ;  /* 0x00015f3000037802 */ /* 0x000fc40000000f00 */
[----:B-1-34-:R-:W-:Y:S05]  /*15f20*/  CALL.REL.NOINC `($__internal_46_$__cuda_sm70_shflsync_idx_p) ;  /* 0x00000e0000007944 */ /* 0x01afea0003c00000 */
        /* <DEDUP_REMOVED lines=8> */
.L_x_2830:
[----:B------:R-:W-:Y:S01]  /*15fb0*/  IMAD.MOV.U32 R195, RZ, RZ, R5 ;  /* 0x000000ffffc37224 */ /* 0x000fe200078e0005 */
[----:B-1----:R-:W-:Y:S01]  /*15fc0*/  MOV R2, 0x2 ;  /* 0x0000000200027802 */ /* 0x002fe20000000f00 */
[----:B------:R-:W-:Y:S01]  /*15fd0*/  IMAD.MOV.U32 R220, RZ, RZ, 0x181f ;  /* 0x0000181fffdc7424 */ /* 0x000fe200078e00ff */
[----:B------:R-:W-:Y:S02]  /*15fe0*/  MOV R3, 0x16000 ;  /* 0x0001600000037802 */ /* 0x000fe40000000f00 */
[----:B--234-:R-:W-:Y:S05]  /*15ff0*/  CALL.REL.NOINC `($__internal_46_$__cuda_sm70_shflsync_idx_p) ;  /* 0x00000d3000007944 */ /* 0x01cfea0003c00000 */
[----:B------:R-:W-:Y:S01]  /*16000*/  MOV R4, R220 ;  /* 0x000000dc00047202 */ /* 0x000fe20000000f00 */
[----:B------:R-:W-:Y:S05]  /*16010*/  BRA `(.L_x_2907) ;  /* 0xffff9c4000007947 */ /* 0x000fea000383ffff */
.L_x_2831:
[----:B------:R-:W-:Y:S01]  /*16020*/  IMAD.MOV.U32 R195, RZ, RZ, R14 ;  /* 0x000000ffffc37224 */ /* 0x000fe200078e000e */
[----:B-1----:R-:W-:Y:S01]  /*16030*/  MOV R2, 0x2 ;  /* 0x0000000200027802 */ /* 0x002fe20000000f00 */
[----:B------:R-:W-:Y:S01]  /*16040*/  IMAD.MOV.U32 R220, RZ, RZ, 0x181f ;  /* 0x0000181fffdc7424 */ /* 0x000fe200078e00ff */
[----:B------:R-:W-:Y:S02]  /*16050*/  MOV R3, 0x16070 ;  /* 0x0001607000037802 */ /* 0x000fe40000000f00 */
[----:B--234-:R-:W-:Y:S05]  /*16060*/  CALL.REL.NOINC `($__internal_46_$__cuda_sm70_shflsync_idx_p) ;  /* 0x00000cc000007944 */ /* 0x01cfea0003c00000 */
[----:B------:R-:W-:Y:S01]  /*16070*/  MOV R0, R220 ;  /* 0x000000dc00007202 */ /* 0x000fe20000000f00 */
[----:B------:R-:W-:Y:S05]  /*16080*/  BRA `(.L_x_2908) ;  /* 0xffff9bf000007947 */ /* 0x000fea000383ffff */
.L_x_2834:
[----:B------:R-:W-:Y:S01]  /*16090*/  IMAD.MOV.U32 R195, RZ, RZ, R5 ;  /* 0x000000ffffc37224 */ /* 0x000fe200078e0005 */
[----:B-1----:R-:W-:Y:S01]  /*160a0*/  MOV R2, 0x3 ;  /* 0x0000000300027802 */ /* 0x002fe20000000f00 */
[----:B------:R-:W-:Y:S01]  /*160b0*/  IMAD.MOV.U32 R220, RZ, RZ, 0x181f ;  /* 0x0000181fffdc7424 */ /* 0x000fe200078e00ff */
[----:B------:R-:W-:-:S02]  /*160c0*/  MOV R3, 0x160e0 ;  /* 0x000160e000037802 */ /* 0x000fc40000000f00 */
[----:B--234-:R-:W-:Y:S05]  /*160d0*/  CALL.REL.NOINC `($__internal_46_$__cuda_sm70_shflsync_idx_p) ;  /* 0x00000c5000007944 */ /* 0x01cfea0003c00000 */
        /* <DEDUP_REMOVED lines=8> */
.L_x_2836:
[----:B------:R-:W-:Y:S01]  /*16160*/  IMAD.MOV.U32 R195, RZ, RZ, R5 ;  /* 0x000000ffffc37224 */ /* 0x000fe200078e0005 */
[----:B------:R-:W-:Y:S01]  /*16170*/  MOV R2, RZ ;  /* 0x000000ff00027202 */ /* 0x000fe20000000f00 */
[----:B------:R-:W-:Y:S01]  /*16180*/  IMAD.MOV.U32 R220, RZ, RZ, 0x1c1f ;  /* 0x00001c1fffdc7424 */ /* 0x000fe200078e00ff */
[----:B------:R-:W-:Y:S02]  /*16190*/  MOV R3, 0x161b0 ;  /* 0x000161b000037802 */ /* 0x000fe40000000f00 */
[----:B------:R-:W-:Y:S05]  /*161a0*/  CALL.REL.NOINC `($__internal_46_$__cuda_sm70_shflsync_idx_p) ;  /* 0x00000b8000007944 */ /* 0x000fea0003c00000 */
[----:B------:R-:W-:Y:S01]  /*161b0*/  MOV R4, R220 ;  /* 0x000000dc00047202 */ /* 0x000fe20000000f00 */
[----:B------:R-:W-:Y:S05]  /*161c0*/  BRA `(.L_x_2910) ;  /* 0xffffa01000007947 */ /* 0x000fea000383ffff */
.L_x_2837:
[----:B------:R-:W-:Y:S01]  /*161d0*/  IMAD.MOV.U32 R195, RZ, RZ, R12 ;  /* 0x000000ffffc37224 */ /* 0x000fe200078e000c */
[----:B------:R-:W-:Y:S01]  /*161e0*/  MOV R2, RZ ;  /* 0x000000ff00027202 */ /* 0x000fe20000000f00 */
[----:B------:R-:W-:Y:S01]  /*161f0*/  IMAD.MOV.U32 R220, RZ, RZ, 0x1c1f ;  /* 0x00001c1fffdc7424 */ /* 0x000fe200078e00ff */
[----:B------:R-:W-:Y:S02]  /*16200*/  MOV R3, 0x16220 ;  /* 0x0001622000037802 */ /* 0x000fe40000000f00 */
[----:B-12---:R-:W-:Y:S05]  /*16210*/  CALL.REL.NOINC `($__internal_46_$__cuda_sm70_shflsync_idx_p) ;  /* 0x00000b1000007944 */ /* 0x006fea0003c00000 */
[----:B------:R-:W-:Y:S01]  /*16220*/  MOV R0, R220 ;  /* 0x000000dc00007202 */ /* 0x000fe20000000f00 */
[----:B------:R-:W-:Y:S05]  /*16230*/  BRA `(.L_x_2911) ;  /* 0xffff9fc000007947 */ /* 0x000fea000383ffff */
.L_x_2840:
        /* <DEDUP_REMOVED lines=13> */
.L_x_2844:
[----:B------:R-:W-:Y:S01]  /*16310*/  IMAD.MOV.U32 R195, RZ, RZ, R5 ;  /* 0x000000ffffc37224 */ /* 0x000fe200078e0005 */
[----:B------:R-:W-:Y:S01]  /*16320*/  MOV R2, RZ ;  /* 0x000000ff00027202 */ /* 0x000fe20000000f00 */
[----:B------:R-:W-:Y:S01]  /*16330*/  IMAD.MOV.U32 R220, RZ, RZ, 0x181f ;  /* 0x0000181fffdc7424 */ /* 0x000fe200078e00ff */
[----:B------:R-:W-:Y:S02]  /*16340*/  MOV R3, 0x16360 ;  /* 0x0001636000037802 */ /* 0x000fe40000000f00 */
[----:B------:R-:W-:Y:S05]  /*16350*/  CALL.REL.NOINC `($__internal_46_$__cuda_sm70_shflsync_idx_p) ;  /* 0x000009d000007944 */ /* 0x000fea0003c00000 */
[----:B------:R-:W-:Y:S01]  /*16360*/  MOV R4, R220 ;  /* 0x000000dc00047202 */ /* 0x000fe20000000f00 */
[----:B------:R-:W-:Y:S05]  /*16370*/  BRA `(.L_x_2913) ;  /* 0xffffc1d000007947 */ /* 0x000fea000383ffff */
.L_x_2845:
[----:B------:R-:W-:Y:S01]  /*16380*/  IMAD.MOV.U32 R195, RZ, RZ, R14 ;  /* 0x000000ffffc37224 */ /* 0x000fe200078e000e */
[----:B------:R-:W-:Y:S01]  /*16390*/  MOV R2, RZ ;  /* 0x000000ff00027202 */ /* 0x000fe20000000f00 */
[----:B------:R-:W-:Y:S01]  /*163a0*/  IMAD.MOV.U32 R220, RZ, RZ, 0x181f ;  /* 0x0000181fffdc7424 */ /* 0x000fe200078e00ff */
[----:B------:R-:W-:Y:S02]  /*163b0*/  MOV R3, 0x163d0 ;  /* 0x000163d000037802 */ /* 0x000fe40000000f00 */
[----:B-12---:R-:W-:Y:S05]  /*163c0*/  CALL.REL.NOINC `($__internal_46_$__cuda_sm70_shflsync_idx_p) ;  /* 0x0000096000007944 */ /* 0x006fea0003c00000 */
[----:B------:R-:W-:Y:S01]  /*163d0*/  MOV R0, R220 ;  /* 0x000000dc00007202 */ /* 0x000fe20000000f00 */
[----:B------:R-:W-:Y:S05]  /*163e0*/  BRA `(.L_x_2914) ;  /* 0xffffc18000007947 */ /* 0x000fea000383ffff */
.L_x_2848:
        /* <DEDUP_REMOVED lines=13> */
.L_x_2851:
[----:B------:R-:W-:Y:S01]  /*164c0*/  IMAD.MOV.U32 R195, RZ, RZ, R5 ;  /* 0x000000ffffc37224 */ /* 0x000fe200078e0005 */
[----:B-1----:R-:W-:Y:S01]  /*164d0*/  MOV R2, 0x2 ;  /* 0x0000000200027802 */ /* 0x002fe20000000f00 */
[----:B------:R-:W-:Y:S01]  /*164e0*/  IMAD.MOV.U32 R220, RZ, RZ, 0x181f ;  /* 0x0000181fffdc7424 */ /* 0x000fe200078e00ff */
[----:B------:R-:W-:Y:S02]  /*164f0*/  MOV R3, 0x16510 ;  /* 0x0001651000037802 */ /* 0x000fe40000000f00 */
[----:B--234-:R-:W-:Y:S05]  /*16500*/  CALL.REL.NOINC `($__internal_46_$__cuda_sm70_shflsync_idx_p) ;  /* 0x0000082000007944 */ /* 0x01cfea0003c00000 */
[----:B------:R-:W-:Y:S01]  /*16510*/  MOV R4, R220 ;  /* 0x000000dc00047202 */ /* 0x000fe20000000f00 */
[----:B------:R-:W-:Y:S05]  /*16520*/  BRA `(.L_x_2916) ;  /* 0xffffc3c000007947 */ /* 0x000fea000383ffff */
.L_x_2852:
[----:B------:R-:W-:Y:S01]  /*16530*/  IMAD.MOV.U32 R195, RZ, RZ, R14 ;  /* 0x000000ffffc37224 */ /* 0x000fe200078e000e */
[----:B------:R-:W-:Y:S01]  /*16540*/  MOV R2, 0x2 ;  /* 0x0000000200027802 */ /* 0x000fe20000000f00 */
[----:B------:R-:W-:Y:S01]  /*16550*/  IMAD.MOV.U32 R220, RZ, RZ, 0x181f ;  /* 0x0000181fffdc7424 */ /* 0x000fe200078e00ff */
[----:B------:R-:W-:Y:S02]  /*16560*/  MOV R3, 0x16580 ;  /* 0x0001658000037802 */ /* 0x000fe40000000f00 */
[----:B-1234-:R-:W-:Y:S05]  /*16570*/  CALL.REL.NOINC `($__internal_46_$__cuda_sm70_shflsync_idx_p) ;  /* 0x000007b000007944 */ /* 0x01efea0003c00000 */
[----:B------:R-:W-:Y:S01]  /*16580*/  MOV R0, R220 ;  /* 0x000000dc00007202 */ /* 0x000fe20000000f00 */
[----:B------:R-:W-:Y:S05]  /*16590*/  BRA `(.L_x_2917) ;  /* 0xffffc37000007947 */ /* 0x000fea000383ffff */
.L_x_2855:
        /* <DEDUP_REMOVED lines=13> */
.L_x_2857:
[----:B------:R-:W-:Y:S01]  /*16670*/  IMAD.MOV.U32 R195, RZ, RZ, R106 ;  /* 0x000000ffffc37224 */ /* 0x000fe200078e006a */
[----:B------:R-:W-:Y:S01]  /*16680*/  MOV R2, RZ ;  /* 0x000000ff00027202 */ /* 0x000fe20000000f00 */
[----:B------:R-:W-:Y:S01]  /*16690*/  IMAD.MOV.U32 R220, RZ, RZ, 0x1f ;  /* 0x0000001fffdc7424 */ /* 0x000fe200078e00ff */
[----:B------:R-:W-:Y:S02]  /*166a0*/  MOV R3, 0x166c0 ;  /* 0x000166c000037802 */ /* 0x000fe40000000f00 */
[----:B-1----:R-:W-:Y:S05]  /*166b0*/  CALL.REL.NOINC `($__internal_46_$__cuda_sm70_shflsync_idx_p) ;  /* 0x0000067000007944 */ /* 0x002fea0003c00000 */
[----:B------:R-:W-:Y:S01]  /*166c0*/  MOV R9, R220 ;  /* 0x000000dc00097202 */ /* 0x000fe20000000f00 */
[----:B------:R-:W-:Y:S05]  /*166d0*/  BRA `(.L_x_2919) ;  /* 0xffffc64000007947 */ /* 0x000fea000383ffff */
.L_x_2858:
[----:B------:R-:W-:Y:S01]  /*166e0*/  IMAD.MOV.U32 R195, RZ, RZ, R106 ;  /* 0x000000ffffc37224 */ /* 0x000fe200078e006a */
[----:B------:R-:W-:Y:S01]  /*166f0*/  MOV R2, 0x1 ;  /* 0x0000000100027802 */ /* 0x000fe20000000f00 */
[----:B------:R-:W-:Y:S01]  /*16700*/  IMAD.MOV.U32 R220, RZ, RZ, 0x1f ;  /* 0x0000001fffdc7424 */ /* 0x000fe200078e00ff */
[----:B------:R-:W-:Y:S02]  /*16710*/  MOV R3, 0x16730 ;  /* 0x0001673000037802 */ /* 0x000fe40000000f00 */
[----:B-123--:R-:W-:Y:S05]  /*16720*/  CALL.REL.NOINC `($__internal_46_$__cuda_sm70_shflsync_idx_p) ;  /* 0x0000060000007944 */ /* 0x00efea0003c00000 */
[----:B------:R-:W-:Y:S01]  /*16730*/  MOV R8, R220 ;  /* 0x000000dc00087202 */ /* 0x000fe20000000f00 */
[----:B------:R-:W-:Y:S05]  /*16740*/  BRA `(.L_x_2920) ;  /* 0xffffc5f000007947 */ /* 0x000fea000383ffff */
.L_x_2859:
[----:B------:R-:W-:Y:S02]  /*16750*/  MOV R3, 0x1 ;  /* 0x0000000100037802 */ /* 0x000fe40000000f00 */
[----:B------:R-:W-:-:S02]  /*16760*/  MOV R2, 0x16780 ;  /* 0x0001678000027802 */ /* 0x000fc40000000f00 */
[----:B--234-:R-:W-:Y:S05]  /*16770*/  CALL.REL.NOINC `($__internal_47_$__cuda_sm70_shflsync_up_p) ;  /* 0x0000061000007944 */ /* 0x01cfea0003c00000 */
[----:B------:R-:W-:Y:S05]  /*16780*/  BRA `(.L_x_2921) ;  /* 0xffffc6d000007947 */ /* 0x000fea000383ffff */
.L_x_2860:
[----:B------:R-:W-:Y:S02]  /*16790*/  MOV R3, 0x2 ;  /* 0x0000000200037802 */ /* 0x000fe40000000f00 */
[----:B------:R-:W-:-:S02]  /*167a0*/  MOV R2, 0x167c0 ;  /* 0x000167c000027802 */ /* 0x000fc40000000f00 */
[----:B--23--:R-:W-:Y:S05]  /*167b0*/  CALL.REL.NOINC `($__internal_47_$__cuda_sm70_shflsync_up_p) ;  /* 0x000005d000007944 */ /* 0x00cfea0003c00000 */
        /* <DEDUP_REMOVED lines=24> */
.L_x_2864:
[----:B------:R-:W-:Y:S02]  /*16940*/  MOV R3, 0x1 ;  /* 0x0000000100037802 */ /* 0x000fe40000000f00 */
[----:B------:R-:W-:Y:S02]  /*16950*/  MOV R2, 0x16970 ;  /* 0x0001697000027802 */ /* 0x000fe40000000f00 */
[----:B------:R-:W-:Y:S05]  /*16960*/  CALL.REL.NOINC `($__internal_47_$__cuda_sm70_shflsync_up_p) ;  /* 0x0000042000007944 */ /* 0x000fea0003c00000 */
[----:B------:R-:W-:Y:S01]  /*16970*/  MOV R2, R4 ;  /* 0x0000000400027202 */ /* 0x000fe20000000f00 */
[----:B------:R-:W-:Y:S05]  /*16980*/  BRA `(.L_x_2923) ;  /* 0xffffc72000007947 */ /* 0x000fea000383ffff */
.L_x_2865:
[----:B------:R-:W-:Y:S02]  /*16990*/  MOV R3, 0x2 ;  /* 0x0000000200037802 */ /* 0x000fe40000000f00 */
[----:B------:R-:W-:Y:S02]  /*169a0*/  MOV R2, 0x169c0 ;  /* 0x000169c000027802 */ /* 0x000fe40000000f00 */
        /* <DEDUP_REMOVED lines=25> */
.L_x_2867:
[----:B------:R-:W-:Y:S02]  /*16b40*/  SEL R0, RZ, 0x1, P0 ;  /* 0x00000001ff007807 */ /* 0x000fe40000000000 */
[----:B------:R-:W-:Y:S02]  /*16b50*/  MOV R2, 0x16b70 ;  /* 0x00016b7000027802 */ /* 0x000fe40000000f00 */
[----:B-1----:R-:W-:Y:S05]  /*16b60*/  CALL.REL.NOINC `($__internal_48_$__cuda_sm70_votesync_ballot) ;  /* 0x0000028000007944 */ /* 0x002fea0003c00000 */
[----:B------:R-:W-:Y:S01]  /*16b70*/  MOV R5, R0 ;  /* 0x0000000000057202 */ /* 0x000fe20000000f00 */
[----:B------:R-:W-:Y:S05]  /*16b80*/  BRA `(.L_x_2925) ;  /* 0xffffc6b000007947 */ /* 0x000fea000383ffff */
.L_x_2868:
[----:B------:R-:W-:Y:S01]  /*16b90*/  IMAD.MOV.U32 R195, RZ, RZ, R6 ;  /* 0x000000ffffc37224 */ /* 0x000fe200078e0006 */
[----:B------:R-:W-:Y:S01]  /*16ba0*/  MOV R2, R0 ;  /* 0x0000000000027202 */ /* 0x000fe20000000f00 */
[----:B------:R-:W-:Y:S01]  /*16bb0*/  IMAD.MOV.U32 R220, RZ, RZ, 0x1f ;  /* 0x0000001fffdc7424 */ /* 0x000fe200078e00ff */
[----:B------:R-:W-:Y:S02]  /*16bc0*/  MOV R3, 0x16be0 ;  /* 0x00016be000037802 */ /* 0x000fe40000000f00 */
[----:B-1----:R-:W-:Y:S05]  /*16bd0*/  CALL.REL.NOINC `($__internal_46_$__cuda_sm70_shflsync_idx_p) ;  /* 0x0000015000007944 */ /* 0x002fea0003c00000 */
[----:B------:R-:W-:Y:S01]  /*16be0*/  IMAD.MOV.U32 R10, RZ, RZ, R220 ;  /* 0x000000ffff0a7224 */ /* 0x000fe200078e00dc */
[----:B------:R-:W-:Y:S01]  /*16bf0*/  MOV R2, R0 ;  /* 0x0000000000027202 */ /* 0x000fe20000000f00 */
[----:B------:R-:W-:Y:S01]  /*16c00*/  IMAD.MOV.U32 R195, RZ, RZ, R7 ;  /* 0x000000ffffc37224 */ /* 0x000fe200078e0007 */
[----:B------:R-:W-:-:S02]  /*16c10*/  MOV R220, 0x1f ;  /* 0x0000001f00dc7802 */ /* 0x000fc40000000f00 */
[----:B------:R-:W-:Y:S02]  /*16c20*/  MOV R3, 0x16c40 ;  /* 0x00016c4000037802 */ /* 0x000fe40000000f00 */
[----:B------:R-:W-:Y:S05]  /*16c30*/  CALL.REL.NOINC `($__internal_46_$__cuda_sm70_shflsync_idx_p) ;  /* 0x000000f000007944 */ /* 0x000fea0003c00000 */
[----:B------:R-:W-:Y:S01]  /*16c40*/  MOV R7, R220 ;  /* 0x000000dc00077202 */ /* 0x000fe20000000f00 */
[----:B------:R-:W-:Y:S05]  /*16c50*/  BRA `(.L_x_2926) ;  /* 0xffffc63000007947 */ /* 0x000fea000383ffff */
.L_x_2871:
[----:B------:R-:W-:Y:S01]  /*16c60*/  IMAD.MOV.U32 R195, RZ, RZ, R4 ;  /* 0x000000ffffc37224 */ /* 0x000fe200078e0004 */
[----:B------:R-:W-:Y:S01]  /*16c70*/  MOV R2, R0 ;  /* 0x0000000000027202 */ /* 0x000fe20000000f00 */
[----:B------:R-:W-:Y:S01]  /*16c80*/  IMAD.MOV.U32 R220, RZ, RZ, 0x1f ;  /* 0x0000001fffdc7424 */ /* 0x000fe200078e00ff */
[----:B------:R-:W-:Y:S02]  /*16c90*/  MOV R3, 0x16cb0 ;  /* 0x00016cb000037802 */ /* 0x000fe40000000f00 */
[----:B-1-34-:R-:W-:Y:S05]  /*16ca0*/  CALL.REL.NOINC `($__internal_46_$__cuda_sm70_shflsync_idx_p) ;  /* 0x0000008000007944 */ /* 0x01afea0003c00000 */
[----:B------:R-:W-:Y:S01]  /*16cb0*/  MOV R11, R220 ;  /* 0x000000dc000b7202 */ /* 0x000fe20000000f00 */
[----:B------:R-:W-:Y:S05]  /*16cc0*/  BRA `(.L_x_2870) ;  /* 0xffffc62000007947 */ /* 0x000fea000383ffff */
        .weak           $__internal_45_$__cuda_sm70_shflsync_bfly_p
        .type           $__internal_45_$__cuda_sm70_shflsync_bfly_p,@function
        .size           $__internal_45_$__cuda_sm70_shflsync_bfly_p,($__internal_46_$__cuda_sm70_shflsync_idx_p - $__internal_45_$__cuda_sm70_shflsync_bfly_p)
$__internal_45_$__cuda_sm70_shflsync_bfly_p:
[----:B------:R-:W-:Y:S02]  /*16cd0*/  MOV R180, 0xffffffff ;  /* 0xffffffff00b47802 */ /* 0x000fe40000000f00 */
[----:B------:R-:W-:Y:S02]  /*16ce0*/  MOV R3, 0x1f ;  /* 0x0000001f00037802 */ /* 0x000fe40000000f00 */
[----:B------:R-:W-:Y:S04]  /*16cf0*/  WARPSYNC R180 ;  /* 0x000000b400007348 */ /* 0x000fe80003800000 */
[----:B------:R1:W2:Y:S02]  /*16d00*/  SHFL.BFLY PT, R0, R132, R0, R3 ;  /* 0x0c00000084007389 */ /* 0x0002a400000e0003 */
[----:B-1----:R-:W-:-:S04]  /*16d10*/  MOV R3, 0x0 ;  /* 0x0000000000037802 */ /* 0x002fc80000000f00 */
[----:B--2---:R-:W-:Y:S05]  /*16d20*/  RET.REL.NODEC R2 `(_ZN7cutlass13device_kernelIN5flash19enable_sm80_to_sm89INS1_16FlashAttnFwdSm80INS1_25CollectiveMainloopFwdSm80ILi8ELi1ELb0EN4cute5tupleIJNS5_1CILi128EEENS7_ILi64EEENS7_ILi256EEEEEELi256ENS_6half_tEfNS_4arch4Sm80ELb1ELb0ELb0ELb1ELb1ELb0ELb1ELb1EEENS1_21CollectiveEpilogueFwdINS6_IJS8_SA_S9_EEENS6_IJNS7_ILi1EEESI_SI_EEESC_SE_Li256ELb1ELb1ELb1ELb0EEENS1_36VarlenDynamicPersistentTileSchedulerILi128ELi64ELi256ELi256ELb1ELb1ELb0ELb1ELb1ELb1EEEEEEEEEvNT_6ParamsE) ;  /* 0xfffe92d002007950 */ /* 0x004fea0003c3ffff */
        .weak           $__internal_46_$__cuda_sm70_shflsync_idx_p
        .type           $__internal_46_$__cuda_sm70_shflsync_idx_p,@function
        .size           $__internal_46_$__cuda_sm70_shflsync_idx_p,($__internal_47_$__cuda_sm70_shflsync_up_p - $__internal_46_$__cuda_sm70_shflsync_idx_p)
$__internal_46_$__cuda_sm70_shflsync_idx_p:
[----:B------:R-:W-:-:S04]  /*16d30*/  MOV R244, 0xffffffff ;  /* 0xffffffff00f47802 */ /* 0x000fc80000000f00 */
[----:B------:R-:W-:Y:S04]  /*16d40*/  WARPSYNC R244 ;  /* 0x000000f400007348 */ /* 0x000fe80003800000 */
[----:B------:R1:W2:Y:S02]  /*16d50*/  SHFL.IDX PT, R220, R195, R2, R220 ;  /* 0x00000002c3dc7389 */ /* 0x0002a400000e00dc */
[----:B-1----:R-:W-:Y:S02]  /*16d60*/  MOV R2, R3 ;  /* 0x0000000300027202 */ /* 0x002fe40000000f00 */
[----:B------:R-:W-:-:S04]  /*16d70*/  MOV R3, 0x0 ;  /* 0x0000000000037802 */ /* 0x000fc80000000f00 */
[----:B--2---:R-:W-:Y:S05]  /*16d80*/  RET.REL.NODEC R2 `(_ZN7cutlass13device_kernelIN5flash19enable_sm80_to_sm89INS1_16FlashAttnFwdSm80INS1_25CollectiveMainloopFwdSm80ILi8ELi1ELb0EN4cute5tupleIJNS5_1CILi128EEENS7_ILi64EEENS7_ILi256EEEEEELi256ENS_6half_tEfNS_4arch4Sm80ELb1ELb0ELb0ELb1ELb1ELb0ELb1ELb1EEENS1_21CollectiveEpilogueFwdINS6_IJS8_SA_S9_EEENS6_IJNS7_ILi1EEESI_SI_EEESC_SE_Li256ELb1ELb1ELb1ELb0EEENS1_36VarlenDynamicPersistentTileSchedulerILi128ELi64ELi256ELi256ELb1ELb1ELb0ELb1ELb1ELb1EEEEEEEEEvNT_6ParamsE) ;  /* 0xfffe927002007950 */ /* 0x004fea0003c3ffff */
        .weak           $__internal_47_$__cuda_sm70_shflsync_up_p
        .type           $__internal_47_$__cuda_sm70_shflsync_up_p,@function
        .size           $__internal_47_$__cuda_sm70_shflsync_up_p,($__internal_48_$__cuda_sm70_votesync_ballot - $__internal_47_$__cuda_sm70_shflsync_up_p)
$__internal_47_$__cuda_sm70_shflsync_up_p:
[----:B------:R-:W-:Y:S02]  /*16d90*/  MOV R4, RZ ;  /* 0x000000ff00047202 */ /* 0x000fe40000000f00 */
[----:B------:R-:W-:-:S04]  /*16da0*/  MOV R10, 0xffffffff ;  /* 0xffffffff000a7802 */ /* 0x000fc80000000f00 */
[----:B------:R-:W-:Y:S04]  /*16db0*/  WARPSYNC R10 ;  /* 0x0000000a00007348 */ /* 0x000fe80003800000 */
[----:B------:R1:W2:Y:S02]  /*16dc0*/  SHFL.UP PT, R4, R0, R3, R4 ;  /* 0x0400000300047389 */ /* 0x0002a400000e0004 */
[----:B-1----:R-:W-:-:S04]  /*16dd0*/  MOV R3, 0x0 ;  /* 0x0000000000037802 */ /* 0x002fc80000000f00 */
[----:B--2---:R-:W-:Y:S05]  /*16de0*/  RET.REL.NODEC R2 `(_ZN7cutlass13device_kernelIN5flash19enable_sm80_to_sm89INS1_16FlashAttnFwdSm80INS1_25CollectiveMainloopFwdSm80ILi8ELi1ELb0EN4cute5tupleIJNS5_1CILi128EEENS7_ILi64EEENS7_ILi256EEEEEELi256ENS_6half_tEfNS_4arch4Sm80ELb1ELb0ELb0ELb1ELb1ELb0ELb1ELb1EEENS1_21CollectiveEpilogueFwdINS6_IJS8_SA_S9_EEENS6_IJNS7_ILi1EEESI_SI_EEESC_SE_Li256ELb1ELb1ELb1ELb0EEENS1_36VarlenDynamicPersistentTileSchedulerILi128ELi64ELi256ELi256ELb1ELb1ELb0ELb1ELb1ELb1EEEEEEEEEvNT_6ParamsE) ;  /* 0xfffe921002007950 */ /* 0x004fea0003c3ffff */
        .weak           $__internal_48_$__cuda_sm70_votesync_ballot
        .type           $__internal_48_$__cuda_sm70_votesync_ballot,@function
        .size           $__internal_48_$__cuda_sm70_votesync_ballot,(.L_x_3290 - $__internal_48_$__cuda_sm70_votesync_ballot)
$__internal_48_$__cuda_sm70_votesync_ballot:
[----:B------:R-:W-:Y:S01]  /*16df0*/  ISETP.NE.U32.AND P0, PT, R0, 0x1, PT ;  /* 0x000000010000780c */ /* 0x000fe20003f05070 */
[----:B------:R-:W-:-:S04]  /*16e00*/  IMAD.MOV.U32 R3, RZ, RZ, -0x1 ;  /* 0xffffffffff037424 */ /* 0x000fc800078e00ff */
[----:B------:R-:W-:Y:S08]  /*16e10*/  WARPSYNC R3 ;  /* 0x0000000300007348 */ /* 0x000ff00003800000 */
[----:B------:R-:W-:-:S04]  /*16e20*/  VOTE.ANY R0, PT, !P0 ;  /* 0x0000000000007806 */ /* 0x000fc800040e0100 */
[----:B------:R-:W-:Y:S01]  /*16e30*/  LOP3.LUT R0, R0, R3, RZ, 0xc0, !PT ;  /* 0x0000000300007212 */ /* 0x000fe200078ec0ff */
[----:B------:R-:W-:-:S04]  /*16e40*/  IMAD.MOV.U32 R3, RZ, RZ, 0x0 ;  /* 0x00000000ff037424 */ /* 0x000fc800078e00ff */
[----:B------:R-:W-:Y:S05]  /*16e50*/  RET.REL.NODEC R2 `(_ZN7cutlass13device_kernelIN5flash19enable_sm80_to_sm89INS1_16FlashAttnFwdSm80INS1_25CollectiveMainloopFwdSm80ILi8ELi1ELb0EN4cute5tupleIJNS5_1CILi128EEENS7_ILi64EEENS7_ILi256EEEEEELi256ENS_6half_tEfNS_4arch4Sm80ELb1ELb0ELb0ELb1ELb1ELb0ELb1ELb1EEENS1_21CollectiveEpilogueFwdINS6_IJS8_SA_S9_EEENS6_IJNS7_ILi1EEESI_SI_EEESC_SE_Li256ELb1ELb1ELb1ELb0EEENS1_36VarlenDynamicPersistentTileSchedulerILi128ELi64ELi256ELi256ELb1ELb1ELb0ELb1ELb1ELb1EEEEEEEEEvNT_6ParamsE) ;  /* 0xfffe91a002007950 */ /* 0x000fea0003c3ffff */
.L_x_2927:
        /* <DEDUP_REMOVED lines=10> */
.L_x_3290:


//--------------------- .text._ZN7cutlass13device_kernelIN5flash19enable_sm80_to_sm89INS1_16FlashAttnFwdSm80INS1_25CollectiveMainloopFwdSm80ILi8ELi1ELb0EN4cute5tupleIJNS5_1CILi128EEENS7_ILi48EEENS7_ILi256EEEEEELi256ENS_6half_tEfNS_4arch4Sm80ELb1ELb0ELb0ELb1ELb1ELb1ELb1ELb1EEENS1_21CollectiveEpilogueFwdINS6_IJS8_SA_S9_EEENS6_IJNS7_ILi1EEESI_SI_EEESC_SE_Li256ELb1ELb1ELb1ELb0EEENS1_36VarlenDynamicPersistentTileSchedulerILi128ELi48ELi256ELi256ELb1ELb1ELb0ELb1ELb1ELb1EEEEEEEEEvNT_6ParamsE --------------------------
	.section	.text._ZN7cutlass13device_kernelIN5flash19enable_sm80_to_sm89INS1_16FlashAttnFwdSm80INS1_25CollectiveMainloopFwdSm80ILi8ELi1ELb0EN4cute5tupleIJNS5_1CILi128EEENS7_ILi48EEENS7_ILi256EEEEEELi256ENS_6half_tEfNS_4arch4Sm80ELb1ELb0ELb0ELb1ELb1ELb1ELb1ELb1EEENS1_21CollectiveEpilogueFwdINS6_IJS8_SA_S9_EEENS6_IJNS7_ILi1EEESI_SI_EEESC_SE_Li256ELb1ELb1ELb1ELb0EEENS1_36VarlenDynamicPersistentTileSchedulerILi128ELi48ELi256ELi256ELb1ELb1ELb0ELb1ELb1ELb1EEEEEEEEEvNT_6ParamsE,"ax",@progbits
	.sectioninfo	@"SHI_REGISTERS=255"
	.align	128
.text._ZN7cutlass13device_kernelIN5flash19enable_sm80_to_sm89INS1_16FlashAttnFwdSm80INS1_25CollectiveMainloopFwdSm80ILi8ELi1ELb0EN4cute5tupleIJNS5_1CILi128EEENS7_ILi48EEENS7_ILi256EEEEEELi256ENS_6half_tEfNS_4arch4Sm80ELb1ELb0ELb0ELb1ELb1ELb1ELb1ELb1EEENS1_21CollectiveEpilogueFwdINS6_IJS8_SA_S9_EEENS6_IJNS7_ILi1EEESI_SI_EEESC_SE_Li256ELb1ELb1ELb1ELb0EEENS1_36VarlenDynamicPersistentTileSchedulerILi128ELi48ELi256ELi256ELb1ELb1ELb0ELb1ELb1ELb1EEEEEEEEEvNT_6ParamsE:
        .type           _ZN7cutlass13device_kernelIN5flash19enable_sm80_to_sm89INS1_16FlashAttnFwdSm80INS1_25CollectiveMainloopFwdSm80ILi8ELi1ELb0EN4cute5tupleIJNS5_1CILi128EEENS7_ILi48EEENS7_ILi256EEEEEELi256ENS_6half_tEfNS_4arch4Sm80ELb1ELb0ELb0ELb1ELb1ELb1ELb1ELb1EEENS1_21CollectiveEpilogueFwdINS6_IJS8_SA_S9_EEENS6_IJNS7_ILi1EEESI_SI_EEESC_SE_Li256ELb1ELb1ELb1ELb0EEENS1_36VarlenDynamicPersistentTileSchedulerILi128ELi48ELi256ELi256ELb1ELb1ELb0ELb1ELb1ELb1EEEEEEEEEvNT_6ParamsE,@function
        .size           _ZN7cutlass13device_kernelIN5flash19enable_sm80_to_sm89INS1_16FlashAttnFwdSm80INS1_25CollectiveMainloopFwdSm80ILi8ELi1ELb0EN4cute5tupleIJNS5_1CILi128EEENS7_ILi48EEENS7_ILi256EEEEEELi256ENS_6half_tEfNS_4arch4Sm80ELb1ELb0ELb0ELb1ELb1ELb1ELb1ELb1EEENS1_21CollectiveEpilogueFwdINS6_IJS8_SA_S9_EEENS6_IJNS7_ILi1EEESI_SI_EEESC_SE_Li256ELb1ELb1ELb1ELb0EEENS1_36VarlenDynamicPersistentTileSchedulerILi128ELi48ELi256ELi256ELb1ELb1ELb0ELb1ELb1ELb1EEEEEEEEEvNT_6ParamsE,(.L_x_3295 - _ZN7cutlass13device_kernelIN5flash19enable_sm80_to_sm89INS1_16FlashAttnFwdSm80INS1_25CollectiveMainloopFwdSm80ILi8ELi1ELb0EN4cute5tupleIJNS5_1CILi128EEENS7_ILi48EEENS7_ILi256EEEEEELi256ENS_6half_tEfNS_4arch4Sm80ELb1ELb0ELb0ELb1ELb1ELb1ELb1ELb1EEENS1_21CollectiveEpilogueFwdINS6_IJS8_SA_S9_EEENS6_IJNS7_ILi1EEESI_SI_EEESC_SE_Li256ELb1ELb1ELb1ELb0EEENS1_36VarlenDynamicPersistentTileSchedulerILi128ELi48ELi256ELi256ELb1ELb1ELb0ELb1ELb1ELb1EEEEEEEEEvNT_6ParamsE)
        .other          _ZN7cutlass13device_kernelIN5flash19enable_sm80_to_sm89INS1_16FlashAttnFwdSm80INS1_25CollectiveMainloopFwdSm80ILi8ELi1ELb0EN4cute5tupleIJNS5_1CILi128EEENS7_ILi48EEENS7_ILi256EEEEEELi256ENS_6half_tEfNS_4arch4Sm80ELb1ELb0ELb0ELb1ELb1ELb1ELb1ELb1EEENS1_21CollectiveEpilogueFwdINS6_IJS8_SA_S9_EEENS6_IJNS7_ILi1EEESI_SI_EEESC_SE_Li256ELb1ELb1ELb1ELb0EEENS1_36VarlenDynamicPersistentTileSchedulerILi128ELi48ELi256ELi256ELb1ELb1ELb0ELb1ELb1ELb1EEEEEEEEEvNT_6ParamsE,@"STO_CUDA_ENTRY STV_DEFAULT"
_ZN7cutlass13device_kernelIN5flash19enable_sm80_to_sm89INS1_16FlashAttnFwdSm80INS1_25CollectiveMainloopFwdSm80ILi8ELi1ELb0EN4cute5tupleIJNS5_1CILi128EEENS7_ILi48EEENS7_ILi256EEEEEELi256ENS_6half_tEfNS_4arch4Sm80ELb1ELb0ELb0ELb1ELb1ELb1ELb1ELb1EEENS1_21CollectiveEpilogueFwdINS6_IJS8_SA_S9_EEENS6_IJNS7_ILi1EEESI_SI_EEESC_SE_Li256ELb1ELb1ELb1ELb0EEENS1_36VarlenDynamicPersistentTileSchedulerILi128ELi48ELi256ELi256ELb1ELb1ELb0ELb1ELb1ELb1EEEEEEEEEvNT_6ParamsE:
        /* <DEDUP_REMOVED lines=54> */
.L_x_2933:
        /* <DEDUP_REMOVED lines=16> */
.L_x_3171:
        /* <DEDUP_REMOVED lines=16> */
.L_x_3172:
[----:B--2---:R-:W-:-:S05]  /*0560*/  IMAD R0, R0, c[0x0][0x538], RZ ;  /* 0x00014e0000007a24 */ /* 0x004fca00078e02ff */
[----:B------:R-:W-:-:S04]  /*0570*/  IADD3 R6, R0, R6, RZ ;  /* 0x0000000600067210 */ /* 0x000fc80007ffe0ff */
[----:B------:R-:W-:-:S13]  /*0580*/  ISETP.GT.AND P0, PT, R6, UR4, PT ;  /* 0x0000000406007c0c */ /* 0x000fda000bf04270 */
[----:B-1----:R-:W-:Y:S05]  /*0590*/  @!P0 BRA `(.L_x_2933) ;  /* 0xfffffdc000008947 */ /* 0x002fea000383ffff */
.L_x_2929:
[----:B------:R-:W-:-:S05]  /*05a0*/  IADD3 R6, -R0, R6, RZ ;  /* 0x0000000600067210 */ /* 0x000fca0007ffe1ff */
[----:B------:R-:W-:-:S05]  /*05b0*/  IMAD R0, R4, c[0x0][0x538], R6 ;  /* 0x00014e0004007a24 */ /* 0x000fca00078e0206 */
[----:B------:R-:W-:Y:S01]  /*05c0*/  ISETP.GT.AND P0, PT, R0, UR4, PT ;  /* 0x0000000400007c0c */ /* 0x000fe2000bf04270 */
[----:B------:R-:W-:-:S12]  /*05d0*/  BRA.DIV ~URZ, `(.L_x_2934) ;  /* 0x000224f27f007947 */ /* 0x000fd8000b800000 */
[----:B------:R-:W-:-:S04]  /*05e0*/  VOTE.ANY R13, PT, !P0 ;  /* 0x00000000000d7806 */ /* 0x000fc800040e0100 */
.L_x_3173:
[----:B------:R-:W1:Y:S02]  /*05f0*/  POPC R0, R13 ;  /* 0x0000000d00007309 */ /* 0x000e640000000000 */
[----:B-1----:R-:W-:-:S05]  /*0600*/  IADD3 R2, R0, R7, RZ ;  /* 0x0000000700027210 */ /* 0x002fca0007ffe0ff */
[----:B------:R1:W-:Y:S01]  /*0610*/  STL [R1+0x1c], R2 ;  /* 0x00001c0201007387 */ /* 0x0003e20000100800 */
[----:B------:R-:W-:Y:S05]  /*0620*/  BRA.DIV ~URZ, `(.L_x_2935) ;  /* 0x000224e27f007947 */ /* 0x000fea000b800000 */
[----:B------:R2:W3:Y:S01]  /*0630*/  SHFL.IDX PT, R12, R9, R0, 0x1f ;  /* 0x00001f00090c7589 */ /* 0x0004e200000e0000 */
[----:B------:R-:W-:-:S03]  /*0640*/  MOV R5, RZ ;  /* 0x000000ff00057202 */ /* 0x000fc60000000f00 */
[----:B------:R2:W4:Y:S04]  /*0650*/  SHFL.IDX PT, R9, R8, R0, 0x1f ;  /* 0x00001f0008097589 */ /* 0x00052800000e0000 */
.L_x_3174:
[----:B------:R-:W-:Y:S01]  /*0660*/  ISETP.NE.AND P0, PT, R13, RZ, PT ;  /* 0x000000ff0d00720c */ /* 0x000fe20003f05270 */
[----:B------:R-:W-:-:S12]  /*0670*/  BSSY B0, `(.L_x_2936) ;  /* 0x0000005000007945 */ /* 0x000fd80003800000 */
[----:B------:R-:W-:Y:S05]  /*0680*/  @!P0 BRA `(.L_x_2937) ;  /* 0x0000003000008947 */ /* 0x000fea0003800000 */
[----:B--2---:R-:W-:Y:S01]  /*0690*/  IADD3 R0, R0, -0x1, RZ ;  /* 0xffffffff00007810 */ /* 0x004fe20007ffe0ff */
[----:B------:R-:W-:Y:S05]  /*06a0*/  BRA.DIV ~URZ, `(.L_x_2938) ;  /* 0x000225427f007947 */ /* 0x000fea000b800000 */
[----:B------:R2:W1:Y:S02]  /*06b0*/  SHFL.IDX PT, R5, R4, R0, 0x1f ;  /* 0x00001f0004057589 */ /* 0x00046400000e0000 */
.L_x_2937:
[----:B------:R-:W-:Y:S05]  /*06c0*/  BSYNC B0 ;  /* 0x0000000000007941 */ /* 0x000fea0003800000 */
.L_x_2936:
        /* <DEDUP_REMOVED lines=69> */
.L_x_2940:
        /* <DEDUP_REMOVED lines=70> */
.L_x_2941:
[----:B------:R-:W-:Y:S05]  /*0f80*/  BSYNC B0 ;  /* 0x0000000000007941 */ /* 0x000fea0003800000 */
.L_x_2939:
[----:B------:R-:W-:-:S04]  /*0f90*/  LOP3.LUT R0, RZ, R0, RZ, 0x33, !PT ;  /* 0x00000000ff007212 */ /* 0x000fc800078e33ff */
[----:B------:R-:W-:-:S05]  /*0fa0*/  IADD3 R0, R0, R12, RZ ;  /* 0x0000000c00007210 */ /* 0x000fca0007ffe0ff */
[----:B------:R2:W-:Y:S01]  /*0fb0*/  STL [R1+0x14], R0 ;  /* 0x0000140001007387 */ /* 0x0005e20000100800 */
[----:B------:R-:W-:Y:S05]  /*0fc0*/  BRA `(.L_x_2942) ;  /* 0x0000006000007947 */ /* 0x000fea0003800000 */
.L_x_2930:
[----:B------:R-:W-:Y:S01]  /*0fd0*/  MOV R0, UR4 ;  /* 0x0000000400007c02 */ /* 0x000fe20008000f00 */
[----:B------:R-:W-:Y:S04]  /*0fe0*/  STL [R1+0x14], RZ ;  /* 0x000014ff01007387 */ /* 0x000fe80000100800 */
[----:B------:R-:W-:Y:S04]  /*0ff0*/  STL [R1+0x18], RZ ;  /* 0x000018ff01007387 */ /* 0x000fe80000100800 */
[----:B------:R1:W-:Y:S02]  /*1000*/  STL [R1+0x10], R0 ;  /* 0x0000100001007387 */ /* 0x0003e40000100800 */
[----:B-1----:R-:W-:-:S05]  /*1010*/  MOV R0, c[0x0][0x53c] ;  /* 0x00014f0000007a02 */ /* 0x002fca0000000f00 */
[----:B------:R1:W-:Y:S02]  /*1020*/  STL [R1+0x1c], R0 ;  /* 0x00001c0001007387 */ /* 0x0003e40000100800 */
.L_x_2942:
        /* <DEDUP_REMOVED lines=8> */
.L_x_2928:
[----:B-12---:R-:W2:Y:S02]  /*10b0*/  LDL R0, [R1+0x1c] ;  /* 0x00001c0001007983 */ /* 0x006ea40000100800 */
[----:B--2---:R-:W-:-:S13]  /*10c0*/  ISETP.GE.AND P0, PT, R0, c[0x0][0x53c], PT ;  /* 0x00014f0000007a0c */ /* 0x004fda0003f06270 */
[----:B------:R-:W-:Y:S05]  /*10d0*/  @P0 EXIT ;  /* 0x000000000000094d */ /* 0x000fea0003800000 */
[----:B------:R-:W1:Y:S01]  /*10e0*/  S2R R13, SR_TID.X ;  /* 0x00000000000d7919 */ /* 0x000e620000002100 */
[----:B------:R-:W-:Y:S01]  /*10f0*/  IMAD.MOV.U32 R22, RZ, RZ, 0x40 ;  /* 0x00000040ff167424 */ /* 0x000fe200078e00ff */
[----:B------:R-:W-:Y:S01]  /*1100*/  ULDC UR4, c[0x0][0x2ac] ;  /* 0x0000ab0000047ab9 */ /* 0x000fe20000000800 */
[----:B------:R-:W-:Y:S01]  /*1110*/  IMAD.MOV.U32 R21, RZ, RZ, 0x20 ;  /* 0x00000020ff157424 */ /* 0x000fe200078e00ff */
[----:B------:R-:W-:Y:S02]  /*1120*/  ULDC UR5, c[0x0][0x1d0] ;  /* 0x0000740000057ab9 */ /* 0x000fe40000000800 */
[----:B------:R-:W-:Y:S01]  /*1130*/  UIMAD UR5, UR4, UR5, URZ ;  /* 0x00000005040572a4 */ /* 0x000fe2000f8e023f */
[----:B-1----:R-:W-:-:S04]  /*1140*/  SHF.R.S32.HI R12, RZ, 0x1f, R13 ;  /* 0x0000001fff0c7819 */ /* 0x002fc8000001140d */
[CC--:B------:R-:W-:Y:S02]  /*1150*/  LEA.HI R3, R12.reuse, R13.reuse, RZ, 0x4 ;  /* 0x0000000d0c037211 */ /* 0x0c0fe400078f20ff */
[----:B------:R-:W-:Y:S02]  /*1160*/  LEA.HI R8, R12, R13, RZ, 0x2 ;  /* 0x0000000d0c087211 */ /* 0x000fe400078f10ff */
[----:B------:R-:W-:Y:S02]  /*1170*/  LOP3.LUT R0, R3, 0xfffffff0, RZ, 0xc0, !PT ;  /* 0xfffffff003007812 */ /* 0x000fe400078ec0ff */
[----:B---3--:R-:W-:Y:S02]  /*1180*/  SHF.R.S32.HI R4, RZ, 0x4, R3 ;  /* 0x00000004ff047819 */ /* 0x008fe40000011403 */
        /* <DEDUP_REMOVED lines=64> */
[----:B------:R-:W-:Y:S01]  /*1590*/  IADD3 R17, R143, 0x20, RZ ;  /* 0x000000208f117810 */ /* 0x000fe20007ffe0ff */
        /* <DEDUP_REMOVED lines=30> */
[----:B------:R-:W-:Y:S02]  /*1780*/  LOP3.LUT R10, R8, 0xfffffe00, RZ, 0xc0, !PT ;  /* 0xfffffe00080a7812 */ /* 0x000fe400078ec0ff */
[--C-:B------:R-:W-:Y:S02]  /*1790*/  LOP3.LUT R5, R252, 0x38, R3.reuse, 0xf8, !PT ;  /* 0x00000038fc057812 */ /* 0x100fe400078ef803 */
[----:B------:R-:W-:Y:S02]  /*17a0*/  LOP3.LUT R4, R251, 0x38, R3, 0xf8, !PT ;  /* 0x00000038fb047812 */ /* 0x000fe400078ef803 */
[----:B------:R-:W-:Y:S02]  /*17b0*/  SHF.R.U32.HI R28, RZ, 0x3, R33 ;  /* 0x00000003ff1c7819 */ /* 0x000fe40000011621 */
[----:B------:R-:W-:Y:S02]  /*17c0*/  SHF.R.U32.HI R26, RZ, 0x3, R32 ;  /* 0x00000003ff1a7819 */ /* 0x000fe40000011620 */
[----:B------:R-:W-:-:S02]  /*17d0*/  LOP3.LUT R8, R33, 0x38, R3, 0xf8, !PT ;  /* 0x0000003821087812 */ /* 0x000fc400078ef803 */
[----:B------:R-:W-:Y:S02]  /*17e0*/  LOP3.LUT R11, R32, 0x38, R3, 0xf8, !PT ;  /* 0x00000038200b7812 */ /* 0x000fe400078ef803 */
        /* <DEDUP_REMOVED lines=17> */
[CC--:B------:R-:W-:Y:S02]  /*1900*/  IADD3 R4, R13.reuse, R10.reuse, R14 ;  /* 0x0000000a0d047210 */ /* 0x0c0fe40007ffe00e */
[----:B------:R-:W-:Y:S02]  /*1910*/  LOP3.LUT R5, R13, R10, RZ, 0xfc, !PT ;  /* 0x0000000a0d057212 */ /* 0x000fe400078efcff */
[----:B------:R-:W-:Y:S01]  /*1920*/  @P0 IADD3 R23, R0, 0x10, RZ ;  /* 0x0000001000170810 */ /* 0x000fe20007ffe0ff */
[--C-:B------:R-:W-:Y:S01]  /*1930*/  IMAD R0, R149, 0x20, R143.reuse ;  /* 0x0000002095007824 */ /* 0x100fe200078e028f */
[----:B------:R-:W-:-:S02]  /*1940*/  SHF.R.S32.HI R8, RZ, 0x1f, R143 ;  /* 0x0000001fff087819 */ /* 0x000fc4000001148f */
[----:B------:R-:W-:Y:S01]  /*1950*/  LOP3.LUT R8, R19, 0x7ffffffc, RZ, 0xc0, !PT ;  /* 0x7ffffffc13087812 */ /* 0x000fe200078ec0ff */
[----:B------:R-:W-:Y:S01]  /*1960*/  STL [R1+0x3c], R23 ;  /* 0x00003c1701007387 */ /* 0x000fe20000100800 */
[----:B------:R-:W-:Y:S02]  /*1970*/  LOP3.LUT R10, R6, R34, RZ, 0x3c, !PT ;  /* 0x00000022060a7212 */ /* 0x000fe400078e3cff */
[----:B------:R-:W-:Y:S02]  /*1980*/  SHF.R.S32.HI R19, RZ, 0x1f, R148 ;  /* 0x0000001fff137819 */ /* 0x000fe40000011494 */
[----:B------:R-:W-:Y:S01]  /*1990*/  SHF.R.S32.HI R9, RZ, 0x1f, R146 ;  /* 0x0000001fff097819 */ /* 0x000fe20000011492 */
[----:B------:R1:W-:Y:S01]  /*19a0*/  STL [R1+0x18c], R10 ;  /* 0x00018c0a01007387 */ /* 0x0003e20000100800 */
[----:B------:R-:W-:Y:S02]  /*19b0*/  IADD3 R147, R144, 0x60, RZ ;  /* 0x0000006090937810 */ /* 0x000fe40007ffe0ff */
[--C-:B------:R-:W-:Y:S01]  /*19c0*/  LOP3.LUT R14, R251, 0x38, R140.reuse, 0xf8, !PT ;  /* 0x00000038fb0e7812 */ /* 0x100fe200078ef88c */
[----:B------:R2:W-:Y:S01]  /*19d0*/  STL [R1+0xe0], R19 ;  /* 0x0000e01301007387 */ /* 0x0005e20000100800 */
[----:B------:R-:W-:-:S02]  /*19e0*/  LOP3.LUT R13, R33, 0x38, R140, 0xf8, !PT ;  /* 0x00000038210d7812 */ /* 0x000fc400078ef88c */
[----:B------:R-:W-:Y:S01]  /*19f0*/  LOP3.LUT R11, R32, 0x38, R140, 0xf8, !PT ;  /* 0x00000038200b7812 */ /* 0x000fe200078ef88c */
[----:B------:R3:W-:Y:S01]  /*1a00*/  STL [R1+0xdc], R9 ;  /* 0x0000dc0901007387 */ /* 0x0007e20000100800 */
[----:B------:R-:W-:Y:S02]  /*1a10*/  SHF.R.S32.HI R6, RZ, 0x1f, R147 ;  /* 0x0000001fff067819 */ /* 0x000fe40000011493 */
[----:B------:R-:W-:Y:S02]  /*1a20*/  LOP3.LUT R14, R12, R14, R29, 0xf6, !PT ;  /* 0x0000000e0c0e7212 */ /* 0x000fe400078ef61d */
[----:B------:R-:W-:Y:S01]  /*1a30*/  LOP3.LUT R11, R25, R11, R26, 0xf6, !PT ;  /* 0x0000000b190b7212 */ /* 0x000fe200078ef61a */
[----:B------:R4:W-:Y:S01]  /*1a40*/  STL [R1+0xd8], R6 ;  /* 0x0000d80601007387 */ /* 0x0009e20000100800 */
[----:B------:R-:W-:Y:S02]  /*1a50*/  LEA R151, R2, 0xa080, 0x1 ;  /* 0x0000a08002977811 */ /* 0x000fe400078e08ff */
[----:B------:R-:W-:-:S02]  /*1a60*/  SHF.R.S32.HI R2, RZ, 0x3, R3 ;  /* 0x00000003ff027819 */ /* 0x000fc40000011403 */
[----:B------:R-:W-:Y:S02]  /*1a70*/  LOP3.LUT R234, R3, 0xfffffff8, RZ, 0xc0, !PT ;  /* 0xfffffff803ea7812 */ /* 0x000fe400078ec0ff */
[----:B------:R-:W-:Y:S02]  /*1a80*/  SEL R3, R21, 0xffffffe0, !P4 ;  /* 0xffffffe015037807 */ /* 0x000fe40006000000 */
[----:B------:R-:W-:Y:S02]  /*1a90*/  LEA R200, R4, 0x10080, 0x1 ;  /* 0x0001008004c87811 */ /* 0x000fe400078e08ff */
[----:B-1----:R-:W-:Y:S02]  /*1aa0*/  LOP3.LUT R10, R10, R7, RZ, 0xfc, !PT ;  /* 0x000000070a0a7212 */ /* 0x002fe400078efcff */
[----:B------:R-:W-:Y:S01]  /*1ab0*/  LEA R196, R5, 0x4080, 0x1 ;  /* 0x0000408005c47811 */ /* 0x000fe200078e08ff */
[----:B------:R-:W-:Y:S01]  /*1ac0*/  IMAD.IADD R201, R200, 0x1, R3 ;  /* 0x00000001c8c97824 */ /* 0x000fe200078e0203 */
[----:B------:R-:W-:Y:S01]  /*1ad0*/  IADD3 R219, R140, 0x80, RZ ;  /* 0x000000808cdb7810 */ /* 0x000fe20007ffe0ff */
[----:B--2---:R-:W-:Y:S01]  /*1ae0*/  IMAD R19, R20, 0x8, R30 ;  /* 0x0000000814137824 */ /* 0x004fe200078e021e */
[----:B------:R-:W-:Y:S01]  /*1af0*/  IADD3 R220, R140, 0xc0, RZ ;  /* 0x000000c08cdc7810 */ /* 0x000fe20007ffe0ff */
[----:B------:R-:W-:Y:S01]  /*1b00*/  IMAD.SHL.U32 R217, R10, 0x2, RZ ;  /* 0x000000020ad97824 */ /* 0x000fe200078e00ff */
[----:B------:R-:W-:Y:S01]  /*1b10*/  SHF.R.S32.HI R141, RZ, 0x1f, R140 ;  /* 0x0000001fff8d7819 */ /* 0x000fe2000001148c */
[----:B---3--:R-:W-:Y:S01]  /*1b20*/  IMAD.IADD R9, R31, 0x1, -R8 ;  /* 0x000000011f097824 */ /* 0x008fe200078e0a08 */
[----:B------:R-:W-:Y:S01]  /*1b30*/  STL [R1+0x24], R19 ;  /* 0x0000241301007387 */ /* 0x000fe20000100800 */
[----:B------:R-:W-:Y:S01]  /*1b40*/  SEL R8, R21, 0xffffffe0, !P1 ;  /* 0xffffffe015087807 */ /* 0x000fe20004800000 */
[----:B------:R-:W-:Y:S01]  /*1b50*/  IMAD.IADD R197, R3, 0x1, R196 ;  /* 0x0000000103c57824 */ /* 0x000fe200078e02c4 */
[----:B------:R-:W-:Y:S01]  /*1b60*/  SHF.R.S32.HI R145, RZ, 0x1f, R144 ;  /* 0x0000001fff917819 */ /* 0x000fe20000011490 */
[----:B------:R-:W-:Y:S01]  /*1b70*/  IMAD.SHL.U32 R48, R9, 0x2, RZ ;  /* 0x0000000209307824 */ /* 0x000fe200078e00ff */
[----:B------:R-:W-:-:S02]  /*1b80*/  LOP3.LUT R9, R27, R13, R28, 0xf6, !PT ;  /* 0x0000000d1b097212 */ /* 0x000fc400078ef61c */
[----:B------:R-:W-:Y:S02]  /*1b90*/  LEA R13, R14, 0x10080, 0x1 ;  /* 0x000100800e0d7811 */ /* 0x000fe400078e08ff */
[----:B------:R-:W-:Y:S01]  /*1ba0*/  LEA R10, R9, 0x10080, 0x1 ;  /* 0x00010080090a7811 */ /* 0x000fe200078e08ff */
[----:B------:R-:W-:Y:S01]  /*1bb0*/  STL [R1+0x20], R48 ;  /* 0x0000203001007387 */ /* 0x000fe20000100800 */
[----:B------:R-:W-:Y:S02]  /*1bc0*/  LEA R9, R11, 0x10080, 0x1 ;  /* 0x000100800b097811 */ /* 0x000fe400078e08ff */
        /* <DEDUP_REMOVED lines=33> */
[C---:B----4-:R-:W-:Y:S01]  /*1de0*/  SEL R6, R22.reuse, 0xffffffc0, !P2 ;  /* 0xffffffc016067807 */ /* 0x050fe20005000000 */
[----:B------:R4:W-:Y:S01]  /*1df0*/  STL [R1+0xc0], R40 ;  /* 0x0000c02801007387 */ /* 0x0009e20000100800 */
[----:B-1----:R-:W-:Y:S02]  /*1e00*/  SEL R2, R22, 0xffffffc0, !P3 ;  /* 0xffffffc016027807 */ /* 0x002fe40005800000 */
[C---:B------:R-:W-:Y:S01]  /*1e10*/  IADD3 R25, R48.reuse, 0xb8, RZ ;  /* 0x000000b830197810 */ /* 0x040fe20007ffe0ff */
[----:B------:R-:W-:Y:S01]  /*1e20*/  STL [R1+0xbc], R39 ;  /* 0x0000bc2701007387 */ /* 0x000fe20000100800 */
[----:B------:R-:W-:Y:S01]  /*1e30*/  IADD3 R22, R48, 0xc0, RZ ;  /* 0x000000c030167810 */ /* 0x000fe20007ffe0ff */
[----:B------:R-:W-:Y:S01]  /*1e40*/  IMAD.IADD R4, R6, 0x1, R23 ;  /* 0x0000000106047824 */ /* 0x000fe200078e0217 */
[C---:B------:R-:W-:Y:S01]  /*1e50*/  IADD3 R21, R48.reuse, 0xc8, RZ ;  /* 0x000000c830157810 */ /* 0x040fe20007ffe0ff */
[----:B------:R1:W-:Y:S01]  /*1e60*/  STL [R1+0xb8], R38 ;  /* 0x0000b82601007387 */ /* 0x0003e20000100800 */
[----:B------:R-:W-:Y:S01]  /*1e70*/  IADD3 R20, R48, 0xd0, RZ ;  /* 0x000000d030147810 */ /* 0x000fe20007ffe0ff */
[----:B------:R-:W-:Y:S01]  /*1e80*/  IMAD.IADD R203, R200, 0x1, R2 ;  /* 0x00000001c8cb7824 */ /* 0x000fe200078e0202 */
[C---:B------:R-:W-:Y:S01]  /*1e90*/  IADD3 R19, R48.reuse, 0xd8, RZ ;  /* 0x000000d830137810 */ /* 0x040fe20007ffe0ff */
[----:B------:R1:W-:Y:S01]  /*1ea0*/  STL [R1+0xb4], R37 ;  /* 0x0000b42501007387 */ /* 0x0003e20000100800 */
[----:B------:R-:W-:Y:S01]  /*1eb0*/  IADD3 R14, R48, 0xe0, RZ ;  /* 0x000000e0300e7810 */ /* 0x000fe20007ffe0ff */
[----:B------:R-:W-:Y:S01]  /*1ec0*/  IMAD.IADD R199, R2, 0x1, R196 ;  /* 0x0000000102c77824 */ /* 0x000fe200078e02c4 */
[C---:B--2---:R-:W-:Y:S01]  /*1ed0*/  IADD3 R13, R48.reuse, 0xe8, RZ ;  /* 0x000000e8300d7810 */ /* 0x044fe20007ffe0ff */
[----:B------:R-:W-:Y:S01]  /*1ee0*/  STL [R1+0xb0], R36 ;  /* 0x0000b02401007387 */ /* 0x000fe20000100800 */
[C---:B---3--:R-:W-:Y:S01]  /*1ef0*/  IADD3 R10, R48.reuse, 0xf0, RZ ;  /* 0x000000f0300a7810 */ /* 0x048fe20007ffe0ff */
[----:B------:R-:W-:Y:S01]  /*1f00*/  IMAD.IADD R202, R201, 0x1, R2 ;  /* 0x00000001c9ca7824 */ /* 0x000fe200078e0202 */
[----:B------:R-:W-:Y:S01]  /*1f10*/  SHF.R.S32.HI R11, RZ, 0x1f, R47 ;  /* 0x0000001fff0b7819 */ /* 0x000fe2000001142f */
[----:B------:R2:W-:Y:S01]  /*1f20*/  STL [R1+0xac], R35 ;  /* 0x0000ac2301007387 */ /* 0x0005e20000100800 */
[----:B-----5:R-:W-:Y:S01]  /*1f30*/  IADD3 R9, R48, 0xf8, RZ ;  /* 0x000000f830097810 */ /* 0x020fe20007ffe0ff */
[----:B------:R-:W-:Y:S01]  /*1f40*/  IMAD.IADD R198, R2, 0x1, R197 ;  /* 0x0000000102c67824 */ /* 0x000fe200078e02c5 */
[----:B------:R-:W-:Y:S01]  /*1f50*/  SHF.R.S32.HI R46, RZ, 0x1f, R46 ;  /* 0x0000001fff2e7819 */ /* 0x000fe2000001142e */
[----:B------:R3:W-:Y:S01]  /*1f60*/  STL [R1+0xa8], R34 ;  /* 0x0000a82201007387 */ /* 0x0007e20000100800 */
[----:B------:R-:W-:-:S02]  /*1f70*/  SHF.R.S32.HI R44, RZ, 0x1f, R44 ;  /* 0x0000001fff2c7819 */ /* 0x000fc4000001142c */
[----:B------:R-:W-:Y:S01]  /*1f80*/  SHF.R.S32.HI R43, RZ, 0x1f, R43 ;  /* 0x0000001fff2b7819 */ /* 0x000fe2000001142b */
[----:B------:R-:W-:Y:S01]  /*1f90*/  STL [R1+0xa4], R33 ;  /* 0x0000a42101007387 */ /* 0x000fe20000100800 */
[----:B------:R-:W-:Y:S02]  /*1fa0*/  SHF.R.S32.HI R41, RZ, 0x1f, R41 ;  /* 0x0000001fff297819 */ /* 0x000fe40000011429 */
[----:B----4-:R-:W-:Y:S01]  /*1fb0*/  SHF.R.S32.HI R40, RZ, 0x1f, R40 ;  /* 0x0000001fff287819 */ /* 0x010fe20000011428 */
[----:B------:R4:W-:Y:S01]  /*1fc0*/  STL [R1+0xa0], R32 ;  /* 0x0000a02001007387 */ /* 0x0009e20000100800 */
[----:B-1----:R-:W-:Y:S02]  /*1fd0*/  SHF.R.S32.HI R38, RZ, 0x1f, R38 ;  /* 0x0000001fff267819 */ /* 0x002fe40000011426 */
[----:B------:R-:W-:Y:S01]  /*1fe0*/  SHF.R.S32.HI R239, RZ, 0x1f, R219 ;  /* 0x0000001fffef7819 */ /* 0x000fe200000114db */
[----:B------:R1:W-:Y:S01]  /*1ff0*/  STL [R1+0x9c], R31 ;  /* 0x00009c1f01007387 */ /* 0x0003e20000100800 */
[----:B------:R-:W-:-:S02]  /*2000*/  SHF.R.S32.HI R37, RZ, 0x1f, R37 ;  /* 0x0000001fff257819 */ /* 0x000fc40000011425 */
[----:B------:R-:W-:Y:S01]  /*2010*/  SHF.R.S32.HI R238, RZ, 0x1f, R220 ;  /* 0x0000001fffee7819 */ /* 0x000fe200000114dc */
[----:B------:R-:W-:Y:S01]  /*2020*/  STL [R1+0x98], R30 ;  /* 0x0000981e01007387 */ /* 0x000fe20000100800 */
[----:B------:R-:W-:-:S03]  /*2030*/  SHF.R.S32.HI R237, RZ, 0x1f, R234 ;  /* 0x0000001fffed7819 */ /* 0x000fc600000114ea */
        /* <DEDUP_REMOVED lines=8> */
[----:B-1----:R-:W-:-:S03]  /*20c0*/  SHF.R.S32.HI R31, RZ, 0x1f, R31 ;  /* 0x0000001fff1f7819 */ /* 0x002fc6000001141f */
[----:B------:R-:W-:Y:S04]  /*20d0*/  STL [R1+0x80], R22 ;  /* 0x0000801601007387 */ /* 0x000fe80000100800 */
[----:B------:R1:W-:Y:S01]  /*20e0*/  STL [R1+0x7c], R21 ;  /* 0x00007c1501007387 */ /* 0x0003e20000100800 */
[----:B-----5:R-:W-:-:S03]  /*20f0*/  SHF.R.S32.HI R29, RZ, 0x1f, R29 ;  /* 0x0000001fff1d7819 */ /* 0x020fc6000001141d */
        /* <DEDUP_REMOVED lines=9> */
[----:B-1----:R-:W-:-:S03]  /*2190*/  SHF.R.S32.HI R21, RZ, 0x1f, R21 ;  /* 0x0000001fff157819 */ /* 0x002fc60000011415 */
[----:B------:R-:W-:Y:S01]  /*21a0*/  STL [R1+0x64], R9 ;  /* 0x0000640901007387 */ /* 0x000fe20000100800 */
[----:B-----5:R-:W-:-:S03]  /*21b0*/  SHF.R.S32.HI R20, RZ, 0x1f, R20 ;  /* 0x0000001fff147819 */ /* 0x020fc60000011414 */
[----:B------:R-:W-:Y:S01]  /*21c0*/  STL [R1+0x174], R46 ;  /* 0x0001742e01007387 */ /* 0x000fe20000100800 */
[----:B--2---:R-:W-:Y:S02]  /*21d0*/  SHF.R.S32.HI R14, RZ, 0x1f, R14 ;  /* 0x0000001fff0e7819 */ /* 0x004fe4000001140e */
[----:B---3--:R-:W-:Y:S02]  /*21e0*/  SHF.R.S32.HI R13, RZ, 0x1f, R13 ;  /* 0x0000001fff0d7819 */ /* 0x008fe4000001140d */
[----:B----4-:R-:W-:-:S05]  /*21f0*/  SHF.R.S32.HI R11, RZ, 0x1f, R45 ;  /* 0x0000001fff0b7819 */ /* 0x010fca000001142d */
        /* <DEDUP_REMOVED lines=34> */
[----:B------:R2:W-:Y:S01]  /*2420*/  STL [R1+0x108], R13 ;  /* 0x0001080d01007387 */ /* 0x0005e20000100800 */
[----:B-1----:R-:W-:Y:S02]  /*2430*/  SHF.R.S32.HI R11, RZ, 0x1f, R10 ;  /* 0x0000001fff0b7819 */ /* 0x002fe4000001140a */
[----:B------:R-:W-:Y:S01]  /*2440*/  SHF.R.S32.HI R10, RZ, 0x1f, R9 ;  /* 0x0000001fff0a7819 */ /* 0x000fe20000011409 */
[----:B------:R-:W-:-:S02]  /*2450*/  IMAD.IADD R9, R24, 0x1, R8 ;  /* 0x0000000118097824 */ /* 0x000fc400078e0208 */
[----:B------:R1:W-:Y:S01]  /*2460*/  STL [R1+0x104], R11 ;  /* 0x0001040b01007387 */ /* 0x0003e20000100800 */
[----:B------:R-:W-:Y:S02]  /*2470*/  IMAD.IADD R8, R8, 0x1, R23 ;  /* 0x0000000108087824 */ /* 0x000fe400078e0217 */
[--C-:B--2---:R-:W-:Y:S01]  /*2480*/  IMAD.IADD R13, R24, 0x1, R6.reuse ;  /* 0x00000001180d7824 */ /* 0x104fe200078e0206 */
[----:B------:R2:W-:Y:S01]  /*2490*/  STL [R1+0x100], R10 ;  /* 0x0001000a01007387 */ /* 0x0005e20000100800 */
[----:B------:R-:W-:-:S03]  /*24a0*/  IMAD.IADD R3, R8, 0x1, R6 ;  /* 0x0000000108037824 */ /* 0x000fc600078e0206 */
[----:B------:R-:W-:Y:S04]  /*24b0*/  STL [R1+0x54], R13 ;  /* 0x0000540d01007387 */ /* 0x000fe80000100800 */
[----:B------:R3:W-:Y:S01]  /*24c0*/  STL [R1+0x44], R9 ;  /* 0x0000440901007387 */ /* 0x0007e20000100800 */
[----:B-1----:R-:W-:Y:S02]  /*24d0*/  LEA R11, R18, 0x10080, 0x1 ;  /* 0x00010080120b7811 */ /* 0x002fe400078e08ff */
[----:B--2---:R-:W-:-:S03]  /*24e0*/  LEA R10, R17, 0x10080, 0x1 ;  /* 0x00010080110a7811 */ /* 0x004fc600078e08ff */
[----:B------:R1:W-:Y:S04]  /*24f0*/  STL [R1+0xfc], R11 ;  /* 0x0000fc0b01007387 */ /* 0x0003e80000100800 */
[----:B------:R2:W-:Y:S01]  /*2500*/  STL [R1+0xf8], R10 ;  /* 0x0000f80a01007387 */ /* 0x0005e20000100800 */
[----:B---3--:R-:W-:Y:S01]  /*2510*/  IMAD.IADD R9, R6, 0x1, R9 ;  /* 0x0000000106097824 */ /* 0x008fe200078e0209 */
[----:B-1----:R-:W-:Y:S02]  /*2520*/  LEA R11, R16, 0x10080, 0x1 ;  /* 0x00010080100b7811 */ /* 0x002fe400078e08ff */
[----:B--2---:R-:W-:-:S03]  /*2530*/  LEA R10, R15, 0x10080, 0x1 ;  /* 0x000100800f0a7811 */ /* 0x004fc600078e08ff */
[----:B------:R1:W-:Y:S04]  /*2540*/  STL [R1+0xf4], R11 ;  /* 0x0000f40b01007387 */ /* 0x0003e80000100800 */
[----:B------:R1:W-:Y:S04]  /*2550*/  STL [R1+0xf0], R10 ;  /* 0x0000f00a01007387 */ /* 0x0003e80000100800 */
[----:B------:R1:W-:Y:S04]  /*2560*/  STL [R1+0x50], R9 ;  /* 0x0000500901007387 */ /* 0x0003e80000100800 */
[----:B------:R1:W-:Y:S04]  /*2570*/  STL [R1+0x4c], R4 ;  /* 0x00004c0401007387 */ /* 0x0003e80000100800 */
[----:B------:R1:W-:Y:S04]  /*2580*/  STL [R1+0x40], R8 ;  /* 0x0000400801007387 */ /* 0x0003e80000100800 */
[----:B------:R1:W-:Y:S02]  /*2590*/  STL [R1+0x48], R3 ;  /* 0x0000480301007387 */ /* 0x0003e40000100800 */
.L_x_3170:
[----:B-1----:R-:W2:Y:S01]  /*25a0*/  LDL R3, [R1+0x1c] ;  /* 0x00001c0001037983 */ /* 0x002ea20000100800 */
        /* <DEDUP_REMOVED lines=24> */
[----:B------:R-:W-:-:S03]  /*2730*/  @P4 IADD3 R2, P0, R24, c[0x0][0x360], RZ ;  /* 0x0000d80018024a10 */ /* 0x000fc60007f1e0ff */
[----:B------:R2:W3:Y:S01]  /*2740*/  @P1 LDG.E R11, [R4.64] ;  /* 0x00000006040b1981 */ /* 0x0004e2000c1e1900 */
[C---:B------:R-:W-:Y:S02]  /*2750*/  @P4 IADD3.X R3, R17.reuse, c[0x0][0x364], RZ, P0, !PT ;  /* 0x0000d90011034a10 */ /* 0x040fe400007fe4ff */
[----:B------:R-:W-:Y:S01]  /*2760*/  IADD3 R8, P2, R24, c[0x0][0x348], RZ ;  /* 0x0000d20018087a10 */ /* 0x000fe20007f5e0ff */
[----:B------:R1:W-:Y:S04]  /*2770*/  STL [R1+0x28], R24 ;  /* 0x0000281801007387 */ /* 0x0003e80000100800 */
[----:B------:R4:W3:Y:S01]  /*2780*/  @P4 LDG.E R6, [R2.64] ;  /* 0x0000000602064981 */ /* 0x0008e2000c1e1900 */
[----:B------:R-:W-:-:S03]  /*2790*/  IADD3.X R9, R17, c[0x0][0x34c], RZ, P2, !PT ;  /* 0x0000d30011097a10 */ /* 0x000fc600017fe4ff */
[----:B------:R1:W-:Y:S04]  /*27a0*/  STL [R1+0x2c], R17 ;  /* 0x00002c1101007387 */ /* 0x0003e80000100800 */
[----:B------:R1:W5:Y:S01]  /*27b0*/  @P3 LDG.E R138, [R8.64] ;  /* 0x00000006088a3981 */ /* 0x000362000c1e1900 */
[----:B--2---:R-:W-:-:S04]  /*27c0*/  IADD3 R4, P1, R24, c[0x0][0x350], RZ ;  /* 0x0000d40018047a10 */ /* 0x004fc80007f3e0ff */
[----:B------:R-:W-:Y:S02]  /*27d0*/  IADD3.X R5, R17, c[0x0][0x354], RZ, P1, !PT ;  /* 0x0000d50011057a10 */ /* 0x000fe40000ffe4ff */
[----:B----4-:R-:W-:-:S03]  /*27e0*/  IADD3 R2, P0, R24, c[0x0][0x358], RZ ;  /* 0x0000d60018027a10 */ /* 0x010fc60007f1e0ff */
[----:B------:R1:W5:Y:S01]  /*27f0*/  @P5 LDG.E R18, [R4.64] ;  /* 0x0000000604125981 */ /* 0x000362000c1e1900 */
[----:B------:R-:W-:-:S05]  /*2800*/  IADD3.X R3, R17, c[0x0][0x35c], RZ, P0, !PT ;  /* 0x0000d70011037a10 */ /* 0x000fca00007fe4ff */
[----:B------:R1:W5:Y:S01]  /*2810*/  @P6 LDG.E R15, [R2.64] ;  /* 0x00000006020f6981 */ /* 0x000362000c1e1900 */
[----:B------:R-:W-:Y:S03]  /*2820*/  YIELD ;  /* 0x0000000000007946 */ /* 0x000fe60003800000 */
[----:B---3--:R1:W-:Y:S04]  /*2830*/  STL [R1], R11 ;  /* 0x0000000b01007387 */ /* 0x0083e80000100800 */
[----:B------:R1:W-:Y:S01]  /*2840*/  @P4 STL [R1+0x8], R6 ;  /* 0x0000080601004387 */ /* 0x0003e20000100800 */
[----:B------:R-:W-:Y:S05]  /*2850*/  @P4 BRA `(.L_x_2943) ;  /* 0x0000007000004947 */ /* 0x000fea0003800000 */
[----:B-1----:R-:W-:-:S05]  /*2860*/  MOV R6, c[0x0][0x168] ;  /* 0x00005a0000067a02 */ /* 0x002fca0000000f00 */
[----:B------:R1:W-:Y:S01]  /*2870*/  STL [R1+0x8], R6 ;  /* 0x0000080601007387 */ /* 0x0003e20000100800 */
[----:B------:R-:W-:Y:S05]  /*2880*/  @!P3 BRA `(.L_x_2943) ;  /* 0x000000400000b947 */ /* 0x000fea0003800000 */
[----:B------:R-:W2:Y:S04]  /*2890*/  LDG.E R10, [R8.64] ;  /* 0x00000006080a7981 */ /* 0x000ea8000c1e1900 */
[----:B-1----:R-:W2:Y:S02]  /*28a0*/  LDG.E R6, [R8.64+0x4] ;  /* 0x0000040608067981 */ /* 0x002ea4000c1e1900 */
[----:B--2---:R-:W-:-:S05]  /*28b0*/  IADD3 R6, -R10, R6, RZ ;  /* 0x000000060a067210 */ /* 0x004fca0007ffe1ff */
[----:B------:R1:W-:Y:S02]  /*28c0*/  STL [R1+0x8], R6 ;  /* 0x0000080601007387 */ /* 0x0003e40000100800 */
.L_x_2943:
[----:B------:R-:W-:-:S04]  /*28d0*/  ISETP.NE.U32.AND P0, PT, RZ, c[0x0][0x368], PT ;  /* 0x0000da00ff007a0c */ /* 0x000fc80003f05070 */
[----:B------:R-:W-:-:S13]  /*28e0*/  ISETP.NE.AND.EX P0, PT, RZ, c[0x0][0x36c], PT, P0 ;  /* 0x0000db00ff007a0c */ /* 0x000fda0003f05300 */
[----:B------:R-:W-:Y:S05]  /*28f0*/  @!P0 BRA `(.L_x_2944) ;  /* 0x0000004000008947 */ /* 0x000fea0003800000 */
[----:B-1----:R-:W-:-:S04]  /*2900*/  IADD3 R4, P0, R24, c[0x0][0x368], RZ ;  /* 0x0000da0018047a10 */ /* 0x002fc80007f1e0ff */
[----:B------:R-:W-:-:S05]  /*2910*/  IADD3.X R5, R17, c[0x0][0x36c], RZ, P0, !PT ;  /* 0x0000db0011057a10 */ /* 0x000fca00007fe4ff */
[----:B------:R1:W5:Y:S01]  /*2920*/  LDG.E R16, [R4.64] ;  /* 0x0000000604107981 */ /* 0x000362000c1e1900 */
[----:B------:R-:W-:Y:S05]  /*2930*/  BRA `(.L_x_2945) ;  /* 0x0000005000007947 */ /* 0x000fea0003800000 */
.L_x_2944:
[----:B------:R-:W-:Y:S01]  /*2940*/  MOV R16, UR5 ;  /* 0x0000000500107c02 */ /* 0x000fe20008000f00 */
[----:B------:R-:W-:Y:S05]  /*2950*/  @!P5 BRA `(.L_x_2945) ;  /* 0x000000300000d947 */ /* 0x000fea0003800000 */
[----:B-1----:R1:W2:Y:S04]  /*2960*/  LDG.E R6, [R4.64] ;  /* 0x0000000604067981 */ /* 0x0022a8000c1e1900 */
[----:B-1----:R-:W2:Y:S02]  /*2970*/  LDG.E R4, [R4.64+0x4] ;  /* 0x0000040604047981 */ /* 0x002ea4000c1e1900 */
[----:B--2---:R-:W-:Y:S02]  /*2980*/  IADD3 R16, -R6, R4, RZ ;  /* 0x0000000406107210 */ /* 0x004fe40007ffe1ff */
.L_x_2945:
[----:B-1----:R-:W2:Y:S04]  /*2990*/  LDL R4, [R1+0x8] ;  /* 0x0000080001047983 */ /* 0x002ea80000100800 */
[----:B------:R-:W3:Y:S04]  /*29a0*/  LDL.LU R8, [R1+0x14] ;  /* 0x0000140001087983 */ /* 0x000ee80000300800 */
[----:B------:R1:W4:Y:S04]  /*29b0*/  @P6 LDG.E R5, [R2.64] ;  /* 0x0000000602056981 */ /* 0x000328000c1e1900 */
[----:B------:R-:W3:Y:S01]  /*29c0*/  LDL R19, [R1+0x18] ;  /* 0x0000180001137983 */ /* 0x000ee20000100800 */
[----:B------:R-:W-:-:S04]  /*29d0*/  ISETP.NE.U32.AND P0, PT, RZ, c[0x0][0x378], PT ;  /* 0x0000de00ff007a0c */ /* 0x000fc80003f05070 */
[----:B------:R-:W-:Y:S01]  /*29e0*/  ISETP.NE.AND.EX P1, PT, RZ, c[0x0][0x37c], PT, P0 ;  /* 0x0000df00ff007a0c */ /* 0x000fe20003f25300 */
[----:B--2---:R-:W-:Y:S02]  /*29f0*/  IMAD.MOV.U32 R6, RZ, RZ, R4 ;  /* 0x000000ffff067224 */ /* 0x004fe400078e0004 */
[----:B------:R1:W4:Y:S01]  /*2a00*/  @P6 LDG.E R4, [R2.64+0x4] ;  /* 0x0000040602046981 */ /* 0x000322000c1e1900 */
[----:B-----5:R-:W-:Y:S02]  /*2a10*/  IMAD.MOV.U32 R130, RZ, RZ, R16 ;  /* 0x000000ffff827224 */ /* 0x020fe400078e0010 */
[----:B------:R-:W-:-:S05]  /*2a20*/  IMAD.MOV.U32 R9, RZ, RZ, c[0x0][0x2c4] ;  /* 0x0000b100ff097624 */ /* 0x000fca00078e00ff */
[----:B------:R-:W-:Y:S02]  /*2a30*/  ISETP.NE.AND P2, PT, R9, 0x1, PT ;  /* 0x000000010900780c */ /* 0x000fe40003f45270 */
[----:B-1----:R-:W-:-:S04]  /*2a40*/  @P1 IADD3 R2, P0, R24, c[0x0][0x378], RZ ;  /* 0x0000de0018021a10 */ /* 0x002fc80007f1e0ff */
[----:B------:R-:W-:-:S05]  /*2a50*/  @P1 IADD3.X R3, R17, c[0x0][0x37c], RZ, P0, !PT ;  /* 0x0000df0011031a10 */ /* 0x000fca00007fe4ff */
[----:B------:R3:W5:Y:S01]  /*2a60*/  @P1 LDG.E R130, [R2.64] ;  /* 0x0000000602821981 */ /* 0x000762000c1e1900 */
[----:B------:R-:W-:Y:S02]  /*2a70*/  IMAD.IADD R10, R16, 0x1, -R11 ;  /* 0x00000001100a7824 */ /* 0x000fe400078e0a0b */
[----:B---3--:R-:W-:Y:S02]  /*2a80*/  IMAD.SHL.U32 R3, R8, 0x80, RZ ;  /* 0x0000008008037824 */ /* 0x008fe400078e00ff */
[----:B------:R-:W-:-:S03]  /*2a90*/  IMAD.MOV.U32 R2, RZ, RZ, c[0x0][0x228] ;  /* 0x00008a00ff027624 */ /* 0x000fc600078e00ff */
[----:B------:R1:W-:Y:S02]  /*2aa0*/  STL [R1+0x4], R3 ;  /* 0x0000040301007387 */ /* 0x0003e40000100800 */
[----:B-1----:R-:W-:Y:S01]  /*2ab0*/  IADD3 R3, R3, 0x7f, RZ ;  /* 0x0000007f03037810 */ /* 0x002fe20007ffe0ff */
[----:B------:R-:W-:Y:S01]  /*2ac0*/  BSSY B0, `(.L_x_2946) ;  /* 0x000003c000007945 */ /* 0x000fe20003800000 */
[----:B------:R-:W-:-:S04]  /*2ad0*/  LOP3.LUT R236, R236, 0xffffffdf, RZ, 0xc0, !PT ;  /* 0xffffffdfecec7812 */ /* 0x000fc800078ec0ff */
[----:B------:R-:W-:Y:S01]  /*2ae0*/  @P2 LOP3.LUT R236, R236, 0x20, RZ, 0xfc, !PT ;  /* 0x00000020ecec2812 */ /* 0x000fe200078efcff */
[----:B----4-:R-:W-:Y:S02]  /*2af0*/  @P6 IMAD.IADD R2, R4, 0x1, -R5 ;  /* 0x0000000104026824 */ /* 0x010fe400078e0a05 */
[----:B------:R-:W-:-:S04]  /*2b00*/  @P2 IMAD.HI.U32 R4, R3, c[0x0][0x2c8], RZ ;  /* 0x0000b20003042a27 */ /* 0x000fc800078e00ff */
[----:B------:R-:W-:Y:S01]  /*2b10*/  IMAD.IADD R5, R10, 0x1, R2 ;  /* 0x000000010a057824 */ /* 0x000fe200078e0202 */
[----:B------:R-:W-:-:S04]  /*2b20*/  @P2 SHF.R.U32.HI R3, RZ, c[0x0][0x2cc], R4 ;  /* 0x0000b300ff032a19 */ /* 0x000fc80000011604 */
[----:B------:R-:W-:Y:S01]  /*2b30*/  IADD3 R139, R5, 0x30, -R6 ;  /* 0x00000030058b7810 */ /* 0x000fe20007ffe806 */
[----:B------:R1:W-:Y:S01]  /*2b40*/  STL [R1+0xc], R5 ;  /* 0x00000c0501007387 */ /* 0x0003e20000100800 */
[----:B------:R-:W-:-:S03]  /*2b50*/  LOP3.LUT R6, R19, 0xff000000, RZ, 0xc0, !PT ;  /* 0xff00000013067812 */ /* 0x000fc600078ec0ff */
[----:B------:R-:W-:-:S04]  /*2b60*/  IMAD.IADD R4, R139, 0x1, R3 ;  /* 0x000000018b047824 */ /* 0x000fc800078e0203 */
[----:B------:R-:W-:Y:S01]  /*2b70*/  IMAD.HI R8, R4, 0x2aaaaaab, RZ ;  /* 0x2aaaaaab04087827 */ /* 0x000fe200078e02ff */
[----:B------:R-:W-:Y:S02]  /*2b80*/  LOP3.LUT R4, R19, 0xff0000, RZ, 0xc0, !PT ;  /* 0x00ff000013047812 */ /* 0x000fe400078ec0ff */
[----:B-1----:R-:W-:-:S05]  /*2b90*/  IADD3 R5, R5, 0x2f, RZ ;  /* 0x0000002f05057810 */ /* 0x002fca0007ffe0ff */
[----:B------:R-:W-:Y:S01]  /*2ba0*/  IMAD.HI R3, R5, 0x2aaaaaab, RZ ;  /* 0x2aaaaaab05037827 */ /* 0x000fe200078e02ff */
[----:B------:R-:W-:-:S04]  /*2bb0*/  SHF.R.U32.HI R5, RZ, 0x8, R6 ;  /* 0x00000008ff057819 */ /* 0x000fc80000011606 */
[----:B------:R-:W-:Y:S02]  /*2bc0*/  LEA.HI R4, R4, R5, RZ, 0x10 ;  /* 0x0000000504047211 */ /* 0x000fe400078f80ff */
[----:B------:R-:W-:Y:S02]  /*2bd0*/  SHF.R.U32.HI R6, RZ, 0x1f, R3 ;  /* 0x0000001fff067819 */ /* 0x000fe40000011603 */
[----:B------:R-:W-:Y:S02]  /*2be0*/  SHF.R.U32.HI R9, RZ, 0x1f, R8 ;  /* 0x0000001fff097819 */ /* 0x000fe40000011608 */
[----:B------:R-:W-:Y:S02]  /*2bf0*/  SHF.R.U32.HI R11, RZ, 0x10, R4 ;  /* 0x00000010ff0b7819 */ /* 0x000fe40000011604 */
[----:B------:R-:W-:Y:S02]  /*2c00*/  LOP3.LUT R21, R4, 0xff, RZ, 0xc0, !PT ;  /* 0x000000ff04157812 */ /* 0x000fe400078ec0ff */
[----:B------:R-:W-:-:S02]  /*2c10*/  LEA.HI.SX32 R137, R3, R6, 0x1d ;  /* 0x0000000603897211 */ /* 0x000fc400078feaff */
[----:B------:R-:W-:Y:S01]  /*2c20*/  LEA.HI.SX32 R3, R8, R9, 0x1d ;  /* 0x0000000908037211 */ /* 0x000fe200078feaff */
[----:B------:R1:W-:Y:S03]  /*2c30*/  STL [R1+0x14], R11 ;  /* 0x0000140b01007387 */ /* 0x0003e60000100800 */
[----:B------:R-:W-:Y:S01]  /*2c40*/  IMNMX R6, R137, R3, PT ;  /* 0x0000000389067217 */ /* 0x000fe20003800200 */
[----:B------:R1:W-:Y:S03]  /*2c50*/  STL [R1+0x58], R21 ;  /* 0x0000581501007387 */ /* 0x0003e60000100800 */
[----:B------:R-:W-:Y:S02]  /*2c60*/  ISETP.GE.AND P0, PT, R6, 0x1, PT ;  /* 0x000000010600780c */ /* 0x000fe40003f06270 */
[----:B------:R-:W-:Y:S01]  /*2c70*/  ISETP.NE.AND P1, PT, R11, RZ, PT ;  /* 0x000000ff0b00720c */ /* 0x000fe20003f25270 */
[----:B------:R-:W-:-:S03]  /*2c80*/  IMAD.MOV.U32 R3, RZ, RZ, RZ ;  /* 0x000000ffff037224 */ /* 0x000fc600078e00ff */
[----:B------:R-:W-:-:S07]  /*2c90*/  SEL R127, R11, c[0x0][0x338], P1 ;  /* 0x0000ce000b7f7a07 */ /* 0x000fce0000800000 */
[----:B------:R-:W-:Y:S05]  /*2ca0*/  @!P0 BRA `(.L_x_2947) ;  /* 0x000001d000008947 */ /* 0x000fea0003800000 */
[----:B------:R-:W-:Y:S01]  /*2cb0*/  IABS R3, R127 ;  /* 0x0000007f00037213 */ /* 0x000fe20000000000 */
[----:B------:R-:W-:Y:S01]  /*2cc0*/  IMAD.MOV.U32 R8, RZ, RZ, RZ ;  /* 0x000000ffff087224 */ /* 0x000fe200078e00ff */
        /* <DEDUP_REMOVED lines=27> */
.L_x_2947:
[----:B------:R-:W-:Y:S05]  /*2e80*/  BSYNC B0 ;  /* 0x0000000000007941 */ /* 0x000fea0003800000 */
.L_x_2946:
        /* <DEDUP_REMOVED lines=20> */
[----:B------:R-:W-:Y:S01]  /*2fd0*/  SHF.R.S32.HI R23, RZ, 0x1f, R143 ;  /* 0x0000001fff177819 */ /* 0x000fe2000001148f */
[----:B------:R-:W-:Y:S01]  /*2fe0*/  IMAD.MOV.U32 R132, RZ, RZ, 0x30 ;  /* 0x00000030ff847424 */ /* 0x000fe200078e00ff */
[----:B------:R-:W-:Y:S01]  /*2ff0*/  IADD3 R106, P0, R143, R15, RZ ;  /* 0x0000000f8f6a7210 */ /* 0x000fe20007f1e0ff */
[----:B------:R-:W-:Y:S01]  /*3000*/  IMAD.MOV.U32 R154, RZ, RZ, c[0x0][0x238] ;  /* 0x00008e00ff9a7624 */ /* 0x000fe200078e00ff */
[----:B------:R-:W-:Y:S01]  /*3010*/  IADD3 R39, R3, -0x1, RZ ;  /* 0xffffffff03277810 */ /* 0x000fe20007ffe0ff */
[----:B------:R-:W-:Y:S01]  /*3020*/  IMAD R153, R132, c[0x0][0x23c], RZ ;  /* 0x00008f0084997a24 */ /* 0x000fe200078e02ff */
[----:B------:R-:W-:Y:S01]  /*3030*/  LEA.HI.X.SX32 R107, R15, R23, 0x1, P0 ;  /* 0x000000170f6b7211 */ /* 0x000fe200000f0eff */
[----:B------:R-:W-:Y:S01]  /*3040*/  IMAD.WIDE.U32 R4, R106, c[0x0][0x238], R140 ;  /* 0x00008e006a047a25 */ /* 0x000fe200078e008c */
[----:B------:R-:W-:Y:S02]  /*3050*/  LOP3.LUT R28, R19, 0xffff, RZ, 0xc0, !PT ;  /* 0x0000ffff131c7812 */ /* 0x000fe400078ec0ff */
[----:B------:R-:W-:Y:S01]  /*3060*/  SEL R19, R20, RZ, !P6 ;  /* 0x000000ff14137207 */ /* 0x000fe20007000000 */
[----:B------:R-:W-:Y:S01]  /*3070*/  IMAD R6, R107, c[0x0][0x238], RZ ;  /* 0x00008e006b067a24 */ /* 0x000fe200078e02ff */
[----:B-1----:R-:W-:Y:S01]  /*3080*/  SEL R21, R22, RZ, !P6 ;  /* 0x000000ff16157207 */ /* 0x002fe20007000000 */
[----:B------:R-:W-:Y:S01]  /*3090*/  IMAD.WIDE.U32 R128, R132, c[0x0][0x238], RZ ;  /* 0x00008e0084807a25 */ /* 0x000fe200078e00ff */
[----:B------:R-:W-:-:S02]  /*30a0*/  ISETP.NE.U32.AND P4, PT, RZ, c[0x0][0x340], PT ;  /* 0x0000d000ff007a0c */ /* 0x000fc40003f85070 */
[----:B------:R-:W-:Y:S01]  /*30b0*/  SHF.R.S32.HI R9, RZ, 0x1f, R39 ;  /* 0x0000001fff097819 */ /* 0x000fe20000011427 */
[----:B------:R-:W-:Y:S01]  /*30c0*/  IMAD R6, R106, c[0x0][0x23c], R6 ;  /* 0x00008f006a067a24 */ /* 0x000fe200078e0206 */
[----:B------:R-:W-:Y:S01]  /*30d0*/  IADD3 R153, R129, R153, RZ ;  /* 0x0000009981997210 */ /* 0x000fe20007ffe0ff */
[----:B------:R-:W-:Y:S01]  /*30e0*/  IMAD R3, R19, c[0x0][0x248], RZ ;  /* 0x0000920013037a24 */ /* 0x000fe200078e02ff */
[----:B------:R-:W-:Y:S01]  /*30f0*/  ISETP.NE.AND.EX P4, PT, RZ, c[0x0][0x344], PT, P4 ;  /* 0x0000d100ff007a0c */ /* 0x000fe20003f85340 */
[----:B------:R-:W-:Y:S01]  /*3100*/  IMAD.IADD R5, R5, 0x1, R6 ;  /* 0x0000000105057824 */ /* 0x000fe200078e0206 */
[----:B------:R-:W-:Y:S01]  /*3110*/  SHF.L.U32 R157, R154, 0x5, RZ ;  /* 0x000000059a9d7819 */ /* 0x000fe200000006ff */
[----:B------:R-:W-:Y:S01]  /*3120*/  IMAD R6, R39, -0x30, R2 ;  /* 0xffffffd027067824 */ /* 0x000fe200078e0202 */
[----:B------:R-:W-:Y:S01]  /*3130*/  ISETP.GE.AND P5, PT, R140, c[0x0][0x1d4], PT ;  /* 0x000075008c007a0c */ /* 0x000fe20003fa6270 */
[----:B------:R-:W-:Y:S01]  /*3140*/  IMAD.WIDE.U32 R4, R28, c[0x0][0x240], R4 ;  /* 0x000090001c047a25 */ /* 0x000fe200078e0004 */
[----:B------:R-:W-:-:S02]  /*3150*/  MOV R136, 0x5 ;  /* 0x0000000500887802 */ /* 0x000fc40000000f00 */
[----:B------:R-:W-:Y:S01]  /*3160*/  IMNMX R6, R6, 0x30, PT ;  /* 0x0000003006067817 */ /* 0x000fe20003800200 */
[----:B------:R-:W-:Y:S01]  /*3170*/  IMAD R8, R21, c[0x0][0x24c], R3 ;  /* 0x0000930015087a24 */ /* 0x000fe200078e0203 */
[----:B------:R-:W-:Y:S01]  /*3180*/  SHF.L.U64.HI R154, R154, R136, c[0x0][0x23c] ;  /* 0x00008f009a9a7619 */ /* 0x000fe20000010288 */
[----:B------:R-:W-:Y:S01]  /*3190*/  IMAD R5, R28, c[0x0][0x244], R5 ;  /* 0x000091001c057a24 */ /* 0x000fe200078e0205 */
[----:B------:R-:W-:Y:S01]  /*31a0*/  LOP3.LUT R236, R236, 0xfffffff7, RZ, 0xc0, !PT ;  /* 0xfffffff7ecec7812 */ /* 0x000fe200078ec0ff */
[----:B------:R-:W-:Y:S01]  /*31b0*/  IMAD.IADD R3, R6, 0x1, -R143 ;  /* 0x0000000106037824 */ /* 0x000fe200078e0a8f */
[----:B------:R-:W-:Y:S01]  /*31c0*/  ISETP.GE.AND P6, PT, R219, c[0x0][0x1d4], PT ;  /* 0x00007500db007a0c */ /* 0x000fe20003fc6270 */
[----:B------:R-:W-:Y:S02]  /*31d0*/  IMAD.WIDE.U32 R110, R21, c[0x0][0x248], R4 ;  /* 0x00009200156e7a25 */ /* 0x000fe400078e0004 */
[----:B------:R-:W-:Y:S02]  /*31e0*/  @P5 LOP3.LUT R236, R236, 0x8, RZ, 0xfc, !PT ;  /* 0x00000008ecec5812 */ /* 0x000fe400078efcff */
[----:B------:R-:W-:Y:S01]  /*31f0*/  ISETP.GE.AND P1, PT, R3, 0x1, PT ;  /* 0x000000010300780c */ /* 0x000fe20003f26270 */
[----:B------:R-:W-:Y:S01]  /*3200*/  IMAD R6, R153, R39, RZ ;  /* 0x0000002799067224 */ /* 0x000fe200078e02ff */
[----:B------:R-:W-:Y:S01]  /*3210*/  ISETP.GT.AND P0, PT, R3, 0x20, PT ;  /* 0x000000200300780c */ /* 0x000fe20003f04270 */
[----:B------:R-:W-:Y:S01]  /*3220*/  IMAD.IADD R109, R111, 0x1, R8 ;  /* 0x000000016f6d7824 */ /* 0x000fe200078e0208 */
[----:B------:R-:W-:Y:S01]  /*3230*/  ISETP.GE.AND P5, PT, R220, c[0x0][0x1d4], PT ;  /* 0x00007500dc007a0c */ /* 0x000fe20003fa6270 */
[----:B------:R-:W-:-:S02]  /*3240*/  IMAD.MOV.U32 R108, RZ, RZ, R110 ;  /* 0x000000ffff6c7224 */ /* 0x000fc400078e006e */
[-C--:B------:R-:W-:Y:S02]  /*3250*/  IMAD R4, R9, R128.reuse, R6 ;  /* 0x0000008009047224 */ /* 0x080fe400078e0206 */
[----:B------:R-:W-:-:S04]  /*3260*/  IMAD.WIDE.U32 R10, R39, R128, R108 ;  /* 0x00000080270a7225 */ /* 0x000fc800078e006c */
[----:B------:R-:W-:Y:S01]  /*3270*/  IMAD.IADD R3, R11, 0x1, R4 ;  /* 0x000000010b037824 */ /* 0x000fe200078e0204 */
[C---:B------:R-:W-:Y:S02]  /*3280*/  @P1 LEA R8, P3, R10.reuse, c[0x0][0x220], 0x1 ;  /* 0x000088000a081a11 */ /* 0x040fe400078608ff */
[----:B------:R-:W-:Y:S02]  /*3290*/  @P0 IADD3 R5, P2, R157, R10, RZ ;  /* 0x0000000a9d050210 */ /* 0x000fe40007f5e0ff */
[----:B------:R-:W-:Y:S02]  /*32a0*/  @P1 LEA.HI.X R9, R10, c[0x0][0x224], R3, 0x1, P3 ;  /* 0x000089000a091a11 */ /* 0x000fe400018f0c03 */
[----:B------:R-:W-:Y:S01]  /*32b0*/  @P4 IADD3 R10, P3, R24, c[0x0][0x340], RZ ;  /* 0x0000d000180a4a10 */ /* 0x000fe20007f7e0ff */
[----:B------:R-:W-:Y:S01]  /*32c0*/  @P0 IMAD.X R6, R3, 0x1, R154, P2 ;  /* 0x0000000103060824 */ /* 0x000fe200010e069a */
[----:B------:R-:W-:Y:S02]  /*32d0*/  @P0 LEA R4, P2, R5, c[0x0][0x220], 0x1 ;  /* 0x0000880005040a11 */ /* 0x000fe400078408ff */
[----:B------:R-:W-:-:S02]  /*32e0*/  @P4 IADD3.X R11, R17, c[0x0][0x344], RZ, P3, !PT ;  /* 0x0000d100110b4a10 */ /* 0x000fc40001ffe4ff */
[----:B------:R-:W-:Y:S02]  /*32f0*/  @P0 LEA.HI.X R5, R5, c[0x0][0x224], R6, 0x1, P2 ;  /* 0x0000890005050a11 */ /* 0x000fe400010f0c06 */
[----:B------:R-:W-:Y:S01]  /*3300*/  ISETP.GE.AND P2, PT, R142, c[0x0][0x1d4], PT ;  /* 0x000075008e007a0c */ /* 0x000fe20003f46270 */
[----:B------:R1:W2:Y:S01]  /*3310*/  @P4 LDG.E R13, [R10.64] ;  /* 0x000000060a0d4981 */ /* 0x0002a2000c1e1900 */
[C---:B------:R-:W-:Y:S01]  /*3320*/  LOP3.LUT P3, RZ, R236.reuse, 0x8, RZ, 0xc0, !PT ;  /* 0x00000008ecff7812 */ /* 0x040fe2000786c0ff */
[----:B------:R-:W-:Y:S01]  /*3330*/  IMAD R3, R23, c[0x0][0x280], RZ ;  /* 0x0000a00017037a24 */ /* 0x000fe200078e02ff */
[----:B------:R-:W-:-:S03]  /*3340*/  LOP3.LUT R236, R236, 0xfffffffb, RZ, 0xc0, !PT ;  /* 0xfffffffbecec7812 */ /* 0x000fc600078ec0ff */
[----:B------:R-:W-:Y:S02]  /*3350*/  IMAD R3, R143, c[0x0][0x284], R3 ;  /* 0x0000a1008f037a24 */ /* 0x000fe400078e0203 */
[----:B------:R-:W-:-:S04]  /*3360*/  IMAD.IADD R126, R16, 0x1, R18 ;  /* 0x00000001107e7824 */ /* 0x000fc800078e0212 */
[----:B------:R-:W-:Y:S02]  /*3370*/  @P2 LOP3.LUT R236, R236, 0x4, RZ, 0xfc, !PT ;  /* 0x00000004ecec2812 */ /* 0x000fe400078efcff */
[----:B------:R-:W-:Y:S01]  /*3380*/  @!PT LDS RZ, [RZ] ;  /* 0x00000000fffff984 */ /* 0x000fe20000000800 */
[----:B------:R-:W-:Y:S01]  /*3390*/  @!PT LDS RZ, [RZ] ;  /* 0x00000000fffff984 */ /* 0x000fe20000000800 */
[----:B------:R-:W-:Y:S01]  /*33a0*/  @!PT LDS RZ, [RZ] ;  /* 0x00000000fffff984 */ /* 0x000fe20000000800 */
[----:B------:R3:W-:Y:S01]  /*33b0*/  @P1 LDGSTS.E.BYPASS.LTC128B.128 [R216+0xa080], [R8.64], !P3 ;  /* 0x0a08000008d81fae */ /* 0x0007e2000d901d46 */
[----:B------:R-:W-:Y:S02]  /*33c0*/  SHF.R.U32.HI R30, RZ, 0x3, R252 ;  /* 0x00000003ff1e7819 */ /* 0x000fe400000116fc */
[----:B------:R-:W-:Y:S01]  /*33d0*/  SHF.R.U32.HI R29, RZ, 0x3, R251 ;  /* 0x00000003ff1d7819 */ /* 0x000fe200000116fb */
[----:B------:R3:W-:Y:S01]  /*33e0*/  @P1 LDGSTS.E.BYPASS.LTC128B.128 [R216+0xb880], [R8.64+0x80], !P2 ;  /* 0x0b88008008d81fae */ /* 0x0007e2000d101d46 */
[----:B------:R-:W-:-:S03]  /*33f0*/  LOP3.LUT R236, R236, 0xfffffffd, RZ, 0xc0, !PT ;  /* 0xfffffffdecec7812 */ /* 0x000fc600078ec0ff */
[----:B------:R3:W-:Y:S01]  /*3400*/  @P1 LDGSTS.E.BYPASS.LTC128B.128 [R216+0xd080], [R8.64+0x100], !P6 ;  /* 0x0d08010008d81fae */ /* 0x0007e2000f101d46 */
[----:B------:R-:W-:-:S03]  /*3410*/  @P6 LOP3.LUT R236, R236, 0x2, RZ, 0xfc, !PT ;  /* 0x00000002ecec6812 */ /* 0x000fc600078efcff */
[----:B------:R3:W-:Y:S01]  /*3420*/  @P1 LDGSTS.E.BYPASS.LTC128B.128 [R216+0xe880], [R8.64+0x180], !P5 ;  /* 0x0e88018008d81fae */ /* 0x0007e2000e901d46 */
[----:B-1----:R-:W-:Y:S01]  /*3430*/  IMAD.WIDE.U32 R10, R143, c[0x0][0x280], R140 ;  /* 0x0000a0008f0a7a25 */ /* 0x002fe200078e008c */
[----:B------:R-:W-:Y:S02]  /*3440*/  ISETP.GE.AND P1, PT, R140, c[0x0][0x27c], PT ;  /* 0x00009f008c007a0c */ /* 0x000fe40003f26270 */
[----:B------:R1:W-:Y:S01]  /*3450*/  @P0 LDGSTS.E.BYPASS.LTC128B.128 [R217+0xb080], [R4.64], !P3 ;  /* 0x0b08000004d90fae */ /* 0x0003e2000d901d46 */
[----:B------:R-:W-:Y:S01]  /*3460*/  IMAD.IADD R15, R3, 0x1, R11 ;  /* 0x00000001030f7824 */ /* 0x000fe200078e020b */
[----:B------:R-:W-:Y:S02]  /*3470*/  MOV R131, c[0x0][0x280] ;  /* 0x0000a00000837a02 */ /* 0x000fe40000000f00 */
[----:B------:R1:W-:Y:S01]  /*3480*/  @P0 LDGSTS.E.BYPASS.LTC128B.128 [R217+0xc880], [R4.64+0x80], !P2 ;  /* 0x0c88008004d90fae */ /* 0x0003e2000d101d46 */
[----:B------:R-:W-:Y:S01]  /*3490*/  ISETP.GE.AND P2, PT, R142, c[0x0][0x27c], PT ;  /* 0x00009f008e007a0c */ /* 0x000fe20003f46270 */
[----:B------:R-:W-:Y:S01]  /*34a0*/  IMAD.MOV.U32 R14, RZ, RZ, R10 ;  /* 0x000000ffff0e7224 */ /* 0x000fe200078e000a */
[----:B------:R-:W-:Y:S01]  /*34b0*/  SEL R6, RZ, c[0x0][0x27c], !P1 ;  /* 0x00009f00ff067a07 */ /* 0x000fe20004800000 */
[----:B------:R-:W-:Y:S01]  /*34c0*/  IMAD.WIDE.U32 R10, R143, c[0x0][0x290], R144 ;  /* 0x0000a4008f0a7a25 */ /* 0x000fe200078e0090 */
[----:B------:R-:W-:Y:S01]  /*34d0*/  SEL R18, RZ, c[0x0][0x27c], !P2 ;  /* 0x00009f00ff127a07 */ /* 0x000fe20005000000 */
[----:B------:R1:W-:Y:S01]  /*34e0*/  @P0 LDGSTS.E.BYPASS.LTC128B.128 [R217+0xe080], [R4.64+0x100], !P6 ;  /* 0x0e08010004d90fae */ /* 0x0003e2000f101d46 */
[----:B------:R-:W-:-:S03]  /*34f0*/  LOP3.LUT R236, R236, 0xfffffffe, RZ, 0xc0, !PT ;  /* 0xfffffffeecec7812 */ /* 0x000fc600078ec0ff */
[----:B------:R1:W-:Y:S01]  /*3500*/  @P0 LDGSTS.E.BYPASS.LTC128B.128 [R217+0xf880], [R4.64+0x180], !P5 ;  /* 0x0f88018004d90fae */ /* 0x0003e2000e901d46 */
[----:B---3--:R-:W-:-:S03]  /*3510*/  IMAD.WIDE.U32 R8, R143, c[0x0][0x280], R144 ;  /* 0x0000a0008f087a25 */ /* 0x008fc600078e0090 */
[----:B------:R-:W0:Y:S01]  /*3520*/  LDGDEPBAR ;  /* 0x00000000000079af */ /* 0x000e220000000000 */
[----:B------:R-:W-:Y:S01]  /*3530*/  IMAD.MOV.U32 R156, RZ, RZ, c[0x0][0x290] ;  /* 0x0000a400ff9c7624 */ /* 0x000fe200078e00ff */
[----:B------:R-:W-:Y:S01]  /*3540*/  IADD3 R17, R9, R3, RZ ;  /* 0x0000000309117210 */ /* 0x000fe20007ffe0ff */
[----:B------:R-:W-:Y:S01]  /*3550*/  IMAD R3, R23, c[0x0][0x290], RZ ;  /* 0x0000a40017037a24 */ /* 0x000fe200078e02ff */
[----:B------:R-:W-:Y:S01]  /*3560*/  MOV R16, R8 ;  /* 0x0000000800107202 */ /* 0x000fe20000000f00 */
[----:B------:R-:W-:Y:S01]  /*3570*/  IMAD.WIDE.U32 R8, R143, c[0x0][0x290], R140 ;  /* 0x0000a4008f087a25 */ /* 0x000fe200078e008c */
[----:B------:R-:W-:Y:S02]  /*3580*/  SHF.L.U32 R155, R131, 0x5, RZ ;  /* 0x00000005839b7819 */ /* 0x000fe400000006ff */
[----:B------:R-:W-:Y:S01]  /*3590*/  @P5 LOP3.LUT R236, R236, 0x1, RZ, 0xfc, !PT ;  /* 0x00000001ecec5812 */ /* 0x000fe200078efcff */
[----:B------:R-:W-:-:S04]  /*35a0*/  IMAD R3, R143, c[0x0][0x294], R3 ;  /* 0x0000a5008f037a24 */ /* 0x000fc800078e0203 */
[----:B------:R-:W-:Y:S02]  /*35b0*/  IMAD.IADD R11, R11, 0x1, R3 ;  /* 0x000000010b0b7824 */ /* 0x000fe400078e0203 */
[----:B------:R-:W-:Y:S01]  /*35c0*/  IMAD.IADD R9, R3, 0x1, R9 ;  /* 0x0000000103097824 */ /* 0x000fe200078e0209 */
[----:B------:R-:W-:Y:S01]  /*35d0*/  IADD3 R3, R140, R6, RZ ;  /* 0x000000068c037210 */ /* 0x000fe20007ffe0ff */
[----:B-1----:R-:W-:-:S04]  /*35e0*/  IMAD.WIDE.U32 R4, R28, c[0x0][0x260], R140 ;  /* 0x000098001c047a25 */ /* 0x002fc800078e008c */
[----:B------:R-:W-:Y:S01]  /*35f0*/  IMAD.IADD R6, R142, 0x1, R18 ;  /* 0x000000018e067824 */ /* 0x000fe200078e0212 */
[----:B------:R-:W-:Y:S01]  /*3600*/  SHF.R.S32.HI R18, RZ, 0x1f, R3 ;  /* 0x0000001fff127819 */ /* 0x000fe20000011403 */
[----:B------:R-:W-:-:S04]  /*3610*/  IMAD R5, R28, c[0x0][0x264], R5 ;  /* 0x000099001c057a24 */ /* 0x000fc800078e0205 */
[----:B------:R-:W-:Y:S01]  /*3620*/  IMAD.WIDE.U32 R90, R21, c[0x0][0x268], R4 ;  /* 0x00009a00155a7a25 */ /* 0x000fe200078e0004 */
[CC--:B------:R-:W-:Y:S02]  /*3630*/  LEA.HI R5, R18.reuse, R3.reuse, RZ, 0x6 ;  /* 0x0000000312057211 */ /* 0x0c0fe400078f30ff */
[----:B------:R-:W-:-:S04]  /*3640*/  LEA.HI R4, R18, R3, RZ, 0x3 ;  /* 0x0000000312047211 */ /* 0x000fc800078f18ff */
[----:B------:R-:W-:Y:S01]  /*3650*/  LOP3.LUT R18, R251, 0x38, R4, 0xf8, !PT ;  /* 0x00000038fb127812 */ /* 0x000fe200078ef804 */
[----:B------:R-:W-:Y:S01]  /*3660*/  WARPSYNC 0xffffffff ;  /* 0xffffffff00007948 */ /* 0x000fe20003800000 */
[----:B------:R-:W-:Y:S01]  /*3670*/  IMAD R150, R132, c[0x0][0x284], RZ ;  /* 0x0000a10084967a24 */ /* 0x000fe200078e02ff */
[----:B------:R-:W-:Y:S01]  /*3680*/  LOP3.LUT R86, R4, 0xfffffff8, RZ, 0xc0, !PT ;  /* 0xfffffff804567812 */ /* 0x000fe200078ec0ff */
[C---:B------:R-:W-:Y:S02]  /*3690*/  IMAD R152, R132.reuse, c[0x0][0x294], RZ ;  /* 0x0000a50084987a24 */ /* 0x040fe400078e02ff */
[----:B------:R-:W-:Y:S01]  /*36a0*/  IMAD.WIDE.U32 R134, R132, c[0x0][0x280], RZ ;  /* 0x0000a00084867a25 */ /* 0x000fe200078e00ff */
[----:B------:R-:W-:-:S03]  /*36b0*/  SHF.L.U64.HI R131, R131, R136, c[0x0][0x284] ;  /* 0x0000a10083837619 */ /* 0x000fc60000010288 */
[----:B-----5:R-:W-:-:S04]  /*36c0*/  IMAD.WIDE.U32 R98, R130, c[0x0][0x280], R16 ;  /* 0x0000a00082627a25 */ /* 0x020fc800078e0010 */
[----:B------:R-:W-:Y:S01]  /*36d0*/  IMAD.WIDE.U32 R92, R130, c[0x0][0x290], R8 ;  /* 0x0000a400825c7a25 */ /* 0x000fe200078e0008 */
[----:B------:R-:W-:-:S03]  /*36e0*/  SHF.L.U64.HI R136, R156, R136, c[0x0][0x294] ;  /* 0x0000a5009c887619 */ /* 0x000fc60000010288 */
[----:B------:R-:W-:-:S04]  /*36f0*/  IMAD.WIDE.U32 R132, R132, c[0x0][0x290], RZ ;  /* 0x0000a40084847a25 */ /* 0x000fc800078e00ff */
[----:B------:R-:W-:-:S04]  /*3700*/  IMAD.WIDE.U32 R116, R28, c[0x0][0x1e8], RZ ;  /* 0x00007a001c747a25 */ /* 0x000fc800078e00ff */
[----:B------:R-:W-:-:S04]  /*3710*/  IMAD.WIDE.U32 R114, R28, c[0x0][0x210], RZ ;  /* 0x000084001c727a25 */ /* 0x000fc800078e00ff */
[----:B------:R-:W-:-:S04]  /*3720*/  IMAD.WIDE.U32 R96, R130, c[0x0][0x280], R14 ;  /* 0x0000a00082607a25 */ /* 0x000fc800078e000e */
[----:B------:R-:W-:Y:S01]  /*3730*/  IMAD.WIDE.U32 R94, R130, c[0x0][0x290], R10 ;  /* 0x0000a400825e7a25 */ /* 0x000fe200078e000a */
[----:B------:R-:W-:Y:S02]  /*3740*/  IADD3 R150, R135, R150, RZ ;  /* 0x0000009687967210 */ /* 0x000fe40007ffe0ff */
[----:B------:R-:W-:Y:S01]  /*3750*/  SHF.R.S32.HI R73, RZ, 0x3, R4 ;  /* 0x00000003ff497819 */ /* 0x000fe20000011404 */
[----:B------:R-:W-:Y:S01]  /*3760*/  IMAD.SHL.U32 R156, R156, 0x20, RZ ;  /* 0x000000209c9c7824 */ /* 0x000fe200078e00ff */
[----:B------:R-:W-:Y:S01]  /*3770*/  SHF.R.S32.HI R102, RZ, 0x1f, R86 ;  /* 0x0000001fff667819 */ /* 0x000fe20000011456 */
[----:B------:R-:W-:Y:S02]  /*3780*/  IMAD.IADD R152, R133, 0x1, R152 ;  /* 0x0000000185987824 */ /* 0x000fe400078e0298 */
[C---:B------:R-:W-:Y:S02]  /*3790*/  IMAD R125, R28.reuse, c[0x0][0x1ec], R117 ;  /* 0x00007b001c7d7a24 */ /* 0x040fe400078e0275 */
[----:B------:R-:W-:Y:S01]  /*37a0*/  IMAD R124, R28, c[0x0][0x214], R115 ;  /* 0x000085001c7c7a24 */ /* 0x000fe200078e0273 */
[----:B--2---:R-:W-:-:S02]  /*37b0*/  @P4 SHF.R.S32.HI R26, RZ, 0x1f, R13 ;  /* 0x0000001fff1a4819 */ /* 0x004fc4000001140d */
[----:B------:R-:W-:Y:S01]  /*37c0*/  @!P4 MOV R26, R20 ;  /* 0x00000014001ac202 */ /* 0x000fe20000000f00 */
[----:B------:R-:W-:Y:S01]  /*37d0*/  IMAD R20, R19, c[0x0][0x268], RZ ;  /* 0x00009a0013147a24 */ /* 0x000fe200078e02ff */
[----:B------:R-:W-:-:S03]  /*37e0*/  SHF.R.S32.HI R19, RZ, 0x1f, R6 ;  /* 0x0000001fff137819 */ /* 0x000fc60000011406 */
[----:B------:R-:W-:Y:S01]  /*37f0*/  IMAD R27, R21, c[0x0][0x26c], R20 ;  /* 0x00009b00151b7a24 */ /* 0x000fe200078e0214 */
[CC--:B------:R-:W-:Y:S02]  /*3800*/  LEA.HI R20, R19.reuse, R6.reuse, RZ, 0x6 ;  /* 0x0000000613147211 */ /* 0x0c0fe400078f30ff */
[----:B------:R-:W-:Y:S02]  /*3810*/  LEA.HI R3, R19, R6, RZ, 0x3 ;  /* 0x0000000613037211 */ /* 0x000fe400078f18ff */
[----:B------:R-:W-:Y:S02]  /*3820*/  SHF.R.S32.HI R6, RZ, 0x6, R5 ;  /* 0x00000006ff067819 */ /* 0x000fe40000011405 */
[C---:B------:R-:W-:Y:S02]  /*3830*/  LOP3.LUT R19, R252.reuse, 0x38, R4, 0xf8, !PT ;  /* 0x00000038fc137812 */ /* 0x040fe400078ef804 */
[----:B------:R-:W-:Y:S01]  /*3840*/  SHF.R.S32.HI R5, RZ, 0x6, R20 ;  /* 0x00000006ff057819 */ /* 0x000fe20000011414 */
[----:B------:R-:W-:Y:S01]  /*3850*/  @!P4 IMAD.MOV.U32 R13, RZ, RZ, R22 ;  /* 0x000000ffff0dc224 */ /* 0x000fe200078e0016 */
[----:B------:R-:W-:-:S02]  /*3860*/  LOP3.LUT R21, R252, 0x38, R3, 0xf8, !PT ;  /* 0x00000038fc157812 */ /* 0x000fc400078ef803 */
[----:B------:R-:W-:Y:S01]  /*3870*/  LOP3.LUT R23, R251, 0x38, R3, 0xf8, !PT ;  /* 0x00000038fb177812 */ /* 0x000fe200078ef803 */
[C-C-:B------:R-:W-:Y:S01]  /*3880*/  IMAD R25, R6.reuse, 0xc00, R7.reuse ;  /* 0x00000c0006197824 */ /* 0x140fe200078e0207 */
[-C--:B------:R-:W-:Y:S01]  /*3890*/  LOP3.LUT R22, R19, R30.reuse, RZ, 0x3c, !PT ;  /* 0x0000001e13167212 */ /* 0x080fe200078e3cff */
[--C-:B------:R-:W-:Y:S01]  /*38a0*/  IMAD R24, R6, 0xc00, R12.reuse ;  /* 0x00000c0006187824 */ /* 0x100fe200078e020c */
[-C--:B------:R-:W-:Y:S01]  /*38b0*/  LOP3.LUT R19, R18, R29.reuse, RZ, 0x3c, !PT ;  /* 0x0000001d12137212 */ /* 0x080fe200078e3cff */
[----:B------:R-:W-:Y:S01]  /*38c0*/  IMAD R20, R5, 0xc00, R7 ;  /* 0x00000c0005147824 */ /* 0x000fe200078e0207 */
[----:B------:R-:W-:Y:S01]  /*38d0*/  LOP3.LUT R18, R21, R30, RZ, 0x3c, !PT ;  /* 0x0000001e15127212 */ /* 0x000fe200078e3cff */
[----:B------:R-:W-:Y:S01]  /*38e0*/  IMAD R6, R5, 0xc00, R12 ;  /* 0x00000c0005067824 */ /* 0x000fe200078e020c */
[----:B------:R-:W-:-:S03]  /*38f0*/  LOP3.LUT R5, R23, R29, RZ, 0x3c, !PT ;  /* 0x0000001d17057212 */ /* 0x000fc600078e3cff */
[----:B------:R-:W-:Y:S02]  /*3900*/  IMAD.IADD R21, R20, 0x1, R18 ;  /* 0x0000000114157824 */ /* 0x000fe400078e0212 */
[----:B------:R-:W-:Y:S01]  /*3910*/  IMAD.IADD R20, R6, 0x1, R5 ;  /* 0x0000000106147824 */ /* 0x000fe200078e0205 */
[----:B------:R-:W-:Y:S01]  /*3920*/  SHF.R.S32.HI R6, RZ, 0x1f, R130 ;  /* 0x0000001fff067819 */ /* 0x000fe20000011482 */
[----:B------:R-:W-:Y:S01]  /*3930*/  IMAD.IADD R23, R25, 0x1, R22 ;  /* 0x0000000119177824 */ /* 0x000fe200078e0216 */
[----:B------:R-:W-:Y:S01]  /*3940*/  IADD3 R22, R24, R19, RZ ;  /* 0x0000001318167210 */ /* 0x000fe20007ffe0ff */
[----:B------:R-:W-:Y:S01]  /*3950*/  IMAD.MOV.U32 R5, RZ, RZ, c[0x0][0x27c] ;  /* 0x00009f00ff057624 */ /* 0x000fe200078e00ff */
[----:B------:R-:W-:Y:S01]  /*3960*/  SHF.R.S32.HI R72, RZ, 0x3, R3 ;  /* 0x00000003ff487819 */ /* 0x000fe20000011403 */
[C---:B------:R-:W-:Y:S01]  /*3970*/  IMAD R19, R6.reuse, c[0x0][0x280], RZ ;  /* 0x0000a00006137a24 */ /* 0x040fe200078e02ff */
[----:B------:R-:W-:Y:S01]  /*3980*/  LOP3.LUT R85, R3, 0xfffffff8, RZ, 0xc0, !PT ;  /* 0xfffffff803557812 */ /* 0x000fe200078ec0ff */
[----:B------:R-:W-:-:S02]  /*3990*/  IMAD R18, R6, c[0x0][0x290], RZ ;  /* 0x0000a40006127a24 */ /* 0x000fc400078e02ff */
[----:B------:R-:W-:Y:S02]  /*39a0*/  IMAD R3, R26, c[0x0][0x2b0], RZ ;  /* 0x0000ac001a037a24 */ /* 0x000fe400078e02ff */
[----:B------:R-:W-:Y:S02]  /*39b0*/  IMAD.SHL.U32 R75, R5, 0x2, RZ ;  /* 0x00000002054b7824 */ /* 0x000fe400078e00ff */
[C---:B------:R-:W-:Y:S02]  /*39c0*/  IMAD R6, R130.reuse, c[0x0][0x284], R19 ;  /* 0x0000a10082067a24 */ /* 0x040fe400078e0213 */
[----:B------:R-:W-:Y:S02]  /*39d0*/  IMAD R5, R130, c[0x0][0x294], R18 ;  /* 0x0000a50082057a24 */ /* 0x000fe400078e0212 */
[C---:B------:R-:W-:Y:S02]  /*39e0*/  IMAD R3, R13.reuse, c[0x0][0x2b4], R3 ;  /* 0x0000ad000d037a24 */ /* 0x040fe400078e0203 */
[----:B------:R-:W-:Y:S01]  /*39f0*/  IMAD.WIDE.U32 R112, R13, c[0x0][0x2b0], RZ ;  /* 0x0000ac000d707a25 */ /* 0x000fe200078e00ff */
[----:B------:R-:W-:-:S02]  /*3a00*/  IADD3 R105, R99, R6, RZ ;  /* 0x0000000663697210 */ /* 0x000fc40007ffe0ff */
[----:B------:R-:W-:Y:S01]  /*3a10*/  IADD3 R100, R5, R93, RZ ;  /* 0x0000005d05647210 */ /* 0x000fe20007ffe0ff */
[----:B------:R-:W-:Y:S01]  /*3a20*/  IMAD.IADD R89, R91, 0x1, R27 ;  /* 0x000000015b597824 */ /* 0x000fe200078e021b */
[----:B------:R-:W-:Y:S01]  /*3a30*/  SHF.R.S32.HI R101, RZ, 0x1f, R85 ;  /* 0x0000001fff657819 */ /* 0x000fe20000011455 */
[----:B------:R-:W-:Y:S01]  /*3a40*/  IMAD.IADD R103, R6, 0x1, R97 ;  /* 0x0000000106677824 */ /* 0x000fe200078e0261 */
[----:B------:R-:W-:Y:S01]  /*3a50*/  SHF.L.U32 R121, R21, 0x1, RZ ;  /* 0x0000000115797819 */ /* 0x000fe200000006ff */
[----:B------:R-:W-:Y:S01]  /*3a60*/  IMAD.IADD R104, R95, 0x1, R5 ;  /* 0x000000015f687824 */ /* 0x000fe200078e0205 */
[----:B------:R-:W-:Y:S01]  /*3a70*/  IADD3 R119, R113, R3, RZ ;  /* 0x0000000371777210 */ /* 0x000fe20007ffe0ff */
[----:B------:R-:W-:Y:S02]  /*3a80*/  IMAD.SHL.U32 R123, R23, 0x2, RZ ;  /* 0x00000002177b7824 */ /* 0x000fe400078e00ff */
[----:B------:R-:W-:Y:S02]  /*3a90*/  IMAD.SHL.U32 R122, R22, 0x2, RZ ;  /* 0x00000002167a7824 */ /* 0x000fe400078e00ff */
[----:B------:R-:W-:Y:S01]  /*3aa0*/  IMAD.SHL.U32 R120, R20, 0x2, RZ ;  /* 0x0000000214787824 */ /* 0x000fe200078e00ff */
[----:B------:R-:W-:Y:S06]  /*3ab0*/  BAR.SYNC.DEFER_BLOCKING 0x0 ;  /* 0x0000000000007b1d */ /* 0x000fec0000010000 */
.L_x_2989:
[----:B------:R-:W-:Y:S01]  /*3ac0*/  MOV R83, RZ ;  /* 0x000000ff00537202 */ /* 0x000fe20000000f00 */
[----:B-1--4-:R-:W-:Y:S01]  /*3ad0*/  IMAD.MOV.U32 R4, RZ, RZ, c[0x0][0x2b8] ;  /* 0x0000ae00ff047624 */ /* 0x012fe200078e00ff */
[----:B------:R-:W-:Y:S04]  /*3ae0*/  DEPBAR.LE SB0, 0x0 ;  /* 0x000080000000791a */ /* 0x000fe80000000000 */
[----:B------:R-:W-:Y:S01]  /*3af0*/  ISETP.NE.AND P0, PT, R4, 0x1, PT ;  /* 0x000000010400780c */ /* 0x000fe20003f05270 */
[----:B------:R-:W-:Y:S01]  /*3b00*/  IMAD R3, R39, 0x30, R0 ;  /* 0x0000003027037824 */ /* 0x000fe200078e0200 */
[----:B------:R-:W-:Y:S01]  /*3b10*/  WARPSYNC 0xffffffff ;  /* 0xffffffff00007948 */ /* 0x000fe20003800000 */
[----:B------:R-:W-:Y:S02]  /*3b20*/  BSSY B2, `(.L_x_2949) ;  /* 0x0000545000027945 */ /* 0x000fe40003800000 */
[----:B------:R-:W-:Y:S04]  /*3b30*/  IMAD.IADD R5, R126, 0x1, R3 ;  /* 0x000000017e057824 */ /* 0x000fe800078e0203 */
[--C-:B------:R-:W-:Y:S04]  /*3b40*/  IMAD.MOV.U32 R4, RZ, RZ, R5.reuse ;  /* 0x000000ffff047224 */ /* 0x100fe800078e0005 */
        /* <DEDUP_REMOVED lines=26> */
[----:B------:R-:W-:Y:S04]  /*3cf0*/  MOV R3, c[0x0][0x27c] ;  /* 0x00009f0000037a02 */ /* 0x000fe80000000f00 */
[----:B------:R-:W-:Y:S11]  /*3d00*/  ISETP.GE.AND P0, PT, R3, 0x1, PT ;  /* 0x000000010300780c */ /* 0x000ff60003f06270 */
[----:B------:R-:W-:Y:S02]  /*3d10*/  @!UPT UIADD3 URZ, URZ, URZ, URZ ;  /* 0x0000003f3f3ff290 */ /* 0x000fe4000fffe03f */
[----:B------:R-:W-:-:S05]  /*3d20*/  @!P0 BRA `(.L_x_2950) ;  /* 0x00004ec000008947 */ /* 0x000fca0003800000 */
[-C--:B------:R-:W-:Y:S01]  /*3d30*/  IMAD R6, R150, R39.reuse, RZ ;  /* 0x0000002796067224 */ /* 0x080fe200078e02ff */
[----:B------:R-:W-:Y:S01]  /*3d40*/  ULDC.U8 UR4, c[0x0][0x298] ;  /* 0x0000a60000047ab9 */ /* 0x000fe20000000000 */
[-C--:B------:R-:W-:Y:S01]  /*3d50*/  IMAD R5, R152, R39.reuse, RZ ;  /* 0x0000002798057224 */ /* 0x080fe200078e02ff */
[----:B------:R-:W-:Y:S01]  /*3d60*/  ISETP.NE.AND P0, PT, RZ, UR4, PT ;  /* 0x00000004ff007c0c */ /* 0x000fe2000bf05270 */
[----:B------:R-:W-:Y:S01]  /*3d70*/  IMAD R3, R39, -0x30, R2 ;  /* 0xffffffd027037824 */ /* 0x000fe200078e0202 */
[----:B------:R-:W-:Y:S01]  /*3d80*/  SHF.R.S32.HI R4, RZ, 0x1f, R39 ;  /* 0x0000001fff047819 */ /* 0x000fe20000011427 */
[-C--:B------:R-:W-:Y:S03]  /*3d90*/  IMAD.WIDE.U32 R68, R134, R39.reuse, RZ ;  /* 0x0000002786447225 */ /* 0x080fe600078e00ff */
[----:B------:R-:W-:Y:S01]  /*3da0*/  IMNMX R82, R3, 0x30, PT ;  /* 0x0000003003527817 */ /* 0x000fe20003800200 */
[C---:B------:R-:W-:Y:S02]  /*3db0*/  IMAD R6, R4.reuse, R134, R6 ;  /* 0x0000008604067224 */ /* 0x040fe400078e0206 */
        /* <DEDUP_REMOVED lines=49> */
.L_x_2953:
[----:B------:R-:W-:Y:S05]  /*40d0*/  BSYNC B0 ;  /* 0x0000000000007941 */ /* 0x000fea0003800000 */
.L_x_2952:
        /* <DEDUP_REMOVED lines=70> */
.L_x_2955:
[----:B------:R-:W-:Y:S05]  /*4540*/  BSYNC B0 ;  /* 0x0000000000007941 */ /* 0x000fea0003800000 */
.L_x_2954:
        /* <DEDUP_REMOVED lines=91> */
.L_x_2959:
[----:B------:R-:W-:Y:S05]  /*4b00*/  BSYNC B0 ;  /* 0x0000000000007941 */ /* 0x000fea0003800000 */
.L_x_2958:
        /* <DEDUP_REMOVED lines=58> */
.L_x_2961:
[----:B------:R-:W-:Y:S05]  /*4eb0*/  BSYNC B0 ;  /* 0x0000000000007941 */ /* 0x000fea0003800000 */
.L_x_2960:
        /* <DEDUP_REMOVED lines=58> */
.L_x_2963:
[----:B------:R-:W-:Y:S05]  /*5260*/  BSYNC B0 ;  /* 0x0000000000007941 */ /* 0x000fea0003800000 */
.L_x_2962:
        /* <DEDUP_REMOVED lines=56> */
.L_x_2957:
[----:B-123--:R-:W-:Y:S05]  /*55f0*/  BSYNC B1 ;  /* 0x0000000000017941 */ /* 0x00efea0003800000 */
.L_x_2956:
        /* <DEDUP_REMOVED lines=61> */
.L_x_2966:
[----:B------:R-:W-:Y:S05]  /*59d0*/  BSYNC B0 ;  /* 0x0000000000007941 */ /* 0x000fea0003800000 */
.L_x_2965:
        /* <DEDUP_REMOVED lines=10> */
[----:B------:R-:W-:Y:S01]  /*5a80*/  @!P0 SHF.R.U32.HI R9, RZ, 0x10, R23 ;  /* 0x00000010ff098819 */ /* 0x000fe20000011617 */
[----:B------:R-:W-:Y:S01]  /*5a90*/  @!P0 HADD2.F32 R8, -RZ, R58.H1_H1 ;  /* 0x3000003aff088230 */ /* 0x000fe20000004100 */
[----:B------:R-:W-:Y:S03]  /*5aa0*/  @!P0 SHF.R.U32.HI R11, RZ, 0x10, R51 ;  /* 0x00000010ff0b8819 */ /* 0x000fe60000011633 */
[----:B------:R-:W-:Y:S02]  /*5ab0*/  @!P0 HADD2.F32 R9, -RZ, R9.H0_H0 ;  /* 0x20000009ff098230 */ /* 0x000fe40000004100 */
[----:B------:R-:W-:Y:S01]  /*5ac0*/  @!P0 HADD2.F32 R11, -RZ, R11.H0_H0 ;  /* 0x2000000bff0b8230 */ /* 0x000fe20000004100 */
[----:B--2---:R-:W-:Y:S05]  /*5ad0*/  @!P0 MOV R4, R16 ;  /* 0x0000001000048202 */ /* 0x004fea0000000f00 */
[--C-:B------:R-:W-:Y:S02]  /*5ae0*/  @!P0 HADD2.F32 R6, -RZ, R4.reuse.H1_H1 ;  /* 0x30000004ff068230 */ /* 0x100fe40000004100 */
[----:B------:R-:W-:Y:S03]  /*5af0*/  @!P0 HADD2.F32 R4, -RZ, R4.H0_H0 ;  /* 0x20000004ff048230 */ /* 0x000fe60000004100 */
[-C--:B------:R-:W-:Y:S02]  /*5b00*/  @!P0 FMUL.FTZ R5, R6, R3.reuse ;  /* 0x0000000306058220 */ /* 0x080fe40000410000 */
[C---:B------:R-:W-:Y:S02]  /*5b10*/  @!P0 FMUL.FTZ R3, R4.reuse, R3 ;  /* 0x0000000304038220 */ /* 0x040fe40000410000 */
[-C--:B------:R-:W-:Y:S01]  /*5b20*/  @!P0 FFMA.FTZ R28, R4, R8.reuse, -R5 ;  /* 0x00000008041c8223 */ /* 0x080fe20000010805 */
[----:B------:R-:W-:Y:S01]  /*5b30*/  @!P0 SHF.R.U64 R4, R22, 0x10, R23 ;  /* 0x0000001016048819 */ /* 0x000fe20000001217 */
[----:B------:R-:W-:Y:S01]  /*5b40*/  @!P0 FFMA.FTZ R3, R6, R8, R3 ;  /* 0x0000000806038223 */ /* 0x000fe20000010003 */
[----:B------:R-:W-:Y:S02]  /*5b50*/  @!P0 MOV R5, R17 ;  /* 0x0000001100058202 */ /* 0x000fe40000000f00 */
[----:B------:R-:W-:Y:S01]  /*5b60*/  @!P0 SHF.R.U64 R6, R50, 0x10, R51 ;  /* 0x0000001032068819 */ /* 0x000fe20000001233 */
[----:B------:R-:W-:Y:S02]  /*5b70*/  @!P0 HADD2.F32 R4, -RZ, R4.H0_H0 ;  /* 0x20000004ff048230 */ /* 0x000fe40000004100 */
[--C-:B------:R-:W-:Y:S02]  /*5b80*/  @!P0 HADD2.F32 R8, -RZ, R5.reuse.H1_H1 ;  /* 0x30000005ff088230 */ /* 0x100fe40000004100 */
[----:B------:R-:W-:Y:S02]  /*5b90*/  @!P0 HADD2.F32 R5, -RZ, R5.H0_H0 ;  /* 0x20000005ff058230 */ /* 0x000fe40000004100 */
[----:B------:R-:W-:Y:S01]  /*5ba0*/  @!P0 HADD2.F32 R10, -RZ, R6.H0_H0 ;  /* 0x20000006ff0a8230 */ /* 0x000fe20000004100 */
[CC--:B------:R-:W-:Y:S02]  /*5bb0*/  @!P0 FMUL.FTZ R6, R8.reuse, R4.reuse ;  /* 0x0000000408068220 */ /* 0x0c0fe40000410000 */
[C---:B------:R-:W-:Y:S02]  /*5bc0*/  @!P0 FMUL.FTZ R4, R5.reuse, R4 ;  /* 0x0000000405048220 */ /* 0x040fe40000410000 */
[----:B------:R-:W-:Y:S01]  /*5bd0*/  @!P0 FFMA.FTZ R21, R5, R10, -R6 ;  /* 0x0000000a05158223 */ /* 0x000fe20000010806 */
        /* <DEDUP_REMOVED lines=10> */
[-C--:B------:R-:W-:Y:S01]  /*5c80*/  @!P0 FFMA.FTZ R20, R6, R10.reuse, -R13 ;  /* 0x0000000a06148223 */ /* 0x080fe2000001080d */
[----:B------:R-:W-:Y:S01]  /*5c90*/  @!P0 MOV R6, R19 ;  /* 0x0000001300068202 */ /* 0x000fe20000000f00 */
[----:B------:R-:W-:Y:S04]  /*5ca0*/  @!P0 FFMA.FTZ R5, R8, R10, R5 ;  /* 0x0000000a08058223 */ /* 0x000fe80000010005 */
[--C-:B------:R-:W-:Y:S01]  /*5cb0*/  @!P0 HADD2.F32 R8, -RZ, R6.reuse.H0_H0 ;  /* 0x20000006ff088230 */ /* 0x100fe20000004100 */
[----:B------:R-:W-:Y:S01]  /*5cc0*/  @!P0 F2FP.PACK_AB R5, R5, R20 ;  /* 0x000000140505823e */ /* 0x000fe200000000ff */
[----:B------:R-:W-:Y:S03]  /*5cd0*/  @!P0 HADD2.F32 R10, -RZ, R6.H1_H1 ;  /* 0x30000006ff0a8230 */ /* 0x000fe60000004100 */
[----:B------:R-:W-:Y:S01]  /*5ce0*/  @!P0 MOV R18, R5 ;  /* 0x0000000500128202 */ /* 0x000fe20000000f00 */
        /* <DEDUP_REMOVED lines=9> */
.L_x_2968:
[----:B------:R-:W-:Y:S05]  /*5d80*/  BSYNC B0 ;  /* 0x0000000000007941 */ /* 0x000fea0003800000 */
.L_x_2967:
        /* <DEDUP_REMOVED lines=58> */
.L_x_2970:
[----:B------:R-:W-:Y:S05]  /*6130*/  BSYNC B0 ;  /* 0x0000000000007941 */ /* 0x000fea0003800000 */
.L_x_2969:
        /* <DEDUP_REMOVED lines=58> */
.L_x_2951:
        /* <DEDUP_REMOVED lines=36> */
.L_x_2972:
[----:B------:R-:W-:Y:S05]  /*6720*/  BSYNC B0 ;  /* 0x0000000000007941 */ /* 0x000fea0003800000 */
.L_x_2971:
        /* <DEDUP_REMOVED lines=61> */
.L_x_2974:
[----:B------:R-:W-:Y:S05]  /*6b00*/  BSYNC B0 ;  /* 0x0000000000007941 */ /* 0x000fea0003800000 */
.L_x_2973:
        /* <DEDUP_REMOVED lines=152> */
.L_x_2978:
[----:B------:R-:W-:Y:S05]  /*7490*/  BSYNC B0 ;  /* 0x0000000000007941 */ /* 0x000fea0003800000 */
.L_x_2977:
        /* <DEDUP_REMOVED lines=121> */
.L_x_2976:
[----:B-123--:R-:W-:Y:S05]  /*7c30*/  BSYNC B1 ;  /* 0x0000000000017941 */ /* 0x00efea0003800000 */
.L_x_2975:
        /* <DEDUP_REMOVED lines=125> */
.L_x_2980:
[----:B------:R-:W-:Y:S05]  /*8410*/  BSYNC B0 ;  /* 0x0000000000007941 */ /* 0x000fea0003800000 */
.L_x_2979:
        /* <DEDUP_REMOVED lines=20> */
[--C-:B------:R-:W-:Y:S01]  /*8560*/  @!P0 SHF.R.U64 R22, R64, 0x10, R65.reuse ;  /* 0x0000001040168819 */ /* 0x100fe20000001241 */
[----:B------:R-:W-:Y:S01]  /*8570*/  IMAD R3, R3, 0xc00, R12 ;  /* 0x00000c0003037824 */ /* 0x000fe200078e020c */
[----:B------:R-:W-:Y:S02]  /*8580*/  LOP3.LUT R4, R4, R30, RZ, 0x3c, !PT ;  /* 0x0000001e04047212 */ /* 0x000fe400078e3cff */
[----:B------:R-:W-:Y:S03]  /*8590*/  @!P0 SHF.R.U32.HI R20, RZ, 0x10, R65 ;  /* 0x00000010ff148819 */ /* 0x000fe60000011641 */
[----:B------:R-:W-:Y:S01]  /*85a0*/  IMAD.IADD R3, R3, 0x1, R4 ;  /* 0x0000000103037824 */ /* 0x000fe200078e0204 */
[----:B------:R-:W-:Y:S02]  /*85b0*/  @!P0 HADD2.F32 R4, -RZ, R37.H0_H0 ;  /* 0x20000025ff048230 */ /* 0x000fe40000004100 */
[----:B------:R-:W-:Y:S01]  /*85c0*/  @!P0 HADD2.F32 R20, -RZ, R20.H0_H0 ;  /* 0x20000014ff148230 */ /* 0x000fe20000004100 */
[----:B--2---:R-:W-:Y:S01]  /*85d0*/  @!P0 IMAD.MOV.U32 R8, RZ, RZ, R16 ;  /* 0x000000ffff088224 */ /* 0x004fe200078e0010 */
[----:B------:R-:W-:Y:S04]  /*85e0*/  SHF.L.U32 R3, R3, 0x1, RZ ;  /* 0x0000000103037819 */ /* 0x000fe800000006ff */
[----:B------:R-:W-:Y:S01]  /*85f0*/  @!P0 HADD2.F32 R5, -RZ, R8.H0_H0 ;  /* 0x20000008ff058230 */ /* 0x000fe20000004100 */
[----:B------:R2:W4:Y:S04]  /*8600*/  LDS.128 R28, [R3+0xa080] ;  /* 0x00a08000031c7984 */ /* 0x0005280000000c00 */
[C---:B--2---:R-:W-:Y:S02]  /*8610*/  @!P0 FMUL.FTZ R3, R5.reuse, R4 ;  /* 0x0000000405038220 */ /* 0x044fe40000410000 */
[----:B----4-:R-:W-:Y:S01]  /*8620*/  @!P0 IMAD.MOV.U32 R15, RZ, RZ, R29 ;  /* 0x000000ffff0f8224 */ /* 0x010fe200078e001d */
        /* <DEDUP_REMOVED lines=23> */
[----:B------:R-:W-:Y:S01]  /*87a0*/  @!P0 HADD2.F32 R22, -RZ, R71.H1_H1 ;  /* 0x30000047ff168230 */ /* 0x000fe20000004100 */
[----:B------:R-:W-:Y:S02]  /*87b0*/  @!P0 MOV R17, R24 ;  /* 0x0000001800118202 */ /* 0x000fe40000000f00 */
[C---:B------:R-:W-:Y:S01]  /*87c0*/  @!P0 FFMA.FTZ R8, R4.reuse, R9, -R8 ;  /* 0x0000000904088223 */ /* 0x040fe20000010808 */
[----:B------:R-:W-:Y:S01]  /*87d0*/  @!P0 MOV R23, R31 ;  /* 0x0000001f00178202 */ /* 0x000fe20000000f00 */
[----:B------:R-:W-:Y:S01]  /*87e0*/  @!P0 FMUL.FTZ R4, R4, R10 ;  /* 0x0000000a04048220 */ /* 0x000fe20000410000 */
[----:B------:R-:W-:Y:S01]  /*87f0*/  @!P0 HADD2.F32 R10, -RZ, R25.H0_H0 ;  /* 0x20000019ff0a8230 */ /* 0x000fe20000004100 */
[----:B------:R-:W-:Y:S02]  /*8800*/  @!P0 SHF.R.U32.HI R24, RZ, 0x10, R67 ;  /* 0x00000010ff188819 */ /* 0x000fe40000011643 */
        /* <DEDUP_REMOVED lines=8> */
[----:B------:R-:W-:Y:S01]  /*8890*/  @!P0 SHF.R.U64 R26, R66, 0x10, R67 ;  /* 0x00000010421a8819 */ /* 0x000fe20000001243 */
[----:B------:R-:W-:Y:S01]  /*88a0*/  @!P0 HADD2.F32 R9, -RZ, R13.H0_H0 ;  /* 0x2000000dff098230 */ /* 0x000fe20000004100 */
[-C--:B------:R-:W-:Y:S01]  /*88b0*/  @!P0 FMUL.FTZ R20, R10, R8.reuse ;  /* 0x000000080a148220 */ /* 0x080fe20000410000 */
[--C-:B------:R-:W-:Y:S01]  /*88c0*/  @!P0 HADD2.F32 R21, -RZ, R23.reuse.H0_H0 ;  /* 0x20000017ff158230 */ /* 0x100fe20000004100 */
[--C-:B------:R-:W-:Y:S01]  /*88d0*/  @!P0 SHF.R.U32.HI R14, RZ, 0x10, R35.reuse ;  /* 0x00000010ff0e8819 */ /* 0x100fe20000011623 */
[----:B------:R-:W-:Y:S01]  /*88e0*/  @!P0 HADD2.F32 R23, -RZ, R23.H1_H1 ;  /* 0x30000017ff178230 */ /* 0x000fe20000004100 */
[C---:B------:R-:W-:Y:S01]  /*88f0*/  @!P0 FMUL.FTZ R8, R9.reuse, R8 ;  /* 0x0000000809088220 */ /* 0x040fe20000410000 */
[----:B------:R-:W-:Y:S01]  /*8900*/  @!P0 SHF.R.U64 R15, R34, 0x10, R35 ;  /* 0x00000010220f8819 */ /* 0x000fe20000001223 */
        /* <DEDUP_REMOVED lines=9> */
[----:B------:R-:W-:Y:S01]  /*89a0*/  @!P0 HADD2.F32 R24, -RZ, R24.H0_H0 ;  /* 0x20000018ff188230 */ /* 0x000fe20000004100 */
[----:B------:R-:W-:Y:S01]  /*89b0*/  @!P0 IMAD.MOV.U32 R29, RZ, RZ, R5 ;  /* 0x000000ffff1d8224 */ /* 0x000fe200078e0005 */
[----:B------:R-:W-:Y:S01]  /*89c0*/  @!P0 HADD2.F32 R11, -RZ, R11.H1_H1 ;  /* 0x3000000bff0b8230 */ /* 0x000fe20000004100 */
[C---:B------:R-:W-:Y:S01]  /*89d0*/  @!P0 FFMA.FTZ R32, R9.reuse, R22, -R27 ;  /* 0x0000001609208223 */ /* 0x040fe2000001081b */
[----:B------:R-:W-:Y:S01]  /*89e0*/  @!P0 HADD2.F32 R15, -RZ, R25.H1_H1 ;  /* 0x30000019ff0f8230 */ /* 0x000fe20000004100 */
[----:B------:R-:W-:Y:S02]  /*89f0*/  @!P0 FMUL.FTZ R10, R9, R10 ;  /* 0x0000000a090a8220 */ /* 0x000fe40000410000 */
[----:B------:R-:W-:Y:S04]  /*8a00*/  @!P0 FMUL.FTZ R9, R23, R20 ;  /* 0x0000001417098220 */ /* 0x000fe80000410000 */
[C---:B------:R-:W-:Y:S01]  /*8a10*/  @!P0 FFMA.FTZ R25, R11.reuse, R24, -R9 ;  /* 0x000000180b198223 */ /* 0x040fe20000010809 */
[----:B------:R-:W-:Y:S01]  /*8a20*/  @!P0 HADD2.F32 R9, -RZ, R13.H1_H1 ;  /* 0x3000000dff098230 */ /* 0x000fe20000004100 */
[----:B------:R-:W-:Y:S01]  /*8a30*/  @!P0 FMUL.FTZ R11, R11, R20 ;  /* 0x000000140b0b8220 */ /* 0x000fe20000410000 */
[----:B------:R-:W-:Y:S01]  /*8a40*/  @!P0 HADD2.F32 R20, -RZ, R26.H0_H0 ;  /* 0x2000001aff148230 */ /* 0x000fe20000004100 */
[----:B---3--:R-:W-:Y:S01]  /*8a50*/  LEA R26, P3, R85, R44, 0x1 ;  /* 0x0000002c551a7211 */ /* 0x008fe200078608ff */
[----:B------:R-:W-:Y:S01]  /*8a60*/  @!P0 FMUL.FTZ R13, R15, R14 ;  /* 0x0000000e0f0d8220 */ /* 0x000fe20000410000 */
[----:B------:R-:W-:Y:S02]  /*8a70*/  @!P0 F2FP.PACK_AB R25, R25, R32 ;  /* 0x000000201919823e */ /* 0x000fe400000000ff */
[----:B------:R-:W-:Y:S01]  /*8a80*/  LEA.HI.X R27, R85, R45, R101, 0x1, P3 ;  /* 0x0000002d551b7211 */ /* 0x000fe200018f0c65 */
[C---:B------:R-:W-:Y:S01]  /*8a90*/  @!P0 FFMA.FTZ R13, R9.reuse, R20, -R13 ;  /* 0x00000014090d8223 */ /* 0x040fe2000001080d */
[----:B------:R-:W-:Y:S01]  /*8aa0*/  @!P0 MOV R19, R25 ;  /* 0x0000001900138202 */ /* 0x000fe20000000f00 */
[----:B------:R-:W-:Y:S03]  /*8ab0*/  @!P0 FMUL.FTZ R9, R9, R14 ;  /* 0x0000000e09098220 */ /* 0x000fe60000410000 */
[----:B------:R-:W-:Y:S01]  /*8ac0*/  @!P0 F2FP.PACK_AB R14, R13, R33 ;  /* 0x000000210d0e823e */ /* 0x000fe200000000ff */
[----:B------:R-:W-:Y:S01]  /*8ad0*/  @!P0 FFMA.FTZ R9, R15, R20, R9 ;  /* 0x000000140f098223 */ /* 0x000fe20000010009 */
[----:B------:R-:W-:Y:S01]  /*8ae0*/  @!P0 F2FP.PACK_AB R13, R4, R3 ;  /* 0x00000003040d823e */ /* 0x000fe200000000ff */
[----:B------:R-:W-:Y:S02]  /*8af0*/  @!P0 FFMA.FTZ R10, R21, R22, R10 ;  /* 0x00000016150a8223 */ /* 0x000fe4000001000a */
[----:B------:R-:W-:Y:S01]  /*8b00*/  @!P0 IMAD.MOV.U32 R18, RZ, RZ, R14 ;  /* 0x000000ffff128224 */ /* 0x000fe200078e000e */
[----:B------:R-:W-:Y:S01]  /*8b10*/  @!P0 F2FP.PACK_AB R4, R9, R8 ;  /* 0x000000080904823e */ /* 0x000fe200000000ff */
[----:B------:R-:W-:Y:S01]  /*8b20*/  @!P0 FFMA.FTZ R11, R23, R24, R11 ;  /* 0x00000018170b8223 */ /* 0x000fe2000001000b */
[----:B------:R-:W-:Y:S02]  /*8b30*/  @!P0 MOV R28, R13 ;  /* 0x0000000d001c8202 */ /* 0x000fe40000000f00 */
[----:B------:R2:W-:Y:S01]  /*8b40*/  ST.E.128 [R26.64], R16 ;  /* 0x000000101a007985 */ /* 0x0005e2000c101d06 */
[----:B------:R-:W-:Y:S02]  /*8b50*/  @!P0 MOV R30, R4 ;  /* 0x00000004001e8202 */ /* 0x000fe40000000f00 */
[----:B------:R-:W-:Y:S04]  /*8b60*/  @!P0 F2FP.PACK_AB R3, R11, R10 ;  /* 0x0000000a0b03823e */ /* 0x000fe800000000ff */
        /* <DEDUP_REMOVED lines=8> */
.L_x_2950:
        /* <DEDUP_REMOVED lines=30> */
.L_x_2982:
[----:B-12---:R-:W-:Y:S05]  /*8dd0*/  BSYNC B0 ;  /* 0x0000000000007941 */ /* 0x006fea0003800000 */
.L_x_2981:
        /* <DEDUP_REMOVED lines=25> */
.L_x_2964:
[----:B------:R-:W-:Y:S05]  /*8f70*/  BSYNC B2 ;  /* 0x0000000000027941 */ /* 0x000fea0003800000 */
.L_x_2949:
        /* <DEDUP_REMOVED lines=80> */
.L_x_2984:
[----:B---3--:R-:W-:Y:S05]  /*9480*/  BSYNC B0 ;  /* 0x0000000000007941 */ /* 0x008fea0003800000 */
.L_x_2983:
        /* <DEDUP_REMOVED lines=25> */
.L_x_2986:
[----:B------:R-:W-:Y:S05]  /*9620*/  BSYNC B0 ;  /* 0x0000000000007941 */ /* 0x000fea0003800000 */
.L_x_2985:
[----:B------:R-:W-:Y:S01]  /*9630*/  ISETP.GT.AND P5, PT, R39, R118, PT ;  /* 0x000000762700720c */ /* 0x000fe20003fa4270 */
[----:B------:R-:W-:Y:S01]  /*9640*/  @!UPT UIADD3 URZ, URZ, URZ, URZ ;  /* 0x0000003f3f3ff290 */ /* 0x000fe2000fffe03f */
[----:B------:R-:W-:Y:S11]  /*9650*/  BSSY B0, `(.L_x_2987) ;  /* 0x000002a000007945 */ /* 0x000ff60003800000 */
[----:B------:R-:W-:-:S05]  /*9660*/  @!P5 BRA `(.L_x_2988) ;  /* 0x000002800000d947 */ /* 0x000fca0003800000 */
[----:B-1----:R-:W-:Y:S01]  /*9670*/  IADD3 R3, R39, -0x1, RZ ;  /* 0xffffffff27037810 */ /* 0x002fe20007ffe0ff */
[----:B----4-:R-:W-:Y:S01]  /*9680*/  IMAD.MOV.U32 R4, RZ, RZ, R110 ;  /* 0x000000ffff047224 */ /* 0x010fe200078e006e */
[----:B--2---:R-:W-:Y:S01]  /*9690*/  P2R R11, PR, RZ, 0x4 ;  /* 0x00000004ff0b7803 */ /* 0x004fe20000000000 */
[----:B------:R-:W-:Y:S01]  /*96a0*/  IMAD.MOV.U32 R5, RZ, RZ, R109 ;  /* 0x000000ffff057224 */ /* 0x000fe200078e006d */
[----:B------:R-:W-:Y:S01]  /*96b0*/  SHF.R.S32.HI R8, RZ, 0x1f, R3 ;  /* 0x0000001fff087819 */ /* 0x000fe20000011403 */
[----:B---3--:R-:W-:Y:S01]  /*96c0*/  IMAD R6, R153, R3, RZ ;  /* 0x0000000399067224 */ /* 0x008fe200078e02ff */
[C---:B------:R-:W-:Y:S01]  /*96d0*/  LOP3.LUT P2, RZ, R236.reuse, 0x8, RZ, 0xc0, !PT ;  /* 0x00000008ecff7812 */ /* 0x040fe2000784c0ff */
        /* <DEDUP_REMOVED lines=33> */
.L_x_2988:
[----:B------:R-:W-:Y:S05]  /*98f0*/  BSYNC B0 ;  /* 0x0000000000007941 */ /* 0x000fea0003800000 */
.L_x_2987:
[----:B------:R-:W0:Y:S01]  /*9900*/  LDGDEPBAR ;  /* 0x00000000000079af */ /* 0x000e220000000000 */
[----:B------:R-:W-:Y:S01]  /*9910*/  IADD3 R39, R39, -0x1, RZ ;  /* 0xffffffff27277810 */ /* 0x000fe20007ffe0ff */
[----:B------:R-:W-:-:S05]  /*9920*/  @P5 BRA `(.L_x_2989) ;  /* 0xffffa19000005947 */ /* 0x000fca000383ffff */
[----:B------:R-:W-:Y:S01]  /*9930*/  WARPSYNC 0xffffffff ;  /* 0xffffffff00007948 */ /* 0x000fe20003800000 */
[----:B------:R-:W-:Y:S06]  /*9940*/  BAR.SYNC.DEFER_BLOCKING 0x0 ;  /* 0x0000000000007b1d */ /* 0x000fec0000010000 */
.L_x_2948:
[----:B--2---:R-:W2:Y:S01]  /*9950*/  LDL R14, [R1+0x4] ;  /* 0x00000400010e7983 */ /* 0x004ea20000100800 */
[----:B------:R-:W-:-:S05]  /*9960*/  IMAD.MOV.U32 R2, RZ, RZ, c[0x0][0x2c4] ;  /* 0x0000b100ff027624 */ /* 0x000fca00078e00ff */
[----:B------:R-:W-:Y:S01]  /*9970*/  ISETP.NE.AND P3, PT, R2, 0x1, PT ;  /* 0x000000010200780c */ /* 0x000fe20003f65270 */
[----:B------:R-:W-:Y:S01]  /*9980*/  BSSY B0, `(.L_x_2990) ;  /* 0x0000028000007945 */ /* 0x000fe20003800000 */
[----:B--2---:R-:W-:-:S11]  /*9990*/  IADD3 R2, R14, 0x7f, RZ ;  /* 0x0000007f0e027810 */ /* 0x004fd60007ffe0ff */
[----:B-1----:R-:W-:-:S05]  /*99a0*/  @P3 IMAD.HI.U32 R3, R2, c[0x0][0x2c8], RZ ;  /* 0x0000b20002033a27 */ /* 0x002fca00078e00ff */
[----:B------:R-:W-:-:S05]  /*99b0*/  @P3 SHF.R.U32.HI R2, RZ, c[0x0][0x2cc], R3 ;  /* 0x0000b300ff023a19 */ /* 0x000fca0000011603 */
[----:B------:R-:W-:-:S04]  /*99c0*/  IMAD.IADD R2, R139, 0x1, R2 ;  /* 0x000000018b027824 */ /* 0x000fc800078e0202 */
[----:B------:R-:W-:-:S05]  /*99d0*/  IMAD.HI R2, R2, 0x2aaaaaab, RZ ;  /* 0x2aaaaaab02027827 */ /* 0x000fca00078e02ff */
[----:B------:R-:W-:-:S04]  /*99e0*/  SHF.R.U32.HI R3, RZ, 0x1f, R2 ;  /* 0x0000001fff037819 */ /* 0x000fc80000011602 */
[----:B------:R-:W-:-:S04]  /*99f0*/  LEA.HI.SX32 R2, R2, R3, 0x1d ;  /* 0x0000000302027211 */ /* 0x000fc800078feaff */
[----:B---3--:R-:W-:-:S04]  /*9a00*/  IMNMX R6, R137, R2, PT ;  /* 0x0000000289067217 */ /* 0x008fc80003800200 */
[----:B------:R-:W-:Y:S01]  /*9a10*/  ISETP.GE.AND P0, PT, R6, 0x1, PT ;  /* 0x000000010600780c */ /* 0x000fe20003f06270 */
[----:B------:R-:W-:-:S12]  /*9a20*/  IMAD.MOV.U32 R2, RZ, RZ, RZ ;  /* 0x000000ffff027224 */ /* 0x000fd800078e00ff */
[----:B------:R-:W-:Y:S05]  /*9a30*/  @!P0 BRA `(.L_x_2991) ;  /* 0x000001c000008947 */ /* 0x000fea0003800000 */
[----:B------:R-:W-:Y:S02]  /*9a40*/  IABS R3, R127 ;  /* 0x0000007f00037213 */ /* 0x000fe40000000000 */
[----:B------:R-:W-:Y:S02]  /*9a50*/  IADD3 R8, R127, -0x1, R6 ;  /* 0xffffffff7f087810 */ /* 0x000fe40007ffe006 */
        /* <DEDUP_REMOVED lines=26> */
.L_x_2991:
[----:B------:R-:W-:Y:S05]  /*9c00*/  BSYNC B0 ;  /* 0x0000000000007941 */ /* 0x000fea0003800000 */
.L_x_2990:
[----:B------:R-:W2:Y:S01]  /*9c10*/  LDL R3, [R1+0x58] ;  /* 0x0000580001037983 */ /* 0x000ea20000100800 */
        /* <DEDUP_REMOVED lines=68> */
[----:B------:R-:W-:-:S04]  /*a060*/  IMNMX R218, R6, R3, PT ;  /* 0x0000000306da7217 */ /* 0x000fc80003800200 */
[----:B------:R-:W-:-:S13]  /*a070*/  ISETP.GT.AND P0, PT, R218, R240, PT ;  /* 0x000000f0da00720c */ /* 0x000fda0003f04270 */
[----:B------:R-:W-:Y:S05]  /*a080*/  @!P0 BRA `(.L_x_2992) ;  /* 0x0001343000008947 */ /* 0x000fea0003800000 */
[----:B------:R-:W2:Y:S04]  /*a090*/  LDL R9, [R1+0x28] ;  /* 0x0000280001097983 */ /* 0x000ea80000100800 */
[----:B----4-:R-:W3:Y:S04]  /*a0a0*/  LDL R4, [R1+0x2c] ;  /* 0x00002c0001047983 */ /* 0x010ee80000100800 */
[----:B------:R-:W4:Y:S04]  /*a0b0*/  LDL R5, [R1+0x18] ;  /* 0x0000180001057983 */ /* 0x000f280000100800 */
[----:B------:R-:W4:Y:S04]  /*a0c0*/  LDL R8, [R1+0x34] ;  /* 0x0000340001087983 */ /* 0x000f280000100800 */
[----:B------:R-:W4:Y:S01]  /*a0d0*/  LDL R10, [R1+0x30] ;  /* 0x00003000010a7983 */ /* 0x000f220000100800 */
[----:B------:R-:W-:-:S04]  /*a0e0*/  ISETP.NE.U32.AND P0, PT, RZ, c[0x0][0x340], PT ;  /* 0x0000d000ff007a0c */ /* 0x000fc80003f05070 */
[----:B------:R-:W-:Y:S01]  /*a0f0*/  ISETP.NE.AND.EX P1, PT, RZ, c[0x0][0x344], PT, P0 ;  /* 0x0000d100ff007a0c */ /* 0x000fe20003f25300 */
[----:B------:R-:W-:-:S12]  /*a100*/  IMAD.IADD R6, R0, 0x1, R14 ;  /* 0x0000000100067824 */ /* 0x000fd800078e020e */
[----:B--2---:R-:W-:-:S04]  /*a110*/  @P1 IADD3 R2, P0, R9, c[0x0][0x340], RZ ;  /* 0x0000d00009021a10 */ /* 0x004fc80007f1e0ff */
[----:B---3--:R-:W-:-:S05]  /*a120*/  @P1 IADD3.X R3, R4, c[0x0][0x344], RZ, P0, !PT ;  /* 0x0000d10004031a10 */ /* 0x008fca00007fe4ff */
[----:B------:R1:W5:Y:S01]  /*a130*/  @P1 LDG.E R13, [R2.64] ;  /* 0x00000006020d1981 */ /* 0x000362000c1e1900 */
[----:B------:R-:W-:Y:S01]  /*a140*/  ISETP.NE.U32.AND P0, PT, RZ, c[0x0][0x348], PT ;  /* 0x0000d200ff007a0c */ /* 0x000fe20003f05070 */
[----:B------:R-:W-:Y:S01]  /*a150*/  @P3 IMAD.HI.U32 R9, R6, c[0x0][0x2c8], RZ ;  /* 0x0000b20006093a27 */ /* 0x000fe200078e00ff */
[----:B----4-:R-:W-:Y:S02]  /*a160*/  LOP3.LUT R244, R5, 0xffff, RZ, 0xc0, !PT ;  /* 0x0000ffff05f47812 */ /* 0x010fe400078ec0ff */
[----:B------:R-:W-:Y:S01]  /*a170*/  ISETP.NE.AND.EX P0, PT, RZ, c[0x0][0x34c], PT, P0 ;  /* 0x0000d300ff007a0c */ /* 0x000fe20003f05300 */
[----:B------:R-:W-:Y:S01]  /*a180*/  IMAD.IADD R16, R143, 0x1, R14 ;  /* 0x000000018f107824 */ /* 0x000fe200078e020e */
[----:B------:R-:W-:Y:S02]  /*a190*/  ISETP.GE.AND P5, PT, R140, c[0x0][0x198], PT ;  /* 0x000066008c007a0c */ /* 0x000fe40003fa6270 */
[----:B------:R-:W-:Y:S02]  /*a1a0*/  SEL R8, R8, RZ, !P0 ;  /* 0x000000ff08087207 */ /* 0x000fe40004000000 */
[----:B------:R-:W-:-:S02]  /*a1b0*/  ISETP.GE.AND P4, PT, R142, c[0x0][0x198], PT ;  /* 0x000066008e007a0c */ /* 0x000fc40003f86270 */
[----:B------:R-:W-:Y:S01]  /*a1c0*/  ISETP.GE.AND P2, PT, R220, c[0x0][0x198], PT ;  /* 0x00006600dc007a0c */ /* 0x000fe20003f46270 */
[----:B------:R-:W-:Y:S01]  /*a1d0*/  IMAD R8, R8, c[0x0][0x1c0], RZ ;  /* 0x0000700008087a24 */ /* 0x000fe200078e02ff */
[----:B------:R-:W-:Y:S02]  /*a1e0*/  IADD3 R125, R218, -0x1, RZ ;  /* 0xffffffffda7d7810 */ /* 0x000fe40007ffe0ff */
[----:B-1----:R-:W-:-:S05]  /*a1f0*/  SHF.R.S32.HI R2, RZ, 0x1f, R138 ;  /* 0x0000001fff027819 */ /* 0x002fca000001148a */
[----:B------:R-:W-:Y:S02]  /*a200*/  IMAD R4, R2, c[0x0][0x178], RZ ;  /* 0x00005e0002047a24 */ /* 0x000fe400078e02ff */
[----:B------:R-:W-:-:S04]  /*a210*/  IMAD.WIDE.U32 R2, R138, c[0x0][0x178], RZ ;  /* 0x00005e008a027a25 */ /* 0x000fc800078e00ff */
[----:B------:R-:W-:-:S04]  /*a220*/  IMAD R4, R138, c[0x0][0x17c], R4 ;  /* 0x00005f008a047a24 */ /* 0x000fc800078e0204 */
[----:B------:R-:W-:-:S04]  /*a230*/  IMAD.IADD R3, R3, 0x1, R4 ;  /* 0x0000000103037824 */ /* 0x000fc800078e0204 */
[----:B------:R-:W-:Y:S01]  /*a240*/  IMAD.WIDE.U32 R4, R244, c[0x0][0x1b8], R2 ;  /* 0x00006e00f4047a25 */ /* 0x000fe200078e0002 */
[----:B------:R-:W-:Y:S02]  /*a250*/  MOV R2, R6 ;  /* 0x0000000600027202 */ /* 0x000fe40000000f00 */
[----:B------:R-:W-:Y:S01]  /*a260*/  SEL R3, R10, RZ, !P0 ;  /* 0x000000ff0a037207 */ /* 0x000fe20004000000 */
[----:B------:R-:W-:Y:S01]  /*a270*/  IMAD R5, R244, c[0x0][0x1bc], R5 ;  /* 0x00006f00f4057a24 */ /* 0x000fe200078e0205 */
[----:B------:R-:W-:Y:S02]  /*a280*/  @P3 SHF.R.U32.HI R2, RZ, c[0x0][0x2cc], R9 ;  /* 0x0000b300ff023a19 */ /* 0x000fe40000011609 */
[----:B------:R-:W-:Y:S01]  /*a290*/  ISETP.GE.AND P3, PT, R219, c[0x0][0x198], PT ;  /* 0x00006600db007a0c */ /* 0x000fe20003f66270 */
[C---:B------:R-:W-:Y:S01]  /*a2a0*/  IMAD R8, R3.reuse, c[0x0][0x1c4], R8 ;  /* 0x0000710003087a24 */ /* 0x040fe200078e0208 */
[----:B------:R-:W-:Y:S01]  /*a2b0*/  SHF.R.S32.HI R9, RZ, 0x1f, R2 ;  /* 0x0000001fff097819 */ /* 0x000fe20000011402 */
[----:B------:R-:W-:-:S04]  /*a2c0*/  IMAD.WIDE.U32 R4, R3, c[0x0][0x1c0], R4 ;  /* 0x0000700003047a25 */ /* 0x000fc800078e0004 */
[----:B------:R-:W-:Y:S01]  /*a2d0*/  IMAD.MOV R3, RZ, RZ, -R2 ;  /* 0x000000ffff037224 */ /* 0x000fe200078e0a02 */
[----:B------:R-:W-:-:S03]  /*a2e0*/  IADD3 R5, R5, R8, RZ ;  /* 0x0000000805057210 */ /* 0x000fc60007ffe0ff */
[----:B------:R-:W-:Y:S02]  /*a2f0*/  IMAD R6, R3, c[0x0][0x2c4], R6 ;  /* 0x0000b10003067a24 */ /* 0x000fe400078e0206 */
[----:B------:R-:W-:-:S03]  /*a300*/  IMAD R3, R9, c[0x0][0x1b0], RZ ;  /* 0x00006c0009037a24 */ /* 0x000fc600078e02ff */
[----:B------:R-:W-:Y:S01]  /*a310*/  SHF.R.S32.HI R8, RZ, 0x1f, R6 ;  /* 0x0000001fff087819 */ /* 0x000fe20000011406 */
[C---:B------:R-:W-:Y:S02]  /*a320*/  IMAD R9, R2.reuse, c[0x0][0x1b4], R3 ;  /* 0x00006d0002097a24 */ /* 0x040fe400078e0203 */
[----:B------:R-:W-:-:S04]  /*a330*/  IMAD.WIDE.U32 R2, R2, c[0x0][0x1b0], R4 ;  /* 0x00006c0002027a25 */ /* 0x000fc800078e0004 */
[----:B------:R-:W-:Y:S02]  /*a340*/  IMAD R4, R8, c[0x0][0x1a8], RZ ;  /* 0x00006a0008047a24 */ /* 0x000fe400078e02ff */
[----:B------:R-:W-:Y:S02]  /*a350*/  IMAD.IADD R3, R3, 0x1, R9 ;  /* 0x0000000103037824 */ /* 0x000fe400078e0209 */
[C---:B------:R-:W-:Y:S02]  /*a360*/  IMAD R4, R6.reuse, c[0x0][0x1ac], R4 ;  /* 0x00006b0006047a24 */ /* 0x040fe400078e0204 */
[----:B------:R-:W-:-:S05]  /*a370*/  IMAD.WIDE.U32 R2, R6, c[0x0][0x1a8], R2 ;  /* 0x00006a0006027a25 */ /* 0x000fca00078e0002 */
[----:B------:R-:W-:Y:S02]  /*a380*/  IADD3 R3, R3, R4, RZ ;  /* 0x0000000403037210 */ /* 0x000fe40007ffe0ff */
[----:B------:R-:W-:-:S04]  /*a390*/  LEA R6, P0, R2, c[0x0][0x160], 0x1 ;  /* 0x0000580002067a11 */ /* 0x000fc800078008ff */
[----:B------:R-:W-:Y:S02]  /*a3a0*/  LEA.HI.X R5, R2, c[0x0][0x164], R3, 0x1, P0 ;  /* 0x0000590002057a11 */ /* 0x000fe400000f0c03 */
[----:B------:R-:W-:Y:S01]  /*a3b0*/  @!P1 MOV R13, R10 ;  /* 0x0000000a000d9202 */ /* 0x000fe20000000f00 */
[----:B------:R-:W-:Y:S05]  /*a3c0*/  BRA.DIV ~URZ, `(.L_x_2993) ;  /* 0x000188927f007947 */ /* 0x000fea000b800000 */
[----:B------:R1:W2:Y:S02]  /*a3d0*/  SHFL.IDX PT, R4, R5, RZ, 0x181f ;  /* 0x00181fff05047589 */ /* 0x0002a400000e0000 */
.L_x_3175:
[----:B------:R-:W-:Y:S05]  /*a3e0*/  BRA.DIV ~URZ, `(.L_x_2994) ;  /* 0x000188e27f007947 */ /* 0x000fea000b800000 */
[----:B------:R3:W4:Y:S02]  /*a3f0*/  SHFL.IDX PT, R2, R6, RZ, 0x181f ;  /* 0x00181fff06027589 */ /* 0x00072400000e0000 */
.L_x_3176:
[----:B---3--:R-:W3:Y:S01]  /*a400*/  LDL R3, [R1+0x8] ;  /* 0x0000080001037983 */ /* 0x008ee20000100800 */
[----:B------:R-:W-:Y:S01]  /*a410*/  LOP3.LUT R236, R236, 0xfffffffb, RZ, 0xc0, !PT ;  /* 0xfffffffbecec7812 */ /* 0x000fe200078ec0ff */
[----:B------:R-:W-:Y:S01]  /*a420*/  BSSY B0, `(.L_x_2995) ;  /* 0x0000014000007945 */ /* 0x000fe20003800000 */
[----:B---3--:R-:W-:-:S05]  /*a430*/  IMAD R68, R3, c[0x0][0x2c4], RZ ;  /* 0x0000b10003447a24 */ /* 0x008fca00078e02ff */
        /* <DEDUP_REMOVED lines=18> */
.L_x_2996:
[----:B------:R-:W-:Y:S05]  /*a560*/  BSYNC B0 ;  /* 0x0000000000007941 */ /* 0x000fea0003800000 */
.L_x_2995:
[----:B------:R-:W-:Y:S05]  /*a570*/  BRA.DIV ~URZ, `(.L_x_2997) ;  /* 0x000187c27f007947 */ /* 0x000fea000b800000 */
[----:B--2---:R2:W3:Y:S04]  /*a580*/  SHFL.IDX PT, R4, R5, 0x1, 0x181f ;  /* 0x00381f0005047f89 */ /* 0x0044e800000e0000 */
[----:B----4-:R2:W4:Y:S02]  /*a590*/  SHFL.IDX PT, R2, R6, 0x1, 0x181f ;  /* 0x00381f0006027f89 */ /* 0x01052400000e0000 */
.L_x_3177:
[----:B------:R-:W-:Y:S01]  /*a5a0*/  IADD3 R3, R16, 0x20, RZ ;  /* 0x0000002010037810 */ /* 0x000fe20007ffe0ff */
[----:B------:R-:W-:Y:S01]  /*a5b0*/  BSSY B0, `(.L_x_2998) ;  /* 0x0000014000007945 */ /* 0x000fe20003800000 */
[----:B------:R-:W-:Y:S02]  /*a5c0*/  LOP3.LUT R236, R236, 0xfffffff7, RZ, 0xc0, !PT ;  /* 0xfffffff7ecec7812 */ /* 0x000fe400078ec0ff */
[----:B------:R-:W-:-:S13]  /*a5d0*/  ISETP.GE.AND P0, PT, R3, R68, PT ;  /* 0x000000440300720c */ /* 0x000fda0003f06270 */
[----:B------:R-:W-:Y:S01]  /*a5e0*/  @P0 LOP3.LUT R236, R236, 0x8, RZ, 0xfc, !PT ;  /* 0x00000008ecec0812 */ /* 0x000fe200078efcff */
[----:B------:R-:W-:Y:S05]  /*a5f0*/  @P0 BRA `(.L_x_2999) ;  /* 0x000000f000000947 */ /* 0x000fea0003800000 */
[----:B----4-:R-:W-:-:S04]  /*a600*/  LEA R14, P0, R140, R2, 0x1 ;  /* 0x000000028c0e7211 */ /* 0x010fc800078008ff */
[----:B---3--:R-:W-:Y:S02]  /*a610*/  LEA.HI.X R15, R140, R4, R141, 0x1, P0 ;  /* 0x000000048c0f7211 */ /* 0x008fe400000f0c8d */
        /* <DEDUP_REMOVED lines=13> */
.L_x_2999:
[----:B------:R-:W-:Y:S05]  /*a6f0*/  BSYNC B0 ;  /* 0x0000000000007941 */ /* 0x000fea0003800000 */
.L_x_2998:
[----:B------:R-:W-:Y:S05]  /*a700*/  BRA.DIV ~URZ, `(.L_x_3000) ;  /* 0x000187027f007947 */ /* 0x000fea000b800000 */
[----:B---3--:R3:W1:Y:S02]  /*a710*/  SHFL.IDX PT, R4, R5, 0x2, 0x181f ;  /* 0x00581f0005047f89 */ /* 0x00866400000e0000 */
.L_x_3178:
[----:B------:R-:W-:Y:S05]  /*a720*/  BRA.DIV ~URZ, `(.L_x_3001) ;  /* 0x000187527f007947 */ /* 0x000fea000b800000 */
[----:B----4-:R4:W2:Y:S02]  /*a730*/  SHFL.IDX PT, R2, R6, 0x2, 0x181f ;  /* 0x00581f0006027f89 */ /* 0x0108a400000e0000 */
.L_x_3179:
[----:B------:R-:W-:Y:S01]  /*a740*/  IADD3 R3, R16, 0x40, RZ ;  /* 0x0000004010037810 */ /* 0x000fe20007ffe0ff */
[----:B------:R-:W-:Y:S01]  /*a750*/  BSSY B0, `(.L_x_3002) ;  /* 0x0000014000007945 */ /* 0x000fe20003800000 */
[----:B------:R-:W-:Y:S02]  /*a760*/  LOP3.LUT R236, R236, 0xffffffef, RZ, 0xc0, !PT ;  /* 0xffffffefecec7812 */ /* 0x000fe400078ec0ff */
[----:B------:R-:W-:-:S13]  /*a770*/  ISETP.GE.AND P0, PT, R3, R68, PT ;  /* 0x000000440300720c */ /* 0x000fda0003f06270 */
[----:B------:R-:W-:Y:S01]  /*a780*/  @P0 LOP3.LUT R236, R236, 0x10, RZ, 0xfc, !PT ;  /* 0x00000010ecec0812 */ /* 0x000fe200078efcff */
[----:B------:R-:W-:Y:S05]  /*a790*/  @P0 BRA `(.L_x_3003) ;  /* 0x000000f000000947 */ /* 0x000fea0003800000 */
[----:B--2---:R-:W-:-:S04]  /*a7a0*/  LEA R14, P0, R140, R2, 0x1 ;  /* 0x000000028c0e7211 */ /* 0x004fc800078008ff */
        /* <DEDUP_REMOVED lines=14> */
.L_x_3003:
[----:B------:R-:W-:Y:S05]  /*a890*/  BSYNC B0 ;  /* 0x0000000000007941 */ /* 0x000fea0003800000 */
.L_x_3002:
[----:B------:R-:W-:Y:S05]  /*a8a0*/  BRA.DIV ~URZ, `(.L_x_3004) ;  /* 0x000186427f007947 */ /* 0x000fea000b800000 */
[----:B-1----:R1:W3:Y:S04]  /*a8b0*/  SHFL.IDX PT, R4, R5, 0x3, 0x181f ;  /* 0x00781f0005047f89 */ /* 0x0022e800000e0000 */
[----:B--2---:R1:W2:Y:S02]  /*a8c0*/  SHFL.IDX PT, R2, R6, 0x3, 0x181f ;  /* 0x00781f0006027f89 */ /* 0x0042a400000e0000 */
.L_x_3180:
[----:B------:R-:W-:Y:S01]  /*a8d0*/  IADD3 R3, R16, 0x60, RZ ;  /* 0x0000006010037810 */ /* 0x000fe20007ffe0ff */
[----:B-----5:R-:W-:Y:S01]  /*a8e0*/  IMAD.WIDE.U32 R248, R13, c[0x0][0x2b0], RZ ;  /* 0x0000ac000df87a25 */ /* 0x020fe200078e00ff */
[----:B------:R-:W-:Y:S02]  /*a8f0*/  LOP3.LUT R236, R236, 0xfffffffe, RZ, 0xc0, !PT ;  /* 0xfffffffeecec7812 */ /* 0x000fe400078ec0ff */
[----:B------:R-:W-:-:S13]  /*a900*/  ISETP.GE.AND P1, PT, R3, R68, PT ;  /* 0x000000440300720c */ /* 0x000fda0003f26270 */
[----:B--2---:R-:W-:Y:S02]  /*a910*/  @!P1 LEA R14, P0, R140, R2, 0x1 ;  /* 0x000000028c0e9211 */ /* 0x004fe400078008ff */
        /* <DEDUP_REMOVED lines=13> */
[----:B------:R-:W-:-:S05]  /*a9f0*/  @!P1 LEA.HI.X R3, R220, R4, R238, 0x1, P0 ;  /* 0x00000004dc039211 */ /* 0x000fca00000f0cee */
[----:B------:R3:W-:Y:S04]  /*aa00*/  @!P1 LDGSTS.E.BYPASS.LTC128B.128 [R217+0x1f080], [R2.64], !P2 ;  /* 0x1f08000002d99fae */ /* 0x0007e8000d101d46 */
[----:B------:R-:W0:Y:S01]  /*aa10*/  LDGDEPBAR ;  /* 0x00000000000079af */ /* 0x000e220000000000 */
[----:B------:R-:W-:Y:S01]  /*aa20*/  WARPSYNC 0xffffffff ;  /* 0xffffffff00007948 */ /* 0x000fe20003800000 */
[----:B---3--:R-:W-:-:S05]  /*aa30*/  SHF.R.S32.HI R2, RZ, 0x1f, R13 ;  /* 0x0000001fff027819 */ /* 0x008fca000001140d */
[----:B------:R-:W-:-:S04]  /*aa40*/  IMAD R2, R2, c[0x0][0x2b0], RZ ;  /* 0x0000ac0002027a24 */ /* 0x000fc800078e02ff */
[----:B------:R-:W-:-:S04]  /*aa50*/  IMAD R2, R13, c[0x0][0x2b4], R2 ;  /* 0x0000ad000d027a24 */ /* 0x000fc800078e0202 */
[----:B------:R-:W-:Y:S02]  /*aa60*/  IMAD.IADD R250, R249, 0x1, R2 ;  /* 0x00000001f9fa7824 */ /* 0x000fe400078e0202 */
[----:B--2---:R-:W2:Y:S04]  /*aa70*/  LDL R17, [R1+0xc] ;  /* 0x00000c0001117983 */ /* 0x004ea80000100800 */
[----:B-1----:R-:W3:Y:S01]  /*aa80*/  LDL R5, [R1] ;  /* 0x0000000001057983 */ /* 0x002ee20000100800 */
[----:B------:R-:W-:Y:S02]  /*aa90*/  IMAD.MOV.U32 R124, RZ, RZ, 0x30 ;  /* 0x00000030ff7c7424 */ /* 0x000fe400078e00ff */
[----:B------:R-:W-:Y:S02]  /*aaa0*/  IMAD.MOV.U32 R2, RZ, RZ, c[0x0][0x2b8] ;  /* 0x0000ae00ff027624 */ /* 0x000fe400078e00ff */
[----:B------:R-:W-:Y:S01]  /*aab0*/  IMAD R124, R218, R124, -0x30 ;  /* 0xffffffd0da7c7424 */ /* 0x000fe200078e027c */
[----:B------:R-:W-:Y:S02]  /*aac0*/  BAR.SYNC.DEFER_BLOCKING 0x0 ;  /* 0x0000000000007b1d */ /* 0x000fe40000010000 */
[----:B------:R-:W-:Y:S01]  /*aad0*/  ISETP.NE.AND P1, PT, R2, 0x1, PT ;  /* 0x000000010200780c */ /* 0x000fe20003f25270 */
[----:B------:R-:W-:Y:S01]  /*aae0*/  IMAD.IADD R3, R0, 0x1, R124 ;  /* 0x0000000100037824 */ /* 0x000fe200078e027c */
[----:B------:R-:W-:Y:S01]  /*aaf0*/  LOP3.LUT R236, R236, 0xfffffffd, RZ, 0xc0, !PT ;  /* 0xfffffffdecec7812 */ /* 0x000fe200078ec0ff */
[----:B------:R-:W-:-:S10]  /*ab00*/  IMAD.MOV.U32 R221, RZ, RZ, RZ ;  /* 0x000000ffffdd7224 */ /* 0x000fd400078e00ff */
[----:B------:R-:W-:Y:S02]  /*ab10*/  @P1 LOP3.LUT R236, R236, 0x2, RZ, 0xfc, !PT ;  /* 0x00000002ecec1812 */ /* 0x000fe400078efcff */
[C---:B--2---:R-:W-:Y:S01]  /*ab20*/  ISETP.GE.AND P0, PT, R3.reuse, R17, PT ;  /* 0x000000110300720c */ /* 0x044fe20003f06270 */
[----:B---3--:R-:W-:-:S03]  /*ab30*/  IMAD.IADD R3, R3, 0x1, R5 ;  /* 0x0000000103037824 */ /* 0x008fc600078e0205 */
[----:B------:R-:W-:Y:S01]  /*ab40*/  ISETP.GT.OR P0, PT, R0, 0x2f, P0 ;  /* 0x0000002f0000780c */ /* 0x000fe20000704670 */
[----:B------:R-:W-:-:S04]  /*ab50*/  @P1 IMAD.HI.U32 R4, R3, c[0x0][0x2bc], RZ ;  /* 0x0000af0003041a27 */ /* 0x000fc800078e00ff */
[----:B------:R-:W-:Y:S01]  /*ab60*/  IMAD.MOV.U32 R2, RZ, RZ, R3 ;  /* 0x000000ffff027224 */ /* 0x000fe200078e0003 */
[----:B------:R-:W-:-:S07]  /*ab70*/  @P1 SHF.R.U32.HI R2, RZ, c[0x0][0x2c0], R4 ;  /* 0x0000b000ff021a19 */ /* 0x000fce0000011604 */
[----:B------:R-:W-:-:S04]  /*ab80*/  @!P0 IADD3 R5, P1, R2, R248, RZ ;  /* 0x000000f802058210 */ /* 0x000fc80007f3e0ff */
[----:B----4-:R-:W-:Y:S02]  /*ab90*/  @!P0 LEA.HI.X.SX32 R6, R2, R250, 0x1, P1 ;  /* 0x000000fa02068211 */ /* 0x010fe400008f0eff */
[----:B------:R-:W-:-:S04]  /*aba0*/  @!P0 LEA R4, P1, R5, c[0x0][0x2a0], 0x2 ;  /* 0x0000a80005048a11 */ /* 0x000fc800078210ff */
[----:B------:R-:W-:-:S05]  /*abb0*/  @!P0 LEA.HI.X R5, R5, c[0x0][0x2a4], R6, 0x2, P1 ;  /* 0x0000a90005058a11 */ /* 0x000fca00008f1406 */
[----:B------:R1:W2:Y:S01]  /*abc0*/  @!P0 LDG.E R221, [R4.64] ;  /* 0x0000000604dd8981 */ /* 0x0002a2000c1e1900 */
[----:B------:R-:W-:-:S04]  /*abd0*/  IMAD.MOV R2, RZ, RZ, -R2 ;  /* 0x000000ffff027224 */ /* 0x000fc800078e0a02 */
[----:B------:R-:W-:-:S05]  /*abe0*/  IMAD R222, R2, c[0x0][0x2b8], R3 ;  /* 0x0000ae0002de7a24 */ /* 0x000fca00078e0203 */
[----:B------:R-:W-:Y:S01]  /*abf0*/  SHF.R.S32.HI R122, RZ, 0x1f, R222 ;  /* 0x0000001fff7a7819 */ /* 0x000fe200000114de */
[----:B------:R-:W-:-:S04]  /*ac00*/  IMAD.WIDE.U32 R2, R222, c[0x0][0x1e0], RZ ;  /* 0x00007800de027a25 */ /* 0x000fc800078e00ff */
[----:B-1----:R-:W-:-:S04]  /*ac10*/  IMAD R4, R122, c[0x0][0x1e0], RZ ;  /* 0x000078007a047a24 */ /* 0x002fc800078e02ff */
[----:B------:R-:W-:-:S04]  /*ac20*/  IMAD R4, R222, c[0x0][0x1e4], R4 ;  /* 0x00007900de047a24 */ /* 0x000fc800078e0204 */
[----:B------:R-:W-:Y:S02]  /*ac30*/  IMAD.IADD R3, R3, 0x1, R4 ;  /* 0x0000000103037824 */ /* 0x000fe400078e0204 */
[----:B------:R-:W-:-:S04]  /*ac40*/  IMAD.WIDE.U32 R246, R244, c[0x0][0x1e8], RZ ;  /* 0x00007a00f4f67a25 */ /* 0x000fc800078e00ff */
[----:B------:R-:W-:Y:S02]  /*ac50*/  IMAD R245, R244, c[0x0][0x1ec], R247 ;  /* 0x00007b00f4f57a24 */ /* 0x000fe400078e02f7 */
[----:B------:R-:W-:Y:S01]  /*ac60*/  IMAD R121, R125, -0x30, R17 ;  /* 0xffffffd07d797824 */ /* 0x000fe200078e0211 */
[----:B------:R-:W-:Y:S02]  /*ac70*/  ISETP.GT.AND P6, PT, R0, 0x2f, PT ;  /* 0x0000002f0000780c */ /* 0x000fe40003fc4270 */
[----:B--2---:R-:W-:Y:S01]  /*ac80*/  SHF.R.S32.HI R123, RZ, 0x1f, R221 ;  /* 0x0000001fff7b7819 */ /* 0x004fe200000114dd */
[----:B------:R-:W-:-:S04]  /*ac90*/  IMAD.WIDE.U32 R2, R221, c[0x0][0x1f0], R2 ;  /* 0x00007c00dd027a25 */ /* 0x000fc800078e0002 */
[----:B------:R-:W-:Y:S01]  /*aca0*/  IMAD R4, R123, c[0x0][0x1f0], RZ ;  /* 0x00007c007b047a24 */ /* 0x000fe200078e02ff */
[----:B------:R-:W-:-:S03]  /*acb0*/  IADD3 R2, P0, R2, R246, RZ ;  /* 0x000000f602027210 */ /* 0x000fc60007f1e0ff */
[----:B------:R-:W-:-:S05]  /*acc0*/  IMAD R4, R221, c[0x0][0x1f4], R4 ;  /* 0x00007d00dd047a24 */ /* 0x000fca00078e0204 */
[----:B------:R-:W-:Y:S02]  /*acd0*/  IADD3.X R3, R245, R3, R4, P0, !PT ;  /* 0x00000003f5037210 */ /* 0x000fe400007fe404 */
[C---:B------:R-:W-:Y:S02]  /*ace0*/  LEA R6, P0, R2.reuse, c[0x0][0x1c8], 0x1 ;  /* 0x0000720002067a11 */ /* 0x040fe400078008ff */
[----:B------:R-:W-:Y:S02]  /*acf0*/  IMNMX R4, R121, 0x30, PT ;  /* 0x0000003079047817 */ /* 0x000fe40003800200 */
[----:B------:R-:W-:Y:S02]  /*ad00*/  LEA.HI.X R14, R2, c[0x0][0x1cc], R3, 0x1, P0 ;  /* 0x00007300020e7a11 */ /* 0x000fe400000f0c03 */
[----:B------:R-:W1:Y:S01]  /*ad10*/  SHFL.IDX PT, R2, R6, RZ, 0x181f ;  /* 0x00181fff06027589 */ /* 0x000e6200000e0000 */
[----:B------:R-:W-:-:S03]  /*ad20*/  IMAD.IADD R13, R4, 0x1, -R143 ;  /* 0x00000001040d7824 */ /* 0x000fc600078e0a8f */
[----:B------:R-:W2:Y:S02]  /*ad30*/  SHFL.IDX PT, R3, R14, RZ, 0x181f ;  /* 0x00181fff0e037589 */ /* 0x000ea400000e0000 */
[----:B------:R-:W-:-:S13]  /*ad40*/  ISETP.GE.AND P0, PT, R13, 0x1, PT ;  /* 0x000000010d00780c */ /* 0x000fda0003f06270 */
[----:B-1----:R-:W-:-:S04]  /*ad50*/  @P0 LEA R4, P1, R140, R2, 0x1 ;  /* 0x000000028c040211 */ /* 0x002fc800078208ff */
[----:B--2---:R-:W-:Y:S02]  /*ad60*/  @P0 LEA.HI.X R5, R140, R3, R141, 0x1, P1 ;  /* 0x000000038c050211 */ /* 0x004fe400008f0c8d */
[----:B------:R-:W-:-:S04]  /*ad70*/  @P0 LEA R10, P1, R234, R2, 0x1 ;  /* 0x00000002ea0a0211 */ /* 0x000fc800078208ff */
[----:B------:R-:W-:Y:S02]  /*ad80*/  @P0 LEA.HI.X R11, R234, R3, R237, 0x1, P1 ;  /* 0x00000003ea0b0211 */ /* 0x000fe400008f0ced */
[----:B------:R-:W-:-:S04]  /*ad90*/  @P0 LEA R8, P1, R219, R2, 0x1 ;  /* 0x00000002db080211 */ /* 0x000fc800078208ff */
[----:B------:R-:W-:Y:S02]  /*ada0*/  @P0 LEA.HI.X R9, R219, R3, R239, 0x1, P1 ;  /* 0x00000003db090211 */ /* 0x000fe400008f0cef */
[----:B------:R-:W-:-:S13]  /*adb0*/  @P0 ISETP.GE.AND P1, PT, R140, c[0x0][0x1d4], PT ;  /* 0x000075008c000a0c */ /* 0x000fda0003f26270 */
[----:B------:R-:W-:Y:S01]  /*adc0*/  @!PT LDS RZ, [RZ] ;  /* 0x00000000fffff984 */ /* 0x000fe20000000800 */
[----:B------:R1:W-:Y:S01]  /*add0*/  @P0 LDGSTS.E.BYPASS.LTC128B.128 [R216+0xa080], [R4.64], !P1 ;  /* 0x0a08000004d80fae */ /* 0x0003e2000c901d46 */
[----:B------:R-:W-:-:S04]  /*ade0*/  @P0 LEA R2, P1, R220, R2, 0x1 ;  /* 0x00000002dc020211 */ /* 0x000fc800078208ff */
[----:B------:R-:W-:Y:S02]  /*adf0*/  @P0 LEA.HI.X R3, R220, R3, R238, 0x1, P1 ;  /* 0x00000003dc030211 */ /* 0x000fe400008f0cee */
[----:B------:R-:W-:-:S13]  /*ae00*/  @P0 ISETP.GE.AND P1, PT, R142, c[0x0][0x1d4], PT ;  /* 0x000075008e000a0c */ /* 0x000fda0003f26270 */
[----:B------:R2:W-:Y:S01]  /*ae10*/  @P0 LDGSTS.E.BYPASS.LTC128B.128 [R216+0xb880], [R10.64], !P1 ;  /* 0x0b8800000ad80fae */ /* 0x0005e2000c901d46 */
[----:B------:R-:W-:-:S13]  /*ae20*/  @P0 ISETP.GE.AND P1, PT, R219, c[0x0][0x1d4], PT ;  /* 0x00007500db000a0c */ /* 0x000fda0003f26270 */
[----:B------:R3:W-:Y:S01]  /*ae30*/  @P0 LDGSTS.E.BYPASS.LTC128B.128 [R216+0xd080], [R8.64], !P1 ;  /* 0x0d08000008d80fae */ /* 0x0007e2000c901d46 */
[----:B------:R-:W-:-:S13]  /*ae40*/  @P0 ISETP.GE.AND P1, PT, R220, c[0x0][0x1d4], PT ;  /* 0x00007500dc000a0c */ /* 0x000fda0003f26270 */
[----:B------:R4:W-:Y:S01]  /*ae50*/  @P0 LDGSTS.E.BYPASS.LTC128B.128 [R216+0xe880], [R2.64], !P1 ;  /* 0x0e88000002d80fae */ /* 0x0009e2000c901d46 */
[----:B------:R-:W-:-:S03]  /*ae60*/  ISETP.GE.AND P0, PT, R13, 0x21, PT ;  /* 0x000000210d00780c */ /* 0x000fc60003f06270 */
[----:B----4-:R-:W1:Y:S04]  /*ae70*/  SHFL.IDX PT, R2, R6, 0x1, 0x181f ;  /* 0x00381f0006027f89 */ /* 0x010e6800000e0000 */
[----:B------:R-:W4:Y:S06]  /*ae80*/  SHFL.IDX PT, R3, R14, 0x1, 0x181f ;  /* 0x00381f000e037f89 */ /* 0x000f2c00000e0000 */
[----:B-1----:R-:W-:-:S04]  /*ae90*/  @P0 LEA R4, P1, R140, R2, 0x1 ;  /* 0x000000028c040211 */ /* 0x002fc800078208ff */
[----:B----4-:R-:W-:Y:S02]  /*aea0*/  @P0 LEA.HI.X R5, R140, R3, R141, 0x1, P1 ;  /* 0x000000038c050211 */ /* 0x010fe400008f0c8d */
[----:B--2---:R-:W-:-:S04]  /*aeb0*/  @P0 LEA R10, P1, R234, R2, 0x1 ;  /* 0x00000002ea0a0211 */ /* 0x004fc800078208ff */
[----:B------:R-:W-:Y:S02]  /*aec0*/  @P0 LEA.HI.X R11, R234, R3, R237, 0x1, P1 ;  /* 0x00000003ea0b0211 */ /* 0x000fe400008f0ced */
[----:B---3--:R-:W-:-:S04]  /*aed0*/  @P0 LEA R8, P1, R219, R2, 0x1 ;  /* 0x00000002db080211 */ /* 0x008fc800078208ff */
[----:B------:R-:W-:Y:S02]  /*aee0*/  @P0 LEA.HI.X R9, R219, R3, R239, 0x1, P1 ;  /* 0x00000003db090211 */ /* 0x000fe400008f0cef */
[----:B------:R-:W-:-:S13]  /*aef0*/  @P0 ISETP.GE.AND P1, PT, R140, c[0x0][0x1d4], PT ;  /* 0x000075008c000a0c */ /* 0x000fda0003f26270 */
        /* <DEDUP_REMOVED lines=14> */
.L_x_3005:
[----:B------:R-:W-:Y:S01]  /*afe0*/  ULDC.U8 UR4, c[0x0][0x298] ;  /* 0x0000a60000047ab9 */ /* 0x000fe20000000000 */
[----:B-1----:R-:W-:Y:S01]  /*aff0*/  SHF.R.S32.HI R2, RZ, 0x1f, R130 ;  /* 0x0000001fff027819 */ /* 0x002fe20000011482 */
[----:B------:R-:W-:Y:S01]  /*b000*/  IMAD.WIDE.U32 R8, R130, c[0x0][0x280], RZ ;  /* 0x0000a00082087a25 */ /* 0x000fe200078e00ff */
[----:B------:R-:W-:Y:S01]  /*b010*/  ISETP.NE.AND P0, PT, RZ, UR4, PT ;  /* 0x00000004ff007c0c */ /* 0x000fe2000bf05270 */
[----:B------:R-:W-:Y:S02]  /*b020*/  BSSY B2, `(.L_x_3006) ;  /* 0x00008e5000027945 */ /* 0x000fe40003800000 */
[C---:B------:R-:W-:Y:S02]  /*b030*/  IMAD R3, R2.reuse, c[0x0][0x280], RZ ;  /* 0x0000a00002037a24 */ /* 0x040fe400078e02ff */
[----:B------:R-:W-:Y:S02]  /*b040*/  IMAD R2, R2, c[0x0][0x290], RZ ;  /* 0x0000a40002027a24 */ /* 0x000fe400078e02ff */
[----:B------:R-:W-:-:S02]  /*b050*/  IMAD R3, R130, c[0x0][0x284], R3 ;  /* 0x0000a10082037a24 */ /* 0x000fc400078e0203 */
[C---:B------:R-:W-:Y:S01]  /*b060*/  IMAD R6, R130.reuse, c[0x0][0x294], R2 ;  /* 0x0000a50082067a24 */ /* 0x040fe200078e0202 */
        /* <DEDUP_REMOVED lines=9> */
[----:B------:R1:W5:Y:S11]  /*b100*/  LDL R103, [R1+0xd8] ;  /* 0x0000d80001677983 */ /* 0x0003760000100800 */
        /* <DEDUP_REMOVED lines=39> */
[----:B------:R-:W-:-:S03]  /*b380*/  @!P3 SHF.L.U64.HI R6, R144, 0x1, R145 ;  /* 0x000000019006b819 */ /* 0x000fc60000010291 */
[----:B-----5:R-:W-:Y:S02]  /*b390*/  @!P1 SHF.L.U64.HI R9, R146, 0x1, R107 ;  /* 0x0000000192099819 */ /* 0x020fe4000001026b */
[----:B---3--:R-:W-:-:S05]  /*b3a0*/  @!P3 IADD3 R20, P0, R4, R8, RZ ;  /* 0x000000080414b210 */ /* 0x008fca0007f1e0ff */
[----:B--2---:R-:W-:Y:S01]  /*b3b0*/  @!P3 IMAD.X R21, R5, 0x1, R6, P0 ;  /* 0x000000010515b824 */ /* 0x004fe200000e0606 */
[----:B----4-:R-:W-:Y:S02]  /*b3c0*/  @!P3 IADD3 R18, P0, R2, R8, RZ ;  /* 0x000000080212b210 */ /* 0x010fe40007f1e0ff */
[C---:B------:R-:W-:Y:S01]  /*b3d0*/  @!P2 SHF.L.U64.HI R8, R148.reuse, 0x1, R108 ;  /* 0x000000019408a819 */ /* 0x040fe2000001026c */
[----:B------:R-:W-:Y:S01]  /*b3e0*/  CS2R R28, SRZ ;  /* 0x00000000001c7805 */ /* 0x000fe2000001ff00 */
[----:B------:R2:W5:Y:S01]  /*b3f0*/  @!P3 LD.E.64 R22, [R20.64] ;  /* 0x000000061416b980 */ /* 0x000562000c101b00 */
        /* <DEDUP_REMOVED lines=30> */
.L_x_3009:
[----:B------:R-:W-:Y:S05]  /*b5e0*/  BSYNC B0 ;  /* 0x0000000000007941 */ /* 0x000fea0003800000 */
.L_x_3008:
[----:B-1--45:R-:W-:Y:S01]  /*b5f0*/  IMAD.MOV.U32 R2, RZ, RZ, R33 ;  /* 0x000000ffff027224 */ /* 0x032fe200078e0021 */
[----:B------:R-:W-:Y:S01]  /*b600*/  LOP3.LUT P0, RZ, R236, 0x8, RZ, 0xc0, !PT ;  /* 0x00000008ecff7812 */ /* 0x000fe2000780c0ff */
[----:B------:R-:W-:Y:S01]  /*b610*/  IMAD.MOV.U32 R3, RZ, RZ, R32 ;  /* 0x000000ffff037224 */ /* 0x000fe200078e0020 */
[----:B------:R-:W-:Y:S01]  /*b620*/  MOV R6, R29 ;  /* 0x0000001d00067202 */ /* 0x000fe20000000f00 */
[----:B--2---:R-:W-:Y:S01]  /*b630*/  IMAD.MOV.U32 R5, RZ, RZ, R16 ;  /* 0x000000ffff057224 */ /* 0x004fe200078e0010 */
[----:B------:R-:W-:Y:S01]  /*b640*/  PRMT R90, R90, 0x5410, R2 ;  /* 0x000054105a5a7816 */ /* 0x000fe20000000002 */
[----:B---3--:R-:W-:Y:S01]  /*b650*/  IMAD.MOV.U32 R4, RZ, RZ, R17 ;  /* 0x000000ffff047224 */ /* 0x008fe200078e0011 */
        /* <DEDUP_REMOVED lines=57> */
[----:B-1----:R-:W-:Y:S02]  /*b9f0*/  @!P1 IADD3 R10, P0, R4, R6, RZ ;  /* 0x00000006040a9210 */ /* 0x002fe40007f1e0ff */
[----:B--2---:R-:W-:-:S05]  /*ba00*/  @!P1 SHF.L.U64.HI R9, R146, 0x1, R107 ;  /* 0x0000000192099819 */ /* 0x004fca000001026b */
[----:B------:R-:W-:Y:S01]  /*ba10*/  @!P1 IMAD.X R11, R5, 0x1, R9, P0 ;  /* 0x00000001050b9824 */ /* 0x000fe200000e0609 */
[----:B------:R-:W-:-:S05]  /*ba20*/  @!P1 IADD3 R8, P0, R2, R6, RZ ;  /* 0x0000000602089210 */ /* 0x000fca0007f1e0ff */
[----:B------:R-:W-:Y:S01]  /*ba30*/  @!P1 IMAD.X R9, R3, 0x1, R9, P0 ;  /* 0x0000000103099824 */ /* 0x000fe200000e0609 */
[----:B------:R-:W-:Y:S01]  /*ba40*/  ISETP.GE.AND P0, PT, R147, c[0x0][0x27c], PT ;  /* 0x00009f0093007a0c */ /* 0x000fe20003f06270 */
[----:B------:R-:W-:Y:S01]  /*ba50*/  CS2R R44, SRZ ;  /* 0x00000000002c7805 */ /* 0x000fe2000001ff00 */
[----:B------:R-:W-:-:S05]  /*ba60*/  CS2R R46, SRZ ;  /* 0x00000000002e7805 */ /* 0x000fca000001ff00 */
[----:B------:R1:W5:Y:S04]  /*ba70*/  @!P1 LD.E.64 R44, [R10.64] ;  /* 0x000000060a2c9980 */ /* 0x000368000c101b00 */
[----:B------:R2:W5:Y:S02]  /*ba80*/  @!P1 LD.E.64 R46, [R8.64] ;  /* 0x00000006082e9980 */ /* 0x000564000c101b00 */
[----:B------:R-:W-:-:S05]  /*ba90*/  @!P0 IMAD.SHL.U32 R6, R147, 0x2, RZ ;  /* 0x0000000293068824 */ /* 0x000fca00078e00ff */
[----:B------:R-:W-:Y:S01]  /*baa0*/  @!P0 IADD3 R4, P1, R4, R6, RZ ;  /* 0x0000000604048210 */ /* 0x000fe20007f3e0ff */
[----:B------:R-:W-:Y:S01]  /*bab0*/  CS2R R54, SRZ ;  /* 0x0000000000367805 */ /* 0x000fe2000001ff00 */
[----:B------:R-:W-:Y:S01]  /*bac0*/  CS2R R48, SRZ ;  /* 0x0000000000307805 */ /* 0x000fe2000001ff00 */
[----:B--2---:R-:W-:-:S05]  /*bad0*/  @!P0 SHF.L.U64.HI R8, R147, 0x1, R103 ;  /* 0x0000000193088819 */ /* 0x004fca0000010267 */
[----:B------:R-:W-:Y:S01]  /*bae0*/  @!P0 IMAD.X R5, R5, 0x1, R8, P1 ;  /* 0x0000000105058824 */ /* 0x000fe200008e0608 */
[----:B------:R-:W-:-:S04]  /*baf0*/  @!P0 IADD3 R2, P1, R2, R6, RZ ;  /* 0x0000000602028210 */ /* 0x000fc80007f3e0ff */
[----:B------:R1:W5:Y:S01]  /*bb00*/  @!P0 LD.E.64 R54, [R4.64] ;  /* 0x0000000604368980 */ /* 0x000362000c101b00 */
[----:B------:R-:W-:-:S05]  /*bb10*/  @!P0 IMAD.X R3, R3, 0x1, R8, P1 ;  /* 0x0000000103038824 */ /* 0x000fca00008e0608 */
[----:B------:R1:W5:Y:S03]  /*bb20*/  @!P0 LD.E.64 R48, [R2.64] ;  /* 0x0000000602308980 */ /* 0x000366000c101b00 */
.L_x_3011:
[----:B------:R-:W-:Y:S05]  /*bb30*/  BSYNC B0 ;  /* 0x0000000000007941 */ /* 0x000fea0003800000 */
.L_x_3010:
[----:B-12--5:R-:W-:Y:S01]  /*bb40*/  IMAD.MOV.U32 R5, RZ, RZ, R54 ;  /* 0x000000ffff057224 */ /* 0x026fe200078e0036 */
[----:B------:R-:W-:Y:S01]  /*bb50*/  LOP3.LUT P0, RZ, R236, 0x10, RZ, 0xc0, !PT ;  /* 0x00000010ecff7812 */ /* 0x000fe2000780c0ff */
[----:B----4-:R-:W-:Y:S01]  /*bb60*/  IMAD.MOV.U32 R3, RZ, RZ, R44 ;  /* 0x000000ffff037224 */ /* 0x010fe200078e002c */
[----:B------:R-:W-:Y:S01]  /*bb70*/  MOV R9, R41 ;  /* 0x0000002900097202 */ /* 0x000fe20000000f00 */
[----:B------:R-:W-:Y:S01]  /*bb80*/  IMAD.MOV.U32 R2, RZ, RZ, R45 ;  /* 0x000000ffff027224 */ /* 0x000fe200078e002d */
[----:B------:R-:W-:Y:S01]  /*bb90*/  PRMT R97, R97, 0x5410, R5 ;  /* 0x0000541061617816 */ /* 0x000fe20000000005 */
[----:B---3--:R-:W-:Y:S01]  /*bba0*/  IMAD.MOV.U32 R4, RZ, RZ, R55 ;  /* 0x000000ffff047224 */ /* 0x008fe200078e0037 */
        /* <DEDUP_REMOVED lines=19> */
[----:B------:R1:W2:Y:S01]  /*bce0*/  SHFL.IDX PT, R5, R30, 0x2, 0x181f ;  /* 0x00581f001e057f89 */ /* 0x0002a200000e0000 */
[----:B------:R-:W-:Y:S01]  /*bcf0*/  PRMT R93, R3, 0x5410, R2 ;  /* 0x00005410035d7816 */ /* 0x000fe20000000002 */
[----:B------:R-:W-:Y:S01]  /*bd00*/  CS2R R80, SRZ ;  /* 0x0000000000507805 */ /* 0x000fe2000001ff00 */
[----:B------:R-:W-:Y:S01]  /*bd10*/  PRMT R91, R10, 0x5410, R9 ;  /* 0x000054100a5b7816 */ /* 0x000fe20000000009 */
        /* <DEDUP_REMOVED lines=21> */
[----:B---3--:R-:W-:-:S05]  /*be70*/  @!P0 IADD3 R8, P1, R4, R6, RZ ;  /* 0x0000000604088210 */ /* 0x008fca0007f3e0ff */
[----:B--2---:R-:W-:Y:S01]  /*be80*/  @!P0 IMAD.X R9, R5, 0x1, R10, P1 ;  /* 0x0000000105098824 */ /* 0x004fe200008e060a */
[----:B-1----:R-:W-:-:S04]  /*be90*/  @!P0 IADD3 R14, P1, R2, R6, RZ ;  /* 0x00000006020e8210 */ /* 0x002fc80007f3e0ff */
[----:B------:R1:W5:Y:S01]  /*bea0*/  @!P0 LD.E.64 R50, [R8.64] ;  /* 0x0000000608328980 */ /* 0x000362000c101b00 */
[----:B----4-:R-:W-:Y:S01]  /*beb0*/  @!P0 IMAD.X R15, R3, 0x1, R10, P1 ;  /* 0x00000001030f8824 */ /* 0x010fe200008e060a */
        /* <DEDUP_REMOVED lines=21> */
[----:B-1----:R-:W-:-:S06]  /*c010*/  @!P1 IADD3 R8, P2, R2, R6, RZ ;  /* 0x0000000602089210 */ /* 0x002fcc0007f5e0ff */
[----:B------:R-:W-:Y:S02]  /*c020*/  @!P0 IMAD.SHL.U32 R6, R147, 0x2, RZ ;  /* 0x0000000293068824 */ /* 0x000fe400078e00ff */
[----:B------:R-:W-:-:S03]  /*c030*/  @!P1 IMAD.X R9, R3, 0x1, R10, P2 ;  /* 0x0000000103099824 */ /* 0x000fc600010e060a */
[-C--:B------:R-:W-:Y:S02]  /*c040*/  @!P0 IADD3 R4, P2, R4, R6.reuse, RZ ;  /* 0x0000000604048210 */ /* 0x080fe40007f5e0ff */
[----:B------:R2:W5:Y:S01]  /*c050*/  @!P1 LD.E.64 R60, [R8.64] ;  /* 0x00000006083c9980 */ /* 0x000562000c101b00 */
[----:B------:R-:W-:Y:S02]  /*c060*/  @!P0 IADD3 R2, P1, R2, R6, RZ ;  /* 0x0000000602028210 */ /* 0x000fe40007f3e0ff */
[----:B------:R-:W-:-:S05]  /*c070*/  @!P0 SHF.L.U64.HI R6, R147, 0x1, R103 ;  /* 0x0000000193068819 */ /* 0x000fca0000010267 */
[--C-:B------:R-:W-:Y:S02]  /*c080*/  @!P0 IMAD.X R5, R5, 0x1, R6.reuse, P2 ;  /* 0x0000000105058824 */ /* 0x100fe400010e0606 */
[----:B------:R-:W-:-:S03]  /*c090*/  @!P0 IMAD.X R3, R3, 0x1, R6, P1 ;  /* 0x0000000103038824 */ /* 0x000fc600008e0606 */
[----:B------:R2:W5:Y:S04]  /*c0a0*/  @!P0 LD.E.64 R66, [R4.64] ;  /* 0x0000000604428980 */ /* 0x000568000c101b00 */
[----:B------:R2:W5:Y:S02]  /*c0b0*/  @!P0 LD.E.64 R64, [R2.64] ;  /* 0x0000000602408980 */ /* 0x000564000c101b00 */
.L_x_3013:
[----:B------:R-:W-:Y:S05]  /*c0c0*/  BSYNC B0 ;  /* 0x0000000000007941 */ /* 0x000fea0003800000 */
.L_x_3012:
[----:B--2-45:R-:W-:Y:S01]  /*c0d0*/  IMAD.MOV.U32 R3, RZ, RZ, R66 ;  /* 0x000000ffff037224 */ /* 0x034fe200078e0042 */
[----:B------:R-:W-:Y:S01]  /*c0e0*/  LOP3.LUT P0, RZ, R236, 0x1, RZ, 0xc0, !PT ;  /* 0x00000001ecff7812 */ /* 0x000fe2000780c0ff */
[----:B-1----:R-:W-:Y:S01]  /*c0f0*/  IMAD.MOV.U32 R2, RZ, RZ, R67 ;  /* 0x000000ffff027224 */ /* 0x002fe200078e0043 */
[----:B------:R-:W1:Y:S01]  /*c100*/  SHFL.IDX PT, R5, R30, 0x3, 0x181f ;  /* 0x00781f001e057f89 */ /* 0x000e6200000e0000 */
[----:B------:R-:W-:Y:S01]  /*c110*/  IMAD.MOV.U32 R8, RZ, RZ, R56 ;  /* 0x000000ffff087224 */ /* 0x000fe200078e0038 */
[----:B------:R-:W-:Y:S01]  /*c120*/  BSSY B0, `(.L_x_3014) ;  /* 0x000004f000007945 */ /* 0x000fe20003800000 */
[----:B------:R-:W-:Y:S01]  /*c130*/  IMAD.MOV.U32 R6, RZ, RZ, R57 ;  /* 0x000000ffff067224 */ /* 0x000fe200078e0039 */
[----:B------:R-:W-:Y:S01]  /*c140*/  PRMT R106, R3, 0x5410, R2 ;  /* 0x00005410036a7816 */ /* 0x000fe20000000002 */
[----:B------:R-:W-:Y:S01]  /*c150*/  IMAD.MOV.U32 R3, RZ, RZ, R62 ;  /* 0x000000ffff037224 */ /* 0x000fe200078e003e */
[----:B---3--:R2:W3:Y:S01]  /*c160*/  SHFL.IDX PT, R4, R31, 0x3, 0x181f ;  /* 0x00781f001f047f89 */ /* 0x0084e200000e0000 */
[----:B------:R-:W-:Y:S01]  /*c170*/  IMAD.MOV.U32 R2, RZ, RZ, R63 ;  /* 0x000000ffff027224 */ /* 0x000fe200078e003f */
[----:B------:R-:W-:Y:S01]  /*c180*/  PRMT R99, R8, 0x5410, R6 ;  /* 0x0000541008637816 */ /* 0x000fe20000000006 */
[----:B------:R-:W-:Y:S01]  /*c190*/  IMAD.MOV.U32 R6, RZ, RZ, R53 ;  /* 0x000000ffff067224 */ /* 0x000fe200078e0035 */
[----:B------:R-:W-:Y:S01]  /*c1a0*/  MOV R8, R52 ;  /* 0x0000003400087202 */ /* 0x000fe20000000f00 */
[----:B------:R-:W-:Y:S01]  /*c1b0*/  CS2R R76, SRZ ;  /* 0x00000000004c7805 */ /* 0x000fe2000001ff00 */
[----:B------:R-:W-:Y:S01]  /*c1c0*/  PRMT R102, R3, 0x5410, R2 ;  /* 0x0000541003667816 */ /* 0x000fe20000000002 */
[----:B------:R-:W-:Y:S01]  /*c1d0*/  IMAD.MOV.U32 R2, RZ, RZ, R59 ;  /* 0x000000ffff027224 */ /* 0x000fe200078e003b */
[----:B------:R-:W-:Y:S01]  /*c1e0*/  MOV R3, R58 ;  /* 0x0000003a00037202 */ /* 0x000fe20000000f00 */
[----:B------:R-:W-:Y:S01]  /*c1f0*/  CS2R R72, SRZ ;  /* 0x0000000000487805 */ /* 0x000fe2000001ff00 */
[----:B------:R-:W-:Y:S01]  /*c200*/  PRMT R95, R8, 0x5410, R6 ;  /* 0x00005410085f7816 */ /* 0x000fe20000000006 */
[----:B------:R-:W-:Y:S01]  /*c210*/  CS2R R78, SRZ ;  /* 0x00000000004e7805 */ /* 0x000fe2000001ff00 */
[----:B------:R-:W-:Y:S01]  /*c220*/  PRMT R100, R3, 0x5410, R2 ;  /* 0x0000541003647816 */ /* 0x000fe20000000002 */
[----:B------:R-:W-:Y:S01]  /*c230*/  IMAD.MOV.U32 R2, RZ, RZ, R51 ;  /* 0x000000ffff027224 */ /* 0x000fe200078e0033 */
[----:B------:R-:W-:Y:S01]  /*c240*/  CS2R R74, SRZ ;  /* 0x00000000004a7805 */ /* 0x000fe2000001ff00 */
[----:B------:R-:W-:Y:S01]  /*c250*/  IMAD.MOV.U32 R3, RZ, RZ, R50 ;  /* 0x000000ffff037224 */ /* 0x000fe200078e0032 */
[----:B------:R-:W-:-:S02]  /*c260*/  CS2R R70, SRZ ;  /* 0x0000000000467805 */ /* 0x000fc4000001ff00 */
[----:B------:R-:W-:Y:S01]  /*c270*/  PRMT R98, R2, 0x7610, R98 ;  /* 0x0000761002627816 */ /* 0x000fe20000000062 */
[----:B------:R-:W-:Y:S01]  /*c280*/  IMAD.MOV.U32 R2, RZ, RZ, R65 ;  /* 0x000000ffff027224 */ /* 0x000fe200078e0041 */
[----:B------:R-:W-:Y:S02]  /*c290*/  PRMT R96, R96, 0x5410, R3 ;  /* 0x0000541060607816 */ /* 0x000fe40000000003 */
[----:B------:R-:W-:Y:S01]  /*c2a0*/  MOV R3, R64 ;  /* 0x0000004000037202 */ /* 0x000fe20000000f00 */
[----:B--2---:R-:W-:Y:S01]  /*c2b0*/  CS2R R30, SRZ ;  /* 0x00000000001e7805 */ /* 0x004fe2000001ff00 */
[----:B------:R-:W-:Y:S02]  /*c2c0*/  PRMT R105, R2, 0x7610, R105 ;  /* 0x0000761002697816 */ /* 0x000fe40000000069 */
[----:B------:R-:W-:Y:S01]  /*c2d0*/  PRMT R104, R3, 0x7610, R104 ;  /* 0x0000761003687816 */ /* 0x000fe20000000068 */
[----:B------:R-:W-:Y:S01]  /*c2e0*/  IMAD.MOV.U32 R3, RZ, RZ, R60 ;  /* 0x000000ffff037224 */ /* 0x000fe200078e003c */
[----:B------:R-:W-:-:S04]  /*c2f0*/  MOV R2, R61 ;  /* 0x0000003d00027202 */ /* 0x000fc80000000f00 */
[----:B------:R-:W-:Y:S02]  /*c300*/  PRMT R101, R3, 0x5410, R2 ;  /* 0x0000541003657816 */ /* 0x000fe40000000002 */
[----:B------:R-:W2:Y:S04]  /*c310*/  SHFL.IDX PT, R3, R26, 0x3, 0x181f ;  /* 0x00781f001a037f89 */ /* 0x000ea800000e0000 */
[----:B------:R4:W1:Y:S02]  /*c320*/  SHFL.IDX PT, R2, R27, 0x3, 0x181f ;  /* 0x00781f001b027f89 */ /* 0x00086400000e0000 */
        /* <DEDUP_REMOVED lines=46> */
.L_x_3015:
[----:B-123--:R-:W-:Y:S05]  /*c610*/  BSYNC B0 ;  /* 0x0000000000007941 */ /* 0x00efea0003800000 */
.L_x_3014:
[----:B------:R-:W2:Y:S01]  /*c620*/  LDL R4, [R1+0x4] ;  /* 0x0000040001047983 */ /* 0x000ea20000100800 */
        /* <DEDUP_REMOVED lines=17> */
[----:B------:R-:W-:Y:S02]  /*c740*/  PRMT R111, R3, 0x5410, R2 ;  /* 0x00005410036f7816 */ /* 0x000fe40000000002 */
[----:B------:R-:W-:-:S04]  /*c750*/  MOV R2, R74 ;  /* 0x0000004a00027202 */ /* 0x000fc80000000f00 */
[----:B------:R-:W-:Y:S01]  /*c760*/  PRMT R109, R2, 0x7610, R109 ;  /* 0x00007610026d7816 */ /* 0x000fe2000000006d */
[----:B------:R-:W-:-:S05]  /*c770*/  IMAD.MOV.U32 R2, RZ, RZ, R75 ;  /* 0x000000ffff027224 */ /* 0x000fca00078e004b */
        /* <DEDUP_REMOVED lines=8> */
[----:B------:R-:W-:Y:S01]  /*c800*/  PRMT R103, R103, 0x5410, R2 ;  /* 0x0000541067677816 */ /* 0x000fe20000000002 */
[----:B------:R-:W-:Y:S01]  /*c810*/  BAR.SYNC.DEFER_BLOCKING 0x0 ;  /* 0x0000000000007b1d */ /* 0x000fe20000010000 */
[----:B--2---:R-:W-:-:S05]  /*c820*/  IMAD.IADD R3, R68, 0x1, -R4 ;  /* 0x0000000144037824 */ /* 0x004fca00078e0a04 */
[----:B------:R-:W-:-:S04]  /*c830*/  IMNMX R68, R3, 0x80, PT ;  /* 0x0000008003447817 */ /* 0x000fc80003800200 */
[----:B------:R-:W-:-:S13]  /*c840*/  ISETP.GE.AND P0, PT, R143, R68, PT ;  /* 0x000000448f00720c */ /* 0x000fda0003f06270 */
        /* <DEDUP_REMOVED lines=10> */
[----:B------:R-:W-:Y:S02]  /*c8f0*/  HADD2.F32 R5, -RZ, R4.H0_H0 ;  /* 0x20000004ff057230 */ /* 0x000fe40000004100 */
[----:B-1----:R-:W-:-:S02]  /*c900*/  HADD2.F32 R2, -RZ, R11.H1_H1 ;  /* 0x3000000bff027230 */ /* 0x002fc40000004100 */
[----:B------:R-:W-:-:S03]  /*c910*/  HADD2.F32 R3, -RZ, R11.H0_H0 ;  /* 0x2000000bff037230 */ /* 0x000fc60000004100 */
[----:B------:R-:W-:-:S04]  /*c920*/  FMUL.FTZ R4, R2, R6 ;  /* 0x0000000602047220 */ /* 0x000fc80000410000 */
[C---:B------:R-:W-:Y:S02]  /*c930*/  FFMA.FTZ R4, R3.reuse, R5, -R4 ;  /* 0x0000000503047223 */ /* 0x040fe40000010804 */
[----:B------:R-:W-:-:S04]  /*c940*/  FMUL.FTZ R3, R3, R6 ;  /* 0x0000000603037220 */ /* 0x000fc80000410000 */
[----:B------:R-:W-:Y:S01]  /*c950*/  FFMA.FTZ R2, R2, R5, R3 ;  /* 0x0000000502027223 */ /* 0x000fe20000010003 */
[----:B------:R-:W-:Y:S02]  /*c960*/  HADD2.F32 R5, -RZ, R8.H0_H0 ;  /* 0x20000008ff057230 */ /* 0x000fe40000004100 */
[----:B------:R-:W-:Y:S02]  /*c970*/  HADD2.F32 R3, -RZ, R82.H0_H0 ;  /* 0x20000052ff037230 */ /* 0x000fe40000004100 */
[----:B------:R-:W-:Y:S01]  /*c980*/  F2FP.PACK_AB R11, R2, R4 ;  /* 0x00000004020b723e */ /* 0x000fe200000000ff */
[----:B------:R-:W-:Y:S02]  /*c990*/  HADD2.F32 R2, -RZ, R69.H0_H0 ;  /* 0x20000045ff027230 */ /* 0x000fe40000004100 */
[----:B------:R-:W-:-:S05]  /*c9a0*/  HADD2.F32 R4, -RZ, R8.H1_H1 ;  /* 0x30000008ff047230 */ /* 0x000fca0000004100 */
[CC--:B------:R-:W-:Y:S02]  /*c9b0*/  FMUL.FTZ R6, R4.reuse, R2.reuse ;  /* 0x0000000204067220 */ /* 0x0c0fe40000410000 */
[C---:B------:R-:W-:Y:S02]  /*c9c0*/  FMUL.FTZ R2, R5.reuse, R2 ;  /* 0x0000000205027220 */ /* 0x040fe40000410000 */
[-C--:B------:R-:W-:Y:S01]  /*c9d0*/  FFMA.FTZ R13, R5, R3.reuse, -R6 ;  /* 0x00000003050d7223 */ /* 0x080fe20000010806 */
[--C-:B------:R-:W-:Y:S01]  /*c9e0*/  HADD2.F32 R5, -RZ, R10.reuse.H0_H0 ;  /* 0x2000000aff057230 */ /* 0x100fe20000004100 */
[----:B------:R-:W-:Y:S01]  /*c9f0*/  FFMA.FTZ R8, R4, R3, R2 ;  /* 0x0000000304087223 */ /* 0x000fe20000010002 */
[----:B------:R-:W-:Y:S02]  /*ca00*/  HADD2.F32 R2, -RZ, R69.H1_H1 ;  /* 0x30000045ff027230 */ /* 0x000fe40000004100 */
[----:B------:R-:W-:Y:S02]  /*ca10*/  HADD2.F32 R4, -RZ, R10.H1_H1 ;  /* 0x3000000aff047230 */ /* 0x000fe40000004100 */
[----:B------:R-:W-:Y:S01]  /*ca20*/  HADD2.F32 R3, -RZ, R82.H1_H1 ;  /* 0x30000052ff037230 */ /* 0x000fe20000004100 */
[----:B------:R-:W-:Y:S01]  /*ca30*/  F2FP.PACK_AB R8, R8, R13 ;  /* 0x0000000d0808723e */ /* 0x000fe200000000ff */
[----:B------:R-:W-:Y:S01]  /*ca40*/  HADD2.F32 R10, -RZ, R14.H0_H0 ;  /* 0x2000000eff0a7230 */ /* 0x000fe20000004100 */
[----:B------:R-:W-:-:S02]  /*ca50*/  FMUL.FTZ R6, R4, R2 ;  /* 0x0000000204067220 */ /* 0x000fc40000410000 */
[C---:B------:R-:W-:Y:S02]  /*ca60*/  FMUL.FTZ R2, R5.reuse, R2 ;  /* 0x0000000205027220 */ /* 0x040fe40000410000 */
[-C--:B------:R-:W-:Y:S02]  /*ca70*/  FFMA.FTZ R6, R5, R3.reuse, -R6 ;  /* 0x0000000305067223 */ /* 0x080fe40000010806 */
[----:B------:R-:W-:Y:S01]  /*ca80*/  FFMA.FTZ R5, R4, R3, R2 ;  /* 0x0000000304057223 */ /* 0x000fe20000010002 */
[--C-:B------:R-:W-:Y:S02]  /*ca90*/  HADD2.F32 R2, -RZ, R9.reuse.H1_H1 ;  /* 0x30000009ff027230 */ /* 0x100fe40000004100 */
[----:B------:R-:W-:Y:S02]  /*caa0*/  HADD2.F32 R3, -RZ, R9.H0_H0 ;  /* 0x20000009ff037230 */ /* 0x000fe40000004100 */
[----:B------:R-:W-:Y:S01]  /*cab0*/  HADD2.F32 R9, -RZ, R15.H0_H0 ;  /* 0x2000000fff097230 */ /* 0x000fe20000004100 */
[----:B------:R-:W-:-:S04]  /*cac0*/  FMUL.FTZ R4, R2, R10 ;  /* 0x0000000a02047220 */ /* 0x000fc80000410000 */
[C---:B------:R-:W-:Y:S02]  /*cad0*/  FFMA.FTZ R4, R3.reuse, R9, -R4 ;  /* 0x0000000903047223 */ /* 0x040fe40000010804 */
[----:B------:R-:W-:Y:S01]  /*cae0*/  FMUL.FTZ R3, R3, R10 ;  /* 0x0000000a03037220 */ /* 0x000fe20000410000 */
[----:B------:R-:W-:-:S03]  /*caf0*/  F2FP.PACK_AB R10, R5, R6 ;  /* 0x00000006050a723e */ /* 0x000fc600000000ff */
[----:B------:R-:W-:-:S05]  /*cb00*/  FFMA.FTZ R3, R2, R9, R3 ;  /* 0x0000000902037223 */ /* 0x000fca0000010003 */
[----:B------:R-:W-:-:S05]  /*cb10*/  F2FP.PACK_AB R9, R3, R4 ;  /* 0x000000040309723e */ /* 0x000fca00000000ff */
[----:B------:R1:W-:Y:S02]  /*cb20*/  STS.128 [R216+0x10080], R8 ;  /* 0x01008008d8007388 */ /* 0x0003e40000000c00 */
.L_x_3019:
[----:B------:R-:W-:Y:S05]  /*cb30*/  BSYNC B0 ;  /* 0x0000000000007941 */ /* 0x000fea0003800000 */
.L_x_3018:
        /* <DEDUP_REMOVED lines=45> */
.L_x_3021:
[----:B------:R-:W-:Y:S05]  /*ce10*/  BSYNC B0 ;  /* 0x0000000000007941 */ /* 0x000fea0003800000 */
.L_x_3020:
        /* <DEDUP_REMOVED lines=45> */
.L_x_3023:
[----:B------:R-:W-:Y:S05]  /*d0f0*/  BSYNC B0 ;  /* 0x0000000000007941 */ /* 0x000fea0003800000 */
.L_x_3022:
        /* <DEDUP_REMOVED lines=12> */
[C---:B------:R-:W-:Y:S01]  /*d1c0*/  FFMA.FTZ R16, R3.reuse, R5, -R4 ;  /* 0x0000000503107223 */ /* 0x040fe20000010804 */
[----:B------:R-:W-:Y:S01]  /*d1d0*/  HADD2.F32 R4, -RZ, R8.H1_H1 ;  /* 0x30000008ff047230 */ /* 0x000fe20000004100 */
[----:B------:R-:W-:-:S04]  /*d1e0*/  FMUL.FTZ R3, R3, R6 ;  /* 0x0000000603037220 */ /* 0x000fc80000410000 */
[----:B------:R-:W-:Y:S01]  /*d1f0*/  FFMA.FTZ R11, R2, R5, R3 ;  /* 0x00000005020b7223 */ /* 0x000fe20000010003 */
[----:B------:R-:W-:Y:S02]  /*d200*/  HADD2.F32 R2, -RZ, R87.H1_H1 ;  /* 0x30000057ff027230 */ /* 0x000fe40000004100 */
[----:B------:R-:W-:Y:S02]  /*d210*/  HADD2.F32 R5, -RZ, R8.H0_H0 ;  /* 0x20000008ff057230 */ /* 0x000fe40000004100 */
[--C-:B------:R-:W-:Y:S01]  /*d220*/  HADD2.F32 R3, -RZ, R89.reuse.H1_H1 ;  /* 0x30000059ff037230 */ /* 0x100fe20000004100 */
[C---:B------:R-:W-:Y:S01]  /*d230*/  FMUL.FTZ R6, R4.reuse, R2 ;  /* 0x0000000204067220 */ /* 0x040fe20000410000 */
[----:B------:R-:W-:Y:S01]  /*d240*/  F2FP.PACK_AB R11, R11, R16 ;  /* 0x000000100b0b723e */ /* 0x000fe200000000ff */
[C---:B------:R-:W-:Y:S02]  /*d250*/  FMUL.FTZ R2, R5.reuse, R2 ;  /* 0x0000000205027220 */ /* 0x040fe40000410000 */
[-C--:B------:R-:W-:Y:S01]  /*d260*/  FFMA.FTZ R13, R5, R3.reuse, -R6 ;  /* 0x00000003050d7223 */ /* 0x080fe20000010806 */
[----:B------:R-:W-:Y:S01]  /*d270*/  HADD2.F32 R5, -RZ, R10.H0_H0 ;  /* 0x2000000aff057230 */ /* 0x000fe20000004100 */
[----:B------:R-:W-:Y:S01]  /*d280*/  FFMA.FTZ R8, R4, R3, R2 ;  /* 0x0000000304087223 */ /* 0x000fe20000010002 */
[----:B------:R-:W-:-:S02]  /*d290*/  HADD2.F32 R2, -RZ, R89.H0_H0 ;  /* 0x20000059ff027230 */ /* 0x000fc40000004100 */
[----:B------:R-:W-:Y:S02]  /*d2a0*/  HADD2.F32 R4, -RZ, R10.H1_H1 ;  /* 0x3000000aff047230 */ /* 0x000fe40000004100 */
[----:B------:R-:W-:Y:S01]  /*d2b0*/  HADD2.F32 R3, -RZ, R90.H1_H1 ;  /* 0x3000005aff037230 */ /* 0x000fe20000004100 */
[----:B------:R-:W-:Y:S02]  /*d2c0*/  F2FP.PACK_AB R8, R8, R13 ;  /* 0x0000000d0808723e */ /* 0x000fe400000000ff */
[CC--:B------:R-:W-:Y:S02]  /*d2d0*/  FMUL.FTZ R6, R4.reuse, R2.reuse ;  /* 0x0000000204067220 */ /* 0x0c0fe40000410000 */
[C---:B------:R-:W-:Y:S02]  /*d2e0*/  FMUL.FTZ R2, R5.reuse, R2 ;  /* 0x0000000205027220 */ /* 0x040fe40000410000 */
[-C--:B------:R-:W-:Y:S02]  /*d2f0*/  FFMA.FTZ R10, R5, R3.reuse, -R6 ;  /* 0x00000003050a7223 */ /* 0x080fe40000010806 */
[----:B------:R-:W-:Y:S01]  /*d300*/  FFMA.FTZ R6, R4, R3, R2 ;  /* 0x0000000304067223 */ /* 0x000fe20000010002 */
[----:B------:R-:W-:-:S02]  /*d310*/  HADD2.F32 R4, -RZ, R14.H0_H0 ;  /* 0x2000000eff047230 */ /* 0x000fc40000004100 */
[--C-:B------:R-:W-:Y:S02]  /*d320*/  HADD2.F32 R2, -RZ, R9.reuse.H1_H1 ;  /* 0x30000009ff027230 */ /* 0x100fe40000004100 */
[----:B------:R-:W-:Y:S01]  /*d330*/  HADD2.F32 R3, -RZ, R9.H0_H0 ;  /* 0x20000009ff037230 */ /* 0x000fe20000004100 */
[----:B------:R-:W-:Y:S01]  /*d340*/  F2FP.PACK_AB R10, R6, R10 ;  /* 0x0000000a060a723e */ /* 0x000fe200000000ff */
[----:B------:R-:W-:Y:S01]  /*d350*/  HADD2.F32 R9, -RZ, R15.H0_H0 ;  /* 0x2000000fff097230 */ /* 0x000fe20000004100 */
[CC--:B------:R-:W-:Y:S02]  /*d360*/  FMUL.FTZ R5, R2.reuse, R4.reuse ;  /* 0x0000000402057220 */ /* 0x0c0fe40000410000 */
[C---:B------:R-:W-:Y:S02]  /*d370*/  FMUL.FTZ R4, R3.reuse, R4 ;  /* 0x0000000403047220 */ /* 0x040fe40000410000 */
[-C--:B------:R-:W-:Y:S02]  /*d380*/  FFMA.FTZ R3, R3, R9.reuse, -R5 ;  /* 0x0000000903037223 */ /* 0x080fe40000010805 */
[----:B------:R-:W-:-:S05]  /*d390*/  FFMA.FTZ R2, R2, R9, R4 ;  /* 0x0000000902027223 */ /* 0x000fca0000010004 */
[----:B------:R-:W-:-:S05]  /*d3a0*/  F2FP.PACK_AB R9, R2, R3 ;  /* 0x000000030209723e */ /* 0x000fca00000000ff */
[----:B------:R1:W-:Y:S02]  /*d3b0*/  STS.128 [R216+0x1c080], R8 ;  /* 0x01c08008d8007388 */ /* 0x0003e40000000c00 */
.L_x_3017:
[----:B------:R-:W-:Y:S05]  /*d3c0*/  BSYNC B1 ;  /* 0x0000000000017941 */ /* 0x000fea0003800000 */
.L_x_3016:
        /* <DEDUP_REMOVED lines=9> */
[----:B------:R-:W-:-:S03]  /*d460*/  SHF.R.U32.HI R3, RZ, 0x10, R39 ;  /* 0x00000010ff037819 */ /* 0x000fc60000011627 */
[----:B------:R-:W-:Y:S02]  /*d470*/  HADD2.F32 R2, -RZ, R2.H0_H0 ;  /* 0x20000002ff027230 */ /* 0x000fe40000004100 */
[----:B------:R-:W-:Y:S02]  /*d480*/  HADD2.F32 R3, -RZ, R3.H0_H0 ;  /* 0x20000003ff037230 */ /* 0x000fe40000004100 */
[--C-:B-1----:R-:W-:Y:S02]  /*d490*/  HADD2.F32 R4, -RZ, R11.reuse.H1_H1 ;  /* 0x3000000bff047230 */ /* 0x102fe40000004100 */
[----:B------:R-:W-:-:S03]  /*d4a0*/  HADD2.F32 R5, -RZ, R11.H0_H0 ;  /* 0x2000000bff057230 */ /* 0x000fc60000004100 */
[CC--:B------:R-:W-:Y:S02]  /*d4b0*/  FMUL.FTZ R6, R4.reuse, R2.reuse ;  /* 0x0000000204067220 */ /* 0x0c0fe40000410000 */
[C---:B------:R-:W-:Y:S02]  /*d4c0*/  FMUL.FTZ R2, R5.reuse, R2 ;  /* 0x0000000205027220 */ /* 0x040fe40000410000 */
[-C--:B------:R-:W-:Y:S01]  /*d4d0*/  FFMA.FTZ R15, R5, R3.reuse, -R6 ;  /* 0x00000003050f7223 */ /* 0x080fe20000010806 */
[--C-:B------:R-:W-:Y:S01]  /*d4e0*/  HADD2.F32 R5, -RZ, R8.reuse.H0_H0 ;  /* 0x20000008ff057230 */ /* 0x100fe20000004100 */
[----:B------:R-:W-:Y:S01]  /*d4f0*/  FFMA.FTZ R11, R4, R3, R2 ;  /* 0x00000003040b7223 */ /* 0x000fe20000010002 */
[----:B------:R-:W-:Y:S01]  /*d500*/  HADD2.F32 R4, -RZ, R8.H1_H1 ;  /* 0x30000008ff047230 */ /* 0x000fe20000004100 */
[----:B------:R-:W-:Y:S01]  /*d510*/  SHF.R.U64 R8, R36, 0x10, R37 ;  /* 0x0000001024087819 */ /* 0x000fe20000001225 */
[----:B------:R-:W-:Y:S02]  /*d520*/  HADD2.F32 R2, -RZ, R87.H0_H0 ;  /* 0x20000057ff027230 */ /* 0x000fe40000004100 */
[----:B------:R-:W-:Y:S01]  /*d530*/  HADD2.F32 R3, -RZ, R88.H1_H1 ;  /* 0x30000058ff037230 */ /* 0x000fe20000004100 */
[----:B------:R-:W-:Y:S01]  /*d540*/  F2FP.PACK_AB R11, R11, R15 ;  /* 0x0000000f0b0b723e */ /* 0x000fe200000000ff */
[----:B------:R-:W-:Y:S01]  /*d550*/  HADD2.F32 R8, -RZ, R8.H0_H0 ;  /* 0x20000008ff087230 */ /* 0x000fe20000004100 */
[----:B------:R-:W-:-:S02]  /*d560*/  FMUL.FTZ R6, R4, R2 ;  /* 0x0000000204067220 */ /* 0x000fc40000410000 */
        /* <DEDUP_REMOVED lines=17> */
[----:B------:R-:W-:Y:S01]  /*d680*/  FMUL.FTZ R4, R3, R8 ;  /* 0x0000000803047220 */ /* 0x000fe20000410000 */
[----:B------:R-:W-:Y:S01]  /*d690*/  F2FP.PACK_AB R8, R13, R14 ;  /* 0x0000000e0d08723e */ /* 0x000fe200000000ff */
[-C--:B------:R-:W-:Y:S02]  /*d6a0*/  FFMA.FTZ R3, R3, R9.reuse, -R5 ;  /* 0x0000000903037223 */ /* 0x080fe40000010805 */
[----:B------:R-:W-:-:S05]  /*d6b0*/  FFMA.FTZ R2, R2, R9, R4 ;  /* 0x0000000902027223 */ /* 0x000fca0000010004 */
[----:B------:R-:W-:-:S05]  /*d6c0*/  F2FP.PACK_AB R9, R2, R3 ;  /* 0x000000030209723e */ /* 0x000fca00000000ff */
[----:B------:R1:W-:Y:S02]  /*d6d0*/  STS.128 [R216+0x11080], R8 ;  /* 0x01108008d8007388 */ /* 0x0003e40000000c00 */
.L_x_3027:
[----:B------:R-:W-:Y:S05]  /*d6e0*/  BSYNC B0 ;  /* 0x0000000000007941 */ /* 0x000fea0003800000 */
.L_x_3026:
        /* <DEDUP_REMOVED lines=18> */
[----:B------:R-:W-:Y:S01]  /*d810*/  HADD2.F32 R3, -RZ, R92.H0_H0 ;  /* 0x2000005cff037230 */ /* 0x000fe20000004100 */
        /* <DEDUP_REMOVED lines=26> */
.L_x_3029:
[----:B------:R-:W-:Y:S05]  /*d9c0*/  BSYNC B0 ;  /* 0x0000000000007941 */ /* 0x000fea0003800000 */
.L_x_3028:
[----:B------:R-:W-:Y:S01]  /*d9d0*/  ISETP.GE.AND P0, PT, R146, c[0x0][0x27c], PT ;  /* 0x00009f0092007a0c */ /* 0x000fe20003f06270 */
[----:B------:R-:W-:-:S12]  /*d9e0*/  BSSY B0, `(.L_x_3030) ;  /* 0x000002c000007945 */ /* 0x000fd80003800000 */
[----:B------:R-:W-:Y:S05]  /*d9f0*/  @P0 BRA `(.L_x_3031) ;  /* 0x000002a000000947 */ /* 0x000fea0003800000 */
[----:B-1----:R-:W1:Y:S01]  /*da00*/  LDS.128 R8, [R216+0x19080] ;  /* 0x01908000d8087984 */ /* 0x002e620000000c00 */
[----:B------:R-:W-:Y:S02]  /*da10*/  SHF.R.U32.HI R2, RZ, 0x10, R47 ;  /* 0x00000010ff027819 */ /* 0x000fe4000001162f */
[--C-:B------:R-:W-:Y:S02]  /*da20*/  SHF.R.U32.HI R3, RZ, 0x10, R45.reuse ;  /* 0x00000010ff037819 */ /* 0x100fe4000001162d */
[----:B------:R-:W-:Y:S01]  /*da30*/  SHF.R.U64 R13, R44, 0x10, R45 ;  /* 0x000000102c0d7819 */ /* 0x000fe2000000122d */
[----:B------:R-:W-:Y:S02]  /*da40*/  HADD2.F32 R2, -RZ, R2.H0_H0 ;  /* 0x20000002ff027230 */ /* 0x000fe40000004100 */
[----:B------:R-:W-:Y:S02]  /*da50*/  HADD2.F32 R3, -RZ, R3.H0_H0 ;  /* 0x20000003ff037230 */ /* 0x000fe40000004100 */
[----:B-1----:R-:W-:-:S02]  /*da60*/  HADD2.F32 R4, -RZ, R11.H1_H1 ;  /* 0x3000000bff047230 */ /* 0x002fc40000004100 */
[----:B------:R-:W-:Y:S01]  /*da70*/  HADD2.F32 R5, -RZ, R11.H0_H0 ;  /* 0x2000000bff057230 */ /* 0x000fe20000004100 */
[----:B------:R-:W-:Y:S02]  /*da80*/  SHF.R.U64 R11, R46, 0x10, R47 ;  /* 0x000000102e0b7819 */ /* 0x000fe4000000122f */
[CC--:B------:R-:W-:Y:S02]  /*da90*/  FMUL.FTZ R6, R4.reuse, R2.reuse ;  /* 0x0000000204067220 */ /* 0x0c0fe40000410000 */
[C---:B------:R-:W-:Y:S01]  /*daa0*/  FMUL.FTZ R2, R5.reuse, R2 ;  /* 0x0000000205027220 */ /* 0x040fe20000410000 */
[----:B------:R-:W-:Y:S01]  /*dab0*/  HADD2.F32 R18, -RZ, R11.H0_H0 ;  /* 0x2000000bff127230 */ /* 0x000fe20000004100 */
[-C--:B------:R-:W-:Y:S01]  /*dac0*/  FFMA.FTZ R17, R5, R3.reuse, -R6 ;  /* 0x0000000305117223 */ /* 0x080fe20000010806 */
[----:B------:R-:W-:Y:S01]  /*dad0*/  HADD2.F32 R5, -RZ, R8.H0_H0 ;  /* 0x20000008ff057230 */ /* 0x000fe20000004100 */
[----:B------:R-:W-:Y:S01]  /*dae0*/  FFMA.FTZ R16, R4, R3, R2 ;  /* 0x0000000304107223 */ /* 0x000fe20000010002 */
[----:B------:R-:W-:-:S02]  /*daf0*/  HADD2.F32 R2, -RZ, R93.H0_H0 ;  /* 0x2000005dff027230 */ /* 0x000fc40000004100 */
[----:B------:R-:W-:Y:S02]  /*db00*/  HADD2.F32 R4, -RZ, R8.H1_H1 ;  /* 0x30000008ff047230 */ /* 0x000fe40000004100 */
[----:B------:R-:W-:Y:S02]  /*db10*/  HADD2.F32 R3, -RZ, R94.H0_H0 ;  /* 0x2000005eff037230 */ /* 0x000fe40000004100 */
[----:B------:R-:W-:Y:S01]  /*db20*/  HADD2.F32 R8, -RZ, R10.H1_H1 ;  /* 0x3000000aff087230 */ /* 0x000fe20000004100 */
[CC--:B------:R-:W-:Y:S01]  /*db30*/  FMUL.FTZ R6, R4.reuse, R2.reuse ;  /* 0x0000000204067220 */ /* 0x0c0fe20000410000 */
[----:B------:R-:W-:Y:S01]  /*db40*/  HADD2.F32 R11, -RZ, R13.H0_H0 ;  /* 0x2000000dff0b7230 */ /* 0x000fe20000004100 */
[C---:B------:R-:W-:Y:S02]  /*db50*/  FMUL.FTZ R2, R5.reuse, R2 ;  /* 0x0000000205027220 */ /* 0x040fe40000410000 */
[-C--:B------:R-:W-:Y:S01]  /*db60*/  FFMA.FTZ R15, R5, R3.reuse, -R6 ;  /* 0x00000003050f7223 */ /* 0x080fe20000010806 */
[----:B------:R-:W-:Y:S01]  /*db70*/  HADD2.F32 R6, -RZ, R93.H1_H1 ;  /* 0x3000005dff067230 */ /* 0x000fe20000004100 */
[----:B------:R-:W-:Y:S01]  /*db80*/  FFMA.FTZ R14, R4, R3, R2 ;  /* 0x00000003040e7223 */ /* 0x000fe20000010002 */
[----:B------:R-:W-:-:S02]  /*db90*/  HADD2.F32 R2, -RZ, R94.H1_H1 ;  /* 0x3000005eff027230 */ /* 0x000fc40000004100 */
[----:B------:R-:W-:Y:S01]  /*dba0*/  HADD2.F32 R3, -RZ, R10.H0_H0 ;  /* 0x2000000aff037230 */ /* 0x000fe20000004100 */
[-C--:B------:R-:W-:Y:S01]  /*dbb0*/  FMUL.FTZ R10, R8, R6.reuse ;  /* 0x00000006080a7220 */ /* 0x080fe20000410000 */
[--C-:B------:R-:W-:Y:S02]  /*dbc0*/  HADD2.F32 R4, -RZ, R9.reuse.H1_H1 ;  /* 0x30000009ff047230 */ /* 0x100fe40000004100 */
[----:B------:R-:W-:Y:S01]  /*dbd0*/  HADD2.F32 R5, -RZ, R9.H0_H0 ;  /* 0x20000009ff057230 */ /* 0x000fe20000004100 */
[C---:B------:R-:W-:Y:S02]  /*dbe0*/  FMUL.FTZ R6, R3.reuse, R6 ;  /* 0x0000000603067220 */ /* 0x040fe40000410000 */
[----:B------:R-:W-:Y:S02]  /*dbf0*/  FFMA.FTZ R10, R3, R2, -R10 ;  /* 0x00000002030a7223 */ /* 0x000fe4000001080a */
[-C--:B------:R-:W-:Y:S02]  /*dc00*/  FMUL.FTZ R3, R4, R18.reuse ;  /* 0x0000001204037220 */ /* 0x080fe40000410000 */
[----:B------:R-:W-:-:S02]  /*dc10*/  FMUL.FTZ R9, R5, R18 ;  /* 0x0000001205097220 */ /* 0x000fc40000410000 */
[----:B------:R-:W-:Y:S02]  /*dc20*/  FFMA.FTZ R5, R5, R11, -R3 ;  /* 0x0000000b05057223 */ /* 0x000fe40000010803 */
[----:B------:R-:W-:Y:S01]  /*dc30*/  FFMA.FTZ R2, R8, R2, R6 ;  /* 0x0000000208027223 */ /* 0x000fe20000010006 */
[----:B------:R-:W-:Y:S01]  /*dc40*/  F2FP.PACK_AB R8, R14, R15 ;  /* 0x0000000f0e08723e */ /* 0x000fe200000000ff */
[----:B------:R-:W-:Y:S01]  /*dc50*/  FFMA.FTZ R3, R4, R11, R9 ;  /* 0x0000000b04037223 */ /* 0x000fe20000010009 */
[----:B------:R-:W-:Y:S02]  /*dc60*/  F2FP.PACK_AB R11, R16, R17 ;  /* 0x00000011100b723e */ /* 0x000fe400000000ff */
[----:B------:R-:W-:Y:S02]  /*dc70*/  F2FP.PACK_AB R10, R2, R10 ;  /* 0x0000000a020a723e */ /* 0x000fe400000000ff */
[----:B------:R-:W-:-:S05]  /*dc80*/  F2FP.PACK_AB R9, R3, R5 ;  /* 0x000000050309723e */ /* 0x000fca00000000ff */
[----:B------:R1:W-:Y:S02]  /*dc90*/  STS.128 [R216+0x19080], R8 ;  /* 0x01908008d8007388 */ /* 0x0003e40000000c00 */
.L_x_3031:
[----:B------:R-:W-:Y:S05]  /*dca0*/  BSYNC B0 ;  /* 0x0000000000007941 */ /* 0x000fea0003800000 */
.L_x_3030:
[----:B------:R-:W-:-:S13]  /*dcb0*/  ISETP.GE.AND P0, PT, R147, c[0x0][0x27c], PT ;  /* 0x00009f0093007a0c */ /* 0x000fda0003f06270 */
[----:B------:R-:W-:Y:S05]  /*dcc0*/  @P0 BRA `(.L_x_3025) ;  /* 0x000002a000000947 */ /* 0x000fea0003800000 */
[----:B-1----:R-:W1:Y:S01]  /*dcd0*/  LDS.128 R8, [R216+0x1d080] ;  /* 0x01d08000d8087984 */ /* 0x002e620000000c00 */
[----:B------:R-:W-:Y:S02]  /*dce0*/  SHF.R.U32.HI R2, RZ, 0x10, R49 ;  /* 0x00000010ff027819 */ /* 0x000fe40000011631 */
[----:B------:R-:W-:Y:S02]  /*dcf0*/  SHF.R.U32.HI R3, RZ, 0x10, R55 ;  /* 0x00000010ff037819 */ /* 0x000fe40000011637 */
[----:B------:R-:W-:Y:S02]  /*dd00*/  SHF.R.U64 R17, R48, 0x10, R49 ;  /* 0x0000001030117819 */ /* 0x000fe40000001231 */
[----:B------:R-:W-:Y:S01]  /*dd10*/  SHF.R.U64 R18, R54, 0x10, R55 ;  /* 0x0000001036127819 */ /* 0x000fe20000001237 */
[----:B------:R-:W-:Y:S02]  /*dd20*/  HADD2.F32 R20, -RZ, R3.H0_H0 ;  /* 0x20000003ff147230 */ /* 0x000fe40000004100 */
[----:B------:R-:W-:-:S02]  /*dd30*/  HADD2.F32 R3, -RZ, R97.H1_H1 ;  /* 0x30000061ff037230 */ /* 0x000fc40000004100 */
[----:B------:R-:W-:Y:S02]  /*dd40*/  HADD2.F32 R18, -RZ, R18.H0_H0 ;  /* 0x20000012ff127230 */ /* 0x000fe40000004100 */
[--C-:B-1----:R-:W-:Y:S02]  /*dd50*/  HADD2.F32 R15, -RZ, R10.reuse.H0_H0 ;  /* 0x2000000aff0f7230 */ /* 0x102fe40000004100 */
[----:B------:R-:W-:Y:S02]  /*dd60*/  HADD2.F32 R6, -RZ, R10.H1_H1 ;  /* 0x3000000aff067230 */ /* 0x000fe40000004100 */
[--C-:B------:R-:W-:Y:S02]  /*dd70*/  HADD2.F32 R5, -RZ, R11.reuse.H1_H1 ;  /* 0x3000000bff057230 */ /* 0x100fe40000004100 */
[----:B------:R-:W-:Y:S02]  /*dd80*/  HADD2.F32 R10, -RZ, R2.H0_H0 ;  /* 0x20000002ff0a7230 */ /* 0x000fe40000004100 */
[----:B------:R-:W-:-:S02]  /*dd90*/  HADD2.F32 R14, -RZ, R11.H0_H0 ;  /* 0x2000000bff0e7230 */ /* 0x000fc40000004100 */
[--C-:B------:R-:W-:Y:S02]  /*dda0*/  HADD2.F32 R13, -RZ, R8.reuse.H0_H0 ;  /* 0x20000008ff0d7230 */ /* 0x100fe40000004100 */
[----:B------:R-:W-:Y:S02]  /*ddb0*/  HADD2.F32 R11, -RZ, R8.H1_H1 ;  /* 0x30000008ff0b7230 */ /* 0x000fe40000004100 */
[--C-:B------:R-:W-:Y:S02]  /*ddc0*/  HADD2.F32 R8, -RZ, R9.reuse.H0_H0 ;  /* 0x20000009ff087230 */ /* 0x100fe40000004100 */
[----:B------:R-:W-:Y:S01]  /*ddd0*/  HADD2.F32 R4, -RZ, R9.H1_H1 ;  /* 0x30000009ff047230 */ /* 0x000fe20000004100 */
[-C--:B------:R-:W-:Y:S01]  /*dde0*/  FMUL.FTZ R9, R5, R10.reuse ;  /* 0x0000000a05097220 */ /* 0x080fe20000410000 */
[----:B------:R-:W-:Y:S01]  /*ddf0*/  HADD2.F32 R2, -RZ, R96.H0_H0 ;  /* 0x20000060ff027230 */ /* 0x000fe20000004100 */
[C---:B------:R-:W-:Y:S02]  /*de00*/  FMUL.FTZ R10, R14.reuse, R10 ;  /* 0x0000000a0e0a7220 */ /* 0x040fe40000410000 */
[----:B------:R-:W-:-:S02]  /*de10*/  FFMA.FTZ R19, R14, R20, -R9 ;  /* 0x000000140e137223 */ /* 0x000fc40000010809 */
[-C--:B------:R-:W-:Y:S02]  /*de20*/  FMUL.FTZ R16, R11, R2.reuse ;  /* 0x000000020b107220 */ /* 0x080fe40000410000 */
[C---:B------:R-:W-:Y:S01]  /*de30*/  FMUL.FTZ R9, R13.reuse, R2 ;  /* 0x000000020d097220 */ /* 0x040fe20000410000 */
[----:B------:R-:W-:Y:S01]  /*de40*/  HADD2.F32 R2, -RZ, R97.H0_H0 ;  /* 0x20000061ff027230 */ /* 0x000fe20000004100 */
[-C--:B------:R-:W-:Y:S02]  /*de50*/  FFMA.FTZ R16, R13, R3.reuse, -R16 ;  /* 0x000000030d107223 */ /* 0x080fe40000010810 */
[----:B------:R-:W-:Y:S01]  /*de60*/  FFMA.FTZ R13, R11, R3, R9 ;  /* 0x000000030b0d7223 */ /* 0x000fe20000010009 */
[----:B------:R-:W-:Y:S01]  /*de70*/  HADD2.F32 R11, -RZ, R17.H0_H0 ;  /* 0x20000011ff0b7230 */ /* 0x000fe20000004100 */
[----:B------:R-:W-:Y:S01]  /*de80*/  FFMA.FTZ R14, R5, R20, R10 ;  /* 0x00000014050e7223 */ /* 0x000fe2000001000a */
[----:B------:R-:W-:Y:S01]  /*de90*/  HADD2.F32 R3, -RZ, R98.H1_H1 ;  /* 0x30000062ff037230 */ /* 0x000fe20000004100 */
[----:B------:R-:W-:-:S02]  /*dea0*/  FMUL.FTZ R5, R6, R2 ;  /* 0x0000000206057220 */ /* 0x000fc40000410000 */
[C---:B------:R-:W-:Y:S02]  /*deb0*/  FMUL.FTZ R2, R15.reuse, R2 ;  /* 0x000000020f027220 */ /* 0x040fe40000410000 */
[-C--:B------:R-:W-:Y:S02]  /*dec0*/  FMUL.FTZ R9, R4, R11.reuse ;  /* 0x0000000b04097220 */ /* 0x080fe40000410000 */
[----:B------:R-:W-:Y:S02]  /*ded0*/  FMUL.FTZ R11, R8, R11 ;  /* 0x0000000b080b7220 */ /* 0x000fe40000410000 */
[-C--:B------:R-:W-:Y:S02]  /*dee0*/  FFMA.FTZ R10, R15, R3.reuse, -R5 ;  /* 0x000000030f0a7223 */ /* 0x080fe40000010805 */
[----:B------:R-:W-:Y:S02]  /*def0*/  FFMA.FTZ R3, R6, R3, R2 ;  /* 0x0000000306037223 */ /* 0x000fe40000010002 */
[----:B------:R-:W-:Y:S01]  /*df00*/  FFMA.FTZ R5, R8, R18, -R9 ;  /* 0x0000001208057223 */ /* 0x000fe20000010809 */
[----:B------:R-:W-:Y:S01]  /*df10*/  F2FP.PACK_AB R8, R13, R16 ;  /* 0x000000100d08723e */ /* 0x000fe200000000ff */
[----:B------:R-:W-:Y:S01]  /*df20*/  FFMA.FTZ R2, R4, R18, R11 ;  /* 0x0000001204027223 */ /* 0x000fe2000001000b */
[----:B------:R-:W-:-:S02]  /*df30*/  F2FP.PACK_AB R11, R14, R19 ;  /* 0x000000130e0b723e */ /* 0x000fc400000000ff */
[----:B------:R-:W-:Y:S02]  /*df40*/  F2FP.PACK_AB R10, R3, R10 ;  /* 0x0000000a030a723e */ /* 0x000fe400000000ff */
[----:B------:R-:W-:-:S05]  /*df50*/  F2FP.PACK_AB R9, R2, R5 ;  /* 0x000000050209723e */ /* 0x000fca00000000ff */
[----:B------:R1:W-:Y:S02]  /*df60*/  STS.128 [R216+0x1d080], R8 ;  /* 0x01d08008d8007388 */ /* 0x0003e40000000c00 */
.L_x_3025:
[----:B------:R-:W-:Y:S05]  /*df70*/  BSYNC B1 ;  /* 0x0000000000017941 */ /* 0x000fea0003800000 */
.L_x_3024:
        /* <DEDUP_REMOVED lines=30> */
[----:B------:R-:W-:Y:S01]  /*e160*/  HADD2.F32 R2, -RZ, R95.H1_H1 ;  /* 0x3000005fff027230 */ /* 0x000fe20000004100 */
[-C--:B------:R-:W-:Y:S02]  /*e170*/  FFMA.FTZ R16, R13, R3.reuse, -R16 ;  /* 0x000000030d107223 */ /* 0x080fe40000010810 */
[----:B------:R-:W-:Y:S01]  /*e180*/  FFMA.FTZ R13, R11, R3, R9 ;  /* 0x000000030b0d7223 */ /* 0x000fe20000010009 */
[----:B------:R-:W-:Y:S01]  /*e190*/  HADD2.F32 R11, -RZ, R17.H0_H0 ;  /* 0x20000011ff0b7230 */ /* 0x000fe20000004100 */
[----:B------:R-:W-:Y:S01]  /*e1a0*/  FFMA.FTZ R14, R5, R20, R10 ;  /* 0x00000014050e7223 */ /* 0x000fe2000001000a */
[----:B------:R-:W-:Y:S01]  /*e1b0*/  HADD2.F32 R3, -RZ, R98.H0_H0 ;  /* 0x20000062ff037230 */ /* 0x000fe20000004100 */
        /* <DEDUP_REMOVED lines=13> */
.L_x_3035:
[----:B------:R-:W-:Y:S05]  /*e290*/  BSYNC B0 ;  /* 0x0000000000007941 */ /* 0x000fea0003800000 */
.L_x_3034:
        /* <DEDUP_REMOVED lines=9> */
[----:B------:R-:W-:-:S02]  /*e330*/  HADD2.F32 R3, -RZ, R100.H0_H0 ;  /* 0x20000064ff037230 */ /* 0x000fc40000004100 */
        /* <DEDUP_REMOVED lines=35> */
.L_x_3037:
[----:B------:R-:W-:Y:S05]  /*e570*/  BSYNC B0 ;  /* 0x0000000000007941 */ /* 0x000fea0003800000 */
.L_x_3036:
        /* <DEDUP_REMOVED lines=45> */
.L_x_3039:
[----:B------:R-:W-:Y:S05]  /*e850*/  BSYNC B0 ;  /* 0x0000000000007941 */ /* 0x000fea0003800000 */
.L_x_3038:
        /* <DEDUP_REMOVED lines=44> */
.L_x_3033:
[----:B------:R-:W-:Y:S05]  /*eb20*/  BSYNC B1 ;  /* 0x0000000000017941 */ /* 0x000fea0003800000 */
.L_x_3032:
        /* <DEDUP_REMOVED lines=48> */
.L_x_3042:
[----:B------:R-:W-:Y:S05]  /*ee30*/  BSYNC B0 ;  /* 0x0000000000007941 */ /* 0x000fea0003800000 */
.L_x_3041:
        /* <DEDUP_REMOVED lines=45> */
.L_x_3044:
[----:B------:R-:W-:Y:S05]  /*f110*/  BSYNC B0 ;  /* 0x0000000000007941 */ /* 0x000fea0003800000 */
.L_x_3043:
        /* <DEDUP_REMOVED lines=45> */
.L_x_3046:
[----:B------:R-:W-:Y:S05]  /*f3f0*/  BSYNC B0 ;  /* 0x0000000000007941 */ /* 0x000fea0003800000 */
.L_x_3045:
        /* <DEDUP_REMOVED lines=43> */
[----:B------:R1:W-:Y:S01]  /*f6b0*/  STS.128 [R216+0x1f080], R8 ;  /* 0x01f08008d8007388 */ /* 0x0003e20000000c00 */
[----:B------:R-:W-:Y:S05]  /*f6c0*/  BRA `(.L_x_3040) ;  /* 0x000047a000007947 */ /* 0x000fea0003800000 */
.L_x_3007:
        /* <DEDUP_REMOVED lines=24> */
[----:B------:R-:W-:-:S05]  /*f850*/  MOV R5, R6 ;  /* 0x0000000600057202 */ /* 0x000fca0000000f00 */
[----:B------:R-:W-:-:S04]  /*f860*/  IMAD.WIDE.U32 R4, R2, c[0x0][0x290], R4 ;  /* 0x0000a40002047a25 */ /* 0x000fc800078e0004 */
[----:B------:R-:W-:Y:S01]  /*f870*/  IMAD R2, R2, c[0x0][0x294], R3 ;  /* 0x0000a50002027a24 */ /* 0x000fe200078e0203 */
[C---:B------:R-:W-:Y:S01]  /*f880*/  LEA R16, P0, R4.reuse, c[0x0][0x288], 0x1 ;  /* 0x0000a20004107a11 */ /* 0x040fe200078008ff */
[----:B------:R1:W2:Y:S02]  /*f890*/  SHFL.IDX PT, R3, R18, RZ, 0x181f ;  /* 0x00181fff12037589 */ /* 0x0002a400000e0000 */
[----:B------:R-:W-:Y:S02]  /*f8a0*/  IMAD.IADD R2, R5, 0x1, R2 ;  /* 0x0000000105027824 */ /* 0x000fe400078e0202 */
[----:B------:R1:W3:Y:S03]  /*f8b0*/  SHFL.IDX PT, R6, R16, RZ, 0x181f ;  /* 0x00181fff10067589 */ /* 0x0002e600000e0000 */
[----:B------:R-:W-:Y:S01]  /*f8c0*/  LEA.HI.X R15, R4, c[0x0][0x28c], R2, 0x1, P0 ;  /* 0x0000a300040f7a11 */ /* 0x000fe200000f0c02 */
        /* <DEDUP_REMOVED lines=10> */
[----:B--2---:R-:W-:-:S05]  /*f970*/  @!P1 IADD3 R10, P0, R3, R2, RZ ;  /* 0x00000002030a9210 */ /* 0x004fca0007f1e0ff */
[--C-:B----4-:R-:W-:Y:S01]  /*f980*/  @!P1 IMAD.X R11, R5, 0x1, R4.reuse, P0 ;  /* 0x00000001050b9824 */ /* 0x110fe200000e0604 */
        /* <DEDUP_REMOVED lines=17> */
.L_x_3048:
[----:B------:R-:W-:Y:S05]  /*faa0*/  BSYNC B0 ;  /* 0x0000000000007941 */ /* 0x000fea0003800000 */
.L_x_3047:
[----:B-12--5:R-:W-:Y:S01]  /*fab0*/  IMAD.MOV.U32 R3, RZ, RZ, R30 ;  /* 0x000000ffff037224 */ /* 0x026fe200078e001e */
[----:B------:R-:W-:Y:S01]  /*fac0*/  LOP3.LUT P0, RZ, R236, 0x8, RZ, 0xc0, !PT ;  /* 0x00000008ecff7812 */ /* 0x000fe2000780c0ff */
[----:B------:R-:W-:Y:S01]  /*fad0*/  IMAD.MOV.U32 R2, RZ, RZ, R31 ;  /* 0x000000ffff027224 */ /* 0x000fe200078e001f */
[----:B------:R1:W2:Y:S01]  /*fae0*/  SHFL.IDX PT, R10, R17, 0x1, 0x181f ;  /* 0x00381f00110a7f89 */ /* 0x0002a200000e0000 */
[----:B----4-:R-:W-:Y:S01]  /*faf0*/  IMAD.MOV.U32 R5, RZ, RZ, R28 ;  /* 0x000000ffff057224 */ /* 0x010fe200078e001c */
        /* <DEDUP_REMOVED lines=26> */
[----:B------:R-:W-:Y:S01]  /*fca0*/  BSSY B0, `(.L_x_3049) ;  /* 0x0000028000007945 */ /* 0x000fe20003800000 */
[----:B------:R-:W-:Y:S01]  /*fcb0*/  PRMT R50, R4, 0x7610, R50 ;  /* 0x0000761004327816 */ /* 0x000fe20000000032 */
[----:B------:R1:W3:Y:S01]  /*fcc0*/  SHFL.IDX PT, R11, R15, 0x1, 0x181f ;  /* 0x00381f000f0b7f89 */ /* 0x0002e200000e0000 */
[----:B------:R-:W-:Y:S01]  /*fcd0*/  PRMT R14, R3, 0x5410, R5 ;  /* 0x00005410030e7816 */ /* 0x000fe20000000005 */
[----:B------:R-:W-:Y:S01]  /*fce0*/  CS2R R56, SRZ ;  /* 0x0000000000387805 */ /* 0x000fe2000001ff00 */
[----:B------:R-:W-:Y:S01]  /*fcf0*/  PRMT R13, R2, 0x7610, R13 ;  /* 0x00007610020d7816 */ /* 0x000fe2000000000d */
[----:B------:R1:W1:Y:S01]  /*fd00*/  SHFL.IDX PT, R9, R16, 0x1, 0x181f ;  /* 0x00381f0010097f89 */ /* 0x00026200000e0000 */
[----:B------:R-:W-:Y:S01]  /*fd10*/  CS2R R42, SRZ ;  /* 0x00000000002a7805 */ /* 0x000fe2000001ff00 */
[----:B------:R-:W-:Y:S01]  /*fd20*/  CS2R R40, SRZ ;  /* 0x0000000000287805 */ /* 0x000fe2000001ff00 */
[----:B------:R-:W-:Y:S01]  /*fd30*/  CS2R R54, SRZ ;  /* 0x0000000000367805 */ /* 0x000fe2000001ff00 */
[----:B------:R-:W-:Y:S01]  /*fd40*/  CS2R R52, SRZ ;  /* 0x0000000000347805 */ /* 0x000fe2000001ff00 */
[----:B------:R-:W-:Y:S01]  /*fd50*/  CS2R R46, SRZ ;  /* 0x00000000002e7805 */ /* 0x000fe2000001ff00 */
[----:B------:R-:W-:Y:S01]  /*fd60*/  CS2R R44, SRZ ;  /* 0x00000000002c7805 */ /* 0x000fe2000001ff00 */
[----:B------:R-:W-:Y:S05]  /*fd70*/  @P0 BRA `(.L_x_3050) ;  /* 0x000001a000000947 */ /* 0x000fea0003800000 */
[----:B--2---:R-:W-:Y:S01]  /*fd80*/  ISETP.GE.AND P1, PT, R140, c[0x0][0x27c], PT ;  /* 0x00009f008c007a0c */ /* 0x004fe20003f26270 */
[----:B------:R-:W-:Y:S01]  /*fd90*/  CS2R R42, SRZ ;  /* 0x00000000002a7805 */ /* 0x000fe2000001ff00 */
[----:B------:R-:W-:Y:S01]  /*fda0*/  CS2R R40, SRZ ;  /* 0x0000000000287805 */ /* 0x000fe2000001ff00 */
[----:B------:R-:W-:Y:S01]  /*fdb0*/  CS2R R46, SRZ ;  /* 0x00000000002e7805 */ /* 0x000fe2000001ff00 */
[----:B------:R-:W-:-:S09]  /*fdc0*/  CS2R R44, SRZ ;  /* 0x00000000002c7805 */ /* 0x000fd2000001ff00 */
[C---:B------:R-:W-:Y:S01]  /*fdd0*/  @!P1 IMAD.SHL.U32 R2, R140.reuse, 0x2, RZ ;  /* 0x000000028c029824 */ /* 0x040fe200078e00ff */
[----:B------:R-:W-:-:S04]  /*fde0*/  @!P1 SHF.L.U64.HI R3, R140, 0x1, R141 ;  /* 0x000000018c039819 */ /* 0x000fc8000001028d */
[----:B----4-:R-:W-:-:S05]  /*fdf0*/  @!P1 IADD3 R4, P0, R8, R2, RZ ;  /* 0x0000000208049210 */ /* 0x010fca0007f1e0ff */
        /* <DEDUP_REMOVED lines=18> */
.L_x_3050:
[----:B--2---:R-:W-:Y:S05]  /*ff20*/  BSYNC B0 ;  /* 0x0000000000007941 */ /* 0x004fea0003800000 */
.L_x_3049:
[----:B-1---5:R-:W-:Y:S01]  /*ff30*/  IMAD.MOV.U32 R5, RZ, RZ, R58 ;  /* 0x000000ffff057224 */ /* 0x022fe200078e003a */
[----:B------:R-:W-:Y:S01]  /*ff40*/  LOP3.LUT P0, RZ, R236, 0x10, RZ, 0xc0, !PT ;  /* 0x00000010ecff7812 */ /* 0x000fe2000780c0ff */
[----:B------:R-:W-:Y:S01]  /*ff50*/  IMAD.MOV.U32 R4, RZ, RZ, R59 ;  /* 0x000000ffff047224 */ /* 0x000fe200078e003b */
[----:B------:R1:W2:Y:S01]  /*ff60*/  SHFL.IDX PT, R10, R17, 0x2, 0x181f ;  /* 0x00581f00110a7f89 */ /* 0x0002a200000e0000 */
        /* <DEDUP_REMOVED lines=25> */
[----:B---3--:R1:W3:Y:S01]  /*10100*/  SHFL.IDX PT, R6, R18, 0x2, 0x181f ;  /* 0x00581f0012067f89 */ /* 0x0082e200000e0000 */
[----:B------:R-:W-:Y:S01]  /*10110*/  IMAD.MOV.U32 R2, RZ, RZ, R45 ;  /* 0x000000ffff027224 */ /* 0x000fe200078e002d */
[----:B------:R-:W-:Y:S01]  /*10120*/  BSSY B0, `(.L_x_3051) ;  /* 0x000002b000007945 */ /* 0x000fe20003800000 */
[----:B------:R-:W-:Y:S01]  /*10130*/  PRMT R99, R5, 0x7610, R99 ;  /* 0x0000761005637816 */ /* 0x000fe20000000063 */
[----:B------:R1:W4:Y:S01]  /*10140*/  SHFL.IDX PT, R9, R15, 0x2, 0x181f ;  /* 0x00581f000f097f89 */ /* 0x00032200000e0000 */
[----:B------:R-:W-:Y:S01]  /*10150*/  PRMT R100, R4, 0x7610, R100 ;  /* 0x0000761004647816 */ /* 0x000fe20000000064 */
[----:B------:R-:W-:Y:S01]  /*10160*/  CS2R R94, SRZ ;  /* 0x00000000005e7805 */ /* 0x000fe2000001ff00 */
[----:B------:R-:W-:Y:S01]  /*10170*/  PRMT R98, R98, 0x5410, R3 ;  /* 0x0000541062627816 */ /* 0x000fe20000000003 */
[----:B----4-:R1:W4:Y:S01]  /*10180*/  SHFL.IDX PT, R8, R16, 0x2, 0x181f ;  /* 0x00581f0010087f89 */ /* 0x01032200000e0000 */
        /* <DEDUP_REMOVED lines=12> */
[----:B------:R-:W-:-:S11]  /*10250*/  CS2R R60, SRZ ;  /* 0x00000000003c7805 */ /* 0x000fd6000001ff00 */
[C---:B------:R-:W-:Y:S01]  /*10260*/  @!P1 IMAD.SHL.U32 R2, R140.reuse, 0x2, RZ ;  /* 0x000000028c029824 */ /* 0x040fe200078e00ff */
[----:B------:R-:W-:-:S04]  /*10270*/  @!P1 SHF.L.U64.HI R3, R140, 0x1, R141 ;  /* 0x000000018c039819 */ /* 0x000fc8000001028d */
[-C--:B---3--:R-:W-:Y:S02]  /*10280*/  @!P1 IADD3 R4, P0, R6, R2.reuse, RZ ;  /* 0x0000000206049210 */ /* 0x088fe40007f1e0ff */
[----:B----4-:R-:W-:-:S03]  /*10290*/  @!P1 IADD3 R2, P2, R8, R2, RZ ;  /* 0x0000000208029210 */ /* 0x010fc60007f5e0ff */
[--C-:B------:R-:W-:Y:S01]  /*102a0*/  @!P1 IMAD.X R5, R10, 0x1, R3.reuse, P0 ;  /* 0x000000010a059824 */ /* 0x100fe200000e0603 */
[----:B------:R-:W-:Y:S01]  /*102b0*/  ISETP.GE.AND P0, PT, R142, c[0x0][0x27c], PT ;  /* 0x00009f008e007a0c */ /* 0x000fe20003f06270 */
[----:B------:R-:W-:Y:S01]  /*102c0*/  CS2R R66, SRZ ;  /* 0x0000000000427805 */ /* 0x000fe2000001ff00 */
[----:B------:R-:W-:Y:S01]  /*102d0*/  CS2R R64, SRZ ;  /* 0x0000000000407805 */ /* 0x000fe2000001ff00 */
[----:B------:R-:W-:Y:S01]  /*102e0*/  @!P1 IMAD.X R3, R9, 0x1, R3, P2 ;  /* 0x0000000109039824 */ /* 0x000fe200010e0603 */
[----:B------:R2:W5:Y:S04]  /*102f0*/  @!P1 LD.E.128 R60, [R4.64] ;  /* 0x00000006043c9980 */ /* 0x000568000c101d00 */
[----:B------:R3:W5:Y:S01]  /*10300*/  @!P1 LD.E.128 R64, [R2.64] ;  /* 0x0000000602409980 */ /* 0x000762000c101d00 */
[----:B------:R-:W-:Y:S01]  /*10310*/  CS2R R78, SRZ ;  /* 0x00000000004e7805 */ /* 0x000fe2000001ff00 */
[----:B------:R-:W-:Y:S01]  /*10320*/  CS2R R76, SRZ ;  /* 0x00000000004c7805 */ /* 0x000fe2000001ff00 */
[----:B------:R-:W-:Y:S01]  /*10330*/  CS2R R74, SRZ ;  /* 0x00000000004a7805 */ /* 0x000fe2000001ff00 */
[----:B------:R-:W-:Y:S01]  /*10340*/  CS2R R72, SRZ ;  /* 0x0000000000487805 */ /* 0x000fe2000001ff00 */
[C---:B---3--:R-:W-:Y:S01]  /*10350*/  @!P0 IMAD.SHL.U32 R2, R234.reuse, 0x2, RZ ;  /* 0x00000002ea028824 */ /* 0x048fe200078e00ff */
[----:B------:R-:W-:-:S04]  /*10360*/  @!P0 SHF.L.U64.HI R3, R234, 0x1, R237 ;  /* 0x00000001ea038819 */ /* 0x000fc800000102ed */
[-C--:B--2---:R-:W-:Y:S02]  /*10370*/  @!P0 IADD3 R4, P2, R6, R2.reuse, RZ ;  /* 0x0000000206048210 */ /* 0x084fe40007f5e0ff */
[----:B------:R-:W-:-:S03]  /*10380*/  @!P0 IADD3 R2, P1, R8, R2, RZ ;  /* 0x0000000208028210 */ /* 0x000fc60007f3e0ff */
[--C-:B------:R-:W-:Y:S02]  /*10390*/  @!P0 IMAD.X R5, R10, 0x1, R3.reuse, P2 ;  /* 0x000000010a058824 */ /* 0x100fe400010e0603 */
[----:B------:R-:W-:-:S03]  /*103a0*/  @!P0 IMAD.X R3, R9, 0x1, R3, P1 ;  /* 0x0000000109038824 */ /* 0x000fc600008e0603 */
[----:B------:R2:W5:Y:S04]  /*103b0*/  @!P0 LD.E.128 R76, [R4.64] ;  /* 0x00000006044c8980 */ /* 0x000568000c101d00 */
[----:B------:R2:W5:Y:S02]  /*103c0*/  @!P0 LD.E.128 R72, [R2.64] ;  /* 0x0000000602488980 */ /* 0x000564000c101d00 */
.L_x_3052:
[----:B--2---:R-:W-:Y:S05]  /*103d0*/  BSYNC B0 ;  /* 0x0000000000007941 */ /* 0x004fea0003800000 */
.L_x_3051:
[----:B-----5:R-:W-:Y:S01]  /*103e0*/  IMAD.MOV.U32 R2, RZ, RZ, R79 ;  /* 0x000000ffff027224 */ /* 0x020fe200078e004f */
[----:B------:R-:W-:Y:S01]  /*103f0*/  LOP3.LUT P0, RZ, R236, 0x1, RZ, 0xc0, !PT ;  /* 0x00000001ecff7812 */ /* 0x000fe2000780c0ff */
[----:B------:R-:W-:Y:S01]  /*10400*/  IMAD.MOV.U32 R3, RZ, RZ, R78 ;  /* 0x000000ffff037224 */ /* 0x000fe200078e004e */
[----:B------:R2:W1:Y:S01]  /*10410*/  SHFL.IDX PT, R10, R17, 0x3, 0x181f ;  /* 0x00781f00110a7f89 */ /* 0x00046200000e0000 */
[----:B------:R-:W-:Y:S01]  /*10420*/  BSSY B0, `(.L_x_3053) ;  /* 0x0000042000007945 */ /* 0x000fe20003800000 */
[----:B------:R-:W-:Y:S01]  /*10430*/  PRMT R112, R112, 0x5410, R2 ;  /* 0x0000541070707816 */ /* 0x000fe20000000002 */
[----:B------:R-:W-:Y:S01]  /*10440*/  IMAD.MOV.U32 R2, RZ, RZ, R77 ;  /* 0x000000ffff027224 */ /* 0x000fe200078e004d */
[----:B------:R-:W-:Y:S01]  /*10450*/  PRMT R113, R3, 0x7610, R113 ;  /* 0x0000761003717816 */ /* 0x000fe20000000071 */
[----:B------:R-:W-:Y:S01]  /*10460*/  IMAD.MOV.U32 R3, RZ, RZ, R76 ;  /* 0x000000ffff037224 */ /* 0x000fe200078e004c */
[----:B---3--:R2:W3:Y:S01]  /*10470*/  SHFL.IDX PT, R6, R18, 0x3, 0x181f ;  /* 0x00781f0012067f89 */ /* 0x0084e200000e0000 */
[----:B------:R-:W-:Y:S01]  /*10480*/  CS2R R92, SRZ ;  /* 0x00000000005c7805 */ /* 0x000fe2000001ff00 */
[----:B------:R-:W-:Y:S01]  /*10490*/  PRMT R110, R110, 0x5410, R2 ;  /* 0x000054106e6e7816 */ /* 0x000fe20000000002 */
[----:B------:R-:W-:Y:S01]  /*104a0*/  IMAD.MOV.U32 R2, RZ, RZ, R63 ;  /* 0x000000ffff027224 */ /* 0x000fe200078e003f */
[----:B------:R-:W-:Y:S01]  /*104b0*/  PRMT R112, R3, 0x7610, R112 ;  /* 0x0000761003707816 */ /* 0x000fe20000000070 */
[----:B------:R-:W-:Y:S01]  /*104c0*/  IMAD.MOV.U32 R3, RZ, RZ, R62 ;  /* 0x000000ffff037224 */ /* 0x000fe200078e003e */
[----:B------:R2:W4:Y:S01]  /*104d0*/  SHFL.IDX PT, R9, R15, 0x3, 0x181f ;  /* 0x00781f000f097f89 */ /* 0x00052200000e0000 */
[----:B------:R-:W-:Y:S01]  /*104e0*/  CS2R R86, SRZ ;  /* 0x0000000000567805 */ /* 0x000fe2000001ff00 */
[----:B------:R-:W-:Y:S01]  /*104f0*/  PRMT R109, R2, 0x7610, R109 ;  /* 0x00007610026d7816 */ /* 0x000fe2000000006d */
[----:B------:R-:W-:Y:S01]  /*10500*/  IMAD.MOV.U32 R2, RZ, RZ, R61 ;  /* 0x000000ffff027224 */ /* 0x000fe200078e003d */
[----:B------:R-:W-:Y:S01]  /*10510*/  PRMT R108, R108, 0x5410, R3 ;  /* 0x000054106c6c7816 */ /* 0x000fe20000000003 */
[----:B------:R-:W-:Y:S01]  /*10520*/  IMAD.MOV.U32 R3, RZ, RZ, R60 ;  /* 0x000000ffff037224 */ /* 0x000fe200078e003c */
[----:B----4-:R2:W4:Y:S01]  /*10530*/  SHFL.IDX PT, R8, R16, 0x3, 0x181f ;  /* 0x00781f0010087f89 */ /* 0x01052200000e0000 */
[----:B------:R-:W-:Y:S01]  /*10540*/  CS2R R84, SRZ ;  /* 0x0000000000547805 */ /* 0x000fe2000001ff00 */
[----:B------:R-:W-:Y:S01]  /*10550*/  PRMT R106, R106, 0x5410, R2 ;  /* 0x000054106a6a7816 */ /* 0x000fe20000000002 */
[----:B------:R-:W-:Y:S01]  /*10560*/  IMAD.MOV.U32 R2, RZ, RZ, R75 ;  /* 0x000000ffff027224 */ /* 0x000fe200078e004b */
[----:B------:R-:W-:Y:S01]  /*10570*/  PRMT R108, R3, 0x7610, R108 ;  /* 0x00007610036c7816 */ /* 0x000fe2000000006c */
[----:B------:R-:W-:Y:S01]  /*10580*/  CS2R R90, SRZ ;  /* 0x00000000005a7805 */ /* 0x000fe2000001ff00 */
        /* <DEDUP_REMOVED lines=10> */
[----:B------:R-:W-:-:S04]  /*10630*/  MOV R2, R67 ;  /* 0x0000004300027202 */ /* 0x000fc80000000f00 */
[----:B------:R-:W-:Y:S01]  /*10640*/  PRMT R107, R3, 0x5410, R2 ;  /* 0x00005410036b7816 */ /* 0x000fe20000000002 */
[----:B------:R-:W-:Y:S02]  /*10650*/  IMAD.MOV.U32 R3, RZ, RZ, R64 ;  /* 0x000000ffff037224 */ /* 0x000fe400078e0040 */
[----:B------:R-:W-:-:S03]  /*10660*/  IMAD.MOV.U32 R2, RZ, RZ, R65 ;  /* 0x000000ffff027224 */ /* 0x000fc600078e0041 */
[----:B------:R-:W-:Y:S02]  /*10670*/  PRMT R106, R3, 0x7610, R106 ;  /* 0x00007610036a7816 */ /* 0x000fe4000000006a */
        /* <DEDUP_REMOVED lines=18> */
[----:B------:R-:W-:Y:S01]  /*107a0*/  CS2R R90, SRZ ;  /* 0x00000000005a7805 */ /* 0x000fe2000001ff00 */
[----:B------:R-:W-:Y:S01]  /*107b0*/  CS2R R88, SRZ ;  /* 0x0000000000587805 */ /* 0x000fe2000001ff00 */
[C---:B-1----:R-:W-:Y:S01]  /*107c0*/  @!P0 IMAD.SHL.U32 R2, R234.reuse, 0x2, RZ ;  /* 0x00000002ea028824 */ /* 0x042fe200078e00ff */
[----:B------:R-:W-:-:S04]  /*107d0*/  @!P0 SHF.L.U64.HI R3, R234, 0x1, R237 ;  /* 0x00000001ea038819 */ /* 0x000fc800000102ed */
[-C--:B------:R-:W-:Y:S02]  /*107e0*/  @!P0 IADD3 R4, P2, R6, R2.reuse, RZ ;  /* 0x0000000206048210 */ /* 0x080fe40007f5e0ff */
[----:B------:R-:W-:-:S03]  /*107f0*/  @!P0 IADD3 R2, P1, R8, R2, RZ ;  /* 0x0000000208028210 */ /* 0x000fc60007f3e0ff */
[--C-:B------:R-:W-:Y:S02]  /*10800*/  @!P0 IMAD.X R5, R10, 0x1, R3.reuse, P2 ;  /* 0x000000010a058824 */ /* 0x100fe400010e0603 */
[----:B------:R-:W-:-:S03]  /*10810*/  @!P0 IMAD.X R3, R9, 0x1, R3, P1 ;  /* 0x0000000109038824 */ /* 0x000fc600008e0603 */
[----:B------:R1:W5:Y:S04]  /*10820*/  @!P0 LD.E.128 R92, [R4.64] ;  /* 0x00000006045c8980 */ /* 0x000368000c101d00 */
[----:B------:R1:W5:Y:S02]  /*10830*/  @!P0 LD.E.128 R88, [R2.64] ;  /* 0x0000000602588980 */ /* 0x000364000c101d00 */
.L_x_3054:
[----:B-1234-:R-:W-:Y:S05]  /*10840*/  BSYNC B0 ;  /* 0x0000000000007941 */ /* 0x01efea0003800000 */
.L_x_3053:
[----:B------:R-:W2:Y:S01]  /*10850*/  LDL R4, [R1+0x4] ;  /* 0x0000040001047983 */ /* 0x000ea20000100800 */
[----:B-----5:R-:W-:Y:S01]  /*10860*/  IMAD.MOV.U32 R3, RZ, RZ, R94 ;  /* 0x000000ffff037224 */ /* 0x020fe200078e005e */
[----:B------:R-:W-:-:S04]  /*10870*/  DEPBAR.LE SB0, 0x1 ;  /* 0x000080400000791a */ /* 0x000fc80000000000 */
[----:B------:R-:W-:Y:S01]  /*10880*/  IMAD.MOV.U32 R2, RZ, RZ, R95 ;  /* 0x000000ffff027224 */ /* 0x000fe200078e005f */
[----:B------:R-:W-:Y:S01]  /*10890*/  PRMT R120, R3, 0x7610, R120 ;  /* 0x0000761003787816 */ /* 0x000fe20000000078 */
[----:B------:R-:W-:Y:S01]  /*108a0*/  IMAD.MOV.U32 R3, RZ, RZ, R92 ;  /* 0x000000ffff037224 */ /* 0x000fe200078e005c */
[----:B------:R-:W-:Y:S02]  /*108b0*/  BSSY B1, `(.L_x_3055) ;  /* 0x00000e8000017945 */ /* 0x000fe40003800000 */
        /* <DEDUP_REMOVED lines=23> */
[----:B------:R-:W-:Y:S01]  /*10a30*/  IMAD.MOV.U32 R2, RZ, RZ, R80 ;  /* 0x000000ffff027224 */ /* 0x000fe200078e0050 */
[----:B------:R-:W-:Y:S01]  /*10a40*/  BAR.SYNC.DEFER_BLOCKING 0x0 ;  /* 0x0000000000007b1d */ /* 0x000fe20000010000 */
[----:B--2---:R-:W-:-:S03]  /*10a50*/  IMAD.IADD R3, R68, 0x1, -R4 ;  /* 0x0000000144037824 */ /* 0x004fc600078e0a04 */
[----:B------:R-:W-:Y:S01]  /*10a60*/  PRMT R68, R68, 0x5410, R2 ;  /* 0x0000541044447816 */ /* 0x000fe20000000002 */
[----:B------:R-:W-:Y:S01]  /*10a70*/  IMAD.MOV.U32 R2, RZ, RZ, R81 ;  /* 0x000000ffff027224 */ /* 0x000fe200078e0051 */
[----:B------:R-:W-:-:S04]  /*10a80*/  IMNMX R51, R3, 0x80, PT ;  /* 0x0000008003337817 */ /* 0x000fc80003800200 */
[----:B------:R-:W-:Y:S02]  /*10a90*/  PRMT R68, R2, 0x7610, R68 ;  /* 0x0000761002447816 */ /* 0x000fe40000000044 */
        /* <DEDUP_REMOVED lines=22> */
[----:B------:R-:W2:Y:S02]  /*10c00*/  LDS.128 R8, [R36+0x10080] ;  /* 0x0100800024087984 */ /* 0x000ea40000000c00 */
[----:B------:R-:W-:Y:S02]  /*10c10*/  HADD2.F32 R13, -RZ, R13.H0_H0 ;  /* 0x2000000dff0d7230 */ /* 0x000fe40000004100 */
        /* <DEDUP_REMOVED lines=11> */
[----:B------:R-:W-:Y:S01]  /*10cd0*/  HADD2.F32 R2, -RZ, R9.H1_H1 ;  /* 0x30000009ff027230 */ /* 0x000fe20000004100 */
[----:B------:R-:W-:Y:S01]  /*10ce0*/  SHF.R.U64 R9, R26, 0x10, R27 ;  /* 0x000000101a097819 */ /* 0x000fe2000000121b */
[----:B------:R-:W-:Y:S01]  /*10cf0*/  HADD2.F32 R6, -RZ, R4.H0_H0 ;  /* 0x20000004ff067230 */ /* 0x000fe20000004100 */
[CC--:B------:R-:W-:Y:S01]  /*10d00*/  FMUL.FTZ R4, R3.reuse, R5.reuse ;  /* 0x0000000503047220 */ /* 0x0c0fe20000410000 */
        /* <DEDUP_REMOVED lines=8> */
[CC--:B------:R-:W-:Y:S01]  /*10d90*/  FMUL.FTZ R6, R4.reuse, R2.reuse ;  /* 0x0000000204067220 */ /* 0x0c0fe20000410000 */
[----:B------:R-:W-:Y:S01]  /*10da0*/  F2FP.PACK_AB R17, R15, R39 ;  /* 0x000000270f11723e */ /* 0x000fe200000000ff */
[C---:B------:R-:W-:Y:S01]  /*10db0*/  FMUL.FTZ R2, R5.reuse, R2 ;  /* 0x0000000205027220 */ /* 0x040fe20000410000 */
[----:B------:R-:W-:Y:S01]  /*10dc0*/  HADD2.F32 R15, -RZ, R38.H0_H0 ;  /* 0x20000026ff0f7230 */ /* 0x000fe20000004100 */
        /* <DEDUP_REMOVED lines=9> */
[----:B------:R-:W-:Y:S01]  /*10e60*/  HADD2.F32 R5, -RZ, R19.H0_H0 ;  /* 0x20000013ff057230 */ /* 0x000fe20000004100 */
[----:B------:R-:W-:Y:S01]  /*10e70*/  FFMA.FTZ R24, R4, R3, R2 ;  /* 0x0000000304187223 */ /* 0x000fe20000010002 */
[----:B------:R-:W-:Y:S02]  /*10e80*/  HADD2.F32 R2, -RZ, R50.H0_H0 ;  /* 0x20000032ff027230 */ /* 0x000fe40000004100 */
[----:B------:R-:W-:Y:S02]  /*10e90*/  HADD2.F32 R4, -RZ, R11.H0_H0 ;  /* 0x2000000bff047230 */ /* 0x000fe40000004100 */
[----:B------:R-:W-:-:S03]  /*10ea0*/  HADD2.F32 R3, -RZ, R69.H0_H0 ;  /* 0x20000045ff037230 */ /* 0x000fc60000004100 */
        /* <DEDUP_REMOVED lines=8> */
[----:B------:R-:W-:-:S02]  /*10f30*/  HADD2.F32 R8, -RZ, R16.H1_H1 ;  /* 0x30000010ff087230 */ /* 0x000fc40000004100 */
        /* <DEDUP_REMOVED lines=10> */
[C---:B------:R-:W-:Y:S02]  /*10fe0*/  FFMA.FTZ R3, R8.reuse, R15, -R3 ;  /* 0x0000000f08037223 */ /* 0x040fe40000010803 */
[----:B------:R-:W-:Y:S01]  /*10ff0*/  FMUL.FTZ R5, R8, R22 ;  /* 0x0000001608057220 */ /* 0x000fe20000410000 */
[----:B------:R-:W-:Y:S02]  /*11000*/  F2FP.PACK_AB R11, R11, R14 ;  /* 0x0000000e0b0b723e */ /* 0x000fe400000000ff */
[----:B------:R-:W-:Y:S01]  /*11010*/  F2FP.PACK_AB R16, R3, R21 ;  /* 0x000000150310723e */ /* 0x000fe200000000ff */
[----:B------:R-:W-:Y:S01]  /*11020*/  HADD2.F32 R3, -RZ, R10.H1_H1 ;  /* 0x3000000aff037230 */ /* 0x000fe20000004100 */
[----:B------:R-:W-:Y:S01]  /*11030*/  FFMA.FTZ R5, R4, R15, R5 ;  /* 0x0000000f04057223 */ /* 0x000fe20000010005 */
[----:B------:R-:W-:-:S04]  /*11040*/  HADD2.F32 R10, -RZ, R9.H0_H0 ;  /* 0x20000009ff0a7230 */ /* 0x000fc80000004100 */
[----:B------:R-:W-:Y:S01]  /*11050*/  F2FP.PACK_AB R8, R5, R37 ;  /* 0x000000250508723e */ /* 0x000fe200000000ff */
[CC--:B------:R-:W-:Y:S02]  /*11060*/  FMUL.FTZ R9, R3.reuse, R10.reuse ;  /* 0x0000000a03097220 */ /* 0x0c0fe40000410000 */
[C---:B------:R-:W-:Y:S02]  /*11070*/  FMUL.FTZ R2, R6.reuse, R10 ;  /* 0x0000000a06027220 */ /* 0x040fe40000410000 */
[-C--:B------:R-:W-:Y:S02]  /*11080*/  FFMA.FTZ R9, R6, R13.reuse, -R9 ;  /* 0x0000000d06097223 */ /* 0x080fe40000010809 */
[----:B------:R-:W-:-:S03]  /*11090*/  FFMA.FTZ R2, R3, R13, R2 ;  /* 0x0000000d03027223 */ /* 0x000fc60000010002 */
[----:B------:R-:W-:Y:S02]  /*110a0*/  F2FP.PACK_AB R18, R9, R20 ;  /* 0x000000140912723e */ /* 0x000fe400000000ff */
[----:B------:R-:W-:Y:S02]  /*110b0*/  F2FP.PACK_AB R9, R48, R49 ;  /* 0x000000313009723e */ /* 0x000fe400000000ff */
[----:B------:R-:W-:Y:S01]  /*110c0*/  F2FP.PACK_AB R10, R2, R24 ;  /* 0x00000018020a723e */ /* 0x000fe200000000ff */
[----:B------:R1:W-:Y:S04]  /*110d0*/  STS.128 [R216+0x10080], R16 ;  /* 0x01008010d8007388 */ /* 0x0003e80000000c00 */
[----:B------:R1:W-:Y:S02]  /*110e0*/  STS.128 [R36+0x10080], R8 ;  /* 0x0100800824007388 */ /* 0x0003e40000000c00 */
.L_x_3058:
[----:B------:R-:W-:Y:S05]  /*110f0*/  BSYNC B0 ;  /* 0x0000000000007941 */ /* 0x000fea0003800000 */
.L_x_3057:
[----:B------:R-:W-:-:S13]  /*11100*/  ISETP.GE.AND P0, PT, R142, c[0x0][0x27c], PT ;  /* 0x00009f008e007a0c */ /* 0x000fda0003f06270 */
[----:B------:R-:W-:Y:S05]  /*11110*/  @P0 BRA `(.L_x_3056) ;  /* 0x0000061000000947 */ /* 0x000fea0003800000 */
[----:B------:R-:W2:Y:S04]  /*11120*/  LDL R3, [R1+0xe4] ;  /* 0x0000e40001037983 */ /* 0x000ea80000100800 */
[----:B------:R-:W3:Y:S01]  /*11130*/  LDL R37, [R1+0xfc] ;  /* 0x0000fc0001257983 */ /* 0x000ee20000100800 */
[----:B------:R-:W-:Y:S02]  /*11140*/  MOV R2, c[0x0][0x27c] ;  /* 0x00009f0000027a02 */ /* 0x000fe40000000f00 */
[----:B------:R-:W-:Y:S02]  /*11150*/  SHF.R.U64 R26, R28, 0x10, R29 ;  /* 0x000000101c1a7819 */ /* 0x000fe4000000121d */
[----:B------:R-:W-:Y:S02]  /*11160*/  SHF.R.U64 R24, R32, 0x10, R33 ;  /* 0x0000001020187819 */ /* 0x000fe40000001221 */
[----:B------:R-:W-:-:S03]  /*11170*/  SHF.R.U64 R13, R30, 0x10, R31 ;  /* 0x000000101e0d7819 */ /* 0x000fc6000000121f */
[----:B------:R-:W-:Y:S02]  /*11180*/  HADD2.F32 R24, -RZ, R24.H0_H0 ;  /* 0x20000018ff187230 */ /* 0x000fe40000004100 */
[----:B------:R-:W-:Y:S01]  /*11190*/  HADD2.F32 R13, -RZ, R13.H0_H0 ;  /* 0x2000000dff0d7230 */ /* 0x000fe20000004100 */
[----:B--2---:R-:W-:-:S04]  /*111a0*/  LEA.HI R2, R2, R3, RZ, 0x1d ;  /* 0x0000000302027211 */ /* 0x004fc800078fe8ff */
[----:B------:R-:W-:Y:S01]  /*111b0*/  SHF.R.S32.HI R3, RZ, 0x1f, R2 ;  /* 0x0000001fff037819 */ /* 0x000fe20000011402 */
[----:B-1-3--:R-:W1:Y:S03]  /*111c0*/  LDS.128 R16, [R37] ;  /* 0x0000000025107984 */ /* 0x00ae660000000c00 */
[----:B------:R-:W-:Y:S02]  /*111d0*/  LEA.HI R3, R3, R2, RZ, 0x3 ;  /* 0x0000000203037211 */ /* 0x000fe400078f18ff */
[----:B------:R-:W-:-:S04]  /*111e0*/  SHF.L.U32 R2, R2, 0x3, RZ ;  /* 0x0000000302027819 */ /* 0x000fc800000006ff */
        /* <DEDUP_REMOVED lines=17> */
[----:B------:R-:W-:-:S03]  /*11300*/  SHF.R.U32.HI R4, RZ, 0x10, R29 ;  /* 0x00000010ff047819 */ /* 0x000fc6000001161d */
[----:B------:R-:W-:Y:S02]  /*11310*/  HADD2.F32 R5, -RZ, R2.H0_H0 ;  /* 0x20000002ff057230 */ /* 0x000fe40000004100 */
[----:B------:R-:W-:Y:S01]  /*11320*/  HADD2.F32 R2, -RZ, R9.H1_H1 ;  /* 0x30000009ff027230 */ /* 0x000fe20000004100 */
[----:B------:R-:W-:Y:S01]  /*11330*/  SHF.R.U64 R9, R34, 0x10, R35 ;  /* 0x0000001022097819 */ /* 0x000fe20000001223 */
[----:B------:R-:W-:Y:S01]  /*11340*/  HADD2.F32 R6, -RZ, R4.H0_H0 ;  /* 0x20000004ff067230 */ /* 0x000fe20000004100 */
[CC--:B------:R-:W-:Y:S02]  /*11350*/  FMUL.FTZ R4, R3.reuse, R5.reuse ;  /* 0x0000000503047220 */ /* 0x0c0fe40000410000 */
[C---:B------:R-:W-:Y:S02]  /*11360*/  FMUL.FTZ R5, R2.reuse, R5 ;  /* 0x0000000502057220 */ /* 0x040fe40000410000 */
[-C--:B------:R-:W-:Y:S01]  /*11370*/  FFMA.FTZ R28, R2, R6.reuse, R4 ;  /* 0x00000006021c7223 */ /* 0x080fe20000010004 */
[----:B------:R-:W-:Y:S01]  /*11380*/  HADD2.F32 R2, -RZ, R70.H1_H1 ;  /* 0x30000046ff027230 */ /* 0x000fe20000004100 */
[----:B------:R-:W-:Y:S01]  /*11390*/  FFMA.FTZ R15, R3, R6, -R5 ;  /* 0x00000006030f7223 */ /* 0x000fe20000010805 */
[----:B------:R-:W-:-:S02]  /*113a0*/  HADD2.F32 R4, -RZ, R8.H0_H0 ;  /* 0x20000008ff047230 */ /* 0x000fc40000004100 */
[----:B------:R-:W-:Y:S02]  /*113b0*/  HADD2.F32 R5, -RZ, R16.H0_H0 ;  /* 0x20000010ff057230 */ /* 0x000fe40000004100 */
[--C-:B------:R-:W-:Y:S01]  /*113c0*/  HADD2.F32 R3, -RZ, R71.reuse.H1_H1 ;  /* 0x30000047ff037230 */ /* 0x100fe20000004100 */
[CC--:B------:R-:W-:Y:S01]  /*113d0*/  FMUL.FTZ R6, R4.reuse, R2.reuse ;  /* 0x0000000204067220 */ /* 0x0c0fe20000410000 */
[----:B------:R-:W-:Y:S01]  /*113e0*/  F2FP.PACK_AB R17, R15, R27 ;  /* 0x0000001b0f11723e */ /* 0x000fe200000000ff */
[C---:B------:R-:W-:Y:S01]  /*113f0*/  FMUL.FTZ R2, R5.reuse, R2 ;  /* 0x0000000205027220 */ /* 0x040fe20000410000 */
[----:B------:R-:W-:Y:S01]  /*11400*/  HADD2.F32 R15, -RZ, R26.H0_H0 ;  /* 0x2000001aff0f7230 */ /* 0x000fe20000004100 */
[-C--:B------:R-:W-:Y:S01]  /*11410*/  FFMA.FTZ R22, R5, R3.reuse, -R6 ;  /* 0x0000000305167223 */ /* 0x080fe20000010806 */
[----:B------:R-:W-:Y:S01]  /*11420*/  HADD2.F32 R5, -RZ, R18.H0_H0 ;  /* 0x20000012ff057230 */ /* 0x000fe20000004100 */
[----:B------:R-:W-:Y:S01]  /*11430*/  FFMA.FTZ R25, R4, R3, R2 ;  /* 0x0000000304197223 */ /* 0x000fe20000010002 */
[----:B------:R-:W-:-:S02]  /*11440*/  HADD2.F32 R2, -RZ, R71.H0_H0 ;  /* 0x20000047ff027230 */ /* 0x000fc40000004100 */
        /* <DEDUP_REMOVED lines=44> */
[----:B------:R1:W-:Y:S04]  /*11710*/  STS.128 [R37], R16 ;  /* 0x0000001025007388 */ /* 0x0003e80000000c00 */
[----:B------:R1:W-:Y:S02]  /*11720*/  STS.128 [R21+0x10080], R8 ;  /* 0x0100800815007388 */ /* 0x0003e40000000c00 */
.L_x_3056:
[----:B------:R-:W-:Y:S05]  /*11730*/  BSYNC B1 ;  /* 0x0000000000017941 */ /* 0x000fea0003800000 */
.L_x_3055:
        /* <DEDUP_REMOVED lines=8> */
[----:B------:R-:W2:Y:S01]  /*117c0*/  LDL R32, [R1+0x184] ;  /* 0x0001840001207983 */ /* 0x000ea20000100800 */
[----:B------:R-:W-:Y:S02]  /*117d0*/  MOV R3, c[0x0][0x27c] ;  /* 0x00009f0000037a02 */ /* 0x000fe40000000f00 */
[----:B------:R-:W-:Y:S02]  /*117e0*/  SHF.R.U64 R13, R44, 0x10, R45 ;  /* 0x000000102c0d7819 */ /* 0x000fe4000000122d */
[----:B------:R-:W-:Y:S02]  /*117f0*/  LEA.HI R3, R3, R149, RZ, 0x1d ;  /* 0x0000009503037211 */ /* 0x000fe400078fe8ff */
[----:B------:R-:W-:Y:S02]  /*11800*/  SHF.R.U64 R24, R40, 0x10, R41 ;  /* 0x0000001028187819 */ /* 0x000fe40000001229 */
[----:B------:R-:W-:Y:S02]  /*11810*/  SHF.R.S32.HI R2, RZ, 0x1f, R3 ;  /* 0x0000001fff027819 */ /* 0x000fe40000011403 */
[----:B------:R-:W-:-:S02]  /*11820*/  SHF.R.U64 R14, R42, 0x10, R43 ;  /* 0x000000102a0e7819 */ /* 0x000fc4000000122b */
[----:B------:R-:W-:Y:S02]  /*11830*/  LEA.HI R2, R2, R3, RZ, 0x3 ;  /* 0x0000000302027211 */ /* 0x000fe400078f18ff */
[----:B------:R-:W-:Y:S02]  /*11840*/  SHF.L.U32 R3, R3, 0x3, RZ ;  /* 0x0000000303037819 */ /* 0x000fe400000006ff */
[----:B------:R-:W-:Y:S02]  /*11850*/  SHF.L.U32 R2, R2, 0xa, RZ ;  /* 0x0000000a02027819 */ /* 0x000fe400000006ff */
[----:B------:R-:W-:Y:S02]  /*11860*/  LOP3.LUT R3, R251, 0x38, R3, 0xf8, !PT ;  /* 0x00000038fb037812 */ /* 0x000fe400078ef803 */
[----:B------:R-:W-:Y:S02]  /*11870*/  LOP3.LUT R2, R2, 0x7fffe000, RZ, 0xc0, !PT ;  /* 0x7fffe00002027812 */ /* 0x000fe400078ec0ff */
[----:B------:R-:W-:-:S04]  /*11880*/  LOP3.LUT R3, R3, R31, RZ, 0x3c, !PT ;  /* 0x0000001f03037212 */ /* 0x000fc800078e3cff */
[----:B------:R-:W-:Y:S01]  /*11890*/  IADD3 R2, R3, R2, R12 ;  /* 0x0000000203027210 */ /* 0x000fe20007ffe00c */
[----:B------:R-:W-:-:S03]  /*118a0*/  HADD2.F32 R3, -RZ, R98.H0_H0 ;  /* 0x20000062ff037230 */ /* 0x000fc60000004100 */
[----:B------:R-:W-:Y:S01]  /*118b0*/  SHF.L.U32 R20, R2, 0x1, RZ ;  /* 0x0000000102147819 */ /* 0x000fe200000006ff */
[----:B------:R-:W-:-:S04]  /*118c0*/  HADD2.F32 R2, -RZ, R97.H1_H1 ;  /* 0x30000061ff027230 */ /* 0x000fc80000004100 */
[----:B-1----:R-:W1:Y:S02]  /*118d0*/  LDS.128 R16, [R20+0x10080] ;  /* 0x0100800014107984 */ /* 0x002e640000000c00 */
[----:B-1----:R-:W-:-:S05]  /*118e0*/  HADD2.F32 R4, -RZ, R17.H0_H0 ;  /* 0x20000011ff047230 */ /* 0x002fca0000004100 */
[----:B------:R-:W-:Y:S01]  /*118f0*/  FMUL.FTZ R6, R4, R2 ;  /* 0x0000000204067220 */ /* 0x000fe20000410000 */
[----:B--2---:R-:W1:Y:S02]  /*11900*/  LDS.128 R8, [R32] ;  /* 0x0000000020087984 */ /* 0x004e640000000c00 */
[----:B-1----:R-:W-:-:S05]  /*11910*/  HADD2.F32 R5, -RZ, R9.H0_H0 ;  /* 0x20000009ff057230 */ /* 0x002fca0000004100 */
        /* <DEDUP_REMOVED lines=18> */
[CC--:B------:R-:W-:Y:S02]  /*11a40*/  FMUL.FTZ R6, R4.reuse, R2.reuse ;  /* 0x0000000204067220 */ /* 0x0c0fe40000410000 */
[C---:B------:R-:W-:Y:S02]  /*11a50*/  FMUL.FTZ R2, R5.reuse, R2 ;  /* 0x0000000205027220 */ /* 0x040fe40000410000 */
        /* <DEDUP_REMOVED lines=22> */
[----:B------:R-:W-:Y:S02]  /*11bc0*/  HADD2.F32 R2, -RZ, R19.H1_H1 ;  /* 0x30000013ff027230 */ /* 0x000fe40000004100 */
[----:B------:R-:W-:-:S03]  /*11bd0*/  HADD2.F32 R5, -RZ, R4.H0_H0 ;  /* 0x20000004ff057230 */ /* 0x000fc60000004100 */
[----:B------:R-:W-:-:S04]  /*11be0*/  FMUL.FTZ R4, R2, R6 ;  /* 0x0000000602047220 */ /* 0x000fc80000410000 */
[C---:B------:R-:W-:Y:S02]  /*11bf0*/  FFMA.FTZ R15, R3.reuse, R5, -R4 ;  /* 0x00000005030f7223 */ /* 0x040fe40000010804 */
[----:B------:R-:W-:-:S03]  /*11c00*/  FMUL.FTZ R3, R3, R6 ;  /* 0x0000000603037220 */ /* 0x000fc60000410000 */
[----:B------:R-:W-:Y:S01]  /*11c10*/  F2FP.PACK_AB R19, R15, R21 ;  /* 0x000000150f13723e */ /* 0x000fe200000000ff */
[----:B------:R-:W-:Y:S01]  /*11c20*/  FFMA.FTZ R11, R2, R5, R3 ;  /* 0x00000005020b7223 */ /* 0x000fe20000010003 */
[----:B------:R-:W-:Y:S02]  /*11c30*/  HADD2.F32 R3, -RZ, R8.H1_H1 ;  /* 0x30000008ff037230 */ /* 0x000fe40000004100 */
[----:B------:R-:W-:Y:S02]  /*11c40*/  HADD2.F32 R5, -RZ, R13.H0_H0 ;  /* 0x2000000dff057230 */ /* 0x000fe40000004100 */
[----:B------:R-:W-:Y:S01]  /*11c50*/  HADD2.F32 R2, -RZ, R16.H1_H1 ;  /* 0x30000010ff027230 */ /* 0x000fe20000004100 */
[----:B------:R-:W-:Y:S01]  /*11c60*/  F2FP.PACK_AB R11, R11, R17 ;  /* 0x000000110b0b723e */ /* 0x000fe200000000ff */
[----:B------:R-:W-:Y:S01]  /*11c70*/  HADD2.F32 R8, -RZ, R24.H0_H0 ;  /* 0x20000018ff087230 */ /* 0x000fe20000004100 */
[-C--:B------:R-:W-:Y:S01]  /*11c80*/  FMUL.FTZ R4, R3, R5.reuse ;  /* 0x0000000503047220 */ /* 0x080fe20000410000 */
[----:B------:R-:W-:Y:S01]  /*11c90*/  F2FP.PACK_AB R17, R27, R30 ;  /* 0x0000001e1b11723e */ /* 0x000fe200000000ff */
[----:B------:R-:W-:-:S02]  /*11ca0*/  FMUL.FTZ R5, R2, R5 ;  /* 0x0000000502057220 */ /* 0x000fc40000410000 */
[-C--:B------:R-:W-:Y:S01]  /*11cb0*/  FFMA.FTZ R6, R2, R8.reuse, R4 ;  /* 0x0000000802067223 */ /* 0x080fe20000010004 */
[----:B------:R-:W-:Y:S01]  /*11cc0*/  HADD2.F32 R2, -RZ, R18.H1_H1 ;  /* 0x30000012ff027230 */ /* 0x000fe20000004100 */
[----:B------:R-:W-:Y:S01]  /*11cd0*/  FFMA.FTZ R13, R3, R8, -R5 ;  /* 0x00000008030d7223 */ /* 0x000fe20000010805 */
[----:B------:R-:W-:Y:S02]  /*11ce0*/  HADD2.F32 R3, -RZ, R10.H1_H1 ;  /* 0x3000000aff037230 */ /* 0x000fe40000004100 */
[----:B------:R-:W-:Y:S01]  /*11cf0*/  HADD2.F32 R5, -RZ, R9.H0_H0 ;  /* 0x20000009ff057230 */ /* 0x000fe20000004100 */
[----:B------:R-:W-:Y:S01]  /*11d00*/  F2FP.PACK_AB R9, R26, R29 ;  /* 0x0000001d1a09723e */ /* 0x000fe200000000ff */
[----:B------:R-:W-:Y:S01]  /*11d10*/  HADD2.F32 R8, -RZ, R14.H0_H0 ;  /* 0x2000000eff087230 */ /* 0x000fe20000004100 */
[----:B------:R-:W-:Y:S02]  /*11d20*/  F2FP.PACK_AB R16, R13, R28 ;  /* 0x0000001c0d10723e */ /* 0x000fe400000000ff */
[----:B------:R-:W-:-:S02]  /*11d30*/  FMUL.FTZ R4, R3, R5 ;  /* 0x0000000503047220 */ /* 0x000fc40000410000 */
[C---:B------:R-:W-:Y:S02]  /*11d40*/  FMUL.FTZ R5, R2.reuse, R5 ;  /* 0x0000000502057220 */ /* 0x040fe40000410000 */
[-C--:B------:R-:W-:Y:S02]  /*11d50*/  FFMA.FTZ R2, R2, R8.reuse, R4 ;  /* 0x0000000802027223 */ /* 0x080fe40000010004 */
[----:B------:R-:W-:Y:S01]  /*11d60*/  FFMA.FTZ R3, R3, R8, -R5 ;  /* 0x0000000803037223 */ /* 0x000fe20000010805 */
[----:B------:R-:W-:Y:S02]  /*11d70*/  F2FP.PACK_AB R8, R6, R23 ;  /* 0x000000170608723e */ /* 0x000fe400000000ff */
[----:B------:R-:W-:Y:S02]  /*11d80*/  F2FP.PACK_AB R10, R2, R22 ;  /* 0x00000016020a723e */ /* 0x000fe400000000ff */
[----:B------:R-:W-:-:S05]  /*11d90*/  F2FP.PACK_AB R18, R3, R25 ;  /* 0x000000190312723e */ /* 0x000fca00000000ff */
[----:B------:R1:W-:Y:S04]  /*11da0*/  STS.128 [R32], R16 ;  /* 0x0000001020007388 */ /* 0x0003e80000000c00 */
[----:B------:R1:W-:Y:S02]  /*11db0*/  STS.128 [R20+0x10080], R8 ;  /* 0x0100800814007388 */ /* 0x0003e40000000c00 */
.L_x_3062:
[----:B------:R-:W-:Y:S05]  /*11dc0*/  BSYNC B0 ;  /* 0x0000000000007941 */ /* 0x000fea0003800000 */
.L_x_3061:
[----:B------:R-:W-:-:S13]  /*11dd0*/  ISETP.GE.AND P0, PT, R142, c[0x0][0x27c], PT ;  /* 0x00009f008e007a0c */ /* 0x000fda0003f06270 */
[----:B------:R-:W-:Y:S05]  /*11de0*/  @P0 BRA `(.L_x_3060) ;  /* 0x0000061000000947 */ /* 0x000fea0003800000 */
[----:B------:R-:W2:Y:S04]  /*11df0*/  LDL R3, [R1+0xe4] ;  /* 0x0000e40001037983 */ /* 0x000ea80000100800 */
[----:B------:R-:W3:Y:S01]  /*11e00*/  LDL R29, [R1+0xf8] ;  /* 0x0000f800011d7983 */ /* 0x000ee20000100800 */
[----:B------:R-:W-:-:S04]  /*11e10*/  MOV R2, c[0x0][0x27c] ;  /* 0x00009f0000027a02 */ /* 0x000fc80000000f00 */
        /* <DEDUP_REMOVED lines=14> */
[----:B-1----:R-:W-:-:S05]  /*11f00*/  HADD2.F32 R5, -RZ, R9.H0_H0 ;  /* 0x20000009ff057230 */ /* 0x002fca0000004100 */
[----:B------:R-:W-:Y:S01]  /*11f10*/  FMUL.FTZ R6, R5, R2 ;  /* 0x0000000205067220 */ /* 0x000fe20000410000 */
[----:B--2---:R-:W-:-:S05]  /*11f20*/  HADD2.F32 R4, -RZ, R17.H0_H0 ;  /* 0x20000011ff047230 */ /* 0x004fca0000004100 */
        /* <DEDUP_REMOVED lines=20> */
[----:B------:R-:W-:Y:S01]  /*12070*/  HADD2.F32 R4, -RZ, R18.H0_H0 ;  /* 0x20000012ff047230 */ /* 0x000fe20000004100 */
[----:B------:R-:W-:Y:S01]  /*12080*/  FFMA.FTZ R24, R5, R3, -R2 ;  /* 0x0000000305187223 */ /* 0x000fe20000010802 */
[----:B------:R-:W-:Y:S02]  /*12090*/  HADD2.F32 R2, -RZ, R103.H0_H0 ;  /* 0x20000067ff027230 */ /* 0x000fe40000004100 */
        /* <DEDUP_REMOVED lines=23> */
[----:B------:R-:W-:Y:S01]  /*12210*/  SHF.R.U64 R4, R56, 0x10, R57 ;  /* 0x0000001038047819 */ /* 0x000fe20000001239 */
[----:B------:R-:W-:Y:S01]  /*12220*/  FFMA.FTZ R14, R5, R3, -R2 ;  /* 0x00000003050e7223 */ /* 0x000fe20000010802 */
[----:B------:R-:W-:Y:S01]  /*12230*/  SHF.R.U64 R2, R52, 0x10, R53 ;  /* 0x0000001034027819 */ /* 0x000fe20000001235 */
[----:B------:R-:W-:Y:S01]  /*12240*/  HADD2.F32 R3, -RZ, R8.H1_H1 ;  /* 0x30000008ff037230 */ /* 0x000fe20000004100 */
[----:B------:R-:W-:Y:S01]  /*12250*/  SHF.R.U64 R6, R54, 0x10, R55 ;  /* 0x0000001036067819 */ /* 0x000fe20000001237 */
[----:B------:R-:W-:Y:S01]  /*12260*/  HADD2.F32 R9, -RZ, R4.H0_H0 ;  /* 0x20000004ff097230 */ /* 0x000fe20000004100 */
[----:B------:R-:W-:Y:S01]  /*12270*/  F2FP.PACK_AB R19, R14, R17 ;  /* 0x000000110e13723e */ /* 0x000fe200000000ff */
[----:B------:R-:W-:Y:S01]  /*12280*/  HADD2.F32 R5, -RZ, R2.H0_H0 ;  /* 0x20000002ff057230 */ /* 0x000fe20000004100 */
[----:B------:R-:W-:Y:S01]  /*12290*/  F2FP.PACK_AB R17, R26, R28 ;  /* 0x0000001c1a11723e */ /* 0x000fe200000000ff */
[----:B------:R-:W-:Y:S01]  /*122a0*/  HADD2.F32 R2, -RZ, R16.H1_H1 ;  /* 0x30000010ff027230 */ /* 0x000fe20000004100 */
[----:B------:R-:W-:Y:S01]  /*122b0*/  F2FP.PACK_AB R11, R11, R15 ;  /* 0x0000000f0b0b723e */ /* 0x000fe200000000ff */
[----:B------:R-:W-:Y:S01]  /*122c0*/  HADD2.F32 R6, -RZ, R6.H0_H0 ;  /* 0x20000006ff067230 */ /* 0x000fe20000004100 */
[----:B------:R-:W-:-:S02]  /*122d0*/  FMUL.FTZ R4, R3, R5 ;  /* 0x0000000503047220 */ /* 0x000fc40000410000 */
[C---:B------:R-:W-:Y:S02]  /*122e0*/  FMUL.FTZ R5, R2.reuse, R5 ;  /* 0x0000000502057220 */ /* 0x040fe40000410000 */
[-C--:B------:R-:W-:Y:S01]  /*122f0*/  FFMA.FTZ R8, R2, R9.reuse, R4 ;  /* 0x0000000902087223 */ /* 0x080fe20000010004 */
[----:B------:R-:W-:Y:S01]  /*12300*/  SHF.R.U64 R4, R58, 0x10, R59 ;  /* 0x000000103a047819 */ /* 0x000fe2000000123b */
[----:B------:R-:W-:Y:S01]  /*12310*/  FFMA.FTZ R13, R3, R9, -R5 ;  /* 0x00000009030d7223 */ /* 0x000fe20000010805 */
[----:B------:R-:W-:Y:S02]  /*12320*/  HADD2.F32 R2, -RZ, R18.H1_H1 ;  /* 0x30000012ff027230 */ /* 0x000fe40000004100 */
[----:B------:R-:W-:Y:S01]  /*12330*/  HADD2.F32 R3, -RZ, R10.H1_H1 ;  /* 0x3000000aff037230 */ /* 0x000fe20000004100 */
[----:B------:R-:W-:Y:S01]  /*12340*/  F2FP.PACK_AB R8, R8, R23 ;  /* 0x000000170808723e */ /* 0x000fe200000000ff */
[----:B------:R-:W-:Y:S01]  /*12350*/  HADD2.F32 R9, -RZ, R4.H0_H0 ;  /* 0x20000004ff097230 */ /* 0x000fe20000004100 */
[----:B------:R-:W-:Y:S01]  /*12360*/  FMUL.FTZ R5, R2, R6 ;  /* 0x0000000602057220 */ /* 0x000fe20000410000 */
[----:B------:R-:W-:Y:S01]  /*12370*/  F2FP.PACK_AB R16, R13, R24 ;  /* 0x000000180d10723e */ /* 0x000fe200000000ff */
[----:B------:R-:W-:-:S02]  /*12380*/  FMUL.FTZ R4, R3, R6 ;  /* 0x0000000603047220 */ /* 0x000fc40000410000 */
[-C--:B------:R-:W-:Y:S02]  /*12390*/  FFMA.FTZ R3, R3, R9.reuse, -R5 ;  /* 0x0000000903037223 */ /* 0x080fe40000010805 */
[----:B------:R-:W-:Y:S01]  /*123a0*/  FFMA.FTZ R2, R2, R9, R4 ;  /* 0x0000000902027223 */ /* 0x000fe20000010004 */
[----:B------:R-:W-:Y:S02]  /*123b0*/  F2FP.PACK_AB R9, R25, R27 ;  /* 0x0000001b1909723e */ /* 0x000fe400000000ff */
[----:B------:R-:W-:Y:S02]  /*123c0*/  F2FP.PACK_AB R18, R3, R21 ;  /* 0x000000150312723e */ /* 0x000fe400000000ff */
[----:B------:R-:W-:-:S03]  /*123d0*/  F2FP.PACK_AB R10, R2, R22 ;  /* 0x00000016020a723e */ /* 0x000fc600000000ff */
[----:B------:R1:W-:Y:S04]  /*123e0*/  STS.128 [R29], R16 ;  /* 0x000000101d007388 */ /* 0x0003e80000000c00 */
[----:B------:R1:W-:Y:S02]  /*123f0*/  STS.128 [R20+0x10080], R8 ;  /* 0x0100800814007388 */ /* 0x0003e40000000c00 */
.L_x_3060:
[----:B------:R-:W-:Y:S05]  /*12400*/  BSYNC B1 ;  /* 0x0000000000017941 */ /* 0x000fea0003800000 */
.L_x_3059:
        /* <DEDUP_REMOVED lines=17> */
[----:B------:R-:W-:Y:S01]  /*12520*/  HADD2.F32 R5, -RZ, R106.H1_H1 ;  /* 0x3000006aff057230 */ /* 0x000fe20000004100 */
[----:B-1----:R-:W-:Y:S02]  /*12530*/  SHF.R.U32.HI R9, RZ, 0x10, R61 ;  /* 0x00000010ff097819 */ /* 0x002fe4000001163d */
[----:B------:R-:W-:-:S02]  /*12540*/  LEA.HI R2, R2, R149, RZ, 0x1d ;  /* 0x0000009502027211 */ /* 0x000fc400078fe8ff */
[----:B------:R-:W-:Y:S01]  /*12550*/  SHF.R.U32.HI R15, RZ, 0x10, R67 ;  /* 0x00000010ff0f7819 */ /* 0x000fe20000011643 */
[----:B------:R-:W-:Y:S01]  /*12560*/  HADD2.F32 R40, -RZ, R9.H0_H0 ;  /* 0x20000009ff287230 */ /* 0x000fe20000004100 */
        /* <DEDUP_REMOVED lines=13> */
[----:B------:R-:W-:Y:S01]  /*12640*/  HADD2.F32 R2, -RZ, R105.H1_H1 ;  /* 0x30000069ff027230 */ /* 0x000fe20000004100 */
[----:B------:R-:W-:Y:S01]  /*12650*/  SHF.R.U64 R28, R64, 0x10, R65 ;  /* 0x00000010401c7819 */ /* 0x000fe20000001241 */
[----:B------:R-:W-:Y:S01]  /*12660*/  HADD2.F32 R39, -RZ, R27.H0_H0 ;  /* 0x2000001bff277230 */ /* 0x000fe20000004100 */
[----:B------:R-:W-:Y:S01]  /*12670*/  SHF.R.U64 R30, R60, 0x10, R61 ;  /* 0x000000103c1e7819 */ /* 0x000fe2000000123d */
[----:B------:R-:W1:Y:S01]  /*12680*/  LDS.128 R16, [R24+0x10080] ;  /* 0x0100800018107984 */ /* 0x000e620000000c00 */
[----:B------:R-:W-:-:S02]  /*12690*/  SHF.R.U64 R32, R66, 0x10, R67 ;  /* 0x0000001042207819 */ /* 0x000fc40000001243 */
[----:B------:R-:W-:Y:S01]  /*126a0*/  SHF.R.U64 R36, R62, 0x10, R63 ;  /* 0x000000103e247819 */ /* 0x000fe2000000123f */
[----:B------:R-:W-:Y:S02]  /*126b0*/  HADD2.F32 R27, -RZ, R30.H0_H0 ;  /* 0x2000001eff1b7230 */ /* 0x000fe40000004100 */
[----:B-1----:R-:W-:-:S05]  /*126c0*/  HADD2.F32 R3, -RZ, R17.H0_H0 ;  /* 0x20000011ff037230 */ /* 0x002fca0000004100 */
[-C--:B------:R-:W-:Y:S01]  /*126d0*/  FMUL.FTZ R14, R3, R2.reuse ;  /* 0x00000002030e7220 */ /* 0x080fe20000410000 */
[----:B---3--:R-:W1:Y:S02]  /*126e0*/  LDS.128 R20, [R44] ;  /* 0x000000002c147984 */ /* 0x008e640000000c00 */
[--C-:B-1----:R-:W-:Y:S02]  /*126f0*/  HADD2.F32 R6, -RZ, R21.reuse.H0_H0 ;  /* 0x20000015ff067230 */ /* 0x102fe40000004100 */
[----:B------:R-:W-:Y:S02]  /*12700*/  HADD2.F32 R21, -RZ, R21.H1_H1 ;  /* 0x30000015ff157230 */ /* 0x000fe40000004100 */
[----:B------:R-:W-:Y:S01]  /*12710*/  HADD2.F32 R13, -RZ, R20.H0_H0 ;  /* 0x20000014ff0d7230 */ /* 0x000fe20000004100 */
[----:B------:R-:W-:Y:S01]  /*12720*/  FMUL.FTZ R8, R6, R2 ;  /* 0x0000000206087220 */ /* 0x000fe20000410000 */
[----:B------:R-:W-:Y:S01]  /*12730*/  HADD2.F32 R2, -RZ, R17.H1_H1 ;  /* 0x30000011ff027230 */ /* 0x000fe20000004100 */
[-C--:B------:R-:W-:Y:S01]  /*12740*/  FMUL.FTZ R4, R21, R10.reuse ;  /* 0x0000000a15047220 */ /* 0x080fe20000410000 */
[----:B------:R-:W-:Y:S01]  /*12750*/  HADD2.F32 R11, -RZ, R22.H0_H0 ;  /* 0x20000016ff0b7230 */ /* 0x000fe20000004100 */
        /* <DEDUP_REMOVED lines=8> */
[----:B------:R-:W-:Y:S01]  /*127e0*/  FFMA.FTZ R34, R6, R5, -R14 ;  /* 0x0000000506227223 */ /* 0x000fe2000001080e */
[----:B------:R-:W-:Y:S01]  /*127f0*/  HADD2.F32 R9, -RZ, R23.H0_H0 ;  /* 0x20000017ff097230 */ /* 0x000fe20000004100 */
[C---:B------:R-:W-:Y:S01]  /*12800*/  FMUL.FTZ R29, R2.reuse, R3 ;  /* 0x00000003021d7220 */ /* 0x040fe20000410000 */
[----:B------:R-:W-:Y:S01]  /*12810*/  HADD2.F32 R3, -RZ, R107.H1_H1 ;  /* 0x3000006bff037230 */ /* 0x000fe20000004100 */
[----:B------:R-:W-:Y:S01]  /*12820*/  FFMA.FTZ R35, R2, R10, R8 ;  /* 0x0000000a02237223 */ /* 0x000fe20000010008 */
[----:B------:R-:W-:Y:S01]  /*12830*/  HADD2.F32 R2, -RZ, R18.H0_H0 ;  /* 0x20000012ff027230 */ /* 0x000fe20000004100 */
[----:B------:R-:W-:Y:S01]  /*12840*/  FMUL.FTZ R5, R11, R4 ;  /* 0x000000040b057220 */ /* 0x000fe20000410000 */
[----:B------:R-:W-:Y:S01]  /*12850*/  HADD2.F32 R8, -RZ, R108.H1_H1 ;  /* 0x3000006cff087230 */ /* 0x000fe20000004100 */
[----:B------:R-:W-:Y:S01]  /*12860*/  FFMA.FTZ R13, R13, R10, -R29 ;  /* 0x0000000a0d0d7223 */ /* 0x000fe2000001081d */
[----:B------:R-:W-:Y:S01]  /*12870*/  HADD2.F32 R6, -RZ, R23.H1_H1 ;  /* 0x30000017ff067230 */ /* 0x000fe20000004100 */
[C---:B------:R-:W-:Y:S01]  /*12880*/  FMUL.FTZ R26, R2.reuse, R4 ;  /* 0x00000004021a7220 */ /* 0x040fe20000410000 */
[----:B------:R-:W-:Y:S01]  /*12890*/  HADD2.F32 R17, -RZ, R28.H0_H0 ;  /* 0x2000001cff117230 */ /* 0x000fe20000004100 */
[-C--:B------:R-:W-:Y:S01]  /*128a0*/  FFMA.FTZ R33, R2, R8.reuse, R5 ;  /* 0x0000000802217223 */ /* 0x080fe20000010005 */
[----:B------:R-:W-:Y:S01]  /*128b0*/  HADD2.F32 R2, -RZ, R19.H0_H0 ;  /* 0x20000013ff027230 */ /* 0x000fe20000004100 */
[----:B------:R-:W-:Y:S01]  /*128c0*/  FMUL.FTZ R4, R9, R3 ;  /* 0x0000000309047220 */ /* 0x000fe20000410000 */
[----:B------:R-:W-:Y:S01]  /*128d0*/  HADD2.F32 R5, -RZ, R109.H0_H0 ;  /* 0x2000006dff057230 */ /* 0x000fe20000004100 */
[----:B------:R-:W-:-:S02]  /*128e0*/  FFMA.FTZ R10, R11, R8, -R26 ;  /* 0x000000080b0a7223 */ /* 0x000fc4000001081a */
[C---:B------:R-:W-:Y:S02]  /*128f0*/  FMUL.FTZ R23, R2.reuse, R3 ;  /* 0x0000000302177220 */ /* 0x040fe40000410000 */
[----:B------:R-:W-:Y:S01]  /*12900*/  FFMA.FTZ R25, R2, R5, R4 ;  /* 0x0000000502197223 */ /* 0x000fe20000010004 */
[----:B------:R-:W-:Y:S01]  /*12910*/  HADD2.F32 R2, -RZ, R19.H1_H1 ;  /* 0x30000013ff027230 */ /* 0x000fe20000004100 */
[----:B------:R-:W-:Y:S01]  /*12920*/  FMUL.FTZ R3, R6, R15 ;  /* 0x0000000f06037220 */ /* 0x000fe20000410000 */
[----:B------:R-:W-:Y:S01]  /*12930*/  HADD2.F32 R4, -RZ, R20.H1_H1 ;  /* 0x30000014ff047230 */ /* 0x000fe20000004100 */
[----:B------:R-:W-:Y:S01]  /*12940*/  FFMA.FTZ R5, R9, R5, -R23 ;  /* 0x0000000509057223 */ /* 0x000fe20000010817 */
[----:B------:R-:W-:Y:S01]  /*12950*/  F2FP.PACK_AB R9, R37, R38 ;  /* 0x000000262509723e */ /* 0x000fe200000000ff */
[C---:B------:R-:W-:Y:S01]  /*12960*/  FMUL.FTZ R19, R2.reuse, R15 ;  /* 0x0000000f02137220 */ /* 0x040fe20000410000 */
[----:B------:R-:W-:Y:S01]  /*12970*/  HADD2.F32 R15, -RZ, R32.H0_H0 ;  /* 0x20000020ff0f7230 */ /* 0x000fe20000004100 */
[----:B------:R-:W-:Y:S01]  /*12980*/  FFMA.FTZ R20, R2, R39, R3 ;  /* 0x0000002702147223 */ /* 0x000fe20000010003 */
[----:B------:R-:W-:Y:S01]  /*12990*/  HADD2.F32 R2, -RZ, R16.H1_H1 ;  /* 0x30000010ff027230 */ /* 0x000fe20000004100 */
[----:B------:R-:W-:Y:S01]  /*129a0*/  FMUL.FTZ R14, R4, R17 ;  /* 0x00000011040e7220 */ /* 0x000fe20000410000 */
[----:B------:R-:W-:-:S02]  /*129b0*/  HADD2.F32 R3, -RZ, R22.H1_H1 ;  /* 0x30000016ff037230 */ /* 0x000fc40000004100 */
[----:B------:R-:W-:Y:S01]  /*129c0*/  F2FP.PACK_AB R11, R20, R25 ;  /* 0x00000019140b723e */ /* 0x000fe200000000ff */
[C---:B------:R-:W-:Y:S02]  /*129d0*/  FMUL.FTZ R16, R2.reuse, R17 ;  /* 0x0000001102107220 */ /* 0x040fe40000410000 */
[----:B------:R-:W-:Y:S01]  /*129e0*/  FFMA.FTZ R17, R2, R27, R14 ;  /* 0x0000001b02117223 */ /* 0x000fe2000001000e */
[----:B------:R-:W-:Y:S01]  /*129f0*/  HADD2.F32 R2, -RZ, R18.H1_H1 ;  /* 0x30000012ff027230 */ /* 0x000fe20000004100 */
[----:B------:R-:W-:Y:S01]  /*12a00*/  FMUL.FTZ R14, R3, R15 ;  /* 0x0000000f030e7220 */ /* 0x000fe20000410000 */
[----:B------:R-:W-:Y:S01]  /*12a10*/  HADD2.F32 R18, -RZ, R36.H0_H0 ;  /* 0x20000024ff127230 */ /* 0x000fe20000004100 */
[----:B------:R-:W-:Y:S01]  /*12a20*/  FFMA.FTZ R4, R4, R27, -R16 ;  /* 0x0000001b04047223 */ /* 0x000fe20000010810 */
[----:B------:R-:W-:Y:S01]  /*12a30*/  F2FP.PACK_AB R8, R17, R35 ;  /* 0x000000231108723e */ /* 0x000fe200000000ff */
[C---:B------:R-:W-:Y:S02]  /*12a40*/  FMUL.FTZ R15, R2.reuse, R15 ;  /* 0x0000000f020f7220 */ /* 0x040fe40000410000 */
[----:B------:R-:W-:Y:S01]  /*12a50*/  FFMA.FTZ R22, R2, R18, R14 ;  /* 0x0000001202167223 */ /* 0x000fe2000001000e */
[----:B------:R-:W-:Y:S01]  /*12a60*/  F2FP.PACK_AB R16, R4, R13 ;  /* 0x0000000d0410723e */ /* 0x000fe200000000ff */
[----:B------:R-:W-:-:S02]  /*12a70*/  FFMA.FTZ R14, R21, R40, -R31 ;  /* 0x00000028150e7223 */ /* 0x000fc4000001081f */
[----:B------:R-:W-:Y:S02]  /*12a80*/  FFMA.FTZ R2, R6, R39, -R19 ;  /* 0x0000002706027223 */ /* 0x000fe40000010813 */
[----:B------:R-:W-:Y:S01]  /*12a90*/  FFMA.FTZ R3, R3, R18, -R15 ;  /* 0x0000001203037223 */ /* 0x000fe2000001080f */
[----:B------:R-:W-:Y:S02]  /*12aa0*/  F2FP.PACK_AB R17, R14, R34 ;  /* 0x000000220e11723e */ /* 0x000fe400000000ff */
[----:B------:R-:W-:Y:S02]  /*12ab0*/  F2FP.PACK_AB R19, R2, R5 ;  /* 0x000000050213723e */ /* 0x000fe400000000ff */
[----:B------:R-:W-:Y:S02]  /*12ac0*/  F2FP.PACK_AB R18, R3, R10 ;  /* 0x0000000a0312723e */ /* 0x000fe400000000ff */
[----:B------:R-:W-:-:S03]  /*12ad0*/  F2FP.PACK_AB R10, R22, R33 ;  /* 0x00000021160a723e */ /* 0x000fc600000000ff */
[----:B------:R1:W-:Y:S04]  /*12ae0*/  STS.128 [R44], R16 ;  /* 0x000000102c007388 */ /* 0x0003e80000000c00 */
[----:B------:R1:W-:Y:S02]  /*12af0*/  STS.128 [R24+0x10080], R8 ;  /* 0x0100800818007388 */ /* 0x0003e40000000c00 */
.L_x_3066:
[----:B------:R-:W-:Y:S05]  /*12b00*/  BSYNC B0 ;  /* 0x0000000000007941 */ /* 0x000fea0003800000 */
.L_x_3065:
[----:B------:R-:W-:-:S13]  /*12b10*/  ISETP.GE.AND P0, PT, R142, c[0x0][0x27c], PT ;  /* 0x00009f008e007a0c */ /* 0x000fda0003f06270 */
[----:B------:R-:W-:Y:S05]  /*12b20*/  @P0 BRA `(.L_x_3064) ;  /* 0x0000061000000947 */ /* 0x000fea0003800000 */
[----:B------:R-:W3:Y:S04]  /*12b30*/  LDL R3, [R1+0xe4] ;  /* 0x0000e40001037983 */ /* 0x000ee80000100800 */
[----:B------:R-:W4:Y:S01]  /*12b40*/  LDL R45, [R1+0xf4] ;  /* 0x0000f400012d7983 */ /* 0x000f220000100800 */
[----:B------:R-:W-:Y:S02]  /*12b50*/  MOV R2, c[0x0][0x27c] ;  /* 0x00009f0000027a02 */ /* 0x000fe40000000f00 */
[----:B------:R-:W-:Y:S02]  /*12b60*/  SHF.R.U32.HI R5, RZ, 0x10, R73 ;  /* 0x00000010ff057819 */ /* 0x000fe40000011649 */
[----:B------:R-:W-:Y:S02]  /*12b70*/  SHF.R.U32.HI R28, RZ, 0x10, R77 ;  /* 0x00000010ff1c7819 */ /* 0x000fe4000001164d */
[----:B------:R-:W-:-:S02]  /*12b80*/  SHF.R.U32.HI R30, RZ, 0x10, R75 ;  /* 0x00000010ff1e7819 */ /* 0x000fc4000001164b */
[----:B------:R-:W-:Y:S01]  /*12b90*/  SHF.R.U64 R35, R72, 0x10, R73 ;  /* 0x0000001048237819 */ /* 0x000fe20000001249 */
[----:B-1----:R-:W-:Y:S01]  /*12ba0*/  HADD2.F32 R44, -RZ, R28.H0_H0 ;  /* 0x2000001cff2c7230 */ /* 0x002fe20000004100 */
[----:B------:R-:W-:Y:S02]  /*12bb0*/  SHF.R.U32.HI R34, RZ, 0x10, R79 ;  /* 0x00000010ff227819 */ /* 0x000fe4000001164f */
[----:B------:R-:W-:Y:S02]  /*12bc0*/  SHF.R.U64 R36, R74, 0x10, R75 ;  /* 0x000000104a247819 */ /* 0x000fe4000000124b */
[----:B------:R-:W-:Y:S02]  /*12bd0*/  SHF.R.U64 R39, R76, 0x10, R77 ;  /* 0x000000104c277819 */ /* 0x000fe4000000124d */
[----:B---3--:R-:W-:-:S04]  /*12be0*/  LEA.HI R2, R2, R3, RZ, 0x1d ;  /* 0x0000000302027211 */ /* 0x008fc800078fe8ff */
[----:B------:R-:W-:Y:S01]  /*12bf0*/  SHF.R.S32.HI R3, RZ, 0x1f, R2 ;  /* 0x0000001fff037819 */ /* 0x000fe20000011402 */
[----:B----4-:R-:W1:Y:S01]  /*12c00*/  LDS.128 R8, [R45] ;  /* 0x000000002d087984 */ /* 0x010e620000000c00 */
[----:B------:R-:W-:Y:S02]  /*12c10*/  SHF.L.U32 R4, R2, 0x3, RZ ;  /* 0x0000000302047819 */ /* 0x000fe400000006ff */
[----:B------:R-:W-:Y:S02]  /*12c20*/  LEA.HI R2, R3, R2, RZ, 0x3 ;  /* 0x0000000203027211 */ /* 0x000fe400078f18ff */
[----:B------:R-:W-:Y:S01]  /*12c30*/  LOP3.LUT R3, R43, 0x38, R4, 0xf8, !PT ;  /* 0x000000382b037812 */ /* 0x000fe200078ef804 */
[----:B------:R-:W-:Y:S01]  /*12c40*/  HADD2.F32 R43, -RZ, R34.H0_H0 ;  /* 0x20000022ff2b7230 */ /* 0x000fe20000004100 */
[----:B------:R-:W-:Y:S02]  /*12c50*/  SHF.L.U32 R2, R2, 0xa, RZ ;  /* 0x0000000a02027819 */ /* 0x000fe400000006ff */
[----:B------:R-:W-:-:S02]  /*12c60*/  LOP3.LUT R3, R3, R42, RZ, 0x3c, !PT ;  /* 0x0000002a03037212 */ /* 0x000fc400078e3cff */
[----:B------:R-:W-:-:S04]  /*12c70*/  LOP3.LUT R2, R2, 0x7fffe000, RZ, 0xc0, !PT ;  /* 0x7fffe00002027812 */ /* 0x000fc800078ec0ff */
[----:B-----5:R-:W-:Y:S02]  /*12c80*/  IADD3 R2, R3, R2, R41 ;  /* 0x0000000203027210 */ /* 0x020fe40007ffe029 */
[----:B------:R-:W-:Y:S02]  /*12c90*/  SHF.R.U64 R41, R78, 0x10, R79 ;  /* 0x000000104e297819 */ /* 0x000fe4000000124f */
[----:B------:R-:W-:Y:S01]  /*12ca0*/  SHF.L.U32 R29, R2, 0x1, RZ ;  /* 0x00000001021d7819 */ /* 0x000fe200000006ff */
[----:B------:R-:W-:Y:S02]  /*12cb0*/  HADD2.F32 R2, -RZ, R109.H1_H1 ;  /* 0x3000006dff027230 */ /* 0x000fe40000004100 */
[----:B------:R-:W-:Y:S02]  /*12cc0*/  HADD2.F32 R34, -RZ, R41.H0_H0 ;  /* 0x20000029ff227230 */ /* 0x000fe40000004100 */
[----:B------:R-:W3:Y:S01]  /*12cd0*/  LDS.128 R16, [R29+0x10080] ;  /* 0x010080001d107984 */ /* 0x000ee20000000c00 */
[----:B-1----:R-:W-:-:S02]  /*12ce0*/  HADD2.F32 R26, -RZ, R9.H0_H0 ;  /* 0x20000009ff1a7230 */ /* 0x002fc40000004100 */
[--C-:B------:R-:W-:Y:S02]  /*12cf0*/  HADD2.F32 R22, -RZ, R10.reuse.H0_H0 ;  /* 0x2000000aff167230 */ /* 0x100fe40000004100 */
[----:B------:R-:W-:Y:S01]  /*12d00*/  HADD2.F32 R25, -RZ, R10.H1_H1 ;  /* 0x3000000aff197230 */ /* 0x000fe20000004100 */
[----:B------:R-:W-:Y:S01]  /*12d10*/  FMUL.FTZ R6, R26, R2 ;  /* 0x000000021a067220 */ /* 0x000fe20000410000 */
[----:B------:R-:W-:Y:S02]  /*12d20*/  HADD2.F32 R23, -RZ, R9.H1_H1 ;  /* 0x30000009ff177230 */ /* 0x000fe40000004100 */
[--C-:B------:R-:W-:Y:S02]  /*12d30*/  HADD2.F32 R24, -RZ, R8.reuse.H0_H0 ;  /* 0x20000008ff187230 */ /* 0x100fe40000004100 */
[----:B------:R-:W-:Y:S02]  /*12d40*/  HADD2.F32 R27, -RZ, R8.H1_H1 ;  /* 0x30000008ff1b7230 */ /* 0x000fe40000004100 */
[----:B------:R-:W-:-:S02]  /*12d50*/  HADD2.F32 R8, -RZ, R110.H1_H1 ;  /* 0x3000006eff087230 */ /* 0x000fc40000004100 */
[--C-:B------:R-:W-:Y:S02]  /*12d60*/  HADD2.F32 R21, -RZ, R11.reuse.H0_H0 ;  /* 0x2000000bff157230 */ /* 0x100fe40000004100 */
[----:B------:R-:W-:Y:S02]  /*12d70*/  HADD2.F32 R20, -RZ, R11.H1_H1 ;  /* 0x3000000bff147230 */ /* 0x000fe40000004100 */
[----:B---3--:R-:W-:Y:S02]  /*12d80*/  HADD2.F32 R4, -RZ, R17.H0_H0 ;  /* 0x20000011ff047230 */ /* 0x008fe40000004100 */
[--C-:B------:R-:W-:Y:S02]  /*12d90*/  HADD2.F32 R10, -RZ, R16.reuse.H0_H0 ;  /* 0x20000010ff0a7230 */ /* 0x100fe40000004100 */
[----:B------:R-:W-:Y:S01]  /*12da0*/  HADD2.F32 R15, -RZ, R16.H1_H1 ;  /* 0x30000010ff0f7230 */ /* 0x000fe20000004100 */
[C---:B------:R-:W-:Y:S01]  /*12db0*/  FMUL.FTZ R33, R4.reuse, R2 ;  /* 0x0000000204217220 */ /* 0x040fe20000410000 */
[----:B------:R-:W-:Y:S01]  /*12dc0*/  HADD2.F32 R16, -RZ, R5.H0_H0 ;  /* 0x20000005ff107230 */ /* 0x000fe20000004100 */
[----:B------:R-:W-:Y:S01]  /*12dd0*/  FFMA.FTZ R42, R4, R8, R6 ;  /* 0x00000008042a7223 */ /* 0x000fe20000010006 */
[----:B------:R-:W-:-:S02]  /*12de0*/  HADD2.F32 R3, -RZ, R17.H1_H1 ;  /* 0x30000011ff037230 */ /* 0x000fc40000004100 */
[----:B------:R-:W-:Y:S01]  /*12df0*/  HADD2.F32 R5, -RZ, R110.H0_H0 ;  /* 0x2000006eff057230 */ /* 0x000fe20000004100 */
[-C--:B------:R-:W-:Y:S01]  /*12e00*/  FMUL.FTZ R2, R23, R16.reuse ;  /* 0x0000001017027220 */ /* 0x080fe20000410000 */
[----:B------:R-:W-:Y:S01]  /*12e10*/  HADD2.F32 R6, -RZ, R112.H0_H0 ;  /* 0x20000070ff067230 */ /* 0x000fe20000004100 */
[C---:B------:R-:W-:Y:S01]  /*12e20*/  FMUL.FTZ R32, R3.reuse, R16 ;  /* 0x0000001003207220 */ /* 0x040fe20000410000 */
[----:B------:R-:W-:Y:S01]  /*12e30*/  HADD2.F32 R11, -RZ, R19.H0_H0 ;  /* 0x20000013ff0b7230 */ /* 0x000fe20000004100 */
[-C--:B------:R-:W-:Y:S01]  /*12e40*/  FMUL.FTZ R4, R24, R5.reuse ;  /* 0x0000000518047220 */ /* 0x080fe20000410000 */
[----:B------:R-:W-:Y:S01]  /*12e50*/  HADD2.F32 R17, -RZ, R30.H0_H0 ;  /* 0x2000001eff117230 */ /* 0x000fe20000004100 */
[----:B------:R-:W-:Y:S01]  /*12e60*/  FFMA.FTZ R40, R3, R44, R2 ;  /* 0x0000002c03287223 */ /* 0x000fe20000010002 */
[--C-:B------:R-:W-:Y:S01]  /*12e70*/  HADD2.F32 R2, -RZ, R111.reuse.H1_H1 ;  /* 0x3000006fff027230 */ /* 0x100fe20000004100 */
[C---:B------:R-:W-:Y:S01]  /*12e80*/  FFMA.FTZ R37, R10.reuse, R6, R4 ;  /* 0x000000060a257223 */ /* 0x040fe20000010004 */
[----:B------:R-:W-:Y:S01]  /*12e90*/  HADD2.F32 R3, -RZ, R111.H0_H0 ;  /* 0x2000006fff037230 */ /* 0x000fe20000004100 */
[----:B------:R-:W-:Y:S01]  /*12ea0*/  FMUL.FTZ R31, R10, R5 ;  /* 0x000000050a1f7220 */ /* 0x000fe20000410000 */
[----:B------:R-:W-:Y:S01]  /*12eb0*/  HADD2.F32 R4, -RZ, R112.H1_H1 ;  /* 0x30000070ff047230 */ /* 0x000fe20000004100 */
[-C--:B------:R-:W-:Y:S01]  /*12ec0*/  FMUL.FTZ R10, R21, R2.reuse ;  /* 0x00000002150a7220 */ /* 0x080fe20000410000 */
[--C-:B------:R-:W-:Y:S01]  /*12ed0*/  HADD2.F32 R14, -RZ, R18.reuse.H0_H0 ;  /* 0x20000012ff0e7230 */ /* 0x100fe20000004100 */
[----:B------:R-:W-:Y:S01]  /*12ee0*/  FMUL.FTZ R16, R22, R3 ;  /* 0x0000000316107220 */ /* 0x000fe20000410000 */
[----:B------:R-:W-:Y:S01]  /*12ef0*/  HADD2.F32 R13, -RZ, R18.H1_H1 ;  /* 0x30000012ff0d7230 */ /* 0x000fe20000004100 */
[C---:B------:R-:W-:Y:S01]  /*12f00*/  FMUL.FTZ R18, R11.reuse, R2 ;  /* 0x000000020b127220 */ /* 0x040fe20000410000 */
[----:B------:R-:W-:Y:S01]  /*12f10*/  HADD2.F32 R9, -RZ, R19.H1_H1 ;  /* 0x30000013ff097230 */ /* 0x000fe20000004100 */
[----:B------:R-:W-:Y:S01]  /*12f20*/  FFMA.FTZ R19, R11, R4, R10 ;  /* 0x000000040b137223 */ /* 0x000fe2000001000a */
[----:B------:R-:W-:Y:S01]  /*12f30*/  HADD2.F32 R5, -RZ, R113.H0_H0 ;  /* 0x20000071ff057230 */ /* 0x000fe20000004100 */
[----:B------:R-:W-:Y:S01]  /*12f40*/  FMUL.FTZ R2, R20, R17 ;  /* 0x0000001114027220 */ /* 0x000fe20000410000 */
[----:B------:R-:W-:Y:S01]  /*12f50*/  HADD2.F32 R11, -RZ, R35.H0_H0 ;  /* 0x20000023ff0b7230 */ /* 0x000fe20000004100 */
[C---:B------:R-:W-:Y:S01]  /*12f60*/  FMUL.FTZ R28, R14.reuse, R3 ;  /* 0x000000030e1c7220 */ /* 0x040fe20000410000 */
[----:B------:R-:W-:Y:S01]  /*12f70*/  HADD2.F32 R10, -RZ, R36.H0_H0 ;  /* 0x20000024ff0a7230 */ /* 0x000fe20000004100 */
[----:B------:R-:W-:Y:S01]  /*12f80*/  FFMA.FTZ R38, R14, R5, R16 ;  /* 0x000000050e267223 */ /* 0x000fe20000010010 */
[----:B------:R-:W-:Y:S01]  /*12f90*/  HADD2.F32 R35, -RZ, R39.H0_H0 ;  /* 0x20000027ff237230 */ /* 0x000fe20000004100 */
[----:B------:R-:W-:-:S02]  /*12fa0*/  FMUL.FTZ R16, R9, R17 ;  /* 0x0000001109107220 */ /* 0x000fc40000410000 */
[----:B------:R-:W-:Y:S02]  /*12fb0*/  FFMA.FTZ R17, R9, R43, R2 ;  /* 0x0000002b09117223 */ /* 0x000fe40000010002 */
[-C--:B------:R-:W-:Y:S02]  /*12fc0*/  FMUL.FTZ R3, R27, R11.reuse ;  /* 0x0000000b1b037220 */ /* 0x080fe40000410000 */
[-C--:B------:R-:W-:Y:S02]  /*12fd0*/  FMUL.FTZ R2, R25, R10.reuse ;  /* 0x0000000a19027220 */ /* 0x080fe40000410000 */
[----:B------:R-:W-:Y:S02]  /*12fe0*/  FMUL.FTZ R11, R15, R11 ;  /* 0x0000000b0f0b7220 */ /* 0x000fe40000410000 */
[----:B------:R-:W-:Y:S02]  /*12ff0*/  FMUL.FTZ R9, R13, R10 ;  /* 0x0000000a0d097220 */ /* 0x000fe40000410000 */
[----:B------:R-:W-:-:S02]  /*13000*/  FFMA.FTZ R15, R15, R35, R3 ;  /* 0x000000230f0f7223 */ /* 0x000fc40000010003 */
[----:B------:R-:W-:Y:S02]  /*13010*/  FFMA.FTZ R10, R24, R6, -R31 ;  /* 0x00000006180a7223 */ /* 0x000fe4000001081f */
[----:B------:R-:W-:Y:S02]  /*13020*/  FFMA.FTZ R30, R13, R34, R2 ;  /* 0x000000220d1e7223 */ /* 0x000fe40000010002 */
[----:B------:R-:W-:Y:S02]  /*13030*/  FFMA.FTZ R6, R22, R5, -R28 ;  /* 0x0000000516067223 */ /* 0x000fe4000001081c */
[----:B------:R-:W-:Y:S02]  /*13040*/  FFMA.FTZ R3, R21, R4, -R18 ;  /* 0x0000000415037223 */ /* 0x000fe40000010812 */
[----:B------:R-:W-:Y:S01]  /*13050*/  FFMA.FTZ R14, R26, R8, -R33 ;  /* 0x000000081a0e7223 */ /* 0x000fe20000010821 */
[----:B------:R-:W-:Y:S01]  /*13060*/  F2FP.PACK_AB R8, R15, R37 ;  /* 0x000000250f08723e */ /* 0x000fe200000000ff */
        /* <DEDUP_REMOVED lines=9> */
[----:B------:R-:W-:Y:S02]  /*13100*/  F2FP.PACK_AB R9, R40, R42 ;  /* 0x0000002a2809723e */ /* 0x000fe400000000ff */
[----:B------:R-:W-:Y:S01]  /*13110*/  F2FP.PACK_AB R10, R30, R38 ;  /* 0x000000261e0a723e */ /* 0x000fe200000000ff */
[----:B------:R1:W-:Y:S04]  /*13120*/  STS.128 [R45], R16 ;  /* 0x000000102d007388 */ /* 0x0003e80000000c00 */
[----:B------:R1:W-:Y:S02]  /*13130*/  STS.128 [R29+0x10080], R8 ;  /* 0x010080081d007388 */ /* 0x0003e40000000c00 */
.L_x_3064:
[----:B------:R-:W-:Y:S05]  /*13140*/  BSYNC B1 ;  /* 0x0000000000017941 */ /* 0x000fea0003800000 */
.L_x_3063:
        /* <DEDUP_REMOVED lines=29> */
[----:B------:R-:W-:Y:S02]  /*13320*/  SHF.R.U64 R35, R80, 0x10, R81 ;  /* 0x0000001050237819 */ /* 0x000fe40000001251 */
[----:B------:R-:W-:Y:S01]  /*13330*/  SHF.L.U32 R29, R2, 0x1, RZ ;  /* 0x00000001021d7819 */ /* 0x000fe200000006ff */
[----:B------:R-:W-:Y:S01]  /*13340*/  HADD2.F32 R2, -RZ, R68.H0_H0 ;  /* 0x20000044ff027230 */ /* 0x000fe20000004100 */
[----:B------:R-:W-:-:S02]  /*13350*/  SHF.R.U32.HI R34, RZ, 0x10, R87 ;  /* 0x00000010ff227819 */ /* 0x000fc40000011657 */
[----:B------:R-:W-:Y:S01]  /*13360*/  SHF.R.U64 R36, R82, 0x10, R83 ;  /* 0x0000001052247819 */ /* 0x000fe20000001253 */
[----:B------:R-:W1:Y:S01]  /*13370*/  LDS.128 R16, [R29+0x10080] ;  /* 0x010080001d107984 */ /* 0x000e620000000c00 */
[----:B------:R-:W-:Y:S01]  /*13380*/  SHF.R.U64 R39, R84, 0x10, R85 ;  /* 0x0000001054277819 */ /* 0x000fe20000001255 */
[----:B------:R-:W-:Y:S01]  /*13390*/  HADD2.F32 R43, -RZ, R34.H0_H0 ;  /* 0x20000022ff2b7230 */ /* 0x000fe20000004100 */
[----:B------:R-:W-:-:S05]  /*133a0*/  SHF.R.U64 R41, R86, 0x10, R87 ;  /* 0x0000001056297819 */ /* 0x000fca0000001257 */
[----:B------:R-:W-:Y:S02]  /*133b0*/  HADD2.F32 R34, -RZ, R41.H0_H0 ;  /* 0x20000029ff227230 */ /* 0x000fe40000004100 */
[--C-:B-1----:R-:W-:Y:S02]  /*133c0*/  HADD2.F32 R4, -RZ, R17.reuse.H0_H0 ;  /* 0x20000011ff047230 */ /* 0x102fe40000004100 */
[----:B------:R-:W-:Y:S02]  /*133d0*/  HADD2.F32 R15, -RZ, R16.H1_H1 ;  /* 0x30000010ff0f7230 */ /* 0x000fe40000004100 */
[----:B------:R-:W-:Y:S01]  /*133e0*/  HADD2.F32 R3, -RZ, R17.H1_H1 ;  /* 0x30000011ff037230 */ /* 0x000fe20000004100 */
[----:B------:R-:W-:Y:S01]  /*133f0*/  FMUL.FTZ R33, R4, R2 ;  /* 0x0000000204217220 */ /* 0x000fe20000410000 */
[----:B------:R-:W-:Y:S02]  /*13400*/  HADD2.F32 R17, -RZ, R30.H0_H0 ;  /* 0x2000001eff117230 */ /* 0x000fe40000004100 */
[----:B------:R-:W-:-:S02]  /*13410*/  HADD2.F32 R14, -RZ, R18.H0_H0 ;  /* 0x20000012ff0e7230 */ /* 0x000fc40000004100 */
[----:B------:R-:W-:Y:S01]  /*13420*/  HADD2.F32 R13, -RZ, R18.H1_H1 ;  /* 0x30000012ff0d7230 */ /* 0x000fe20000004100 */
[----:B----4-:R-:W1:Y:S02]  /*13430*/  LDS.128 R8, [R45] ;  /* 0x000000002d087984 */ /* 0x010e640000000c00 */
[--C-:B-1----:R-:W-:Y:S02]  /*13440*/  HADD2.F32 R26, -RZ, R9.reuse.H0_H0 ;  /* 0x20000009ff1a7230 */ /* 0x102fe40000004100 */
[--C-:B------:R-:W-:Y:S02]  /*13450*/  HADD2.F32 R22, -RZ, R10.reuse.H0_H0 ;  /* 0x2000000aff167230 */ /* 0x100fe40000004100 */
[----:B------:R-:W-:Y:S01]  /*13460*/  HADD2.F32 R25, -RZ, R10.H1_H1 ;  /* 0x3000000aff197230 */ /* 0x000fe20000004100 */
[----:B------:R-:W-:Y:S01]  /*13470*/  FMUL.FTZ R6, R26, R2 ;  /* 0x000000021a067220 */ /* 0x000fe20000410000 */
[----:B------:R-:W-:Y:S02]  /*13480*/  HADD2.F32 R10, -RZ, R16.H0_H0 ;  /* 0x20000010ff0a7230 */ /* 0x000fe40000004100 */
[----:B------:R-:W-:-:S02]  /*13490*/  HADD2.F32 R23, -RZ, R9.H1_H1 ;  /* 0x30000009ff177230 */ /* 0x000fc40000004100 */
[----:B------:R-:W-:Y:S02]  /*134a0*/  HADD2.F32 R16, -RZ, R5.H0_H0 ;  /* 0x20000005ff107230 */ /* 0x000fe40000004100 */
[--C-:B------:R-:W-:Y:S02]  /*134b0*/  HADD2.F32 R24, -RZ, R8.reuse.H0_H0 ;  /* 0x20000008ff187230 */ /* 0x100fe40000004100 */
[----:B------:R-:W-:Y:S01]  /*134c0*/  HADD2.F32 R27, -RZ, R8.H1_H1 ;  /* 0x30000008ff1b7230 */ /* 0x000fe20000004100 */
[-C--:B------:R-:W-:Y:S01]  /*134d0*/  FMUL.FTZ R2, R23, R16.reuse ;  /* 0x0000001017027220 */ /* 0x080fe20000410000 */
        /* <DEDUP_REMOVED lines=8> */
[--C-:B------:R-:W-:Y:S01]  /*13560*/  HADD2.F32 R2, -RZ, R114.reuse.H1_H1 ;  /* 0x30000072ff027230 */ /* 0x100fe20000004100 */
[C---:B------:R-:W-:Y:S01]  /*13570*/  FMUL.FTZ R31, R10.reuse, R5 ;  /* 0x000000050a1f7220 */ /* 0x040fe20000410000 */
[----:B------:R-:W-:Y:S01]  /*13580*/  HADD2.F32 R20, -RZ, R11.H1_H1 ;  /* 0x3000000bff147230 */ /* 0x000fe20000004100 */
[----:B------:R-:W-:Y:S01]  /*13590*/  FFMA.FTZ R37, R10, R6, R4 ;  /* 0x000000060a257223 */ /* 0x000fe20000010004 */
[----:B------:R-:W-:Y:S01]  /*135a0*/  HADD2.F32 R11, -RZ, R19.H0_H0 ;  /* 0x20000013ff0b7230 */ /* 0x000fe20000004100 */
[----:B------:R-:W-:Y:S01]  /*135b0*/  FMUL.FTZ R10, R21, R2 ;  /* 0x00000002150a7220 */ /* 0x000fe20000410000 */
[----:B------:R-:W-:-:S02]  /*135c0*/  HADD2.F32 R3, -RZ, R114.H0_H0 ;  /* 0x20000072ff037230 */ /* 0x000fc40000004100 */
[----:B------:R-:W-:Y:S01]  /*135d0*/  HADD2.F32 R4, -RZ, R115.H1_H1 ;  /* 0x30000073ff047230 */ /* 0x000fe20000004100 */
[C---:B------:R-:W-:Y:S01]  /*135e0*/  FMUL.FTZ R18, R11.reuse, R2 ;  /* 0x000000020b127220 */ /* 0x040fe20000410000 */
[----:B------:R-:W-:Y:S01]  /*135f0*/  HADD2.F32 R9, -RZ, R19.H1_H1 ;  /* 0x30000013ff097230 */ /* 0x000fe20000004100 */
[----:B------:R-:W-:Y:S01]  /*13600*/  FMUL.FTZ R16, R22, R3 ;  /* 0x0000000316107220 */ /* 0x000fe20000410000 */
[----:B------:R-:W-:Y:S01]  /*13610*/  HADD2.F32 R5, -RZ, R116.H0_H0 ;  /* 0x20000074ff057230 */ /* 0x000fe20000004100 */
[----:B------:R-:W-:Y:S01]  /*13620*/  FFMA.FTZ R19, R11, R4, R10 ;  /* 0x000000040b137223 */ /* 0x000fe2000001000a */
[----:B------:R-:W-:Y:S01]  /*13630*/  HADD2.F32 R11, -RZ, R35.H0_H0 ;  /* 0x20000023ff0b7230 */ /* 0x000fe20000004100 */
[----:B------:R-:W-:Y:S01]  /*13640*/  FMUL.FTZ R2, R20, R17 ;  /* 0x0000001114027220 */ /* 0x000fe20000410000 */
[----:B------:R-:W-:Y:S01]  /*13650*/  HADD2.F32 R10, -RZ, R36.H0_H0 ;  /* 0x20000024ff0a7230 */ /* 0x000fe20000004100 */
[C---:B------:R-:W-:Y:S01]  /*13660*/  FFMA.FTZ R38, R14.reuse, R5, R16 ;  /* 0x000000050e267223 */ /* 0x040fe20000010010 */
[----:B------:R-:W-:Y:S01]  /*13670*/  HADD2.F32 R35, -RZ, R39.H0_H0 ;  /* 0x20000027ff237230 */ /* 0x000fe20000004100 */
[----:B------:R-:W-:-:S02]  /*13680*/  FMUL.FTZ R28, R14, R3 ;  /* 0x000000030e1c7220 */ /* 0x000fc40000410000 */
[C---:B------:R-:W-:Y:S02]  /*13690*/  FMUL.FTZ R16, R9.reuse, R17 ;  /* 0x0000001109107220 */ /* 0x040fe40000410000 */
[----:B------:R-:W-:Y:S02]  /*136a0*/  FFMA.FTZ R17, R9, R43, R2 ;  /* 0x0000002b09117223 */ /* 0x000fe40000010002 */
[-C--:B------:R-:W-:Y:S02]  /*136b0*/  FMUL.FTZ R3, R27, R11.reuse ;  /* 0x0000000b1b037220 */ /* 0x080fe40000410000 */
[-C--:B------:R-:W-:Y:S02]  /*136c0*/  FMUL.FTZ R2, R25, R10.reuse ;  /* 0x0000000a19027220 */ /* 0x080fe40000410000 */
[----:B------:R-:W-:Y:S02]  /*136d0*/  FMUL.FTZ R11, R15, R11 ;  /* 0x0000000b0f0b7220 */ /* 0x000fe40000410000 */
[----:B------:R-:W-:-:S02]  /*136e0*/  FMUL.FTZ R9, R13, R10 ;  /* 0x0000000a0d097220 */ /* 0x000fc40000410000 */
[----:B------:R-:W-:Y:S02]  /*136f0*/  FFMA.FTZ R15, R15, R35, R3 ;  /* 0x000000230f0f7223 */ /* 0x000fe40000010003 */
        /* <DEDUP_REMOVED lines=19> */
.L_x_3068:
[----:B------:R-:W-:Y:S05]  /*13830*/  BSYNC B0 ;  /* 0x0000000000007941 */ /* 0x000fea0003800000 */
.L_x_3067:
        /* <DEDUP_REMOVED lines=8> */
[----:B------:R-:W-:Y:S01]  /*138c0*/  SHF.R.U64 R35, R88, 0x10, R89 ;  /* 0x0000001058237819 */ /* 0x000fe20000001259 */
[----:B------:R-:W-:Y:S01]  /*138d0*/  HADD2.F32 R44, -RZ, R28.H0_H0 ;  /* 0x2000001cff2c7230 */ /* 0x000fe20000004100 */
[----:B------:R-:W-:Y:S02]  /*138e0*/  SHF.R.U32.HI R34, RZ, 0x10, R95 ;  /* 0x00000010ff227819 */ /* 0x000fe4000001165f */
[----:B------:R-:W-:Y:S02]  /*138f0*/  SHF.R.U64 R36, R90, 0x10, R91 ;  /* 0x000000105a247819 */ /* 0x000fe4000000125b */
[----:B------:R-:W-:Y:S01]  /*13900*/  SHF.R.U64 R39, R92, 0x10, R93 ;  /* 0x000000105c277819 */ /* 0x000fe2000000125d */
[----:B------:R-:W-:Y:S01]  /*13910*/  HADD2.F32 R43, -RZ, R34.H0_H0 ;  /* 0x20000022ff2b7230 */ /* 0x000fe20000004100 */
[----:B-----5:R-:W-:-:S05]  /*13920*/  SHF.R.U64 R41, R94, 0x10, R95 ;  /* 0x000000105e297819 */ /* 0x020fca000000125f */
[----:B------:R-:W-:Y:S01]  /*13930*/  HADD2.F32 R34, -RZ, R41.H0_H0 ;  /* 0x20000029ff227230 */ /* 0x000fe20000004100 */
        /* <DEDUP_REMOVED lines=11> */
[----:B------:R-:W-:-:S04]  /*139f0*/  HADD2.F32 R2, -RZ, R116.H1_H1 ;  /* 0x30000074ff027230 */ /* 0x000fc80000004100 */
[----:B------:R-:W2:Y:S01]  /*13a00*/  LDS.128 R16, [R29+0x10080] ;  /* 0x010080001d107984 */ /* 0x000ea20000000c00 */
[--C-:B-1----:R-:W-:Y:S02]  /*13a10*/  HADD2.F32 R26, -RZ, R9.reuse.H0_H0 ;  /* 0x20000009ff1a7230 */ /* 0x102fe40000004100 */
[--C-:B------:R-:W-:Y:S02]  /*13a20*/  HADD2.F32 R22, -RZ, R10.reuse.H0_H0 ;  /* 0x2000000aff167230 */ /* 0x100fe40000004100 */
[----:B------:R-:W-:Y:S01]  /*13a30*/  HADD2.F32 R25, -RZ, R10.H1_H1 ;  /* 0x3000000aff197230 */ /* 0x000fe20000004100 */
[----:B------:R-:W-:Y:S01]  /*13a40*/  FMUL.FTZ R6, R26, R2 ;  /* 0x000000021a067220 */ /* 0x000fe20000410000 */
[----:B------:R-:W-:Y:S02]  /*13a50*/  HADD2.F32 R23, -RZ, R9.H1_H1 ;  /* 0x30000009ff177230 */ /* 0x000fe40000004100 */
[--C-:B------:R-:W-:Y:S02]  /*13a60*/  HADD2.F32 R24, -RZ, R8.reuse.H0_H0 ;  /* 0x20000008ff187230 */ /* 0x100fe40000004100 */
[----:B------:R-:W-:-:S02]  /*13a70*/  HADD2.F32 R27, -RZ, R8.H1_H1 ;  /* 0x30000008ff1b7230 */ /* 0x000fc40000004100 */
[----:B------:R-:W-:Y:S02]  /*13a80*/  HADD2.F32 R8, -RZ, R117.H1_H1 ;  /* 0x30000075ff087230 */ /* 0x000fe40000004100 */
[--C-:B------:R-:W-:Y:S02]  /*13a90*/  HADD2.F32 R21, -RZ, R11.reuse.H0_H0 ;  /* 0x2000000bff157230 */ /* 0x100fe40000004100 */
[----:B------:R-:W-:Y:S02]  /*13aa0*/  HADD2.F32 R20, -RZ, R11.H1_H1 ;  /* 0x3000000bff147230 */ /* 0x000fe40000004100 */
[----:B--2---:R-:W-:Y:S02]  /*13ab0*/  HADD2.F32 R4, -RZ, R17.H0_H0 ;  /* 0x20000011ff047230 */ /* 0x004fe40000004100 */
        /* <DEDUP_REMOVED lines=59> */
.L_x_3040:
[----:B------:R-:W-:Y:S05]  /*13e70*/  BSYNC B2 ;  /* 0x0000000000027941 */ /* 0x000fea0003800000 */
.L_x_3006:
[----:B-1----:R-:W-:Y:S01]  /*13e80*/  IMAD R4, R122, c[0x0][0x208], RZ ;  /* 0x000082007a047a24 */ /* 0x002fe200078e02ff */
[----:B------:R-:W-:-:S04]  /*13e90*/  DEPBAR.LE SB0, 0x0 ;  /* 0x000080000000791a */ /* 0x000fc80000000000 */
[----:B------:R-:W-:Y:S01]  /*13ea0*/  IMAD.WIDE.U32 R2, R222, c[0x0][0x208], RZ ;  /* 0x00008200de027a25 */ /* 0x000fe200078e00ff */
[----:B------:R-:W-:Y:S01]  /*13eb0*/  BAR.SYNC.DEFER_BLOCKING 0x0 ;  /* 0x0000000000007b1d */ /* 0x000fe20000010000 */
[----:B------:R-:W-:Y:S02]  /*13ec0*/  ISETP.GE.AND P3, PT, R140, c[0x0][0x1d4], PT ;  /* 0x000075008c007a0c */ /* 0x000fe40003f66270 */
[----:B------:R-:W-:Y:S01]  /*13ed0*/  IMAD R4, R222, c[0x0][0x20c], R4 ;  /* 0x00008300de047a24 */ /* 0x000fe200078e0204 */
[----:B------:R-:W-:Y:S01]  /*13ee0*/  IADD3 R204, R151, 0x20, RZ ;  /* 0x0000002097cc7810 */ /* 0x000fe20007ffe0ff */
[----:B------:R-:W-:Y:S01]  /*13ef0*/  IMAD.WIDE.U32 R242, R244, c[0x0][0x210], RZ ;  /* 0x00008400f4f27a25 */ /* 0x000fe200078e00ff */
[----:B------:R-:W-:Y:S01]  /*13f00*/  SHF.L.U64.HI R230, R140, 0x1, R141 ;  /* 0x000000018ce67819 */ /* 0x000fe2000001028d */
[----:B------:R-:W1:Y:S01]  /*13f10*/  S2R R13, SR_TID.X ;  /* 0x00000000000d7919 */ /* 0x000e620000002100 */
[----:B------:R-:W-:Y:S01]  /*13f20*/  SHF.L.U64.HI R225, R234, 0x1, R237 ;  /* 0x00000001eae17819 */ /* 0x000fe200000102ed */
[----:B------:R-:W-:Y:S01]  /*13f30*/  IMAD.IADD R3, R3, 0x1, R4 ;  /* 0x0000000103037824 */ /* 0x000fe200078e0204 */
[----:B------:R-:W-:Y:S01]  /*13f40*/  SHF.L.U64.HI R226, R219, 0x1, R239 ;  /* 0x00000001dbe27819 */ /* 0x000fe200000102ef */
[----:B------:R-:W-:Y:S01]  /*13f50*/  IMAD R4, R123, c[0x0][0x218], RZ ;  /* 0x000086007b047a24 */ /* 0x000fe200078e02ff */
[----:B------:R-:W-:Y:S01]  /*13f60*/  ISETP.GE.AND P4, PT, R142, c[0x0][0x1d4], PT ;  /* 0x000075008e007a0c */ /* 0x000fe20003f86270 */
[----:B------:R-:W-:Y:S01]  /*13f70*/  IMAD.WIDE.U32 R2, R221, c[0x0][0x218], R2 ;  /* 0x00008600dd027a25 */ /* 0x000fe200078e0002 */
[----:B------:R-:W-:Y:S01]  /*13f80*/  ISETP.GE.AND P2, PT, R219, c[0x0][0x1d4], PT ;  /* 0x00007500db007a0c */ /* 0x000fe20003f46270 */
[----:B------:R-:W-:Y:S01]  /*13f90*/  BSSY B0, `(.L_x_3069) ;  /* 0x0000047000007945 */ /* 0x000fe20003800000 */
[----:B------:R-:W-:Y:S01]  /*13fa0*/  SHF.L.U64.HI R223, R220, 0x1, R238 ;  /* 0x00000001dcdf7819 */ /* 0x000fe200000102ee */
[----:B------:R-:W-:Y:S01]  /*13fb0*/  IMAD R4, R221, c[0x0][0x21c], R4 ;  /* 0x00008700dd047a24 */ /* 0x000fe200078e0204 */
[----:B------:R-:W-:Y:S01]  /*13fc0*/  IADD3 R2, P0, R2, R242, RZ ;  /* 0x000000f202027210 */ /* 0x000fe20007f1e0ff */
[----:B------:R-:W-:-:S02]  /*13fd0*/  IMAD R244, R244, c[0x0][0x214], R243 ;  /* 0x00008500f4f47a24 */ /* 0x000fc400078e02f3 */
[----:B------:R-:W-:Y:S02]  /*13fe0*/  IMAD.SHL.U32 R229, R140, 0x2, RZ ;  /* 0x000000028ce57824 */ /* 0x000fe400078e00ff */
[----:B------:R-:W-:Y:S01]  /*13ff0*/  IMAD.SHL.U32 R228, R234, 0x2, RZ ;  /* 0x00000002eae47824 */ /* 0x000fe200078e00ff */
[----:B------:R-:W-:Y:S01]  /*14000*/  IADD3.X R3, R244, R3, R4, P0, !PT ;  /* 0x00000003f4037210 */ /* 0x000fe200007fe404 */
[----:B------:R-:W-:Y:S01]  /*14010*/  IMAD.IADD R4, R121, 0x1, -R143 ;  /* 0x0000000179047824 */ /* 0x000fe200078e0a8f */
[C---:B------:R-:W-:Y:S01]  /*14020*/  LEA R6, P0, R2.reuse, c[0x0][0x1f8], 0x1 ;  /* 0x00007e0002067a11 */ /* 0x040fe200078008ff */
[----:B------:R-:W-:Y:S01]  /*14030*/  LDSM.16.M88.4 R8, [R200] ;  /* 0x00000000c808783b */ /* 0x000fe20000000200 */
[----:B------:R-:W-:Y:S02]  /*14040*/  IMAD.SHL.U32 R227, R219, 0x2, RZ ;  /* 0x00000002dbe37824 */ /* 0x000fe400078e00ff */
[----:B------:R-:W-:Y:S01]  /*14050*/  LEA.HI.X R5, R2, c[0x0][0x1fc], R3, 0x1, P0 ;  /* 0x00007f0002057a11 */ /* 0x000fe200000f0c03 */
[----:B------:R-:W-:Y:S01]  /*14060*/  LDSM.16.M88.4 R28, [R151] ;  /* 0x00000000971c783b */ /* 0x000fe20000000200 */
[----:B------:R-:W-:Y:S01]  /*14070*/  LOP3.LUT P0, RZ, R149, 0x2, RZ, 0xc0, !PT ;  /* 0x0000000295ff7812 */ /* 0x000fe2000780c0ff */
[----:B------:R-:W-:-:S02]  /*14080*/  IMAD.SHL.U32 R224, R220, 0x2, RZ ;  /* 0x00000002dce07824 */ /* 0x000fc400078e00ff */
[----:B------:R-:W4:Y:S04]  /*14090*/  SHFL.IDX PT, R2, R6, RZ, 0x181f ;  /* 0x00181fff06027589 */ /* 0x000f2800000e0000 */
[----:B------:R-:W2:Y:S04]  /*140a0*/  SHFL.IDX PT, R3, R5, RZ, 0x181f ;  /* 0x00181fff05037589 */ /* 0x000ea800000e0000 */
[----:B------:R3:W1:Y:S02]  /*140b0*/  LDSM.16.M88.4 R36, [R151+0x800] ;  /* 0x000800009724783b */ /* 0x0006640000000200 */
[----:B------:R-:W-:-:S02]  /*140c0*/  @P0 IADD3 R204, R151, -0x20, RZ ;  /* 0xffffffe097cc0810 */ /* 0x000fc40007ffe0ff */
[----:B------:R-:W-:Y:S01]  /*140d0*/  ISETP.LT.OR P0, PT, R4, 0x1, P3 ;  /* 0x000000010400780c */ /* 0x000fe20001f01670 */
[----:B-----5:R3:W1:Y:S01]  /*140e0*/  LDSM.16.M88.4 R44, [R151+0x1000] ;  /* 0x00100000972c783b */ /* 0x0206620000000200 */
[C---:B------:R-:W-:Y:S02]  /*140f0*/  IADD3 R215, R204.reuse, 0x1000, RZ ;  /* 0x00001000ccd77810 */ /* 0x040fe40007ffe0ff */
[----:B------:R-:W-:Y:S01]  /*14100*/  IADD3 R214, R204, 0x800, RZ ;  /* 0x00000800ccd67810 */ /* 0x000fe20007ffe0ff */
[----:B------:R3:W1:Y:S04]  /*14110*/  LDSM.16.M88.4 R16, [R201] ;  /* 0x00000000c910783b */ /* 0x0006680000000200 */
[----:B------:R3:W1:Y:S01]  /*14120*/  LDSM.16.M88.4 R40, [R204] ;  /* 0x00000000cc28783b */ /* 0x0006620000000200 */
[----:B----4-:R-:W-:-:S03]  /*14130*/  IADD3 R14, P1, R2, R229, RZ ;  /* 0x000000e5020e7210 */ /* 0x010fc60007f3e0ff */
[----:B------:R3:W4:Y:S02]  /*14140*/  LDSM.16.M88.4 R56, [R204+0x800] ;  /* 0x00080000cc38783b */ /* 0x0007240000000200 */
[----:B--2---:R-:W-:Y:S02]  /*14150*/  IMAD.X R15, R3, 0x1, R230, P1 ;  /* 0x00000001030f7824 */ /* 0x004fe400008e06e6 */
[----:B------:R3:W2:Y:S01]  /*14160*/  LDSM.16.M88.4 R64, [R204+0x1000] ;  /* 0x00100000cc40783b */ /* 0x0006a20000000200 */
[----:B------:R-:W-:-:S03]  /*14170*/  ISETP.LT.OR P1, PT, R4, 0x1, P4 ;  /* 0x000000010400780c */ /* 0x000fc60002721670 */
[----:B------:R-:W-:Y:S01]  /*14180*/  @!PT LDS RZ, [RZ] ;  /* 0x00000000fffff984 */ /* 0x000fe20000000800 */
[----:B------:R-:W-:Y:S01]  /*14190*/  @!PT LDS RZ, [RZ] ;  /* 0x00000000fffff984 */ /* 0x000fe20000000800 */
[----:B------:R-:W-:Y:S01]  /*141a0*/  @!PT LDS RZ, [RZ] ;  /* 0x00000000fffff984 */ /* 0x000fe20000000800 */
[----:B------:R1:W-:Y:S01]  /*141b0*/  LDGSTS.E.BYPASS.LTC128B.128 [R216+0x4080], [R14.64], !P0 ;  /* 0x040800000ed87fae */ /* 0x0003e2000c101d46 */
[----:B------:R-:W-:-:S05]  /*141c0*/  IADD3 R20, P0, R2, R228, RZ ;  /* 0x000000e402147210 */ /* 0x000fca0007f1e0ff */
[----:B------:R-:W-:-:S05]  /*141d0*/  IMAD.X R21, R3, 0x1, R225, P0 ;  /* 0x0000000103157824 */ /* 0x000fca00000e06e1 */
[----:B------:R3:W-:Y:S01]  /*141e0*/  LDGSTS.E.BYPASS.LTC128B.128 [R216+0x5880], [R20.64], !P1 ;  /* 0x0588000014d87fae */ /* 0x0007e2000c901d46 */
[----:B------:R-:W-:Y:S02]  /*141f0*/  ISETP.GE.AND P1, PT, R220, c[0x0][0x1d4], PT ;  /* 0x00007500dc007a0c */ /* 0x000fe40003f26270 */
[----:B-1----:R-:W-:-:S05]  /*14200*/  IADD3 R14, P0, R2, R227, RZ ;  /* 0x000000e3020e7210 */ /* 0x002fca0007f1e0ff */
[----:B------:R-:W-:Y:S01]  /*14210*/  IMAD.X R15, R3, 0x1, R226, P0 ;  /* 0x00000001030f7824 */ /* 0x000fe200000e06e2 */
[----:B------:R-:W-:-:S13]  /*14220*/  ISETP.LT.OR P0, PT, R4, 0x1, P2 ;  /* 0x000000010400780c */ /* 0x000fda0001701670 */
[----:B------:R3:W-:Y:S01]  /*14230*/  LDGSTS.E.BYPASS.LTC128B.128 [R216+0x7080], [R14.64], !P0 ;  /* 0x070800000ed87fae */ /* 0x0007e2000c101d46 */
[----:B------:R-:W-:-:S05]  /*14240*/  IADD3 R2, P0, R2, R224, RZ ;  /* 0x000000e002027210 */ /* 0x000fca0007f1e0ff */
[----:B------:R-:W-:Y:S01]  /*14250*/  IMAD.X R3, R3, 0x1, R223, P0 ;  /* 0x0000000103037824 */ /* 0x000fe200000e06df */
[----:B------:R-:W-:-:S13]  /*14260*/  ISETP.LT.OR P0, PT, R4, 0x1, P1 ;  /* 0x000000010400780c */ /* 0x000fda0000f01670 */
[----:B------:R3:W-:Y:S01]  /*14270*/  LDGSTS.E.BYPASS.LTC128B.128 [R216+0x8880], [R2.64], !P0 ;  /* 0x0888000002d87fae */ /* 0x0007e2000c101d46 */
[----:B------:R-:W-:-:S13]  /*14280*/  ISETP.GT.AND P0, PT, R13, 0x7f, PT ;  /* 0x0000007f0d00780c */ /* 0x000fda0003f04270 */
[----:B------:R-:W-:Y:S05]  /*14290*/  @P0 BRA `(.L_x_3070) ;  /* 0x0000016000000947 */ /* 0x000fea0003800000 */
[----:B--2-4-:R-:W-:Y:S05]  /*142a0*/  BRA.DIV ~URZ, `(.L_x_3071) ;  /* 0x0000ed127f007947 */ /* 0x014fea000b800000 */
[----:B------:R-:W1:Y:S04]  /*142b0*/  SHFL.IDX PT, R5, R5, 0x1, 0x181f ;  /* 0x00381f0005057f89 */ /* 0x000e6800000e0000 */
[----:B---3--:R2:W3:Y:S02]  /*142c0*/  SHFL.IDX PT, R2, R6, 0x1, 0x181f ;  /* 0x00381f0006027f89 */ /* 0x0084e400000e0000 */
.L_x_3181:
[----:B---3--:R-:W-:Y:S02]  /*142d0*/  IADD3 R22, P0, R2, R228, RZ ;  /* 0x000000e402167210 */ /* 0x008fe40007f1e0ff */
[C---:B------:R-:W-:Y:S02]  /*142e0*/  ISETP.LT.OR P2, PT, R4.reuse, 0x21, P2 ;  /* 0x000000210400780c */ /* 0x040fe40001741670 */
[----:B------:R-:W-:Y:S01]  /*142f0*/  ISETP.LT.OR P1, PT, R4, 0x21, P1 ;  /* 0x000000210400780c */ /* 0x000fe20000f21670 */
[----:B-1----:R-:W-:Y:S01]  /*14300*/  IMAD.X R23, R5, 0x1, R225, P0 ;  /* 0x0000000105177824 */ /* 0x002fe200000e06e1 */
[----:B------:R-:W-:-:S05]  /*14310*/  IADD3 R20, P0, R2, R227, RZ ;  /* 0x000000e302147210 */ /* 0x000fca0007f1e0ff */
[----:B------:R-:W-:Y:S01]  /*14320*/  IMAD.X R21, R5, 0x1, R226, P0 ;  /* 0x0000000105157824 */ /* 0x000fe200000e06e2 */
[----:B------:R-:W-:-:S05]  /*14330*/  IADD3 R14, P0, R2, R229, RZ ;  /* 0x000000e5020e7210 */ /* 0x000fca0007f1e0ff */
[----:B------:R-:W-:Y:S01]  /*14340*/  IMAD.X R15, R5, 0x1, R230, P0 ;  /* 0x00000001050f7824 */ /* 0x000fe200000e06e6 */
[C---:B------:R-:W-:Y:S02]  /*14350*/  ISETP.LT.OR P0, PT, R4.reuse, 0x21, P3 ;  /* 0x000000210400780c */ /* 0x040fe40001f01670 */
[----:B------:R-:W-:-:S11]  /*14360*/  ISETP.LT.OR P3, PT, R4, 0x21, P4 ;  /* 0x000000210400780c */ /* 0x000fd60002761670 */
[----:B------:R-:W-:Y:S01]  /*14370*/  @!PT LDS RZ, [RZ] ;  /* 0x00000000fffff984 */ /* 0x000fe20000000800 */
[----:B------:R-:W-:Y:S01]  /*14380*/  @!PT LDS RZ, [RZ] ;  /* 0x00000000fffff984 */ /* 0x000fe20000000800 */
[----:B------:R-:W-:Y:S01]  /*14390*/  @!PT LDS RZ, [RZ] ;  /* 0x00000000fffff984 */ /* 0x000fe20000000800 */
[----:B------:R1:W-:Y:S01]  /*143a0*/  LDGSTS.E.BYPASS.LTC128B.128 [R217+0x5080], [R14.64], !P0 ;  /* 0x050800000ed97fae */ /* 0x0003e2000c101d46 */
[----:B------:R-:W-:-:S03]  /*143b0*/  IADD3 R2, P0, R2, R224, RZ ;  /* 0x000000e002027210 */ /* 0x000fc60007f1e0ff */
[----:B------:R1:W-:Y:S02]  /*143c0*/  LDGSTS.E.BYPASS.LTC128B.128 [R217+0x6880], [R22.64], !P3 ;  /* 0x0688000016d97fae */ /* 0x0003e4000d901d46 */
[----:B------:R-:W-:Y:S02]  /*143d0*/  IMAD.X R3, R5, 0x1, R223, P0 ;  /* 0x0000000105037824 */ /* 0x000fe400000e06df */
[----:B------:R1:W-:Y:S04]  /*143e0*/  LDGSTS.E.BYPASS.LTC128B.128 [R217+0x8080], [R20.64], !P2 ;  /* 0x0808000014d97fae */ /* 0x0003e8000d101d46 */
[----:B------:R1:W-:Y:S02]  /*143f0*/  LDGSTS.E.BYPASS.LTC128B.128 [R217+0x9880], [R2.64], !P1 ;  /* 0x0988000002d97fae */ /* 0x0003e4000c901d46 */
.L_x_3070:
[----:B--2-4-:R-:W-:Y:S05]  /*14400*/  BSYNC B0 ;  /* 0x0000000000007941 */ /* 0x014fea0003800000 */
.L_x_3069:
[----:B-1-3--:R-:W-:Y:S01]  /*14410*/  IMAD.MOV.U32 R2, RZ, RZ, 0x40 ;  /* 0x00000040ff027424 */ /* 0x00afe200078e00ff */
[----:B------:R-:W-:Y:S01]  /*14420*/  LOP3.LUT P0, RZ, R149, 0x4, RZ, 0xc0, !PT ;  /* 0x0000000495ff7812 */ /* 0x000fe2000780c0ff */
[----:B------:R-:W0:Y:S01]  /*14430*/  LDGDEPBAR ;  /* 0x00000000000079af */ /* 0x000e220000000000 */
[----:B------:R-:W-:Y:S01]  /*14440*/  WARPSYNC 0xffffffff ;  /* 0xffffffff00007948 */ /* 0x000fe20003800000 */
[----:B------:R-:W-:Y:S01]  /*14450*/  HMMA.16816.F32 R32, R8, R28, RZ ;  /* 0x0000001c0820723c */ /* 0x000fe200000018ff */
[----:B------:R-:W-:Y:S01]  /*14460*/  SEL R2, R2, 0xffffffc0, !P0 ;  /* 0xffffffc002027807 */ /* 0x000fe20004000000 */
[----:B------:R-:W-:Y:S01]  /*14470*/  BSSY B1, `(.L_x_3072) ;  /* 0x00000f9000017945 */ /* 0x000fe20003800000 */
[----:B------:R-:W-:-:S02]  /*14480*/  ISETP.GT.AND P0, PT, R125, R240, PT ;  /* 0x000000f07d00720c */ /* 0x000fc40003f04270 */
[C---:B------:R-:W-:Y:S01]  /*14490*/  IADD3 R213, R204.reuse, 0x4800, RZ ;  /* 0x00004800ccd57810 */ /* 0x040fe20007ffe0ff */
[--C-:B------:R-:W-:Y:S01]  /*144a0*/  IMAD.IADD R150, R151, 0x1, R2.reuse ;  /* 0x0000000197967824 */ /* 0x100fe200078e0202 */
[C---:B------:R-:W-:Y:S01]  /*144b0*/  IADD3 R212, R204.reuse, 0x5800, RZ ;  /* 0x00005800ccd47810 */ /* 0x040fe20007ffe0ff */
[C---:B------:R-:W-:Y:S01]  /*144c0*/  HMMA.16816.F32 R28, R8.reuse, R30, RZ ;  /* 0x0000001e081c723c */ /* 0x040fe200000018ff */
[C---:B------:R-:W-:Y:S01]  /*144d0*/  IMAD.IADD R15, R204.reuse, 0x1, R2 ;  /* 0x00000001cc0f7824 */ /* 0x040fe200078e0202 */
[C---:B------:R-:W-:Y:S01]  /*144e0*/  IADD3 R211, R204.reuse, 0x5000, RZ ;  /* 0x00005000ccd37810 */ /* 0x040fe20007ffe0ff */
[----:B------:R-:W-:Y:S01]  /*144f0*/  LDSM.16.M88.4 R52, [R150] ;  /* 0x000000009634783b */ /* 0x000fe20000000200 */
[C---:B------:R-:W-:Y:S02]  /*14500*/  IADD3 R210, R204.reuse, 0x3000, RZ ;  /* 0x00003000ccd27810 */ /* 0x040fe40007ffe0ff */
[C---:B------:R-:W-:Y:S01]  /*14510*/  IADD3 R209, R204.reuse, 0x4000, RZ ;  /* 0x00004000ccd17810 */ /* 0x040fe20007ffe0ff */
[----:B------:R-:W-:Y:S01]  /*14520*/  LDSM.16.M88.4 R60, [R150+0x800] ;  /* 0x00080000963c783b */ /* 0x000fe20000000200 */
[----:B------:R-:W-:Y:S01]  /*14530*/  HMMA.16816.F32 R24, R8, R36, RZ ;  /* 0x000000240818723c */ /* 0x000fe200000018ff */
[----:B------:R-:W-:-:S02]  /*14540*/  IADD3 R208, R204, 0x3800, RZ ;  /* 0x00003800ccd07810 */ /* 0x000fc40007ffe0ff */
        /* <DEDUP_REMOVED lines=115> */
[C---:B----4-:R-:W-:Y:S08]  /*14c80*/  HMMA.16816.F32 R24, R16.reuse, R68, R24 ;  /* 0x000000441018723c */ /* 0x050ff00000001818 */
[----:B------:R-:W-:Y:S01]  /*14c90*/  HMMA.16816.F32 R16, R16, R70, R20 ;  /* 0x000000461010723c */ /* 0x000fe20000001814 */
[----:B------:R-:W2:Y:S04]  /*14ca0*/  LDSM.16.M88.4 R20, [R201+0xc000] ;  /* 0x00c00000c914783b */ /* 0x000ea80000000200 */
[----:B------:R-:W4:Y:S03]  /*14cb0*/  LDSM.16.M88.4 R68, [R204+0x5800] ;  /* 0x00580000cc44783b */ /* 0x000f260000000200 */
        /* <DEDUP_REMOVED lines=35> */
[----:B------:R-:W2:Y:S01]  /*14ef0*/  LDL R3, [R1] ;  /* 0x0000000001037983 */ /* 0x000ea20000100800 */
[----:B------:R-:W-:-:S05]  /*14f00*/  IMAD.MOV.U32 R4, RZ, RZ, c[0x0][0x2b8] ;  /* 0x0000ae00ff047624 */ /* 0x000fca00078e00ff */
[----:B------:R-:W-:Y:S01]  /*14f10*/  ISETP.NE.AND P1, PT, R4, 0x1, PT ;  /* 0x000000010400780c */ /* 0x000fe20003f25270 */
[----:B------:R-:W-:Y:S01]  /*14f20*/  IMAD.MOV.U32 R221, RZ, RZ, RZ ;  /* 0x000000ffffdd7224 */ /* 0x000fe200078e00ff */
[----:B--2---:R-:W-:-:S04]  /*14f30*/  IADD3 R3, R0, R124, R3 ;  /* 0x0000007c00037210 */ /* 0x004fc80007ffe003 */
[----:B------:R-:W-:-:S07]  /*14f40*/  IADD3 R3, R3, -0x30, RZ ;  /* 0xffffffd003037810 */ /* 0x000fce0007ffe0ff */
[----:B------:R-:W-:-:S04]  /*14f50*/  @P1 IMAD.HI.U32 R4, R3, c[0x0][0x2bc], RZ ;  /* 0x0000af0003041a27 */ /* 0x000fc800078e00ff */
[----:B------:R-:W-:Y:S01]  /*14f60*/  IMAD.MOV.U32 R2, RZ, RZ, R3 ;  /* 0x000000ffff027224 */ /* 0x000fe200078e0003 */
[----:B------:R-:W-:-:S04]  /*14f70*/  @P1 SHF.R.U32.HI R2, RZ, c[0x0][0x2c0], R4 ;  /* 0x0000b000ff021a19 */ /* 0x000fc80000011604 */
[----:B------:R-:W-:-:S04]  /*14f80*/  @!P6 IADD3 R5, P0, R2, R248, RZ ;  /* 0x000000f80205e210 */ /* 0x000fc80007f1e0ff */
[----:B------:R-:W-:Y:S02]  /*14f90*/  @!P6 LEA.HI.X.SX32 R6, R2, R250, 0x1, P0 ;  /* 0x000000fa0206e211 */ /* 0x000fe400000f0eff */
[----:B------:R-:W-:-:S04]  /*14fa0*/  @!P6 LEA R4, P0, R5, c[0x0][0x2a0], 0x2 ;  /* 0x0000a8000504ea11 */ /* 0x000fc800078010ff */
[----:B------:R-:W-:-:S05]  /*14fb0*/  @!P6 LEA.HI.X R5, R5, c[0x0][0x2a4], R6, 0x2, P0 ;  /* 0x0000a9000505ea11 */ /* 0x000fca00000f1406 */
[----:B------:R1:W2:Y:S01]  /*14fc0*/  @!P6 LDG.E R221, [R4.64] ;  /* 0x0000000604dde981 */ /* 0x0002a2000c1e1900 */
[----:B------:R-:W-:-:S04]  /*14fd0*/  IMAD.MOV R2, RZ, RZ, -R2 ;  /* 0x000000ffff027224 */ /* 0x000fc800078e0a02 */
[----:B------:R-:W-:-:S05]  /*14fe0*/  IMAD R222, R2, c[0x0][0x2b8], R3 ;  /* 0x0000ae0002de7a24 */ /* 0x000fca00078e0203 */
[----:B------:R-:W-:-:S05]  /*14ff0*/  SHF.R.S32.HI R2, RZ, 0x1f, R222 ;  /* 0x0000001fff027819 */ /* 0x000fca00000114de */
[----:B-1----:R-:W-:Y:S02]  /*15000*/  IMAD R4, R2, c[0x0][0x1e0], RZ ;  /* 0x0000780002047a24 */ /* 0x002fe400078e02ff */
[----:B------:R-:W-:-:S04]  /*15010*/  IMAD.WIDE.U32 R2, R222, c[0x0][0x1e0], RZ ;  /* 0x00007800de027a25 */ /* 0x000fc800078e00ff */
[----:B------:R-:W-:-:S04]  /*15020*/  IMAD R4, R222, c[0x0][0x1e4], R4 ;  /* 0x00007900de047a24 */ /* 0x000fc800078e0204 */
[----:B------:R-:W-:Y:S01]  /*15030*/  IMAD.IADD R3, R3, 0x1, R4 ;  /* 0x0000000103037824 */ /* 0x000fe200078e0204 */
[----:B------:R-:W-:-:S04]  /*15040*/  IADD3 R13, -R143, 0x30, RZ ;  /* 0x000000308f0d7810 */ /* 0x000fc80007ffe1ff */
[----:B------:R-:W-:Y:S02]  /*15050*/  ISETP.GE.AND P0, PT, R13, 0x1, PT ;  /* 0x000000010d00780c */ /* 0x000fe40003f06270 */
[----:B--2---:R-:W-:Y:S01]  /*15060*/  SHF.R.S32.HI R4, RZ, 0x1f, R221 ;  /* 0x0000001fff047819 */ /* 0x004fe200000114dd */
        /* <DEDUP_REMOVED lines=9> */
.L_x_3182:
[----:B------:R-:W-:Y:S05]  /*15100*/  BRA.DIV ~URZ, `(.L_x_3075) ;  /* 0x0000dff27f007947 */ /* 0x000fea000b800000 */
[----:B------:R3:W4:Y:S02]  /*15110*/  SHFL.IDX PT, R2, R6, RZ, 0x181f ;  /* 0x00181fff06027589 */ /* 0x00072400000e0000 */
.L_x_3183:
[----:B------:R-:W-:Y:S01]  /*15120*/  BSSY B0, `(.L_x_3076) ;  /* 0x0000015000007945 */ /* 0x000fe20003800000 */
[----:B------:R-:W-:Y:S05]  /*15130*/  @!P0 BRA `(.L_x_3077) ;  /* 0x0000013000008947 */ /* 0x000fea0003800000 */
[----:B------:R-:W-:Y:S02]  /*15140*/  ISETP.GE.AND P0, PT, R140, c[0x0][0x1d4], PT ;  /* 0x000075008c007a0c */ /* 0x000fe40003f06270 */
[----:B----4-:R-:W-:Y:S02]  /*15150*/  IADD3 R8, P1, R2, R229, RZ ;  /* 0x000000e502087210 */ /* 0x010fe40007f3e0ff */
[----:B------:R-:W-:Y:S02]  /*15160*/  ISETP.GE.AND P3, PT, R142, c[0x0][0x1d4], PT ;  /* 0x000075008e007a0c */ /* 0x000fe40003f66270 */
[----:B------:R-:W-:Y:S01]  /*15170*/  ISETP.GE.AND P2, PT, R219, c[0x0][0x1d4], PT ;  /* 0x00007500db007a0c */ /* 0x000fe20003f46270 */
[----:B--2---:R-:W-:Y:S01]  /*15180*/  IMAD.X R9, R4, 0x1, R230, P1 ;  /* 0x0000000104097824 */ /* 0x004fe200008e06e6 */
[----:B------:R-:W-:-:S05]  /*15190*/  IADD3 R10, P1, R2, R228, RZ ;  /* 0x000000e4020a7210 */ /* 0x000fca0007f3e0ff */
[----:B------:R-:W-:Y:S01]  /*151a0*/  @!PT LDS RZ, [RZ] ;  /* 0x00000000fffff984 */ /* 0x000fe20000000800 */
[----:B------:R-:W-:Y:S01]  /*151b0*/  @!PT LDS RZ, [RZ] ;  /* 0x00000000fffff984 */ /* 0x000fe20000000800 */
[----:B------:R-:W-:Y:S01]  /*151c0*/  @!PT LDS RZ, [RZ] ;  /* 0x00000000fffff984 */ /* 0x000fe20000000800 */
[----:B------:R2:W-:Y:S01]  /*151d0*/  LDGSTS.E.BYPASS.LTC128B.128 [R216+0xa080], [R8.64], !P0 ;  /* 0x0a08000008d87fae */ /* 0x0005e2000c101d46 */
[----:B------:R-:W-:Y:S01]  /*151e0*/  IMAD.X R11, R4, 0x1, R225, P1 ;  /* 0x00000001040b7824 */ /* 0x000fe200008e06e1 */
[----:B------:R-:W-:-:S04]  /*151f0*/  ISETP.GE.AND P1, PT, R220, c[0x0][0x1d4], PT ;  /* 0x00007500dc007a0c */ /* 0x000fc80003f26270 */
[----:B------:R4:W-:Y:S01]  /*15200*/  LDGSTS.E.BYPASS.LTC128B.128 [R216+0xb880], [R10.64], !P3 ;  /* 0x0b8800000ad87fae */ /* 0x0009e2000d901d46 */
[----:B--2---:R-:W-:-:S05]  /*15210*/  IADD3 R8, P0, R2, R227, RZ ;  /* 0x000000e302087210 */ /* 0x004fca0007f1e0ff */
[----:B------:R-:W-:Y:S01]  /*15220*/  IMAD.X R9, R4, 0x1, R226, P0 ;  /* 0x0000000104097824 */ /* 0x000fe200000e06e2 */
[----:B------:R-:W-:-:S04]  /*15230*/  IADD3 R2, P0, R2, R224, RZ ;  /* 0x000000e002027210 */ /* 0x000fc80007f1e0ff */
[----:B------:R4:W-:Y:S01]  /*15240*/  LDGSTS.E.BYPASS.LTC128B.128 [R216+0xd080], [R8.64], !P2 ;  /* 0x0d08000008d87fae */ /* 0x0009e2000d101d46 */
[----:B------:R-:W-:-:S05]  /*15250*/  IMAD.X R3, R4, 0x1, R223, P0 ;  /* 0x0000000104037824 */ /* 0x000fca00000e06df */
[----:B------:R4:W-:Y:S03]  /*15260*/  LDGSTS.E.BYPASS.LTC128B.128 [R216+0xe880], [R2.64], !P1 ;  /* 0x0e88000002d87fae */ /* 0x0009e6000c901d46 */
.L_x_3077:
[----:B------:R-:W-:Y:S05]  /*15270*/  BSYNC B0 ;  /* 0x0000000000007941 */ /* 0x000fea0003800000 */
.L_x_3076:
[----:B------:R-:W-:Y:S01]  /*15280*/  ISETP.GE.AND P0, PT, R13, 0x21, PT ;  /* 0x000000210d00780c */ /* 0x000fe20003f06270 */
[----:B------:R-:W-:Y:S06]  /*15290*/  BRA.DIV ~URZ, `(.L_x_3078) ;  /* 0x0000ded27f007947 */ /* 0x000fec000b800000 */
[----:B--2---:R2:W1:Y:S04]  /*152a0*/  SHFL.IDX PT, R4, R5, 0x1, 0x181f ;  /* 0x00381f0005047f89 */ /* 0x00446800000e0000 */
[----:B----4-:R2:W4:Y:S02]  /*152b0*/  SHFL.IDX PT, R2, R6, 0x1, 0x181f ;  /* 0x00381f0006027f89 */ /* 0x01052400000e0000 */
.L_x_3184:
[----:B------:R-:W-:Y:S05]  /*152c0*/  @!P0 BRA `(.L_x_3073) ;  /* 0x0000013000008947 */ /* 0x000fea0003800000 */
[----:B------:R-:W-:Y:S02]  /*152d0*/  ISETP.GE.AND P0, PT, R140, c[0x0][0x1d4], PT ;  /* 0x000075008c007a0c */ /* 0x000fe40003f06270 */
[----:B----4-:R-:W-:Y:S02]  /*152e0*/  IADD3 R8, P1, R2, R229, RZ ;  /* 0x000000e502087210 */ /* 0x010fe40007f3e0ff */
[----:B------:R-:W-:Y:S02]  /*152f0*/  ISETP.GE.AND P3, PT, R142, c[0x0][0x1d4], PT ;  /* 0x000075008e007a0c */ /* 0x000fe40003f66270 */
[----:B------:R-:W-:Y:S01]  /*15300*/  ISETP.GE.AND P2, PT, R219, c[0x0][0x1d4], PT ;  /* 0x00007500db007a0c */ /* 0x000fe20003f46270 */
[----:B-1----:R-:W-:Y:S01]  /*15310*/  IMAD.X R9, R4, 0x1, R230, P1 ;  /* 0x0000000104097824 */ /* 0x002fe200008e06e6 */
        /* <DEDUP_REMOVED lines=8> */
[----:B-1----:R-:W-:-:S05]  /*153a0*/  IADD3 R8, P0, R2, R227, RZ ;  /* 0x000000e302087210 */ /* 0x002fca0007f1e0ff */
[----:B------:R-:W-:Y:S01]  /*153b0*/  IMAD.X R9, R4, 0x1, R226, P0 ;  /* 0x0000000104097824 */ /* 0x000fe200000e06e2 */
[----:B------:R-:W-:-:S04]  /*153c0*/  IADD3 R2, P0, R2, R224, RZ ;  /* 0x000000e002027210 */ /* 0x000fc80007f1e0ff */
[----:B------:R4:W-:Y:S01]  /*153d0*/  LDGSTS.E.BYPASS.LTC128B.128 [R217+0xe080], [R8.64], !P2 ;  /* 0x0e08000008d97fae */ /* 0x0009e2000d101d46 */
[----:B------:R-:W-:-:S05]  /*153e0*/  IMAD.X R3, R4, 0x1, R223, P0 ;  /* 0x0000000104037824 */ /* 0x000fca00000e06df */
[----:B------:R4:W-:Y:S03]  /*153f0*/  LDGSTS.E.BYPASS.LTC128B.128 [R217+0xf880], [R2.64], !P1 ;  /* 0x0f88000002d97fae */ /* 0x0009e6000c901d46 */
.L_x_3073:
[----:B------:R-:W-:Y:S05]  /*15400*/  BSYNC B1 ;  /* 0x0000000000017941 */ /* 0x000fea0003800000 */
.L_x_3072:
[----:B----4-:R-:W4:Y:S01]  /*15410*/  LDL R3, [R1+0x4] ;  /* 0x0000040001037983 */ /* 0x010f220000100800 */
[----:B-1----:R-:W-:-:S03]  /*15420*/  IMAD.MOV.U32 R4, RZ, RZ, c[0x0][0x2c4] ;  /* 0x0000b100ff047624 */ /* 0x002fc600078e00ff */
[----:B------:R-:W4:Y:S04]  /*15430*/  LDL R2, [R1+0x24] ;  /* 0x0000240001027983 */ /* 0x000f280000100800 */
[----:B--23--:R-:W2:Y:S04]  /*15440*/  LDL R6, [R1+0x20] ;  /* 0x0000200001067983 */ /* 0x00cea80000100800 */
[----:B------:R-:W3:Y:S01]  /*15450*/  LDL R5, [R1+0x8] ;  /* 0x0000080001057983 */ /* 0x000ee20000100800 */
[----:B------:R-:W-:-:S03]  /*15460*/  ISETP.NE.AND P0, PT, R4, 0x1, PT ;  /* 0x000000010400780c */ /* 0x000fc60003f05270 */
[----:B------:R-:W0:Y:S01]  /*15470*/  LDGDEPBAR ;  /* 0x00000000000079af */ /* 0x000e220000000000 */
[----:B----4-:R-:W-:-:S09]  /*15480*/  IADD3 R2, R2, R3, RZ ;  /* 0x0000000302027210 */ /* 0x010fd20007ffe0ff */
[----:B------:R-:W-:-:S04]  /*15490*/  @P0 IMAD.HI.U32 R3, R2, c[0x0][0x2c8], RZ ;  /* 0x0000b20002030a27 */ /* 0x000fc800078e00ff */
[----:B------:R-:W-:Y:S01]  /*154a0*/  IMAD.MOV.U32 R4, RZ, RZ, R2 ;  /* 0x000000ffff047224 */ /* 0x000fe200078e0002 */
[C---:B--2---:R-:W-:Y:S02]  /*154b0*/  IADD3 R2, -R6.reuse, 0x1, R121 ;  /* 0x0000000106027810 */ /* 0x044fe40007ffe179 */
[----:B------:R-:W-:Y:S02]  /*154c0*/  @P0 SHF.R.U32.HI R4, RZ, c[0x0][0x2cc], R3 ;  /* 0x0000b300ff040a19 */ /* 0x000fe40000011603 */
[----:B------:R-:W-:Y:S01]  /*154d0*/  IADD3 R6, -R6, R121, RZ ;  /* 0x0000007906067210 */ /* 0x000fe20007ffe1ff */
[----:B---3--:R-:W-:Y:S01]  /*154e0*/  IMAD.IADD R5, R2, 0x1, -R5 ;  /* 0x0000000102057824 */ /* 0x008fe200078e0a05 */
[----:B------:R-:W-:Y:S05]  /*154f0*/  BRA.DIV ~URZ, `(.L_x_3079) ;  /* 0x0000dd427f007947 */ /* 0x000fea000b800000 */
[----:B------:R1:W2:Y:S02]  /*15500*/  SHFL.IDX PT, R2, R4, RZ, 0x1c1f ;  /* 0x001c1fff04027589 */ /* 0x0002a400000e0000 */
.L_x_3185:
        /* <DEDUP_REMOVED lines=45> */
[----:B-1----:R-:W-:Y:S02]  /*157e0*/  FMNMX.FTZ R4, R8, R9, !PT ;  /* 0x0000000908047209 */ /* 0x002fe40007810000 */
        /* <DEDUP_REMOVED lines=13> */
[----:B------:R-:W-:Y:S02]  /*158c0*/  ISETP.GT.AND P1, PT, R2, 0x20, PT ;  /* 0x000000200200780c */ /* 0x000fe40003f24270 */
        /* <DEDUP_REMOVED lines=23> */
.L_x_3186:
[C---:B------:R-:W-:Y:S01]  /*15a40*/  FMUL.FTZ R3, R6.reuse, c[0x0][0x2d0] ;  /* 0x0000b40006037a20 */ /* 0x040fe20000410000 */
[----:B------:R-:W-:Y:S01]  /*15a50*/  FSETP.NEU.FTZ.AND P0, PT, R6, -INF , PT ;  /* 0xff8000000600780b */ /* 0x000fe20003f1d000 */
[----:B------:R-:W-:Y:S01]  /*15a60*/  WARPSYNC 0xffffffff ;  /* 0xffffffff00007948 */ /* 0x000fe20003800000 */
[----:B--23--:R-:W-:Y:S01]  /*15a70*/  FMNMX.FTZ R5, R4, R5, !PT ;  /* 0x0000000504057209 */ /* 0x00cfe20007810000 */
[----:B------:R-:W1:Y:S01]  /*15a80*/  LDSM.16.MT88.4 R24, [R196] ;  /* 0x00000000c418783b */ /* 0x000e620000004200 */
[----:B------:R-:W-:Y:S02]  /*15a90*/  FSEL R3, R3, RZ, P0 ;  /* 0x000000ff03037208 */ /* 0x000fe40000000000 */
[----:B------:R-:W-:Y:S01]  /*15aa0*/  FSETP.NEU.FTZ.AND P0, PT, R5, -INF , PT ;  /* 0xff8000000500780b */ /* 0x000fe20003f1d000 */
[----:B------:R-:W2:Y:S02]  /*15ab0*/  LDSM.16.MT88.4 R20, [R197] ;  /* 0x00000000c514783b */ /* 0x000ea40000004200 */
[----:B------:R-:W-:-:S02]  /*15ac0*/  FFMA.FTZ R2, R13, c[0x0][0x2d0], -R3 ;  /* 0x0000b4000d027a23 */ /* 0x000fc40000010803 */
[--C-:B------:R-:W-:Y:S01]  /*15ad0*/  FFMA.FTZ R4, R18, c[0x0][0x2d0], -R3.reuse ;  /* 0x0000b40012047a23 */ /* 0x100fe20000010803 */
[----:B------:R-:W-:Y:S01]  /*15ae0*/  LDSM.16.MT88.4 R36, [R197+0x800] ;  /* 0x00080000c524783b */ /* 0x000fe20000004200 */
[----:B------:R3:W-:Y:S03]  /*15af0*/  MUFU.EX2 R109, R2 ;  /* 0x00000002006d7308 */ /* 0x0007e60000000800 */
[----:B------:R-:W-:Y:S04]  /*15b00*/  LDSM.16.MT88.4 R40, [R196+0x800] ;  /* 0x00080000c428783b */ /* 0x000fe80000004200 */
[----:B------:R-:W4:Y:S01]  /*15b10*/  LDSM.16.MT88.4 R64, [R198] ;  /* 0x00000000c640783b */ /* 0x000f220000004200 */
[----:B------:R5:W-:Y:S03]  /*15b20*/  MUFU.EX2 R119, R4 ;  /* 0x0000000400777308 */ /* 0x000be60000000800 */
[----:B------:R-:W1:Y:S04]  /*15b30*/  LDSM.16.MT88.4 R56, [R199] ;  /* 0x00000000c738783b */ /* 0x000e680000004200 */
[----:B------:R-:W1:Y:S01]  /*15b40*/  LDSM.16.MT88.4 R68, [R196+0x1800] ;  /* 0x00180000c444783b */ /* 0x000e620000004200 */
[----:B---3--:R-:W-:-:S03]  /*15b50*/  FFMA.FTZ R2, R14, c[0x0][0x2d0], -R3 ;  /* 0x0000b4000e027a23 */ /* 0x008fc60000010803 */
[----:B------:R-:W-:Y:S01]  /*15b60*/  LDSM.16.MT88.4 R72, [R199+0x800] ;  /* 0x00080000c748783b */ /* 0x000fe20000004200 */
[----:B------:R3:W2:Y:S03]  /*15b70*/  MUFU.EX2 R108, R2 ;  /* 0x00000002006c7308 */ /* 0x0006a60000000800 */
[----:B------:R-:W-:Y:S01]  /*15b80*/  LDSM.16.MT88.4 R52, [R197+0x1800] ;  /* 0x00180000c534783b */ /* 0x000fe20000004200 */
[----:B-----5:R-:W-:-:S03]  /*15b90*/  FFMA.FTZ R4, R19, c[0x0][0x2d0], -R3 ;  /* 0x0000b40013047a23 */ /* 0x020fc60000010803 */
[----:B------:R-:W-:Y:S01]  /*15ba0*/  LDSM.16.MT88.4 R60, [R199+0x1800] ;  /* 0x00180000c73c783b */ /* 0x000fe20000004200 */
[----:B------:R-:W-:Y:S03]  /*15bb0*/  MUFU.EX2 R133, R4 ;  /* 0x0000000400857308 */ /* 0x000fe60000000800 */
[----:B------:R-:W-:Y:S04]  /*15bc0*/  LDSM.16.MT88.4 R80, [R198+0x1800] ;  /* 0x00180000c650783b */ /* 0x000fe80000004200 */
[----:B------:R-:W-:Y:S01]  /*15bd0*/  LDSM.16.MT88.4 R76, [R197+0x2000] ;  /* 0x00200000c54c783b */ /* 0x000fe20000004200 */
[----:B---3--:R-:W-:Y:S01]  /*15be0*/  FFMA.FTZ R2, R16, c[0x0][0x2d0], -R3 ;  /* 0x0000b40010027a23 */ /* 0x008fe20000010803 */
[----:B--2---:R-:W-:-:S02]  /*15bf0*/  F2FP.PACK_AB R16, R108, R109 ;  /* 0x0000006d6c10723e */ /* 0x004fc400000000ff */
[----:B------:R-:W-:Y:S01]  /*15c00*/  LDSM.16.MT88.4 R168, [R196+0x1000] ;  /* 0x00100000c4a8783b */ /* 0x000fe20000004200 */
[----:B------:R2:W-:Y:S03]  /*15c10*/  MUFU.EX2 R118, R2 ;  /* 0x0000000200767308 */ /* 0x0005e60000000800 */
[----:B------:R-:W-:Y:S01]  /*15c20*/  LDSM.16.MT88.4 R160, [R197+0x1000] ;  /* 0x00100000c5a0783b */ /* 0x000fe20000004200 */
[----:B--2---:R-:W-:-:S04]  /*15c30*/  FFMA.FTZ R2, R17, c[0x0][0x2d0], -R3 ;  /* 0x0000b40011027a23 */ /* 0x004fc80000010803 */
[----:B------:R2:W3:Y:S02]  /*15c40*/  MUFU.EX2 R116, R2 ;  /* 0x0000000200747308 */ /* 0x0004e40000000800 */
[----:B--2---:R-:W-:Y:S01]  /*15c50*/  FMUL.FTZ R2, R5, c[0x0][0x2d0] ;  /* 0x0000b40005027a20 */ /* 0x004fe20000410000 */
[----:B---3--:R-:W-:-:S04]  /*15c60*/  F2FP.PACK_AB R18, R116, R118 ;  /* 0x000000767412723e */ /* 0x008fc800000000ff */
[----:B------:R-:W-:-:S05]  /*15c70*/  FSEL R2, R2, RZ, P0 ;  /* 0x000000ff02027208 */ /* 0x000fca0000000000 */
[----:B------:R-:W-:Y:S01]  /*15c80*/  FFMA.FTZ R4, R8, c[0x0][0x2d0], -R2 ;  /* 0x0000b40008047a23 */ /* 0x000fe20000010802 */
[----:B------:R-:W-:-:S03]  /*15c90*/  F2FP.PACK_AB R8, R133, R119 ;  /* 0x000000778508723e */ /* 0x000fc600000000ff */
[----:B------:R2:W-:Y:S02]  /*15ca0*/  MUFU.EX2 R13, R4 ;  /* 0x00000004000d7308 */ /* 0x0005e40000000800 */
[----:B--2---:R-:W-:-:S06]  /*15cb0*/  FFMA.FTZ R4, R9, c[0x0][0x2d0], -R2 ;  /* 0x0000b40009047a23 */ /* 0x004fcc0000010802 */
[----:B------:R2:W3:Y:S02]  /*15cc0*/  MUFU.EX2 R14, R4 ;  /* 0x00000004000e7308 */ /* 0x0004e40000000800 */
[----:B--2---:R-:W-:Y:S01]  /*15cd0*/  FFMA.FTZ R4, R11, c[0x0][0x2d0], -R2 ;  /* 0x0000b4000b047a23 */ /* 0x004fe20000010802 */
[----:B---3--:R-:W-:Y:S01]  /*15ce0*/  F2FP.PACK_AB R17, R14, R13 ;  /* 0x0000000d0e11723e */ /* 0x008fe200000000ff */
[----:B------:R-:W-:-:S04]  /*15cf0*/  FADD.FTZ R14, R13, R14 ;  /* 0x0000000e0d0e7221 */ /* 0x000fc80000010000 */
[----:B------:R2:W3:Y:S02]  /*15d00*/  MUFU.EX2 R117, R4 ;  /* 0x0000000400757308 */ /* 0x0004e40000000800 */
[----:B--2---:R-:W-:Y:S02]  /*15d10*/  FFMA.FTZ R4, R10, c[0x0][0x2d0], -R2 ;  /* 0x0000b4000a047a23 */ /* 0x004fe40000010802 */
[----:B---3--:R-:W-:-:S04]  /*15d20*/  FADD.FTZ R14, R117, R14 ;  /* 0x0000000e750e7221 */ /* 0x008fc80000010000 */
[----:B------:R2:W3:Y:S02]  /*15d30*/  MUFU.EX2 R125, R4 ;  /* 0x00000004007d7308 */ /* 0x0004e40000000800 */
[----:B--2---:R-:W-:Y:S01]  /*15d40*/  FFMA.FTZ R4, R30, c[0x0][0x2d0], -R3 ;  /* 0x0000b4001e047a23 */ /* 0x004fe20000010803 */
[----:B---3--:R-:W-:-:S05]  /*15d50*/  F2FP.PACK_AB R19, R125, R117 ;  /* 0x000000757d13723e */ /* 0x008fca00000000ff */
[----:B------:R2:W-:Y:S02]  /*15d60*/  MUFU.EX2 R127, R4 ;  /* 0x00000004007f7308 */ /* 0x0005e40000000800 */
[----:B-1----:R-:W-:Y:S01]  /*15d70*/  HMMA.16816.F32 R44, R16, R24, RZ ;  /* 0x00000018102c723c */ /* 0x002fe200000018ff */
[----:B--2---:R-:W-:-:S05]  /*15d80*/  FFMA.FTZ R4, R31, c[0x0][0x2d0], -R3 ;  /* 0x0000b4001f047a23 */ /* 0x004fca0000010803 */
[----:B------:R1:W2:Y:S02]  /*15d90*/  MUFU.EX2 R132, R4 ;  /* 0x0000000400847308 */ /* 0x0002a40000000800 */
[----:B-1----:R-:W-:Y:S01]  /*15da0*/  FFMA.FTZ R4, R29, c[0x0][0x2d0], -R2 ;  /* 0x0000b4001d047a23 */ /* 0x002fe20000010802 */
[----:B--2---:R-:W-:-:S05]  /*15db0*/  F2FP.PACK_AB R10, R132, R127 ;  /* 0x0000007f840a723e */ /* 0x004fca00000000ff */
[----:B------:R1:W-:Y:S02]  /*15dc0*/  MUFU.EX2 R124, R4 ;  /* 0x00000004007c7308 */ /* 0x0003e40000000800 */
[--C-:B-1----:R-:W-:Y:S02]  /*15dd0*/  FFMA.FTZ R4, R28, c[0x0][0x2d0], -R2.reuse ;  /* 0x0000b4001c047a23 */ /* 0x102fe40000010802 */
[C---:B------:R-:W-:Y:S04]  /*15de0*/  HMMA.16816.F32 R28, R16.reuse, R26, RZ ;  /* 0x0000001a101c723c */ /* 0x040fe800000018ff */
[----:B------:R1:W2:Y:S04]  /*15df0*/  MUFU.EX2 R126, R4 ;  /* 0x00000004007e7308 */ /* 0x0002a80000000800 */
[C---:B------:R-:W-:Y:S08]  /*15e00*/  HMMA.16816.F32 R24, R16.reuse, R20, RZ ;  /* 0x000000141018723c */ /* 0x040ff000000018ff */
[----:B------:R-:W-:Y:S01]  /*15e10*/  HMMA.16816.F32 R20, R16, R22, RZ ;  /* 0x000000161014723c */ /* 0x000fe200000018ff */
[----:B-1----:R-:W-:Y:S01]  /*15e20*/  FFMA.FTZ R4, R32, c[0x0][0x2d0], -R2 ;  /* 0x0000b40020047a23 */ /* 0x002fe20000010802 */
[----:B--2---:R-:W-:-:S03]  /*15e30*/  F2FP.PACK_AB R9, R126, R124 ;  /* 0x0000007c7e09723e */ /* 0x004fc600000000ff */
[----:B------:R1:W-:Y:S02]  /*15e40*/  MUFU.EX2 R137, R4 ;  /* 0x0000000400897308 */ /* 0x0003e40000000800 */
[----:B-1----:R-:W-:Y:S02]  /*15e50*/  FFMA.FTZ R4, R33, c[0x0][0x2d0], -R2 ;  /* 0x0000b40021047a23 */ /* 0x002fe40000010802 */
[----:B----4-:R-:W-:Y:S04]  /*15e60*/  HMMA.16816.F32 R32, R16, R64, RZ ;  /* 0x000000401020723c */ /* 0x010fe800000018ff */
[----:B------:R-:W1:Y:S02]  /*15e70*/  MUFU.EX2 R136, R4 ;  /* 0x0000000400887308 */ /* 0x000e640000000800 */
[----:B-1----:R-:W-:-:S09]  /*15e80*/  F2FP.PACK_AB R11, R136, R137 ;  /* 0x00000089880b723e */ /* 0x002fd200000000ff */
[C---:B------:R-:W-:Y:S08]  /*15e90*/  HMMA.16816.F32 R48, R8.reuse, R38, R20 ;  /* 0x000000260830723c */ /* 0x040ff00000001814 */
[C---:B------:R-:W-:Y:S01]  /*15ea0*/  HMMA.16816.F32 R172, R8.reuse, R40, R44 ;  /* 0x0000002808ac723c */ /* 0x040fe2000000182c */
[----:B------:R-:W-:Y:S07]  /*15eb0*/  LDSM.16.MT88.4 R44, [R196+0x2000] ;  /* 0x00200000c42c783b */ /* 0x000fee0000004200 */
[----:B------:R-:W-:Y:S08]  /*15ec0*/  HMMA.16816.F32 R152, R8, R42, R28 ;  /* 0x0000002a0898723c */ /* 0x000ff0000000181c */
[----:B------:R-:W-:Y:S01]  /*15ed0*/  MOV R102, R48 ;  /* 0x0000003000667202 */ /* 0x000fe20000000f00 */
[----:B------:R-:W-:Y:S01]  /*15ee0*/  IMAD.MOV.U32 R4, RZ, RZ, R51 ;  /* 0x000000ffff047224 */ /* 0x000fe200078e0033 */
[----:B------:R-:W-:Y:S01]  /*15ef0*/  MOV R101, R49 ;  /* 0x0000003100657202 */ /* 0x000fe20000000f00 */
[----:B------:R-:W-:Y:S01]  /*15f00*/  HMMA.16816.F32 R28, R16, R66, RZ ;  /* 0x00000042101c723c */ /* 0x000fe200000018ff */
[----:B------:R-:W-:Y:S01]  /*15f10*/  MOV R100, R50 ;  /* 0x0000003200647202 */ /* 0x000fe20000000f00 */
[----:B------:R-:W-:Y:S04]  /*15f20*/  LDSM.16.MT88.4 R64, [R198+0x2000] ;  /* 0x00200000c640783b */ /* 0x000fe80000004200 */
[----:B------:R-:W1:Y:S02]  /*15f30*/  LDSM.16.MT88.4 R48, [R198+0x800] ;  /* 0x00080000c630783b */ /* 0x000e640000004200 */
[----:B------:R-:W-:Y:S08]  /*15f40*/  HMMA.16816.F32 R164, R8, R36, R24 ;  /* 0x0000002408a4723c */ /* 0x000ff00000001818 */
[C---:B------:R-:W-:Y:S08]  /*15f50*/  HMMA.16816.F32 R36, R16.reuse, R58, RZ ;  /* 0x0000003a1024723c */ /* 0x040ff000000018ff */
[C---:B------:R-:W-:Y:S08]  /*15f60*/  HMMA.16816.F32 R24, R16.reuse, R68, RZ ;  /* 0x000000441018723c */ /* 0x040ff000000018ff */
[C---:B------:R-:W-:Y:S01]  /*15f70*/  HMMA.16816.F32 R20, R16.reuse, R70, RZ ;  /* 0x000000461014723c */ /* 0x040fe200000018ff */
[----:B------:R-:W2:Y:S07]  /*15f80*/  LDSM.16.MT88.4 R68, [R199+0x2000] ;  /* 0x00200000c744783b */ /* 0x000eae0000004200 */
[----:B------:R-:W-:Y:S01]  /*15f90*/  HMMA.16816.F32 R40, R16, R56, RZ ;  /* 0x000000381028723c */ /* 0x000fe200000018ff */
[----:B------:R-:W-:Y:S07]  /*15fa0*/  LDSM.16.MT88.4 R56, [R197+0x3000] ;  /* 0x00300000c538783b */ /* 0x000fee0000004200 */
[C---:B-1----:R-:W-:Y:S08]  /*15fb0*/  HMMA.16816.F32 R32, R8.reuse, R48, R32 ;  /* 0x000000300820723c */ /* 0x042ff00000001820 */
[C---:B------:R-:W-:Y:S01]  /*15fc0*/  HMMA.16816.F32 R28, R8.reuse, R50, R28 ;  /* 0x00000032081c723c */ /* 0x040fe2000000181c */
[----:B------:R-:W1:Y:S07]  /*15fd0*/  LDSM.16.MT88.4 R48, [R196+0x3000] ;  /* 0x00300000c430783b */ /* 0x000e6e0000004200 */
[C---:B------:R-:W-:Y:S08]  /*15fe0*/  HMMA.16816.F32 R92, R8.reuse, R74, R36 ;  /* 0x0000004a085c723c */ /* 0x040ff00000001824 */
[----:B------:R-:W-:Y:S01]  /*15ff0*/  HMMA.16816.F32 R24, R8, R44, R24 ;  /* 0x0000002c0818723c */ /* 0x000fe20000001818 */
[----:B------:R-:W-:Y:S01]  /*16000*/  MOV R120, R32 ;  /* 0x0000002000787202 */ /* 0x000fe20000000f00 */
[----:B------:R-:W-:Y:S01]  /*16010*/  IMAD.MOV.U32 R115, RZ, RZ, R33 ;  /* 0x000000ffff737224 */ /* 0x000fe200078e0021 */
[----:B------:R-:W-:-:S02]  /*16020*/  MOV R114, R34 ;  /* 0x0000002200727202 */ /* 0x000fc40000000f00 */
[----:B------:R-:W-:-:S03]  /*16030*/  MOV R113, R35 ;  /* 0x0000002300717202 */ /* 0x000fc60000000f00 */
[C---:B------:R-:W-:Y:S01]  /*16040*/  HMMA.16816.F32 R20, R8.reuse, R46, R20 ;  /* 0x0000002e0814723c */ /* 0x040fe20000001814 */
[----:B------:R-:W3:Y:S07]  /*16050*/  LDSM.16.MT88.4 R44, [R196+0x3800] ;  /* 0x00380000c42c783b */ /* 0x000eee0000004200 */
[----:B------:R-:W-:Y:S01]  /*16060*/  HMMA.16816.F32 R156, R8, R72, R40 ;  /* 0x00000048089c723c */ /* 0x000fe20000001828 */
[----:B------:R-:W-:Y:S01]  /*16070*/  MOV R112, R92 ;  /* 0x0000005c00707202 */ /* 0x000fe20000000f00 */
[----:B------:R-:W-:Y:S01]  /*16080*/  IMAD.MOV.U32 R110, RZ, RZ, R94 ;  /* 0x000000ffff6e7224 */ /* 0x000fe200078e005e */
[----:B------:R-:W-:Y:S01]  /*16090*/  MOV R111, R93 ;  /* 0x0000005d006f7202 */ /* 0x000fe20000000f00 */
[----:B------:R-:W-:Y:S01]  /*160a0*/  IMAD.MOV.U32 R94, RZ, RZ, R29 ;  /* 0x000000ffff5e7224 */ /* 0x000fe200078e001d */
[----:B------:R-:W-:-:S02]  /*160b0*/  MOV R103, R95 ;  /* 0x0000005f00677202 */ /* 0x000fc40000000f00 */
[----:B------:R-:W-:Y:S01]  /*160c0*/  MOV R95, R28 ;  /* 0x0000001c005f7202 */ /* 0x000fe20000000f00 */
[C---:B------:R-:W-:Y:S01]  /*160d0*/  HMMA.16816.F32 R40, R16.reuse, R52, RZ ;  /* 0x000000341028723c */ /* 0x040fe200000018ff */
[----:B------:R-:W-:Y:S01]  /*160e0*/  MOV R93, R30 ;  /* 0x0000001e005d7202 */ /* 0x000fe20000000f00 */
[----:B------:R-:W-:Y:S01]  /*160f0*/  IMAD.MOV.U32 R98, RZ, RZ, R25 ;  /* 0x000000ffff627224 */ /* 0x000fe200078e0019 */
[----:B------:R-:W-:Y:S02]  /*16100*/  MOV R92, R31 ;  /* 0x0000001f005c7202 */ /* 0x000fe40000000f00 */
[----:B------:R-:W-:Y:S02]  /*16110*/  MOV R99, R24 ;  /* 0x0000001800637202 */ /* 0x000fe40000000f00 */
[----:B------:R-:W-:Y:S01]  /*16120*/  MOV R97, R26 ;  /* 0x0000001a00617202 */ /* 0x000fe20000000f00 */
[----:B------:R-:W-:Y:S01]  /*16130*/  HMMA.16816.F32 R36, R16, R54, RZ ;  /* 0x000000361024723c */ /* 0x000fe200000018ff */
[----:B------:R-:W-:Y:S01]  /*16140*/  MOV R96, R27 ;  /* 0x0000001b00607202 */ /* 0x000fe20000000f00 */
[----:B------:R-:W-:Y:S01]  /*16150*/  IMAD.MOV.U32 R106, RZ, RZ, R21 ;  /* 0x000000ffff6a7224 */ /* 0x000fe200078e0015 */
[----:B------:R-:W-:Y:S01]  /*16160*/  MOV R107, R20 ;  /* 0x00000014006b7202 */ /* 0x000fe20000000f00 */
[----:B------:R-:W-:Y:S01]  /*16170*/  LDSM.16.MT88.4 R52, [R199+0x3800] ;  /* 0x00380000c734783b */ /* 0x000fe20000004200 */
[----:B------:R-:W-:-:S02]  /*16180*/  MOV R105, R22 ;  /* 0x0000001600697202 */ /* 0x000fc40000000f00 */
[----:B------:R-:W-:Y:S01]  /*16190*/  MOV R104, R23 ;  /* 0x0000001700687202 */ /* 0x000fe20000000f00 */
[C---:B------:R-:W-:Y:S08]  /*161a0*/  HMMA.16816.F32 R32, R16.reuse, R60, RZ ;  /* 0x0000003c1020723c */ /* 0x040ff000000018ff */
[C---:B------:R-:W-:Y:S01]  /*161b0*/  HMMA.16816.F32 R28, R16.reuse, R62, RZ ;  /* 0x0000003e101c723c */ /* 0x040fe200000018ff */
[----:B------:R-:W4:Y:S07]  /*161c0*/  LDSM.16.MT88.4 R60, [R199+0x3000] ;  /* 0x00300000c73c783b */ /* 0x000f2e0000004200 */
[C---:B------:R-:W-:Y:S08]  /*161d0*/  HMMA.16816.F32 R24, R16.reuse, R80, RZ ;  /* 0x000000501018723c */ /* 0x040ff000000018ff */
[----:B------:R-:W-:Y:S08]  /*161e0*/  HMMA.16816.F32 R20, R16, R82, RZ ;  /* 0x000000521014723c */ /* 0x000ff000000018ff */
[C---:B------:R-:W-:Y:S01]  /*161f0*/  HMMA.16816.F32 R80, R8.reuse, R76, R40 ;  /* 0x0000004c0850723c */ /* 0x040fe20000001828 */
[----:B------:R-:W5:Y:S07]  /*16200*/  LDSM.16.MT88.4 R40, [R197+0x3800] ;  /* 0x00380000c528783b */ /* 0x000f6e0000004200 */
[C---:B------:R-:W-:Y:S08]  /*16210*/  HMMA.16816.F32 R192, R8.reuse, R78, R36 ;  /* 0x0000004e08c0723c */ /* 0x040ff00000001824 */
[----:B--2---:R-:W-:Y:S08]  /*16220*/  HMMA.16816.F32 R72, R8, R68, R32 ;  /* 0x000000440848723c */ /* 0x004ff00000001820 */
[C---:B-1----:R-:W-:Y:S08]  /*16230*/  HMMA.16816.F32 R36, R16.reuse, R48, RZ ;  /* 0x000000301024723c */ /* 0x042ff000000018ff */
[----:B------:R-:W-:Y:S01]  /*16240*/  HMMA.16816.F32 R32, R16, R50, RZ ;  /* 0x000000321020723c */ /* 0x000fe200000018ff */
[----:B------:R-:W1:Y:S07]  /*16250*/  LDSM.16.MT88.4 R48, [R198+0x3000] ;  /* 0x00300000c630783b */ /* 0x000e6e0000004200 */
[C---:B------:R-:W-:Y:S08]  /*16260*/  HMMA.16816.F32 R188, R8.reuse, R70, R28 ;  /* 0x0000004608bc723c */ /* 0x040ff0000000181c */
[----:B------:R-:W-:Y:S07]  /*16270*/  HMMA.16816.F32 R68, R8, R64, R24 ;  /* 0x000000400844723c */ /* 0x000fee0000001818 */
[----:B------:R-:W-:Y:S01]  /*16280*/  MOV R64, R107 ;  /* 0x0000006b00407202 */ /* 0x000fe20000000f00 */
[----:B------:R-:W-:Y:S01]  /*16290*/  HMMA.16816.F32 R24, R16, R58, RZ ;  /* 0x0000003a1018723c */ /* 0x000fe200000018ff */
[----:B------:R-:W-:-:S06]  /*162a0*/  IMAD.MOV.U32 R65, RZ, RZ, R106 ;  /* 0x000000ffff417224 */ /* 0x000fcc00078e006a */
[----:B------:R-:W-:Y:S01]  /*162b0*/  MOV R58, R97 ;  /* 0x00000061003a7202 */ /* 0x000fe20000000f00 */
[----:B---3--:R-:W-:Y:S01]  /*162c0*/  HMMA.16816.F32 R180, R8, R46, R32 ;  /* 0x0000002e08b4723c */ /* 0x008fe20000001820 */
[----:B------:R-:W2:Y:S01]  /*162d0*/  LDSM.16.MT88.4 R32, [R198+0x3800] ;  /* 0x00380000c620783b */ /* 0x000ea20000004200 */
[----:B------:R-:W-:-:S05]  /*162e0*/  MOV R59, R96 ;  /* 0x00000060003b7202 */ /* 0x000fca0000000f00 */
[----:B------:R-:W-:Y:S01]  /*162f0*/  MOV R46, R93 ;  /* 0x0000005d002e7202 */ /* 0x000fe20000000f00 */
[----:B------:R-:W-:Y:S01]  /*16300*/  HMMA.16816.F32 R184, R8, R66, R20 ;  /* 0x0000004208b8723c */ /* 0x000fe20000001814 */
[----:B------:R-:W-:-:S06]  /*16310*/  MOV R47, R92 ;  /* 0x0000005c002f7202 */ /* 0x000fcc0000000f00 */
[----:B------:R-:W-:Y:S01]  /*16320*/  MOV R66, R105 ;  /* 0x0000006900427202 */ /* 0x000fe20000000f00 */
[----:B----4-:R-:W-:Y:S01]  /*16330*/  HMMA.16816.F32 R20, R16, R60, RZ ;  /* 0x0000003c1014723c */ /* 0x010fe200000018ff */
[----:B------:R-:W-:-:S06]  /*16340*/  MOV R67, R104 ;  /* 0x0000006800437202 */ /* 0x000fcc0000000f00 */
[----:B------:R-:W-:Y:S01]  /*16350*/  MOV R60, R120 ;  /* 0x00000078003c7202 */ /* 0x000fe20000000f00 */
[----:B------:R-:W-:Y:S01]  /*16360*/  HMMA.16816.F32 R28, R16, R56, RZ ;  /* 0x00000038101c723c */ /* 0x000fe200000018ff */
[----:B------:R-:W-:-:S06]  /*16370*/  IMAD.MOV.U32 R61, RZ, RZ, R115 ;  /* 0x000000ffff3d7224 */ /* 0x000fcc00078e0073 */
[----:B------:R-:W-:Y:S01]  /*16380*/  MOV R56, R99 ;  /* 0x0000006300387202 */ /* 0x000fe20000000f00 */
[----:B-----5:R-:W-:Y:S01]  /*16390*/  HMMA.16816.F32 R104, R8, R42, R24 ;  /* 0x0000002a0868723c */ /* 0x020fe20000001818 */
[----:B------:R-:W-:-:S06]  /*163a0*/  IMAD.MOV.U32 R57, RZ, RZ, R98 ;  /* 0x000000ffff397224 */ /* 0x000fcc00078e0062 */
[----:B------:R-:W-:Y:S01]  /*163b0*/  MOV R42, R100 ;  /* 0x00000064002a7202 */ /* 0x000fe20000000f00 */
[----:B------:R-:W-:Y:S01]  /*163c0*/  HMMA.16816.F32 R76, R8, R44, R36 ;  /* 0x0000002c084c723c */ /* 0x000fe20000001824 */
[----:B------:R-:W3:Y:S01]  /*163d0*/  LDSM.16.MT88.4 R36, [R196+0x4800] ;  /* 0x00480000c424783b */ /* 0x000ee20000004200 */
[----:B------:R-:W-:Y:S01]  /*163e0*/  MOV R43, R4 ;  /* 0x00000004002b7202 */ /* 0x000fe20000000f00 */
[----:B------:R-:W-:-:S04]  /*163f0*/  FADD.FTZ R4, R109, R108 ;  /* 0x0000006c6d047221 */ /* 0x000fc80000010000 */
[----:B------:R-:W-:Y:S01]  /*16400*/  MOV R44, R95 ;  /* 0x0000005f002c7202 */ /* 0x000fe20000000f00 */
[----:B-1----:R-:W-:Y:S01]  /*16410*/  HMMA.16816.F32 R24, R16, R48, RZ ;  /* 0x000000301018723c */ /* 0x002fe200000018ff */
[----:B------:R-:W-:Y:S02]  /*16420*/  IMAD.MOV.U32 R45, RZ, RZ, R94 ;  /* 0x000000ffff2d7224 */ /* 0x000fe400078e005e */
[----:B------:R-:W-:-:S04]  /*16430*/  FADD.FTZ R4, R118, R4 ;  /* 0x0000000476047221 */ /* 0x000fc80000010000 */
[----:B------:R-:W-:Y:S01]  /*16440*/  IMAD.MOV.U32 R49, RZ, RZ, R111 ;  /* 0x000000ffff317224 */ /* 0x000fe200078e006f */
[----:B------:R-:W-:Y:S01]  /*16450*/  HMMA.16816.F32 R92, R8, R52, R20 ;  /* 0x00000034085c723c */ /* 0x000fe20000001814 */
[----:B------:R-:W-:Y:S01]  /*16460*/  MOV R48, R112 ;  /* 0x0000007000307202 */ /* 0x000fe20000000f00 */
[----:B------:R-:W-:-:S04]  /*16470*/  FADD.FTZ R4, R116, R4 ;  /* 0x0000000474047221 */ /* 0x000fc80000010000 */
[----:B------:R-:W-:Y:S02]  /*16480*/  FADD.FTZ R13, R119, R4 ;  /* 0x00000004770d7221 */ /* 0x000fe40000010000 */
[----:B------:R-:W-:Y:S01]  /*16490*/  HMMA.16816.F32 R20, R16, R50, RZ ;  /* 0x000000321014723c */ /* 0x000fe200000018ff */
[----:B------:R-:W-:Y:S02]  /*164a0*/  FADD.FTZ R4, R125, R14 ;  /* 0x0000000e7d047221 */ /* 0x000fe40000010000 */
[----:B------:R-:W-:Y:S02]  /*164b0*/  FFMA.FTZ R14, R88, c[0x0][0x2d0], -R3 ;  /* 0x0000b400580e7a23 */ /* 0x000fe40000010803 */
[----:B------:R-:W-:Y:S02]  /*164c0*/  FADD.FTZ R4, R124, R4 ;  /* 0x000000047c047221 */ /* 0x000fe40000010000 */
[----:B------:R-:W-:Y:S01]  /*164d0*/  MOV R51, R103 ;  /* 0x0000006700337202 */ /* 0x000fe20000000f00 */
[----:B------:R-:W-:Y:S01]  /*164e0*/  HMMA.16816.F32 R96, R8, R40, R28 ;  /* 0x000000280860723c */ /* 0x000fe2000000181c */
[----:B------:R-:W-:Y:S01]  /*164f0*/  MOV R50, R110 ;  /* 0x0000006e00327202 */ /* 0x000fe20000000f00 */
[----:B------:R-:W-:Y:S01]  /*16500*/  FADD.FTZ R4, R126, R4 ;  /* 0x000000047e047221 */ /* 0x000fe20000010000 */
[----:B------:R-:W-:Y:S04]  /*16510*/  MUFU.EX2 R14, R14 ;  /* 0x0000000e000e7308 */ /* 0x000fe80000000800 */
[----:B------:R-:W-:Y:S01]  /*16520*/  MOV R40, R102 ;  /* 0x0000006600287202 */ /* 0x000fe20000000f00 */
[----:B------:R-:W-:Y:S01]  /*16530*/  IMAD.MOV.U32 R41, RZ, RZ, R101 ;  /* 0x000000ffff297224 */ /* 0x000fe200078e0065 */
[----:B------:R-:W-:Y:S07]  /*16540*/  HMMA.16816.F32 R28, R16, R62, RZ ;  /* 0x0000003e101c723c */ /* 0x000fee00000018ff */
[----:B------:R-:W-:Y:S01]  /*16550*/  MOV R62, R114 ;  /* 0x00000072003e7202 */ /* 0x000fe20000000f00 */
[----:B--2---:R-:W-:Y:S01]  /*16560*/  HMMA.16816.F32 R100, R8, R32, R24 ;  /* 0x000000200864723c */ /* 0x004fe20000001818 */
[----:B------:R-:W1:Y:S01]  /*16570*/  LDSM.16.MT88.4 R24, [R196+0x5000] ;  /* 0x00500000c418783b */ /* 0x000e620000004200 */
[----:B------:R-:W-:-:S05]  /*16580*/  MOV R63, R113 ;  /* 0x00000071003f7202 */ /* 0x000fca0000000f00 */
[--C-:B------:R-:W-:Y:S01]  /*16590*/  FFMA.FTZ R33, R90, c[0x0][0x2d0], -R3.reuse ;  /* 0x0000b4005a217a23 */ /* 0x100fe20000010803 */
[----:B------:R-:W-:Y:S01]  /*165a0*/  HMMA.16816.F32 R120, R8, R34, R20 ;  /* 0x000000220878723c */ /* 0x000fe20000001814 */
[----:B------:R-:W-:-:S06]  /*165b0*/  FFMA.FTZ R32, R89, c[0x0][0x2d0], -R3 ;  /* 0x0000b40059207a23 */ /* 0x000fcc0000010803 */
[----:B------:R-:W-:Y:S01]  /*165c0*/  FFMA.FTZ R34, R91, c[0x0][0x2d0], -R3 ;  /* 0x0000b4005b227a23 */ /* 0x000fe20000010803 */
[----:B---3--:R-:W-:Y:S01]  /*165d0*/  HMMA.16816.F32 R20, R16, R36, RZ ;  /* 0x000000241014723c */ /* 0x008fe200000018ff */
[----:B------:R-:W-:Y:S01]  /*165e0*/  FADD.FTZ R3, R133, R13 ;  /* 0x0000000d85037221 */ /* 0x000fe20000010000 */
[----:B------:R-:W-:Y:S01]  /*165f0*/  LDSM.16.MT88.4 R88, [R197+0x4000] ;  /* 0x00400000c558783b */ /* 0x000fe20000004200 */
[--C-:B------:R-:W-:Y:S02]  /*16600*/  FFMA.FTZ R35, R86, c[0x0][0x2d0], -R2.reuse ;  /* 0x0000b40056237a23 */ /* 0x100fe40000010802 */
[----:B------:R-:W-:Y:S02]  /*16610*/  FADD.FTZ R3, R127, R3 ;  /* 0x000000037f037221 */ /* 0x000fe40000010000 */
[--C-:B------:R-:W-:Y:S01]  /*16620*/  FFMA.FTZ R36, R87, c[0x0][0x2d0], -R2.reuse ;  /* 0x0000b40057247a23 */ /* 0x100fe20000010802 */
[----:B------:R-:W-:Y:S01]  /*16630*/  HMMA.16816.F32 R112, R8, R54, R28 ;  /* 0x000000360870723c */ /* 0x000fe2000000181c */
[----:B------:R-:W2:Y:S01]  /*16640*/  LDSM.16.MT88.4 R28, [R197+0x4800] ;  /* 0x00480000c51c783b */ /* 0x000ea20000004200 */
[----:B------:R-:W-:-:S02]  /*16650*/  FFMA.FTZ R13, R85, c[0x0][0x2d0], -R2 ;  /* 0x0000b400550d7a23 */ /* 0x000fc40000010802 */
[----:B------:R-:W-:Y:S02]  /*16660*/  FFMA.FTZ R37, R84, c[0x0][0x2d0], -R2 ;  /* 0x0000b40054257a23 */ /* 0x000fe40000010802 */
[----:B------:R-:W-:Y:S02]  /*16670*/  FADD.FTZ R2, R132, R3 ;  /* 0x0000000384027221 */ /* 0x000fe40000010000 */
[----:B------:R-:W-:Y:S01]  /*16680*/  FADD.FTZ R3, R137, R4 ;  /* 0x0000000489037221 */ /* 0x000fe20000010000 */
[----:B------:R-:W-:Y:S03]  /*16690*/  MUFU.EX2 R13, R13 ;  /* 0x0000000d000d7308 */ /* 0x000fe60000000800 */
[----:B------:R-:W-:-:S04]  /*166a0*/  FADD.FTZ R3, R136, R3 ;  /* 0x0000000388037221 */ /* 0x000fc80000010000 */
[----:B-1----:R-:W-:Y:S01]  /*166b0*/  HMMA.16816.F32 R108, R8, R24, R20 ;  /* 0x00000018086c723c */ /* 0x002fe20000001814 */
[----:B------:R-:W1:Y:S07]  /*166c0*/  MUFU.EX2 R4, R37 ;  /* 0x0000002500047308 */ /* 0x000e6e0000000800 */
[----:B------:R-:W-:Y:S01]  /*166d0*/  HMMA.16816.F32 R20, R16, R38, RZ ;  /* 0x000000261014723c */ /* 0x000fe200000018ff */
[----:B-1----:R-:W-:Y:S11]  /*166e0*/  F2FP.PACK_AB R139, R4, R13 ;  /* 0x0000000d048b723e */ /* 0x002ff600000000ff */
[----:B------:R-:W-:Y:S11]  /*166f0*/  @!UPT UIADD3 URZ, URZ, URZ, URZ ;  /* 0x0000003f3f3ff290 */ /* 0x000ff6000fffe03f */
[----:B------:R-:W-:Y:S01]  /*16700*/  @!UPT UIADD3 URZ, URZ, URZ, URZ ;  /* 0x0000003f3f3ff290 */ /* 0x000fe2000fffe03f */
[----:B------:R-:W-:Y:S01]  /*16710*/  HMMA.16816.F32 R128, R8, R26, R20 ;  /* 0x0000001a0880723c */ /* 0x000fe20000001814 */
[----:B------:R-:W1:Y:S07]  /*16720*/  LDSM.16.MT88.4 R24, [R197+0x5000] ;  /* 0x00500000c518783b */ /* 0x000e6e0000004200 */
[----:B--2---:R-:W-:Y:S11]  /*16730*/  HMMA.16816.F32 R20, R16, R28, RZ ;  /* 0x0000001c1014723c */ /* 0x004ff600000018ff */
[----:B------:R-:W-:Y:S11]  /*16740*/  @!UPT UIADD3 URZ, URZ, URZ, URZ ;  /* 0x0000003f3f3ff290 */ /* 0x000ff6000fffe03f */
[----:B------:R-:W-:Y:S02]  /*16750*/  @!UPT UIADD3 URZ, URZ, URZ, URZ ;  /* 0x0000003f3f3ff290 */ /* 0x000fe4000fffe03f */
        /* <DEDUP_REMOVED lines=8> */
[----:B------:R-:W1:Y:S02]  /*167e0*/  MUFU.EX2 R28, R34 ;  /* 0x00000022001c7308 */ /* 0x000e640000000800 */
[----:B-1----:R-:W-:Y:S11]  /*167f0*/  FADD.FTZ R2, R28, R2 ;  /* 0x000000021c027221 */ /* 0x002ff60000010000 */
[----:B------:R-:W-:Y:S10]  /*16800*/  @!UPT UIADD3 URZ, URZ, URZ, URZ ;  /* 0x0000003f3f3ff290 */ /* 0x000ff4000fffe03f */
[----:B--2---:R-:W-:Y:S01]  /*16810*/  HMMA.16816.F32 R124, R8, R24, R20 ;  /* 0x00000018087c723c */ /* 0x004fe20000001814 */
[----:B------:R-:W1:Y:S07]  /*16820*/  MUFU.EX2 R24, R33 ;  /* 0x0000002100187308 */ /* 0x000e6e0000000800 */
[----:B------:R-:W-:Y:S01]  /*16830*/  HMMA.16816.F32 R20, R16, R30, RZ ;  /* 0x0000001e1014723c */ /* 0x000fe200000018ff */
[----:B------:R-:W2:Y:S01]  /*16840*/  MUFU.EX2 R25, R32 ;  /* 0x0000002000197308 */ /* 0x000ea20000000800 */
[C---:B-1----:R-:W-:Y:S01]  /*16850*/  FADD.FTZ R2, R24.reuse, R2 ;  /* 0x0000000218027221 */ /* 0x042fe20000010000 */
[----:B------:R-:W-:-:S06]  /*16860*/  F2FP.PACK_AB R136, R24, R28 ;  /* 0x0000001c1888723e */ /* 0x000fcc00000000ff */
[----:B------:R-:W1:Y:S01]  /*16870*/  MUFU.EX2 R28, R36 ;  /* 0x00000024001c7308 */ /* 0x000e620000000800 */
[----:B--2---:R-:W-:Y:S01]  /*16880*/  FADD.FTZ R2, R25, R2 ;  /* 0x0000000219027221 */ /* 0x004fe20000010000 */
[----:B------:R-:W-:-:S03]  /*16890*/  F2FP.PACK_AB R138, R14, R25 ;  /* 0x000000190e8a723e */ /* 0x000fc600000000ff */
[----:B------:R-:W-:-:S03]  /*168a0*/  FADD.FTZ R235, R14, R2 ;  /* 0x000000020eeb7221 */ /* 0x000fc60000010000 */
[----:B------:R-:W2:Y:S07]  /*168b0*/  MUFU.EX2 R14, R35 ;  /* 0x00000023000e7308 */ /* 0x000eae0000000800 */
[----:B------:R-:W-:Y:S01]  /*168c0*/  HMMA.16816.F32 R132, R8, R26, R20 ;  /* 0x0000001a0884723c */ /* 0x000fe20000001814 */
[----:B------:R-:W3:Y:S01]  /*168d0*/  LDSM.16.MT88.4 R20, [R198+0x4800] ;  /* 0x00480000c614783b */ /* 0x000ee20000004200 */
[----:B-1----:R-:W-:-:S04]  /*168e0*/  FADD.FTZ R2, R28, R3 ;  /* 0x000000031c027221 */ /* 0x002fc80000010000 */
[C---:B--2---:R-:W-:Y:S01]  /*168f0*/  FADD.FTZ R2, R14.reuse, R2 ;  /* 0x000000020e027221 */ /* 0x044fe20000010000 */
[----:B------:R-:W-:-:S03]  /*16900*/  F2FP.PACK_AB R137, R14, R28 ;  /* 0x0000001c0e89723e */ /* 0x000fc600000000ff */
[----:B------:R-:W-:Y:S02]  /*16910*/  FADD.FTZ R2, R13, R2 ;  /* 0x000000020d027221 */ /* 0x000fe40000010000 */
[----:B------:R-:W2:Y:S02]  /*16920*/  LDL R13, [R1+0x8] ;  /* 0x00000800010d7983 */ /* 0x000ea40000100800 */
[----:B------:R-:W-:Y:S01]  /*16930*/  FADD.FTZ R233, R4, R2 ;  /* 0x0000000204e97221 */ /* 0x000fe20000010000 */
[C---:B------:R-:W-:Y:S01]  /*16940*/  HMMA.16816.F32 R172, R136.reuse, R168, R172 ;  /* 0x000000a888ac723c */ /* 0x040fe200000018ac */
[----:B------:R-:W4:Y:S04]  /*16950*/  LDL R2, [R1+0x4] ;  /* 0x0000040001027983 */ /* 0x000f280000100800 */
[----:B------:R-:W2:Y:S03]  /*16960*/  LDL R4, [R1+0xc] ;  /* 0x00000c0001047983 */ /* 0x000ea60000100800 */
[C---:B------:R-:W-:Y:S01]  /*16970*/  HMMA.16816.F32 R168, R136.reuse, R170, R152 ;  /* 0x000000aa88a8723c */ /* 0x040fe20000001898 */
[----:B------:R-:W1:Y:S07]  /*16980*/  LDSM.16.MT88.4 R152, [R199+0x1000] ;  /* 0x00100000c798783b */ /* 0x000e6e0000004200 */
[C---:B------:R-:W-:Y:S08]  /*16990*/  HMMA.16816.F32 R164, R136.reuse, R160, R164 ;  /* 0x000000a088a4723c */ /* 0x040ff000000018a4 */
[C---:B------:R-:W-:Y:S01]  /*169a0*/  HMMA.16816.F32 R160, R136.reuse, R162, R40 ;  /* 0x000000a288a0723c */ /* 0x040fe20000001828 */
[----:B------:R-:W5:Y:S07]  /*169b0*/  LDSM.16.MT88.4 R40, [R198+0x1000] ;  /* 0x00100000c628783b */ /* 0x000f6e0000004200 */
[----:B------:R-:W-:Y:S01]  /*169c0*/  HMMA.16816.F32 R84, R136, R88, R96 ;  /* 0x000000588854723c */ /* 0x000fe20000001860 */
[----:B------:R-:W5:Y:S07]  /*169d0*/  LDSM.16.MT88.4 R96, [R199+0x4000] ;  /* 0x00400000c760783b */ /* 0x000f6e0000004200 */
[----:B---3--:R-:W-:Y:S08]  /*169e0*/  HMMA.16816.F32 R24, R16, R20, RZ ;  /* 0x000000141018723c */ /* 0x008ff000000018ff */
[C---:B-1----:R-:W-:Y:S08]  /*169f0*/  HMMA.16816.F32 R156, R136.reuse, R152, R156 ;  /* 0x00000098889c723c */ /* 0x042ff0000000189c */
[C---:B------:R-:W-:Y:S01]  /*16a00*/  HMMA.16816.F32 R152, R136.reuse, R154, R48 ;  /* 0x0000009a8898723c */ /* 0x040fe20000001830 */
[----:B------:R-:W1:Y:S07]  /*16a10*/  LDSM.16.MT88.4 R48, [R196+0x2800] ;  /* 0x00280000c430783b */ /* 0x000e6e0000004200 */
[C---:B-----5:R-:W-:Y:S08]  /*16a20*/  HMMA.16816.F32 R36, R136.reuse, R40, R60 ;  /* 0x000000288824723c */ /* 0x060ff0000000183c */
[C---:B------:R-:W-:Y:S08]  /*16a30*/  HMMA.16816.F32 R92, R136.reuse, R96, R92 ;  /* 0x00000060885c723c */ /* 0x040ff0000000185c */
[C---:B------:R-:W-:Y:S08]  /*16a40*/  HMMA.16816.F32 R40, R136.reuse, R42, R44 ;  /* 0x0000002a8828723c */ /* 0x040ff0000000182c */
[C---:B------:R-:W-:Y:S01]  /*16a50*/  HMMA.16816.F32 R96, R136.reuse, R98, R112 ;  /* 0x000000628860723c */ /* 0x040fe20000001870 */
[----:B------:R-:W3:Y:S07]  /*16a60*/  LDSM.16.MT88.4 R112, [R196+0x5800] ;  /* 0x00580000c470783b */ /* 0x000eee0000004200 */
[C---:B------:R-:W-:Y:S01]  /*16a70*/  HMMA.16816.F32 R88, R136.reuse, R90, R104 ;  /* 0x0000005a8858723c */ /* 0x040fe20000001868 */
[----:B------:R-:W5:Y:S07]  /*16a80*/  LDSM.16.MT88.4 R104, [R198+0x4000] ;  /* 0x00400000c668783b */ /* 0x000f6e0000004200 */
[C---:B-1----:R-:W-:Y:S01]  /*16a90*/  HMMA.16816.F32 R44, R136.reuse, R48, R56 ;  /* 0x00000030882c723c */ /* 0x042fe20000001838 */
[----:B------:R-:W1:Y:S07]  /*16aa0*/  LDSM.16.MT88.4 R56, [R197+0x2800] ;  /* 0x00280000c538783b */ /* 0x000e6e0000004200 */
[----:B------:R-:W-:Y:S01]  /*16ab0*/  HMMA.16816.F32 R48, R136, R50, R64 ;  /* 0x000000328830723c */ /* 0x000fe20000001840 */
[----:B------:R-:W1:Y:S07]  /*16ac0*/  LDSM.16.MT88.4 R64, [R199+0x2800] ;  /* 0x00280000c740783b */ /* 0x000e6e0000004200 */
[----:B------:R-:W-:Y:S01]  /*16ad0*/  HMMA.16816.F32 R20, R16, R22, RZ ;  /* 0x000000161014723c */ /* 0x000fe200000018ff */
[----:B------:R-:W1:Y:S01]  /*16ae0*/  LDSM.16.MT88.4 R16, [R198+0x5000] ;  /* 0x00500000c610783b */ /* 0x000e620000004200 */
[----:B------:R-:W-:-:S04]  /*16af0*/  MOV R3, c[0x0][0x2c4] ;  /* 0x0000b10000037a02 */ /* 0x000fc80000000f00 */
[----:B------:R-:W-:Y:S02]  /*16b00*/  ISETP.NE.AND P1, PT, R3, 0x1, PT ;  /* 0x000000010300780c */ /* 0x000fe40003f25270 */
[C---:B---3--:R-:W-:Y:S08]  /*16b10*/  HMMA.16816.F32 R108, R136.reuse, R112, R108 ;  /* 0x00000070886c723c */ /* 0x048ff0000000186c */
[C---:B-----5:R-:W-:Y:S08]  /*16b20*/  HMMA.16816.F32 R100, R136.reuse, R104, R100 ;  /* 0x000000688864723c */ /* 0x060ff00000001864 */
[C---:B------:R-:W-:Y:S01]  /*16b30*/  HMMA.16816.F32 R112, R136.reuse, R114, R128 ;  /* 0x000000728870723c */ /* 0x040fe20000001880 */
[----:B------:R-:W3:Y:S07]  /*16b40*/  LDSM.16.MT88.4 R128, [R199+0x5800] ;  /* 0x00580000c780783b */ /* 0x000eee0000004200 */
[C---:B-1----:R-:W-:Y:S01]  /*16b50*/  HMMA.16816.F32 R52, R136.reuse, R56, R80 ;  /* 0x000000388834723c */ /* 0x042fe20000001850 */
[----:B------:R-:W1:Y:S07]  /*16b60*/  LDSM.16.MT88.4 R80, [R196+0x4000] ;  /* 0x00400000c450783b */ /* 0x000e6e0000004200 */
[C---:B------:R-:W-:Y:S01]  /*16b70*/  HMMA.16816.F32 R60, R136.reuse, R64, R72 ;  /* 0x00000040883c723c */ /* 0x040fe20000001848 */
[----:B------:R-:W5:Y:S07]  /*16b80*/  LDSM.16.MT88.4 R72, [R198+0x2800] ;  /* 0x00280000c648783b */ /* 0x000f6e0000004200 */
[----:B------:R-:W-:Y:S01]  /*16b90*/  HMMA.16816.F32 R104, R136, R106, R120 ;  /* 0x0000006a8868723c */ /* 0x000fe20000001878 */
[----:B------:R-:W5:Y:S07]  /*16ba0*/  LDSM.16.MT88.4 R120, [R197+0x5800] ;  /* 0x00580000c578783b */ /* 0x000f6e0000004200 */
[C---:B------:R-:W-:Y:S08]  /*16bb0*/  HMMA.16816.F32 R24, R8.reuse, R16, R24 ;  /* 0x000000100818723c */ /* 0x040ff00000001818 */
[----:B------:R-:W-:Y:S01]  /*16bc0*/  HMMA.16816.F32 R20, R8, R18, R20 ;  /* 0x000000120814723c */ /* 0x000fe20000001814 */
[----:B------:R-:W2:Y:S01]  /*16bd0*/  LDSM.16.MT88.4 R8, [R198+0x5800] ;  /* 0x00580000c608783b */ /* 0x000ea20000004200 */
[----:B------:R-:W-:-:S06]  /*16be0*/  IADD3 R218, R218, -0x2, RZ ;  /* 0xfffffffedada7810 */ /* 0x000fcc0007ffe0ff */
[C---:B---3--:R-:W-:Y:S08]  /*16bf0*/  HMMA.16816.F32 R124, R136.reuse, R128, R124 ;  /* 0x00000080887c723c */ /* 0x048ff0000000187c */
[C---:B-1----:R-:W-:Y:S08]  /*16c00*/  HMMA.16816.F32 R76, R136.reuse, R80, R76 ;  /* 0x00000050884c723c */ /* 0x042ff0000000184c */
[C---:B-----5:R-:W-:Y:S08]  /*16c10*/  HMMA.16816.F32 R68, R136.reuse, R72, R68 ;  /* 0x000000488844723c */ /* 0x060ff00000001844 */
[C---:B------:R-:W-:Y:S08]  /*16c20*/  HMMA.16816.F32 R116, R136.reuse, R120, R116 ;  /* 0x000000788874723c */ /* 0x040ff00000001874 */
[C---:B------:R-:W-:Y:S08]  /*16c30*/  HMMA.16816.F32 R128, R136.reuse, R130, R132 ;  /* 0x000000828880723c */ /* 0x040ff00000001884 */
[C---:B------:R-:W-:Y:S08]  /*16c40*/  HMMA.16816.F32 R56, R136.reuse, R58, R192 ;  /* 0x0000003a8838723c */ /* 0x040ff000000018c0 */
[C---:B------:R-:W-:Y:S08]  /*16c50*/  HMMA.16816.F32 R64, R136.reuse, R66, R188 ;  /* 0x000000428840723c */ /* 0x040ff000000018bc */
[C---:B------:R-:W-:Y:S08]  /*16c60*/  HMMA.16816.F32 R72, R136.reuse, R74, R184 ;  /* 0x0000004a8848723c */ /* 0x040ff000000018b8 */
[----:B------:R-:W-:Y:S01]  /*16c70*/  HMMA.16816.F32 R80, R136, R82, R180 ;  /* 0x000000528850723c */ /* 0x000fe200000018b4 */
[----:B----4-:R-:W-:-:S05]  /*16c80*/  @P1 IMAD.HI.U32 R3, R2, c[0x0][0x2c8], RZ ;  /* 0x0000b20002031a27 */ /* 0x010fca00078e00ff */
[----:B------:R-:W-:-:S04]  /*16c90*/  @P1 SHF.R.U32.HI R2, RZ, c[0x0][0x2cc], R3 ;  /* 0x0000b300ff021a19 */ /* 0x000fc80000011603 */
[----:B--2---:R-:W-:-:S05]  /*16ca0*/  IADD3 R2, R2, R4, -R13 ;  /* 0x0000000402027210 */ /* 0x004fca0007ffe80d */
[----:B------:R-:W-:-:S05]  /*16cb0*/  IMAD.HI R2, R2, 0x2aaaaaab, RZ ;  /* 0x2aaaaaab02027827 */ /* 0x000fca00078e02ff */
[----:B------:R-:W-:-:S04]  /*16cc0*/  SHF.R.U32.HI R3, RZ, 0x1f, R2 ;  /* 0x0000001fff037819 */ /* 0x000fc80000011602 */
[----:B------:R-:W-:-:S04]  /*16cd0*/  LEA.HI.SX32 R2, R2, R3, 0x1d ;  /* 0x0000000302027211 */ /* 0x000fc800078feaff */
[----:B------:R-:W-:-:S04]  /*16ce0*/  IMNMX R241, R240, R2, !PT ;  /* 0x00000002f0f17217 */ /* 0x000fc80007800200 */
[----:B------:R-:W-:Y:S01]  /*16cf0*/  ISETP.GE.AND P0, PT, R218, R241, PT ;  /* 0x000000f1da00720c */ /* 0x000fe20003f06270 */
[C---:B------:R-:W-:Y:S08]  /*16d00*/  HMMA.16816.F32 R120, R136.reuse, R122, R176 ;  /* 0x0000007a8878723c */ /* 0x040ff000000018b0 */
[C---:B------:R-:W-:Y:S08]  /*16d10*/  HMMA.16816.F32 R132, R136.reuse, R8, R24 ;  /* 0x000000088884723c */ /* 0x040ff00000001818 */
[----:B------:R-:W-:Y:S01]  /*16d20*/  HMMA.16816.F32 R136, R136, R10, R20 ;  /* 0x0000000a8888723c */ /* 0x000fe20000001814 */
[----:B------:R-:W-:Y:S03]  /*16d30*/  @!UPT UIADD3 URZ, URZ, URZ, URZ ;  /* 0x0000003f3f3ff290 */ /* 0x000fe6000fffe03f */
[----:B------:R-:W-:Y:S11]  /*16d40*/  @!P0 BRA `(.L_x_3081) ;  /* 0x0000317000008947 */ /* 0x000ff60003800000 */
[----:B------:R-:W-:Y:S02]  /*16d50*/  MOV R14, R5 ;  /* 0x00000005000e7202 */ /* 0x000fe40000000f00 */
[----:B------:R-:W-:-:S07]  /*16d60*/  MOV R13, R6 ;  /* 0x00000006000d7202 */ /* 0x000fce0000000f00 */
.L_x_3094:
        /* <DEDUP_REMOVED lines=14> */
[----:B------:R-:W-:Y:S05]  /*16e50*/  SHF.R.S32.HI R2, RZ, 0x1f, R222 ;  /* 0x0000001fff027819 */ /* 0x000fea00000114de */
[----:B------:R-:W-:Y:S02]  /*16e60*/  IMAD R4, R2, c[0x0][0x208], RZ ;  /* 0x0000820002047a24 */ /* 0x000fe400078e02ff */
[C---:B------:R-:W-:Y:S04]  /*16e70*/  IMAD.WIDE.U32 R2, R222.reuse, c[0x0][0x208], RZ ;  /* 0x00008200de027a25 */ /* 0x040fe800078e00ff */
        /* <DEDUP_REMOVED lines=12> */
.L_x_3187:
[----:B------:R-:W-:-:S05]  /*16f40*/  BRA.DIV ~URZ, `(.L_x_3085) ;  /* 0x0000c8727f007947 */ /* 0x000fca000b800000 */
[----:B------:R4:W3:Y:S02]  /*16f50*/  SHFL.IDX PT, R2, R6, RZ, 0x181f ;  /* 0x00181fff06027589 */ /* 0x0008e400000e0000 */
.L_x_3188:
[----:B------:R-:W5:Y:S01]  /*16f60*/  S2R R10, SR_TID.X ;  /* 0x00000000000a7919 */ /* 0x000f620000002100 */
[----:B------:R-:W-:Y:S02]  /*16f70*/  ISETP.GE.AND P3, PT, R140, c[0x0][0x1d4], PT ;  /* 0x000075008c007a0c */ /* 0x000fe40003f66270 */
[----:B---3--:R-:W-:Y:S02]  /*16f80*/  IADD3 R8, P0, R2, R229, RZ ;  /* 0x000000e502087210 */ /* 0x008fe40007f1e0ff */
[----:B------:R-:W-:Y:S02]  /*16f90*/  ISETP.GE.AND P2, PT, R142, c[0x0][0x1d4], PT ;  /* 0x000075008e007a0c */ /* 0x000fe40003f46270 */
[----:B------:R-:W-:Y:S01]  /*16fa0*/  ISETP.GE.AND P4, PT, R219, c[0x0][0x1d4], PT ;  /* 0x00007500db007a0c */ /* 0x000fe20003f86270 */
[----:B------:R-:W-:Y:S01]  /*16fb0*/  IMAD.X R9, R4, 0x1, R230, P0 ;  /* 0x0000000104097824 */ /* 0x000fe200000e06e6 */
[----:B------:R-:W-:Y:S05]  /*16fc0*/  ISETP.GE.AND P1, PT, R220, c[0x0][0x1d4], PT ;  /* 0x00007500dc007a0c */ /* 0x000fea0003f26270 */
[----:B------:R-:W-:Y:S01]  /*16fd0*/  @!PT LDS RZ, [RZ] ;  /* 0x00000000fffff984 */ /* 0x000fe20000000800 */
[----:B------:R-:W-:Y:S01]  /*16fe0*/  @!PT LDS RZ, [RZ] ;  /* 0x00000000fffff984 */ /* 0x000fe20000000800 */
[----:B------:R-:W-:Y:S01]  /*16ff0*/  @!PT LDS RZ, [RZ] ;  /* 0x00000000fffff984 */ /* 0x000fe20000000800 */
[----:B------:R3:W-:Y:S02]  /*17000*/  LDGSTS.E.BYPASS.LTC128B.128 [R216+0x4080], [R8.64], !P3 ;  /* 0x0408000008d87fae */ /* 0x0007e4000d901d46 */
[----:B---3--:R-:W-:Y:S05]  /*17010*/  IADD3 R8, P0, R2, R228, RZ ;  /* 0x000000e402087210 */ /* 0x008fea0007f1e0ff */
[----:B------:R-:W-:Y:S05]  /*17020*/  IMAD.X R9, R4, 0x1, R225, P0 ;  /* 0x0000000104097824 */ /* 0x000fea00000e06e1 */
[----:B------:R3:W-:Y:S02]  /*17030*/  LDGSTS.E.BYPASS.LTC128B.128 [R216+0x5880], [R8.64], !P2 ;  /* 0x0588000008d87fae */ /* 0x0007e4000d101d46 */
[----:B---3--:R-:W-:Y:S05]  /*17040*/  IADD3 R8, P0, R2, R227, RZ ;  /* 0x000000e302087210 */ /* 0x008fea0007f1e0ff */
[----:B------:R-:W-:Y:S01]  /*17050*/  IMAD.X R9, R4, 0x1, R226, P0 ;  /* 0x0000000104097824 */ /* 0x000fe200000e06e2 */
[----:B------:R-:W-:Y:S04]  /*17060*/  IADD3 R2, P0, R2, R224, RZ ;  /* 0x000000e002027210 */ /* 0x000fe80007f1e0ff */
[----:B------:R3:W-:Y:S01]  /*17070*/  LDGSTS.E.BYPASS.LTC128B.128 [R216+0x7080], [R8.64], !P4 ;  /* 0x0708000008d87fae */ /* 0x0007e2000e101d46 */
[----:B------:R-:W-:Y:S01]  /*17080*/  IMAD.X R3, R4, 0x1, R223, P0 ;  /* 0x0000000104037824 */ /* 0x000fe200000e06df */
[----:B-----5:R-:W-:Y:S04]  /*17090*/  ISETP.GT.AND P0, PT, R10, 0x7f, PT ;  /* 0x0000007f0a00780c */ /* 0x020fe80003f04270 */
[----:B------:R3:W-:Y:S09]  /*170a0*/  LDGSTS.E.BYPASS.LTC128B.128 [R216+0x8880], [R2.64], !P1 ;  /* 0x0888000002d87fae */ /* 0x0007f2000c901d46 */
[----:B------:R-:W-:-:S05]  /*170b0*/  @P0 BRA `(.L_x_3083) ;  /* 0x0000012000000947 */ /* 0x000fca0003800000 */
[----:B------:R-:W-:-:S05]  /*170c0*/  BRA.DIV ~URZ, `(.L_x_3086) ;  /* 0x0000c7627f007947 */ /* 0x000fca000b800000 */
[----:B------:R3:W4:Y:S04]  /*170d0*/  SHFL.IDX PT, R4, R5, 0x1, 0x181f ;  /* 0x00381f0005047f89 */ /* 0x00072800000e0000 */
[----:B---3--:R3:W2:Y:S02]  /*170e0*/  SHFL.IDX PT, R2, R6, 0x1, 0x181f ;  /* 0x00381f0006027f89 */ /* 0x0086a400000e0000 */
.L_x_3189:
[----:B--2---:R-:W-:Y:S05]  /*170f0*/  IADD3 R8, P0, R2, R229, RZ ;  /* 0x000000e502087210 */ /* 0x004fea0007f1e0ff */
[----:B----4-:R-:W-:Y:S05]  /*17100*/  IMAD.X R9, R4, 0x1, R230, P0 ;  /* 0x0000000104097824 */ /* 0x010fea00000e06e6 */
[----:B------:R-:W-:Y:S01]  /*17110*/  @!PT LDS RZ, [RZ] ;  /* 0x00000000fffff984 */ /* 0x000fe20000000800 */
[----:B------:R-:W-:Y:S01]  /*17120*/  @!PT LDS RZ, [RZ] ;  /* 0x00000000fffff984 */ /* 0x000fe20000000800 */
[----:B------:R-:W-:Y:S01]  /*17130*/  @!PT LDS RZ, [RZ] ;  /* 0x00000000fffff984 */ /* 0x000fe20000000800 */
[----:B------:R2:W-:Y:S02]  /*17140*/  LDGSTS.E.BYPASS.LTC128B.128 [R217+0x5080], [R8.64], !P3 ;  /* 0x0508000008d97fae */ /* 0x0005e4000d901d46 */
[----:B--2---:R-:W-:Y:S05]  /*17150*/  IADD3 R8, P0, R2, R228, RZ ;  /* 0x000000e402087210 */ /* 0x004fea0007f1e0ff */
[----:B------:R-:W-:Y:S05]  /*17160*/  IMAD.X R9, R4, 0x1, R225, P0 ;  /* 0x0000000104097824 */ /* 0x000fea00000e06e1 */
[----:B------:R2:W-:Y:S02]  /*17170*/  LDGSTS.E.BYPASS.LTC128B.128 [R217+0x6880], [R8.64], !P2 ;  /* 0x0688000008d97fae */ /* 0x0005e4000d101d46 */
[----:B--2---:R-:W-:Y:S05]  /*17180*/  IADD3 R8, P0, R2, R227, RZ ;  /* 0x000000e302087210 */ /* 0x004fea0007f1e0ff */
[----:B------:R-:W-:Y:S01]  /*17190*/  IMAD.X R9, R4, 0x1, R226, P0 ;  /* 0x0000000104097824 */ /* 0x000fe200000e06e2 */
[----:B------:R-:W-:Y:S04]  /*171a0*/  IADD3 R2, P0, R2, R224, RZ ;  /* 0x000000e002027210 */ /* 0x000fe80007f1e0ff */
[----:B------:R2:W-:Y:S01]  /*171b0*/  LDGSTS.E.BYPASS.LTC128B.128 [R217+0x8080], [R8.64], !P4 ;  /* 0x0808000008d97fae */ /* 0x0005e2000e101d46 */
[----:B------:R-:W-:Y:S05]  /*171c0*/  IMAD.X R3, R4, 0x1, R223, P0 ;  /* 0x0000000104037824 */ /* 0x000fea00000e06df */
[----:B------:R2:W-:Y:S03]  /*171d0*/  LDGSTS.E.BYPASS.LTC128B.128 [R217+0x9880], [R2.64], !P1 ;  /* 0x0988000002d97fae */ /* 0x0005e6000c901d46 */
.L_x_3083:
[----:B------:R-:W-:Y:S05]  /*171e0*/  BSYNC B0 ;  /* 0x0000000000007941 */ /* 0x000fea0003800000 */
.L_x_3082:
        /* <DEDUP_REMOVED lines=160> */
[----:B------:R-:W-:Y:S01]  /*17bf0*/  IMAD.MOV.U32 R3, RZ, RZ, c[0x0][0x2b8] ;  /* 0x0000ae00ff037624 */ /* 0x000fe200078e00ff */
[----:B------:R-:W2:Y:S01]  /*17c00*/  LDL R2, [R1] ;  /* 0x0000000001027983 */ /* 0x000ea20000100800 */
[----:B------:R-:W-:Y:S03]  /*17c10*/  IMAD.MOV.U32 R221, RZ, RZ, RZ ;  /* 0x000000ffffdd7224 */ /* 0x000fe600078e00ff */
[----:B------:R-:W-:Y:S01]  /*17c20*/  ISETP.NE.AND P1, PT, R3, 0x1, PT ;  /* 0x000000010300780c */ /* 0x000fe20003f25270 */
[----:B--2---:R-:W-:Y:S05]  /*17c30*/  IMAD R3, R218, 0x30, R2 ;  /* 0x00000030da037824 */ /* 0x004fea00078e0202 */
[----:B------:R-:W-:Y:S07]  /*17c40*/  IADD3 R3, R3, -0x30, R0 ;  /* 0xffffffd003037810 */ /* 0x000fee0007ffe000 */
[----:B------:R-:W-:Y:S04]  /*17c50*/  @P1 IMAD.HI.U32 R4, R3, c[0x0][0x2bc], RZ ;  /* 0x0000af0003041a27 */ /* 0x000fe800078e00ff */
[--C-:B------:R-:W-:Y:S01]  /*17c60*/  IMAD.MOV.U32 R2, RZ, RZ, R3.reuse ;  /* 0x000000ffff027224 */ /* 0x100fe200078e0003 */
[----:B------:R-:W-:Y:S04]  /*17c70*/  @P1 SHF.R.U32.HI R2, RZ, c[0x0][0x2c0], R4 ;  /* 0x0000b000ff021a19 */ /* 0x000fe80000011604 */
[C---:B------:R-:W-:Y:S01]  /*17c80*/  @!P6 IADD3 R4, P0, R2.reuse, R248, RZ ;  /* 0x000000f80204e210 */ /* 0x040fe20007f1e0ff */
        /* <DEDUP_REMOVED lines=23> */
.L_x_3190:
[----:B------:R-:W-:-:S05]  /*17e00*/  BRA.DIV ~URZ, `(.L_x_3090) ;  /* 0x0000bb627f007947 */ /* 0x000fca000b800000 */
[----:B------:R3:W4:Y:S02]  /*17e10*/  SHFL.IDX PT, R2, R178, RZ, 0x181f ;  /* 0x00181fffb2027589 */ /* 0x00072400000e0000 */
.L_x_3191:
[----:B------:R-:W-:Y:S02]  /*17e20*/  @P0 ISETP.GE.AND P1, PT, R140, c[0x0][0x1d4], PT ;  /* 0x000075008c000a0c */ /* 0x000fe40003f26270 */
[----:B----4-:R-:W-:Y:S05]  /*17e30*/  @P0 IADD3 R176, P2, R2, R229, RZ ;  /* 0x000000e502b00210 */ /* 0x010fea0007f5e0ff */
[----:B--2---:R-:W-:Y:S06]  /*17e40*/  @P0 IMAD.X R177, R4, 0x1, R230, P2 ;  /* 0x0000000104b10824 */ /* 0x004fec00010e06e6 */
[----:B------:R-:W-:Y:S01]  /*17e50*/  @!PT LDS RZ, [RZ] ;  /* 0x00000000fffff984 */ /* 0x000fe20000000800 */
[----:B------:R-:W-:Y:S01]  /*17e60*/  @!PT LDS RZ, [RZ] ;  /* 0x00000000fffff984 */ /* 0x000fe20000000800 */
[----:B------:R-:W-:Y:S01]  /*17e70*/  @!PT LDS RZ, [RZ] ;  /* 0x00000000fffff984 */ /* 0x000fe20000000800 */
[----:B------:R2:W-:Y:S01]  /*17e80*/  @P0 LDGSTS.E.BYPASS.LTC128B.128 [R216+0xa080], [R176.64], !P1 ;  /* 0x0a080000b0d80fae */ /* 0x0005e2000c901d46 */
[----:B------:R-:W-:Y:S02]  /*17e90*/  @P0 ISETP.GE.AND P1, PT, R142, c[0x0][0x1d4], PT ;  /* 0x000075008e000a0c */ /* 0x000fe40003f26270 */
[----:B--2---:R-:W-:Y:S05]  /*17ea0*/  @P0 IADD3 R176, P2, R2, R228, RZ ;  /* 0x000000e402b00210 */ /* 0x004fea0007f5e0ff */
[----:B------:R-:W-:Y:S06]  /*17eb0*/  @P0 IMAD.X R177, R4, 0x1, R225, P2 ;  /* 0x0000000104b10824 */ /* 0x000fec00010e06e1 */
[----:B------:R2:W-:Y:S01]  /*17ec0*/  @P0 LDGSTS.E.BYPASS.LTC128B.128 [R216+0xb880], [R176.64], !P1 ;  /* 0x0b880000b0d80fae */ /* 0x0005e2000c901d46 */
[----:B------:R-:W-:Y:S02]  /*17ed0*/  @P0 ISETP.GE.AND P1, PT, R219, c[0x0][0x1d4], PT ;  /* 0x00007500db000a0c */ /* 0x000fe40003f26270 */
[----:B--2---:R-:W-:Y:S05]  /*17ee0*/  @P0 IADD3 R176, P2, R2, R227, RZ ;  /* 0x000000e302b00210 */ /* 0x004fea0007f5e0ff */
[----:B------:R-:W-:Y:S01]  /*17ef0*/  @P0 IMAD.X R177, R4, 0x1, R226, P2 ;  /* 0x0000000104b10824 */ /* 0x000fe200010e06e2 */
[----:B------:R-:W-:Y:S05]  /*17f00*/  @P0 IADD3 R2, P2, R2, R224, RZ ;  /* 0x000000e002020210 */ /* 0x000fea0007f5e0ff */
[----:B------:R2:W-:Y:S01]  /*17f10*/  @P0 LDGSTS.E.BYPASS.LTC128B.128 [R216+0xd080], [R176.64], !P1 ;  /* 0x0d080000b0d80fae */ /* 0x0005e2000c901d46 */
[----:B------:R-:W-:Y:S01]  /*17f20*/  @P0 ISETP.GE.AND P1, PT, R220, c[0x0][0x1d4], PT ;  /* 0x00007500dc000a0c */ /* 0x000fe20003f26270 */
[----:B------:R-:W-:Y:S11]  /*17f30*/  @P0 IMAD.X R3, R4, 0x1, R223, P2 ;  /* 0x0000000104030824 */ /* 0x000ff600010e06df */
[----:B------:R-:W-:Y:S01]  /*17f40*/  @!UPT UIADD3 URZ, URZ, URZ, URZ ;  /* 0x0000003f3f3ff290 */ /* 0x000fe2000fffe03f */
[----:B------:R2:W-:Y:S01]  /*17f50*/  @P0 LDGSTS.E.BYPASS.LTC128B.128 [R216+0xe880], [R2.64], !P1 ;  /* 0x0e88000002d80fae */ /* 0x0005e2000c901d46 */
[----:B------:R-:W-:Y:S01]  /*17f60*/  ISETP.GE.AND P0, PT, R5, 0x21, PT ;  /* 0x000000210500780c */ /* 0x000fe20003f06270 */
[----:B------:R-:W-:-:S06]  /*17f70*/  BRA.DIV ~URZ, `(.L_x_3091) ;  /* 0x0000ba627f007947 */ /* 0x000fcc000b800000 */
[----:B------:R4:W1:Y:S04]  /*17f80*/  SHFL.IDX PT, R4, R6, 0x1, 0x181f ;  /* 0x00381f0006047f89 */ /* 0x00086800000e0000 */
[----:B--2---:R4:W2:Y:S02]  /*17f90*/  SHFL.IDX PT, R2, R178, 0x1, 0x181f ;  /* 0x00381f00b2027f89 */ /* 0x0048a400000e0000 */
.L_x_3192:
[----:B------:R-:W-:Y:S02]  /*17fa0*/  @P0 ISETP.GE.AND P1, PT, R140, c[0x0][0x1d4], PT ;  /* 0x000075008c000a0c */ /* 0x000fe40003f26270 */
[----:B--2---:R-:W-:Y:S05]  /*17fb0*/  @P0 IADD3 R176, P2, R2, R229, RZ ;  /* 0x000000e502b00210 */ /* 0x004fea0007f5e0ff */
[----:B-1----:R-:W-:Y:S06]  /*17fc0*/  @P0 IMAD.X R177, R4, 0x1, R230, P2 ;  /* 0x0000000104b10824 */ /* 0x002fec00010e06e6 */
[----:B------:R-:W-:Y:S01]  /*17fd0*/  @!PT LDS RZ, [RZ] ;  /* 0x00000000fffff984 */ /* 0x000fe20000000800 */
[----:B------:R-:W-:Y:S01]  /*17fe0*/  @!PT LDS RZ, [RZ] ;  /* 0x00000000fffff984 */ /* 0x000fe20000000800 */
[----:B------:R-:W-:Y:S01]  /*17ff0*/  @!PT LDS RZ, [RZ] ;  /* 0x00000000fffff984 */ /* 0x000fe20000000800 */
[----:B------:R1:W-:Y:S01]  /*18000*/  @P0 LDGSTS.E.BYPASS.LTC128B.128 [R217+0xb080], [R176.64], !P1 ;  /* 0x0b080000b0d90fae */ /* 0x0003e2000c901d46 */
[----:B------:R-:W-:Y:S02]  /*18010*/  @P0 ISETP.GE.AND P1, PT, R142, c[0x0][0x1d4], PT ;  /* 0x000075008e000a0c */ /* 0x000fe40003f26270 */
[----:B-1----:R-:W-:Y:S05]  /*18020*/  @P0 IADD3 R176, P2, R2, R228, RZ ;  /* 0x000000e402b00210 */ /* 0x002fea0007f5e0ff */
[----:B------:R-:W-:Y:S06]  /*18030*/  @P0 IMAD.X R177, R4, 0x1, R225, P2 ;  /* 0x0000000104b10824 */ /* 0x000fec00010e06e1 */
[----:B------:R1:W-:Y:S01]  /*18040*/  @P0 LDGSTS.E.BYPASS.LTC128B.128 [R217+0xc880], [R176.64], !P1 ;  /* 0x0c880000b0d90fae */ /* 0x0003e2000c901d46 */
[----:B------:R-:W-:Y:S02]  /*18050*/  @P0 ISETP.GE.AND P1, PT, R219, c[0x0][0x1d4], PT ;  /* 0x00007500db000a0c */ /* 0x000fe40003f26270 */
[----:B-1----:R-:W-:Y:S05]  /*18060*/  @P0 IADD3 R176, P2, R2, R227, RZ ;  /* 0x000000e302b00210 */ /* 0x002fea0007f5e0ff */
[----:B------:R-:W-:Y:S01]  /*18070*/  @P0 IMAD.X R177, R4, 0x1, R226, P2 ;  /* 0x0000000104b10824 */ /* 0x000fe200010e06e2 */
[----:B------:R-:W-:Y:S05]  /*18080*/  @P0 IADD3 R2, P2, R2, R224, RZ ;  /* 0x000000e002020210 */ /* 0x000fea0007f5e0ff */
[----:B------:R1:W-:Y:S01]  /*18090*/  @P0 LDGSTS.E.BYPASS.LTC128B.128 [R217+0xe080], [R176.64], !P1 ;  /* 0x0e080000b0d90fae */ /* 0x0003e2000c901d46 */
[----:B------:R-:W-:Y:S01]  /*180a0*/  @P0 ISETP.GE.AND P1, PT, R220, c[0x0][0x1d4], PT ;  /* 0x00007500dc000a0c */ /* 0x000fe20003f26270 */
[----:B------:R-:W-:Y:S11]  /*180b0*/  @P0 IMAD.X R3, R4, 0x1, R223, P2 ;  /* 0x0000000104030824 */ /* 0x000ff600010e06df */
[----:B------:R-:W-:Y:S01]  /*180c0*/  @!UPT UIADD3 URZ, URZ, URZ, URZ ;  /* 0x0000003f3f3ff290 */ /* 0x000fe2000fffe03f */
[----:B------:R1:W-:Y:S02]  /*180d0*/  @P0 LDGSTS.E.BYPASS.LTC128B.128 [R217+0xf880], [R2.64], !P1 ;  /* 0x0f88000002d90fae */ /* 0x0003e4000c901d46 */
.L_x_3088:
[----:B------:R-:W-:Y:S05]  /*180e0*/  BSYNC B0 ;  /* 0x0000000000007941 */ /* 0x000fea0003800000 */
.L_x_3087:
[----:B------:R-:W2:Y:S01]  /*180f0*/  LDL R4, [R1+0x4] ;  /* 0x0000040001047983 */ /* 0x000ea20000100800 */
[----:B-1----:R-:W-:Y:S03]  /*18100*/  IMAD.MOV.U32 R176, RZ, RZ, c[0x0][0x2c4] ;  /* 0x0000b100ffb07624 */ /* 0x002fe600078e00ff */
[----:B------:R-:W2:Y:S02]  /*18110*/  LDL R2, [R1+0x24] ;  /* 0x0000240001027983 */ /* 0x000ea40000100800 */
[----:B------:R-:W-:Y:S02]  /*18120*/  ISETP.NE.AND P0, PT, R176, 0x1, PT ;  /* 0x00000001b000780c */ /* 0x000fe40003f05270 */
[----:B----4-:R-:W4:Y:S04]  /*18130*/  LDL R6, [R1+0x20] ;  /* 0x0000200001067983 */ /* 0x010f280000100800 */
[----:B------:R-:W5:Y:S04]  /*18140*/  LDL R5, [R1+0xc] ;  /* 0x00000c0001057983 */ /* 0x000f680000100800 */
[----:B------:R-:W5:Y:S04]  /*18150*/  LDL R3, [R1+0x8] ;  /* 0x0000080001037983 */ /* 0x000f680000100800 */
[----:B------:R-:W0:Y:S01]  /*18160*/  LDGDEPBAR ;  /* 0x00000000000079af */ /* 0x000e220000000000 */
[----:B--2---:R-:W-:Y:S04]  /*18170*/  IMAD.IADD R4, R2, 0x1, R4 ;  /* 0x0000000102047824 */ /* 0x004fe800078e0204 */
[----:B------:R-:W-:Y:S05]  /*18180*/  @P0 IMAD.HI.U32 R2, R4, c[0x0][0x2c8], RZ ;  /* 0x0000b20004020a27 */ /* 0x000fea00078e00ff */
[----:B------:R-:W-:Y:S01]  /*18190*/  @P0 SHF.R.U32.HI R4, RZ, c[0x0][0x2cc], R2 ;  /* 0x0000b300ff040a19 */ /* 0x000fe20000011602 */
[----:B------:R-:W-:Y:S05]  /*181a0*/  IMAD R2, R218, -0x30, RZ ;  /* 0xffffffd0da027824 */ /* 0x000fea00078e02ff */
[----:B----4-:R-:W-:Y:S04]  /*181b0*/  IADD3 R2, -R6, 0x1, R2 ;  /* 0x0000000106027810 */ /* 0x010fe80007ffe102 */
[----:B-----5:R-:W-:Y:S01]  /*181c0*/  IADD3 R5, -R3, R2, R5 ;  /* 0x0000000203057210 */ /* 0x020fe20007ffe105 */
[----:B------:R-:W-:-:S05]  /*181d0*/  BRA.DIV ~URZ, `(.L_x_3092) ;  /* 0x0000b8d27f007947 */ /* 0x000fca000b800000 */
[----:B------:R1:W2:Y:S02]  /*181e0*/  SHFL.IDX PT, R2, R4, RZ, 0x1c1f ;  /* 0x001c1fff04027589 */ /* 0x0002a400000e0000 */
.L_x_3193:
        /* <DEDUP_REMOVED lines=20> */
[----:B---3--:R-:W-:Y:S02]  /*18330*/  FSEL R178, R25, -INF , P4 ;  /* 0xff80000019b27808 */ /* 0x008fe40002000000 */
        /* <DEDUP_REMOVED lines=62> */
.L_x_3194:
[C---:B------:R-:W-:Y:S01]  /*18720*/  FSETP.NEU.FTZ.AND P0, PT, R6.reuse, -INF , PT ;  /* 0xff8000000600780b */ /* 0x040fe20003f1d000 */
[----:B------:R-:W-:Y:S01]  /*18730*/  FMUL.FTZ R3, R6, c[0x0][0x2d0] ;  /* 0x0000b40006037a20 */ /* 0x000fe20000410000 */
[----:B-12---:R-:W-:Y:S01]  /*18740*/  FMNMX.FTZ R4, R2, R4, !PT ;  /* 0x0000000402047209 */ /* 0x006fe20007810000 */
[----:B------:R-:W-:Y:S01]  /*18750*/  WARPSYNC 0xffffffff ;  /* 0xffffffff00007948 */ /* 0x000fe20003800000 */
[----:B------:R-:W-:Y:S02]  /*18760*/  FSEL R2, R6, RZ, P0 ;  /* 0x000000ff06027208 */ /* 0x000fe40000000000 */
[----:B------:R-:W-:Y:S02]  /*18770*/  FSEL R3, R3, RZ, P0 ;  /* 0x000000ff03037208 */ /* 0x000fe40000000000 */
[----:B------:R-:W-:Y:S01]  /*18780*/  FSETP.NEU.FTZ.AND P0, PT, R4, -INF , PT ;  /* 0xff8000000400780b */ /* 0x000fe20003f1d000 */
[----:B------:R-:W-:Y:S02]  /*18790*/  FADD.FTZ R2, -R2, R13 ;  /* 0x0000000d02027221 */ /* 0x000fe40000010100 */
[--C-:B------:R-:W-:Y:S02]  /*187a0*/  FFMA.FTZ R5, R181, c[0x0][0x2d0], -R3.reuse ;  /* 0x0000b400b5057a23 */ /* 0x100fe40000010803 */
        /* <DEDUP_REMOVED lines=14> */
[----:B------:R-:W-:Y:S01]  /*18890*/  FFMA.FTZ R195, R177, c[0x0][0x2d0], -R3 ;  /* 0x0000b400b1c37a23 */ /* 0x000fe20000010803 */
[C---:B-1----:R-:W-:Y:S01]  /*188a0*/  F2FP.PACK_AB R176, R5.reuse, R27 ;  /* 0x0000001b05b0723e */ /* 0x042fe200000000ff */
[C---:B------:R-:W-:Y:S07]  /*188b0*/  FFMA.FTZ R3, R2.reuse, R235, R27 ;  /* 0x000000eb02037223 */ /* 0x040fee000001001b */
[----:B------:R-:W-:Y:S01]  /*188c0*/  MUFU.EX2 R27, R23 ;  /* 0x00000017001b7308 */ /* 0x000fe20000000800 */
[----:B------:R-:W-:Y:S02]  /*188d0*/  FMUL.FTZ R32, R2, R152 ;  /* 0x0000009802207220 */ /* 0x000fe40000410000 */
[----:B------:R-:W-:Y:S01]  /*188e0*/  FADD.FTZ R22, R5, R3 ;  /* 0x0000000305167221 */ /* 0x000fe20000010000 */
[C---:B------:R-:W-:Y:S01]  /*188f0*/  FSEL R3, R4.reuse, RZ, P0 ;  /* 0x000000ff04037208 */ /* 0x040fe20000000000 */
[----:B------:R-:W-:Y:S02]  /*18900*/  FMUL.FTZ R5, R4, c[0x0][0x2d0] ;  /* 0x0000b40004057a20 */ /* 0x000fe40000410000 */
[C---:B------:R-:W-:Y:S02]  /*18910*/  FMUL.FTZ R33, R2.reuse, R153 ;  /* 0x0000009902217220 */ /* 0x040fe40000410000 */
[----:B------:R-:W-:Y:S01]  /*18920*/  FADD.FTZ R3, -R3, R14 ;  /* 0x0000000e03037221 */ /* 0x000fe20000010100 */
[----:B------:R-:W1:Y:S01]  /*18930*/  MUFU.EX2 R23, R26 ;  /* 0x0000001a00177308 */ /* 0x000e620000000800 */
[----:B------:R-:W-:Y:S01]  /*18940*/  FSEL R5, R5, RZ, P0 ;  /* 0x000000ff05057208 */ /* 0x000fe20000000000 */
[----:B------:R-:W-:Y:S01]  /*18950*/  FMUL.FTZ R28, R2, R156 ;  /* 0x0000009c021c7220 */ /* 0x000fe20000410000 */
[C---:B------:R-:W-:Y:S01]  /*18960*/  ISETP.GT.AND P0, PT, R218.reuse, R241, PT ;  /* 0x000000f1da00720c */ /* 0x040fe20003f04270 */
[----:B------:R-:W-:Y:S01]  /*18970*/  FMUL.FTZ R3, R3, c[0x0][0x2d0] ;  /* 0x0000b40003037a20 */ /* 0x000fe20000410000 */
[----:B------:R-:W-:Y:S01]  /*18980*/  IADD3 R218, R218, -0x1, RZ ;  /* 0xffffffffdada7810 */ /* 0x000fe20007ffe0ff */
[--C-:B------:R-:W-:Y:S02]  /*18990*/  FFMA.FTZ R14, R25, c[0x0][0x2d0], -R5.reuse ;  /* 0x0000b400190e7a23 */ /* 0x100fe40000010805 */
[--C-:B------:R-:W-:Y:S02]  /*189a0*/  FFMA.FTZ R182, R19, c[0x0][0x2d0], -R5.reuse ;  /* 0x0000b40013b67a23 */ /* 0x100fe40000010805 */
[----:B------:R-:W2:Y:S01]  /*189b0*/  MUFU.EX2 R3, R3 ;  /* 0x0000000300037308 */ /* 0x000ea20000000800 */
[--C-:B------:R-:W-:Y:S02]  /*189c0*/  FFMA.FTZ R180, R18, c[0x0][0x2d0], -R5.reuse ;  /* 0x0000b40012b47a23 */ /* 0x100fe40000010805 */
        /* <DEDUP_REMOVED lines=8> */
[----:B-1----:R-:W-:Y:S01]  /*18a50*/  F2FP.PACK_AB R178, R23, R27 ;  /* 0x0000001b17b2723e */ /* 0x002fe200000000ff */
[--C-:B------:R-:W-:Y:S02]  /*18a60*/  FFMA.FTZ R191, R9, c[0x0][0x2d0], -R5.reuse ;  /* 0x0000b40009bf7a23 */ /* 0x100fe40000010805 */
[----:B------:R-:W-:Y:S02]  /*18a70*/  FFMA.FTZ R5, R8, c[0x0][0x2d0], -R5 ;  /* 0x0000b40008057a23 */ /* 0x000fe40000010805 */
[----:B------:R-:W-:Y:S02]  /*18a80*/  FADD.FTZ R8, R27, R22 ;  /* 0x000000161b087221 */ /* 0x000fe40000010000 */
[C---:B------:R-:W-:Y:S01]  /*18a90*/  FMUL.FTZ R21, R2.reuse, R165 ;  /* 0x000000a502157220 */ /* 0x040fe20000410000 */
[----:B------:R-:W-:Y:S01]  /*18aa0*/  MUFU.EX2 R231, R179 ;  /* 0x000000b300e77308 */ /* 0x000fe20000000800 */
[C---:B--2---:R-:W-:Y:S02]  /*18ab0*/  FMUL.FTZ R34, R3.reuse, R154 ;  /* 0x0000009a03227220 */ /* 0x044fe40000410000 */
[----:B------:R-:W-:Y:S02]  /*18ac0*/  FMUL.FTZ R35, R3, R155 ;  /* 0x0000009b03237220 */ /* 0x000fe40000410000 */
[----:B------:R-:W1:Y:S01]  /*18ad0*/  LDSM.16.MT88.4 R152, [R196] ;  /* 0x00000000c498783b */ /* 0x000e620000004200 */
[----:B------:R-:W-:Y:S02]  /*18ae0*/  FADD.FTZ R181, R23, R8 ;  /* 0x0000000817b57221 */ /* 0x000fe40000010000 */
[C---:B------:R-:W-:Y:S02]  /*18af0*/  FMUL.FTZ R8, R2.reuse, R172 ;  /* 0x000000ac02087220 */ /* 0x040fe40000410000 */
[----:B------:R-:W2:Y:S01]  /*18b00*/  MUFU.EX2 R172, R14 ;  /* 0x0000000e00ac7308 */ /* 0x000ea20000000800 */
[C---:B------:R-:W-:Y:S02]  /*18b10*/  FMUL.FTZ R9, R2.reuse, R173 ;  /* 0x000000ad02097220 */ /* 0x040fe40000410000 */
[C---:B------:R-:W-:Y:S02]  /*18b20*/  FMUL.FTZ R10, R3.reuse, R174 ;  /* 0x000000ae030a7220 */ /* 0x040fe40000410000 */
[C---:B------:R-:W-:Y:S02]  /*18b30*/  FMUL.FTZ R11, R3.reuse, R175 ;  /* 0x000000af030b7220 */ /* 0x040fe40000410000 */
[C---:B------:R-:W-:Y:S02]  /*18b40*/  FMUL.FTZ R16, R2.reuse, R168 ;  /* 0x000000a802107220 */ /* 0x040fe40000410000 */
[C---:B------:R-:W-:Y:S01]  /*18b50*/  FMUL.FTZ R17, R2.reuse, R169 ;  /* 0x000000a902117220 */ /* 0x040fe20000410000 */
[----:B------:R2:W3:Y:S01]  /*18b60*/  MUFU.EX2 R165, R177 ;  /* 0x000000b100a57308 */ /* 0x0004e20000000800 */
[C---:B------:R-:W-:Y:S02]  /*18b70*/  FMUL.FTZ R18, R3.reuse, R170 ;  /* 0x000000aa03127220 */ /* 0x040fe40000410000 */
[C---:B------:R-:W-:Y:S02]  /*18b80*/  FMUL.FTZ R19, R3.reuse, R171 ;  /* 0x000000ab03137220 */ /* 0x040fe40000410000 */
[C---:B------:R-:W-:Y:S01]  /*18b90*/  FMUL.FTZ R20, R2.reuse, R164 ;  /* 0x000000a402147220 */ /* 0x040fe20000410000 */
        /* <DEDUP_REMOVED lines=8> */
[----:B------:R-:W-:Y:S01]  /*18c20*/  FMUL.FTZ R29, R2, R157 ;  /* 0x0000009d021d7220 */ /* 0x000fe20000410000 */
[----:B------:R-:W-:Y:S01]  /*18c30*/  MUFU.EX2 R160, R186 ;  /* 0x000000ba00a07308 */ /* 0x000fe20000000800 */
[C---:B------:R-:W-:Y:S02]  /*18c40*/  FMUL.FTZ R30, R3.reuse, R158 ;  /* 0x0000009e031e7220 */ /* 0x040fe40000410000 */
[----:B------:R-:W-:Y:S01]  /*18c50*/  FMUL.FTZ R31, R3, R159 ;  /* 0x0000009f031f7220 */ /* 0x000fe20000410000 */
[----:B--2---:R-:W-:Y:S01]  /*18c60*/  F2FP.PACK_AB R177, R172, R13 ;  /* 0x0000000dacb1723e */ /* 0x004fe200000000ff */
[C---:B------:R-:W-:Y:S01]  /*18c70*/  FMUL.FTZ R36, R2.reuse, R36 ;  /* 0x0000002402247220 */ /* 0x040fe20000410000 */
[----:B---3--:R-:W-:Y:S01]  /*18c80*/  F2FP.PACK_AB R179, R231, R165 ;  /* 0x000000a5e7b3723e */ /* 0x008fe200000000ff */
[----:B------:R-:W-:Y:S01]  /*18c90*/  LDSM.16.MT88.4 R156, [R196+0x800] ;  /* 0x00080000c49c783b */ /* 0x000fe20000004200 */
        /* <DEDUP_REMOVED lines=125> */
[----:B------:R-:W-:Y:S05]  /*19470*/  FMUL.FTZ R137, R2, R137 ;  /* 0x0000008902897220 */ /* 0x000fea0000410000 */
[----:B------:R-:W4:Y:S01]  /*19480*/  MUFU.EX2 R187, R182 ;  /* 0x000000b600bb7308 */ /* 0x000f220000000800 */
[C---:B-1----:R-:W-:Y:S03]  /*19490*/  HMMA.16816.F32 R52, R176.reuse, R152, R52 ;  /* 0x00000098b034723c */ /* 0x042fe60000001834 */
[----:B--2---:R-:W-:Y:S05]  /*194a0*/  FADD.FTZ R2, R13, R181 ;  /* 0x000000b50d027221 */ /* 0x004fea0000010000 */
[C---:B------:R-:W-:Y:S01]  /*194b0*/  HMMA.16816.F32 R56, R176.reuse, R154, R56 ;  /* 0x0000009ab038723c */ /* 0x040fe20000001838 */
[----:B------:R-:W1:Y:S01]  /*194c0*/  LDSM.16.MT88.4 R152, [R199+0x1800] ;  /* 0x00180000c798783b */ /* 0x000e620000004200 */
[----:B------:R-:W-:Y:S02]  /*194d0*/  MUFU.EX2 R181, R190 ;  /* 0x000000be00b57308 */ /* 0x000fe40000000800 */
[C---:B---3--:R-:W-:Y:S04]  /*194e0*/  FADD.FTZ R2, R3.reuse, R2 ;  /* 0x0000000203027221 */ /* 0x048fe80000010000 */
[----:B------:R-:W-:Y:S04]  /*194f0*/  FADD.FTZ R2, R160, R2 ;  /* 0x00000002a0027221 */ /* 0x000fe80000010000 */
[----:B------:R-:W2:Y:S01]  /*19500*/  MUFU.EX2 R182, R189 ;  /* 0x000000bd00b67308 */ /* 0x000ea20000000800 */
        /* <DEDUP_REMOVED lines=32> */
[----:B----4-:R-:W-:Y:S03]  /*19710*/  F2FP.PACK_AB R153, R186, R187 ;  /* 0x000000bbba99723e */ /* 0x010fe600000000ff */
[----:B------:R-:W-:Y:S02]  /*19720*/  F2FP.PACK_AB R154, R14, R160 ;  /* 0x000000a00e9a723e */ /* 0x000fe400000000ff */
[----:B------:R-:W3:Y:S02]  /*19730*/  LDSM.16.MT88.4 R160, [R197+0x800] ;  /* 0x00080000c5a0783b */ /* 0x000ee40000004200 */
[----:B------:R-:W4:Y:S01]  /*19740*/  MUFU.EX2 R3, R194 ;  /* 0x000000c200037308 */ /* 0x000f220000000800 */
[----:B------:R-:W-:Y:S02]  /*19750*/  F2FP.PACK_AB R155, R183, R185 ;  /* 0x000000b9b79b723e */ /* 0x000fe400000000ff */
[----:B--2---:R-:W-:Y:S02]  /*19760*/  F2FP.PACK_AB R177, R182, R181 ;  /* 0x000000b5b6b1723e */ /* 0x004fe400000000ff */
[----:B------:R-:W-:Y:S03]  /*19770*/  F2FP.PACK_AB R179, R5, R180 ;  /* 0x000000b405b3723e */ /* 0x000fe600000000ff */
[C---:B------:R-:W-:Y:S02]  /*19780*/  HMMA.16816.F32 R8, R152.reuse, R156, R8 ;  /* 0x0000009c9808723c */ /* 0x040fe40000001808 */
[----:B------:R-:W-:Y:S03]  /*19790*/  MUFU.EX2 R14, R192 ;  /* 0x000000c0000e7308 */ /* 0x000fe60000000800 */
[----:B-1----:R-:W-:Y:S03]  /*197a0*/  FADD.FTZ R2, R13, R2 ;  /* 0x000000020d027221 */ /* 0x002fe60000010000 */
[C---:B------:R-:W-:Y:S01]  /*197b0*/  HMMA.16816.F32 R16, R152.reuse, R158, R16 ;  /* 0x0000009e9810723c */ /* 0x040fe20000001810 */
[----:B------:R-:W1:Y:S03]  /*197c0*/  LDSM.16.MT88.4 R156, [R199+0x800] ;  /* 0x00080000c79c783b */ /* 0x000e660000004200 */
[C---:B----4-:R-:W-:Y:S01]  /*197d0*/  F2FP.PACK_AB R176, R3.reuse, R13 ;  /* 0x0000000d03b0723e */ /* 0x050fe200000000ff */
[----:B------:R-:W-:Y:S02]  /*197e0*/  FADD.FTZ R2, R3, R2 ;  /* 0x0000000203027221 */ /* 0x000fe40000010000 */
[----:B------:R-:W-:Y:S01]  /*197f0*/  FADD.FTZ R3, R172, R164 ;  /* 0x000000a4ac037221 */ /* 0x000fe20000010000 */
[----:B------:R-:W-:Y:S01]  /*19800*/  MOV R13, R6 ;  /* 0x00000006000d7202 */ /* 0x000fe20000000f00 */
        /* <DEDUP_REMOVED lines=42> */
[----:B-1----:R-:W-:Y:S01]  /*19ab0*/  F2FP.PACK_AB R178, R14, R156 ;  /* 0x0000009c0eb2723e */ /* 0x002fe200000000ff */
[----:B------:R-:W-:Y:S03]  /*19ac0*/  FADD.FTZ R2, R156, R2 ;  /* 0x000000029c027221 */ /* 0x000fe60000010000 */
[C---:B--2---:R-:W-:Y:S04]  /*19ad0*/  HMMA.16816.F32 R132, R152.reuse, R160, R132 ;  /* 0x000000a09884723c */ /* 0x044fe80000001884 */
[----:B------:R-:W-:Y:S01]  /*19ae0*/  FADD.FTZ R235, R14, R2 ;  /* 0x000000020eeb7221 */ /* 0x000fe20000010000 */
[-C--:B------:R-:W-:Y:S01]  /*19af0*/  MOV R14, R4.reuse ;  /* 0x00000004000e7202 */ /* 0x080fe20000000f00 */
        /* <DEDUP_REMOVED lines=18> */
[----:B------:R-:W-:Y:S01]  /*19c20*/  FADD.FTZ R233, R5, R2 ;  /* 0x0000000205e97221 */ /* 0x000fe20000010000 */
[----:B------:R-:W-:Y:S04]  /*19c30*/  MOV R5, R4 ;  /* 0x0000000400057202 */ /* 0x000fe80000000f00 */
        /* <DEDUP_REMOVED lines=40> */
.L_x_3081:
[----:B------:R-:W-:-:S13]  /*19ec0*/  ISETP.GE.AND P0, PT, R218, R240, PT ;  /* 0x000000f0da00720c */ /* 0x000fda0003f06270 */
[----:B------:R-:W-:Y:S05]  /*19ed0*/  @!P0 BRA `(.L_x_3095) ;  /* 0x00002c1000008947 */ /* 0x000fea0003800000 */
.L_x_3107:
[----:B------:R-:W-:Y:S04]  /*19ee0*/  DEPBAR.LE SB0, 0x0 ;  /* 0x000080000000791a */ /* 0x000fe80000000000 */
[----:B------:R-:W-:Y:S01]  /*19ef0*/  WARPSYNC 0xffffffff ;  /* 0xffffffff00007948 */ /* 0x000fe20003800000 */
[----:B------:R-:W-:Y:S01]  /*19f00*/  BAR.SYNC.DEFER_BLOCKING 0x0 ;  /* 0x0000000000007b1d */ /* 0x000fe20000010000 */
[----:B------:R-:W-:Y:S02]  /*19f10*/  SHF.R.S32.HI R2, RZ, 0x1f, R222 ;  /* 0x0000001fff027819 */ /* 0x000fe400000114de */
[----:B------:R-:W-:Y:S02]  /*19f20*/  SHF.R.S32.HI R8, RZ, 0x1f, R221 ;  /* 0x0000001fff087819 */ /* 0x000fe400000114dd */
[----:B------:R-:W-:Y:S01]  /*19f30*/  MOV R13, R6 ;  /* 0x00000006000d7202 */ /* 0x000fe20000000f00 */
[----:B------:R-:W-:Y:S02]  /*19f40*/  IMAD R4, R2, c[0x0][0x208], RZ ;  /* 0x0000820002047a24 */ /* 0x000fe400078e02ff */
[C---:B------:R-:W-:Y:S04]  /*19f50*/  IMAD.WIDE.U32 R2, R222.reuse, c[0x0][0x208], RZ ;  /* 0x00008200de027a25 */ /* 0x040fe800078e00ff */
[----:B------:R-:W-:Y:S05]  /*19f60*/  IMAD R4, R222, c[0x0][0x20c], R4 ;  /* 0x00008300de047a24 */ /* 0x000fea00078e0204 */
[----:B------:R-:W-:Y:S01]  /*19f70*/  IADD3 R3, R3, R4, RZ ;  /* 0x0000000403037210 */ /* 0x000fe20007ffe0ff */
[----:B------:R-:W-:Y:S04]  /*19f80*/  IMAD R4, R8, c[0x0][0x218], RZ ;  /* 0x0000860008047a24 */ /* 0x000fe800078e02ff */
[C---:B------:R-:W-:Y:S01]  /*19f90*/  IMAD.WIDE.U32 R2, R221.reuse, c[0x0][0x218], R2 ;  /* 0x00008600dd027a25 */ /* 0x040fe200078e0002 */
[----:B------:R1:W2:Y:S03]  /*19fa0*/  LDSM.16.M88.4 R32, [R200] ;  /* 0x00000000c820783b */ /* 0x0002a60000000200 */
[----:B------:R-:W-:Y:S01]  /*19fb0*/  IMAD R4, R221, c[0x0][0x21c], R4 ;  /* 0x00008700dd047a24 */ /* 0x000fe200078e0204 */
[----:B------:R-:W-:Y:S01]  /*19fc0*/  IADD3 R2, P0, R242, R2, RZ ;  /* 0x00000002f2027210 */ /* 0x000fe20007f1e0ff */
[----:B------:R1:W3:Y:S03]  /*19fd0*/  LDSM.16.M88.4 R16, [R151] ;  /* 0x000000009710783b */ /* 0x0002e60000000200 */
[----:B------:R-:W-:Y:S01]  /*19fe0*/  IADD3.X R3, R244, R3, R4, P0, !PT ;  /* 0x00000003f4037210 */ /* 0x000fe200007fe404 */
[----:B------:R1:W4:Y:S01]  /*19ff0*/  LDSM.16.M88.4 R24, [R151+0x800] ;  /* 0x000800009718783b */ /* 0x0003220000000200 */
[C---:B------:R-:W-:Y:S03]  /*1a000*/  LEA R14, P0, R2.reuse, c[0x0][0x1f8], 0x1 ;  /* 0x00007e00020e7a11 */ /* 0x040fe600078008ff */
[----:B------:R1:W1:Y:S01]  /*1a010*/  LDSM.16.M88.4 R176, [R151+0x1000] ;  /* 0x0010000097b0783b */ /* 0x0002620000000200 */
[----:B------:R-:W-:Y:S03]  /*1a020*/  LEA.HI.X R4, R2, c[0x0][0x1fc], R3, 0x1, P0 ;  /* 0x00007f0002047a11 */ /* 0x000fe600000f0c03 */
[----:B------:R1:W1:Y:S04]  /*1a030*/  LDSM.16.M88.4 R180, [R201] ;  /* 0x00000000c9b4783b */ /* 0x0002680000000200 */
[----:B------:R1:W1:Y:S04]  /*1a040*/  LDSM.16.M88.4 R184, [R204] ;  /* 0x00000000ccb8783b */ /* 0x0002680000000200 */
[----:B------:R1:W1:Y:S04]  /*1a050*/  LDSM.16.M88.4 R188, [R214] ;  /* 0x00000000d6bc783b */ /* 0x0002680000000200 */
[----:B------:R1:W1:Y:S01]  /*1a060*/  LDSM.16.M88.4 R192, [R215] ;  /* 0x00000000d7c0783b */ /* 0x0002620000000200 */
[----:B------:R-:W-:-:S05]  /*1a070*/  BRA.DIV ~URZ, `(.L_x_3096) ;  /* 0x00009f227f007947 */ /* 0x000fca000b800000 */
[----:B------:R4:W3:Y:S02]  /*1a080*/  SHFL.IDX PT, R2, R4, RZ, 0x181f ;  /* 0x00181fff04027589 */ /* 0x0008e400000e0000 */
.L_x_3195:
[----:B------:R-:W5:Y:S01]  /*1a090*/  SHFL.IDX PT, R3, R14, RZ, 0x181f ;  /* 0x00181fff0e037589 */ /* 0x000f6200000e0000 */
[----:B------:R-:W-:Y:S01]  /*1a0a0*/  ISETP.GE.AND P4, PT, R140, c[0x0][0x1d4], PT ;  /* 0x000075008c007a0c */ /* 0x000fe20003f86270 */
[----:B------:R-:W-:Y:S01]  /*1a0b0*/  BSSY B0, `(.L_x_3097) ;  /* 0x0000027000007945 */ /* 0x000fe20003800000 */
[----:B------:R-:W-:Y:S01]  /*1a0c0*/  ISETP.GE.AND P3, PT, R142, c[0x0][0x1d4], PT ;  /* 0x000075008e007a0c */ /* 0x000fe20003f66270 */
[----:B------:R-:W4:Y:S01]  /*1a0d0*/  S2R R20, SR_TID.X ;  /* 0x0000000000147919 */ /* 0x000f220000002100 */
[----:B------:R-:W-:Y:S02]  /*1a0e0*/  ISETP.GE.AND P5, PT, R219, c[0x0][0x1d4], PT ;  /* 0x00007500db007a0c */ /* 0x000fe40003fa6270 */
[----:B------:R-:W-:Y:S02]  /*1a0f0*/  ISETP.GE.AND P2, PT, R220, c[0x0][0x1d4], PT ;  /* 0x00007500dc007a0c */ /* 0x000fe40003f46270 */
[C---:B-----5:R-:W-:Y:S05]  /*1a100*/  IADD3 R10, P0, R3.reuse, R229, RZ ;  /* 0x000000e5030a7210 */ /* 0x060fea0007f1e0ff */
[C---:B---3--:R-:W-:Y:S01]  /*1a110*/  IMAD.X R11, R2.reuse, 0x1, R230, P0 ;  /* 0x00000001020b7824 */ /* 0x048fe200000e06e6 */
[C---:B------:R-:W-:Y:S04]  /*1a120*/  IADD3 R8, P0, R3.reuse, R228, RZ ;  /* 0x000000e403087210 */ /* 0x040fe80007f1e0ff */
[----:B------:R-:W-:Y:S01]  /*1a130*/  @!PT LDS RZ, [RZ] ;  /* 0x00000000fffff984 */ /* 0x000fe20000000800 */
[----:B------:R-:W-:Y:S01]  /*1a140*/  @!PT LDS RZ, [RZ] ;  /* 0x00000000fffff984 */ /* 0x000fe20000000800 */
[----:B------:R3:W-:Y:S01]  /*1a150*/  LDGSTS.E.BYPASS.LTC128B.128 [R217+0x4080], [R10.64], !P4 ;  /* 0x040800000ad97fae */ /* 0x0007e2000e101d46 */
[C---:B------:R-:W-:Y:S05]  /*1a160*/  IMAD.X R9, R2.reuse, 0x1, R225, P0 ;  /* 0x0000000102097824 */ /* 0x040fea00000e06e1 */
[----:B------:R5:W-:Y:S02]  /*1a170*/  LDGSTS.E.BYPASS.LTC128B.128 [R217+0x5880], [R8.64], !P3 ;  /* 0x0588000008d97fae */ /* 0x000be4000d901d46 */
[C---:B-----5:R-:W-:Y:S05]  /*1a180*/  IADD3 R8, P0, R3.reuse, R227, RZ ;  /* 0x000000e303087210 */ /* 0x060fea0007f1e0ff */
[C---:B------:R-:W-:Y:S05]  /*1a190*/  IMAD.X R9, R2.reuse, 0x1, R226, P0 ;  /* 0x0000000102097824 */ /* 0x040fea00000e06e2 */
[----:B------:R5:W-:Y:S02]  /*1a1a0*/  LDGSTS.E.BYPASS.LTC128B.128 [R217+0x7080], [R8.64], !P5 ;  /* 0x0708000008d97fae */ /* 0x000be4000e901d46 */
[----:B-----5:R-:W-:Y:S05]  /*1a1b0*/  IADD3 R8, P0, R3, R224, RZ ;  /* 0x000000e003087210 */ /* 0x020fea0007f1e0ff */
[----:B------:R-:W-:Y:S01]  /*1a1c0*/  IMAD.X R9, R2, 0x1, R223, P0 ;  /* 0x0000000102097824 */ /* 0x000fe200000e06df */
[----:B----4-:R-:W-:Y:S04]  /*1a1d0*/  ISETP.GT.AND P0, PT, R20, 0x7f, PT ;  /* 0x0000007f1400780c */ /* 0x010fe80003f04270 */
[----:B------:R3:W-:Y:S09]  /*1a1e0*/  LDGSTS.E.BYPASS.LTC128B.128 [R217+0x8880], [R8.64], !P2 ;  /* 0x0888000008d97fae */ /* 0x0007f2000d101d46 */
[----:B------:R-:W-:-:S05]  /*1a1f0*/  @P0 BRA `(.L_x_3098) ;  /* 0x0000012000000947 */ /* 0x000fca0003800000 */
[----:B------:R-:W-:-:S05]  /*1a200*/  BRA.DIV ~URZ, `(.L_x_3099) ;  /* 0x00009e027f007947 */ /* 0x000fca000b800000 */
[----:B------:R-:W4:Y:S04]  /*1a210*/  SHFL.IDX PT, R4, R4, 0x1, 0x181f ;  /* 0x00381f0004047f89 */ /* 0x000f2800000e0000 */
[----:B------:R3:W2:Y:S02]  /*1a220*/  SHFL.IDX PT, R2, R14, 0x1, 0x181f ;  /* 0x00381f000e027f89 */ /* 0x0006a400000e0000 */
.L_x_3196:
[----:B--23--:R-:W-:Y:S05]  /*1a230*/  IADD3 R8, P0, R2, R229, RZ ;  /* 0x000000e502087210 */ /* 0x00cfea0007f1e0ff */
        /* <DEDUP_REMOVED lines=14> */
.L_x_3098:
[----:B------:R-:W-:Y:S05]  /*1a320*/  BSYNC B0 ;  /* 0x0000000000007941 */ /* 0x000fea0003800000 */
.L_x_3097:
[----:B------:R-:W0:Y:S01]  /*1a330*/  LDGDEPBAR ;  /* 0x00000000000079af */ /* 0x000e220000000000 */
[----:B------:R-:W-:Y:S01]  /*1a340*/  WARPSYNC 0xffffffff ;  /* 0xffffffff00007948 */ /* 0x000fe20003800000 */
[C---:B--23--:R-:W-:Y:S01]  /*1a350*/  HMMA.16816.F32 R8, R32.reuse, R16, RZ ;  /* 0x000000102008723c */ /* 0x04cfe200000018ff */
        /* <DEDUP_REMOVED lines=190> */
.L_x_3197:
[----:B------:R-:W-:-:S05]  /*1af40*/  BRA.DIV ~URZ, `(.L_x_3103) ;  /* 0x000092027f007947 */ /* 0x000fca000b800000 */
[----:B------:R3:W4:Y:S02]  /*1af50*/  SHFL.IDX PT, R2, R179, RZ, 0x181f ;  /* 0x00181fffb3027589 */ /* 0x00072400000e0000 */
.L_x_3198:
[----:B----4-:R-:W-:Y:S05]  /*1af60*/  @P0 IADD3 R176, P1, R2, R229, RZ ;  /* 0x000000e502b00210 */ /* 0x010fea0007f3e0ff */
[----:B--2---:R-:W-:Y:S05]  /*1af70*/  @P0 IMAD.X R177, R4, 0x1, R230, P1 ;  /* 0x0000000104b10824 */ /* 0x004fea00008e06e6 */
[----:B------:R-:W-:Y:S01]  /*1af80*/  @!PT LDS RZ, [RZ] ;  /* 0x00000000fffff984 */ /* 0x000fe20000000800 */
[----:B------:R-:W-:Y:S01]  /*1af90*/  @!PT LDS RZ, [RZ] ;  /* 0x00000000fffff984 */ /* 0x000fe20000000800 */
[----:B------:R-:W-:Y:S01]  /*1afa0*/  @!PT LDS RZ, [RZ] ;  /* 0x00000000fffff984 */ /* 0x000fe20000000800 */
[----:B------:R2:W-:Y:S02]  /*1afb0*/  @P0 LDGSTS.E.BYPASS.LTC128B.128 [R216+0xa080], [R176.64], !P4 ;  /* 0x0a080000b0d80fae */ /* 0x0005e4000e101d46 */
[----:B--2---:R-:W-:Y:S05]  /*1afc0*/  @P0 IADD3 R176, P1, R2, R228, RZ ;  /* 0x000000e402b00210 */ /* 0x004fea0007f3e0ff */
[----:B------:R-:W-:Y:S05]  /*1afd0*/  @P0 IMAD.X R177, R4, 0x1, R225, P1 ;  /* 0x0000000104b10824 */ /* 0x000fea00008e06e1 */
[----:B------:R2:W-:Y:S02]  /*1afe0*/  @P0 LDGSTS.E.BYPASS.LTC128B.128 [R216+0xb880], [R176.64], !P3 ;  /* 0x0b880000b0d80fae */ /* 0x0005e4000d901d46 */
[----:B--2---:R-:W-:Y:S05]  /*1aff0*/  @P0 IADD3 R176, P1, R2, R227, RZ ;  /* 0x000000e302b00210 */ /* 0x004fea0007f3e0ff */
[----:B------:R-:W-:Y:S01]  /*1b000*/  @P0 IMAD.X R177, R4, 0x1, R226, P1 ;  /* 0x0000000104b10824 */ /* 0x000fe200008e06e2 */
[----:B------:R-:W-:Y:S04]  /*1b010*/  @P0 IADD3 R2, P1, R2, R224, RZ ;  /* 0x000000e002020210 */ /* 0x000fe80007f3e0ff */
[----:B------:R2:W-:Y:S01]  /*1b020*/  @P0 LDGSTS.E.BYPASS.LTC128B.128 [R216+0xd080], [R176.64], !P5 ;  /* 0x0d080000b0d80fae */ /* 0x0005e2000e901d46 */
[----:B------:R-:W-:Y:S05]  /*1b030*/  @P0 IMAD.X R3, R4, 0x1, R223, P1 ;  /* 0x0000000104030824 */ /* 0x000fea00008e06df */
[----:B------:R2:W-:Y:S01]  /*1b040*/  @P0 LDGSTS.E.BYPASS.LTC128B.128 [R216+0xe880], [R2.64], !P2 ;  /* 0x0e88000002d80fae */ /* 0x0005e2000d101d46 */
[----:B------:R-:W-:Y:S01]  /*1b050*/  ISETP.GE.AND P0, PT, R14, 0x21, PT ;  /* 0x000000210e00780c */ /* 0x000fe20003f06270 */
[----:B------:R-:W-:-:S06]  /*1b060*/  BRA.DIV ~URZ, `(.L_x_3104) ;  /* 0x000091527f007947 */ /* 0x000fcc000b800000 */
[----:B------:R4:W1:Y:S04]  /*1b070*/  SHFL.IDX PT, R4, R178, 0x1, 0x181f ;  /* 0x00381f00b2047f89 */ /* 0x00086800000e0000 */
[----:B--2---:R4:W2:Y:S02]  /*1b080*/  SHFL.IDX PT, R2, R179, 0x1, 0x181f ;  /* 0x00381f00b3027f89 */ /* 0x0048a400000e0000 */
.L_x_3199:
[----:B--2---:R-:W-:Y:S05]  /*1b090*/  @P0 IADD3 R176, P1, R2, R229, RZ ;  /* 0x000000e502b00210 */ /* 0x004fea0007f3e0ff */
[----:B-1----:R-:W-:Y:S05]  /*1b0a0*/  @P0 IMAD.X R177, R4, 0x1, R230, P1 ;  /* 0x0000000104b10824 */ /* 0x002fea00008e06e6 */
[----:B------:R-:W-:Y:S01]  /*1b0b0*/  @!PT LDS RZ, [RZ] ;  /* 0x00000000fffff984 */ /* 0x000fe20000000800 */
[----:B------:R-:W-:Y:S01]  /*1b0c0*/  @!PT LDS RZ, [RZ] ;  /* 0x00000000fffff984 */ /* 0x000fe20000000800 */
[----:B------:R-:W-:Y:S01]  /*1b0d0*/  @!PT LDS RZ, [RZ] ;  /* 0x00000000fffff984 */ /* 0x000fe20000000800 */
[----:B------:R1:W-:Y:S02]  /*1b0e0*/  @P0 LDGSTS.E.BYPASS.LTC128B.128 [R217+0xb080], [R176.64], !P4 ;  /* 0x0b080000b0d90fae */ /* 0x0003e4000e101d46 */
[----:B-1----:R-:W-:Y:S05]  /*1b0f0*/  @P0 IADD3 R176, P1, R2, R228, RZ ;  /* 0x000000e402b00210 */ /* 0x002fea0007f3e0ff */
[----:B------:R-:W-:Y:S05]  /*1b100*/  @P0 IMAD.X R177, R4, 0x1, R225, P1 ;  /* 0x0000000104b10824 */ /* 0x000fea00008e06e1 */
[----:B------:R1:W-:Y:S02]  /*1b110*/  @P0 LDGSTS.E.BYPASS.LTC128B.128 [R217+0xc880], [R176.64], !P3 ;  /* 0x0c880000b0d90fae */ /* 0x0003e4000d901d46 */
[----:B-1----:R-:W-:Y:S05]  /*1b120*/  @P0 IADD3 R176, P1, R2, R227, RZ ;  /* 0x000000e302b00210 */ /* 0x002fea0007f3e0ff */
[----:B------:R-:W-:Y:S01]  /*1b130*/  @P0 IMAD.X R177, R4, 0x1, R226, P1 ;  /* 0x0000000104b10824 */ /* 0x000fe200008e06e2 */
[----:B------:R-:W-:Y:S04]  /*1b140*/  @P0 IADD3 R2, P1, R2, R224, RZ ;  /* 0x000000e002020210 */ /* 0x000fe80007f3e0ff */
[----:B------:R1:W-:Y:S01]  /*1b150*/  @P0 LDGSTS.E.BYPASS.LTC128B.128 [R217+0xe080], [R176.64], !P5 ;  /* 0x0e080000b0d90fae */ /* 0x0003e2000e901d46 */
[----:B------:R-:W-:Y:S05]  /*1b160*/  @P0 IMAD.X R3, R4, 0x1, R223, P1 ;  /* 0x0000000104030824 */ /* 0x000fea00008e06df */
[----:B------:R1:W-:Y:S03]  /*1b170*/  @P0 LDGSTS.E.BYPASS.LTC128B.128 [R217+0xf880], [R2.64], !P2 ;  /* 0x0f88000002d90fae */ /* 0x0003e6000d101d46 */
.L_x_3101:
[----:B------:R-:W-:Y:S05]  /*1b180*/  BSYNC B0 ;  /* 0x0000000000007941 */ /* 0x000fea0003800000 */
.L_x_3100:
        /* <DEDUP_REMOVED lines=27> */
.L_x_3200:
[----:B-12---:R-:W-:Y:S01]  /*1b340*/  FMNMX.FTZ R4, R4, R2, !PT ;  /* 0x0000000204047209 */ /* 0x006fe20007810000 */
[----:B------:R-:W-:-:S05]  /*1b350*/  BRA.DIV ~URZ, `(.L_x_3106) ;  /* 0x00008f827f007947 */ /* 0x000fca000b800000 */
[----:B------:R-:W1:Y:S02]  /*1b360*/  SHFL.BFLY PT, R2, R4, 0x1, 0x1f ;  /* 0x0c201f0004027f89 */ /* 0x000e6400000e0000 */
[----:B-1----:R-:W-:Y:S02]  /*1b370*/  FMNMX.FTZ R6, R4, R2, !PT ;  /* 0x0000000204067209 */ /* 0x002fe40007810000 */
[----:B------:R-:W1:Y:S02]  /*1b380*/  SHFL.BFLY PT, R2, R14, 0x2, 0x1f ;  /* 0x0c401f000e027f89 */ /* 0x000e6400000e0000 */
[----:B-1----:R-:W-:Y:S05]  /*1b390*/  FMNMX.FTZ R4, R14, R2, !PT ;  /* 0x000000020e047209 */ /* 0x002fea0007810000 */
[----:B------:R1:W2:Y:S02]  /*1b3a0*/  SHFL.BFLY PT, R2, R4, 0x1, 0x1f ;  /* 0x0c201f0004027f89 */ /* 0x0002a400000e0000 */
.L_x_3201:
        /* <DEDUP_REMOVED lines=20> */
[----:B------:R-:W2:Y:S10]  /*1b4f0*/  MUFU.EX2 R14, R14 ;  /* 0x0000000e000e7308 */ /* 0x000eb40000000800 */
[----:B------:R-:W-:Y:S10]  /*1b500*/  MUFU.EX2 R20, R9 ;  /* 0x0000000900147308 */ /* 0x000ff40000000800 */
[----:B------:R5:W3:Y:S10]  /*1b510*/  MUFU.EX2 R17, R8 ;  /* 0x0000000800117308 */ /* 0x000af40000000800 */
[----:B------:R-:W-:Y:S01]  /*1b520*/  MUFU.EX2 R13, R13 ;  /* 0x0000000d000d7308 */ /* 0x000fe20000000800 */
[----:B-----5:R-:W-:Y:S04]  /*1b530*/  FMUL.FTZ R8, R4, c[0x0][0x2d0] ;  /* 0x0000b40004087a20 */ /* 0x020fe80000410000 */
[--C-:B------:R-:W-:Y:S02]  /*1b540*/  FFMA.FTZ R191, R34, c[0x0][0x2d0], -R8.reuse ;  /* 0x0000b40022bf7a23 */ /* 0x100fe40000010808 */
[--C-:B------:R-:W-:Y:S02]  /*1b550*/  FFMA.FTZ R192, R35, c[0x0][0x2d0], -R8.reuse ;  /* 0x0000b40023c07a23 */ /* 0x100fe40000010808 */
[----:B------:R-:W-:Y:S02]  /*1b560*/  FFMA.FTZ R177, R19, c[0x0][0x2d0], -R8 ;  /* 0x0000b40013b17a23 */ /* 0x000fe40000010808 */
[C---:B-1----:R-:W-:Y:S01]  /*1b570*/  FFMA.FTZ R2, R3.reuse, R235, R16 ;  /* 0x000000eb03027223 */ /* 0x042fe20000010010 */
[C---:B--2---:R-:W-:Y:S01]  /*1b580*/  F2FP.PACK_AB R176, R14.reuse, R16 ;  /* 0x000000100eb0723e */ /* 0x044fe200000000ff */
[----:B------:R-:W-:Y:S01]  /*1b590*/  FMUL.FTZ R32, R3, R152 ;  /* 0x0000009803207220 */ /* 0x000fe20000410000 */
[----:B------:R-:W-:Y:S01]  /*1b5a0*/  MUFU.EX2 R231, R177 ;  /* 0x000000b100e77308 */ /* 0x000fe20000000800 */
[----:B------:R-:W-:Y:S01]  /*1b5b0*/  FADD.FTZ R9, R14, R2 ;  /* 0x000000020e097221 */ /* 0x000fe20000010000 */
[----:B---34-:R-:W-:Y:S01]  /*1b5c0*/  F2FP.PACK_AB R178, R17, R20 ;  /* 0x0000001411b2723e */ /* 0x018fe200000000ff */
        /* <DEDUP_REMOVED lines=12> */
[----:B------:R-:W-:Y:S02]  /*1b690*/  FMUL.FTZ R21, R3, R165 ;  /* 0x000000a503157220 */ /* 0x000fe40000410000 */
[--C-:B------:R-:W-:Y:S02]  /*1b6a0*/  FFMA.FTZ R181, R22, c[0x0][0x2d0], -R8.reuse ;  /* 0x0000b40016b57a23 */ /* 0x100fe40000010808 */
[----:B------:R-:W-:Y:S02]  /*1b6b0*/  FFMA.FTZ R180, R23, c[0x0][0x2d0], -R8 ;  /* 0x0000b40017b47a23 */ /* 0x000fe40000010808 */
[C---:B------:R-:W-:Y:S02]  /*1b6c0*/  FMUL.FTZ R8, R3.reuse, R172 ;  /* 0x000000ac03087220 */ /* 0x040fe40000410000 */
[----:B------:R-:W-:Y:S01]  /*1b6d0*/  FADD.FTZ R9, R20, R9 ;  /* 0x0000000914097221 */ /* 0x000fe20000010000 */
[----:B------:R-:W2:Y:S01]  /*1b6e0*/  MUFU.EX2 R172, R11 ;  /* 0x0000000b00ac7308 */ /* 0x000ea20000000800 */
[----:B------:R-:W-:Y:S02]  /*1b6f0*/  FMUL.FTZ R16, R3, R168 ;  /* 0x000000a803107220 */ /* 0x000fe40000410000 */
[----:B------:R-:W-:Y:S02]  /*1b700*/  FADD.FTZ R188, R17, R9 ;  /* 0x0000000911bc7221 */ /* 0x000fe40000010000 */
[C---:B-1----:R-:W-:Y:S02]  /*1b710*/  FMUL.FTZ R34, R2.reuse, R154 ;  /* 0x0000009a02227220 */ /* 0x042fe40000410000 */
[C---:B------:R-:W-:Y:S02]  /*1b720*/  FMUL.FTZ R35, R2.reuse, R155 ;  /* 0x0000009b02237220 */ /* 0x040fe40000410000 */
[----:B------:R-:W1:Y:S01]  /*1b730*/  LDSM.16.MT88.4 R152, [R196] ;  /* 0x00000000c498783b */ /* 0x000e620000004200 */
[----:B------:R-:W3:Y:S01]  /*1b740*/  MUFU.EX2 R165, R14 ;  /* 0x0000000e00a57308 */ /* 0x000ee20000000800 */
[C---:B------:R-:W-:Y:S02]  /*1b750*/  FMUL.FTZ R9, R3.reuse, R173 ;  /* 0x000000ad03097220 */ /* 0x040fe40000410000 */
[C---:B------:R-:W-:Y:S02]  /*1b760*/  FMUL.FTZ R10, R2.reuse, R174 ;  /* 0x000000ae020a7220 */ /* 0x040fe40000410000 */
[C---:B------:R-:W-:Y:S02]  /*1b770*/  FMUL.FTZ R17, R3.reuse, R169 ;  /* 0x000000a903117220 */ /* 0x040fe40000410000 */
[C---:B------:R-:W-:Y:S02]  /*1b780*/  FMUL.FTZ R18, R2.reuse, R170 ;  /* 0x000000aa02127220 */ /* 0x040fe40000410000 */
[C---:B------:R-:W-:Y:S01]  /*1b790*/  FMUL.FTZ R19, R2.reuse, R171 ;  /* 0x000000ab02137220 */ /* 0x040fe20000410000 */
[----:B------:R-:W-:Y:S01]  /*1b7a0*/  MUFU.EX2 R14, R184 ;  /* 0x000000b8000e7308 */ /* 0x000fe20000000800 */
[C---:B------:R-:W-:Y:S01]  /*1b7b0*/  FMUL.FTZ R20, R3.reuse, R164 ;  /* 0x000000a403147220 */ /* 0x040fe20000410000 */
[----:B------:R-:W-:Y:S01]  /*1b7c0*/  LDSM.16.MT88.4 R168, [R196+0x1000] ;  /* 0x00100000c4a8783b */ /* 0x000fe20000004200 */
[----:B------:R-:W-:Y:S01]  /*1b7d0*/  FMUL.FTZ R22, R2, R166 ;  /* 0x000000a602167220 */ /* 0x000fe20000410000 */
[----:B--2---:R-:W-:Y:S01]  /*1b7e0*/  F2FP.PACK_AB R177, R172, R5 ;  /* 0x00000005acb1723e */ /* 0x004fe200000000ff */
[C---:B------:R-:W-:Y:S02]  /*1b7f0*/  FMUL.FTZ R11, R2.reuse, R175 ;  /* 0x000000af020b7220 */ /* 0x040fe40000410000 */
[C---:B------:R-:W-:Y:S02]  /*1b800*/  FMUL.FTZ R23, R2.reuse, R167 ;  /* 0x000000a702177220 */ /* 0x040fe40000410000 */
[----:B------:R-:W-:Y:S01]  /*1b810*/  FMUL.FTZ R25, R3, R161 ;  /* 0x000000a103197220 */ /* 0x000fe20000410000 */
[----:B------:R-:W-:Y:S01]  /*1b820*/  MUFU.EX2 R184, R183 ;  /* 0x000000b700b87308 */ /* 0x000fe20000000800 */
[C---:B------:R-:W-:Y:S02]  /*1b830*/  FMUL.FTZ R26, R2.reuse, R162 ;  /* 0x000000a2021a7220 */ /* 0x040fe40000410000 */
[C---:B------:R-:W-:Y:S01]  /*1b840*/  FMUL.FTZ R27, R2.reuse, R163 ;  /* 0x000000a3021b7220 */ /* 0x040fe20000410000 */
[----:B---3--:R-:W-:Y:S01]  /*1b850*/  F2FP.PACK_AB R179, R231, R165 ;  /* 0x000000a5e7b3723e */ /* 0x008fe200000000ff */
[C---:B------:R-:W-:Y:S02]  /*1b860*/  FMUL.FTZ R28, R3.reuse, R156 ;  /* 0x0000009c031c7220 */ /* 0x040fe40000410000 */
[C---:B------:R-:W-:Y:S02]  /*1b870*/  FMUL.FTZ R29, R3.reuse, R157 ;  /* 0x0000009d031d7220 */ /* 0x040fe40000410000 */
[C---:B------:R-:W-:Y:S01]  /*1b880*/  FMUL.FTZ R30, R2.reuse, R158 ;  /* 0x0000009e021e7220 */ /* 0x040fe20000410000 */
[----:B------:R-:W-:Y:S01]  /*1b890*/  MUFU.EX2 R183, R189 ;  /* 0x000000bd00b77308 */ /* 0x000fe20000000800 */
[C---:B------:R-:W-:Y:S02]  /*1b8a0*/  FMUL.FTZ R31, R2.reuse, R159 ;  /* 0x0000009f021f7220 */ /* 0x040fe40000410000 */
[----:B------:R-:W-:Y:S01]  /*1b8b0*/  LDSM.16.MT88.4 R156, [R196+0x800] ;  /* 0x00080000c49c783b */ /* 0x000fe20000004200 */
[C---:B------:R-:W-:Y:S02]  /*1b8c0*/  FMUL.FTZ R24, R3.reuse, R160 ;  /* 0x000000a003187220 */ /* 0x040fe40000410000 */
[C---:B------:R-:W-:Y:S02]  /*1b8d0*/  FMUL.FTZ R36, R3.reuse, R36 ;  /* 0x0000002403247220 */ /* 0x040fe40000410000 */
[C---:B------:R-:W-:Y:S01]  /*1b8e0*/  FMUL.FTZ R37, R3.reuse, R37 ;  /* 0x0000002503257220 */ /* 0x040fe20000410000 */
[C---:B-1----:R-:W-:Y:S01]  /*1b8f0*/  HMMA.16816.F32 R8, R176.reuse, R152, R8 ;  /* 0x00000098b008723c */ /* 0x042fe20000001808 */
[----:B------:R-:W-:Y:S04]  /*1b900*/  MUFU.EX2 R160, R185 ;  /* 0x000000b900a07308 */ /* 0x000fe80000000800 */
[C---:B------:R-:W-:Y:S02]  /*1b910*/  FMUL.FTZ R38, R2.reuse, R38 ;  /* 0x0000002602267220 */ /* 0x040fe40000410000 */
[C---:B------:R-:W-:Y:S01]  /*1b920*/  FMUL.FTZ R39, R2.reuse, R39 ;  /* 0x0000002702277220 */ /* 0x040fe20000410000 */
[C---:B------:R-:W-:Y:S01]  /*1b930*/  HMMA.16816.F32 R16, R176.reuse, R154, R16 ;  /* 0x0000009ab010723c */ /* 0x040fe20000001810 */
[----:B------:R-:W1:Y:S02]  /*1b940*/  LDSM.16.MT88.4 R152, [R197] ;  /* 0x00000000c598783b */ /* 0x000e640000004200 */
[----:B------:R-:W-:Y:S01]  /*1b950*/  MUFU.EX2 R185, R182 ;  /* 0x000000b600b97308 */ /* 0x000fe20000000800 */
        /* <DEDUP_REMOVED lines=122> */
[C---:B---3--:R-:W-:Y:S05]  /*1c100*/  FADD.FTZ R2, R3.reuse, R2 ;  /* 0x0000000203027221 */ /* 0x048fea0000010000 */
        /* <DEDUP_REMOVED lines=42> */
[C---:B------:R-:W-:Y:S02]  /*1c3b0*/  HMMA.16816.F32 R8, R152.reuse, R156, R8 ;  /* 0x0000009c9808723c */ /* 0x040fe40000001808 */
[----:B------:R-:W3:Y:S03]  /*1c3c0*/  MUFU.EX2 R14, R193 ;  /* 0x000000c1000e7308 */ /* 0x000ee60000000800 */
[----:B-1----:R-:W-:Y:S03]  /*1c3d0*/  FADD.FTZ R2, R5, R2 ;  /* 0x0000000205027221 */ /* 0x002fe60000010000 */
[C---:B------:R-:W-:Y:S01]  /*1c3e0*/  HMMA.16816.F32 R16, R152.reuse, R158, R16 ;  /* 0x0000009e9810723c */ /* 0x040fe20000001810 */
[----:B------:R-:W1:Y:S03]  /*1c3f0*/  LDSM.16.MT88.4 R156, [R199+0x800] ;  /* 0x00080000c79c783b */ /* 0x000e660000004200 */
[C---:B----4-:R-:W-:Y:S01]  /*1c400*/  F2FP.PACK_AB R176, R3.reuse, R5 ;  /* 0x0000000503b0723e */ /* 0x050fe200000000ff */
[----:B------:R-:W-:Y:S02]  /*1c410*/  FADD.FTZ R2, R3, R2 ;  /* 0x0000000203027221 */ /* 0x000fe40000010000 */
[----:B------:R-:W-:Y:S01]  /*1c420*/  FADD.FTZ R3, R172, R164 ;  /* 0x000000a4ac037221 */ /* 0x000fe20000010000 */
[----:B------:R-:W-:Y:S04]  /*1c430*/  MOV R5, R4 ;  /* 0x0000000400057202 */ /* 0x000fe80000000f00 */
[C---:B---3--:R-:W-:Y:S01]  /*1c440*/  F2FP.PACK_AB R178, R13.reuse, R14 ;  /* 0x0000000e0db2723e */ /* 0x048fe200000000ff */
[----:B------:R-:W-:Y:S01]  /*1c450*/  FADD.FTZ R2, R14, R2 ;  /* 0x000000020e027221 */ /* 0x000fe20000010000 */
[C---:B--2---:R-:W-:Y:S03]  /*1c460*/  HMMA.16816.F32 R20, R152.reuse, R160, R20 ;  /* 0x000000a09814723c */ /* 0x044fe60000001814 */
[----:B------:R-:W-:Y:S02]  /*1c470*/  FADD.FTZ R235, R13, R2 ;  /* 0x000000020deb7221 */ /* 0x000fe40000010000 */
[----:B------:R-:W-:Y:S03]  /*1c480*/  FADD.FTZ R2, R165, R3 ;  /* 0x00000003a5027221 */ /* 0x000fe60000010000 */
        /* <DEDUP_REMOVED lines=12> */
[----:B------:R-:W-:Y:S01]  /*1c550*/  FADD.FTZ R3, R180, R2 ;  /* 0x00000002b4037221 */ /* 0x000fe20000010000 */
[----:B------:R-:W-:Y:S03]  /*1c560*/  IADD3 R2, R218, -0x1, RZ ;  /* 0xffffffffda027810 */ /* 0x000fe60007ffe0ff */
        /* <DEDUP_REMOVED lines=88> */
.L_x_3095:
[----:B------:R-:W-:Y:S05]  /*1caf0*/  BRA.DIV ~URZ, `(.L_x_3108) ;  /* 0x000078c27f007947 */ /* 0x000fea000b800000 */
[----:B------:R1:W2:Y:S02]  /*1cb00*/  SHFL.BFLY PT, R2, R235, 0x2, 0x1f ;  /* 0x0c401f00eb027f89 */ /* 0x0002a400000e0000 */
.L_x_3202:
[----:B--2---:R-:W-:Y:S01]  /*1cb10*/  FADD.FTZ R4, R2, R235 ;  /* 0x000000eb02047221 */ /* 0x004fe20000010000 */
[----:B------:R-:W-:Y:S05]  /*1cb20*/  BRA.DIV ~URZ, `(.L_x_3109) ;  /* 0x000078f27f007947 */ /* 0x000fea000b800000 */
[----:B------:R-:W2:Y:S02]  /*1cb30*/  SHFL.BFLY PT, R2, R4, 0x1, 0x1f ;  /* 0x0c201f0004027f89 */ /* 0x000ea400000e0000 */
[----:B--2---:R-:W-:-:S02]  /*1cb40*/  FADD.FTZ R8, R4, R2 ;  /* 0x0000000204087221 */ /* 0x004fc40000010000 */
[----:B------:R-:W2:Y:S02]  /*1cb50*/  SHFL.BFLY PT, R2, R233, 0x2, 0x1f ;  /* 0x0c401f00e9027f89 */ /* 0x000ea400000e0000 */
[----:B--2---:R-:W-:-:S05]  /*1cb60*/  FADD.FTZ R4, R2, R233 ;  /* 0x000000e902047221 */ /* 0x004fca0000010000 */
[----:B------:R2:W3:Y:S02]  /*1cb70*/  SHFL.BFLY PT, R2, R4, 0x1, 0x1f ;  /* 0x0c201f0004027f89 */ /* 0x0004e400000e0000 */
.L_x_3203:
[----:B------:R-:W-:Y:S01]  /*1cb80*/  FSETP.NE.FTZ.AND P0, PT, R8, RZ, PT ;  /* 0x000000ff0800720b */ /* 0x000fe20003f15000 */
[----:B--23--:R-:W-:Y:S01]  /*1cb90*/  FADD.FTZ R4, R2, R4 ;  /* 0x0000000402047221 */ /* 0x00cfe20000010000 */
[----:B------:R-:W-:Y:S02]  /*1cba0*/  MOV R3, RZ ;  /* 0x000000ff00037202 */ /* 0x000fe40000000f00 */
[----:B------:R-:W-:Y:S02]  /*1cbb0*/  MOV R20, 0xff800000 ;  /* 0xff80000000147802 */ /* 0x000fe40000000f00 */
[----:B------:R-:W-:-:S07]  /*1cbc0*/  MOV R21, 0xff800000 ;  /* 0xff80000000157802 */ /* 0x000fce0000000f00 */
[----:B------:R-:W2:Y:S01]  /*1cbd0*/  @P0 MUFU.LG2 R2, R8 ;  /* 0x0000000800020308 */ /* 0x000ea20000000c00 */
[----:B------:R-:W-:-:S07]  /*1cbe0*/  @P0 MOV R9, 0x3f317218 ;  /* 0x3f31721800090802 */ /* 0x000fce0000000f00 */
[----:B------:R2:W3:Y:S02]  /*1cbf0*/  @P0 MUFU.RCP R3, R8 ;  /* 0x0000000800030308 */ /* 0x0004e40000001000 */
[----:B--2---:R-:W-:Y:S02]  /*1cc00*/  @P0 FMUL.FTZ R8, R2, 0.69314718246459960938 ;  /* 0x3f31721802080820 */ /* 0x004fe40000410000 */
[----:B------:R-:W-:Y:S02]  /*1cc10*/  @P0 FMUL.FTZ R2, R9, c[0x0][0x2d0] ;  /* 0x0000b40009020a20 */ /* 0x000fe40000410000 */
[C---:B---3--:R-:W-:Y:S02]  /*1cc20*/  FMUL.FTZ R34, R3.reuse, R152 ;  /* 0x0000009803227220 */ /* 0x048fe40000410000 */
        /* <DEDUP_REMOVED lines=21> */
[C---:B--2---:R-:W-:Y:S02]  /*1cd80*/  FMUL.FTZ R136, R2.reuse, R154 ;  /* 0x0000009a02887220 */ /* 0x044fe40000410000 */
        /* <DEDUP_REMOVED lines=115> */
.L_x_2992:
[----:B------:R2:W5:Y:S04]  /*1d4c0*/  LDL R5, [R1+0x10] ;  /* 0x0000100001057983 */ /* 0x0005680000100800 */
[----:B------:R-:W3:Y:S01]  /*1d4d0*/  S2R R3, SR_TID.X ;  /* 0x0000000000037919 */ /* 0x000ee20000002100 */
[----:B------:R-:W-:Y:S01]  /*1d4e0*/  BSSY B0, `(.L_x_3110) ;  /* 0x0000011000007945 */ /* 0x000fe20003800000 */
[----:B---3--:R-:W-:-:S13]  /*1d4f0*/  LOP3.LUT P0, RZ, R3, 0xff, RZ, 0xc0, !PT ;  /* 0x000000ff03ff7812 */ /* 0x008fda000780c0ff */
[----:B------:R-:W-:Y:S05]  /*1d500*/  @P0 BRA `(.L_x_3111) ;  /* 0x000000e000000947 */ /* 0x000fea0003800000 */
[----:B--2---:R-:W2:Y:S01]  /*1d510*/  S2R R3, SR_LANEID ;  /* 0x0000000000037919 */ /* 0x004ea20000000000 */
[----:B------:R-:W-:Y:S01]  /*1d520*/  VOTEU.ANY UR4, UPT, PT ;  /* 0x0000000000047886 */ /* 0x000fe200038e0100 */
[----:B------:R-:W-:Y:S01]  /*1d530*/  IMAD.MOV.U32 R8, RZ, RZ, c[0x0][0x560] ;  /* 0x00015800ff087624 */ /* 0x000fe200078e00ff */
[----:B----4-:R-:W2:Y:S01]  /*1d540*/  FLO.U32 R4, UR4 ;  /* 0x0000000400047d00 */ /* 0x010ea200080e0000 */
        /* <DEDUP_REMOVED lines=8> */
[----:B---3-5:R-:W-:-:S05]  /*1d5d0*/  IADD3 R5, R4, c[0x0][0xc], R3 ;  /* 0x0000030004057a10 */ /* 0x028fca0007ffe003 */
[----:B------:R2:W-:Y:S02]  /*1d5e0*/  STL [R1+0x10], R5 ;  /* 0x0000100501007387 */ /* 0x0005e40000100800 */
.L_x_3111:
[----:B--2---:R-:W-:Y:S05]  /*1d5f0*/  BSYNC B0 ;  /* 0x0000000000007941 */ /* 0x004fea0003800000 */
.L_x_3110:
[----:B------:R-:W-:Y:S01]  /*1d600*/  PRMT R2, R2, 0x9910, RZ ;  /* 0x0000991002027816 */ /* 0x000fe200000000ff */
[----:B------:R-:W-:Y:S01]  /*1d610*/  BSSY B1, `(.L_x_3112) ;  /* 0x0000414000017945 */ /* 0x000fe20003800000 */
[----:B-----5:R-:W-:Y:S02]  /*1d620*/  IMAD.MOV.U32 R114, RZ, RZ, R5 ;  /* 0x000000ffff727224 */ /* 0x020fe400078e0005 */
[----:B------:R-:W-:-:S13]  /*1d630*/  ISETP.NE.AND P0, PT, R2, RZ, PT ;  /* 0x000000ff0200720c */ /* 0x000fda0003f05270 */
[----:B------:R-:W-:Y:S05]  /*1d640*/  @!P0 BRA `(.L_x_3113) ;  /* 0x000033b000008947 */ /* 0x000fea0003800000 */
[----:B----4-:R-:W2:Y:S04]  /*1d650*/  LDL R4, [R1+0x38] ;  /* 0x0000380001047983 */ /* 0x010ea80000100800 */
        /* <DEDUP_REMOVED lines=109> */
[----:B-1----:R-:W2:Y:S04]  /*1dd30*/  LDL.LU R4, [R1+0x28] ;  /* 0x0000280001047983 */ /* 0x002ea80000300800 */
[----:B------:R-:W2:Y:S01]  /*1dd40*/  LDL.LU R8, [R1+0x2c] ;  /* 0x00002c0001087983 */ /* 0x000ea20000300800 */
[----:B------:R-:W-:-:S02]  /*1dd50*/  F2FP.PACK_AB R3, R109, R108 ;  /* 0x0000006c6d03723e */ /* 0x000fc400000000ff */
[----:B------:R-:W-:-:S03]  /*1dd60*/  F2FP.PACK_AB R2, R95, R94 ;  /* 0x0000005e5f02723e */ /* 0x000fc600000000ff */
[----:B------:R1:W-:Y:S04]  /*1dd70*/  STS [R14+0xc000], R3 ;  /* 0x00c000030e007388 */ /* 0x0003e80000000800 */
[----:B------:R4:W-:Y:S01]  /*1dd80*/  STS [R14+0xc400], R2 ;  /* 0x00c400020e007388 */ /* 0x0009e20000000800 */
[----:B-1----:R-:W-:Y:S02]  /*1dd90*/  F2FP.PACK_AB R3, R113, R112 ;  /* 0x000000707103723e */ /* 0x002fe400000000ff */
[----:B----4-:R-:W-:-:S03]  /*1dda0*/  F2FP.PACK_AB R2, R99, R98 ;  /* 0x000000626302723e */ /* 0x010fc600000000ff */
        /* <DEDUP_REMOVED lines=10> */
[----:B------:R-:W-:Y:S02]  /*1de50*/  ISETP.NE.U32.AND P0, PT, RZ, c[0x0][0x508], PT ;  /* 0x00014200ff007a0c */ /* 0x000fe40003f05070 */
[----:B------:R-:W-:Y:S01]  /*1de60*/  ISETP.NE.U32.AND P2, PT, RZ, c[0x0][0x500], PT ;  /* 0x00014000ff007a0c */ /* 0x000fe20003f45070 */
[----:B------:R-:W-:Y:S01]  /*1de70*/  IMAD.MOV.U32 R13, RZ, RZ, c[0x0][0x388] ;  /* 0x0000e200ff0d7624 */ /* 0x000fe200078e00ff */
[----:B------:R-:W3:Y:S01]  /*1de80*/  LDL.LU R6, [R1+0x14] ;  /* 0x0000140001067983 */ /* 0x000ee20000300800 */
[----:B------:R-:W-:-:S02]  /*1de90*/  ISETP.NE.AND.EX P1, PT, RZ, c[0x0][0x50c], PT, P0 ;  /* 0x00014300ff007a0c */ /* 0x000fc40003f25300 */
        /* <DEDUP_REMOVED lines=10> */
[----:B------:R-:W-:Y:S04]  /*1df40*/  STS [R5+0xc000], R3 ;  /* 0x00c0000305007388 */ /* 0x000fe80000000800 */
        /* <DEDUP_REMOVED lines=8> */
[----:B-1----:R-:W-:-:S06]  /*1dfd0*/  IMAD.MOV.U32 R3, RZ, RZ, RZ ;  /* 0x000000ffff037224 */ /* 0x002fcc00078e00ff */
[----:B------:R1:W5:Y:S01]  /*1dfe0*/  @P2 LDG.E R3, [R4.64] ;  /* 0x0000000604032981 */ /* 0x000362000c1e1900 */
[----:B---3--:R-:W-:-:S04]  /*1dff0*/  ISETP.NE.AND P0, PT, R6, RZ, PT ;  /* 0x000000ff0600720c */ /* 0x008fc80003f05270 */
[----:B------:R-:W-:Y:S01]  /*1e000*/  SEL R2, R6, c[0x0][0x3d4], P0 ;  /* 0x0000f50006027a07 */ /* 0x000fe20000000000 */
[----:B------:R-:W-:Y:S05]  /*1e010*/  @P1 BRA `(.L_x_3114) ;  /* 0x0000004000001947 */ /* 0x000fea0003800000 */
[----:B-1----:R-:W-:Y:S05]  /*1e020*/  @!P2 BRA `(.L_x_3114) ;  /* 0x000000300000a947 */ /* 0x002fea0003800000 */
[----:B-----5:R1:W2:Y:S04]  /*1e030*/  LDG.E R13, [R4.64] ;  /* 0x00000006040d7981 */ /* 0x0202a8000c1e1900 */
[----:B-1----:R-:W2:Y:S02]  /*1e040*/  LDG.E R4, [R4.64+0x4] ;  /* 0x0000040604047981 */ /* 0x002ea4000c1e1900 */
[----:B--2---:R-:W-:Y:S02]  /*1e050*/  IADD3 R13, -R13, R4, RZ ;  /* 0x000000040d0d7210 */ /* 0x004fe40007ffe1ff */
.L_x_3114:
        /* <DEDUP_REMOVED lines=18> */
[----:B------:R-:W-:Y:S01]  /*1e180*/  IMAD.WIDE.U32 R10, R14, R5, RZ ;  /* 0x000000050e0a7225 */ /* 0x000fe200078e00ff */
[----:B-----5:R-:W-:-:S03]  /*1e190*/  SHF.R.S32.HI R14, RZ, 0x1f, R3 ;  /* 0x0000001fff0e7819 */ /* 0x020fc60000011403 */
        /* <DEDUP_REMOVED lines=13> */
[----:B------:R-:W-:-:S04]  /*1e270*/  IMAD.IADD R4, R118, 0x1, R115 ;  /* 0x0000000176047824 */ /* 0x000fc800078e0273 */
        /* <DEDUP_REMOVED lines=43> */
[----:B------:R-:W-:Y:S01]  /*1e530*/  SHF.R.S32.HI R4, RZ, 0x1f, R2 ;  /* 0x0000001fff047819 */ /* 0x000fe20000011402 */
[C---:B-1----:R-:W-:Y:S01]  /*1e540*/  IMAD.WIDE.U32 R8, R3.reuse, c[0x0][0x3a0], RZ ;  /* 0x0000e80003087a25 */ /* 0x042fe200078e00ff */
[----:B------:R-:W-:Y:S01]  /*1e550*/  IADD3 R6, R0, R115, RZ ;  /* 0x0000007300067210 */ /* 0x000fe20007ffe0ff */
[----:B------:R1:W2:Y:S02]  /*1e560*/  LDS.128 R32, [R216+0x80] ;  /* 0x00008000d8207984 */ /* 0x0002a40000000c00 */
[----:B------:R-:W-:-:S02]  /*1e570*/  IMAD R3, R3, c[0x0][0x3a4], R14 ;  /* 0x0000e90003037a24 */ /* 0x000fc400078e020e */
[----:B------:R-:W-:Y:S01]  /*1e580*/  IMAD R4, R4, c[0x0][0x3f0], RZ ;  /* 0x0000fc0004047a24 */ /* 0x000fe200078e02ff */
[----:B------:R1:W3:Y:S01]  /*1e590*/  LDS.128 R48, [R216+0x1080] ;  /* 0x00108000d8307984 */ /* 0x0002e20000000c00 */
[----:B------:R-:W-:Y:S01]  /*1e5a0*/  @P3 IMAD.HI.U32 R10, R6, c[0x0][0x4ec], RZ ;  /* 0x00013b00060a3a27 */ /* 0x000fe200078e00ff */
[----:B------:R-:W-:Y:S02]  /*1e5b0*/  IADD3 R9, R9, R3, RZ ;  /* 0x0000000309097210 */ /* 0x000fe40007ffe0ff */
        /* <DEDUP_REMOVED lines=8> */
[----:B------:R-:W-:Y:S02]  /*1e640*/  MOV R4, R8 ;  /* 0x0000000800047202 */ /* 0x000fe40000000f00 */
[----:B------:R1:W1:Y:S01]  /*1e650*/  LDS.128 R44, [R216+0x5080] ;  /* 0x00508000d82c7984 */ /* 0x0002620000000c00 */
[----:B------:R-:W-:Y:S02]  /*1e660*/  SHF.R.S32.HI R8, RZ, 0x1f, R3 ;  /* 0x0000001fff087819 */ /* 0x000fe40000011403 */
        /* <DEDUP_REMOVED lines=11> */
[----:B------:R-:W-:-:S02]  /*1e720*/  SHF.R.S32.HI R4, RZ, 0x1f, R6 ;  /* 0x0000001fff047819 */ /* 0x000fc40000011406 */
[----:B------:R-:W-:Y:S01]  /*1e730*/  IADD3 R5, R143, R115, RZ ;  /* 0x000000738f057210 */ /* 0x000fe20007ffe0ff */
        /* <DEDUP_REMOVED lines=12> */
[----:B------:R1:W1:Y:S01]  /*1e800*/  LDS.128 R68, [R216+0xf080] ;  /* 0x00f08000d8447984 */ /* 0x0002620000000c00 */
[----:B------:R-:W-:Y:S05]  /*1e810*/  BRA.DIV ~URZ, `(.L_x_3116) ;  /* 0x00005ce27f007947 */ /* 0x000fea000b800000 */
[----:B--234-:R2:W3:Y:S02]  /*1e820*/  SHFL.IDX PT, R4, R6, RZ, 0x181f ;  /* 0x00181fff06047589 */ /* 0x01c4e400000e0000 */
.L_x_3204:
[----:B------:R-:W-:Y:S05]  /*1e830*/  BRA.DIV ~URZ, `(.L_x_3117) ;  /* 0x00005d327f007947 */ /* 0x000fea000b800000 */
[----:B------:R4:W2:Y:S02]  /*1e840*/  SHFL.IDX PT, R2, R16, RZ, 0x181f ;  /* 0x00181fff10027589 */ /* 0x0008a400000e0000 */
.L_x_3205:
        /* <DEDUP_REMOVED lines=19> */
.L_x_3119:
[----:B------:R-:W-:Y:S05]  /*1e980*/  BSYNC B0 ;  /* 0x0000000000007941 */ /* 0x000fea0003800000 */
.L_x_3118:
[----:B------:R-:W-:Y:S05]  /*1e990*/  BRA.DIV ~URZ, `(.L_x_3120) ;  /* 0x00005c427f007947 */ /* 0x000fea000b800000 */
[----:B---3--:R3:W4:Y:S04]  /*1e9a0*/  SHFL.IDX PT, R4, R6, 0x1, 0x181f ;  /* 0x00381f0006047f89 */ /* 0x00872800000e0000 */
[----:B--2---:R3:W2:Y:S02]  /*1e9b0*/  SHFL.IDX PT, R2, R16, 0x1, 0x181f ;  /* 0x00381f0010027f89 */ /* 0x0046a400000e0000 */
.L_x_3206:
        /* <DEDUP_REMOVED lines=20> */
.L_x_3122:
[----:B------:R-:W-:Y:S05]  /*1eb00*/  BSYNC B0 ;  /* 0x0000000000007941 */ /* 0x000fea0003800000 */
.L_x_3121:
[----:B------:R-:W-:Y:S05]  /*1eb10*/  BRA.DIV ~URZ, `(.L_x_3123) ;  /* 0x00005b927f007947 */ /* 0x000fea000b800000 */
[----:B----4-:R4:W3:Y:S02]  /*1eb20*/  SHFL.IDX PT, R4, R6, 0x2, 0x181f ;  /* 0x00581f0006047f89 */ /* 0x0108e400000e0000 */
.L_x_3207:
[----:B------:R-:W-:Y:S05]  /*1eb30*/  BRA.DIV ~URZ, `(.L_x_3124) ;  /* 0x00005be27f007947 */ /* 0x000fea000b800000 */
[----:B--2---:R2:W4:Y:S02]  /*1eb40*/  SHFL.IDX PT, R2, R16, 0x2, 0x181f ;  /* 0x00581f0010027f89 */ /* 0x00452400000e0000 */
.L_x_3208:
        /* <DEDUP_REMOVED lines=20> */
.L_x_3126:
[----:B------:R-:W-:Y:S05]  /*1ec90*/  BSYNC B0 ;  /* 0x0000000000007941 */ /* 0x000fea0003800000 */
.L_x_3125:
[----:B------:R-:W-:Y:S05]  /*1eca0*/  BRA.DIV ~URZ, `(.L_x_3127) ;  /* 0x00005ae27f007947 */ /* 0x000fea000b800000 */
[----:B---3--:R3:W2:Y:S04]  /*1ecb0*/  SHFL.IDX PT, R4, R6, 0x3, 0x181f ;  /* 0x00781f0006047f89 */ /* 0x0086a800000e0000 */
[----:B----4-:R3:W4:Y:S02]  /*1ecc0*/  SHFL.IDX PT, R2, R16, 0x3, 0x181f ;  /* 0x00781f0010027f89 */ /* 0x01072400000e0000 */
.L_x_3209:
        /* <DEDUP_REMOVED lines=21> */
.L_x_3115:
[----:B------:R-:W2:Y:S01]  /*1ee20*/  LDL.LU R6, [R1+0x58] ;  /* 0x0000580001067983 */ /* 0x000ea20000300800 */
[----:B------:R-:W-:Y:S02]  /*1ee30*/  IMAD R14, R14, c[0x0][0x408], RZ ;  /* 0x000102000e0e7a24 */ /* 0x000fe400078e02ff */
[----:B-1----:R-:W-:-:S04]  /*1ee40*/  IMAD.WIDE.U32 R8, R3, c[0x0][0x408], RZ ;  /* 0x0001020003087a25 */ /* 0x002fc800078e00ff */
[----:B------:R-:W-:Y:S01]  /*1ee50*/  IMAD R14, R3, c[0x0][0x40c], R14 ;  /* 0x00010300030e7a24 */ /* 0x000fe200078e020e */
[----:B------:R-:W-:-:S04]  /*1ee60*/  SHF.R.S32.HI R3, RZ, 0x1f, R2 ;  /* 0x0000001fff037819 */ /* 0x000fc80000011402 */
[----:B------:R-:W-:Y:S01]  /*1ee70*/  IADD3 R9, R9, R14, RZ ;  /* 0x0000000e09097210 */ /* 0x000fe20007ffe0ff */
[----:B------:R-:W-:-:S04]  /*1ee80*/  IMAD R3, R3, c[0x0][0x440], RZ ;  /* 0x0001100003037a24 */ /* 0x000fc800078e02ff */
[----:B------:R-:W-:-:S04]  /*1ee90*/  IMAD.WIDE.U32 R8, R5, c[0x0][0x438], R8 ;  /* 0x00010e0005087a25 */ /* 0x000fc800078e0008 */
[----:B------:R-:W-:-:S04]  /*1eea0*/  IMAD R9, R5, c[0x0][0x43c], R9 ;  /* 0x00010f0005097a24 */ /* 0x000fc800078e0209 */
        /* <DEDUP_REMOVED lines=13> */
[----:B------:R-:W-:-:S04]  /*1ef80*/  SHF.R.S32.HI R3, RZ, 0x1f, R2 ;  /* 0x0000001fff037819 */ /* 0x000fc80000011402 */
[----:B------:R-:W-:Y:S01]  /*1ef90*/  SHF.R.S32.HI R5, RZ, 0x1f, R4 ;  /* 0x0000001fff057819 */ /* 0x000fe20000011404 */
[----:B------:R-:W-:-:S04]  /*1efa0*/  IMAD R3, R3, c[0x0][0x430], RZ ;  /* 0x00010c0003037a24 */ /* 0x000fc800078e02ff */
[----:B------:R-:W-:Y:S02]  /*1efb0*/  IMAD R2, R2, c[0x0][0x434], R3 ;  /* 0x00010d0002027a24 */ /* 0x000fe400078e0203 */
[----:B------:R-:W-:-:S03]  /*1efc0*/  IMAD R5, R5, c[0x0][0x428], RZ ;  /* 0x00010a0005057a24 */ /* 0x000fc600078e02ff */
[----:B------:R-:W-:Y:S02]  /*1efd0*/  IADD3 R3, R9, R2, RZ ;  /* 0x0000000209037210 */ /* 0x000fe40007ffe0ff */
[----:B------:R-:W-:-:S05]  /*1efe0*/  MOV R2, R8 ;  /* 0x0000000800027202 */ /* 0x000fca0000000f00 */
[----:B------:R-:W-:-:S04]  /*1eff0*/  IMAD.WIDE.U32 R2, R4, c[0x0][0x428], R2 ;  /* 0x00010a0004027a25 */ /* 0x000fc800078e0002 */
[----:B------:R-:W-:Y:S01]  /*1f000*/  IMAD R4, R4, c[0x0][0x42c], R5 ;  /* 0x00010b0004047a24 */ /* 0x000fe200078e0205 */
[----:B------:R-:W-:-:S04]  /*1f010*/  LEA R6, P1, R2, c[0x0][0x400], 0x2 ;  /* 0x0001000002067a11 */ /* 0x000fc800078210ff */
[----:B------:R-:W-:-:S04]  /*1f020*/  IADD3 R4, R3, R4, RZ ;  /* 0x0000000403047210 */ /* 0x000fc80007ffe0ff */
[----:B------:R-:W-:Y:S01]  /*1f030*/  LEA.HI.X R5, R2, c[0x0][0x404], R4, 0x2, P1 ;  /* 0x0001010002057a11 */ /* 0x000fe200008f1404 */
[----:B------:R-:W-:Y:S05]  /*1f040*/  BRA.DIV ~URZ, `(.L_x_3129) ;  /* 0x000058127f007947 */ /* 0x000fea000b800000 */
[----:B------:R1:W2:Y:S02]  /*1f050*/  SHFL.IDX PT, R4, R5, RZ, 0x1c1f ;  /* 0x001c1fff05047589 */ /* 0x0002a400000e0000 */
.L_x_3210:
[----:B------:R-:W-:Y:S05]  /*1f060*/  BRA.DIV ~URZ, `(.L_x_3130) ;  /* 0x000058627f007947 */ /* 0x000fea000b800000 */
[----:B------:R3:W4:Y:S02]  /*1f070*/  SHFL.IDX PT, R2, R6, RZ, 0x1c1f ;  /* 0x001c1fff06027589 */ /* 0x00072400000e0000 */
.L_x_3211:
        /* <DEDUP_REMOVED lines=31> */
[----:B------:R-:W2:Y:S03]  /*1f270*/  LDL R27, [R1+0xa8] ;  /* 0x0000a800011b7983 */ /* 0x000ea60000100800 */
[----:B------:R-:W-:Y:S01]  /*1f280*/  @!P0 LEA.HI.X R9, R11, R4, R118, 0x2, P1 ;  /* 0x000000040b098211 */ /* 0x000fe200008f1476 */
[----:B------:R-:W2:Y:S01]  /*1f290*/  LDL R26, [R1+0x13c] ;  /* 0x00013c00011a7983 */ /* 0x000ea20000100800 */
[----:B------:R-:W-:-:S03]  /*1f2a0*/  ISETP.GE.AND P1, PT, R14, c[0x0][0x3c8], PT ;  /* 0x0000f2000e007a0c */ /* 0x000fc60003f26270 */
[----:B------:R1:W-:Y:S04]  /*1f2b0*/  @!P0 ST.E.64 [R8.64], R28 ;  /* 0x0000001c08008985 */ /* 0x0003e8000c101b06 */
[----:B------:R-:W2:Y:S01]  /*1f2c0*/  LDL R11, [R1+0xbc] ;  /* 0x0000bc00010b7983 */ /* 0x000ea20000100800 */
[----:B-1----:R-:W-:-:S03]  /*1f2d0*/  @!P2 LEA R8, P0, R17, R2, 0x2 ;  /* 0x000000021108a211 */ /* 0x002fc600078010ff */
[----:B------:R-:W4:Y:S01]  /*1f2e0*/  LDL R29, [R1+0xb0] ;  /* 0x0000b000011d7983 */ /* 0x000f220000100800 */
[----:B------:R-:W-:-:S03]  /*1f2f0*/  @!P2 LEA.HI.X R9, R17, R4, R21, 0x2, P0 ;  /* 0x000000041109a211 */ /* 0x000fc600000f1415 */
[----:B------:R-:W4:Y:S04]  /*1f300*/  LDL R28, [R1+0x144] ;  /* 0x00014400011c7983 */ /* 0x000f280000100800 */
[----:B------:R1:W-:Y:S01]  /*1f310*/  @!P2 ST.E.64 [R8.64], R30 ;  /* 0x0000001e0800a985 */ /* 0x0003e2000c101b06 */
[----:B------:R-:W-:-:S03]  /*1f320*/  ISETP.GE.AND P2, PT, R10, c[0x0][0x3c8], PT ;  /* 0x0000f2000a007a0c */ /* 0x000fc60003f46270 */
[----:B------:R-:W4:Y:S04]  /*1f330*/  LDL R21, [R1+0x15c] ;  /* 0x00015c0001157983 */ /* 0x000f280000100800 */
[----:B------:R-:W4:Y:S01]  /*1f340*/  LDL R17, [R1+0xb4] ;  /* 0x0000b40001117983 */ /* 0x000f220000100800 */
[----:B-1----:R-:W-:-:S03]  /*1f350*/  @!P1 LEA R8, P0, R14, R2, 0x2 ;  /* 0x000000020e089211 */ /* 0x002fc600078010ff */
[----:B------:R-:W4:Y:S01]  /*1f360*/  LDL R30, [R1+0x14c] ;  /* 0x00014c00011e7983 */ /* 0x000f220000100800 */
[----:B------:R-:W-:-:S03]  /*1f370*/  @!P1 LEA.HI.X R9, R14, R4, R115, 0x2, P0 ;  /* 0x000000040e099211 */ /* 0x000fc600000f1473 */
[----:B------:R-:W4:Y:S04]  /*1f380*/  LDL R31, [R1+0x80] ;  /* 0x00008000011f7983 */ /* 0x000f280000100800 */
[----:B------:R1:W-:Y:S01]  /*1f390*/  @!P1 ST.E.64 [R8.64], R32 ;  /* 0x0000002008009985 */ /* 0x0003e2000c101b06 */
[----:B------:R-:W-:-:S03]  /*1f3a0*/  ISETP.GE.AND P1, PT, R19, c[0x0][0x3c8], PT ;  /* 0x0000f20013007a0c */ /* 0x000fc60003f26270 */
[----:B------:R-:W4:Y:S01]  /*1f3b0*/  LDL R14, [R1+0x158] ;  /* 0x00015800010e7983 */ /* 0x000f220000100800 */
        /* <DEDUP_REMOVED lines=9> */
[----:B------:R-:W4:Y:S04]  /*1f450*/  LDL R35, [R1+0x88] ;  /* 0x0000880001237983 */ /* 0x000f280000100800 */
[----:B------:R-:W4:Y:S01]  /*1f460*/  LDL R34, [R1+0x120] ;  /* 0x0001200001227983 */ /* 0x000f220000100800 */
[----:B-----5:R-:W-:-:S03]  /*1f470*/  @!P1 LEA.HI.X R9, R19, R4, R20, 0x2, P0 ;  /* 0x0000000413099211 */ /* 0x020fc600000f1414 */
[----:B------:R-:W5:Y:S04]  /*1f480*/  LDL R20, [R1+0x150] ;  /* 0x0001500001147983 */ /* 0x000f680000100800 */
[----:B------:R1:W-:Y:S04]  /*1f490*/  @!P1 ST.E.64 [R8.64], R36 ;  /* 0x0000002408009985 */ /* 0x0003e8000c101b06 */
[----:B------:R-:W5:Y:S01]  /*1f4a0*/  LDL R19, [R1+0xa4] ;  /* 0x0000a40001137983 */ /* 0x000f620000100800 */
[----:B-1----:R-:W-:-:S03]  /*1f4b0*/  @!P2 LEA R8, P0, R15, R2, 0x2 ;  /* 0x000000020f08a211 */ /* 0x002fc600078010ff */
[----:B------:R-:W5:Y:S01]  /*1f4c0*/  LDL R36, [R1+0x124] ;  /* 0x0001240001247983 */ /* 0x000f620000100800 */
[----:B---3--:R-:W-:-:S03]  /*1f4d0*/  @!P2 LEA.HI.X R9, R15, R4, R24, 0x2, P0 ;  /* 0x000000040f09a211 */ /* 0x008fc600000f1418 */
[----:B------:R-:W3:Y:S04]  /*1f4e0*/  LDL R15, [R1+0x148] ;  /* 0x00014800010f7983 */ /* 0x000ee80000100800 */
[----:B------:R-:W3:Y:S01]  /*1f4f0*/  LDL R24, [R1+0x140] ;  /* 0x0001400001187983 */ /* 0x000ee20000100800 */
[----:B--2---:R-:W-:Y:S02]  /*1f500*/  ISETP.GE.AND P1, PT, R18, c[0x0][0x3c8], PT ;  /* 0x0000f20012007a0c */ /* 0x004fe40003f26270 */
[----:B------:R-:W-:Y:S01]  /*1f510*/  ISETP.GE.AND P0, PT, R11, c[0x0][0x3c8], PT ;  /* 0x0000f2000b007a0c */ /* 0x000fe20003f06270 */
[----:B------:R1:W-:Y:S01]  /*1f520*/  @!P2 ST.E.64 [R8.64], R40 ;  /* 0x000000280800a985 */ /* 0x0003e2000c101b06 */
[----:B------:R-:W-:-:S09]  /*1f530*/  ISETP.GE.AND P3, PT, R3, c[0x0][0x3c8], PT ;  /* 0x0000f20003007a0c */ /* 0x000fd20003f66270 */
[----:B-1----:R-:W-:-:S04]  /*1f540*/  @!P1 LEA R8, P2, R18, R2, 0x2 ;  /* 0x0000000212089211 */ /* 0x002fc800078410ff */
[----:B----4-:R-:W-:Y:S02]  /*1f550*/  @!P1 LEA.HI.X R9, R18, R4, R21, 0x2, P2 ;  /* 0x0000000412099211 */ /* 0x010fe400010f1415 */
[----:B------:R-:W2:Y:S04]  /*1f560*/  LDL R18, [R1+0x9c] ;  /* 0x00009c0001127983 */ /* 0x000ea80000100800 */
[----:B------:R1:W-:Y:S01]  /*1f570*/  @!P1 ST.E.64 [R8.64], R44 ;  /* 0x0000002c08009985 */ /* 0x0003e2000c101b06 */
[----:B------:R-:W-:Y:S02]  /*1f580*/  ISETP.GE.AND P4, PT, R17, c[0x0][0x3c8], PT ;  /* 0x0000f20011007a0c */ /* 0x000fe40003f86270 */
[----:B------:R-:W-:Y:S01]  /*1f590*/  ISETP.GE.AND P2, PT, R29, c[0x0][0x3c8], PT ;  /* 0x0000f2001d007a0c */ /* 0x000fe20003f46270 */
[----:B------:R-:W4:Y:S01]  /*1f5a0*/  LDL R21, [R1+0x138] ;  /* 0x0001380001157983 */ /* 0x000f220000100800 */
[----:B-1----:R-:W-:-:S04]  /*1f5b0*/  @!P0 LEA R8, P1, R11, R2, 0x2 ;  /* 0x000000020b088211 */ /* 0x002fc800078210ff */
[----:B------:R-:W-:Y:S02]  /*1f5c0*/  @!P0 LEA.HI.X R9, R11, R4, R14, 0x2, P1 ;  /* 0x000000040b098211 */ /* 0x000fe400008f140e */
[----:B------:R-:W4:Y:S04]  /*1f5d0*/  LDL R14, [R1+0x98] ;  /* 0x00009800010e7983 */ /* 0x000f280000100800 */
[----:B------:R1:W-:Y:S02]  /*1f5e0*/  @!P0 ST.E.64 [R8.64], R48 ;  /* 0x0000003008008985 */ /* 0x0003e4000c101b06 */
[----:B-1----:R-:W-:-:S04]  /*1f5f0*/  @!P3 LEA R8, P0, R3, R2, 0x2 ;  /* 0x000000020308b211 */ /* 0x002fc800078010ff */
[----:B------:R-:W-:Y:S02]  /*1f600*/  @!P3 LEA.HI.X R9, R3, R4, R10, 0x2, P0 ;  /* 0x000000040309b211 */ /* 0x000fe400000f140a */
[----:B------:R-:W-:Y:S01]  /*1f610*/  ISETP.GE.AND P1, PT, R13, c[0x0][0x3c8], PT ;  /* 0x0000f2000d007a0c */ /* 0x000fe20003f26270 */
[----:B------:R-:W4:Y:S01]  /*1f620*/  LDL R3, [R1+0x94] ;  /* 0x0000940001037983 */ /* 0x000f220000100800 */
[----:B------:R-:W-:-:S03]  /*1f630*/  @!P4 LEA R10, P0, R17, R2, 0x2 ;  /* 0x00000002110ac211 */ /* 0x000fc600078010ff */
[----:B------:R1:W-:Y:S02]  /*1f640*/  @!P3 ST.E.64 [R8.64], R52 ;  /* 0x000000340800b985 */ /* 0x0003e4000c101b06 */
[----:B-1----:R-:W-:-:S04]  /*1f650*/  @!P2 LEA R8, P5, R29, R2, 0x2 ;  /* 0x000000021d08a211 */ /* 0x002fc800078a10ff */
[-C--:B------:R-:W-:Y:S02]  /*1f660*/  @!P2 LEA.HI.X R9, R29, R4.reuse, R30, 0x2, P5 ;  /* 0x000000041d09a211 */ /* 0x080fe400028f141e */
[----:B-----5:R-:W-:Y:S01]  /*1f670*/  @!P4 LEA.HI.X R11, R17, R4, R20, 0x2, P0 ;  /* 0x00000004110bc211 */ /* 0x020fe200000f1414 */
[----:B------:R-:W5:Y:S04]  /*1f680*/  LDL R29, [R1+0x7c] ;  /* 0x00007c00011d7983 */ /* 0x000f680000100800 */
[----:B------:R1:W-:Y:S01]  /*1f690*/  @!P4 ST.E.64 [R10.64], R56 ;  /* 0x000000380a00c985 */ /* 0x0003e2000c101b06 */
[----:B------:R-:W-:-:S03]  /*1f6a0*/  ISETP.GE.AND P4, PT, R19, c[0x0][0x3c8], PT ;  /* 0x0000f20013007a0c */ /* 0x000fc60003f86270 */
[----:B------:R-:W5:Y:S04]  /*1f6b0*/  LDL R20, [R1+0x90] ;  /* 0x0000900001147983 */ /* 0x000f680000100800 */
[----:B------:R-:W5:Y:S04]  /*1f6c0*/  LDL R17, [R1+0x8c] ;  /* 0x00008c0001117983 */ /* 0x000f680000100800 */
[----:B------:R-:W-:Y:S01]  /*1f6d0*/  @!P2 ST.E.64 [R8.64], R60 ;  /* 0x0000003c0800a985 */ /* 0x000fe2000c101b06 */
[----:B------:R-:W-:-:S03]  /*1f6e0*/  ISETP.GE.AND P3, PT, R27, c[0x0][0x3c8], PT ;  /* 0x0000f2001b007a0c */ /* 0x000fc60003f66270 */
[----:B------:R-:W5:Y:S01]  /*1f6f0*/  LDL R30, [R1+0x118] ;  /* 0x00011800011e7983 */ /* 0x000f620000100800 */
[----:B-1----:R-:W-:-:S04]  /*1f700*/  @!P1 LEA R10, P0, R13, R2, 0x2 ;  /* 0x000000020d0a9211 */ /* 0x002fc800078010ff */
[----:B---3--:R-:W-:Y:S02]  /*1f710*/  @!P1 LEA.HI.X R11, R13, R4, R15, 0x2, P0 ;  /* 0x000000040d0b9211 */ /* 0x008fe400000f140f */
[----:B------:R-:W3:Y:S04]  /*1f720*/  LDL R13, [R1+0x130] ;  /* 0x00013000010d7983 */ /* 0x000ee80000100800 */
[----:B------:R-:W3:Y:S04]  /*1f730*/  LDL R15, [R1+0x134] ;  /* 0x00013400010f7983 */ /* 0x000ee80000100800 */
[----:B------:R1:W-:Y:S02]  /*1f740*/  @!P1 ST.E.64 [R10.64], R64 ;  /* 0x000000400a009985 */ /* 0x0003e4000c101b06 */
[----:B-1----:R-:W-:-:S04]  /*1f750*/  @!P4 LEA R10, P0, R19, R2, 0x2 ;  /* 0x00000002130ac211 */ /* 0x002fc800078010ff */
[----:B------:R-:W-:Y:S02]  /*1f760*/  @!P4 LEA.HI.X R11, R19, R4, R24, 0x2, P0 ;  /* 0x00000004130bc211 */ /* 0x000fe400000f1418 */
[----:B------:R-:W3:Y:S04]  /*1f770*/  LDL R24, [R1+0x12c] ;  /* 0x00012c0001187983 */ /* 0x000ee80000100800 */
[----:B------:R-:W3:Y:S01]  /*1f780*/  LDL R19, [R1+0x128] ;  /* 0x0001280001137983 */ /* 0x000ee20000100800 */
[----:B------:R-:W-:Y:S02]  /*1f790*/  ISETP.GE.AND P2, PT, R25, c[0x0][0x3c8], PT ;  /* 0x0000f20019007a0c */ /* 0x000fe40003f46270 */
[----:B------:R-:W-:Y:S02]  /*1f7a0*/  @!P3 LEA R8, P5, R27, R2, 0x2 ;  /* 0x000000021b08b211 */ /* 0x000fe400078a10ff */
[----:B--2---:R-:W-:-:S02]  /*1f7b0*/  ISETP.GE.AND P1, PT, R18, c[0x0][0x3c8], PT ;  /* 0x0000f20012007a0c */ /* 0x004fc40003f26270 */
[----:B------:R-:W-:Y:S02]  /*1f7c0*/  @!P3 LEA.HI.X R9, R27, R4, R28, 0x2, P5 ;  /* 0x000000041b09b211 */ /* 0x000fe400028f141c */
[----:B------:R-:W2:Y:S04]  /*1f7d0*/  LDL R27, [R1+0x78] ;  /* 0x00007800011b7983 */ /* 0x000ea80000100800 */
[----:B------:R1:W-:Y:S04]  /*1f7e0*/  @!P3 ST.E.64 [R8.64], R68 ;  /* 0x000000440800b985 */ /* 0x0003e8000c101b06 */
[----:B------:R4:W-:Y:S04]  /*1f7f0*/  @!P4 ST.E.64 [R10.64], R72 ;  /* 0x000000480a00c985 */ /* 0x0009e8000c101b06 */
[----:B------:R-:W2:Y:S01]  /*1f800*/  LDL R28, [R1+0x114] ;  /* 0x00011400011c7983 */ /* 0x000ea20000100800 */
[----:B----4-:R-:W-:-:S02]  /*1f810*/  ISETP.GE.AND P3, PT, R14, c[0x0][0x3c8], PT ;  /* 0x0000f2000e007a0c */ /* 0x010fc40003f66270 */
[CC--:B-1----:R-:W-:Y:S02]  /*1f820*/  @!P2 LEA R8, P5, R25.reuse, R2.reuse, 0x2 ;  /* 0x000000021908a211 */ /* 0x0c2fe400078a10ff */
[C---:B------:R-:W-:Y:S02]  /*1f830*/  @!P1 LEA R10, P0, R18.reuse, R2, 0x2 ;  /* 0x00000002120a9211 */ /* 0x040fe400078010ff */
[-C--:B------:R-:W-:Y:S02]  /*1f840*/  @!P2 LEA.HI.X R9, R25, R4.reuse, R26, 0x2, P5 ;  /* 0x000000041909a211 */ /* 0x080fe400028f141a */
[----:B------:R-:W-:Y:S01]  /*1f850*/  @!P1 LEA.HI.X R11, R18, R4, R21, 0x2, P0 ;  /* 0x00000004120b9211 */ /* 0x000fe200000f1415 */
[----:B------:R-:W4:Y:S04]  /*1f860*/  LDL R25, [R1+0x74] ;  /* 0x0000740001197983 */ /* 0x000f280000100800 */
[----:B------:R-:W-:Y:S04]  /*1f870*/  @!P2 ST.E.64 [R8.64], R76 ;  /* 0x0000004c0800a985 */ /* 0x000fe8000c101b06 */
[----:B------:R1:W-:Y:S04]  /*1f880*/  @!P1 ST.E.64 [R10.64], R80 ;  /* 0x000000500a009985 */ /* 0x0003e8000c101b06 */
[----:B------:R-:W4:Y:S04]  /*1f890*/  LDL R21, [R1+0x70] ;  /* 0x0000700001157983 */ /* 0x000f280000100800 */
[----:B------:R-:W4:Y:S04]  /*1f8a0*/  LDL R18, [R1+0x68] ;  /* 0x0000680001127983 */ /* 0x000f280000100800 */
[----:B------:R-:W4:Y:S01]  /*1f8b0*/  LDL R26, [R1+0x110] ;  /* 0x00011000011a7983 */ /* 0x000f220000100800 */
[----:B------:R-:W-:-:S13]  /*1f8c0*/  ISETP.GE.AND P4, PT, R3, c[0x0][0x3c8], PT ;  /* 0x0000f20003007a0c */ /* 0x000fda0003f86270 */
[-C--:B-1----:R-:W-:Y:S02]  /*1f8d0*/  @!P4 LEA R10, P0, R3, R2.reuse, 0x2 ;  /* 0x00000002030ac211 */ /* 0x082fe400078010ff */
[----:B------:R-:W-:Y:S02]  /*1f8e0*/  @!P3 LEA R8, P5, R14, R2, 0x2 ;  /* 0x000000020e08b211 */ /* 0x000fe400078a10ff */
[----:B-----5:R-:W-:Y:S02]  /*1f8f0*/  ISETP.GE.AND P2, PT, R20, c[0x0][0x3c8], PT ;  /* 0x0000f20014007a0c */ /* 0x020fe40003f46270 */
[----:B------:R-:W-:Y:S02]  /*1f900*/  ISETP.GE.AND P1, PT, R17, c[0x0][0x3c8], PT ;  /* 0x0000f20011007a0c */ /* 0x000fe40003f26270 */
[-C--:B---3--:R-:W-:Y:S02]  /*1f910*/  @!P4 LEA.HI.X R11, R3, R4.reuse, R13, 0x2, P0 ;  /* 0x00000004030bc211 */ /* 0x088fe400000f140d */
[----:B------:R-:W3:Y:S01]  /*1f920*/  LDL R3, [R1+0x6c] ;  /* 0x00006c0001037983 */ /* 0x000ee20000100800 */
[----:B------:R-:W-:-:S03]  /*1f930*/  @!P3 LEA.HI.X R9, R14, R4, R15, 0x2, P5 ;  /* 0x000000040e09b211 */ /* 0x000fc600028f140f */
[----:B------:R-:W5:Y:S04]  /*1f940*/  LDL R13, [R1+0x64] ;  /* 0x00006400010d7983 */ /* 0x000f680000100800 */
[----:B------:R1:W-:Y:S01]  /*1f950*/  @!P3 ST.E.64 [R8.64], R84 ;  /* 0x000000540800b985 */ /* 0x0003e2000c101b06 */
[-C--:B------:R-:W-:Y:S02]  /*1f960*/  @!P1 LEA R14, P0, R17, R2.reuse, 0x2 ;  /* 0x00000002110e9211 */ /* 0x080fe400078010ff */
[----:B-1----:R-:W-:-:S04]  /*1f970*/  @!P2 LEA R8, P5, R20, R2, 0x2 ;  /* 0x000000021408a211 */ /* 0x002fc800078a10ff */
[-C--:B------:R-:W-:Y:S02]  /*1f980*/  @!P2 LEA.HI.X R9, R20, R4.reuse, R24, 0x2, P5 ;  /* 0x000000041409a211 */ /* 0x080fe400028f1418 */
        /* <DEDUP_REMOVED lines=9> */
[----:B------:R-:W-:-:S03]  /*1fa20*/  ISETP.GE.AND P2, PT, R31, c[0x0][0x3c8], PT ;  /* 0x0000f2001f007a0c */ /* 0x000fc60003f46270 */
[----:B------:R4:W-:Y:S01]  /*1fa30*/  @!P1 ST.E.64 [R14.64], R96 ;  /* 0x000000600e009985 */ /* 0x0009e2000c101b06 */
[----:B------:R-:W-:Y:S02]  /*1fa40*/  ISETP.GE.AND P1, PT, R29, c[0x0][0x3c8], PT ;  /* 0x0000f2001d007a0c */ /* 0x000fe40003f26270 */
[----:B--2---:R-:W-:Y:S02]  /*1fa50*/  ISETP.GE.AND P6, PT, R27, c[0x0][0x3c8], PT ;  /* 0x0000f2001b007a0c */ /* 0x004fe40003fc6270 */
[-C--:B-1----:R-:W-:Y:S02]  /*1fa60*/  @!P3 LEA R10, P5, R35, R2.reuse, 0x2 ;  /* 0x00000002230ab211 */ /* 0x082fe400078a10ff */
[----:B------:R-:W-:Y:S02]  /*1fa70*/  @!P4 LEA R8, P0, R33, R2, 0x2 ;  /* 0x000000022108c211 */ /* 0x000fe400078010ff */
[-C--:B------:R-:W-:Y:S02]  /*1fa80*/  @!P3 LEA.HI.X R11, R35, R4.reuse, R36, 0x2, P5 ;  /* 0x00000004230bb211 */ /* 0x080fe400028f1424 */
[----:B------:R-:W-:-:S02]  /*1fa90*/  @!P4 LEA.HI.X R9, R33, R4, R34, 0x2, P0 ;  /* 0x000000042109c211 */ /* 0x000fc400000f1422 */
[----:B----4-:R-:W-:Y:S01]  /*1faa0*/  @!P2 LEA R14, P0, R31, R2, 0x2 ;  /* 0x000000021f0ea211 */ /* 0x010fe200078010ff */
[----:B------:R-:W-:Y:S01]  /*1fab0*/  @!P3 ST.E.64 [R10.64], R100 ;  /* 0x000000640a00b985 */ /* 0x000fe2000c101b06 */
[----:B------:R-:W-:Y:S02]  /*1fac0*/  ISETP.GE.AND P5, PT, R25, c[0x0][0x3c8], PT ;  /* 0x0000f20019007a0c */ /* 0x000fe40003fa6270 */
[----:B------:R-:W-:Y:S01]  /*1fad0*/  @!P2 LEA.HI.X R15, R31, R4, R32, 0x2, P0 ;  /* 0x000000041f0fa211 */ /* 0x000fe200000f1420 */
[----:B------:R1:W-:Y:S04]  /*1fae0*/  @!P4 ST.E.64 [R8.64], R104 ;  /* 0x000000680800c985 */ /* 0x0003e8000c101b06 */
[----:B------:R2:W-:Y:S01]  /*1faf0*/  @!P2 ST.E.64 [R14.64], R152 ;  /* 0x000000980e00a985 */ /* 0x0005e2000c101b06 */
[----:B------:R-:W-:-:S02]  /*1fb00*/  ISETP.GE.AND P4, PT, R21, c[0x0][0x3c8], PT ;  /* 0x0000f20015007a0c */ /* 0x000fc40003f86270 */
[-C--:B-1----:R-:W-:Y:S02]  /*1fb10*/  @!P1 LEA R8, P3, R29, R2.reuse, 0x2 ;  /* 0x000000021d089211 */ /* 0x082fe400078610ff */
[----:B------:R-:W-:Y:S02]  /*1fb20*/  @!P6 LEA R10, P0, R27, R2, 0x2 ;  /* 0x000000021b0ae211 */ /* 0x000fe400078010ff */
[-C--:B------:R-:W-:Y:S02]  /*1fb30*/  @!P1 LEA.HI.X R9, R29, R4.reuse, R30, 0x2, P3 ;  /* 0x000000041d099211 */ /* 0x080fe400018f141e */
[----:B------:R-:W-:-:S03]  /*1fb40*/  @!P6 LEA.HI.X R11, R27, R4, R28, 0x2, P0 ;  /* 0x000000041b0be211 */ /* 0x000fc600000f141c */
[----:B------:R1:W-:Y:S01]  /*1fb50*/  @!P1 ST.E.64 [R8.64], R108 ;  /* 0x0000006c08009985 */ /* 0x0003e2000c101b06 */
[----:B------:R-:W-:-:S03]  /*1fb60*/  ISETP.GE.AND P1, PT, R18, c[0x0][0x3c8], PT ;  /* 0x0000f20012007a0c */ /* 0x000fc60003f26270 */
[----:B------:R-:W-:Y:S01]  /*1fb70*/  @!P6 ST.E.64 [R10.64], R112 ;  /* 0x000000700a00e985 */ /* 0x000fe2000c101b06 */
[-C--:B--2---:R-:W-:Y:S02]  /*1fb80*/  @!P4 LEA R14, P6, R21, R2.reuse, 0x2 ;  /* 0x00000002150ec211 */ /* 0x084fe400078c10ff */
[----:B-1----:R-:W-:-:S04]  /*1fb90*/  @!P5 LEA R8, P3, R25, R2, 0x2 ;  /* 0x000000021908d211 */ /* 0x002fc800078610ff */
[----:B------:R-:W-:-:S05]  /*1fba0*/  @!P5 LEA.HI.X R9, R25, R4, R26, 0x2, P3 ;  /* 0x000000041909d211 */ /* 0x000fca00018f141a */
[----:B------:R1:W-:Y:S02]  /*1fbb0*/  @!P5 ST.E.64 [R8.64], R116 ;  /* 0x000000740800d985 */ /* 0x0003e4000c101b06 */
[----:B-1----:R-:W-:Y:S02]  /*1fbc0*/  @!P1 LEA R8, P5, R18, R2, 0x2 ;  /* 0x0000000212089211 */ /* 0x002fe400078a10ff */
[----:B---3--:R-:W-:Y:S02]  /*1fbd0*/  ISETP.GE.AND P2, PT, R3, c[0x0][0x3c8], PT ;  /* 0x0000f20003007a0c */ /* 0x008fe40003f46270 */
[----:B-----5:R-:W-:-:S11]  /*1fbe0*/  ISETP.GE.AND P0, PT, R13, c[0x0][0x3c8], PT ;  /* 0x0000f2000d007a0c */ /* 0x020fd60003f06270 */
[----:B------:R-:W-:-:S04]  /*1fbf0*/  @!P2 LEA R10, P3, R3, R2, 0x2 ;  /* 0x00000002030aa211 */ /* 0x000fc800078610ff */
[----:B------:R-:W-:Y:S02]  /*1fc00*/  @!P2 LEA.HI.X R11, R3, R4, R20, 0x2, P3 ;  /* 0x00000004030ba211 */ /* 0x000fe400018f1414 */
[----:B------:R-:W-:Y:S02]  /*1fc10*/  @!P0 LEA R2, P3, R13, R2, 0x2 ;  /* 0x000000020d028211 */ /* 0x000fe400078610ff */
[-C--:B------:R-:W-:Y:S02]  /*1fc20*/  @!P4 LEA.HI.X R15, R21, R4.reuse, R24, 0x2, P6 ;  /* 0x00000004150fc211 */ /* 0x080fe400030f1418 */
[----:B------:R-:W-:-:S03]  /*1fc30*/  @!P1 LEA.HI.X R9, R18, R4, R19, 0x2, P5 ;  /* 0x0000000412099211 */ /* 0x000fc600028f1413 */
[----:B------:R1:W-:Y:S01]  /*1fc40*/  @!P4 ST.E.64 [R14.64], R160 ;  /* 0x000000a00e00c985 */ /* 0x0003e2000c101b06 */
[----:B------:R-:W-:-:S03]  /*1fc50*/  @!P0 LEA.HI.X R3, R13, R4, R17, 0x2, P3 ;  /* 0x000000040d038211 */ /* 0x000fc600018f1411 */
[----:B------:R1:W-:Y:S04]  /*1fc60*/  @!P2 ST.E.64 [R10.64], R156 ;  /* 0x0000009c0a00a985 */ /* 0x0003e8000c101b06 */
[----:B------:R1:W-:Y:S04]  /*1fc70*/  @!P1 ST.E.64 [R8.64], R120 ;  /* 0x0000007808009985 */ /* 0x0003e8000c101b06 */
[----:B------:R1:W-:Y:S02]  /*1fc80*/  @!P0 ST.E.64 [R2.64], R22 ;  /* 0x0000001602008985 */ /* 0x0003e4000c101b06 */
.L_x_3132:
[----:B------:R-:W-:Y:S05]  /*1fc90*/  BSYNC B0 ;  /* 0x0000000000007941 */ /* 0x000fea0003800000 */
.L_x_3131:
[----:B------:R-:W-:Y:S05]  /*1fca0*/  BRA.DIV ~URZ, `(.L_x_3133) ;  /* 0x00004c927f007947 */ /* 0x000fea000b800000 */
[----:B--2---:R2:W1:Y:S04]  /*1fcb0*/  SHFL.IDX PT, R4, R5, 0x1, 0x1c1f ;  /* 0x003c1f0005047f89 */ /* 0x00446800000e0000 */
[----:B-1--4-:R2:W1:Y:S02]  /*1fcc0*/  SHFL.IDX PT, R2, R6, 0x1, 0x1c1f ;  /* 0x003c1f0006027f89 */ /* 0x01246400000e0000 */
.L_x_3212:
[----:B------:R-:W-:-:S13]  /*1fcd0*/  ISETP.NE.AND P0, PT, R16, RZ, PT ;  /* 0x000000ff1000720c */ /* 0x000fda0003f05270 */
[----:B------:R-:W-:Y:S05]  /*1fce0*/  @P0 BRA `(.L_x_3128) ;  /* 0x00001a6000000947 */ /* 0x000fea0003800000 */
[----:B------:R-:W4:Y:S04]  /*1fcf0*/  LDL R8, [R1+0x20] ;  /* 0x0000200001087983 */ /* 0x000f280000100800 */
[----:B--23--:R-:W2:Y:S04]  /*1fd00*/  LDL R6, [R1+0xd4] ;  /* 0x0000d40001067983 */ /* 0x00cea80000100800 */
        /* <DEDUP_REMOVED lines=16> */
[----:B------:R-:W5:Y:S01]  /*1fe10*/  LDL R29, [R1+0x120] ;  /* 0x00012000011d7983 */ /* 0x000f620000100800 */
[----:B----4-:R-:W-:-:S02]  /*1fe20*/  ISETP.GE.AND P3, PT, R8, c[0x0][0x3c8], PT ;  /* 0x0000f20008007a0c */ /* 0x010fc40003f66270 */
[----:B--2---:R-:W-:Y:S02]  /*1fe30*/  ISETP.GE.AND P2, PT, R6, c[0x0][0x3c8], PT ;  /* 0x0000f20006007a0c */ /* 0x004fe40003f46270 */
[----:B---3--:R-:W-:-:S09]  /*1fe40*/  ISETP.GE.AND P0, PT, R13, c[0x0][0x3c8], PT ;  /* 0x0000f2000d007a0c */ /* 0x008fd20003f06270 */
[----:B------:R-:W-:Y:S01]  /*1fe50*/  @!P3 IMAD.MOV.U32 R3, RZ, RZ, R4 ;  /* 0x000000ffff03b224 */ /* 0x000fe200078e0004 */
[----:B-----5:R-:W-:-:S03]  /*1fe60*/  ISETP.GE.AND P1, PT, R26, c[0x0][0x3c8], PT ;  /* 0x0000f2001a007a0c */ /* 0x020fc60003f26270 */
[----:B-1----:R-:W-:Y:S02]  /*1fe70*/  @!P3 IMAD.WIDE R8, R8, 0x4, R2 ;  /* 0x000000040808b825 */ /* 0x002fe400078e0202 */
        /* <DEDUP_REMOVED lines=184> */
.L_x_3113:
[----:B------:R-:W2:Y:S04]  /*20a00*/  LDL.LU R2, [R1+0x28] ;  /* 0x0000280001027983 */ /* 0x000ea80000300800 */
[----:B------:R-:W3:Y:S01]  /*20a10*/  LDL.LU R6, [R1+0x2c] ;  /* 0x00002c0001067983 */ /* 0x000ee20000300800 */
[----:B------:R-:W-:Y:S02]  /*20a20*/  ISETP.NE.U32.AND P0, PT, RZ, c[0x0][0x508], PT ;  /* 0x00014200ff007a0c */ /* 0x000fe40003f05070 */
[----:B------:R-:W-:Y:S01]  /*20a30*/  ISETP.NE.U32.AND P3, PT, RZ, c[0x0][0x500], PT ;  /* 0x00014000ff007a0c */ /* 0x000fe20003f65070 */
[----:B----4-:R-:W4:Y:S01]  /*20a40*/  LDL.LU R3, [R1+0x14] ;  /* 0x0000140001037983 */ /* 0x010f220000300800 */
[----:B------:R-:W-:Y:S01]  /*20a50*/  ISETP.NE.AND.EX P2, PT, RZ, c[0x0][0x50c], PT, P0 ;  /* 0x00014300ff007a0c */ /* 0x000fe20003f45300 */
[----:B------:R-:W-:Y:S01]  /*20a60*/  IMAD.MOV.U32 R20, RZ, RZ, c[0x0][0x388] ;  /* 0x0000e200ff147624 */ /* 0x000fe200078e00ff */
[----:B------:R-:W-:-:S02]  /*20a70*/  ISETP.NE.AND.EX P3, PT, RZ, c[0x0][0x504], PT, P3 ;  /* 0x00014100ff007a0c */ /* 0x000fc40003f65330 */
[----:B--2---:R-:W-:-:S09]  /*20a80*/  IADD3 R4, P1, R2, c[0x0][0x500], RZ ;  /* 0x0001400002047a10 */ /* 0x004fd20007f3e0ff */
[----:B------:R-:W-:Y:S01]  /*20a90*/  @P2 IADD3 R8, P0, R2, c[0x0][0x508], RZ ;  /* 0x0001420002082a10 */ /* 0x000fe20007f1e0ff */
[----:B------:R-:W-:Y:S01]  /*20aa0*/  IMAD.MOV.U32 R2, RZ, RZ, RZ ;  /* 0x000000ffff027224 */ /* 0x000fe200078e00ff */
[C---:B---3--:R-:W-:Y:S02]  /*20ab0*/  IADD3.X R5, R6.reuse, c[0x0][0x504], RZ, P1, !PT ;  /* 0x0001410006057a10 */ /* 0x048fe40000ffe4ff */
[----:B------:R-:W-:-:S03]  /*20ac0*/  @P2 IADD3.X R9, R6, c[0x0][0x50c], RZ, P0, !PT ;  /* 0x0001430006092a10 */ /* 0x000fc600007fe4ff */
[----:B------:R2:W5:Y:S04]  /*20ad0*/  @P3 LDG.E R2, [R4.64] ;  /* 0x0000000604023981 */ /* 0x000568000c1e1900 */
[----:B------:R2:W5:Y:S01]  /*20ae0*/  @P2 LDG.E R20, [R8.64] ;  /* 0x0000000608142981 */ /* 0x000562000c1e1900 */
[----:B----4-:R-:W-:-:S04]  /*20af0*/  ISETP.NE.AND P0, PT, R3, RZ, PT ;  /* 0x000000ff0300720c */ /* 0x010fc80003f05270 */
[----:B------:R-:W-:Y:S01]  /*20b00*/  SEL R21, R3, c[0x0][0x3d4], P0 ;  /* 0x0000f50003157a07 */ /* 0x000fe20000000000 */
[----:B------:R-:W-:Y:S05]  /*20b10*/  @P2 BRA `(.L_x_3134) ;  /* 0x0000004000002947 */ /* 0x000fea0003800000 */
[----:B------:R-:W-:Y:S05]  /*20b20*/  @!P3 BRA `(.L_x_3134) ;  /* 0x000000300000b947 */ /* 0x000fea0003800000 */
[----:B------:R3:W4:Y:S04]  /*20b30*/  LDG.E R3, [R4.64] ;  /* 0x0000000604037981 */ /* 0x000728000c1e1900 */
[----:B--23--:R-:W4:Y:S02]  /*20b40*/  LDG.E R4, [R4.64+0x4] ;  /* 0x0000040604047981 */ /* 0x00cf24000c1e1900 */
[----:B----45:R-:W-:Y:S02]  /*20b50*/  IADD3 R20, -R3, R4, RZ ;  /* 0x0000000403147210 */ /* 0x030fe40007ffe1ff */
.L_x_3134:
[----:B------:R-:W3:Y:S04]  /*20b60*/  LDL.LU R6, [R1+0x18] ;  /* 0x0000180001067983 */ /* 0x000ee80000300800 */
[----:B--2---:R-:W2:Y:S04]  /*20b70*/  LDL.LU R4, [R1+0x30] ;  /* 0x0000300001047983 */ /* 0x004ea80000300800 */
[----:B------:R-:W4:Y:S01]  /*20b80*/  LDL.LU R3, [R1+0x34] ;  /* 0x0000340001037983 */ /* 0x000f220000300800 */
[----:B------:R-:W-:Y:S01]  /*20b90*/  BSSY B0, `(.L_x_3135) ;  /* 0x0000039000007945 */ /* 0x000fe20003800000 */
[----:B-----5:R-:W-:-:S02]  /*20ba0*/  SHF.R.S32.HI R19, RZ, 0x1f, R2 ;  /* 0x0000001fff137819 */ /* 0x020fc40000011402 */
[----:B------:R-:W1:Y:S02]  /*20bb0*/  S2R R5, SR_TID.X ;  /* 0x0000000000057919 */ /* 0x000e640000002100 */
[----:B-1----:R-:W-:Y:S02]  /*20bc0*/  ISETP.GT.AND P0, PT, R5, 0x7f, PT ;  /* 0x0000007f0500780c */ /* 0x002fe40003f04270 */
[----:B---3--:R-:W-:Y:S02]  /*20bd0*/  LOP3.LUT R6, R6, 0xffff, RZ, 0xc0, !PT ;  /* 0x0000ffff06067812 */ /* 0x008fe400078ec0ff */
[----:B--2---:R-:W-:Y:S02]  /*20be0*/  SEL R13, R4, RZ, !P3 ;  /* 0x000000ff040d7207 */ /* 0x004fe40005800000 */
        /* <DEDUP_REMOVED lines=51> */
.L_x_3136:
[----:B------:R-:W-:Y:S05]  /*20f20*/  BSYNC B0 ;  /* 0x0000000000007941 */ /* 0x000fea0003800000 */
.L_x_3135:
        /* <DEDUP_REMOVED lines=36> */
.L_x_3213:
[----:B------:R-:W-:Y:S05]  /*21170*/  BRA.DIV ~URZ, `(.L_x_3138) ;  /* 0x000039027f007947 */ /* 0x000fea000b800000 */
[----:B------:R3:W4:Y:S02]  /*21180*/  SHFL.IDX PT, R2, R16, RZ, 0x181f ;  /* 0x00181fff10027589 */ /* 0x00072400000e0000 */
.L_x_3214:
        /* <DEDUP_REMOVED lines=20> */
.L_x_3140:
[----:B------:R-:W-:Y:S05]  /*212d0*/  BSYNC B0 ;  /* 0x0000000000007941 */ /* 0x000fea0003800000 */
.L_x_3139:
[----:B------:R-:W-:Y:S05]  /*212e0*/  BRA.DIV ~URZ, `(.L_x_3141) ;  /* 0x000038027f007947 */ /* 0x000fea000b800000 */
[----:B--2---:R2:W1:Y:S04]  /*212f0*/  SHFL.IDX PT, R4, R5, 0x1, 0x181f ;  /* 0x00381f0005047f89 */ /* 0x00446800000e0000 */
[----:B----4-:R2:W4:Y:S02]  /*21300*/  SHFL.IDX PT, R2, R16, 0x1, 0x181f ;  /* 0x00381f0010027f89 */ /* 0x01052400000e0000 */
.L_x_3215:
        /* <DEDUP_REMOVED lines=20> */
.L_x_3143:
[----:B------:R-:W-:Y:S05]  /*21450*/  BSYNC B0 ;  /* 0x0000000000007941 */ /* 0x000fea0003800000 */
.L_x_3142:
[----:B------:R-:W-:Y:S05]  /*21460*/  BRA.DIV ~URZ, `(.L_x_3144) ;  /* 0x000037527f007947 */ /* 0x000fea000b800000 */
[----:B-1----:R1:W2:Y:S02]  /*21470*/  SHFL.IDX PT, R4, R5, 0x2, 0x181f ;  /* 0x00581f0005047f89 */ /* 0x0022a400000e0000 */
.L_x_3216:
[----:B------:R-:W-:Y:S05]  /*21480*/  BRA.DIV ~URZ, `(.L_x_3145) ;  /* 0x000037a27f007947 */ /* 0x000fea000b800000 */
[----:B----4-:R4:W1:Y:S02]  /*21490*/  SHFL.IDX PT, R2, R16, 0x2, 0x181f ;  /* 0x00581f0010027f89 */ /* 0x01086400000e0000 */
.L_x_3217:
        /* <DEDUP_REMOVED lines=20> */
.L_x_3147:
[----:B------:R-:W-:Y:S05]  /*215e0*/  BSYNC B0 ;  /* 0x0000000000007941 */ /* 0x000fea0003800000 */
.L_x_3146:
[----:B------:R-:W-:Y:S05]  /*215f0*/  BRA.DIV ~URZ, `(.L_x_3148) ;  /* 0x000036a27f007947 */ /* 0x000fea000b800000 */
[----:B--2---:R2:W3:Y:S04]  /*21600*/  SHFL.IDX PT, R4, R5, 0x3, 0x181f ;  /* 0x00781f0005047f89 */ /* 0x0044e800000e0000 */
[----:B-1----:R2:W1:Y:S02]  /*21610*/  SHFL.IDX PT, R2, R16, 0x3, 0x181f ;  /* 0x00781f0010027f89 */ /* 0x00246400000e0000 */
.L_x_3218:
        /* <DEDUP_REMOVED lines=19> */
.L_x_3128:
[----:B------:R-:W-:Y:S05]  /*21750*/  BSYNC B1 ;  /* 0x0000000000017941 */ /* 0x000fea0003800000 */
.L_x_3112:
[----:B-12-4-:R-:W2:Y:S02]  /*21760*/  LDL R2, [R1+0x188] ;  /* 0x0001880001027983 */ /* 0x016ea40000100800 */
[----:B--2---:R-:W-:-:S13]  /*21770*/  ISETP.NE.AND P0, PT, R2, RZ, PT ;  /* 0x000000ff0200720c */ /* 0x004fda0003f05270 */
[----:B------:R-:W-:Y:S01]  /*21780*/  @P0 WARPSYNC 0xffffffff ;  /* 0xffffffff00000948 */ /* 0x000fe20003800000 */
[----:B------:R-:W-:Y:S06]  /*21790*/  @P0 BAR.SYNC.DEFER_BLOCKING 0x5, 0x100 ;  /* 0x0144000000000b1d */ /* 0x000fec0000010000 */
[----:B------:R-:W1:Y:S04]  /*217a0*/  @P0 LDS.128 R8, [0x20080] ;  /* 0x02008000ff080984 */ /* 0x000e680000000c00 */
[----:B-1----:R1:W-:Y:S04]  /*217b0*/  @P0 STL.64 [R1+0x10], R8 ;  /* 0x0000100801000387 */ /* 0x0023e80000100a00 */
        /* <DEDUP_REMOVED lines=9> */
.L_x_3219:
[----:B------:R-:W-:Y:S05]  /*21850*/  BRA.DIV ~URZ, `(.L_x_3151) ;  /* 0x000035827f007947 */ /* 0x000fea000b800000 */
[----:B------:R3:W4:Y:S02]  /*21860*/  SHFL.IDX PT, R6, R114, 0x1, 0x1f ;  /* 0x00201f0072067f89 */ /* 0x00072400000e0000 */
.L_x_3220:
        /* <DEDUP_REMOVED lines=19> */
.L_x_3221:
        /* <DEDUP_REMOVED lines=16> */
.L_x_3222:
[----:B---3--:R-:W-:Y:S01]  /*21aa0*/  IMAD R2, R2, c[0x0][0x538], RZ ;  /* 0x00014e0002027a24 */ /* 0x008fe200078e02ff */
[----:B------:R-:W-:Y:S04]  /*21ab0*/  BSSY B1, `(.L_x_3154) ;  /* 0x00000ce000017945 */ /* 0x000fe80003800000 */
[----:B----4-:R-:W-:-:S04]  /*21ac0*/  IADD3 R6, R2, R6, RZ ;  /* 0x0000000602067210 */ /* 0x010fc80007ffe0ff */
[----:B--2---:R-:W-:-:S13]  /*21ad0*/  ISETP.GT.AND P0, PT, R6, R10, PT ;  /* 0x0000000a0600720c */ /* 0x004fda0003f04270 */
[----:B------:R-:W-:Y:S05]  /*21ae0*/  @P0 BRA `(.L_x_3155) ;  /* 0x0000025000000947 */ /* 0x000fea0003800000 */
.L_x_3159:
        /* <DEDUP_REMOVED lines=17> */
.L_x_3223:
        /* <DEDUP_REMOVED lines=16> */
.L_x_3224:
[----:B--2---:R-:W-:-:S05]  /*21d00*/  IMAD R2, R2, c[0x0][0x538], RZ ;  /* 0x00014e0002027a24 */ /* 0x004fca00078e02ff */
[----:B------:R-:W-:-:S04]  /*21d10*/  IADD3 R6, R2, R6, RZ ;  /* 0x0000000602067210 */ /* 0x000fc80007ffe0ff */
[----:B------:R-:W-:-:S13]  /*21d20*/  ISETP.GT.AND P0, PT, R6, R10, PT ;  /* 0x0000000a0600720c */ /* 0x000fda0003f04270 */
[----:B-1----:R-:W-:Y:S05]  /*21d30*/  @!P0 BRA `(.L_x_3159) ;  /* 0xfffffdb000008947 */ /* 0x002fea000383ffff */
.L_x_3155:
[----:B------:R-:W-:-:S05]  /*21d40*/  IADD3 R14, -R2, R6, RZ ;  /* 0x00000006020e7210 */ /* 0x000fca0007ffe1ff */
[----:B------:R-:W-:-:S05]  /*21d50*/  IMAD R2, R4, c[0x0][0x538], R14 ;  /* 0x00014e0004027a24 */ /* 0x000fca00078e020e */
[----:B------:R-:W-:Y:S01]  /*21d60*/  ISETP.GT.AND P0, PT, R2, R10, PT ;  /* 0x0000000a0200720c */ /* 0x000fe20003f04270 */
[----:B------:R-:W-:-:S12]  /*21d70*/  BRA.DIV ~URZ, `(.L_x_3160) ;  /* 0x000035627f007947 */ /* 0x000fd8000b800000 */
[----:B------:R-:W-:-:S03]  /*21d80*/  VOTE.ANY R13, PT, !P0 ;  /* 0x00000000000d7806 */ /* 0x000fc600040e0100 */
.L_x_3225:
[----:B------:R-:W2:Y:S01]  /*21d90*/  LDL.LU R2, [R1+0x1c] ;  /* 0x00001c0001027983 */ /* 0x000ea20000300800 */
[----:B------:R-:W2:Y:S02]  /*21da0*/  POPC R11, R13 ;  /* 0x0000000d000b7309 */ /* 0x000ea40000000000 */
[----:B--2---:R-:W-:-:S05]  /*21db0*/  IADD3 R2, R11, R2, RZ ;  /* 0x000000020b027210 */ /* 0x004fca0007ffe0ff */
[----:B------:R2:W-:Y:S01]  /*21dc0*/  STL [R1+0x1c], R2 ;  /* 0x00001c0201007387 */ /* 0x0005e20000100800 */
[----:B------:R-:W-:Y:S05]  /*21dd0*/  BRA.DIV ~URZ, `(.L_x_3161) ;  /* 0x000035427f007947 */ /* 0x000fea000b800000 */
[----:B------:R3:W4:Y:S04]  /*21de0*/  SHFL.IDX PT, R6, R8, R11, 0x1f ;  /* 0x00001f0b08067589 */ /* 0x00072800000e0000 */
[----:B------:R3:W1:Y:S02]  /*21df0*/  SHFL.IDX PT, R5, R9, R11, 0x1f ;  /* 0x00001f0b09057589 */ /* 0x00066400000e0000 */
.L_x_3226:
[----:B------:R-:W-:Y:S01]  /*21e00*/  ISETP.NE.AND P0, PT, R13, RZ, PT ;  /* 0x000000ff0d00720c */ /* 0x000fe20003f05270 */
[----:B------:R-:W-:-:S12]  /*21e10*/  BSSY B0, `(.L_x_3162) ;  /* 0x0000005000007945 */ /* 0x000fd80003800000 */
[----:B------:R-:W-:Y:S05]  /*21e20*/  @!P0 BRA `(.L_x_3163) ;  /* 0x0000003000008947 */ /* 0x000fea0003800000 */
[----:B---3--:R-:W-:Y:S01]  /*21e30*/  IADD3 R11, R11, -0x1, RZ ;  /* 0xffffffff0b0b7810 */ /* 0x008fe20007ffe0ff */
[----:B------:R-:W-:Y:S05]  /*21e40*/  BRA.DIV ~URZ, `(.L_x_3164) ;  /* 0x000035a27f007947 */ /* 0x000fea000b800000 */
[----:B------:R3:W2:Y:S02]  /*21e50*/  SHFL.IDX PT, R15, R4, R11, 0x1f ;  /* 0x00001f0b040f7589 */ /* 0x0006a400000e0000 */
.L_x_3163:
[----:B------:R-:W-:Y:S05]  /*21e60*/  BSYNC B0 ;  /* 0x0000000000007941 */ /* 0x000fea0003800000 */
.L_x_3162:
[----:B--2---:R-:W-:Y:S01]  /*21e70*/  IMAD R2, R15, c[0x0][0x538], R14 ;  /* 0x00014e000f027a24 */ /* 0x004fe200078e020e */
[----:B-1----:R-:W-:Y:S01]  /*21e80*/  ISETP.NE.AND P0, PT, R5, 0x1, PT ;  /* 0x000000010500780c */ /* 0x002fe20003f05270 */
[----:B------:R-:W-:Y:S03]  /*21e90*/  BSSY B0, `(.L_x_3165) ;  /* 0x0000086000007945 */ /* 0x000fe60003800000 */
[----:B------:R1:W-:Y:S01]  /*21ea0*/  STL [R1+0x10], R2 ;  /* 0x0000100201007387 */ /* 0x0003e20000100800 */
[----:B---3--:R-:W-:-:S08]  /*21eb0*/  IADD3 R11, -R2, R10, RZ ;  /* 0x0000000a020b7210 */ /* 0x008fd00007ffe1ff */
[----:B------:R-:W-:Y:S05]  /*21ec0*/  @!P0 BRA `(.L_x_3166) ;  /* 0x000003e000008947 */ /* 0x000fea0003800000 */
[-C--:B----4-:R-:W-:Y:S01]  /*21ed0*/  IABS R3, R6.reuse ;  /* 0x0000000600037213 */ /* 0x090fe20000000000 */
[----:B------:R-:W-:Y:S01]  /*21ee0*/  IMAD.MOV.U32 R8, RZ, RZ, RZ ;  /* 0x000000ffff087224 */ /* 0x000fe200078e00ff */
[----:B------:R-:W-:Y:S02]  /*21ef0*/  IABS R13, R6 ;  /* 0x00000006000d7213 */ /* 0x000fe40000000000 */
[----:B-1----:R-:W1:Y:S08]  /*21f00*/  I2F.RP R2, R3 ;  /* 0x0000000300027306 */ /* 0x002e700000209400 */
[----:B-1----:R-:W1:Y:S02]  /*21f10*/  MUFU.RCP R2, R2 ;  /* 0x0000000200027308 */ /* 0x002e640000001000 */
[----:B-1----:R-:W-:-:S06]  /*21f20*/  IADD3 R2, R2, 0xffffffe, RZ ;  /* 0x0ffffffe02027810 */ /* 0x002fcc0007ffe0ff */
[----:B------:R1:W2:Y:S02]  /*21f30*/  F2I.FTZ.U32.TRUNC.NTZ R9, R2 ;  /* 0x0000000200097305 */ /* 0x0002a4000021f000 */
[----:B-1----:R-:W-:Y:S01]  /*21f40*/  IABS R2, R5 ;  /* 0x0000000500027213 */ /* 0x002fe20000000000 */
[----:B--2---:R-:W-:-:S04]  /*21f50*/  IMAD.MOV R4, RZ, RZ, -R9 ;  /* 0x000000ffff047224 */ /* 0x004fc800078e0a09 */
[----:B------:R-:W-:Y:S01]  /*21f60*/  IMAD.MOV.U32 R10, RZ, RZ, R2 ;  /* 0x000000ffff0a7224 */ /* 0x000fe200078e0002 */
[----:B------:R-:W-:Y:S01]  /*21f70*/  IABS R2, R11 ;  /* 0x0000000b00027213 */ /* 0x000fe20000000000 */
[----:B------:R-:W-:Y:S02]  /*21f80*/  IMAD R4, R4, R3, RZ ;  /* 0x0000000304047224 */ /* 0x000fe400078e02ff */
[----:B------:R-:W1:Y:S02]  /*21f90*/  I2F.RP R14, R10 ;  /* 0x0000000a000e7306 */ /* 0x000e640000209400 */
[----:B------:R-:W-:-:S04]  /*21fa0*/  IMAD.HI.U32 R9, R9, R4, R8 ;  /* 0x0000000409097227 */ /* 0x000fc800078e0008 */
[----:B------:R-:W-:Y:S02]  /*21fb0*/  IMAD.MOV.U32 R4, RZ, RZ, R2 ;  /* 0x000000ffff047224 */ /* 0x000fe400078e0002 */
[----:B------:R-:W-:-:S05]  /*21fc0*/  IMAD.MOV R2, RZ, RZ, -R13 ;  /* 0x000000ffff027224 */ /* 0x000fca00078e0a0d */
[----:B------:R-:W-:Y:S01]  /*21fd0*/  MOV R8, R2 ;  /* 0x0000000200087202 */ /* 0x000fe20000000f00 */
[----:B------:R-:W-:-:S04]  /*21fe0*/  IMAD.HI.U32 R2, R9, R4, RZ ;  /* 0x0000000409027227 */ /* 0x000fc800078e00ff */
[----:B------:R-:W-:Y:S02]  /*21ff0*/  IMAD R4, R2, R8, R4 ;  /* 0x0000000802047224 */ /* 0x000fe400078e0204 */
[----:B-1----:R-:W1:Y:S03]  /*22000*/  MUFU.RCP R8, R14 ;  /* 0x0000000e00087308 */ /* 0x002e660000001000 */
[----:B------:R-:W-:Y:S02]  /*22010*/  ISETP.GT.U32.AND P0, PT, R3, R4, PT ;  /* 0x000000040300720c */ /* 0x000fe40003f04070 */
[----:B-1----:R-:W-:-:S11]  /*22020*/  IADD3 R8, R8, 0xffffffe, RZ ;  /* 0x0ffffffe08087810 */ /* 0x002fd60007ffe0ff */
[----:B------:R-:W-:Y:S01]  /*22030*/  @!P0 IMAD.IADD R4, R4, 0x1, -R3 ;  /* 0x0000000104048824 */ /* 0x000fe200078e0a03 */
[----:B------:R-:W-:Y:S01]  /*22040*/  @!P0 IADD3 R2, R2, 0x1, RZ ;  /* 0x0000000102028810 */ /* 0x000fe20007ffe0ff */
[----:B------:R-:W1:Y:S01]  /*22050*/  F2I.FTZ.U32.TRUNC.NTZ R9, R8 ;  /* 0x0000000800097305 */ /* 0x000e62000021f000 */
[----:B------:R-:W-:Y:S02]  /*22060*/  ISETP.NE.AND P0, PT, R6, RZ, PT ;  /* 0x000000ff0600720c */ /* 0x000fe40003f05270 */
[----:B------:R-:W-:Y:S02]  /*22070*/  ISETP.GE.U32.AND P2, PT, R4, R3, PT ;  /* 0x000000030400720c */ /* 0x000fe40003f46070 */
[----:B------:R-:W-:-:S04]  /*22080*/  LOP3.LUT R3, R11, R6, RZ, 0x3c, !PT ;  /* 0x000000060b037212 */ /* 0x000fc800078e3cff */
[----:B------:R-:W-:Y:S01]  /*22090*/  ISETP.GE.AND P1, PT, R3, RZ, PT ;  /* 0x000000ff0300720c */ /* 0x000fe20003f26270 */
[----:B-1----:R-:W-:-:S06]  /*220a0*/  IMAD.MOV R3, RZ, RZ, -R9 ;  /* 0x000000ffff037224 */ /* 0x002fcc00078e0a09 */
[----:B------:R-:W-:Y:S01]  /*220b0*/  @P2 IADD3 R2, R2, 0x1, RZ ;  /* 0x0000000102022810 */ /* 0x000fe20007ffe0ff */
[----:B------:R-:W-:Y:S01]  /*220c0*/  IMAD.MOV.U32 R8, RZ, RZ, RZ ;  /* 0x000000ffff087224 */ /* 0x000fe200078e00ff */
[----:B------:R-:W-:-:S04]  /*220d0*/  MOV R4, R3 ;  /* 0x0000000300047202 */ /* 0x000fc80000000f00 */
[----:B------:R-:W-:Y:S01]  /*220e0*/  @!P1 IMAD.MOV R2, RZ, RZ, -R2 ;  /* 0x000000ffff029224 */ /* 0x000fe200078e0a02 */
[----:B------:R-:W-:Y:S02]  /*220f0*/  @!P0 LOP3.LUT R2, RZ, R6, RZ, 0x33, !PT ;  /* 0x00000006ff028212 */ /* 0x000fe400078e33ff */
[----:B------:R-:W-:Y:S01]  /*22100*/  IABS R3, R5 ;  /* 0x0000000500037213 */ /* 0x000fe20000000000 */
[----:B------:R-:W-:Y:S01]  /*22110*/  IMAD R4, R4, R10, RZ ;  /* 0x0000000a04047224 */ /* 0x000fe200078e02ff */
[----:B------:R-:W-:-:S03]  /*22120*/  IABS R14, R2 ;  /* 0x00000002000e7213 */ /* 0x000fc60000000000 */
[----:B------:R-:W-:Y:S02]  /*22130*/  IMAD.MOV R13, RZ, RZ, -R3 ;  /* 0x000000ffff0d7224 */ /* 0x000fe400078e0a03 */
[----:B------:R-:W-:-:S03]  /*22140*/  IMAD.HI.U32 R3, R9, R4, R8 ;  /* 0x0000000409037227 */ /* 0x000fc600078e0008 */
[----:B------:R-:W-:Y:S01]  /*22150*/  MOV R8, R13 ;  /* 0x0000000d00087202 */ /* 0x000fe20000000f00 */
        /* <DEDUP_REMOVED lines=21> */
.L_x_3166:
[----:B------:R-:W2:Y:S01]  /*222b0*/  LDL R4, [R1+0x1c] ;  /* 0x00001c0001047983 */ /* 0x000ea20000100800 */
[----:B-1----:R-:W-:-:S04]  /*222c0*/  IMAD.MOV.U32 R2, RZ, RZ, 0x4 ;  /* 0x00000004ff027424 */ /* 0x002fc800078e00ff */
        /* <DEDUP_REMOVED lines=19> */
[----:B------:R-:W-:Y:S02]  /*22400*/  IMAD R3, R2, R3, R8 ;  /* 0x0000000302037224 */ /* 0x000fe400078e0208 */
[----:B------:R-:W-:-:S03]  /*22410*/  IMAD.MOV.U32 R8, RZ, RZ, RZ ;  /* 0x000000ffff087224 */ /* 0x000fc600078e00ff */
        /* <DEDUP_REMOVED lines=18> */
[----:B------:R-:W-:Y:S02]  /*22540*/  IABS R14, R2 ;  /* 0x00000002000e7213 */ /* 0x000fe40000000000 */
[----:B------:R-:W1:Y:S08]  /*22550*/  I2F.RP R5, R4 ;  /* 0x0000000400057306 */ /* 0x000e700000209400 */
[----:B-1----:R-:W1:Y:S02]  /*22560*/  MUFU.RCP R5, R5 ;  /* 0x0000000500057308 */ /* 0x002e640000001000 */
[----:B-1----:R-:W-:-:S06]  /*22570*/  IADD3 R5, R5, 0xffffffe, RZ ;  /* 0x0ffffffe05057810 */ /* 0x002fcc0007ffe0ff */
[----:B------:R-:W1:Y:S02]  /*22580*/  F2I.FTZ.U32.TRUNC.NTZ R9, R5 ;  /* 0x0000000500097305 */ /* 0x000e64000021f000 */
[----:B-1----:R-:W-:-:S04]  /*22590*/  IMAD.MOV R5, RZ, RZ, -R9 ;  /* 0x000000ffff057224 */ /* 0x002fc800078e0a09 */
[----:B------:R-:W-:Y:S01]  /*225a0*/  IMAD R13, R5, R4, RZ ;  /* 0x00000004050d7224 */ /* 0x000fe200078e02ff */
[----:B------:R-:W-:Y:S01]  /*225b0*/  MOV R5, R3 ;  /* 0x0000000300057202 */ /* 0x000fe20000000f00 */
[----:B------:R-:W-:Y:S02]  /*225c0*/  IMAD.MOV R3, RZ, RZ, -R14 ;  /* 0x000000ffff037224 */ /* 0x000fe400078e0a0e */
[----:B------:R-:W-:-:S04]  /*225d0*/  IMAD.HI.U32 R9, R9, R13, R8 ;  /* 0x0000000d09097227 */ /* 0x000fc800078e0008 */
        /* <DEDUP_REMOVED lines=17> */
.L_x_3167:
[----:B------:R-:W-:Y:S05]  /*226f0*/  BSYNC B0 ;  /* 0x0000000000007941 */ /* 0x000fea0003800000 */
.L_x_3165:
[----:B------:R-:W-:-:S04]  /*22700*/  LOP3.LUT R3, RZ, R3, RZ, 0x33, !PT ;  /* 0x00000003ff037212 */ /* 0x000fc800078e33ff */
[----:B-1----:R-:W-:-:S05]  /*22710*/  IADD3 R2, R3, R6, RZ ;  /* 0x0000000603027210 */ /* 0x002fca0007ffe0ff */
[----:B------:R1:W-:Y:S01]  /*22720*/  STL [R1+0x14], R2 ;  /* 0x0000140201007387 */ /* 0x0003e20000100800 */
[----:B------:R-:W-:Y:S05]  /*22730*/  BRA `(.L_x_3168) ;  /* 0x0000005000007947 */ /* 0x000fea0003800000 */
.L_x_3156:
[----:B------:R-:W-:Y:S01]  /*22740*/  MOV R2, c[0x0][0x53c] ;  /* 0x00014f0000027a02 */ /* 0x000fe20000000f00 */
[----:B------:R2:W-:Y:S04]  /*22750*/  STL [R1+0x10], R10 ;  /* 0x0000100a01007387 */ /* 0x0005e80000100800 */
[----:B------:R2:W-:Y:S04]  /*22760*/  STL [R1+0x14], RZ ;  /* 0x000014ff01007387 */ /* 0x0005e80000100800 */
[----:B------:R2:W-:Y:S04]  /*22770*/  STL [R1+0x18], RZ ;  /* 0x000018ff01007387 */ /* 0x0005e80000100800 */
[----:B------:R2:W-:Y:S02]  /*22780*/  STL [R1+0x1c], R2 ;  /* 0x00001c0201007387 */ /* 0x0005e40000100800 */
.L_x_3168:
[----:B------:R-:W-:Y:S05]  /*22790*/  BSYNC B1 ;  /* 0x0000000000017941 */ /* 0x000fea0003800000 */
.L_x_3154:
[----:B------:R-:W3:Y:S04]  /*227a0*/  LDL R8, [R1+0x10] ;  /* 0x0000100001087983 */ /* 0x000ee80000100800 */
        /* <DEDUP_REMOVED lines=8> */
.L_x_3149:
[----:B-1----:R-:W4:Y:S02]  /*22830*/  LDL R2, [R1+0x1c] ;  /* 0x00001c0001027983 */ /* 0x002f240000100800 */
[----:B----4-:R-:W-:-:S13]  /*22840*/  ISETP.GE.AND P0, PT, R2, c[0x0][0x53c], PT ;  /* 0x00014f0002007a0c */ /* 0x010fda0003f06270 */
[----:B--23--:R-:W-:Y:S01]  /*22850*/  @P0 CALL.REL.NOINC `(.L_x_3169) ;  /* 0x0000001000000944 */ /* 0x00cfe20003c00000 */
[----:B------:R-:W-:Y:S05]  /*22860*/  BRA `(.L_x_3170) ;  /* 0xfffdfd3000007947 */ /* 0x000fea000383ffff */
.L_x_3169:
[----:B------:R-:W-:Y:S05]  /*22870*/  EXIT ;  /* 0x000000000000794d */ /* 0x000fea0003800000 */
.L_x_2931:
[----:B------:R-:W-:Y:S01]  /*22880*/  IMAD.MOV.U32 R2, RZ, RZ, R4 ;  /* 0x000000ffff027224 */ /* 0x000fe200078e0004 */
[----:B------:R-:W-:Y:S02]  /*22890*/  MOV R5, 0x1 ;  /* 0x0000000100057802 */ /* 0x000fe40000000f00 */
[----:B------:R-:W-:Y:S02]  /*228a0*/  MOV R3, 0x228c0 ;  /* 0x000228c000037802 */ /* 0x000fe40000000f00 */
[----:B------:R-:W-:Y:S05]  /*228b0*/  CALL.REL.NOINC `($__internal_51_$__cuda_sm70_shflsync_up_p) ;  /* 0x00002c8000007944 */ /* 0x000fea0003c00000 */
[----:B------:R-:W-:Y:S01]  /*228c0*/  MOV R0, R5 ;  /* 0x0000000500007202 */ /* 0x000fe20000000f00 */
[----:B------:R-:W-:Y:S05]  /*228d0*/  BRA `(.L_x_3171) ;  /* 0xfffddb8000007947 */ /* 0x000fea000383ffff */
.L_x_2932:
[----:B------:R-:W-:Y:S01]  /*228e0*/  IMAD.MOV.U32 R2, RZ, RZ, R4 ;  /* 0x000000ffff027224 */ /* 0x000fe200078e0004 */
[----:B------:R-:W-:Y:S02]  /*228f0*/  MOV R5, 0x2 ;  /* 0x0000000200057802 */ /* 0x000fe40000000f00 */
[----:B------:R-:W-:Y:S02]  /*22900*/  MOV R3, 0x22920 ;  /* 0x0002292000037802 */ /* 0x000fe40000000f00 */
[----:B------:R-:W-:Y:S05]  /*22910*/  CALL.REL.NOINC `($__internal_51_$__cuda_sm70_shflsync_up_p) ;  /* 0x00002c2000007944 */ /* 0x000fea0003c00000 */
[----:B------:R-:W-:Y:S02]  /*22920*/  SEL R5, R5, RZ, P4 ;  /* 0x000000ff05057207 */ /* 0x000fe40002000000 */
[----:B------:R-:W-:-:S03]  /*22930*/  MOV R3, 0x22980 ;  /* 0x0002298000037802 */ /* 0x000fc60000000f00 */
[----:B------:R-:W-:Y:S01]  /*22940*/  IMAD.IADD R0, R4, 0x1, R5 ;  /* 0x0000000104007824 */ /* 0x000fe200078e0205 */
[----:B------:R-:W-:-:S03]  /*22950*/  MOV R5, 0x4 ;  /* 0x0000000400057802 */ /* 0x000fc60000000f00 */
[----:B------:R-:W-:Y:S02]  /*22960*/  IMAD.MOV.U32 R2, RZ, RZ, R0 ;  /* 0x000000ffff027224 */ /* 0x000fe400078e0000 */
        /* <DEDUP_REMOVED lines=13> */
[----:B------:R-:W-:Y:S01]  /*22a40*/  SEL R4, R5, RZ, P1 ;  /* 0x000000ff05047207 */ /* 0x000fe20000800000 */
[----:B------:R-:W-:Y:S01]  /*22a50*/  IMAD.MOV.U32 R2, RZ, RZ, 0x1f ;  /* 0x0000001fff027424 */ /* 0x000fe200078e00ff */
[----:B------:R-:W-:Y:S02]  /*22a60*/  MOV R232, 0x1f ;  /* 0x0000001f00e87802 */ /* 0x000fe40000000f00 */
[----:B------:R-:W-:Y:S01]  /*22a70*/  MOV R3, 0x22ab0 ;  /* 0x00022ab000037802 */ /* 0x000fe20000000f00 */
[----:B------:R-:W-:-:S04]  /*22a80*/  IMAD.IADD R4, R0, 0x1, R4 ;  /* 0x0000000100047824 */ /* 0x000fc800078e0204 */
[----:B------:R-:W-:Y:S02]  /*22a90*/  IMAD.MOV.U32 R231, RZ, RZ, R4 ;  /* 0x000000ffffe77224 */ /* 0x000fe400078e0004 */
[----:B------:R-:W-:Y:S05]  /*22aa0*/  CALL.REL.NOINC `($__internal_50_$__cuda_sm70_shflsync_idx_p) ;  /* 0x00002a1000007944 */ /* 0x000fea0003c00000 */
[----:B-----5:R-:W-:Y:S01]  /*22ab0*/  MOV R0, R232 ;  /* 0x000000e800007202 */ /* 0x020fe20000000f00 */
[----:B-1----:R-:W-:Y:S05]  /*22ac0*/  BRA `(.L_x_3172) ;  /* 0xfffdda9000007947 */ /* 0x002fea000383ffff */
.L_x_2934:
[----:B------:R-:W-:Y:S02]  /*22ad0*/  SEL R2, RZ, 0x1, P0 ;  /* 0x00000001ff027807 */ /* 0x000fe40000000000 */
[----:B------:R-:W-:Y:S02]  /*22ae0*/  MOV R3, 0x22b00 ;  /* 0x00022b0000037802 */ /* 0x000fe40000000f00 */
[----:B------:R-:W-:Y:S05]  /*22af0*/  CALL.REL.NOINC `($__internal_52_$__cuda_sm70_votesync_ballot) ;  /* 0x00002ab000007944 */ /* 0x000fea0003c00000 */
[----:B------:R-:W-:Y:S05]  /*22b00*/  BRA `(.L_x_3173) ;  /* 0xfffddae000007947 */ /* 0x000fea000383ffff */
.L_x_2935:
[----:B------:R-:W-:Y:S01]  /*22b10*/  IMAD.MOV.U32 R231, RZ, RZ, R9 ;  /* 0x000000ffffe77224 */ /* 0x000fe200078e0009 */
[----:B-1----:R-:W-:Y:S01]  /*22b20*/  MOV R2, R0 ;  /* 0x0000000000027202 */ /* 0x002fe20000000f00 */
[----:B------:R-:W-:Y:S01]  /*22b30*/  IMAD.MOV.U32 R232, RZ, RZ, 0x1f ;  /* 0x0000001fffe87424 */ /* 0x000fe200078e00ff */
[----:B------:R-:W-:Y:S02]  /*22b40*/  MOV R3, 0x22b60 ;  /* 0x00022b6000037802 */ /* 0x000fe40000000f00 */
[----:B------:R-:W-:Y:S05]  /*22b50*/  CALL.REL.NOINC `($__internal_50_$__cuda_sm70_shflsync_idx_p) ;  /* 0x0000296000007944 */ /* 0x000fea0003c00000 */
[----:B------:R-:W-:Y:S01]  /*22b60*/  IMAD.MOV.U32 R12, RZ, RZ, R232 ;  /* 0x000000ffff0c7224 */ /* 0x000fe200078e00e8 */
[----:B------:R-:W-:Y:S01]  /*22b70*/  MOV R231, R8 ;  /* 0x0000000800e77202 */ /* 0x000fe20000000f00 */
[----:B------:R-:W-:Y:S01]  /*22b80*/  IMAD.MOV.U32 R5, RZ, RZ, RZ ;  /* 0x000000ffff057224 */ /* 0x000fe200078e00ff */
[----:B-----5:R-:W-:Y:S01]  /*22b90*/  MOV R2, R0 ;  /* 0x0000000000027202 */ /* 0x020fe20000000f00 */
[----:B------:R-:W-:Y:S01]  /*22ba0*/  IMAD.MOV.U32 R232, RZ, RZ, 0x1f ;  /* 0x0000001fffe87424 */ /* 0x000fe200078e00ff */
[----:B------:R-:W-:-:S02]  /*22bb0*/  MOV R3, 0x22bd0 ;  /* 0x00022bd000037802 */ /* 0x000fc40000000f00 */
[----:B-1----:R-:W-:Y:S05]  /*22bc0*/  CALL.REL.NOINC `($__internal_50_$__cuda_sm70_shflsync_idx_p) ;  /* 0x000028f000007944 */ /* 0x002fea0003c00000 */
[----:B------:R-:W-:Y:S01]  /*22bd0*/  MOV R9, R232 ;  /* 0x000000e800097202 */ /* 0x000fe20000000f00 */
[----:B-1---5:R-:W-:Y:S05]  /*22be0*/  BRA `(.L_x_3174) ;  /* 0xfffdda7000007947 */ /* 0x022fea000383ffff */
.L_x_2938:
[----:B------:R-:W-:Y:S01]  /*22bf0*/  IMAD.MOV.U32 R231, RZ, RZ, R4 ;  /* 0x000000ffffe77224 */ /* 0x000fe200078e0004 */
[----:B-1----:R-:W-:Y:S01]  /*22c00*/  MOV R2, R0 ;  /* 0x0000000000027202 */ /* 0x002fe20000000f00 */
[----:B------:R-:W-:Y:S01]  /*22c10*/  IMAD.MOV.U32 R232, RZ, RZ, 0x1f ;  /* 0x0000001fffe87424 */ /* 0x000fe200078e00ff */
[----:B------:R-:W-:-:S02]  /*22c20*/  MOV R3, 0x22c40 ;  /* 0x00022c4000037802 */ /* 0x000fc40000000f00 */
[----:B---34-:R-:W-:Y:S05]  /*22c30*/  CALL.REL.NOINC `($__internal_50_$__cuda_sm70_shflsync_idx_p) ;  /* 0x0000288000007944 */ /* 0x018fea0003c00000 */
[----:B------:R-:W-:Y:S01]  /*22c40*/  MOV R5, R232 ;  /* 0x000000e800057202 */ /* 0x000fe20000000f00 */
[----:B-1---5:R-:W-:Y:S05]  /*22c50*/  BRA `(.L_x_2937) ;  /* 0xfffdda6000007947 */ /* 0x022fea000383ffff */
.L_x_2993:
[----:B------:R-:W-:Y:S01]  /*22c60*/  IMAD.MOV.U32 R231, RZ, RZ, R5 ;  /* 0x000000ffffe77224 */ /* 0x000fe200078e0005 */
[----:B------:R-:W-:Y:S01]  /*22c70*/  MOV R2, RZ ;  /* 0x000000ff00027202 */ /* 0x000fe20000000f00 */
[----:B------:R-:W-:Y:S01]  /*22c80*/  IMAD.MOV.U32 R232, RZ, RZ, 0x181f ;  /* 0x0000181fffe87424 */ /* 0x000fe200078e00ff */
[----:B------:R-:W-:-:S02]  /*22c90*/  MOV R3, 0x22cb0 ;  /* 0x00022cb000037802 */ /* 0x000fc40000000f00 */
[----:B-----5:R-:W-:Y:S05]  /*22ca0*/  CALL.REL.NOINC `($__internal_50_$__cuda_sm70_shflsync_idx_p) ;  /* 0x0000281000007944 */ /* 0x020fea0003c00000 */
[----:B------:R-:W-:Y:S01]  /*22cb0*/  MOV R4, R232 ;  /* 0x000000e800047202 */ /* 0x000fe20000000f00 */
[----:B-1---5:R-:W-:Y:S05]  /*22cc0*/  BRA `(.L_x_3175) ;  /* 0xfffe771000007947 */ /* 0x022fea000383ffff */
.L_x_2994:
[----:B------:R-:W-:Y:S01]  /*22cd0*/  IMAD.MOV.U32 R231, RZ, RZ, R6 ;  /* 0x000000ffffe77224 */ /* 0x000fe200078e0006 */
[----:B------:R-:W-:Y:S01]  /*22ce0*/  MOV R2, RZ ;  /* 0x000000ff00027202 */ /* 0x000fe20000000f00 */
[----:B------:R-:W-:Y:S01]  /*22cf0*/  IMAD.MOV.U32 R232, RZ, RZ, 0x181f ;  /* 0x0000181fffe87424 */ /* 0x000fe200078e00ff */
[----:B------:R-:W-:-:S02]  /*22d00*/  MOV R3, 0x22d20 ;  /* 0x00022d2000037802 */ /* 0x000fc40000000f00 */
[----:B-12--5:R-:W-:Y:S05]  /*22d10*/  CALL.REL.NOINC `($__internal_50_$__cuda_sm70_shflsync_idx_p) ;  /* 0x000027a000007944 */ /* 0x026fea0003c00000 */
[----:B------:R-:W-:Y:S01]  /*22d20*/  MOV R2, R232 ;  /* 0x000000e800027202 */ /* 0x000fe20000000f00 */
[----:B-1---5:R-:W-:Y:S05]  /*22d30*/  BRA `(.L_x_3176) ;  /* 0xfffe76c000007947 */ /* 0x022fea000383ffff */
.L_x_2997:
[----:B------:R-:W-:Y:S01]  /*22d40*/  IMAD.MOV.U32 R231, RZ, RZ, R5 ;  /* 0x000000ffffe77224 */ /* 0x000fe200078e0005 */
[----:B--2-4-:R-:W-:Y:S01]  /*22d50*/  MOV R2, 0x1 ;  /* 0x0000000100027802 */ /* 0x014fe20000000f00 */
[----:B------:R-:W-:Y:S01]  /*22d60*/  IMAD.MOV.U32 R232, RZ, RZ, 0x181f ;  /* 0x0000181fffe87424 */ /* 0x000fe200078e00ff */
[----:B------:R-:W-:-:S02]  /*22d70*/  MOV R3, 0x22d90 ;  /* 0x00022d9000037802 */ /* 0x000fc40000000f00 */
[----:B-1---5:R-:W-:Y:S05]  /*22d80*/  CALL.REL.NOINC `($__internal_50_$__cuda_sm70_shflsync_idx_p) ;  /* 0x0000273000007944 */ /* 0x022fea0003c00000 */
[----:B------:R-:W-:Y:S01]  /*22d90*/  IMAD.MOV.U32 R4, RZ, RZ, R232 ;  /* 0x000000ffff047224 */ /* 0x000fe200078e00e8 */
[----:B------:R-:W-:Y:S01]  /*22da0*/  MOV R2, 0x1 ;  /* 0x0000000100027802 */ /* 0x000fe20000000f00 */
[----:B------:R-:W-:Y:S01]  /*22db0*/  IMAD.MOV.U32 R231, RZ, RZ, R6 ;  /* 0x000000ffffe77224 */ /* 0x000fe200078e0006 */
[----:B------:R-:W-:-:S02]  /*22dc0*/  MOV R232, 0x181f ;  /* 0x0000181f00e87802 */ /* 0x000fc40000000f00 */
[----:B------:R-:W-:Y:S02]  /*22dd0*/  MOV R3, 0x22df0 ;  /* 0x00022df000037802 */ /* 0x000fe40000000f00 */
[----:B-1---5:R-:W-:Y:S05]  /*22de0*/  CALL.REL.NOINC `($__internal_50_$__cuda_sm70_shflsync_idx_p) ;  /* 0x000026d000007944 */ /* 0x022fea0003c00000 */
[----:B------:R-:W-:Y:S01]  /*22df0*/  MOV R2, R232 ;  /* 0x000000e800027202 */ /* 0x000fe20000000f00 */
[----:B-1---5:R-:W-:Y:S05]  /*22e00*/  BRA `(.L_x_3177) ;  /* 0xfffe779000007947 */ /* 0x022fea000383ffff */
.L_x_3000:
[----:B------:R-:W-:Y:S01]  /*22e10*/  IMAD.MOV.U32 R231, RZ, RZ, R5 ;  /* 0x000000ffffe77224 */ /* 0x000fe200078e0005 */
[----:B---34-:R-:W-:Y:S01]  /*22e20*/  MOV R2, 0x2 ;  /* 0x0000000200027802 */ /* 0x018fe20000000f00 */
[----:B------:R-:W-:Y:S01]  /*22e30*/  IMAD.MOV.U32 R232, RZ, RZ, 0x181f ;  /* 0x0000181fffe87424 */ /* 0x000fe200078e00ff */
[----:B------:R-:W-:Y:S02]  /*22e40*/  MOV R3, 0x22e60 ;  /* 0x00022e6000037802 */ /* 0x000fe40000000f00 */
[----:B-12--5:R-:W-:Y:S05]  /*22e50*/  CALL.REL.NOINC `($__internal_50_$__cuda_sm70_shflsync_idx_p) ;  /* 0x0000266000007944 */ /* 0x026fea0003c00000 */
[----:B------:R-:W-:Y:S01]  /*22e60*/  MOV R4, R232 ;  /* 0x000000e800047202 */ /* 0x000fe20000000f00 */
[----:B-1---5:R-:W-:Y:S05]  /*22e70*/  BRA `(.L_x_3178) ;  /* 0xfffe78a000007947 */ /* 0x022fea000383ffff */
.L_x_3001:
[----:B------:R-:W-:Y:S01]  /*22e80*/  IMAD.MOV.U32 R231, RZ, RZ, R6 ;  /* 0x000000ffffe77224 */ /* 0x000fe200078e0006 */
[----:B----4-:R-:W-:Y:S01]  /*22e90*/  MOV R2, 0x2 ;  /* 0x0000000200027802 */ /* 0x010fe20000000f00 */
[----:B------:R-:W-:Y:S01]  /*22ea0*/  IMAD.MOV.U32 R232, RZ, RZ, 0x181f ;  /* 0x0000181fffe87424 */ /* 0x000fe200078e00ff */
[----:B------:R-:W-:Y:S02]  /*22eb0*/  MOV R3, 0x22ed0 ;  /* 0x00022ed000037802 */ /* 0x000fe40000000f00 */
[----:B-123-5:R-:W-:Y:S05]  /*22ec0*/  CALL.REL.NOINC `($__internal_50_$__cuda_sm70_shflsync_idx_p) ;  /* 0x000025f000007944 */ /* 0x02efea0003c00000 */
[----:B------:R-:W-:Y:S01]  /*22ed0*/  MOV R2, R232 ;  /* 0x000000e800027202 */ /* 0x000fe20000000f00 */
[----:B-1---5:R-:W-:Y:S05]  /*22ee0*/  BRA `(.L_x_3179) ;  /* 0xfffe785000007947 */ /* 0x022fea000383ffff */
.L_x_3004:
[----:B------:R-:W-:Y:S01]  /*22ef0*/  IMAD.MOV.U32 R231, RZ, RZ, R5 ;  /* 0x000000ffffe77224 */ /* 0x000fe200078e0005 */
[----:B-12---:R-:W-:Y:S01]  /*22f00*/  MOV R2, 0x3 ;  /* 0x0000000300027802 */ /* 0x006fe20000000f00 */
[----:B------:R-:W-:Y:S01]  /*22f10*/  IMAD.MOV.U32 R232, RZ, RZ, 0x181f ;  /* 0x0000181fffe87424 */ /* 0x000fe200078e00ff */
[----:B------:R-:W-:-:S02]  /*22f20*/  MOV R3, 0x22f40 ;  /* 0x00022f4000037802 */ /* 0x000fc40000000f00 */
[----:B---345:R-:W-:Y:S05]  /*22f30*/  CALL.REL.NOINC `($__internal_50_$__cuda_sm70_shflsync_idx_p) ;  /* 0x0000258000007944 */ /* 0x038fea0003c00000 */
        /* <DEDUP_REMOVED lines=8> */
.L_x_3071:
[----:B------:R-:W-:Y:S01]  /*22fc0*/  IMAD.MOV.U32 R231, RZ, RZ, R5 ;  /* 0x000000ffffe77224 */ /* 0x000fe200078e0005 */
[----:B---3--:R-:W-:Y:S01]  /*22fd0*/  MOV R2, 0x1 ;  /* 0x0000000100027802 */ /* 0x008fe20000000f00 */
[----:B------:R-:W-:Y:S01]  /*22fe0*/  IMAD.MOV.U32 R232, RZ, RZ, 0x181f ;  /* 0x0000181fffe87424 */ /* 0x000fe200078e00ff */
[----:B------:R-:W-:Y:S02]  /*22ff0*/  MOV R3, 0x23010 ;  /* 0x0002301000037802 */ /* 0x000fe40000000f00 */
[----:B------:R-:W-:Y:S05]  /*23000*/  CALL.REL.NOINC `($__internal_50_$__cuda_sm70_shflsync_idx_p) ;  /* 0x000024b000007944 */ /* 0x000fea0003c00000 */
[----:B------:R-:W-:Y:S01]  /*23010*/  IMAD.MOV.U32 R5, RZ, RZ, R232 ;  /* 0x000000ffff057224 */ /* 0x000fe200078e00e8 */
[----:B------:R-:W-:Y:S01]  /*23020*/  MOV R2, 0x1 ;  /* 0x0000000100027802 */ /* 0x000fe20000000f00 */
[----:B------:R-:W-:Y:S01]  /*23030*/  IMAD.MOV.U32 R231, RZ, RZ, R6 ;  /* 0x000000ffffe77224 */ /* 0x000fe200078e0006 */
[----:B------:R-:W-:Y:S02]  /*23040*/  MOV R232, 0x181f ;  /* 0x0000181f00e87802 */ /* 0x000fe40000000f00 */
[----:B------:R-:W-:Y:S02]  /*23050*/  MOV R3, 0x23070 ;  /* 0x0002307000037802 */ /* 0x000fe40000000f00 */
[----:B-1---5:R-:W-:Y:S05]  /*23060*/  CALL.REL.NOINC `($__internal_50_$__cuda_sm70_shflsync_idx_p) ;  /* 0x0000245000007944 */ /* 0x022fea0003c00000 */
[----:B------:R-:W-:Y:S01]  /*23070*/  MOV R2, R232 ;  /* 0x000000e800027202 */ /* 0x000fe20000000f00 */
[----:B-1---5:R-:W-:Y:S05]  /*23080*/  BRA `(.L_x_3181) ;  /* 0xffff124000007947 */ /* 0x022fea000383ffff */
.L_x_3074:
[----:B------:R-:W-:Y:S01]  /*23090*/  IMAD.MOV.U32 R231, RZ, RZ, R5 ;  /* 0x000000ffffe77224 */ /* 0x000fe200078e0005 */
[----:B------:R-:W-:Y:S01]  /*230a0*/  MOV R2, RZ ;  /* 0x000000ff00027202 */ /* 0x000fe20000000f00 */
[----:B------:R-:W-:Y:S01]  /*230b0*/  IMAD.MOV.U32 R232, RZ, RZ, 0x181f ;  /* 0x0000181fffe87424 */ /* 0x000fe200078e00ff */
[----:B------:R-:W-:-:S02]  /*230c0*/  MOV R3, 0x230e0 ;  /* 0x000230e000037802 */ /* 0x000fc40000000f00 */
[----:B------:R-:W-:Y:S05]  /*230d0*/  CALL.REL.NOINC `($__internal_50_$__cuda_sm70_shflsync_idx_p) ;  /* 0x000023e000007944 */ /* 0x000fea0003c00000 */
[----:B------:R-:W-:Y:S01]  /*230e0*/  MOV R4, R232 ;  /* 0x000000e800047202 */ /* 0x000fe20000000f00 */
[----:B-1---5:R-:W-:Y:S05]  /*230f0*/  BRA `(.L_x_3182) ;  /* 0xffff200000007947 */ /* 0x022fea000383ffff */
.L_x_3075:
[----:B------:R-:W-:Y:S01]  /*23100*/  IMAD.MOV.U32 R231, RZ, RZ, R6 ;  /* 0x000000ffffe77224 */ /* 0x000fe200078e0006 */
[----:B------:R-:W-:Y:S01]  /*23110*/  MOV R2, RZ ;  /* 0x000000ff00027202 */ /* 0x000fe20000000f00 */
[----:B------:R-:W-:Y:S01]  /*23120*/  IMAD.MOV.U32 R232, RZ, RZ, 0x181f ;  /* 0x0000181fffe87424 */ /* 0x000fe200078e00ff */
[----:B------:R-:W-:-:S02]  /*23130*/  MOV R3, 0x23150 ;  /* 0x0002315000037802 */ /* 0x000fc40000000f00 */
[----:B-12---:R-:W-:Y:S05]  /*23140*/  CALL.REL.NOINC `($__internal_50_$__cuda_sm70_shflsync_idx_p) ;  /* 0x0000237000007944 */ /* 0x006fea0003c00000 */
[----:B------:R-:W-:Y:S01]  /*23150*/  MOV R2, R232 ;  /* 0x000000e800027202 */ /* 0x000fe20000000f00 */
[----:B-1---5:R-:W-:Y:S05]  /*23160*/  BRA `(.L_x_3183) ;  /* 0xffff1fb000007947 */ /* 0x022fea000383ffff */
.L_x_3078:
[----:B------:R-:W-:Y:S01]  /*23170*/  IMAD.MOV.U32 R231, RZ, RZ, R5 ;  /* 0x000000ffffe77224 */ /* 0x000fe200078e0005 */
[----:B----4-:R-:W-:Y:S01]  /*23180*/  MOV R2, 0x1 ;  /* 0x0000000100027802 */ /* 0x010fe20000000f00 */
[----:B------:R-:W-:Y:S01]  /*23190*/  IMAD.MOV.U32 R232, RZ, RZ, 0x181f ;  /* 0x0000181fffe87424 */ /* 0x000fe200078e00ff */
[----:B------:R-:W-:-:S03]  /*231a0*/  MOV R3, 0x231c0 ;  /* 0x000231c000037802 */ /* 0x000fc60000000f00 */
[----:B-123--:R-:W-:Y:S05]  /*231b0*/  CALL.REL.NOINC `($__internal_50_$__cuda_sm70_shflsync_idx_p) ;  /* 0x0000230000007944 */ /* 0x00efea0003c00000 */
        /* <DEDUP_REMOVED lines=8> */
.L_x_3079:
[----:B------:R-:W-:Y:S01]  /*23240*/  IMAD.MOV.U32 R231, RZ, RZ, R4 ;  /* 0x000000ffffe77224 */ /* 0x000fe200078e0004 */
[----:B------:R-:W-:Y:S01]  /*23250*/  MOV R2, RZ ;  /* 0x000000ff00027202 */ /* 0x000fe20000000f00 */
[----:B------:R-:W-:Y:S01]  /*23260*/  IMAD.MOV.U32 R232, RZ, RZ, 0x1c1f ;  /* 0x00001c1fffe87424 */ /* 0x000fe200078e00ff */
[----:B------:R-:W-:Y:S02]  /*23270*/  MOV R3, 0x23290 ;  /* 0x0002329000037802 */ /* 0x000fe40000000f00 */
[----:B------:R-:W-:Y:S05]  /*23280*/  CALL.REL.NOINC `($__internal_50_$__cuda_sm70_shflsync_idx_p) ;  /* 0x0000223000007944 */ /* 0x000fea0003c00000 */
[----:B------:R-:W-:Y:S01]  /*23290*/  MOV R2, R232 ;  /* 0x000000e800027202 */ /* 0x000fe20000000f00 */
[----:B-1---5:R-:W-:Y:S05]  /*232a0*/  BRA `(.L_x_3185) ;  /* 0xffff226000007947 */ /* 0x022fea000383ffff */
.L_x_3080:
[----:B------:R-:W-:Y:S01]  /*232b0*/  IMAD.MOV.U32 R231, RZ, RZ, R4 ;  /* 0x000000ffffe77224 */ /* 0x000fe200078e0004 */
[----:B------:R-:W-:Y:S01]  /*232c0*/  MOV R2, 0x1 ;  /* 0x0000000100027802 */ /* 0x000fe20000000f00 */
[----:B------:R-:W-:Y:S01]  /*232d0*/  IMAD.MOV.U32 R232, RZ, RZ, 0x1c1f ;  /* 0x00001c1fffe87424 */ /* 0x000fe200078e00ff */
[----:B------:R-:W-:Y:S02]  /*232e0*/  MOV R3, 0x23300 ;  /* 0x0002330000037802 */ /* 0x000fe40000000f00 */
[----:B-1----:R-:W-:Y:S05]  /*232f0*/  CALL.REL.NOINC `($__internal_50_$__cuda_sm70_shflsync_idx_p) ;  /* 0x000021c000007944 */ /* 0x002fea0003c00000 */
[----:B------:R-:W-:Y:S01]  /*23300*/  IMAD.IADD R5, R5, 0x1, R232 ;  /* 0x0000000105057824 */ /* 0x000fe200078e02e8 */
[----:B------:R-:W-:-:S04]  /*23310*/  FMNMX.FTZ R2, R13, R14, !PT ;  /* 0x0000000e0d027209 */ /* 0x000fc80007810000 */
        /* <DEDUP_REMOVED lines=12> */
[----:B------:R-:W-:Y:S02]  /*233e0*/  ISETP.GT.AND P3, PT, R6, 0x10, PT ;  /* 0x000000100600780c */ /* 0x000fe40003f64270 */
[----:B------:R-:W-:Y:S02]  /*233f0*/  FMNMX.FTZ R3, R11, R3, !PT ;  /* 0x000000030b037209 */ /* 0x000fe40007810000 */
[----:B------:R-:W-:Y:S02]  /*23400*/  FMNMX.FTZ R2, R18, R2, !PT ;  /* 0x0000000212027209 */ /* 0x000fe40007810000 */
[----:B------:R-:W-:Y:S02]  /*23410*/  ISETP.GT.AND P2, PT, R6, 0x11, PT ;  /* 0x000000110600780c */ /* 0x000fe40003f44270 */
[----:B------:R-:W-:Y:S02]  /*23420*/  FSEL R29, R34, -INF , P3 ;  /* 0xff800000221d7808 */ /* 0x000fe40001800000 */
[----:B------:R-:W-:-:S02]  /*23430*/  FMNMX.FTZ R3, R10, R3, !PT ;  /* 0x000000030a037209 */ /* 0x000fc40007810000 */
[----:B------:R-:W-:Y:S02]  /*23440*/  FMNMX.FTZ R2, R19, R2, !PT ;  /* 0x0000000213027209 */ /* 0x000fe40007810000 */
[----:B------:R-:W-:Y:S02]  /*23450*/  ISETP.GT.AND P1, PT, R6, 0x18, PT ;  /* 0x000000180600780c */ /* 0x000fe40003f24270 */
[----:B------:R-:W-:Y:S02]  /*23460*/  FSEL R28, R35, -INF , P2 ;  /* 0xff800000231c7808 */ /* 0x000fe40001000000 */
        /* <DEDUP_REMOVED lines=8> */
[----:B------:R-:W-:Y:S01]  /*234f0*/  FMNMX.FTZ R4, R32, R3, !PT ;  /* 0x0000000320047209 */ /* 0x000fe20007810000 */
[----:B------:R-:W-:Y:S01]  /*23500*/  IMAD.MOV.U32 R3, RZ, RZ, 0x2 ;  /* 0x00000002ff037424 */ /* 0x000fe200078e00ff */
[----:B------:R-:W-:-:S02]  /*23510*/  FMNMX.FTZ R2, R91, R2, !PT ;  /* 0x000000025b027209 */ /* 0x000fc40007810000 */
[----:B------:R-:W-:Y:S02]  /*23520*/  ISETP.GT.AND P2, PT, R6, 0x21, PT ;  /* 0x000000210600780c */ /* 0x000fe40003f44270 */
[----:B------:R-:W-:Y:S02]  /*23530*/  FSEL R87, R26, -INF , P3 ;  /* 0xff8000001a577808 */ /* 0x000fe40001800000 */
[----:B------:R-:W-:Y:S02]  /*23540*/  FMNMX.FTZ R5, R33, R4, !PT ;  /* 0x0000000421057209 */ /* 0x000fe40007810000 */
[----:B------:R-:W-:Y:S02]  /*23550*/  FMNMX.FTZ R2, R90, R2, !PT ;  /* 0x000000025a027209 */ /* 0x000fe40007810000 */
[----:B------:R-:W-:Y:S02]  /*23560*/  ISETP.GT.AND P1, PT, R6, 0x28, PT ;  /* 0x000000280600780c */ /* 0x000fe40003f24270 */
[----:B------:R-:W-:-:S02]  /*23570*/  FSEL R86, R27, -INF , P2 ;  /* 0xff8000001b567808 */ /* 0x000fc40001000000 */
        /* <DEDUP_REMOVED lines=8> */
[----:B------:R-:W-:Y:S01]  /*23600*/  IMAD.MOV.U32 R4, RZ, RZ, R6 ;  /* 0x000000ffff047224 */ /* 0x000fe200078e0006 */
[----:B------:R-:W-:Y:S02]  /*23610*/  MOV R2, 0x23640 ;  /* 0x0002364000027802 */ /* 0x000fe40000000f00 */
[----:B------:R-:W-:Y:S02]  /*23620*/  FMNMX.FTZ R5, R84, R5, !PT ;  /* 0x0000000554057209 */ /* 0x000fe40007810000 */
[----:B-1---5:R-:W-:Y:S05]  /*23630*/  CALL.REL.NOINC `($__internal_49_$__cuda_sm70_shflsync_bfly_p) ;  /* 0x00001e2000007944 */ /* 0x022fea0003c00000 */
[----:B------:R-:W-:Y:S01]  /*23640*/  FMNMX.FTZ R6, R6, R186, !PT ;  /* 0x000000ba06067209 */ /* 0x000fe20007810000 */
[----:B------:R-:W-:Y:S01]  /*23650*/  IMAD.MOV.U32 R3, RZ, RZ, 0x1 ;  /* 0x00000001ff037424 */ /* 0x000fe200078e00ff */
[----:B------:R-:W-:-:S03]  /*23660*/  MOV R2, 0x23690 ;  /* 0x0002369000027802 */ /* 0x000fc60000000f00 */
[----:B------:R-:W-:Y:S02]  /*23670*/  IMAD.MOV.U32 R4, RZ, RZ, R6 ;  /* 0x000000ffff047224 */ /* 0x000fe400078e0006 */
[----:B------:R-:W-:Y:S05]  /*23680*/  CALL.REL.NOINC `($__internal_49_$__cuda_sm70_shflsync_bfly_p) ;  /* 0x00001dd000007944 */ /* 0x000fea0003c00000 */
[----:B------:R-:W-:Y:S01]  /*23690*/  FMNMX.FTZ R6, R6, R186, !PT ;  /* 0x000000ba06067209 */ /* 0x000fe20007810000 */
[----:B------:R-:W-:Y:S01]  /*236a0*/  IMAD.MOV.U32 R4, RZ, RZ, R5 ;  /* 0x000000ffff047224 */ /* 0x000fe200078e0005 */
[----:B------:R-:W-:Y:S01]  /*236b0*/  MOV R2, 0x236e0 ;  /* 0x000236e000027802 */ /* 0x000fe20000000f00 */
[----:B------:R-:W-:Y:S02]  /*236c0*/  IMAD.MOV.U32 R3, RZ, RZ, 0x2 ;  /* 0x00000002ff037424 */ /* 0x000fe400078e00ff */
[----:B------:R-:W-:Y:S05]  /*236d0*/  CALL.REL.NOINC `($__internal_49_$__cuda_sm70_shflsync_bfly_p) ;  /* 0x00001d8000007944 */ /* 0x000fea0003c00000 */
[----:B------:R-:W-:Y:S01]  /*236e0*/  FMNMX.FTZ R5, R5, R186, !PT ;  /* 0x000000ba05057209 */ /* 0x000fe20007810000 */
[----:B------:R-:W-:Y:S01]  /*236f0*/  IMAD.MOV.U32 R3, RZ, RZ, 0x1 ;  /* 0x00000001ff037424 */ /* 0x000fe200078e00ff */
[----:B------:R-:W-:-:S03]  /*23700*/  MOV R2, 0x23730 ;  /* 0x0002373000027802 */ /* 0x000fc60000000f00 */
[----:B------:R-:W-:Y:S02]  /*23710*/  IMAD.MOV.U32 R4, RZ, RZ, R5 ;  /* 0x000000ffff047224 */ /* 0x000fe400078e0005 */
[----:B------:R-:W-:Y:S05]  /*23720*/  CALL.REL.NOINC `($__internal_49_$__cuda_sm70_shflsync_bfly_p) ;  /* 0x00001d3000007944 */ /* 0x000fea0003c00000 */
[----:B------:R-:W-:Y:S01]  /*23730*/  MOV R4, R186 ;  /* 0x000000ba00047202 */ /* 0x000fe20000000f00 */
[----:B------:R-:W-:Y:S05]  /*23740*/  BRA `(.L_x_3186) ;  /* 0xffff22f000007947 */ /* 0x000fea000383ffff */
.L_x_3084:
[----:B------:R-:W-:Y:S01]  /*23750*/  MOV R2, RZ ;  /* 0x000000ff00027202 */ /* 0x000fe20000000f00 */
[----:B------:R-:W-:Y:S01]  /*23760*/  IMAD.MOV.U32 R231, RZ, RZ, R5 ;  /* 0x000000ffffe77224 */ /* 0x000fe200078e0005 */
[----:B------:R-:W-:Y:S01]  /*23770*/  MOV R3, 0x237a0 ;  /* 0x000237a000037802 */ /* 0x000fe20000000f00 */
[----:B------:R-:W-:Y:S02]  /*23780*/  IMAD.MOV.U32 R232, RZ, RZ, 0x181f ;  /* 0x0000181fffe87424 */ /* 0x000fe400078e00ff */
[----:B-1234-:R-:W-:Y:S05]  /*23790*/  CALL.REL.NOINC `($__internal_50_$__cuda_sm70_shflsync_idx_p) ;  /* 0x00001d2000007944 */ /* 0x01efea0003c00000 */
[----:B------:R-:W-:Y:S01]  /*237a0*/  MOV R4, R232 ;  /* 0x000000e800047202 */ /* 0x000fe20000000f00 */
[----:B-1---5:R-:W-:-:S05]  /*237b0*/  BRA `(.L_x_3187) ;  /* 0xffff378000007947 */ /* 0x022fca000383ffff */
.L_x_3085:
[----:B------:R-:W-:Y:S01]  /*237c0*/  MOV R2, RZ ;  /* 0x000000ff00027202 */ /* 0x000fe20000000f00 */
[----:B------:R-:W-:Y:S01]  /*237d0*/  IMAD.MOV.U32 R231, RZ, RZ, R6 ;  /* 0x000000ffffe77224 */ /* 0x000fe200078e0006 */
[----:B------:R-:W-:Y:S01]  /*237e0*/  MOV R3, 0x23810 ;  /* 0x0002381000037802 */ /* 0x000fe20000000f00 */
[----:B------:R-:W-:Y:S02]  /*237f0*/  IMAD.MOV.U32 R232, RZ, RZ, 0x181f ;  /* 0x0000181fffe87424 */ /* 0x000fe400078e00ff */
[----:B-1234-:R-:W-:Y:S05]  /*23800*/  CALL.REL.NOINC `($__internal_50_$__cuda_sm70_shflsync_idx_p) ;  /* 0x00001cb000007944 */ /* 0x01efea0003c00000 */
[----:B------:R-:W-:Y:S01]  /*23810*/  MOV R2, R232 ;  /* 0x000000e800027202 */ /* 0x000fe20000000f00 */
[----:B-1---5:R-:W-:-:S05]  /*23820*/  BRA `(.L_x_3188) ;  /* 0xffff373000007947 */ /* 0x022fca000383ffff */
.L_x_3086:
[----:B---3--:R-:W-:Y:S01]  /*23830*/  MOV R2, 0x1 ;  /* 0x0000000100027802 */ /* 0x008fe20000000f00 */
[----:B------:R-:W-:Y:S01]  /*23840*/  IMAD.MOV.U32 R231, RZ, RZ, R5 ;  /* 0x000000ffffe77224 */ /* 0x000fe200078e0005 */
[----:B------:R-:W-:Y:S01]  /*23850*/  MOV R3, 0x23880 ;  /* 0x0002388000037802 */ /* 0x000fe20000000f00 */
[----:B------:R-:W-:Y:S02]  /*23860*/  IMAD.MOV.U32 R232, RZ, RZ, 0x181f ;  /* 0x0000181fffe87424 */ /* 0x000fe400078e00ff */
[----:B-12-4-:R-:W-:Y:S05]  /*23870*/  CALL.REL.NOINC `($__internal_50_$__cuda_sm70_shflsync_idx_p) ;  /* 0x00001c4000007944 */ /* 0x016fea0003c00000 */
[----:B------:R-:W-:Y:S01]  /*23880*/  MOV R2, 0x1 ;  /* 0x0000000100027802 */ /* 0x000fe20000000f00 */
[----:B------:R-:W-:Y:S01]  /*23890*/  IMAD.MOV.U32 R4, RZ, RZ, R232 ;  /* 0x000000ffff047224 */ /* 0x000fe200078e00e8 */
[----:B------:R-:W-:Y:S01]  /*238a0*/  MOV R232, 0x181f ;  /* 0x0000181f00e87802 */ /* 0x000fe20000000f00 */
[----:B------:R-:W-:Y:S01]  /*238b0*/  IMAD.MOV.U32 R231, RZ, RZ, R6 ;  /* 0x000000ffffe77224 */ /* 0x000fe200078e0006 */
[----:B------:R-:W-:Y:S02]  /*238c0*/  MOV R3, 0x238e0 ;  /* 0x000238e000037802 */ /* 0x000fe40000000f00 */
[----:B-1---5:R-:W-:Y:S05]  /*238d0*/  CALL.REL.NOINC `($__internal_50_$__cuda_sm70_shflsync_idx_p) ;  /* 0x00001be000007944 */ /* 0x022fea0003c00000 */
[----:B------:R-:W-:Y:S01]  /*238e0*/  MOV R2, R232 ;  /* 0x000000e800027202 */ /* 0x000fe20000000f00 */
[----:B-1---5:R-:W-:-:S05]  /*238f0*/  BRA `(.L_x_3189) ;  /* 0xffff37f000007947 */ /* 0x022fca000383ffff */
.L_x_3089:
[----:B------:R-:W-:Y:S01]  /*23900*/  MOV R2, RZ ;  /* 0x000000ff00027202 */ /* 0x000fe20000000f00 */
[----:B------:R-:W-:Y:S01]  /*23910*/  IMAD.MOV.U32 R231, RZ, RZ, R6 ;  /* 0x000000ffffe77224 */ /* 0x000fe200078e0006 */
[----:B------:R-:W-:Y:S01]  /*23920*/  MOV R3, 0x23950 ;  /* 0x0002395000037802 */ /* 0x000fe20000000f00 */
[----:B------:R-:W-:Y:S02]  /*23930*/  IMAD.MOV.U32 R232, RZ, RZ, 0x181f ;  /* 0x0000181fffe87424 */ /* 0x000fe400078e00ff */
[----:B------:R-:W-:Y:S05]  /*23940*/  CALL.REL.NOINC `($__internal_50_$__cuda_sm70_shflsync_idx_p) ;  /* 0x00001b7000007944 */ /* 0x000fea0003c00000 */
[----:B------:R-:W-:Y:S01]  /*23950*/  MOV R4, R232 ;  /* 0x000000e800047202 */ /* 0x000fe20000000f00 */
[----:B-1---5:R-:W-:-:S05]  /*23960*/  BRA `(.L_x_3190) ;  /* 0xffff449000007947 */ /* 0x022fca000383ffff */
.L_x_3090:
[----:B------:R-:W-:Y:S01]  /*23970*/  MOV R2, RZ ;  /* 0x000000ff00027202 */ /* 0x000fe20000000f00 */
[----:B------:R-:W-:Y:S01]  /*23980*/  IMAD.MOV.U32 R231, RZ, RZ, R178 ;  /* 0x000000ffffe77224 */ /* 0x000fe200078e00b2 */
[----:B------:R-:W-:Y:S01]  /*23990*/  MOV R3, 0x239c0 ;  /* 0x000239c000037802 */ /* 0x000fe20000000f00 */
[----:B------:R-:W-:Y:S02]  /*239a0*/  IMAD.MOV.U32 R232, RZ, RZ, 0x181f ;  /* 0x0000181fffe87424 */ /* 0x000fe400078e00ff */
[----:B-12---:R-:W-:Y:S05]  /*239b0*/  CALL.REL.NOINC `($__internal_50_$__cuda_sm70_shflsync_idx_p) ;  /* 0x00001b0000007944 */ /* 0x006fea0003c00000 */
[----:B------:R-:W-:Y:S01]  /*239c0*/  MOV R2, R232 ;  /* 0x000000e800027202 */ /* 0x000fe20000000f00 */
[----:B-1---5:R-:W-:-:S05]  /*239d0*/  BRA `(.L_x_3191) ;  /* 0xffff444000007947 */ /* 0x022fca000383ffff */
.L_x_3091:
[----:B--2---:R-:W-:Y:S01]  /*239e0*/  MOV R2, 0x1 ;  /* 0x0000000100027802 */ /* 0x004fe20000000f00 */
[----:B------:R-:W-:Y:S01]  /*239f0*/  IMAD.MOV.U32 R231, RZ, RZ, R6 ;  /* 0x000000ffffe77224 */ /* 0x000fe200078e0006 */
[----:B------:R-:W-:Y:S01]  /*23a00*/  MOV R3, 0x23a30 ;  /* 0x00023a3000037802 */ /* 0x000fe20000000f00 */
[----:B------:R-:W-:Y:S03]  /*23a10*/  IMAD.MOV.U32 R232, RZ, RZ, 0x181f ;  /* 0x0000181fffe87424 */ /* 0x000fe600078e00ff */
[----:B-1-3--:R-:W-:Y:S05]  /*23a20*/  CALL.REL.NOINC `($__internal_50_$__cuda_sm70_shflsync_idx_p) ;  /* 0x00001a9000007944 */ /* 0x00afea0003c00000 */
        /* <DEDUP_REMOVED lines=8> */
.L_x_3092:
[----:B------:R-:W-:Y:S01]  /*23ab0*/  MOV R2, RZ ;  /* 0x000000ff00027202 */ /* 0x000fe20000000f00 */
[----:B------:R-:W-:Y:S01]  /*23ac0*/  IMAD.MOV.U32 R231, RZ, RZ, R4 ;  /* 0x000000ffffe77224 */ /* 0x000fe200078e0004 */
[----:B------:R-:W-:Y:S01]  /*23ad0*/  MOV R3, 0x23b00 ;  /* 0x00023b0000037802 */ /* 0x000fe20000000f00 */
[----:B------:R-:W-:Y:S02]  /*23ae0*/  IMAD.MOV.U32 R232, RZ, RZ, 0x1c1f ;  /* 0x00001c1fffe87424 */ /* 0x000fe400078e00ff */
[----:B---3--:R-:W-:Y:S05]  /*23af0*/  CALL.REL.NOINC `($__internal_50_$__cuda_sm70_shflsync_idx_p) ;  /* 0x000019c000007944 */ /* 0x008fea0003c00000 */
[----:B------:R-:W-:Y:S01]  /*23b00*/  MOV R2, R232 ;  /* 0x000000e800027202 */ /* 0x000fe20000000f00 */
[----:B-1---5:R-:W-:-:S05]  /*23b10*/  BRA `(.L_x_3193) ;  /* 0xffff46d000007947 */ /* 0x022fca000383ffff */
.L_x_3093:
[----:B------:R-:W-:Y:S01]  /*23b20*/  MOV R2, 0x1 ;  /* 0x0000000100027802 */ /* 0x000fe20000000f00 */
[----:B------:R-:W-:Y:S01]  /*23b30*/  IMAD.MOV.U32 R231, RZ, RZ, R4 ;  /* 0x000000ffffe77224 */ /* 0x000fe200078e0004 */
[----:B------:R-:W-:Y:S01]  /*23b40*/  MOV R3, 0x23b70 ;  /* 0x00023b7000037802 */ /* 0x000fe20000000f00 */
[----:B------:R-:W-:Y:S02]  /*23b50*/  IMAD.MOV.U32 R232, RZ, RZ, 0x1c1f ;  /* 0x00001c1fffe87424 */ /* 0x000fe400078e00ff */
[----:B-1----:R-:W-:Y:S05]  /*23b60*/  CALL.REL.NOINC `($__internal_50_$__cuda_sm70_shflsync_idx_p) ;  /* 0x0000195000007944 */ /* 0x002fea0003c00000 */
        /* <DEDUP_REMOVED lines=13> */
[C---:B------:R-:W-:Y:S02]  /*23c40*/  ISETP.GT.AND P3, PT, R5.reuse, 0x10, PT ;  /* 0x000000100500780c */ /* 0x040fe40003f64270 */
        /* <DEDUP_REMOVED lines=18> */
[C---:B------:R-:W-:Y:S02]  /*23d70*/  ISETP.GT.AND P2, PT, R5.reuse, 0x21, PT ;  /* 0x000000210500780c */ /* 0x040fe40003f44270 */
[C---:B------:R-:W-:Y:S02]  /*23d80*/  ISETP.GT.AND P1, PT, R5.reuse, 0x28, PT ;  /* 0x000000280500780c */ /* 0x040fe40003f24270 */
[----:B------:R-:W-:Y:S02]  /*23d90*/  ISETP.GT.AND P0, PT, R5, 0x29, PT ;  /* 0x000000290500780c */ /* 0x000fe40003f04270 */
[----:B------:R-:W-:Y:S02]  /*23da0*/  FMNMX.FTZ R2, R178, R2, !PT ;  /* 0x00000002b2027209 */ /* 0x000fe40007810000 */
[----:B------:R-:W-:Y:S02]  /*23db0*/  FSEL R11, R30, -INF , P3 ;  /* 0xff8000001e0b7808 */ /* 0x000fe40001800000 */
[----:B------:R-:W-:Y:S01]  /*23dc0*/  FMNMX.FTZ R5, R16, R3, !PT ;  /* 0x0000000310057209 */ /* 0x000fe20007810000 */
[----:B------:R-:W-:Y:S01]  /*23dd0*/  IMAD.MOV.U32 R3, RZ, RZ, 0x2 ;  /* 0x00000002ff037424 */ /* 0x000fe200078e00ff */
[----:B------:R-:W-:Y:S02]  /*23de0*/  FMNMX.FTZ R4, R177, R2, !PT ;  /* 0x00000002b1047209 */ /* 0x000fe40007810000 */
        /* <DEDUP_REMOVED lines=11> */
[----:B-1---5:R-:W-:Y:S05]  /*23ea0*/  CALL.REL.NOINC `($__internal_49_$__cuda_sm70_shflsync_bfly_p) ;  /* 0x000015b000007944 */ /* 0x022fea0003c00000 */
[----:B------:R-:W-:Y:S01]  /*23eb0*/  FMNMX.FTZ R4, R4, R186, !PT ;  /* 0x000000ba04047209 */ /* 0x000fe20007810000 */
[----:B------:R-:W-:Y:S01]  /*23ec0*/  IMAD.MOV.U32 R3, RZ, RZ, 0x1 ;  /* 0x00000001ff037424 */ /* 0x000fe200078e00ff */
[----:B------:R-:W-:Y:S02]  /*23ed0*/  MOV R2, 0x23ef0 ;  /* 0x00023ef000027802 */ /* 0x000fe40000000f00 */
[----:B------:R-:W-:Y:S05]  /*23ee0*/  CALL.REL.NOINC `($__internal_49_$__cuda_sm70_shflsync_bfly_p) ;  /* 0x0000157000007944 */ /* 0x000fea0003c00000 */
[----:B------:R-:W-:Y:S01]  /*23ef0*/  IMAD.MOV.U32 R3, RZ, RZ, 0x2 ;  /* 0x00000002ff037424 */ /* 0x000fe200078e00ff */
[----:B------:R-:W-:Y:S01]  /*23f00*/  FMNMX.FTZ R6, R4, R186, !PT ;  /* 0x000000ba04067209 */ /* 0x000fe20007810000 */
[----:B------:R-:W-:Y:S01]  /*23f10*/  IMAD.MOV.U32 R4, RZ, RZ, R5 ;  /* 0x000000ffff047224 */ /* 0x000fe200078e0005 */
[----:B------:R-:W-:Y:S02]  /*23f20*/  MOV R2, 0x23f40 ;  /* 0x00023f4000027802 */ /* 0x000fe40000000f00 */
[----:B------:R-:W-:Y:S05]  /*23f30*/  CALL.REL.NOINC `($__internal_49_$__cuda_sm70_shflsync_bfly_p) ;  /* 0x0000152000007944 */ /* 0x000fea0003c00000 */
[----:B------:R-:W-:Y:S01]  /*23f40*/  FMNMX.FTZ R4, R5, R186, !PT ;  /* 0x000000ba05047209 */ /* 0x000fe20007810000 */
[----:B------:R-:W-:Y:S01]  /*23f50*/  IMAD.MOV.U32 R3, RZ, RZ, 0x1 ;  /* 0x00000001ff037424 */ /* 0x000fe200078e00ff */
[----:B------:R-:W-:Y:S02]  /*23f60*/  MOV R2, 0x23f80 ;  /* 0x00023f8000027802 */ /* 0x000fe40000000f00 */
[----:B------:R-:W-:Y:S05]  /*23f70*/  CALL.REL.NOINC `($__internal_49_$__cuda_sm70_shflsync_bfly_p) ;  /* 0x000014e000007944 */ /* 0x000fea0003c00000 */
[----:B------:R-:W-:Y:S01]  /*23f80*/  MOV R2, R186 ;  /* 0x000000ba00027202 */ /* 0x000fe20000000f00 */
[----:B------:R-:W-:-:S05]  /*23f90*/  BRA `(.L_x_3194) ;  /* 0xffff478000007947 */ /* 0x000fca000383ffff */
.L_x_3096:
[----:B------:R-:W-:Y:S01]  /*23fa0*/  MOV R2, RZ ;  /* 0x000000ff00027202 */ /* 0x000fe20000000f00 */
[----:B------:R-:W-:Y:S01]  /*23fb0*/  IMAD.MOV.U32 R231, RZ, RZ, R4 ;  /* 0x000000ffffe77224 */ /* 0x000fe200078e0004 */
[----:B------:R-:W-:Y:S01]  /*23fc0*/  MOV R3, 0x23ff0 ;  /* 0x00023ff000037802 */ /* 0x000fe20000000f00 */
[----:B------:R-:W-:Y:S02]  /*23fd0*/  IMAD.MOV.U32 R232, RZ, RZ, 0x181f ;  /* 0x0000181fffe87424 */ /* 0x000fe400078e00ff */
[----:B-1234-:R-:W-:Y:S05]  /*23fe0*/  CALL.REL.NOINC `($__internal_50_$__cuda_sm70_shflsync_idx_p) ;  /* 0x000014d000007944 */ /* 0x01efea0003c00000 */
[----:B------:R-:W-:Y:S01]  /*23ff0*/  MOV R2, R232 ;  /* 0x000000e800027202 */ /* 0x000fe20000000f00 */
[----:B-1---5:R-:W-:-:S05]  /*24000*/  BRA `(.L_x_3195) ;  /* 0xffff608000007947 */ /* 0x022fca000383ffff */
.L_x_3099:
[----:B------:R-:W-:Y:S01]  /*24010*/  MOV R2, 0x1 ;  /* 0x0000000100027802 */ /* 0x000fe20000000f00 */
[----:B------:R-:W-:Y:S01]  /*24020*/  IMAD.MOV.U32 R231, RZ, RZ, R4 ;  /* 0x000000ffffe77224 */ /* 0x000fe200078e0004 */
[----:B------:R-:W-:Y:S01]  /*24030*/  MOV R3, 0x24060 ;  /* 0x0002406000037802 */ /* 0x000fe20000000f00 */
[----:B------:R-:W-:Y:S02]  /*24040*/  IMAD.MOV.U32 R232, RZ, RZ, 0x181f ;  /* 0x0000181fffe87424 */ /* 0x000fe400078e00ff */
[----:B-123--:R-:W-:Y:S05]  /*24050*/  CALL.REL.NOINC `($__internal_50_$__cuda_sm70_shflsync_idx_p) ;  /* 0x0000146000007944 */ /* 0x00efea0003c00000 */
        /* <DEDUP_REMOVED lines=8> */
.L_x_3102:
[----:B------:R-:W-:Y:S01]  /*240e0*/  MOV R2, RZ ;  /* 0x000000ff00027202 */ /* 0x000fe20000000f00 */
[----:B------:R-:W-:Y:S01]  /*240f0*/  IMAD.MOV.U32 R231, RZ, RZ, R178 ;  /* 0x000000ffffe77224 */ /* 0x000fe200078e00b2 */
[----:B------:R-:W-:Y:S01]  /*24100*/  MOV R3, 0x24130 ;  /* 0x0002413000037802 */ /* 0x000fe20000000f00 */
[----:B------:R-:W-:Y:S02]  /*24110*/  IMAD.MOV.U32 R232, RZ, RZ, 0x181f ;  /* 0x0000181fffe87424 */ /* 0x000fe400078e00ff */
[----:B------:R-:W-:Y:S05]  /*24120*/  CALL.REL.NOINC `($__internal_50_$__cuda_sm70_shflsync_idx_p) ;  /* 0x0000139000007944 */ /* 0x000fea0003c00000 */
[----:B------:R-:W-:Y:S01]  /*24130*/  MOV R4, R232 ;  /* 0x000000e800047202 */ /* 0x000fe20000000f00 */
[----:B-1---5:R-:W-:-:S05]  /*24140*/  BRA `(.L_x_3197) ;  /* 0xffff6df000007947 */ /* 0x022fca000383ffff */
.L_x_3103:
[----:B------:R-:W-:Y:S01]  /*24150*/  MOV R2, RZ ;  /* 0x000000ff00027202 */ /* 0x000fe20000000f00 */
[----:B------:R-:W-:Y:S01]  /*24160*/  IMAD.MOV.U32 R231, RZ, RZ, R179 ;  /* 0x000000ffffe77224 */ /* 0x000fe200078e00b3 */
[----:B------:R-:W-:Y:S01]  /*24170*/  MOV R3, 0x241a0 ;  /* 0x000241a000037802 */ /* 0x000fe20000000f00 */
[----:B------:R-:W-:Y:S02]  /*24180*/  IMAD.MOV.U32 R232, RZ, RZ, 0x181f ;  /* 0x0000181fffe87424 */ /* 0x000fe400078e00ff */
[----:B-12---:R-:W-:Y:S05]  /*24190*/  CALL.REL.NOINC `($__internal_50_$__cuda_sm70_shflsync_idx_p) ;  /* 0x0000132000007944 */ /* 0x006fea0003c00000 */
[----:B------:R-:W-:Y:S01]  /*241a0*/  MOV R2, R232 ;  /* 0x000000e800027202 */ /* 0x000fe20000000f00 */
[----:B-1---5:R-:W-:-:S05]  /*241b0*/  BRA `(.L_x_3198) ;  /* 0xffff6da000007947 */ /* 0x022fca000383ffff */
.L_x_3104:
        /* <DEDUP_REMOVED lines=13> */
.L_x_3105:
[----:B------:R-:W-:Y:S02]  /*24290*/  MOV R3, 0x2 ;  /* 0x0000000200037802 */ /* 0x000fe40000000f00 */
[----:B------:R-:W-:Y:S02]  /*242a0*/  MOV R2, 0x242c0 ;  /* 0x000242c000027802 */ /* 0x000fe40000000f00 */
[----:B---34-:R-:W-:Y:S05]  /*242b0*/  CALL.REL.NOINC `($__internal_49_$__cuda_sm70_shflsync_bfly_p) ;  /* 0x000011a000007944 */ /* 0x018fea0003c00000 */
[----:B------:R-:W-:Y:S01]  /*242c0*/  MOV R2, R186 ;  /* 0x000000ba00027202 */ /* 0x000fe20000000f00 */
[----:B------:R-:W-:-:S05]  /*242d0*/  BRA `(.L_x_3200) ;  /* 0xffff706000007947 */ /* 0x000fca000383ffff */
.L_x_3106:
[----:B------:R-:W-:Y:S02]  /*242e0*/  MOV R3, 0x1 ;  /* 0x0000000100037802 */ /* 0x000fe40000000f00 */
[----:B------:R-:W-:Y:S02]  /*242f0*/  MOV R2, 0x24310 ;  /* 0x0002431000027802 */ /* 0x000fe40000000f00 */
[----:B---34-:R-:W-:Y:S05]  /*24300*/  CALL.REL.NOINC `($__internal_49_$__cuda_sm70_shflsync_bfly_p) ;  /* 0x0000115000007944 */ /* 0x018fea0003c00000 */
        /* <DEDUP_REMOVED lines=11> */
.L_x_3108:
[----:B------:R-:W-:Y:S01]  /*243c0*/  IMAD.MOV.U32 R4, RZ, RZ, R235 ;  /* 0x000000ffff047224 */ /* 0x000fe200078e00eb */
[----:B------:R-:W-:-:S02]  /*243d0*/  MOV R3, 0x2 ;  /* 0x0000000200037802 */ /* 0x000fc40000000f00 */
[----:B------:R-:W-:Y:S02]  /*243e0*/  MOV R2, 0x24400 ;  /* 0x0002440000027802 */ /* 0x000fe40000000f00 */
[----:B------:R-:W-:Y:S05]  /*243f0*/  CALL.REL.NOINC `($__internal_49_$__cuda_sm70_shflsync_bfly_p) ;  /* 0x0000106000007944 */ /* 0x000fea0003c00000 */
[----:B------:R-:W-:Y:S01]  /*24400*/  MOV R2, R186 ;  /* 0x000000ba00027202 */ /* 0x000fe20000000f00 */
[----:B------:R-:W-:Y:S05]  /*24410*/  BRA `(.L_x_3202) ;  /* 0xffff86f000007947 */ /* 0x000fea000383ffff */
.L_x_3109:
[----:B------:R-:W-:Y:S02]  /*24420*/  MOV R3, 0x1 ;  /* 0x0000000100037802 */ /* 0x000fe40000000f00 */
[----:B------:R-:W-:Y:S02]  /*24430*/  MOV R2, 0x24450 ;  /* 0x0002445000027802 */ /* 0x000fe40000000f00 */
[----:B-1----:R-:W-:Y:S05]  /*24440*/  CALL.REL.NOINC `($__internal_49_$__cuda_sm70_shflsync_bfly_p) ;  /* 0x0000101000007944 */ /* 0x002fea0003c00000 */
[----:B------:R-:W-:Y:S01]  /*24450*/  FADD.FTZ R8, R4, R186 ;  /* 0x000000ba04087221 */ /* 0x000fe20000010000 */
[----:B------:R-:W-:Y:S02]  /*24460*/  MOV R4, R233 ;  /* 0x000000e900047202 */ /* 0x000fe40000000f00 */
[----:B------:R-:W-:Y:S02]  /*24470*/  MOV R3, 0x2 ;  /* 0x0000000200037802 */ /* 0x000fe40000000f00 */
[----:B------:R-:W-:Y:S02]  /*24480*/  MOV R2, 0x244a0 ;  /* 0x000244a000027802 */ /* 0x000fe40000000f00 */
[----:B------:R-:W-:Y:S05]  /*24490*/  CALL.REL.NOINC `($__internal_49_$__cuda_sm70_shflsync_bfly_p) ;  /* 0x00000fc000007944 */ /* 0x000fea0003c00000 */
[----:B------:R-:W-:Y:S01]  /*244a0*/  FADD.FTZ R4, R233, R186 ;  /* 0x000000bae9047221 */ /* 0x000fe20000010000 */
[----:B------:R-:W-:Y:S02]  /*244b0*/  MOV R3, 0x1 ;  /* 0x0000000100037802 */ /* 0x000fe40000000f00 */
[----:B------:R-:W-:-:S02]  /*244c0*/  MOV R2, 0x244e0 ;  /* 0x000244e000027802 */ /* 0x000fc40000000f00 */
[----:B------:R-:W-:Y:S05]  /*244d0*/  CALL.REL.NOINC `($__internal_49_$__cuda_sm70_shflsync_bfly_p) ;  /* 0x00000f8000007944 */ /* 0x000fea0003c00000 */
[----:B------:R-:W-:Y:S01]  /*244e0*/  MOV R2, R186 ;  /* 0x000000ba00027202 */ /* 0x000fe20000000f00 */
[----:B------:R-:W-:Y:S05]  /*244f0*/  BRA `(.L_x_3203) ;  /* 0xffff868000007947 */ /* 0x000fea000383ffff */
.L_x_3116:
[----:B--234-:R-:W-:Y:S01]  /*24500*/  IMAD.MOV.U32 R231, RZ, RZ, R6 ;  /* 0x000000ffffe77224 */ /* 0x01cfe200078e0006 */
[----:B------:R-:W-:Y:S01]  /*24510*/  MOV R2, RZ ;  /* 0x000000ff00027202 */ /* 0x000fe20000000f00 */
[----:B------:R-:W-:Y:S01]  /*24520*/  IMAD.MOV.U32 R232, RZ, RZ, 0x181f ;  /* 0x0000181fffe87424 */ /* 0x000fe200078e00ff */
[----:B------:R-:W-:-:S02]  /*24530*/  MOV R3, 0x24550 ;  /* 0x0002455000037802 */ /* 0x000fc40000000f00 */
[----:B-1----:R-:W-:Y:S05]  /*24540*/  CALL.REL.NOINC `($__internal_50_$__cuda_sm70_shflsync_idx_p) ;  /* 0x00000f7000007944 */ /* 0x002fea0003c00000 */
[----:B------:R-:W-:Y:S01]  /*24550*/  MOV R4, R232 ;  /* 0x000000e800047202 */ /* 0x000fe20000000f00 */
[----:B-1---5:R-:W-:Y:S05]  /*24560*/  BRA `(.L_x_3204) ;  /* 0xffffa2c000007947 */ /* 0x022fea000383ffff */
.L_x_3117:
[----:B------:R-:W-:Y:S01]  /*24570*/  IMAD.MOV.U32 R231, RZ, RZ, R16 ;  /* 0x000000ffffe77224 */ /* 0x000fe200078e0010 */
[----:B------:R-:W-:Y:S01]  /*24580*/  MOV R2, RZ ;  /* 0x000000ff00027202 */ /* 0x000fe20000000f00 */
[----:B------:R-:W-:Y:S01]  /*24590*/  IMAD.MOV.U32 R232, RZ, RZ, 0x181f ;  /* 0x0000181fffe87424 */ /* 0x000fe200078e00ff */
[----:B------:R-:W-:-:S02]  /*245a0*/  MOV R3, 0x245c0 ;  /* 0x000245c000037802 */ /* 0x000fc40000000f00 */
[----:B-123--:R-:W-:Y:S05]  /*245b0*/  CALL.REL.NOINC `($__internal_50_$__cuda_sm70_shflsync_idx_p) ;  /* 0x00000f0000007944 */ /* 0x00efea0003c00000 */
[----:B------:R-:W-:Y:S01]  /*245c0*/  MOV R2, R232 ;  /* 0x000000e800027202 */ /* 0x000fe20000000f00 */
[----:B-1---5:R-:W-:Y:S05]  /*245d0*/  BRA `(.L_x_3205) ;  /* 0xffffa27000007947 */ /* 0x022fea000383ffff */
.L_x_3120:
[----:B------:R-:W-:Y:S01]  /*245e0*/  IMAD.MOV.U32 R231, RZ, RZ, R6 ;  /* 0x000000ffffe77224 */ /* 0x000fe200078e0006 */
[----:B--2---:R-:W-:Y:S01]  /*245f0*/  MOV R2, 0x1 ;  /* 0x0000000100027802 */ /* 0x004fe20000000f00 */
[----:B------:R-:W-:Y:S01]  /*24600*/  IMAD.MOV.U32 R232, RZ, RZ, 0x181f ;  /* 0x0000181fffe87424 */ /* 0x000fe200078e00ff */
[----:B------:R-:W-:-:S02]  /*24610*/  MOV R3, 0x24630 ;  /* 0x0002463000037802 */ /* 0x000fc40000000f00 */
[----:B-1-34-:R-:W-:Y:S05]  /*24620*/  CALL.REL.NOINC `($__internal_50_$__cuda_sm70_shflsync_idx_p) ;  /* 0x00000e9000007944 */ /* 0x01afea0003c00000 */
        /* <DEDUP_REMOVED lines=8> */
.L_x_3123:
[----:B------:R-:W-:Y:S01]  /*246b0*/  IMAD.MOV.U32 R231, RZ, RZ, R6 ;  /* 0x000000ffffe77224 */ /* 0x000fe200078e0006 */
[----:B--2---:R-:W-:Y:S01]  /*246c0*/  MOV R2, 0x2 ;  /* 0x0000000200027802 */ /* 0x004fe20000000f00 */
[----:B------:R-:W-:Y:S01]  /*246d0*/  IMAD.MOV.U32 R232, RZ, RZ, 0x181f ;  /* 0x0000181fffe87424 */ /* 0x000fe200078e00ff */
[----:B------:R-:W-:Y:S02]  /*246e0*/  MOV R3, 0x24700 ;  /* 0x0002470000037802 */ /* 0x000fe40000000f00 */
[----:B-1-34-:R-:W-:Y:S05]  /*246f0*/  CALL.REL.NOINC `($__internal_50_$__cuda_sm70_shflsync_idx_p) ;  /* 0x00000dc000007944 */ /* 0x01afea0003c00000 */
[----:B------:R-:W-:Y:S01]  /*24700*/  MOV R4, R232 ;  /* 0x000000e800047202 */ /* 0x000fe20000000f00 */
[----:B-1---5:R-:W-:Y:S05]  /*24710*/  BRA `(.L_x_3207) ;  /* 0xffffa41000007947 */ /* 0x022fea000383ffff */
.L_x_3124:
[----:B------:R-:W-:Y:S01]  /*24720*/  IMAD.MOV.U32 R231, RZ, RZ, R16 ;  /* 0x000000ffffe77224 */ /* 0x000fe200078e0010 */
[----:B--2---:R-:W-:Y:S01]  /*24730*/  MOV R2, 0x2 ;  /* 0x0000000200027802 */ /* 0x004fe20000000f00 */
[----:B------:R-:W-:Y:S01]  /*24740*/  IMAD.MOV.U32 R232, RZ, RZ, 0x181f ;  /* 0x0000181fffe87424 */ /* 0x000fe200078e00ff */
[----:B------:R-:W-:Y:S02]  /*24750*/  MOV R3, 0x24770 ;  /* 0x0002477000037802 */ /* 0x000fe40000000f00 */
[----:B-1-34-:R-:W-:Y:S05]  /*24760*/  CALL.REL.NOINC `($__internal_50_$__cuda_sm70_shflsync_idx_p) ;  /* 0x00000d5000007944 */ /* 0x01afea0003c00000 */
[----:B------:R-:W-:Y:S01]  /*24770*/  MOV R2, R232 ;  /* 0x000000e800027202 */ /* 0x000fe20000000f00 */
[----:B-1---5:R-:W-:Y:S05]  /*24780*/  BRA `(.L_x_3208) ;  /* 0xffffa3c000007947 */ /* 0x022fea000383ffff */
.L_x_3127:
[----:B------:R-:W-:Y:S01]  /*24790*/  IMAD.MOV.U32 R231, RZ, RZ, R6 ;  /* 0x000000ffffe77224 */ /* 0x000fe200078e0006 */
[----:B---34-:R-:W-:Y:S01]  /*247a0*/  MOV R2, 0x3 ;  /* 0x0000000300027802 */ /* 0x018fe20000000f00 */
[----:B------:R-:W-:Y:S01]  /*247b0*/  IMAD.MOV.U32 R232, RZ, RZ, 0x181f ;  /* 0x0000181fffe87424 */ /* 0x000fe200078e00ff */
[----:B------:R-:W-:-:S02]  /*247c0*/  MOV R3, 0x247e0 ;  /* 0x000247e000037802 */ /* 0x000fc40000000f00 */
[----:B-12---:R-:W-:Y:S05]  /*247d0*/  CALL.REL.NOINC `($__internal_50_$__cuda_sm70_shflsync_idx_p) ;  /* 0x00000ce000007944 */ /* 0x006fea0003c00000 */
        /* <DEDUP_REMOVED lines=8> */
.L_x_3129:
[----:B------:R-:W-:Y:S01]  /*24860*/  IMAD.MOV.U32 R231, RZ, RZ, R5 ;  /* 0x000000ffffe77224 */ /* 0x000fe200078e0005 */
[----:B------:R-:W-:Y:S01]  /*24870*/  MOV R2, RZ ;  /* 0x000000ff00027202 */ /* 0x000fe20000000f00 */
[----:B------:R-:W-:Y:S01]  /*24880*/  IMAD.MOV.U32 R232, RZ, RZ, 0x1c1f ;  /* 0x00001c1fffe87424 */ /* 0x000fe200078e00ff */
[----:B------:R-:W-:Y:S02]  /*24890*/  MOV R3, 0x248b0 ;  /* 0x000248b000037802 */ /* 0x000fe40000000f00 */
[----:B------:R-:W-:Y:S05]  /*248a0*/  CALL.REL.NOINC `($__internal_50_$__cuda_sm70_shflsync_idx_p) ;  /* 0x00000c1000007944 */ /* 0x000fea0003c00000 */
[----:B------:R-:W-:Y:S01]  /*248b0*/  MOV R4, R232 ;  /* 0x000000e800047202 */ /* 0x000fe20000000f00 */
[----:B-1---5:R-:W-:Y:S05]  /*248c0*/  BRA `(.L_x_3210) ;  /* 0xffffa79000007947 */ /* 0x022fea000383ffff */
.L_x_3130:
[----:B------:R-:W-:Y:S01]  /*248d0*/  IMAD.MOV.U32 R231, RZ, RZ, R6 ;  /* 0x000000ffffe77224 */ /* 0x000fe200078e0006 */
[----:B------:R-:W-:Y:S01]  /*248e0*/  MOV R2, RZ ;  /* 0x000000ff00027202 */ /* 0x000fe20000000f00 */
[----:B------:R-:W-:Y:S01]  /*248f0*/  IMAD.MOV.U32 R232, RZ, RZ, 0x1c1f ;  /* 0x00001c1fffe87424 */ /* 0x000fe200078e00ff */
[----:B------:R-:W-:Y:S02]  /*24900*/  MOV R3, 0x24920 ;  /* 0x0002492000037802 */ /* 0x000fe40000000f00 */
[----:B-12---:R-:W-:Y:S05]  /*24910*/  CALL.REL.NOINC `($__internal_50_$__cuda_sm70_shflsync_idx_p) ;  /* 0x00000ba000007944 */ /* 0x006fea0003c00000 */
[----:B------:R-:W-:Y:S01]  /*24920*/  MOV R2, R232 ;  /* 0x000000e800027202 */ /* 0x000fe20000000f00 */
[----:B-1---5:R-:W-:Y:S05]  /*24930*/  BRA `(.L_x_3211) ;  /* 0xffffa74000007947 */ /* 0x022fea000383ffff */
.L_x_3133:
[----:B------:R-:W-:Y:S01]  /*24940*/  IMAD.MOV.U32 R231, RZ, RZ, R5 ;  /* 0x000000ffffe77224 */ /* 0x000fe200078e0005 */
[----:B-1--4-:R-:W-:Y:S01]  /*24950*/  MOV R2, 0x1 ;  /* 0x0000000100027802 */ /* 0x012fe20000000f00 */
[----:B------:R-:W-:Y:S01]  /*24960*/  IMAD.MOV.U32 R232, RZ, RZ, 0x1c1f ;  /* 0x00001c1fffe87424 */ /* 0x000fe200078e00ff */
[----:B------:R-:W-:-:S02]  /*24970*/  MOV R3, 0x24990 ;  /* 0x0002499000037802 */ /* 0x000fc40000000f00 */
[----:B--23--:R-:W-:Y:S05]  /*24980*/  CALL.REL.NOINC `($__internal_50_$__cuda_sm70_shflsync_idx_p) ;  /* 0x00000b3000007944 */ /* 0x00cfea0003c00000 */
        /* <DEDUP_REMOVED lines=8> */
.L_x_3137:
[----:B------:R-:W-:Y:S01]  /*24a10*/  IMAD.MOV.U32 R231, RZ, RZ, R5 ;  /* 0x000000ffffe77224 */ /* 0x000fe200078e0005 */
[----:B------:R-:W-:Y:S01]  /*24a20*/  MOV R2, RZ ;  /* 0x000000ff00027202 */ /* 0x000fe20000000f00 */
[----:B------:R-:W-:Y:S01]  /*24a30*/  IMAD.MOV.U32 R232, RZ, RZ, 0x181f ;  /* 0x0000181fffe87424 */ /* 0x000fe200078e00ff */
[----:B------:R-:W-:Y:S02]  /*24a40*/  MOV R3, 0x24a60 ;  /* 0x00024a6000037802 */ /* 0x000fe40000000f00 */
[----:B------:R-:W-:Y:S05]  /*24a50*/  CALL.REL.NOINC `($__internal_50_$__cuda_sm70_shflsync_idx_p) ;  /* 0x00000a6000007944 */ /* 0x000fea0003c00000 */
[----:B------:R-:W-:Y:S01]  /*24a60*/  MOV R4, R232 ;  /* 0x000000e800047202 */ /* 0x000fe20000000f00 */
[----:B-1---5:R-:W-:Y:S05]  /*24a70*/  BRA `(.L_x_3213) ;  /* 0xffffc6f000007947 */ /* 0x022fea000383ffff */
.L_x_3138:
[----:B------:R-:W-:Y:S01]  /*24a80*/  IMAD.MOV.U32 R231, RZ, RZ, R16 ;  /* 0x000000ffffe77224 */ /* 0x000fe200078e0010 */
[----:B------:R-:W-:Y:S01]  /*24a90*/  MOV R2, RZ ;  /* 0x000000ff00027202 */ /* 0x000fe20000000f00 */
[----:B------:R-:W-:Y:S01]  /*24aa0*/  IMAD.MOV.U32 R232, RZ, RZ, 0x181f ;  /* 0x0000181fffe87424 */ /* 0x000fe200078e00ff */
[----:B------:R-:W-:Y:S02]  /*24ab0*/  MOV R3, 0x24ad0 ;  /* 0x00024ad000037802 */ /* 0x000fe40000000f00 */
[----:B-12---:R-:W-:Y:S05]  /*24ac0*/  CALL.REL.NOINC `($__internal_50_$__cuda_sm70_shflsync_idx_p) ;  /* 0x000009f000007944 */ /* 0x006fea0003c00000 */
[----:B------:R-:W-:Y:S01]  /*24ad0*/  MOV R2, R232 ;  /* 0x000000e800027202 */ /* 0x000fe20000000f00 */
[----:B-1---5:R-:W-:Y:S05]  /*24ae0*/  BRA `(.L_x_3214) ;  /* 0xffffc6a000007947 */ /* 0x022fea000383ffff */
.L_x_3141:
[----:B------:R-:W-:Y:S01]  /*24af0*/  IMAD.MOV.U32 R231, RZ, RZ, R5 ;  /* 0x000000ffffe77224 */ /* 0x000fe200078e0005 */
[----:B--2-4-:R-:W-:Y:S01]  /*24b00*/  MOV R2, 0x1 ;  /* 0x0000000100027802 */ /* 0x014fe20000000f00 */
[----:B------:R-:W-:Y:S01]  /*24b10*/  IMAD.MOV.U32 R232, RZ, RZ, 0x181f ;  /* 0x0000181fffe87424 */ /* 0x000fe200078e00ff */
[----:B------:R-:W-:-:S02]  /*24b20*/  MOV R3, 0x24b40 ;  /* 0x00024b4000037802 */ /* 0x000fc40000000f00 */
[----:B-1-3--:R-:W-:Y:S05]  /*24b30*/  CALL.REL.NOINC `($__internal_50_$__cuda_sm70_shflsync_idx_p) ;  /* 0x0000098000007944 */ /* 0x00afea0003c00000 */
        /* <DEDUP_REMOVED lines=8> */
.L_x_3144:
[----:B------:R-:W-:Y:S01]  /*24bc0*/  IMAD.MOV.U32 R231, RZ, RZ, R5 ;  /* 0x000000ffffe77224 */ /* 0x000fe200078e0005 */
[----:B-1--4-:R-:W-:Y:S01]  /*24bd0*/  MOV R2, 0x2 ;  /* 0x0000000200027802 */ /* 0x012fe20000000f00 */
[----:B------:R-:W-:Y:S01]  /*24be0*/  IMAD.MOV.U32 R232, RZ, RZ, 0x181f ;  /* 0x0000181fffe87424 */ /* 0x000fe200078e00ff */
[----:B------:R-:W-:Y:S02]  /*24bf0*/  MOV R3, 0x24c10 ;  /* 0x00024c1000037802 */ /* 0x000fe40000000f00 */
[----:B--23--:R-:W-:Y:S05]  /*24c00*/  CALL.REL.NOINC `($__internal_50_$__cuda_sm70_shflsync_idx_p) ;  /* 0x000008b000007944 */ /* 0x00cfea0003c00000 */
[----:B------:R-:W-:Y:S01]  /*24c10*/  MOV R4, R232 ;  /* 0x000000e800047202 */ /* 0x000fe20000000f00 */
[----:B-1---5:R-:W-:Y:S05]  /*24c20*/  BRA `(.L_x_3216) ;  /* 0xffffc85000007947 */ /* 0x022fea000383ffff */
.L_x_3145:
[----:B------:R-:W-:Y:S01]  /*24c30*/  IMAD.MOV.U32 R231, RZ, RZ, R16 ;  /* 0x000000ffffe77224 */ /* 0x000fe200078e0010 */
[----:B----4-:R-:W-:Y:S01]  /*24c40*/  MOV R2, 0x2 ;  /* 0x0000000200027802 */ /* 0x010fe20000000f00 */
[----:B------:R-:W-:Y:S01]  /*24c50*/  IMAD.MOV.U32 R232, RZ, RZ, 0x181f ;  /* 0x0000181fffe87424 */ /* 0x000fe200078e00ff */
[----:B------:R-:W-:Y:S02]  /*24c60*/  MOV R3, 0x24c80 ;  /* 0x00024c8000037802 */ /* 0x000fe40000000f00 */
[----:B-123--:R-:W-:Y:S05]  /*24c70*/  CALL.REL.NOINC `($__internal_50_$__cuda_sm70_shflsync_idx_p) ;  /* 0x0000084000007944 */ /* 0x00efea0003c00000 */
[----:B------:R-:W-:Y:S01]  /*24c80*/  MOV R2, R232 ;  /* 0x000000e800027202 */ /* 0x000fe20000000f00 */
[----:B-1---5:R-:W-:Y:S05]  /*24c90*/  BRA `(.L_x_3217) ;  /* 0xffffc80000007947 */ /* 0x022fea000383ffff */
.L_x_3148:
[----:B------:R-:W-:Y:S01]  /*24ca0*/  IMAD.MOV.U32 R231, RZ, RZ, R5 ;  /* 0x000000ffffe77224 */ /* 0x000fe200078e0005 */
[----:B-1----:R-:W-:Y:S01]  /*24cb0*/  MOV R2, 0x3 ;  /* 0x0000000300027802 */ /* 0x002fe20000000f00 */
[----:B------:R-:W-:Y:S01]  /*24cc0*/  IMAD.MOV.U32 R232, RZ, RZ, 0x181f ;  /* 0x0000181fffe87424 */ /* 0x000fe200078e00ff */
[----:B------:R-:W-:-:S02]  /*24cd0*/  MOV R3, 0x24cf0 ;  /* 0x00024cf000037802 */ /* 0x000fc40000000f00 */
[----:B--234-:R-:W-:Y:S05]  /*24ce0*/  CALL.REL.NOINC `($__internal_50_$__cuda_sm70_shflsync_idx_p) ;  /* 0x000007d000007944 */ /* 0x01cfea0003c00000 */
        /* <DEDUP_REMOVED lines=8> */
.L_x_3150:
[----:B------:R-:W-:Y:S01]  /*24d70*/  IMAD.MOV.U32 R231, RZ, RZ, R114 ;  /* 0x000000ffffe77224 */ /* 0x000fe200078e0072 */
[----:B------:R-:W-:Y:S01]  /*24d80*/  MOV R2, RZ ;  /* 0x000000ff00027202 */ /* 0x000fe20000000f00 */
[----:B------:R-:W-:Y:S01]  /*24d90*/  IMAD.MOV.U32 R232, RZ, RZ, 0x1f ;  /* 0x0000001fffe87424 */ /* 0x000fe200078e00ff */
[----:B------:R-:W-:Y:S02]  /*24da0*/  MOV R3, 0x24dc0 ;  /* 0x00024dc000037802 */ /* 0x000fe40000000f00 */
[----:B------:R-:W-:Y:S05]  /*24db0*/  CALL.REL.NOINC `($__internal_50_$__cuda_sm70_shflsync_idx_p) ;  /* 0x0000070000007944 */ /* 0x000fea0003c00000 */
[----:B------:R-:W-:Y:S01]  /*24dc0*/  MOV R10, R232 ;  /* 0x000000e8000a7202 */ /* 0x000fe20000000f00 */
[----:B-1---5:R-:W-:Y:S05]  /*24dd0*/  BRA `(.L_x_3219) ;  /* 0xffffca7000007947 */ /* 0x022fea000383ffff */
.L_x_3151:
[----:B------:R-:W-:Y:S01]  /*24de0*/  IMAD.MOV.U32 R231, RZ, RZ, R114 ;  /* 0x000000ffffe77224 */ /* 0x000fe200078e0072 */
[----:B------:R-:W-:Y:S01]  /*24df0*/  MOV R2, 0x1 ;  /* 0x0000000100027802 */ /* 0x000fe20000000f00 */
[----:B------:R-:W-:Y:S01]  /*24e00*/  IMAD.MOV.U32 R232, RZ, RZ, 0x1f ;  /* 0x0000001fffe87424 */ /* 0x000fe200078e00ff */
[----:B------:R-:W-:Y:S02]  /*24e10*/  MOV R3, 0x24e30 ;  /* 0x00024e3000037802 */ /* 0x000fe40000000f00 */
[----:B-12---:R-:W-:Y:S05]  /*24e20*/  CALL.REL.NOINC `($__internal_50_$__cuda_sm70_shflsync_idx_p) ;  /* 0x0000069000007944 */ /* 0x006fea0003c00000 */
[----:B------:R-:W-:Y:S01]  /*24e30*/  MOV R6, R232 ;  /* 0x000000e800067202 */ /* 0x000fe20000000f00 */
[----:B-1---5:R-:W-:Y:S05]  /*24e40*/  BRA `(.L_x_3220) ;  /* 0xffffca2000007947 */ /* 0x022fea000383ffff */
.L_x_3152:
[----:B------:R-:W-:Y:S01]  /*24e50*/  IMAD.MOV.U32 R2, RZ, RZ, R4 ;  /* 0x000000ffff027224 */ /* 0x000fe200078e0004 */
[----:B------:R-:W-:-:S02]  /*24e60*/  MOV R5, 0x1 ;  /* 0x0000000100057802 */ /* 0x000fc40000000f00 */
[----:B------:R-:W-:Y:S02]  /*24e70*/  MOV R3, 0x24e90 ;  /* 0x00024e9000037802 */ /* 0x000fe40000000f00 */
[----:B-1234-:R-:W-:Y:S05]  /*24e80*/  CALL.REL.NOINC `($__internal_51_$__cuda_sm70_shflsync_up_p) ;  /* 0x000006b000007944 */ /* 0x01efea0003c00000 */
[----:B------:R-:W-:Y:S05]  /*24e90*/  BRA `(.L_x_3221) ;  /* 0xffffcb0000007947 */ /* 0x000fea000383ffff */
.L_x_3153:
[----:B------:R-:W-:Y:S01]  /*24ea0*/  IMAD.MOV.U32 R2, RZ, RZ, R4 ;  /* 0x000000ffff027224 */ /* 0x000fe200078e0004 */
[----:B------:R-:W-:Y:S02]  /*24eb0*/  MOV R5, 0x2 ;  /* 0x0000000200057802 */ /* 0x000fe40000000f00 */
[----:B------:R-:W-:Y:S02]  /*24ec0*/  MOV R3, 0x24ee0 ;  /* 0x00024ee000037802 */ /* 0x000fe40000000f00 */
[----:B--2-4-:R-:W-:Y:S05]  /*24ed0*/  CALL.REL.NOINC `($__internal_51_$__cuda_sm70_shflsync_up_p) ;  /* 0x0000066000007944 */ /* 0x014fea0003c00000 */
        /* <DEDUP_REMOVED lines=25> */
[----:B------:R-:W-:Y:S01]  /*25070*/  MOV R2, R232 ;  /* 0x000000e800027202 */ /* 0x000fe20000000f00 */
[----:B-1---5:R-:W-:Y:S05]  /*25080*/  BRA `(.L_x_3222) ;  /* 0xffffca1000007947 */ /* 0x022fea000383ffff */
.L_x_3157:
[----:B------:R-:W-:Y:S01]  /*25090*/  IMAD.MOV.U32 R2, RZ, RZ, R4 ;  /* 0x000000ffff027224 */ /* 0x000fe200078e0004 */
[----:B------:R-:W-:Y:S02]  /*250a0*/  MOV R5, 0x1 ;  /* 0x0000000100057802 */ /* 0x000fe40000000f00 */
[----:B------:R-:W-:Y:S02]  /*250b0*/  MOV R3, 0x250d0 ;  /* 0x000250d000037802 */ /* 0x000fe40000000f00 */
[----:B------:R-:W-:Y:S05]  /*250c0*/  CALL.REL.NOINC `($__internal_51_$__cuda_sm70_shflsync_up_p) ;  /* 0x0000047000007944 */ /* 0x000fea0003c00000 */
[----:B------:R-:W-:Y:S01]  /*250d0*/  MOV R2, R5 ;  /* 0x0000000500027202 */ /* 0x000fe20000000f00 */
[----:B------:R-:W-:Y:S05]  /*250e0*/  BRA `(.L_x_3223) ;  /* 0xffffcb1000007947 */ /* 0x000fea000383ffff */
.L_x_3158:
        /* <DEDUP_REMOVED lines=31> */
.L_x_3160:
[----:B------:R-:W-:Y:S02]  /*252e0*/  SEL R2, RZ, 0x1, P0 ;  /* 0x00000001ff027807 */ /* 0x000fe40000000000 */
[----:B------:R-:W-:Y:S02]  /*252f0*/  MOV R3, 0x25310 ;  /* 0x0002531000037802 */ /* 0x000fe40000000f00 */
[----:B-1----:R-:W-:Y:S05]  /*25300*/  CALL.REL.NOINC `($__internal_52_$__cuda_sm70_votesync_ballot) ;  /* 0x000002a000007944 */ /* 0x002fea0003c00000 */
[----:B------:R-:W-:Y:S05]  /*25310*/  BRA `(.L_x_3225) ;  /* 0xffffca7000007947 */ /* 0x000fea000383ffff */
.L_x_3161:
[----:B------:R-:W-:Y:S01]  /*25320*/  IMAD.MOV.U32 R231, RZ, RZ, R8 ;  /* 0x000000ffffe77224 */ /* 0x000fe200078e0008 */
[----:B--2---:R-:W-:Y:S01]  /*25330*/  MOV R2, R11 ;  /* 0x0000000b00027202 */ /* 0x004fe20000000f00 */
[----:B------:R-:W-:Y:S01]  /*25340*/  IMAD.MOV.U32 R232, RZ, RZ, 0x1f ;  /* 0x0000001fffe87424 */ /* 0x000fe200078e00ff */
[----:B------:R-:W-:Y:S02]  /*25350*/  MOV R3, 0x25370 ;  /* 0x0002537000037802 */ /* 0x000fe40000000f00 */
[----:B-1----:R-:W-:Y:S05]  /*25360*/  CALL.REL.NOINC `($__internal_50_$__cuda_sm70_shflsync_idx_p) ;  /* 0x0000015000007944 */ /* 0x002fea0003c00000 */
[----:B------:R-:W-:Y:S01]  /*25370*/  IMAD.MOV.U32 R6, RZ, RZ, R232 ;  /* 0x000000ffff067224 */ /* 0x000fe200078e00e8 */
[----:B------:R-:W-:Y:S01]  /*25380*/  MOV R2, R11 ;  /* 0x0000000b00027202 */ /* 0x000fe20000000f00 */
[----:B------:R-:W-:Y:S01]  /*25390*/  IMAD.MOV.U32 R231, RZ, RZ, R9 ;  /* 0x000000ffffe77224 */ /* 0x000fe200078e0009 */
[----:B------:R-:W-:Y:S02]  /*253a0*/  MOV R232, 0x1f ;  /* 0x0000001f00e87802 */ /* 0x000fe40000000f00 */
[----:B------:R-:W-:-:S02]  /*253b0*/  MOV R3, 0x253d0 ;  /* 0x000253d000037802 */ /* 0x000fc40000000f00 */
[----:B-1---5:R-:W-:Y:S05]  /*253c0*/  CALL.REL.NOINC `($__internal_50_$__cuda_sm70_shflsync_idx_p) ;  /* 0x000000f000007944 */ /* 0x022fea0003c00000 */
[----:B------:R-:W-:Y:S01]  /*253d0*/  MOV R5, R232 ;  /* 0x000000e800057202 */ /* 0x000fe20000000f00 */
[----:B-1---5:R-:W-:Y:S05]  /*253e0*/  BRA `(.L_x_3226) ;  /* 0xffffca1000007947 */ /* 0x022fea000383ffff */
.L_x_3164:
[----:B------:R-:W-:Y:S01]  /*253f0*/  IMAD.MOV.U32 R231, RZ, RZ, R4 ;  /* 0x000000ffffe77224 */ /* 0x000fe200078e0004 */
[----:B--2---:R-:W-:Y:S01]  /*25400*/  MOV R2, R11 ;  /* 0x0000000b00027202 */ /* 0x004fe20000000f00 */
[----:B------:R-:W-:Y:S01]  /*25410*/  IMAD.MOV.U32 R232, RZ, RZ, 0x1f ;  /* 0x0000001fffe87424 */ /* 0x000fe200078e00ff */
[----:B------:R-:W-:-:S02]  /*25420*/  MOV R3, 0x25440 ;  /* 0x0002544000037802 */ /* 0x000fc40000000f00 */
[----:B-1--4-:R-:W-:Y:S05]  /*25430*/  CALL.REL.NOINC `($__internal_50_$__cuda_sm70_shflsync_idx_p) ;  /* 0x0000008000007944 */ /* 0x012fea0003c00000 */
[----:B------:R-:W-:Y:S01]  /*25440*/  MOV R15, R232 ;  /* 0x000000e8000f7202 */ /* 0x000fe20000000f00 */
[----:B-1---5:R-:W-:Y:S05]  /*25450*/  BRA `(.L_x_3163) ;  /* 0xffffca0000007947 */ /* 0x022fea000383ffff */
        .weak           $__internal_49_$__cuda_sm70_shflsync_bfly_p
        .type           $__internal_49_$__cuda_sm70_shflsync_bfly_p,@function
        .size           $__internal_49_$__cuda_sm70_shflsync_bfly_p,($__internal_50_$__cuda_sm70_shflsync_idx_p - $__internal_49_$__cuda_sm70_shflsync_bfly_p)
$__internal_49_$__cuda_sm70_shflsync_bfly_p:
[----:B------:R-:W-:Y:S02]  /*25460*/  MOV R186, 0x1f ;  /* 0x0000001f00ba7802 */ /* 0x000fe40000000f00 */
[----:B------:R-:W-:-:S04]  /*25470*/  MOV R187, 0xffffffff ;  /* 0xffffffff00bb7802 */ /* 0x000fc80000000f00 */
[----:B------:R-:W-:Y:S04]  /*25480*/  WARPSYNC R187 ;  /* 0x000000bb00007348 */ /* 0x000fe80003800000 */
[----:B------:R1:W2:Y:S02]  /*25490*/  SHFL.BFLY PT, R186, R4, R3, R186 ;  /* 0x0c00000304ba7389 */ /* 0x0002a400000e00ba */
[----:B-1----:R-:W-:-:S04]  /*254a0*/  MOV R3, 0x0 ;  /* 0x0000000000037802 */ /* 0x002fc80000000f00 */
[----:B--2---:R-:W-:Y:S05]  /*254b0*/  RET.REL.NODEC R2 `(_ZN7cutlass13device_kernelIN5flash19enable_sm80_to_sm89INS1_16FlashAttnFwdSm80INS1_25CollectiveMainloopFwdSm80ILi8ELi1ELb0EN4cute5tupleIJNS5_1CILi128EEENS7_ILi48EEENS7_ILi256EEEEEELi256ENS_6half_tEfNS_4arch4Sm80ELb1ELb0ELb0ELb1ELb1ELb1ELb1ELb1EEENS1_21CollectiveEpilogueFwdINS6_IJS8_SA_S9_EEENS6_IJNS7_ILi1EEESI_SI_EEESC_SE_Li256ELb1ELb1ELb1ELb0EEENS1_36VarlenDynamicPersistentTileSchedulerILi128ELi48ELi256ELi256ELb1ELb1ELb0ELb1ELb1ELb1EEEEEEEEEvNT_6ParamsE) ;  /* 0xfffdab4002007950 */ /* 0x004fea0003c3ffff */
        .weak           $__internal_50_$__cuda_sm70_shflsync_idx_p
        .type           $__internal_50_$__cuda_sm70_shflsync_idx_p,@function
        .size           $__internal_50_$__cuda_sm70_shflsync_idx_p,($__internal_51_$__cuda_sm70_shflsync_up_p - $__internal_50_$__cuda_sm70_shflsync_idx_p)
$__internal_50_$__cuda_sm70_shflsync_idx_p:
[----:B------:R1:W-:Y:S02]  /*254c0*/  STL [R1+0x194], R0 ;  /* 0x0001940001007387 */ /* 0x0003e40000100800 */
[----:B-1----:R-:W-:-:S04]  /*254d0*/  MOV R0, 0xffffffff ;  /* 0xffffffff00007802 */ /* 0x002fc80000000f00 */
[----:B------:R-:W-:Y:S04]  /*254e0*/  WARPSYNC R0 ;  /* 0x0000000000007348 */ /* 0x000fe80003800000 */
[----:B------:R1:W2:Y:S04]  /*254f0*/  SHFL.IDX PT, R232, R231, R2, R232 ;  /* 0x00000002e7e87389 */ /* 0x0002a800000e00e8 */
[----:B-1----:R1:W5:Y:S01]  /*25500*/  LDL.LU R0, [R1+0x194] ;  /* 0x0001940001007983 */ /* 0x0023620000300800 */
[----:B------:R-:W-:Y:S02]  /*25510*/  MOV R2, R3 ;  /* 0x0000000300027202 */ /* 0x000fe40000000f00 */
[----:B------:R-:W-:-:S04]  /*25520*/  MOV R3, 0x0 ;  /* 0x0000000000037802 */ /* 0x000fc80000000f00 */
[----:B--2---:R-:W-:Y:S05]  /*25530*/  RET.REL.NODEC R2 `(_ZN7cutlass13device_kernelIN5flash19enable_sm80_to_sm89INS1_16FlashAttnFwdSm80INS1_25CollectiveMainloopFwdSm80ILi8ELi1ELb0EN4cute5tupleIJNS5_1CILi128EEENS7_ILi48EEENS7_ILi256EEEEEELi256ENS_6half_tEfNS_4arch4Sm80ELb1ELb0ELb0ELb1ELb1ELb1ELb1ELb1EEENS1_21CollectiveEpilogueFwdINS6_IJS8_SA_S9_EEENS6_IJNS7_ILi1EEESI_SI_EEESC_SE_Li256ELb1ELb1ELb1ELb0EEENS1_36VarlenDynamicPersistentTileSchedulerILi128ELi48ELi256ELi256ELb1ELb1ELb0ELb1ELb1ELb1EEEEEEEEEvNT_6ParamsE) ;  /* 0xfffdaac002007950 */ /* 0x004fea0003c3ffff */
        .weak           $__internal_51_$__cuda_sm70_shflsync_up_p
        .type           $__internal_51_$__cuda_sm70_shflsync_up_p,@function
        .size           $__internal_51_$__cuda_sm70_shflsync_up_p,($__internal_52_$__cuda_sm70_votesync_ballot - $__internal_51_$__cuda_sm70_shflsync_up_p)
$__internal_51_$__cuda_sm70_shflsync_up_p:
[----:B------:R-:W-:Y:S02]  /*25540*/  IMAD.MOV.U32 R13, RZ, RZ, -0x1 ;  /* 0xffffffffff0d7424 */ /* 0x000fe400078e00ff */
[----:B------:R-:W-:Y:S02]  /*25550*/  IMAD.MOV.U32 R11, RZ, RZ, RZ ;  /* 0x000000ffff0b7224 */ /* 0x000fe400078e00ff */
[----:B------:R-:W-:Y:S04]  /*25560*/  WARPSYNC R13 ;  /* 0x0000000d00007348 */ /* 0x000fe80003800000 */
[----:B------:R1:W2:Y:S02]  /*25570*/  SHFL.UP PT, R5, R2, R5, R11 ;  /* 0x0400000502057389 */ /* 0x0002a400000e000b */
[----:B-1----:R-:W-:-:S02]  /*25580*/  MOV R2, R3 ;  /* 0x0000000300027202 */ /* 0x002fc40000000f00 */
[----:B------:R-:W-:-:S04]  /*25590*/  MOV R3, 0x0 ;  /* 0x0000000000037802 */ /* 0x000fc80000000f00 */
[----:B--2---:R-:W-:Y:S05]  /*255a0*/  RET.REL.NODEC R2 `(_ZN7cutlass13device_kernelIN5flash19enable_sm80_to_sm89INS1_16FlashAttnFwdSm80INS1_25CollectiveMainloopFwdSm80ILi8ELi1ELb0EN4cute5tupleIJNS5_1CILi128EEENS7_ILi48EEENS7_ILi256EEEEEELi256ENS_6half_tEfNS_4arch4Sm80ELb1ELb0ELb0ELb1ELb1ELb1ELb1ELb1EEENS1_21CollectiveEpilogueFwdINS6_IJS8_SA_S9_EEENS6_IJNS7_ILi1EEESI_SI_EEESC_SE_Li256ELb1ELb1ELb1ELb0EEENS1_36VarlenDynamicPersistentTileSchedulerILi128ELi48ELi256ELi256ELb1ELb1ELb0ELb1ELb1ELb1EEEEEEEEEvNT_6ParamsE) ;  /* 0xfffdaa5002007950 */ /* 0x004fea0003c3ffff */
        .weak           $__internal_52_$__cuda_sm70_votesync_ballot
        .type           $__internal_52_$__cuda_sm70_votesync_ballot,@function
        .size           $__internal_52_$__cuda_sm70_votesync_ballot,(.L_x_3295 - $__internal_52_$__cuda_sm70_votesync_ballot)
$__internal_52_$__cuda_sm70_votesync_ballot:
[----:B------:R-:W-:Y:S01]  /*255b0*/  ISETP.NE.U32.AND P0, PT, R2, 0x1, PT ;  /* 0x000000010200780c */ /* 0x000fe20003f05070 */
[----:B------:R-:W-:-:S04]  /*255c0*/  IMAD.MOV.U32 R5, RZ, RZ, -0x1 ;  /* 0xffffffffff057424 */ /* 0x000fc800078e00ff */
[----:B------:R-:W-:Y:S08]  /*255d0*/  WARPSYNC R5 ;  /* 0x0000000500007348 */ /* 0x000ff00003800000 */
[----:B------:R-:W-:-:S04]  /*255e0*/  VOTE.ANY R2, PT, !P0 ;  /* 0x0000000000027806 */ /* 0x000fc800040e0100 */
[----:B------:R-:W-:Y:S01]  /*255f0*/  LOP3.LUT R13, R2, R5, RZ, 0xc0, !PT ;  /* 0x00000005020d7212 */ /* 0x000fe200078ec0ff */
[----:B------:R-:W-:Y:S02]  /*25600*/  IMAD.MOV.U32 R2, RZ, RZ, R3 ;  /* 0x000000ffff027224 */ /* 0x000fe400078e0003 */
[----:B------:R-:W-:-:S04]  /*25610*/  IMAD.MOV.U32 R3, RZ, RZ, 0x0 ;  /* 0x00000000ff037424 */ /* 0x000fc800078e00ff */
[----:B------:R-:W-:Y:S05]  /*25620*/  RET.REL.NODEC R2 `(_ZN7cutlass13device_kernelIN5flash19enable_sm80_to_sm89INS1_16FlashAttnFwdSm80INS1_25CollectiveMainloopFwdSm80ILi8ELi1ELb0EN4cute5tupleIJNS5_1CILi128EEENS7_ILi48EEENS7_ILi256EEEEEELi256ENS_6half_tEfNS_4arch4Sm80ELb1ELb0ELb0ELb1ELb1ELb1ELb1ELb1EEENS1_21CollectiveEpilogueFwdINS6_IJS8_SA_S9_EEENS6_IJNS7_ILi1EEESI_SI_EEESC_SE_Li256ELb1ELb1ELb1ELb0EEENS1_36VarlenDynamicPersistentTileSchedulerILi128ELi48ELi256ELi256ELb1ELb1ELb0ELb1ELb1ELb1EEEEEEEEEvNT_6ParamsE) ;  /* 0xfffda9d002007950 */ /* 0x000fea0003c3ffff */
.L_x_3227:
        /* <DEDUP_REMOVED lines=13> */
.L_x_3295:


//--------------------- .nv.shared._ZN7cutlass13device_kernelIN5flash19enable_sm80_to_sm89INS1_16FlashAttnFwdSm80INS1_25CollectiveMainloopFwdSm80ILi8ELi1ELb1EN4cute5tupleIJNS5_1CILi128EEENS7_ILi64EEENS7_ILi256EEEEEELi256ENS_6half_tEfNS_4arch4Sm80ELb0ELb0ELb0ELb0ELb1ELb0ELb1ELb1EEENS1_21CollectiveEpilogueFwdINS6_IJS8_SA_S9_EEENS6_IJNS7_ILi1EEESI_SI_EEESC_SE_Li256ELb0ELb1ELb1ELb0EEENS1_19SingleTileSchedulerILb0ELb1ELb1ELi128EEEEEEEEEvNT_6ParamsE --------------------------
	.section	.nv.shared._ZN7cutlass13device_kernelIN5flash19enable_sm80_to_sm89INS1_16FlashAttnFwdSm80INS1_25CollectiveMainloopFwdSm80ILi8ELi1ELb1EN4cute5tupleIJNS5_1CILi128EEENS7_ILi64EEENS7_ILi256EEEEEELi256ENS_6half_tEfNS_4arch4Sm80ELb0ELb0ELb0ELb0ELb1ELb0ELb1ELb1EEENS1_21CollectiveEpilogueFwdINS6_IJS8_SA_S9_EEENS6_IJNS7_ILi1EEESI_SI_EEESC_SE_Li256ELb0ELb1ELb1ELb0EEENS1_19SingleTileSchedulerILb0ELb1ELb1ELi128EEEEEEEEEvNT_6ParamsE,"aw",@nobits
	.sectionflags	@""
	.align	16


//--------------------- .nv.global                --------------------------
	.section	.nv.global,"aw",@nobits
.nv.global:
	.type		_ZN78_INTERNAL_7e3e92b3_42_flash_fwd_hdim256_fp16_paged_split_sm80_cu_cf07d2ef_45664cute1_E,@object
	.size		_ZN78_INTERNAL_7e3e92b3_42_flash_fwd_hdim256_fp16_paged_split_sm80_cu_cf07d2ef_45664cute1_E,(_ZN78_INTERNAL_7e3e92b3_42_flash_fwd_hdim256_fp16_paged_split_sm80_cu_cf07d2ef_45664cuda3std3__45__cpo6cbeginE - _ZN78_INTERNAL_7e3e92b3_42_flash_fwd_hdim256_fp16_paged_split_sm80_cu_cf07d2ef_45664cute1_E)
_ZN78_INTERNAL_7e3e92b3_42_flash_fwd_hdim256_fp16_paged_split_sm80_cu_cf07d2ef_45664cute1_E:
	.zero		1
	.type		_ZN78_INTERNAL_7e3e92b3_42_flash_fwd_hdim256_fp16_paged_split_sm80_cu_cf07d2ef_45664cuda3std3__45__cpo6cbeginE,@object
	.size		_ZN78_INTERNAL_7e3e92b3_42_flash_fwd_hdim256_fp16_paged_split_sm80_cu_cf07d2ef_45664cuda3std3__45__cpo6cbeginE,(_ZN78_INTERNAL_7e3e92b3_42_flash_fwd_hdim256_fp16_paged_split_sm80_cu_cf07d2ef_45664cuda3std3__48in_placeE - _ZN78_INTERNAL_7e3e92b3_42_flash_fwd_hdim256_fp16_paged_split_sm80_cu_cf07d2ef_45664cuda3std3__45__cpo6cbeginE)
_ZN78_INTERNAL_7e3e92b3_42_flash_fwd_hdim256_fp16_paged_split_sm80_cu_cf07d2ef_45664cuda3std3__45__cpo6cbeginE:
	.zero		1
	.type		_ZN78_INTERNAL_7e3e92b3_42_flash_fwd_hdim256_fp16_paged_split_sm80_cu_cf07d2ef_45664cuda3std3__48in_placeE,@object
	.size		_ZN78_INTERNAL_7e3e92b3_42_flash_fwd_hdim256_fp16_paged_split_sm80_cu_cf07d2ef_45664cuda3std3__48in_placeE,(_ZN78_INTERNAL_7e3e92b3_42_flash_fwd_hdim256_fp16_paged_split_sm80_cu_cf07d2ef_45664cuda3std6ranges3__45__cpo9iter_moveE - _ZN78_INTERNAL_7e3e92b3_42_flash_fwd_hdim256_fp16_paged_split_sm80_cu_cf07d2ef_45664cuda3std3__48in_placeE)
_ZN78_INTERNAL_7e3e92b3_42_flash_fwd_hdim256_fp16_paged_split_sm80_cu_cf07d2ef_45664cuda3std3__48in_placeE:
	.zero		1
	.type		_ZN78_INTERNAL_7e3e92b3_42_flash_fwd_hdim256_fp16_paged_split_sm80_cu_cf07d2ef_45664cuda3std6ranges3__45__cpo9iter_moveE,@object
	.size		_ZN78_INTERNAL_7e3e92b3_42_flash_fwd_hdim256_fp16_paged_split_sm80_cu_cf07d2ef_45664cuda3std6ranges3__45__cpo9iter_moveE,(_ZN78_INTERNAL_7e3e92b3_42_flash_fwd_hdim256_fp16_paged_split_sm80_cu_cf07d2ef_45664cuda3std3__45__cpo5beginE - _ZN78_INTERNAL_7e3e92b3_42_flash_fwd_hdim256_fp16_paged_split_sm80_cu_cf07d2ef_45664cuda3std6ranges3__45__cpo9iter_moveE)
_ZN78_INTERNAL_7e3e92b3_42_flash_fwd_hdim256_fp16_paged_split_sm80_cu_cf07d2ef_45664cuda3std6ranges3__45__cpo9iter_moveE:
	.zero		1
	.type		_ZN78_INTERNAL_7e3e92b3_42_flash_fwd_hdim256_fp16_paged_split_sm80_cu_cf07d2ef_45664cuda3std3__45__cpo5beginE,@object
	.size		_ZN78_INTERNAL_7e3e92b3_42_flash_fwd_hdim256_fp16_paged_split_sm80_cu_cf07d2ef_45664cuda3std3__45__cpo5beginE,(_ZN78_INTERNAL_7e3e92b3_42_flash_fwd_hdim256_fp16_paged_split_sm80_cu_cf07d2ef_45664cuda3std3__480_GLOBAL__N__7e3e92b3_42_flash_fwd_hdim256_fp16_paged_split_sm80_cu_cf07d2ef_45666ignoreE - _ZN78_INTERNAL_7e3e92b3_42_flash_fwd_hdim256_fp16_paged_split_sm80_cu_cf07d2ef_45664cuda3std3__45__cpo5beginE)
_ZN78_INTERNAL_7e3e92b3_42_flash_fwd_hdim256_fp16_paged_split_sm80_cu_cf07d2ef_45664cuda3std3__45__cpo5beginE:
	.zero		1
	.type		_ZN78_INTERNAL_7e3e92b3_42_flash_fwd_hdim256_fp16_paged_split_sm80_cu_cf07d2ef_45664cuda3std3__480_GLOBAL__N__7e3e92b3_42_flash_fwd_hdim256_fp16_paged_split_sm80_cu_cf07d2ef_45666ignoreE,@object
	.size		_ZN78_INTERNAL_7e3e92b3_42_flash_fwd_hdim256_fp16_paged_split_sm80_cu_cf07d2ef_45664cuda3std3__480_GLOBAL__N__7e3e92b3_42_flash_fwd_hdim256_fp16_paged_split_sm80_cu_cf07d2ef_45666ignoreE,(_ZN78_INTERNAL_7e3e92b3_42_flash_fwd_hdim256_fp16_paged_split_sm80_cu_cf07d2ef_45664cute7productE - _ZN78_INTERNAL_7e3e92b3_42_flash_fwd_hdim256_fp16_paged_split_sm80_cu_cf07d2ef_45664cuda3std3__480_GLOBAL__N__7e3e92b3_42_flash_fwd_hdim256_fp16_paged_split_sm80_cu_cf07d2ef_45666ignoreE)
_ZN78_INTERNAL_7e3e92b3_42_flash_fwd_hdim256_fp16_paged_split_sm80_cu_cf07d2ef_45664cuda3std3__480_GLOBAL__N__7e3e92b3_42_flash_fwd_hdim256_fp16_paged_split_sm80_cu_cf07d2ef_45666ignoreE:
	.zero		1
	.type		_ZN78_INTERNAL_7e3e92b3_42_flash_fwd_hdim256_fp16_paged_split_sm80_cu_cf07d2ef_45664cute7productE,@object
	.size		_ZN78_INTERNAL_7e3e92b3_42_flash_fwd_hdim256_fp16_paged_split_sm80_cu_cf07d2ef_45664cute7productE,(_ZN78_INTERNAL_7e3e92b3_42_flash_fwd_hdim256_fp16_paged_split_sm80_cu_cf07d2ef_45664cuda3std3__45__cpo3endE - _ZN78_INTERNAL_7e3e92b3_42_flash_fwd_hdim256_fp16_paged_split_sm80_cu_cf07d2ef_45664cute7productE)
_ZN78_INTERNAL_7e3e92b3_42_flash_fwd_hdim256_fp16_paged_split_sm80_cu_cf07d2ef_45664cute7productE:
	.zero		1
	.type		_ZN78_INTERNAL_7e3e92b3_42_flash_fwd_hdim256_fp16_paged_split_sm80_cu_cf07d2ef_45664cuda3std3__45__cpo3endE,@object
	.size		_ZN78_INTERNAL_7e3e92b3_42_flash_fwd_hdim256_fp16_paged_split_sm80_cu_cf07d2ef_45664cuda3std3__45__cpo3endE,(_ZN78_INTERNAL_7e3e92b3_42_flash_fwd_hdim256_fp16_paged_split_sm80_cu_cf07d2ef_45664cuda3std3__419piecewise_constructE - _ZN78_INTERNAL_7e3e92b3_42_flash_fwd_hdim256_fp16_paged_split_sm80_cu_cf07d2ef_45664cuda3std3__45__cpo3endE)
_ZN78_INTERNAL_7e3e92b3_42_flash_fwd_hdim256_fp16_paged_split_sm80_cu_cf07d2ef_45664cuda3std3__45__cpo3endE:
	.zero		1
	.type		_ZN78_INTERNAL_7e3e92b3_42_flash_fwd_hdim256_fp16_paged_split_sm80_cu_cf07d2ef_45664cuda3std3__419piecewise_constructE,@object
	.size		_ZN78_INTERNAL_7e3e92b3_42_flash_fwd_hdim256_fp16_paged_split_sm80_cu_cf07d2ef_45664cuda3std3__419piecewise_constructE,(_ZN78_INTERNAL_7e3e92b3_42_flash_fwd_hdim256_fp16_paged_split_sm80_cu_cf07d2ef_45664cuda3std3__45__cpo4cendE - _ZN78_INTERNAL_7e3e92b3_42_flash_fwd_hdim256_fp16_paged_split_sm80_cu_cf07d2ef_45664cuda3std3__419piecewise_constructE)
_ZN78_INTERNAL_7e3e92b3_42_flash_fwd_hdim256_fp16_paged_split_sm80_cu_cf07d2ef_45664cuda3std3__419piecewise_constructE:
	.zero		1
	.type		_ZN78_INTERNAL_7e3e92b3_42_flash_fwd_hdim256_fp16_paged_split_sm80_cu_cf07d2ef_45664cuda3std3__45__cpo4cendE,@object
	.size		_ZN78_INTERNAL_7e3e92b3_42_flash_fwd_hdim256_fp16_paged_split_sm80_cu_cf07d2ef_45664cuda3std3__45__cpo4cendE,(_ZN78_INTERNAL_7e3e92b3_42_flash_fwd_hdim256_fp16_paged_split_sm80_cu_cf07d2ef_45664cuda3std6ranges3__45__cpo4swapE - _ZN78_INTERNAL_7e3e92b3_42_flash_fwd_hdim256_fp16_paged_split_sm80_cu_cf07d2ef_45664cuda3std3__45__cpo4cendE)
_ZN78_INTERNAL_7e3e92b3_42_flash_fwd_hdim256_fp16_paged_split_sm80_cu_cf07d2ef_45664cuda3std3__45__cpo4cendE:
	.zero		1
	.type		_ZN78_INTERNAL_7e3e92b3_42_flash_fwd_hdim256_fp16_paged_split_sm80_cu_cf07d2ef_45664cuda3std6ranges3__45__cpo4swapE,@object
	.size		_ZN78_INTERNAL_7e3e92b3_42_flash_fwd_hdim256_fp16_paged_split_sm80_cu_cf07d2ef_45664cuda3std6ranges3__45__cpo4swapE,(.L_7 - _ZN78_INTERNAL_7e3e92b3_42_flash_fwd_hdim256_fp16_paged_split_sm80_cu_cf07d2ef_45664cuda3std6ranges3__45__cpo4swapE)
_ZN78_INTERNAL_7e3e92b3_42_flash_fwd_hdim256_fp16_paged_split_sm80_cu_cf07d2ef_45664cuda3std6ranges3__45__cpo4swapE:
	.zero		1
.L_7:


//--------------------- .nv.shared._ZN7cutlass13device_kernelIN5flash19enable_sm80_to_sm89INS1_16FlashAttnFwdSm80INS1_25CollectiveMainloopFwdSm80ILi8ELi1ELb1EN4cute5tupleIJNS5_1CILi128EEENS7_ILi48EEENS7_ILi256EEEEEELi256ENS_6half_tEfNS_4arch4Sm80ELb0ELb0ELb0ELb1ELb1ELb0ELb1ELb1EEENS1_21CollectiveEpilogueFwdINS6_IJS8_SA_S9_EEENS6_IJNS7_ILi1EEESI_SI_EEESC_SE_Li256ELb1ELb1ELb1ELb0EEENS1_36VarlenDynamicPersistentTileSchedulerILi128ELi48ELi256ELi256ELb1ELb1ELb0ELb0ELb1ELb1EEEEEEEEEvNT_6ParamsE --------------------------
	.section	.nv.shared._ZN7cutlass13device_kernelIN5flash19enable_sm80_to_sm89INS1_16FlashAttnFwdSm80INS1_25CollectiveMainloopFwdSm80ILi8ELi1ELb1EN4cute5tupleIJNS5_1CILi128EEENS7_ILi48EEENS7_ILi256EEEEEELi256ENS_6half_tEfNS_4arch4Sm80ELb0ELb0ELb0ELb1ELb1ELb0ELb1ELb1EEENS1_21CollectiveEpilogueFwdINS6_IJS8_SA_S9_EEENS6_IJNS7_ILi1EEESI_SI_EEESC_SE_Li256ELb1ELb1ELb1ELb0EEENS1_36VarlenDynamicPersistentTileSchedulerILi128ELi48ELi256ELi256ELb1ELb1ELb0ELb0ELb1ELb1EEEEEEEEEvNT_6ParamsE,"aw",@nobits
	.sectionflags	@""
	.align	16


//--------------------- .nv.shared._ZN7cutlass13device_kernelIN5flash19enable_sm80_to_sm89INS1_16FlashAttnFwdSm80INS1_25CollectiveMainloopFwdSm80ILi8ELi1ELb0EN4cute5tupleIJNS5_1CILi128EEENS7_ILi32EEENS7_ILi256EEEEEELi256ENS_6half_tEfNS_4arch4Sm80ELb0ELb0ELb0ELb1ELb1ELb1ELb1ELb1EEENS1_21CollectiveEpilogueFwdINS6_IJS8_SA_S9_EEENS6_IJNS7_ILi1EEESI_SI_EEESC_SE_Li256ELb1ELb1ELb1ELb0EEENS1_36VarlenDynamicPersistentTileSchedulerILi128ELi32ELi256ELi256ELb1ELb1ELb0ELb0ELb1ELb1EEEEEEEEEvNT_6ParamsE --------------------------
	.section	.nv.shared._ZN7cutlass13device_kernelIN5flash19enable_sm80_to_sm89INS1_16FlashAttnFwdSm80INS1_25CollectiveMainloopFwdSm80ILi8ELi1ELb0EN4cute5tupleIJNS5_1CILi128EEENS7_ILi32EEENS7_ILi256EEEEEELi256ENS_6half_tEfNS_4arch4Sm80ELb0ELb0ELb0ELb1ELb1ELb1ELb1ELb1EEENS1_21CollectiveEpilogueFwdINS6_IJS8_SA_S9_EEENS6_IJNS7_ILi1EEESI_SI_EEESC_SE_Li256ELb1ELb1ELb1ELb0EEENS1_36VarlenDynamicPersistentTileSchedulerILi128ELi32ELi256ELi256ELb1ELb1ELb0ELb0ELb1ELb1EEEEEEEEEvNT_6ParamsE,"aw",@nobits
	.sectionflags	@""
	.align	16


//--------------------- .nv.shared._ZN7cutlass13device_kernelIN5flash19enable_sm80_to_sm89INS1_16FlashAttnFwdSm80INS1_25CollectiveMainloopFwdSm80ILi8ELi1ELb1EN4cute5tupleIJNS5_1CILi128EEENS7_ILi48EEENS7_ILi256EEEEEELi256ENS_6half_tEfNS_4arch4Sm80ELb0ELb1ELb0ELb0ELb1ELb0ELb1ELb1EEENS1_21CollectiveEpilogueFwdINS6_IJS8_SA_S9_EEENS6_IJNS7_ILi1EEESI_SI_EEESC_SE_Li256ELb0ELb1ELb1ELb0EEENS1_19SingleTileSchedulerILb0ELb1ELb1ELi128EEEEEEEEEvNT_6ParamsE --------------------------
	.section	.nv.shared._ZN7cutlass13device_kernelIN5flash19enable_sm80_to_sm89INS1_16FlashAttnFwdSm80INS1_25CollectiveMainloopFwdSm80ILi8ELi1ELb1EN4cute5tupleIJNS5_1CILi128EEENS7_ILi48EEENS7_ILi256EEEEEELi256ENS_6half_tEfNS_4arch4Sm80ELb0ELb1ELb0ELb0ELb1ELb0ELb1ELb1EEENS1_21CollectiveEpilogueFwdINS6_IJS8_SA_S9_EEENS6_IJNS7_ILi1EEESI_SI_EEESC_SE_Li256ELb0ELb1ELb1ELb0EEENS1_19SingleTileSchedulerILb0ELb1ELb1ELi128EEEEEEEEEvNT_6ParamsE,"aw",@nobits
	.sectionflags	@""
	.align	16


//--------------------- .nv.shared._ZN7cutlass13device_kernelIN5flash19enable_sm80_to_sm89INS1_16FlashAttnFwdSm80INS1_25CollectiveMainloopFwdSm80ILi8ELi1ELb1EN4cute5tupleIJNS5_1CILi128EEENS7_ILi48EEENS7_ILi256EEEEEELi256ENS_6half_tEfNS_4arch4Sm80ELb0ELb1ELb0ELb1ELb1ELb0ELb1ELb1EEENS1_21CollectiveEpilogueFwdINS6_IJS8_SA_S9_EEENS6_IJNS7_ILi1EEESI_SI_EEESC_SE_Li256ELb1ELb1ELb1ELb0EEENS1_36VarlenDynamicPersistentTileSchedulerILi128ELi48ELi256ELi256ELb1ELb1ELb0ELb1ELb0ELb1EEEEEEEEEvNT_6ParamsE --------------------------
	.section	.nv.shared._ZN7cutlass13device_kernelIN5flash19enable_sm80_to_sm89INS1_16FlashAttnFwdSm80INS1_25CollectiveMainloopFwdSm80ILi8ELi1ELb1EN4cute5tupleIJNS5_1CILi128EEENS7_ILi48EEENS7_ILi256EEEEEELi256ENS_6half_tEfNS_4arch4Sm80ELb0ELb1ELb0ELb1ELb1ELb0ELb1ELb1EEENS1_21CollectiveEpilogueFwdINS6_IJS8_SA_S9_EEENS6_IJNS7_ILi1EEESI_SI_EEESC_SE_Li256ELb1ELb1ELb1ELb0EEENS1_36VarlenDynamicPersistentTileSchedulerILi128ELi48ELi256ELi256ELb1ELb1ELb0ELb1ELb0ELb1EEEEEEEEEvNT_6ParamsE,"aw",@nobits
	.sectionflags	@""
	.align	16


//--------------------- .nv.shared._ZN7cutlass13device_kernelIN5flash19enable_sm80_to_sm89INS1_16FlashAttnFwdSm80INS1_25CollectiveMainloopFwdSm80ILi8ELi1ELb0EN4cute5tupleIJNS5_1CILi128EEENS7_ILi32EEENS7_ILi256EEEEEELi256ENS_6half_tEfNS_4arch4Sm80ELb0ELb1ELb0ELb1ELb1ELb1ELb1ELb1EEENS1_21CollectiveEpilogueFwdINS6_IJS8_SA_S9_EEENS6_IJNS7_ILi1EEESI_SI_EEESC_SE_Li256ELb1ELb1ELb1ELb0EEENS1_36VarlenDynamicPersistentTileSchedulerILi128ELi32ELi256ELi256ELb1ELb1ELb0ELb1ELb0ELb1EEEEEEEEEvNT_6ParamsE --------------------------
	.section	.nv.shared._ZN7cutlass13device_kernelIN5flash19enable_sm80_to_sm89INS1_16FlashAttnFwdSm80INS1_25CollectiveMainloopFwdSm80ILi8ELi1ELb0EN4cute5tupleIJNS5_1CILi128EEENS7_ILi32EEENS7_ILi256EEEEEELi256ENS_6half_tEfNS_4arch4Sm80ELb0ELb1ELb0ELb1ELb1ELb1ELb1ELb1EEENS1_21CollectiveEpilogueFwdINS6_IJS8_SA_S9_EEENS6_IJNS7_ILi1EEESI_SI_EEESC_SE_Li256ELb1ELb1ELb1ELb0EEENS1_36VarlenDynamicPersistentTileSchedulerILi128ELi32ELi256ELi256ELb1ELb1ELb0ELb1ELb0ELb1EEEEEEEEEvNT_6ParamsE,"aw",@nobits
	.sectionflags	@""
	.align	16


//--------------------- .nv.shared._ZN7cutlass13device_kernelIN5flash19enable_sm80_to_sm89INS1_16FlashAttnFwdSm80INS1_25CollectiveMainloopFwdSm80ILi8ELi1ELb1EN4cute5tupleIJNS5_1CILi128EEENS7_ILi64EEENS7_ILi256EEEEEELi256ENS_6half_tEfNS_4arch4Sm80ELb1ELb0ELb0ELb0ELb1ELb0ELb1ELb1EEENS1_21CollectiveEpilogueFwdINS6_IJS8_SA_S9_EEENS6_IJNS7_ILi1EEESI_SI_EEESC_SE_Li256ELb0ELb1ELb1ELb0EEENS1_30DynamicPersistentTileSchedulerILi256ELi256ELb1ELb1ELb0EEEEEEEEEvNT_6ParamsE --------------------------
	.section	.nv.shared._ZN7cutlass13device_kernelIN5flash19enable_sm80_to_sm89INS1_16FlashAttnFwdSm80INS1_25CollectiveMainloopFwdSm80ILi8ELi1ELb1EN4cute5tupleIJNS5_1CILi128EEENS7_ILi64EEENS7_ILi256EEEEEELi256ENS_6half_tEfNS_4arch4Sm80ELb1ELb0ELb0ELb0ELb1ELb0ELb1ELb1EEENS1_21CollectiveEpilogueFwdINS6_IJS8_SA_S9_EEENS6_IJNS7_ILi1EEESI_SI_EEESC_SE_Li256ELb0ELb1ELb1ELb0EEENS1_30DynamicPersistentTileSchedulerILi256ELi256ELb1ELb1ELb0EEEEEEEEEvNT_6ParamsE,"aw",@nobits
	.sectionflags	@""
	.align	16


//--------------------- .nv.shared._ZN7cutlass13device_kernelIN5flash19enable_sm80_to_sm89INS1_16FlashAttnFwdSm80INS1_25CollectiveMainloopFwdSm80ILi8ELi1ELb1EN4cute5tupleIJNS5_1CILi128EEENS7_ILi48EEENS7_ILi256EEEEEELi256ENS_6half_tEfNS_4arch4Sm80ELb1ELb0ELb0ELb1ELb1ELb0ELb1ELb1EEENS1_21CollectiveEpilogueFwdINS6_IJS8_SA_S9_EEENS6_IJNS7_ILi1EEESI_SI_EEESC_SE_Li256ELb1ELb1ELb1ELb0EEENS1_36VarlenDynamicPersistentTileSchedulerILi128ELi48ELi256ELi256ELb1ELb1ELb0ELb1ELb1ELb1EEEEEEEEEvNT_6ParamsE --------------------------
	.section	.nv.shared._ZN7cutlass13device_kernelIN5flash19enable_sm80_to_sm89INS1_16FlashAttnFwdSm80INS1_25CollectiveMainloopFwdSm80ILi8ELi1ELb1EN4cute5tupleIJNS5_1CILi128EEENS7_ILi48EEENS7_ILi256EEEEEELi256ENS_6half_tEfNS_4arch4Sm80ELb1ELb0ELb0ELb1ELb1ELb0ELb1ELb1EEENS1_21CollectiveEpilogueFwdINS6_IJS8_SA_S9_EEENS6_IJNS7_ILi1EEESI_SI_EEESC_SE_Li256ELb1ELb1ELb1ELb0EEENS1_36VarlenDynamicPersistentTileSchedulerILi128ELi48ELi256ELi256ELb1ELb1ELb0ELb1ELb1ELb1EEEEEEEEEvNT_6ParamsE,"aw",@nobits
	.sectionflags	@""
	.align	16


//--------------------- .nv.shared._ZN7cutlass13device_kernelIN5flash19enable_sm80_to_sm89INS1_16FlashAttnFwdSm80INS1_25CollectiveMainloopFwdSm80ILi8ELi1ELb0EN4cute5tupleIJNS5_1CILi128EEENS7_ILi32EEENS7_ILi256EEEEEELi256ENS_6half_tEfNS_4arch4Sm80ELb1ELb0ELb0ELb1ELb1ELb1ELb1ELb1EEENS1_21CollectiveEpilogueFwdINS6_IJS8_SA_S9_EEENS6_IJNS7_ILi1EEESI_SI_EEESC_SE_Li256ELb1ELb1ELb1ELb0EEENS1_36VarlenDynamicPersistentTileSchedulerILi128ELi32ELi256ELi256ELb1ELb1ELb0ELb1ELb1ELb1EEEEEEEEEvNT_6ParamsE --------------------------
	.section	.nv.shared._ZN7cutlass13device_kernelIN5flash19enable_sm80_to_sm89INS1_16FlashAttnFwdSm80INS1_25CollectiveMainloopFwdSm80ILi8ELi1ELb0EN4cute5tupleIJNS5_1CILi128EEENS7_ILi32EEENS7_ILi256EEEEEELi256ENS_6half_tEfNS_4arch4Sm80ELb1ELb0ELb0ELb1ELb1ELb1ELb1ELb1EEENS1_21CollectiveEpilogueFwdINS6_IJS8_SA_S9_EEENS6_IJNS7_ILi1EEESI_SI_EEESC_SE_Li256ELb1ELb1ELb1ELb0EEENS1_36VarlenDynamicPersistentTileSchedulerILi128ELi32ELi256ELi256ELb1ELb1ELb0ELb1ELb1ELb1EEEEEEEEEvNT_6ParamsE,"aw",@nobits
	.sectionflags	@""
	.align	16


//--------------------- .nv.shared._ZN7cutlass13device_kernelIN5flash19enable_sm80_to_sm89INS1_16FlashAttnFwdSm80INS1_25CollectiveMainloopFwdSm80ILi8ELi1ELb0EN4cute5tupleIJNS5_1CILi128EEENS7_ILi96EEENS7_ILi256EEEEEELi256ENS_6half_tEfNS_4arch4Sm80ELb0ELb0ELb0ELb0ELb1ELb0ELb1ELb1EEENS1_21CollectiveEpilogueFwdINS6_IJS8_SA_S9_EEENS6_IJNS7_ILi1EEESI_SI_EEESC_SE_Li256ELb0ELb1ELb1ELb0EEENS1_19SingleTileSchedulerILb0ELb1ELb1ELi128EEEEEEEEEvNT_6ParamsE --------------------------
	.section	.nv.shared._ZN7cutlass13device_kernelIN5flash19enable_sm80_to_sm89INS1_16FlashAttnFwdSm80INS1_25CollectiveMainloopFwdSm80ILi8ELi1ELb0EN4cute5tupleIJNS5_1CILi128EEENS7_ILi96EEENS7_ILi256EEEEEELi256ENS_6half_tEfNS_4arch4Sm80ELb0ELb0ELb0ELb0ELb1ELb0ELb1ELb1EEENS1_21CollectiveEpilogueFwdINS6_IJS8_SA_S9_EEENS6_IJNS7_ILi1EEESI_SI_EEESC_SE_Li256ELb0ELb1ELb1ELb0EEENS1_19SingleTileSchedulerILb0ELb1ELb1ELi128EEEEEEEEEvNT_6ParamsE,"aw",@nobits
	.sectionflags	@""
	.align	16


//--------------------- .nv.shared._ZN7cutlass13device_kernelIN5flash19enable_sm80_to_sm89INS1_16FlashAttnFwdSm80INS1_25CollectiveMainloopFwdSm80ILi8ELi1ELb0EN4cute5tupleIJNS5_1CILi128EEENS7_ILi64EEENS7_ILi256EEEEEELi256ENS_6half_tEfNS_4arch4Sm80ELb0ELb0ELb0ELb1ELb1ELb0ELb1ELb1EEENS1_21CollectiveEpilogueFwdINS6_IJS8_SA_S9_EEENS6_IJNS7_ILi1EEESI_SI_EEESC_SE_Li256ELb1ELb1ELb1ELb0EEENS1_36VarlenDynamicPersistentTileSchedulerILi128ELi64ELi256ELi256ELb1ELb1ELb0ELb0ELb1ELb1EEEEEEEEEvNT_6ParamsE --------------------------
	.section	.nv.shared._ZN7cutlass13device_kernelIN5flash19enable_sm80_to_sm89INS1_16FlashAttnFwdSm80INS1_25CollectiveMainloopFwdSm80ILi8ELi1ELb0EN4cute5tupleIJNS5_1CILi128EEENS7_ILi64EEENS7_ILi256EEEEEELi256ENS_6half_tEfNS_4arch4Sm80ELb0ELb0ELb0ELb1ELb1ELb0ELb1ELb1EEENS1_21CollectiveEpilogueFwdINS6_IJS8_SA_S9_EEENS6_IJNS7_ILi1EEESI_SI_EEESC_SE_Li256ELb1ELb1ELb1ELb0EEENS1_36VarlenDynamicPersistentTileSchedulerILi128ELi64ELi256ELi256ELb1ELb1ELb0ELb0ELb1ELb1EEEEEEEEEvNT_6ParamsE,"aw",@nobits
	.sectionflags	@""
	.align	16


//--------------------- .nv.shared._ZN7cutlass13device_kernelIN5flash19enable_sm80_to_sm89INS1_16FlashAttnFwdSm80INS1_25CollectiveMainloopFwdSm80ILi8ELi1ELb0EN4cute5tupleIJNS5_1CILi128EEENS7_ILi48EEENS7_ILi256EEEEEELi256ENS_6half_tEfNS_4arch4Sm80ELb0ELb0ELb0ELb1ELb1ELb1ELb1ELb1EEENS1_21CollectiveEpilogueFwdINS6_IJS8_SA_S9_EEENS6_IJNS7_ILi1EEESI_SI_EEESC_SE_Li256ELb1ELb1ELb1ELb0EEENS1_36VarlenDynamicPersistentTileSchedulerILi128ELi48ELi256ELi256ELb1ELb1ELb0ELb0ELb1ELb1EEEEEEEEEvNT_6ParamsE --------------------------
	.section	.nv.shared._ZN7cutlass13device_kernelIN5flash19enable_sm80_to_sm89INS1_16FlashAttnFwdSm80INS1_25CollectiveMainloopFwdSm80ILi8ELi1ELb0EN4cute5tupleIJNS5_1CILi128EEENS7_ILi48EEENS7_ILi256EEEEEELi256ENS_6half_tEfNS_4arch4Sm80ELb0ELb0ELb0ELb1ELb1ELb1ELb1ELb1EEENS1_21CollectiveEpilogueFwdINS6_IJS8_SA_S9_EEENS6_IJNS7_ILi1EEESI_SI_EEESC_SE_Li256ELb1ELb1ELb1ELb0EEENS1_36VarlenDynamicPersistentTileSchedulerILi128ELi48ELi256ELi256ELb1ELb1ELb0ELb0ELb1ELb1EEEEEEEEEvNT_6ParamsE,"aw",@nobits
	.sectionflags	@""
	.align	16


//--------------------- .nv.shared._ZN7cutlass13device_kernelIN5flash19enable_sm80_to_sm89INS1_16FlashAttnFwdSm80INS1_25CollectiveMainloopFwdSm80ILi8ELi1ELb0EN4cute5tupleIJNS5_1CILi128EEENS7_ILi64EEENS7_ILi256EEEEEELi256ENS_6half_tEfNS_4arch4Sm80ELb0ELb1ELb0ELb0ELb1ELb0ELb1ELb1EEENS1_21CollectiveEpilogueFwdINS6_IJS8_SA_S9_EEENS6_IJNS7_ILi1EEESI_SI_EEESC_SE_Li256ELb0ELb1ELb1ELb0EEENS1_19SingleTileSchedulerILb0ELb1ELb1ELi128EEEEEEEEEvNT_6ParamsE --------------------------
	.section	.nv.shared._ZN7cutlass13device_kernelIN5flash19enable_sm80_to_sm89INS1_16FlashAttnFwdSm80INS1_25CollectiveMainloopFwdSm80ILi8ELi1ELb0EN4cute5tupleIJNS5_1CILi128EEENS7_ILi64EEENS7_ILi256EEEEEELi256ENS_6half_tEfNS_4arch4Sm80ELb0ELb1ELb0ELb0ELb1ELb0ELb1ELb1EEENS1_21CollectiveEpilogueFwdINS6_IJS8_SA_S9_EEENS6_IJNS7_ILi1EEESI_SI_EEESC_SE_Li256ELb0ELb1ELb1ELb0EEENS1_19SingleTileSchedulerILb0ELb1ELb1ELi128EEEEEEEEEvNT_6ParamsE,"aw",@nobits
	.sectionflags	@""
	.align	16


//--------------------- .nv.shared._ZN7cutlass13device_kernelIN5flash19enable_sm80_to_sm89INS1_16FlashAttnFwdSm80INS1_25CollectiveMainloopFwdSm80ILi8ELi1ELb0EN4cute5tupleIJNS5_1CILi128EEENS7_ILi64EEENS7_ILi256EEEEEELi256ENS_6half_tEfNS_4arch4Sm80ELb0ELb1ELb0ELb1ELb1ELb0ELb1ELb1EEENS1_21CollectiveEpilogueFwdINS6_IJS8_SA_S9_EEENS6_IJNS7_ILi1EEESI_SI_EEESC_SE_Li256ELb1ELb1ELb1ELb0EEENS1_36VarlenDynamicPersistentTileSchedulerILi128ELi64ELi256ELi256ELb1ELb1ELb0ELb1ELb0ELb1EEEEEEEEEvNT_6ParamsE --------------------------
	.section	.nv.shared._ZN7cutlass13device_kernelIN5flash19enable_sm80_to_sm89INS1_16FlashAttnFwdSm80INS1_25CollectiveMainloopFwdSm80ILi8ELi1ELb0EN4cute5tupleIJNS5_1CILi128EEENS7_ILi64EEENS7_ILi256EEEEEELi256ENS_6half_tEfNS_4arch4Sm80ELb0ELb1ELb0ELb1ELb1ELb0ELb1ELb1EEENS1_21CollectiveEpilogueFwdINS6_IJS8_SA_S9_EEENS6_IJNS7_ILi1EEESI_SI_EEESC_SE_Li256ELb1ELb1ELb1ELb0EEENS1_36VarlenDynamicPersistentTileSchedulerILi128ELi64ELi256ELi256ELb1ELb1ELb0ELb1ELb0ELb1EEEEEEEEEvNT_6ParamsE,"aw",@nobits
	.sectionflags	@""
	.align	16


//--------------------- .nv.shared._ZN7cutlass13device_kernelIN5flash19enable_sm80_to_sm89INS1_16FlashAttnFwdSm80INS1_25CollectiveMainloopFwdSm80ILi8ELi1ELb0EN4cute5tupleIJNS5_1CILi128EEENS7_ILi48EEENS7_ILi256EEEEEELi256ENS_6half_tEfNS_4arch4Sm80ELb0ELb1ELb0ELb1ELb1ELb1ELb1ELb1EEENS1_21CollectiveEpilogueFwdINS6_IJS8_SA_S9_EEENS6_IJNS7_ILi1EEESI_SI_EEESC_SE_Li256ELb1ELb1ELb1ELb0EEENS1_36VarlenDynamicPersistentTileSchedulerILi128ELi48ELi256ELi256ELb1ELb1ELb0ELb1ELb0ELb1EEEEEEEEEvNT_6ParamsE --------------------------
	.section	.nv.shared._ZN7cutlass13device_kernelIN5flash19enable_sm80_to_sm89INS1_16FlashAttnFwdSm80INS1_25CollectiveMainloopFwdSm80ILi8ELi1ELb0EN4cute5tupleIJNS5_1CILi128EEENS7_ILi48EEENS7_ILi256EEEEEELi256ENS_6half_tEfNS_4arch4Sm80ELb0ELb1ELb0ELb1ELb1ELb1ELb1ELb1EEENS1_21CollectiveEpilogueFwdINS6_IJS8_SA_S9_EEENS6_IJNS7_ILi1EEESI_SI_EEESC_SE_Li256ELb1ELb1ELb1ELb0EEENS1_36VarlenDynamicPersistentTileSchedulerILi128ELi48ELi256ELi256ELb1ELb1ELb0ELb1ELb0ELb1EEEEEEEEEvNT_6ParamsE,"aw",@nobits
	.sectionflags	@""
	.align	16


//--------------------- .nv.shared._ZN7cutlass13device_kernelIN5flash19enable_sm80_to_sm89INS1_16FlashAttnFwdSm80INS1_25CollectiveMainloopFwdSm80ILi8ELi1ELb0EN4cute5tupleIJNS5_1CILi128EEENS7_ILi96EEENS7_ILi256EEEEEELi256ENS_6half_tEfNS_4arch4Sm80ELb1ELb0ELb0ELb0ELb1ELb0ELb1ELb1EEENS1_21CollectiveEpilogueFwdINS6_IJS8_SA_S9_EEENS6_IJNS7_ILi1EEESI_SI_EEESC_SE_Li256ELb0ELb1ELb1ELb0EEENS1_30DynamicPersistentTileSchedulerILi256ELi256ELb1ELb1ELb0EEEEEEEEEvNT_6ParamsE --------------------------
	.section	.nv.shared._ZN7cutlass13device_kernelIN5flash19enable_sm80_to_sm89INS1_16FlashAttnFwdSm80INS1_25CollectiveMainloopFwdSm80ILi8ELi1ELb0EN4cute5tupleIJNS5_1CILi128EEENS7_ILi96EEENS7_ILi256EEEEEELi256ENS_6half_tEfNS_4arch4Sm80ELb1ELb0ELb0ELb0ELb1ELb0ELb1ELb1EEENS1_21CollectiveEpilogueFwdINS6_IJS8_SA_S9_EEENS6_IJNS7_ILi1EEESI_SI_EEESC_SE_Li256ELb0ELb1ELb1ELb0EEENS1_30DynamicPersistentTileSchedulerILi256ELi256ELb1ELb1ELb0EEEEEEEEEvNT_6ParamsE,"aw",@nobits
	.sectionflags	@""
	.align	16


//--------------------- .nv.shared._ZN7cutlass13device_kernelIN5flash19enable_sm80_to_sm89INS1_16FlashAttnFwdSm80INS1_25CollectiveMainloopFwdSm80ILi8ELi1ELb0EN4cute5tupleIJNS5_1CILi128EEENS7_ILi64EEENS7_ILi256EEEEEELi256ENS_6half_tEfNS_4arch4Sm80ELb1ELb0ELb0ELb1ELb1ELb0ELb1ELb1EEENS1_21CollectiveEpilogueFwdINS6_IJS8_SA_S9_EEENS6_IJNS7_ILi1EEESI_SI_EEESC_SE_Li256ELb1ELb1ELb1ELb0EEENS1_36VarlenDynamicPersistentTileSchedulerILi128ELi64ELi256ELi256ELb1ELb1ELb0ELb1ELb1ELb1EEEEEEEEEvNT_6ParamsE --------------------------
	.section	.nv.shared._ZN7cutlass13device_kernelIN5flash19enable_sm80_to_sm89INS1_16FlashAttnFwdSm80INS1_25CollectiveMainloopFwdSm80ILi8ELi1ELb0EN4cute5tupleIJNS5_1CILi128EEENS7_ILi64EEENS7_ILi256EEEEEELi256ENS_6half_tEfNS_4arch4Sm80ELb1ELb0ELb0ELb1ELb1ELb0ELb1ELb1EEENS1_21CollectiveEpilogueFwdINS6_IJS8_SA_S9_EEENS6_IJNS7_ILi1EEESI_SI_EEESC_SE_Li256ELb1ELb1ELb1ELb0EEENS1_36VarlenDynamicPersistentTileSchedulerILi128ELi64ELi256ELi256ELb1ELb1ELb0ELb1ELb1ELb1EEEEEEEEEvNT_6ParamsE,"aw",@nobits
	.sectionflags	@""
	.align	16


//--------------------- .nv.shared._ZN7cutlass13device_kernelIN5flash19enable_sm80_to_sm89INS1_16FlashAttnFwdSm80INS1_25CollectiveMainloopFwdSm80ILi8ELi1ELb0EN4cute5tupleIJNS5_1CILi128EEENS7_ILi48EEENS7_ILi256EEEEEELi256ENS_6half_tEfNS_4arch4Sm80ELb1ELb0ELb0ELb1ELb1ELb1ELb1ELb1EEENS1_21CollectiveEpilogueFwdINS6_IJS8_SA_S9_EEENS6_IJNS7_ILi1EEESI_SI_EEESC_SE_Li256ELb1ELb1ELb1ELb0EEENS1_36VarlenDynamicPersistentTileSchedulerILi128ELi48ELi256ELi256ELb1ELb1ELb0ELb1ELb1ELb1EEEEEEEEEvNT_6ParamsE --------------------------
	.section	.nv.shared._ZN7cutlass13device_kernelIN5flash19enable_sm80_to_sm89INS1_16FlashAttnFwdSm80INS1_25CollectiveMainloopFwdSm80ILi8ELi1ELb0EN4cute5tupleIJNS5_1CILi128EEENS7_ILi48EEENS7_ILi256EEEEEELi256ENS_6half_tEfNS_4arch4Sm80ELb1ELb0ELb0ELb1ELb1ELb1ELb1ELb1EEENS1_21CollectiveEpilogueFwdINS6_IJS8_SA_S9_EEENS6_IJNS7_ILi1EEESI_SI_EEESC_SE_Li256ELb1ELb1ELb1ELb0EEENS1_36VarlenDynamicPersistentTileSchedulerILi128ELi48ELi256ELi256ELb1ELb1ELb0ELb1ELb1ELb1EEEEEEEEEvNT_6ParamsE,"aw",@nobits
	.sectionflags	@""
	.align	16
